	.target	sm_103a

	.elftype	@"ET_EXEC"


//--------------------- .note.nv.tkinfo           --------------------------
	.section	.note.nv.tkinfo,"",@"SHT_NOTE"
	.sectionflags	@"SHF_NOTE_NV_TKINFO"
	.tkinfo
        /*0018*/ 	.word	0x00000002
        /*0030*/ 	.string	""
        /*0030*/ 	.string	"ptxas"
        /*0030*/ 	.string	"Cuda compilation tools, release 13.0, V13.0.88"
        /*0030*/ 	.string	"Build cuda_13.0.r13.0/compiler.36424714_0"
        /*0030*/ 	.string	"-arch sm_103a -m 64 "



//--------------------- .note.nv.cuinfo           --------------------------
	.section	.note.nv.cuinfo,"",@"SHT_NOTE"
	.sectionflags	@"SHF_NOTE_NV_CUINFO"
        /*0018*/ 	.short	0x0002
        /*001a*/ 	.short	0x0067
        /*001c*/ 	.short	0x0082
	.zero		2


//--------------------- .nv.info                  --------------------------
	.section	.nv.info,"",@"SHT_CUDA_INFO"
	.align	4


	//----- nvinfo : EIATTR_REGCOUNT
	.align		4
        /*0000*/ 	.byte	0x04, 0x2f
        /*0002*/ 	.short	(.L_1 - .L_0)
	.align		4
.L_0:
        /*0004*/ 	.word	index@(_ZN10layer_norm31ln_parallel_residual_bwd_kernelINS_13Kernel_traitsIfffffjLj8192ELj1ELj1ELj8ELj16ENS_18Kernel_traits_baseILj8192EfffffjLj256EEEEELb1ELb1ELb1EEEvNS_9BwdParamsE)
        /*0008*/ 	.word	0x000000ff


	//----- nvinfo : EIATTR_FRAME_SIZE
	.align		4
.L_1:
        /*000c*/ 	.byte	0x04, 0x11
        /*000e*/ 	.short	(.L_3 - .L_2)
	.align		4
.L_2:
        /*0010*/ 	.word	index@(_ZN10layer_norm31ln_parallel_residual_bwd_kernelINS_13Kernel_traitsIfffffjLj8192ELj1ELj1ELj8ELj16ENS_18Kernel_traits_baseILj8192EfffffjLj256EEEEELb1ELb1ELb1EEEvNS_9BwdParamsE)
        /*0014*/ 	.word	0x00000008


	//----- nvinfo : EIATTR_REGCOUNT
	.align		4
.L_3:
        /*0018*/ 	.byte	0x04, 0x2f
        /*001a*/ 	.short	(.L_5 - .L_4)
	.align		4
.L_4:
        /*001c*/ 	.word	index@(_ZN10layer_norm40ln_parallel_residual_bwd_finalize_kernelINS_22Kernel_traits_finalizeILj8192EfffffjLb0ELj1024ELj4ENS_18Kernel_traits_baseILj8192EfffffjLj1024EEEEELb1EEEvNS_9BwdParamsE)
        /*0020*/ 	.word	0x00000020


	//----- nvinfo : EIATTR_FRAME_SIZE
	.align		4
.L_5:
        /*0024*/ 	.byte	0x04, 0x11
        /*0026*/ 	.short	(.L_7 - .L_6)
	.align		4
.L_6:
        /*0028*/ 	.word	index@(_ZN10layer_norm40ln_parallel_residual_bwd_finalize_kernelINS_22Kernel_traits_finalizeILj8192EfffffjLb0ELj1024ELj4ENS_18Kernel_traits_baseILj8192EfffffjLj1024EEEEELb1EEEvNS_9BwdParamsE)
        /*002c*/ 	.word	0x00000000


	//----- nvinfo : EIATTR_REGCOUNT
	.align		4
.L_7:
        /*0030*/ 	.byte	0x04, 0x2f
        /*0032*/ 	.short	(.L_9 - .L_8)
	.align		4
.L_8:
        /*0034*/ 	.word	index@(_ZN10layer_norm22ln_bwd_finalize_kernelINS_22Kernel_traits_finalizeILj8192EfffffjLb0ELj1024ELj4ENS_18Kernel_traits_baseILj8192EfffffjLj1024EEEEELb0ELb1EEEvNS_9BwdParamsE)
        /*0038*/ 	.word	0x00000020


	//----- nvinfo : EIATTR_FRAME_SIZE
	.align		4
.L_9:
        /*003c*/ 	.byte	0x04, 0x11
        /*003e*/ 	.short	(.L_11 - .L_10)
	.align		4
.L_10:
        /*0040*/ 	.word	index@(_ZN10layer_norm22ln_bwd_finalize_kernelINS_22Kernel_traits_finalizeILj8192EfffffjLb0ELj1024ELj4ENS_18Kernel_traits_baseILj8192EfffffjLj1024EEEEELb0ELb1EEEvNS_9BwdParamsE)
        /*0044*/ 	.word	0x00000000


	//----- nvinfo : EIATTR_REGCOUNT
	.align		4
.L_11:
        /*0048*/ 	.byte	0x04, 0x2f
        /*004a*/ 	.short	(.L_13 - .L_12)
	.align		4
.L_12:
        /*004c*/ 	.word	index@(_ZN10layer_norm31ln_parallel_residual_bwd_kernelINS_13Kernel_traitsIfffffjLj8192ELj1ELj1ELj8ELj16ENS_18Kernel_traits_baseILj8192EfffffjLj256EEEEELb1ELb1ELb0EEEvNS_9BwdParamsE)
        /*0050*/ 	.word	0x000000f8


	//----- nvinfo : EIATTR_FRAME_SIZE
	.align		4
.L_13:
        /*0054*/ 	.byte	0x04, 0x11
        /*0056*/ 	.short	(.L_15 - .L_14)
	.align		4
.L_14:
        /*0058*/ 	.word	index@(_ZN10layer_norm31ln_parallel_residual_bwd_kernelINS_13Kernel_traitsIfffffjLj8192ELj1ELj1ELj8ELj16ENS_18Kernel_traits_baseILj8192EfffffjLj256EEEEELb1ELb1ELb0EEEvNS_9BwdParamsE)
        /*005c*/ 	.word	0x00000000


	//----- nvinfo : EIATTR_REGCOUNT
	.align		4
.L_15:
        /*0060*/ 	.byte	0x04, 0x2f
        /*0062*/ 	.short	(.L_17 - .L_16)
	.align		4
.L_16:
        /*0064*/ 	.word	index@(_ZN10layer_norm40ln_parallel_residual_bwd_finalize_kernelINS_22Kernel_traits_finalizeILj8192EfffffjLb0ELj1024ELj4ENS_18Kernel_traits_baseILj8192EfffffjLj1024EEEEELb0EEEvNS_9BwdParamsE)
        /*0068*/ 	.word	0x00000020


	//----- nvinfo : EIATTR_FRAME_SIZE
	.align		4
.L_17:
        /*006c*/ 	.byte	0x04, 0x11
        /*006e*/ 	.short	(.L_19 - .L_18)
	.align		4
.L_18:
        /*0070*/ 	.word	index@(_ZN10layer_norm40ln_parallel_residual_bwd_finalize_kernelINS_22Kernel_traits_finalizeILj8192EfffffjLb0ELj1024ELj4ENS_18Kernel_traits_baseILj8192EfffffjLj1024EEEEELb0EEEvNS_9BwdParamsE)
        /*0074*/ 	.word	0x00000000


	//----- nvinfo : EIATTR_REGCOUNT
	.align		4
.L_19:
        /*0078*/ 	.byte	0x04, 0x2f
        /*007a*/ 	.short	(.L_21 - .L_20)
	.align		4
.L_20:
        /*007c*/ 	.word	index@(_ZN10layer_norm22ln_bwd_finalize_kernelINS_22Kernel_traits_finalizeILj8192EfffffjLb0ELj1024ELj4ENS_18Kernel_traits_baseILj8192EfffffjLj1024EEEEELb0ELb0EEEvNS_9BwdParamsE)
        /*0080*/ 	.word	0x0000003f


	//----- nvinfo : EIATTR_FRAME_SIZE
	.align		4
.L_21:
        /*0084*/ 	.byte	0x04, 0x11
        /*0086*/ 	.short	(.L_23 - .L_22)
	.align		4
.L_22:
        /*0088*/ 	.word	index@(_ZN10layer_norm22ln_bwd_finalize_kernelINS_22Kernel_traits_finalizeILj8192EfffffjLb0ELj1024ELj4ENS_18Kernel_traits_baseILj8192EfffffjLj1024EEEEELb0ELb0EEEvNS_9BwdParamsE)
        /*008c*/ 	.word	0x00000000


	//----- nvinfo : EIATTR_REGCOUNT
	.align		4
.L_23:
        /*0090*/ 	.byte	0x04, 0x2f
        /*0092*/ 	.short	(.L_25 - .L_24)
	.align		4
.L_24:
        /*0094*/ 	.word	index@(_ZN10layer_norm31ln_parallel_residual_bwd_kernelINS_13Kernel_traitsIfffffjLj8192ELj1ELj1ELj8ELj16ENS_18Kernel_traits_baseILj8192EfffffjLj256EEEEELb1ELb0ELb1EEEvNS_9BwdParamsE)
        /*0098*/ 	.word	0x000000ff


	//----- nvinfo : EIATTR_FRAME_SIZE
	.align		4
.L_25:
        /*009c*/ 	.byte	0x04, 0x11
        /*009e*/ 	.short	(.L_27 - .L_26)
	.align		4
.L_26:
        /*00a0*/ 	.word	index@(_ZN10layer_norm31ln_parallel_residual_bwd_kernelINS_13Kernel_traitsIfffffjLj8192ELj1ELj1ELj8ELj16ENS_18Kernel_traits_baseILj8192EfffffjLj256EEEEELb1ELb0ELb1EEEvNS_9BwdParamsE)
        /*00a4*/ 	.word	0x00000148


	//----- nvinfo : EIATTR_REGCOUNT
	.align		4
.L_27:
        /*00a8*/ 	.byte	0x04, 0x2f
        /*00aa*/ 	.short	(.L_29 - .L_28)
	.align		4
.L_28:
        /*00ac*/ 	.word	index@(_ZN10layer_norm31ln_parallel_residual_bwd_kernelINS_13Kernel_traitsIfffffjLj8192ELj1ELj1ELj8ELj16ENS_18Kernel_traits_baseILj8192EfffffjLj256EEEEELb1ELb0ELb0EEEvNS_9BwdParamsE)
        /*00b0*/ 	.word	0x000000ff


	//----- nvinfo : EIATTR_FRAME_SIZE
	.align		4
.L_29:
        /*00b4*/ 	.byte	0x04, 0x11
        /*00b6*/ 	.short	(.L_31 - .L_30)
	.align		4
.L_30:
        /*00b8*/ 	.word	index@(_ZN10layer_norm31ln_parallel_residual_bwd_kernelINS_13Kernel_traitsIfffffjLj8192ELj1ELj1ELj8ELj16ENS_18Kernel_traits_baseILj8192EfffffjLj256EEEEELb1ELb0ELb0EEEvNS_9BwdParamsE)
        /*00bc*/ 	.word	0x00000158


	//----- nvinfo : EIATTR_REGCOUNT
	.align		4
.L_31:
        /*00c0*/ 	.byte	0x04, 0x2f
        /*00c2*/ 	.short	(.L_33 - .L_32)
	.align		4
.L_32:
        /*00c4*/ 	.word	index@(_ZN10layer_norm31ln_parallel_residual_bwd_kernelINS_13Kernel_traitsIfffffjLj8192ELj1ELj1ELj8ELj16ENS_18Kernel_traits_baseILj8192EfffffjLj256EEEEELb0ELb1ELb1EEEvNS_9BwdParamsE)
        /*00c8*/ 	.word	0x000000ff


	//----- nvinfo : EIATTR_FRAME_SIZE
	.align		4
.L_33:
        /*00cc*/ 	.byte	0x04, 0x11
        /*00ce*/ 	.short	(.L_35 - .L_34)
	.align		4
.L_34:
        /*00d0*/ 	.word	index@(_ZN10layer_norm31ln_parallel_residual_bwd_kernelINS_13Kernel_traitsIfffffjLj8192ELj1ELj1ELj8ELj16ENS_18Kernel_traits_baseILj8192EfffffjLj256EEEEELb0ELb1ELb1EEEvNS_9BwdParamsE)
        /*00d4*/ 	.word	0x00000000


	//----- nvinfo : EIATTR_REGCOUNT
	.align		4
.L_35:
        /*00d8*/ 	.byte	0x04, 0x2f
        /*00da*/ 	.short	(.L_37 - .L_36)
	.align		4
.L_36:
        /*00dc*/ 	.word	index@(_ZN10layer_norm31ln_parallel_residual_bwd_kernelINS_13Kernel_traitsIfffffjLj8192ELj1ELj1ELj8ELj16ENS_18Kernel_traits_baseILj8192EfffffjLj256EEEEELb0ELb1ELb0EEEvNS_9BwdParamsE)
        /*00e0*/ 	.word	0x000000e5


	//----- nvinfo : EIATTR_FRAME_SIZE
	.align		4
.L_37:
        /*00e4*/ 	.byte	0x04, 0x11
        /*00e6*/ 	.short	(.L_39 - .L_38)
	.align		4
.L_38:
        /*00e8*/ 	.word	index@(_ZN10layer_norm31ln_parallel_residual_bwd_kernelINS_13Kernel_traitsIfffffjLj8192ELj1ELj1ELj8ELj16ENS_18Kernel_traits_baseILj8192EfffffjLj256EEEEELb0ELb1ELb0EEEvNS_9BwdParamsE)
        /*00ec*/ 	.word	0x00000000


	//----- nvinfo : EIATTR_REGCOUNT
	.align		4
.L_39:
        /*00f0*/ 	.byte	0x04, 0x2f
        /*00f2*/ 	.short	(.L_41 - .L_40)
	.align		4
.L_40:
        /*00f4*/ 	.word	index@(_ZN10layer_norm31ln_parallel_residual_bwd_kernelINS_13Kernel_traitsIfffffjLj8192ELj1ELj1ELj8ELj16ENS_18Kernel_traits_baseILj8192EfffffjLj256EEEEELb0ELb0ELb1EEEvNS_9BwdParamsE)
        /*00f8*/ 	.word	0x000000ff


	//----- nvinfo : EIATTR_FRAME_SIZE
	.align		4
.L_41:
        /*00fc*/ 	.byte	0x04, 0x11
        /*00fe*/ 	.short	(.L_43 - .L_42)
	.align		4
.L_42:
        /*0100*/ 	.word	index@(_ZN10layer_norm31ln_parallel_residual_bwd_kernelINS_13Kernel_traitsIfffffjLj8192ELj1ELj1ELj8ELj16ENS_18Kernel_traits_baseILj8192EfffffjLj256EEEEELb0ELb0ELb1EEEvNS_9BwdParamsE)
        /*0104*/ 	.word	0x00000120


	//----- nvinfo : EIATTR_REGCOUNT
	.align		4
.L_43:
        /*0108*/ 	.byte	0x04, 0x2f
        /*010a*/ 	.short	(.L_45 - .L_44)
	.align		4
.L_44:
        /*010c*/ 	.word	index@(_ZN10layer_norm31ln_parallel_residual_bwd_kernelINS_13Kernel_traitsIfffffjLj8192ELj1ELj1ELj8ELj16ENS_18Kernel_traits_baseILj8192EfffffjLj256EEEEELb0ELb0ELb0EEEvNS_9BwdParamsE)
        /*0110*/ 	.word	0x000000ff


	//----- nvinfo : EIATTR_FRAME_SIZE
	.align		4
.L_45:
        /*0114*/ 	.byte	0x04, 0x11
        /*0116*/ 	.short	(.L_47 - .L_46)
	.align		4
.L_46:
        /*0118*/ 	.word	index@(_ZN10layer_norm31ln_parallel_residual_bwd_kernelINS_13Kernel_traitsIfffffjLj8192ELj1ELj1ELj8ELj16ENS_18Kernel_traits_baseILj8192EfffffjLj256EEEEELb0ELb0ELb0EEEvNS_9BwdParamsE)
        /*011c*/ 	.word	0x00000108


	//----- nvinfo : EIATTR_REGCOUNT
	.align		4
.L_47:
        /*0120*/ 	.byte	0x04, 0x2f
        /*0122*/ 	.short	(.L_49 - .L_48)
	.align		4
.L_48:
        /*0124*/ 	.word	index@(_ZN10layer_norm31ln_parallel_residual_bwd_kernelINS_13Kernel_traitsI6__halfffffjLj8192ELj1ELj1ELj8ELj16ENS_18Kernel_traits_baseILj8192ES2_ffffjLj256EEEEELb1ELb1ELb1EEEvNS_9BwdParamsE)
        /*0128*/ 	.word	0x000000ff


	//----- nvinfo : EIATTR_FRAME_SIZE
	.align		4
.L_49:
        /*012c*/ 	.byte	0x04, 0x11
        /*012e*/ 	.short	(.L_51 - .L_50)
	.align		4
.L_50:
        /*0130*/ 	.word	index@(_ZN10layer_norm31ln_parallel_residual_bwd_kernelINS_13Kernel_traitsI6__halfffffjLj8192ELj1ELj1ELj8ELj16ENS_18Kernel_traits_baseILj8192ES2_ffffjLj256EEEEELb1ELb1ELb1EEEvNS_9BwdParamsE)
        /*0134*/ 	.word	0x00000008


	//----- nvinfo : EIATTR_REGCOUNT
	.align		4
.L_51:
        /*0138*/ 	.byte	0x04, 0x2f
        /*013a*/ 	.short	(.L_53 - .L_52)
	.align		4
.L_52:
        /*013c*/ 	.word	index@(_ZN10layer_norm40ln_parallel_residual_bwd_finalize_kernelINS_22Kernel_traits_finalizeILj8192E6__halfffffjLb0ELj1024ELj4ENS_18Kernel_traits_baseILj8192ES2_ffffjLj1024EEEEELb1EEEvNS_9BwdParamsE)
        /*0140*/ 	.word	0x00000020


	//----- nvinfo : EIATTR_FRAME_SIZE
	.align		4
.L_53:
        /*0144*/ 	.byte	0x04, 0x11
        /*0146*/ 	.short	(.L_55 - .L_54)
	.align		4
.L_54:
        /*0148*/ 	.word	index@(_ZN10layer_norm40ln_parallel_residual_bwd_finalize_kernelINS_22Kernel_traits_finalizeILj8192E6__halfffffjLb0ELj1024ELj4ENS_18Kernel_traits_baseILj8192ES2_ffffjLj1024EEEEELb1EEEvNS_9BwdParamsE)
        /*014c*/ 	.word	0x00000000


	//----- nvinfo : EIATTR_REGCOUNT
	.align		4
.L_55:
        /*0150*/ 	.byte	0x04, 0x2f
        /*0152*/ 	.short	(.L_57 - .L_56)
	.align		4
.L_56:
        /*0154*/ 	.word	index@(_ZN10layer_norm22ln_bwd_finalize_kernelINS_22Kernel_traits_finalizeILj8192E6__halfffffjLb0ELj1024ELj4ENS_18Kernel_traits_baseILj8192ES2_ffffjLj1024EEEEELb0ELb1EEEvNS_9BwdParamsE)
        /*0158*/ 	.word	0x00000020


	//----- nvinfo : EIATTR_FRAME_SIZE
	.align		4
.L_57:
        /*015c*/ 	.byte	0x04, 0x11
        /*015e*/ 	.short	(.L_59 - .L_58)
	.align		4
.L_58:
        /*0160*/ 	.word	index@(_ZN10layer_norm22ln_bwd_finalize_kernelINS_22Kernel_traits_finalizeILj8192E6__halfffffjLb0ELj1024ELj4ENS_18Kernel_traits_baseILj8192ES2_ffffjLj1024EEEEELb0ELb1EEEvNS_9BwdParamsE)
        /*0164*/ 	.word	0x00000000


	//----- nvinfo : EIATTR_REGCOUNT
	.align		4
.L_59:
        /*0168*/ 	.byte	0x04, 0x2f
        /*016a*/ 	.short	(.L_61 - .L_60)
	.align		4
.L_60:
        /*016c*/ 	.word	index@(_ZN10layer_norm31ln_parallel_residual_bwd_kernelINS_13Kernel_traitsI6__halfffffjLj8192ELj1ELj1ELj8ELj16ENS_18Kernel_traits_baseILj8192ES2_ffffjLj256EEEEELb1ELb1ELb0EEEvNS_9BwdParamsE)
        /*0170*/ 	.word	0x000000e2


	//----- nvinfo : EIATTR_FRAME_SIZE
	.align		4
.L_61:
        /*0174*/ 	.byte	0x04, 0x11
        /*0176*/ 	.short	(.L_63 - .L_62)
	.align		4
.L_62:
        /*0178*/ 	.word	index@(_ZN10layer_norm31ln_parallel_residual_bwd_kernelINS_13Kernel_traitsI6__halfffffjLj8192ELj1ELj1ELj8ELj16ENS_18Kernel_traits_baseILj8192ES2_ffffjLj256EEEEELb1ELb1ELb0EEEvNS_9BwdParamsE)
        /*017c*/ 	.word	0x00000000


	//----- nvinfo : EIATTR_REGCOUNT
	.align		4
.L_63:
        /*0180*/ 	.byte	0x04, 0x2f
        /*0182*/ 	.short	(.L_65 - .L_64)
	.align		4
.L_64:
        /*0184*/ 	.word	index@(_ZN10layer_norm40ln_parallel_residual_bwd_finalize_kernelINS_22Kernel_traits_finalizeILj8192E6__halfffffjLb0ELj1024ELj4ENS_18Kernel_traits_baseILj8192ES2_ffffjLj1024EEEEELb0EEEvNS_9BwdParamsE)
        /*0188*/ 	.word	0x00000020


	//----- nvinfo : EIATTR_FRAME_SIZE
	.align		4
.L_65:
        /*018c*/ 	.byte	0x04, 0x11
        /*018e*/ 	.short	(.L_67 - .L_66)
	.align		4
.L_66:
        /*0190*/ 	.word	index@(_ZN10layer_norm40ln_parallel_residual_bwd_finalize_kernelINS_22Kernel_traits_finalizeILj8192E6__halfffffjLb0ELj1024ELj4ENS_18Kernel_traits_baseILj8192ES2_ffffjLj1024EEEEELb0EEEvNS_9BwdParamsE)
        /*0194*/ 	.word	0x00000000


	//----- nvinfo : EIATTR_REGCOUNT
	.align		4
.L_67:
        /*0198*/ 	.byte	0x04, 0x2f
        /*019a*/ 	.short	(.L_69 - .L_68)
	.align		4
.L_68:
        /*019c*/ 	.word	index@(_ZN10layer_norm22ln_bwd_finalize_kernelINS_22Kernel_traits_finalizeILj8192E6__halfffffjLb0ELj1024ELj4ENS_18Kernel_traits_baseILj8192ES2_ffffjLj1024EEEEELb0ELb0EEEvNS_9BwdParamsE)
        /*01a0*/ 	.word	0x0000003f


	//----- nvinfo : EIATTR_FRAME_SIZE
	.align		4
.L_69:
        /*01a4*/ 	.byte	0x04, 0x11
        /*01a6*/ 	.short	(.L_71 - .L_70)
	.align		4
.L_70:
        /*01a8*/ 	.word	index@(_ZN10layer_norm22ln_bwd_finalize_kernelINS_22Kernel_traits_finalizeILj8192E6__halfffffjLb0ELj1024ELj4ENS_18Kernel_traits_baseILj8192ES2_ffffjLj1024EEEEELb0ELb0EEEvNS_9BwdParamsE)
        /*01ac*/ 	.word	0x00000000


	//----- nvinfo : EIATTR_REGCOUNT
	.align		4
.L_71:
        /*01b0*/ 	.byte	0x04, 0x2f
        /*01b2*/ 	.short	(.L_73 - .L_72)
	.align		4
.L_72:
        /*01b4*/ 	.word	index@(_ZN10layer_norm31ln_parallel_residual_bwd_kernelINS_13Kernel_traitsI6__halfffffjLj8192ELj1ELj1ELj8ELj16ENS_18Kernel_traits_baseILj8192ES2_ffffjLj256EEEEELb1ELb0ELb1EEEvNS_9BwdParamsE)
        /*01b8*/ 	.word	0x000000ff


	//----- nvinfo : EIATTR_FRAME_SIZE
	.align		4
.L_73:
        /*01bc*/ 	.byte	0x04, 0x11
        /*01be*/ 	.short	(.L_75 - .L_74)
	.align		4
.L_74:
        /*01c0*/ 	.word	index@(_ZN10layer_norm31ln_parallel_residual_bwd_kernelINS_13Kernel_traitsI6__halfffffjLj8192ELj1ELj1ELj8ELj16ENS_18Kernel_traits_baseILj8192ES2_ffffjLj256EEEEELb1ELb0ELb1EEEvNS_9BwdParamsE)
        /*01c4*/ 	.word	0x00000148


	//----- nvinfo : EIATTR_REGCOUNT
	.align		4
.L_75:
        /*01c8*/ 	.byte	0x04, 0x2f
        /*01ca*/ 	.short	(.L_77 - .L_76)
	.align		4
.L_76:
        /*01cc*/ 	.word	index@(_ZN10layer_norm31ln_parallel_residual_bwd_kernelINS_13Kernel_traitsI6__halfffffjLj8192ELj1ELj1ELj8ELj16ENS_18Kernel_traits_baseILj8192ES2_ffffjLj256EEEEELb1ELb0ELb0EEEvNS_9BwdParamsE)
        /*01d0*/ 	.word	0x000000ff


	//----- nvinfo : EIATTR_FRAME_SIZE
	.align		4
.L_77:
        /*01d4*/ 	.byte	0x04, 0x11
        /*01d6*/ 	.short	(.L_79 - .L_78)
	.align		4
.L_78:
        /*01d8*/ 	.word	index@(_ZN10layer_norm31ln_parallel_residual_bwd_kernelINS_13Kernel_traitsI6__halfffffjLj8192ELj1ELj1ELj8ELj16ENS_18Kernel_traits_baseILj8192ES2_ffffjLj256EEEEELb1ELb0ELb0EEEvNS_9BwdParamsE)
        /*01dc*/ 	.word	0x000000c8


	//----- nvinfo : EIATTR_REGCOUNT
	.align		4
.L_79:
        /*01e0*/ 	.byte	0x04, 0x2f
        /*01e2*/ 	.short	(.L_81 - .L_80)
	.align		4
.L_80:
        /*01e4*/ 	.word	index@(_ZN10layer_norm31ln_parallel_residual_bwd_kernelINS_13Kernel_traitsI6__halfffffjLj8192ELj1ELj1ELj8ELj16ENS_18Kernel_traits_baseILj8192ES2_ffffjLj256EEEEELb0ELb1ELb1EEEvNS_9BwdParamsE)
        /*01e8*/ 	.word	0x000000ff


	//----- nvinfo : EIATTR_FRAME_SIZE
	.align		4
.L_81:
        /*01ec*/ 	.byte	0x04, 0x11
        /*01ee*/ 	.short	(.L_83 - .L_82)
	.align		4
.L_82:
        /*01f0*/ 	.word	index@(_ZN10layer_norm31ln_parallel_residual_bwd_kernelINS_13Kernel_traitsI6__halfffffjLj8192ELj1ELj1ELj8ELj16ENS_18Kernel_traits_baseILj8192ES2_ffffjLj256EEEEELb0ELb1ELb1EEEvNS_9BwdParamsE)
        /*01f4*/ 	.word	0x00000000


	//----- nvinfo : EIATTR_REGCOUNT
	.align		4
.L_83:
        /*01f8*/ 	.byte	0x04, 0x2f
        /*01fa*/ 	.short	(.L_85 - .L_84)
	.align		4
.L_84:
        /*01fc*/ 	.word	index@(_ZN10layer_norm31ln_parallel_residual_bwd_kernelINS_13Kernel_traitsI6__halfffffjLj8192ELj1ELj1ELj8ELj16ENS_18Kernel_traits_baseILj8192ES2_ffffjLj256EEEEELb0ELb1ELb0EEEvNS_9BwdParamsE)
        /*0200*/ 	.word	0x000000d6


	//----- nvinfo : EIATTR_FRAME_SIZE
	.align		4
.L_85:
        /*0204*/ 	.byte	0x04, 0x11
        /*0206*/ 	.short	(.L_87 - .L_86)
	.align		4
.L_86:
        /*0208*/ 	.word	index@(_ZN10layer_norm31ln_parallel_residual_bwd_kernelINS_13Kernel_traitsI6__halfffffjLj8192ELj1ELj1ELj8ELj16ENS_18Kernel_traits_baseILj8192ES2_ffffjLj256EEEEELb0ELb1ELb0EEEvNS_9BwdParamsE)
        /*020c*/ 	.word	0x00000000


	//----- nvinfo : EIATTR_REGCOUNT
	.align		4
.L_87:
        /*0210*/ 	.byte	0x04, 0x2f
        /*0212*/ 	.short	(.L_89 - .L_88)
	.align		4
.L_88:
        /*0214*/ 	.word	index@(_ZN10layer_norm31ln_parallel_residual_bwd_kernelINS_13Kernel_traitsI6__halfffffjLj8192ELj1ELj1ELj8ELj16ENS_18Kernel_traits_baseILj8192ES2_ffffjLj256EEEEELb0ELb0ELb1EEEvNS_9BwdParamsE)
        /*0218*/ 	.word	0x000000ff


	//----- nvinfo : EIATTR_FRAME_SIZE
	.align		4
.L_89:
        /*021c*/ 	.byte	0x04, 0x11
        /*021e*/ 	.short	(.L_91 - .L_90)
	.align		4
.L_90:
        /*0220*/ 	.word	index@(_ZN10layer_norm31ln_parallel_residual_bwd_kernelINS_13Kernel_traitsI6__halfffffjLj8192ELj1ELj1ELj8ELj16ENS_18Kernel_traits_baseILj8192ES2_ffffjLj256EEEEELb0ELb0ELb1EEEvNS_9BwdParamsE)
        /*0224*/ 	.word	0x00000128


	//----- nvinfo : EIATTR_REGCOUNT
	.align		4
.L_91:
        /*0228*/ 	.byte	0x04, 0x2f
        /*022a*/ 	.short	(.L_93 - .L_92)
	.align		4
.L_92:
        /*022c*/ 	.word	index@(_ZN10layer_norm31ln_parallel_residual_bwd_kernelINS_13Kernel_traitsI6__halfffffjLj8192ELj1ELj1ELj8ELj16ENS_18Kernel_traits_baseILj8192ES2_ffffjLj256EEEEELb0ELb0ELb0EEEvNS_9BwdParamsE)
        /*0230*/ 	.word	0x000000ff


	//----- nvinfo : EIATTR_FRAME_SIZE
	.align		4
.L_93:
        /*0234*/ 	.byte	0x04, 0x11
        /*0236*/ 	.short	(.L_95 - .L_94)
	.align		4
.L_94:
        /*0238*/ 	.word	index@(_ZN10layer_norm31ln_parallel_residual_bwd_kernelINS_13Kernel_traitsI6__halfffffjLj8192ELj1ELj1ELj8ELj16ENS_18Kernel_traits_baseILj8192ES2_ffffjLj256EEEEELb0ELb0ELb0EEEvNS_9BwdParamsE)
        /*023c*/ 	.word	0x00000080


	//----- nvinfo : EIATTR_REGCOUNT
	.align		4
.L_95:
        /*0240*/ 	.byte	0x04, 0x2f
        /*0242*/ 	.short	(.L_97 - .L_96)
	.align		4
.L_96:
        /*0244*/ 	.word	index@(_ZN10layer_norm31ln_parallel_residual_bwd_kernelINS_13Kernel_traitsIf6__halffS2_fjLj8192ELj1ELj1ELj8ELj16ENS_18Kernel_traits_baseILj8192EfS2_fS2_fjLj256EEEEELb1ELb1ELb1EEEvNS_9BwdParamsE)
        /*0248*/ 	.word	0x000000ff


	//----- nvinfo : EIATTR_FRAME_SIZE
	.align		4
.L_97:
        /*024c*/ 	.byte	0x04, 0x11
        /*024e*/ 	.short	(.L_99 - .L_98)
	.align		4
.L_98:
        /*0250*/ 	.word	index@(_ZN10layer_norm31ln_parallel_residual_bwd_kernelINS_13Kernel_traitsIf6__halffS2_fjLj8192ELj1ELj1ELj8ELj16ENS_18Kernel_traits_baseILj8192EfS2_fS2_fjLj256EEEEELb1ELb1ELb1EEEvNS_9BwdParamsE)
        /*0254*/ 	.word	0x00000000


	//----- nvinfo : EIATTR_REGCOUNT
	.align		4
.L_99:
        /*0258*/ 	.byte	0x04, 0x2f
        /*025a*/ 	.short	(.L_101 - .L_100)
	.align		4
.L_100:
        /*025c*/ 	.word	index@(_ZN10layer_norm40ln_parallel_residual_bwd_finalize_kernelINS_22Kernel_traits_finalizeILj8192Ef6__halffS2_fjLb0ELj1024ELj4ENS_18Kernel_traits_baseILj8192EfS2_fS2_fjLj1024EEEEELb1EEEvNS_9BwdParamsE)
        /*0260*/ 	.word	0x00000020


	//----- nvinfo : EIATTR_FRAME_SIZE
	.align		4
.L_101:
        /*0264*/ 	.byte	0x04, 0x11
        /*0266*/ 	.short	(.L_103 - .L_102)
	.align		4
.L_102:
        /*0268*/ 	.word	index@(_ZN10layer_norm40ln_parallel_residual_bwd_finalize_kernelINS_22Kernel_traits_finalizeILj8192Ef6__halffS2_fjLb0ELj1024ELj4ENS_18Kernel_traits_baseILj8192EfS2_fS2_fjLj1024EEEEELb1EEEvNS_9BwdParamsE)
        /*026c*/ 	.word	0x00000000


	//----- nvinfo : EIATTR_REGCOUNT
	.align		4
.L_103:
        /*0270*/ 	.byte	0x04, 0x2f
        /*0272*/ 	.short	(.L_105 - .L_104)
	.align		4
.L_104:
        /*0274*/ 	.word	index@(_ZN10layer_norm22ln_bwd_finalize_kernelINS_22Kernel_traits_finalizeILj8192Ef6__halffS2_fjLb0ELj1024ELj4ENS_18Kernel_traits_baseILj8192EfS2_fS2_fjLj1024EEEEELb0ELb1EEEvNS_9BwdParamsE)
        /*0278*/ 	.word	0x00000020


	//----- nvinfo : EIATTR_FRAME_SIZE
	.align		4
.L_105:
        /*027c*/ 	.byte	0x04, 0x11
        /*027e*/ 	.short	(.L_107 - .L_106)
	.align		4
.L_106:
        /*0280*/ 	.word	index@(_ZN10layer_norm22ln_bwd_finalize_kernelINS_22Kernel_traits_finalizeILj8192Ef6__halffS2_fjLb0ELj1024ELj4ENS_18Kernel_traits_baseILj8192EfS2_fS2_fjLj1024EEEEELb0ELb1EEEvNS_9BwdParamsE)
        /*0284*/ 	.word	0x00000000


	//----- nvinfo : EIATTR_REGCOUNT
	.align		4
.L_107:
        /*0288*/ 	.byte	0x04, 0x2f
        /*028a*/ 	.short	(.L_109 - .L_108)
	.align		4
.L_108:
        /*028c*/ 	.word	index@(_ZN10layer_norm31ln_parallel_residual_bwd_kernelINS_13Kernel_traitsIf6__halffS2_fjLj8192ELj1ELj1ELj8ELj16ENS_18Kernel_traits_baseILj8192EfS2_fS2_fjLj256EEEEELb1ELb1ELb0EEEvNS_9BwdParamsE)
        /*0290*/ 	.word	0x000000f3


	//----- nvinfo : EIATTR_FRAME_SIZE
	.align		4
.L_109:
        /*0294*/ 	.byte	0x04, 0x11
        /*0296*/ 	.short	(.L_111 - .L_110)
	.align		4
.L_110:
        /*0298*/ 	.word	index@(_ZN10layer_norm31ln_parallel_residual_bwd_kernelINS_13Kernel_traitsIf6__halffS2_fjLj8192ELj1ELj1ELj8ELj16ENS_18Kernel_traits_baseILj8192EfS2_fS2_fjLj256EEEEELb1ELb1ELb0EEEvNS_9BwdParamsE)
        /*029c*/ 	.word	0x00000000


	//----- nvinfo : EIATTR_REGCOUNT
	.align		4
.L_111:
        /*02a0*/ 	.byte	0x04, 0x2f
        /*02a2*/ 	.short	(.L_113 - .L_112)
	.align		4
.L_112:
        /*02a4*/ 	.word	index@(_ZN10layer_norm40ln_parallel_residual_bwd_finalize_kernelINS_22Kernel_traits_finalizeILj8192Ef6__halffS2_fjLb0ELj1024ELj4ENS_18Kernel_traits_baseILj8192EfS2_fS2_fjLj1024EEEEELb0EEEvNS_9BwdParamsE)
        /*02a8*/ 	.word	0x00000020


	//----- nvinfo : EIATTR_FRAME_SIZE
	.align		4
.L_113:
        /*02ac*/ 	.byte	0x04, 0x11
        /*02ae*/ 	.short	(.L_115 - .L_114)
	.align		4
.L_114:
        /*02b0*/ 	.word	index@(_ZN10layer_norm40ln_parallel_residual_bwd_finalize_kernelINS_22Kernel_traits_finalizeILj8192Ef6__halffS2_fjLb0ELj1024ELj4ENS_18Kernel_traits_baseILj8192EfS2_fS2_fjLj1024EEEEELb0EEEvNS_9BwdParamsE)
        /*02b4*/ 	.word	0x00000000


	//----- nvinfo : EIATTR_REGCOUNT
	.align		4
.L_115:
        /*02b8*/ 	.byte	0x04, 0x2f
        /*02ba*/ 	.short	(.L_117 - .L_116)
	.align		4
.L_116:
        /*02bc*/ 	.word	index@(_ZN10layer_norm22ln_bwd_finalize_kernelINS_22Kernel_traits_finalizeILj8192Ef6__halffS2_fjLb0ELj1024ELj4ENS_18Kernel_traits_baseILj8192EfS2_fS2_fjLj1024EEEEELb0ELb0EEEvNS_9BwdParamsE)
        /*02c0*/ 	.word	0x0000003f


	//----- nvinfo : EIATTR_FRAME_SIZE
	.align		4
.L_117:
        /*02c4*/ 	.byte	0x04, 0x11
        /*02c6*/ 	.short	(.L_119 - .L_118)
	.align		4
.L_118:
        /*02c8*/ 	.word	index@(_ZN10layer_norm22ln_bwd_finalize_kernelINS_22Kernel_traits_finalizeILj8192Ef6__halffS2_fjLb0ELj1024ELj4ENS_18Kernel_traits_baseILj8192EfS2_fS2_fjLj1024EEEEELb0ELb0EEEvNS_9BwdParamsE)
        /*02cc*/ 	.word	0x00000000


	//----- nvinfo : EIATTR_REGCOUNT
	.align		4
.L_119:
        /*02d0*/ 	.byte	0x04, 0x2f
        /*02d2*/ 	.short	(.L_121 - .L_120)
	.align		4
.L_120:
        /*02d4*/ 	.word	index@(_ZN10layer_norm31ln_parallel_residual_bwd_kernelINS_13Kernel_traitsIf6__halffS2_fjLj8192ELj1ELj1ELj8ELj16ENS_18Kernel_traits_baseILj8192EfS2_fS2_fjLj256EEEEELb1ELb0ELb1EEEvNS_9BwdParamsE)
        /*02d8*/ 	.word	0x000000ff


	//----- nvinfo : EIATTR_FRAME_SIZE
	.align		4
.L_121:
        /*02dc*/ 	.byte	0x04, 0x11
        /*02de*/ 	.short	(.L_123 - .L_122)
	.align		4
.L_122:
        /*02e0*/ 	.word	index@(_ZN10layer_norm31ln_parallel_residual_bwd_kernelINS_13Kernel_traitsIf6__halffS2_fjLj8192ELj1ELj1ELj8ELj16ENS_18Kernel_traits_baseILj8192EfS2_fS2_fjLj256EEEEELb1ELb0ELb1EEEvNS_9BwdParamsE)
        /*02e4*/ 	.word	0x00000140


	//----- nvinfo : EIATTR_REGCOUNT
	.align		4
.L_123:
        /*02e8*/ 	.byte	0x04, 0x2f
        /*02ea*/ 	.short	(.L_125 - .L_124)
	.align		4
.L_124:
        /*02ec*/ 	.word	index@(_ZN10layer_norm31ln_parallel_residual_bwd_kernelINS_13Kernel_traitsIf6__halffS2_fjLj8192ELj1ELj1ELj8ELj16ENS_18Kernel_traits_baseILj8192EfS2_fS2_fjLj256EEEEELb1ELb0ELb0EEEvNS_9BwdParamsE)
        /*02f0*/ 	.word	0x000000ff


	//----- nvinfo : EIATTR_FRAME_SIZE
	.align		4
.L_125:
        /*02f4*/ 	.byte	0x04, 0x11
        /*02f6*/ 	.short	(.L_127 - .L_126)
	.align		4
.L_126:
        /*02f8*/ 	.word	index@(_ZN10layer_norm31ln_parallel_residual_bwd_kernelINS_13Kernel_traitsIf6__halffS2_fjLj8192ELj1ELj1ELj8ELj16ENS_18Kernel_traits_baseILj8192EfS2_fS2_fjLj256EEEEELb1ELb0ELb0EEEvNS_9BwdParamsE)
        /*02fc*/ 	.word	0x00000160


	//----- nvinfo : EIATTR_REGCOUNT
	.align		4
.L_127:
        /*0300*/ 	.byte	0x04, 0x2f
        /*0302*/ 	.short	(.L_129 - .L_128)
	.align		4
.L_128:
        /*0304*/ 	.word	index@(_ZN10layer_norm31ln_parallel_residual_bwd_kernelINS_13Kernel_traitsIf6__halffS2_fjLj8192ELj1ELj1ELj8ELj16ENS_18Kernel_traits_baseILj8192EfS2_fS2_fjLj256EEEEELb0ELb1ELb1EEEvNS_9BwdParamsE)
        /*0308*/ 	.word	0x000000ff


	//----- nvinfo : EIATTR_FRAME_SIZE
	.align		4
.L_129:
        /*030c*/ 	.byte	0x04, 0x11
        /*030e*/ 	.short	(.L_131 - .L_130)
	.align		4
.L_130:
        /*0310*/ 	.word	index@(_ZN10layer_norm31ln_parallel_residual_bwd_kernelINS_13Kernel_traitsIf6__halffS2_fjLj8192ELj1ELj1ELj8ELj16ENS_18Kernel_traits_baseILj8192EfS2_fS2_fjLj256EEEEELb0ELb1ELb1EEEvNS_9BwdParamsE)
        /*0314*/ 	.word	0x00000000


	//----- nvinfo : EIATTR_REGCOUNT
	.align		4
.L_131:
        /*0318*/ 	.byte	0x04, 0x2f
        /*031a*/ 	.short	(.L_133 - .L_132)
	.align		4
.L_132:
        /*031c*/ 	.word	index@(_ZN10layer_norm31ln_parallel_residual_bwd_kernelINS_13Kernel_traitsIf6__halffS2_fjLj8192ELj1ELj1ELj8ELj16ENS_18Kernel_traits_baseILj8192EfS2_fS2_fjLj256EEEEELb0ELb1ELb0EEEvNS_9BwdParamsE)
        /*0320*/ 	.word	0x000000e9


	//----- nvinfo : EIATTR_FRAME_SIZE
	.align		4
.L_133:
        /*0324*/ 	.byte	0x04, 0x11
        /*0326*/ 	.short	(.L_135 - .L_134)
	.align		4
.L_134:
        /*0328*/ 	.word	index@(_ZN10layer_norm31ln_parallel_residual_bwd_kernelINS_13Kernel_traitsIf6__halffS2_fjLj8192ELj1ELj1ELj8ELj16ENS_18Kernel_traits_baseILj8192EfS2_fS2_fjLj256EEEEELb0ELb1ELb0EEEvNS_9BwdParamsE)
        /*032c*/ 	.word	0x00000000


	//----- nvinfo : EIATTR_REGCOUNT
	.align		4
.L_135:
        /*0330*/ 	.byte	0x04, 0x2f
        /*0332*/ 	.short	(.L_137 - .L_136)
	.align		4
.L_136:
        /*0334*/ 	.word	index@(_ZN10layer_norm31ln_parallel_residual_bwd_kernelINS_13Kernel_traitsIf6__halffS2_fjLj8192ELj1ELj1ELj8ELj16ENS_18Kernel_traits_baseILj8192EfS2_fS2_fjLj256EEEEELb0ELb0ELb1EEEvNS_9BwdParamsE)
        /*0338*/ 	.word	0x000000ff


	//----- nvinfo : EIATTR_FRAME_SIZE
	.align		4
.L_137:
        /*033c*/ 	.byte	0x04, 0x11
        /*033e*/ 	.short	(.L_139 - .L_138)
	.align		4
.L_138:
        /*0340*/ 	.word	index@(_ZN10layer_norm31ln_parallel_residual_bwd_kernelINS_13Kernel_traitsIf6__halffS2_fjLj8192ELj1ELj1ELj8ELj16ENS_18Kernel_traits_baseILj8192EfS2_fS2_fjLj256EEEEELb0ELb0ELb1EEEvNS_9BwdParamsE)
        /*0344*/ 	.word	0x00000108


	//----- nvinfo : EIATTR_REGCOUNT
	.align		4
.L_139:
        /*0348*/ 	.byte	0x04, 0x2f
        /*034a*/ 	.short	(.L_141 - .L_140)
	.align		4
.L_140:
        /*034c*/ 	.word	index@(_ZN10layer_norm31ln_parallel_residual_bwd_kernelINS_13Kernel_traitsIf6__halffS2_fjLj8192ELj1ELj1ELj8ELj16ENS_18Kernel_traits_baseILj8192EfS2_fS2_fjLj256EEEEELb0ELb0ELb0EEEvNS_9BwdParamsE)
        /*0350*/ 	.word	0x000000ff


	//----- nvinfo : EIATTR_FRAME_SIZE
	.align		4
.L_141:
        /*0354*/ 	.byte	0x04, 0x11
        /*0356*/ 	.short	(.L_143 - .L_142)
	.align		4
.L_142:
        /*0358*/ 	.word	index@(_ZN10layer_norm31ln_parallel_residual_bwd_kernelINS_13Kernel_traitsIf6__halffS2_fjLj8192ELj1ELj1ELj8ELj16ENS_18Kernel_traits_baseILj8192EfS2_fS2_fjLj256EEEEELb0ELb0ELb0EEEvNS_9BwdParamsE)
        /*035c*/ 	.word	0x00000120


	//----- nvinfo : EIATTR_REGCOUNT
	.align		4
.L_143:
        /*0360*/ 	.byte	0x04, 0x2f
        /*0362*/ 	.short	(.L_145 - .L_144)
	.align		4
.L_144:
        /*0364*/ 	.word	index@(_ZN10layer_norm31ln_parallel_residual_bwd_kernelINS_13Kernel_traitsI6__halfS2_fS2_fjLj8192ELj1ELj1ELj8ELj16ENS_18Kernel_traits_baseILj8192ES2_S2_fS2_fjLj256EEEEELb1ELb1ELb1EEEvNS_9BwdParamsE)
        /*0368*/ 	.word	0x000000ff


	//----- nvinfo : EIATTR_FRAME_SIZE
	.align		4
.L_145:
        /*036c*/ 	.byte	0x04, 0x11
        /*036e*/ 	.short	(.L_147 - .L_146)
	.align		4
.L_146:
        /*0370*/ 	.word	index@(_ZN10layer_norm31ln_parallel_residual_bwd_kernelINS_13Kernel_traitsI6__halfS2_fS2_fjLj8192ELj1ELj1ELj8ELj16ENS_18Kernel_traits_baseILj8192ES2_S2_fS2_fjLj256EEEEELb1ELb1ELb1EEEvNS_9BwdParamsE)
        /*0374*/ 	.word	0x00000000


	//----- nvinfo : EIATTR_REGCOUNT
	.align		4
.L_147:
        /*0378*/ 	.byte	0x04, 0x2f
        /*037a*/ 	.short	(.L_149 - .L_148)
	.align		4
.L_148:
        /*037c*/ 	.word	index@(_ZN10layer_norm40ln_parallel_residual_bwd_finalize_kernelINS_22Kernel_traits_finalizeILj8192E6__halfS2_fS2_fjLb0ELj1024ELj4ENS_18Kernel_traits_baseILj8192ES2_S2_fS2_fjLj1024EEEEELb1EEEvNS_9BwdParamsE)
        /*0380*/ 	.word	0x00000020


	//----- nvinfo : EIATTR_FRAME_SIZE
	.align		4
.L_149:
        /*0384*/ 	.byte	0x04, 0x11
        /*0386*/ 	.short	(.L_151 - .L_150)
	.align		4
.L_150:
        /*0388*/ 	.word	index@(_ZN10layer_norm40ln_parallel_residual_bwd_finalize_kernelINS_22Kernel_traits_finalizeILj8192E6__halfS2_fS2_fjLb0ELj1024ELj4ENS_18Kernel_traits_baseILj8192ES2_S2_fS2_fjLj1024EEEEELb1EEEvNS_9BwdParamsE)
        /*038c*/ 	.word	0x00000000


	//----- nvinfo : EIATTR_REGCOUNT
	.align		4
.L_151:
        /*0390*/ 	.byte	0x04, 0x2f
        /*0392*/ 	.short	(.L_153 - .L_152)
	.align		4
.L_152:
        /*0394*/ 	.word	index@(_ZN10layer_norm22ln_bwd_finalize_kernelINS_22Kernel_traits_finalizeILj8192E6__halfS2_fS2_fjLb0ELj1024ELj4ENS_18Kernel_traits_baseILj8192ES2_S2_fS2_fjLj1024EEEEELb0ELb1EEEvNS_9BwdParamsE)
        /*0398*/ 	.word	0x00000020


	//----- nvinfo : EIATTR_FRAME_SIZE
	.align		4
.L_153:
        /*039c*/ 	.byte	0x04, 0x11
        /*039e*/ 	.short	(.L_155 - .L_154)
	.align		4
.L_154:
        /*03a0*/ 	.word	index@(_ZN10layer_norm22ln_bwd_finalize_kernelINS_22Kernel_traits_finalizeILj8192E6__halfS2_fS2_fjLb0ELj1024ELj4ENS_18Kernel_traits_baseILj8192ES2_S2_fS2_fjLj1024EEEEELb0ELb1EEEvNS_9BwdParamsE)
        /*03a4*/ 	.word	0x00000000


	//----- nvinfo : EIATTR_REGCOUNT
	.align		4
.L_155:
        /*03a8*/ 	.byte	0x04, 0x2f
        /*03aa*/ 	.short	(.L_157 - .L_156)
	.align		4
.L_156:
        /*03ac*/ 	.word	index@(_ZN10layer_norm31ln_parallel_residual_bwd_kernelINS_13Kernel_traitsI6__halfS2_fS2_fjLj8192ELj1ELj1ELj8ELj16ENS_18Kernel_traits_baseILj8192ES2_S2_fS2_fjLj256EEEEELb1ELb1ELb0EEEvNS_9BwdParamsE)
        /*03b0*/ 	.word	0x000000ec


	//----- nvinfo : EIATTR_FRAME_SIZE
	.align		4
.L_157:
        /*03b4*/ 	.byte	0x04, 0x11
        /*03b6*/ 	.short	(.L_159 - .L_158)
	.align		4
.L_158:
        /*03b8*/ 	.word	index@(_ZN10layer_norm31ln_parallel_residual_bwd_kernelINS_13Kernel_traitsI6__halfS2_fS2_fjLj8192ELj1ELj1ELj8ELj16ENS_18Kernel_traits_baseILj8192ES2_S2_fS2_fjLj256EEEEELb1ELb1ELb0EEEvNS_9BwdParamsE)
        /*03bc*/ 	.word	0x00000000


	//----- nvinfo : EIATTR_REGCOUNT
	.align		4
.L_159:
        /*03c0*/ 	.byte	0x04, 0x2f
        /*03c2*/ 	.short	(.L_161 - .L_160)
	.align		4
.L_160:
        /*03c4*/ 	.word	index@(_ZN10layer_norm40ln_parallel_residual_bwd_finalize_kernelINS_22Kernel_traits_finalizeILj8192E6__halfS2_fS2_fjLb0ELj1024ELj4ENS_18Kernel_traits_baseILj8192ES2_S2_fS2_fjLj1024EEEEELb0EEEvNS_9BwdParamsE)
        /*03c8*/ 	.word	0x00000020


	//----- nvinfo : EIATTR_FRAME_SIZE
	.align		4
.L_161:
        /*03cc*/ 	.byte	0x04, 0x11
        /*03ce*/ 	.short	(.L_163 - .L_162)
	.align		4
.L_162:
        /*03d0*/ 	.word	index@(_ZN10layer_norm40ln_parallel_residual_bwd_finalize_kernelINS_22Kernel_traits_finalizeILj8192E6__halfS2_fS2_fjLb0ELj1024ELj4ENS_18Kernel_traits_baseILj8192ES2_S2_fS2_fjLj1024EEEEELb0EEEvNS_9BwdParamsE)
        /*03d4*/ 	.word	0x00000000


	//----- nvinfo : EIATTR_REGCOUNT
	.align		4
.L_163:
        /*03d8*/ 	.byte	0x04, 0x2f
        /*03da*/ 	.short	(.L_165 - .L_164)
	.align		4
.L_164:
        /*03dc*/ 	.word	index@(_ZN10layer_norm22ln_bwd_finalize_kernelINS_22Kernel_traits_finalizeILj8192E6__halfS2_fS2_fjLb0ELj1024ELj4ENS_18Kernel_traits_baseILj8192ES2_S2_fS2_fjLj1024EEEEELb0ELb0EEEvNS_9BwdParamsE)
        /*03e0*/ 	.word	0x0000003f


	//----- nvinfo : EIATTR_FRAME_SIZE
	.align		4
.L_165:
        /*03e4*/ 	.byte	0x04, 0x11
        /*03e6*/ 	.short	(.L_167 - .L_166)
	.align		4
.L_166:
        /*03e8*/ 	.word	index@(_ZN10layer_norm22ln_bwd_finalize_kernelINS_22Kernel_traits_finalizeILj8192E6__halfS2_fS2_fjLb0ELj1024ELj4ENS_18Kernel_traits_baseILj8192ES2_S2_fS2_fjLj1024EEEEELb0ELb0EEEvNS_9BwdParamsE)
        /*03ec*/ 	.word	0x00000000


	//----- nvinfo : EIATTR_REGCOUNT
	.align		4
.L_167:
        /*03f0*/ 	.byte	0x04, 0x2f
        /*03f2*/ 	.short	(.L_169 - .L_168)
	.align		4
.L_168:
        /*03f4*/ 	.word	index@(_ZN10layer_norm31ln_parallel_residual_bwd_kernelINS_13Kernel_traitsI6__halfS2_fS2_fjLj8192ELj1ELj1ELj8ELj16ENS_18Kernel_traits_baseILj8192ES2_S2_fS2_fjLj256EEEEELb1ELb0ELb1EEEvNS_9BwdParamsE)
        /*03f8*/ 	.word	0x000000ff


	//----- nvinfo : EIATTR_FRAME_SIZE
	.align		4
.L_169:
        /*03fc*/ 	.byte	0x04, 0x11
        /*03fe*/ 	.short	(.L_171 - .L_170)
	.align		4
.L_170:
        /*0400*/ 	.word	index@(_ZN10layer_norm31ln_parallel_residual_bwd_kernelINS_13Kernel_traitsI6__halfS2_fS2_fjLj8192ELj1ELj1ELj8ELj16ENS_18Kernel_traits_baseILj8192ES2_S2_fS2_fjLj256EEEEELb1ELb0ELb1EEEvNS_9BwdParamsE)
        /*0404*/ 	.word	0x00000148


	//----- nvinfo : EIATTR_REGCOUNT
	.align		4
.L_171:
        /*0408*/ 	.byte	0x04, 0x2f
        /*040a*/ 	.short	(.L_173 - .L_172)
	.align		4
.L_172:
        /*040c*/ 	.word	index@(_ZN10layer_norm31ln_parallel_residual_bwd_kernelINS_13Kernel_traitsI6__halfS2_fS2_fjLj8192ELj1ELj1ELj8ELj16ENS_18Kernel_traits_baseILj8192ES2_S2_fS2_fjLj256EEEEELb1ELb0ELb0EEEvNS_9BwdParamsE)
        /*0410*/ 	.word	0x000000ff


	//----- nvinfo : EIATTR_FRAME_SIZE
	.align		4
.L_173:
        /*0414*/ 	.byte	0x04, 0x11
        /*0416*/ 	.short	(.L_175 - .L_174)
	.align		4
.L_174:
        /*0418*/ 	.word	index@(_ZN10layer_norm31ln_parallel_residual_bwd_kernelINS_13Kernel_traitsI6__halfS2_fS2_fjLj8192ELj1ELj1ELj8ELj16ENS_18Kernel_traits_baseILj8192ES2_S2_fS2_fjLj256EEEEELb1ELb0ELb0EEEvNS_9BwdParamsE)
        /*041c*/ 	.word	0x000000e0


	//----- nvinfo : EIATTR_REGCOUNT
	.align		4
.L_175:
        /*0420*/ 	.byte	0x04, 0x2f
        /*0422*/ 	.short	(.L_177 - .L_176)
	.align		4
.L_176:
        /*0424*/ 	.word	index@(_ZN10layer_norm31ln_parallel_residual_bwd_kernelINS_13Kernel_traitsI6__halfS2_fS2_fjLj8192ELj1ELj1ELj8ELj16ENS_18Kernel_traits_baseILj8192ES2_S2_fS2_fjLj256EEEEELb0ELb1ELb1EEEvNS_9BwdParamsE)
        /*0428*/ 	.word	0x000000ff


	//----- nvinfo : EIATTR_FRAME_SIZE
	.align		4
.L_177:
        /*042c*/ 	.byte	0x04, 0x11
        /*042e*/ 	.short	(.L_179 - .L_178)
	.align		4
.L_178:
        /*0430*/ 	.word	index@(_ZN10layer_norm31ln_parallel_residual_bwd_kernelINS_13Kernel_traitsI6__halfS2_fS2_fjLj8192ELj1ELj1ELj8ELj16ENS_18Kernel_traits_baseILj8192ES2_S2_fS2_fjLj256EEEEELb0ELb1ELb1EEEvNS_9BwdParamsE)
        /*0434*/ 	.word	0x00000000


	//----- nvinfo : EIATTR_REGCOUNT
	.align		4
.L_179:
        /*0438*/ 	.byte	0x04, 0x2f
        /*043a*/ 	.short	(.L_181 - .L_180)
	.align		4
.L_180:
        /*043c*/ 	.word	index@(_ZN10layer_norm31ln_parallel_residual_bwd_kernelINS_13Kernel_traitsI6__halfS2_fS2_fjLj8192ELj1ELj1ELj8ELj16ENS_18Kernel_traits_baseILj8192ES2_S2_fS2_fjLj256EEEEELb0ELb1ELb0EEEvNS_9BwdParamsE)
        /*0440*/ 	.word	0x000000d9


	//----- nvinfo : EIATTR_FRAME_SIZE
	.align		4
.L_181:
        /*0444*/ 	.byte	0x04, 0x11
        /*0446*/ 	.short	(.L_183 - .L_182)
	.align		4
.L_182:
        /*0448*/ 	.word	index@(_ZN10layer_norm31ln_parallel_residual_bwd_kernelINS_13Kernel_traitsI6__halfS2_fS2_fjLj8192ELj1ELj1ELj8ELj16ENS_18Kernel_traits_baseILj8192ES2_S2_fS2_fjLj256EEEEELb0ELb1ELb0EEEvNS_9BwdParamsE)
        /*044c*/ 	.word	0x00000000


	//----- nvinfo : EIATTR_REGCOUNT
	.align		4
.L_183:
        /*0450*/ 	.byte	0x04, 0x2f
        /*0452*/ 	.short	(.L_185 - .L_184)
	.align		4
.L_184:
        /*0454*/ 	.word	index@(_ZN10layer_norm31ln_parallel_residual_bwd_kernelINS_13Kernel_traitsI6__halfS2_fS2_fjLj8192ELj1ELj1ELj8ELj16ENS_18Kernel_traits_baseILj8192ES2_S2_fS2_fjLj256EEEEELb0ELb0ELb1EEEvNS_9BwdParamsE)
        /*0458*/ 	.word	0x000000ff


	//----- nvinfo : EIATTR_FRAME_SIZE
	.align		4
.L_185:
        /*045c*/ 	.byte	0x04, 0x11
        /*045e*/ 	.short	(.L_187 - .L_186)
	.align		4
.L_186:
        /*0460*/ 	.word	index@(_ZN10layer_norm31ln_parallel_residual_bwd_kernelINS_13Kernel_traitsI6__halfS2_fS2_fjLj8192ELj1ELj1ELj8ELj16ENS_18Kernel_traits_baseILj8192ES2_S2_fS2_fjLj256EEEEELb0ELb0ELb1EEEvNS_9BwdParamsE)
        /*0464*/ 	.word	0x00000100


	//----- nvinfo : EIATTR_REGCOUNT
	.align		4
.L_187:
        /*0468*/ 	.byte	0x04, 0x2f
        /*046a*/ 	.short	(.L_189 - .L_188)
	.align		4
.L_188:
        /*046c*/ 	.word	index@(_ZN10layer_norm31ln_parallel_residual_bwd_kernelINS_13Kernel_traitsI6__halfS2_fS2_fjLj8192ELj1ELj1ELj8ELj16ENS_18Kernel_traits_baseILj8192ES2_S2_fS2_fjLj256EEEEELb0ELb0ELb0EEEvNS_9BwdParamsE)
        /*0470*/ 	.word	0x000000ff


	//----- nvinfo : EIATTR_FRAME_SIZE
	.align		4
.L_189:
        /*0474*/ 	.byte	0x04, 0x11
        /*0476*/ 	.short	(.L_191 - .L_190)
	.align		4
.L_190:
        /*0478*/ 	.word	index@(_ZN10layer_norm31ln_parallel_residual_bwd_kernelINS_13Kernel_traitsI6__halfS2_fS2_fjLj8192ELj1ELj1ELj8ELj16ENS_18Kernel_traits_baseILj8192ES2_S2_fS2_fjLj256EEEEELb0ELb0ELb0EEEvNS_9BwdParamsE)
        /*047c*/ 	.word	0x00000098


	//----- nvinfo : EIATTR_REGCOUNT
	.align		4
.L_191:
        /*0480*/ 	.byte	0x04, 0x2f
        /*0482*/ 	.short	(.L_193 - .L_192)
	.align		4
.L_192:
        /*0484*/ 	.word	index@(_ZN10layer_norm31ln_parallel_residual_bwd_kernelINS_13Kernel_traitsIf6__halfS2_S2_fjLj8192ELj1ELj1ELj8ELj16ENS_18Kernel_traits_baseILj8192EfS2_S2_S2_fjLj256EEEEELb1ELb1ELb1EEEvNS_9BwdParamsE)
        /*0488*/ 	.word	0x000000fd


	//----- nvinfo : EIATTR_FRAME_SIZE
	.align		4
.L_193:
        /*048c*/ 	.byte	0x04, 0x11
        /*048e*/ 	.short	(.L_195 - .L_194)
	.align		4
.L_194:
        /*0490*/ 	.word	index@(_ZN10layer_norm31ln_parallel_residual_bwd_kernelINS_13Kernel_traitsIf6__halfS2_S2_fjLj8192ELj1ELj1ELj8ELj16ENS_18Kernel_traits_baseILj8192EfS2_S2_S2_fjLj256EEEEELb1ELb1ELb1EEEvNS_9BwdParamsE)
        /*0494*/ 	.word	0x00000000


	//----- nvinfo : EIATTR_REGCOUNT
	.align		4
.L_195:
        /*0498*/ 	.byte	0x04, 0x2f
        /*049a*/ 	.short	(.L_197 - .L_196)
	.align		4
.L_196:
        /*049c*/ 	.word	index@(_ZN10layer_norm40ln_parallel_residual_bwd_finalize_kernelINS_22Kernel_traits_finalizeILj8192Ef6__halfS2_S2_fjLb0ELj1024ELj4ENS_18Kernel_traits_baseILj8192EfS2_S2_S2_fjLj1024EEEEELb1EEEvNS_9BwdParamsE)
        /*04a0*/ 	.word	0x00000020


	//----- nvinfo : EIATTR_FRAME_SIZE
	.align		4
.L_197:
        /*04a4*/ 	.byte	0x04, 0x11
        /*04a6*/ 	.short	(.L_199 - .L_198)
	.align		4
.L_198:
        /*04a8*/ 	.word	index@(_ZN10layer_norm40ln_parallel_residual_bwd_finalize_kernelINS_22Kernel_traits_finalizeILj8192Ef6__halfS2_S2_fjLb0ELj1024ELj4ENS_18Kernel_traits_baseILj8192EfS2_S2_S2_fjLj1024EEEEELb1EEEvNS_9BwdParamsE)
        /*04ac*/ 	.word	0x00000000


	//----- nvinfo : EIATTR_REGCOUNT
	.align		4
.L_199:
        /*04b0*/ 	.byte	0x04, 0x2f
        /*04b2*/ 	.short	(.L_201 - .L_200)
	.align		4
.L_200:
        /*04b4*/ 	.word	index@(_ZN10layer_norm22ln_bwd_finalize_kernelINS_22Kernel_traits_finalizeILj8192Ef6__halfS2_S2_fjLb0ELj1024ELj4ENS_18Kernel_traits_baseILj8192EfS2_S2_S2_fjLj1024EEEEELb0ELb1EEEvNS_9BwdParamsE)
        /*04b8*/ 	.word	0x00000020


	//----- nvinfo : EIATTR_FRAME_SIZE
	.align		4
.L_201:
        /*04bc*/ 	.byte	0x04, 0x11
        /*04be*/ 	.short	(.L_203 - .L_202)
	.align		4
.L_202:
        /*04c0*/ 	.word	index@(_ZN10layer_norm22ln_bwd_finalize_kernelINS_22Kernel_traits_finalizeILj8192Ef6__halfS2_S2_fjLb0ELj1024ELj4ENS_18Kernel_traits_baseILj8192EfS2_S2_S2_fjLj1024EEEEELb0ELb1EEEvNS_9BwdParamsE)
        /*04c4*/ 	.word	0x00000000


	//----- nvinfo : EIATTR_REGCOUNT
	.align		4
.L_203:
        /*04c8*/ 	.byte	0x04, 0x2f
        /*04ca*/ 	.short	(.L_205 - .L_204)
	.align		4
.L_204:
        /*04cc*/ 	.word	index@(_ZN10layer_norm31ln_parallel_residual_bwd_kernelINS_13Kernel_traitsIf6__halfS2_S2_fjLj8192ELj1ELj1ELj8ELj16ENS_18Kernel_traits_baseILj8192EfS2_S2_S2_fjLj256EEEEELb1ELb1ELb0EEEvNS_9BwdParamsE)
        /*04d0*/ 	.word	0x000000e8


	//----- nvinfo : EIATTR_FRAME_SIZE
	.align		4
.L_205:
        /*04d4*/ 	.byte	0x04, 0x11
        /*04d6*/ 	.short	(.L_207 - .L_206)
	.align		4
.L_206:
        /*04d8*/ 	.word	index@(_ZN10layer_norm31ln_parallel_residual_bwd_kernelINS_13Kernel_traitsIf6__halfS2_S2_fjLj8192ELj1ELj1ELj8ELj16ENS_18Kernel_traits_baseILj8192EfS2_S2_S2_fjLj256EEEEELb1ELb1ELb0EEEvNS_9BwdParamsE)
        /*04dc*/ 	.word	0x00000000


	//----- nvinfo : EIATTR_REGCOUNT
	.align		4
.L_207:
        /*04e0*/ 	.byte	0x04, 0x2f
        /*04e2*/ 	.short	(.L_209 - .L_208)
	.align		4
.L_208:
        /*04e4*/ 	.word	index@(_ZN10layer_norm40ln_parallel_residual_bwd_finalize_kernelINS_22Kernel_traits_finalizeILj8192Ef6__halfS2_S2_fjLb0ELj1024ELj4ENS_18Kernel_traits_baseILj8192EfS2_S2_S2_fjLj1024EEEEELb0EEEvNS_9BwdParamsE)
        /*04e8*/ 	.word	0x00000020


	//----- nvinfo : EIATTR_FRAME_SIZE
	.align		4
.L_209:
        /*04ec*/ 	.byte	0x04, 0x11
        /*04ee*/ 	.short	(.L_211 - .L_210)
	.align		4
.L_210:
        /*04f0*/ 	.word	index@(_ZN10layer_norm40ln_parallel_residual_bwd_finalize_kernelINS_22Kernel_traits_finalizeILj8192Ef6__halfS2_S2_fjLb0ELj1024ELj4ENS_18Kernel_traits_baseILj8192EfS2_S2_S2_fjLj1024EEEEELb0EEEvNS_9BwdParamsE)
        /*04f4*/ 	.word	0x00000000


	//----- nvinfo : EIATTR_REGCOUNT
	.align		4
.L_211:
        /*04f8*/ 	.byte	0x04, 0x2f
        /*04fa*/ 	.short	(.L_213 - .L_212)
	.align		4
.L_212:
        /*04fc*/ 	.word	index@(_ZN10layer_norm22ln_bwd_finalize_kernelINS_22Kernel_traits_finalizeILj8192Ef6__halfS2_S2_fjLb0ELj1024ELj4ENS_18Kernel_traits_baseILj8192EfS2_S2_S2_fjLj1024EEEEELb0ELb0EEEvNS_9BwdParamsE)
        /*0500*/ 	.word	0x0000003f


	//----- nvinfo : EIATTR_FRAME_SIZE
	.align		4
.L_213:
        /*0504*/ 	.byte	0x04, 0x11
        /*0506*/ 	.short	(.L_215 - .L_214)
	.align		4
.L_214:
        /*0508*/ 	.word	index@(_ZN10layer_norm22ln_bwd_finalize_kernelINS_22Kernel_traits_finalizeILj8192Ef6__halfS2_S2_fjLb0ELj1024ELj4ENS_18Kernel_traits_baseILj8192EfS2_S2_S2_fjLj1024EEEEELb0ELb0EEEvNS_9BwdParamsE)
        /*050c*/ 	.word	0x00000000


	//----- nvinfo : EIATTR_REGCOUNT
	.align		4
.L_215:
        /*0510*/ 	.byte	0x04, 0x2f
        /*0512*/ 	.short	(.L_217 - .L_216)
	.align		4
.L_216:
        /*0514*/ 	.word	index@(_ZN10layer_norm31ln_parallel_residual_bwd_kernelINS_13Kernel_traitsIf6__halfS2_S2_fjLj8192ELj1ELj1ELj8ELj16ENS_18Kernel_traits_baseILj8192EfS2_S2_S2_fjLj256EEEEELb1ELb0ELb1EEEvNS_9BwdParamsE)
        /*0518*/ 	.word	0x000000ff


	//----- nvinfo : EIATTR_FRAME_SIZE
	.align		4
.L_217:
        /*051c*/ 	.byte	0x04, 0x11
        /*051e*/ 	.short	(.L_219 - .L_218)
	.align		4
.L_218:
        /*0520*/ 	.word	index@(_ZN10layer_norm31ln_parallel_residual_bwd_kernelINS_13Kernel_traitsIf6__halfS2_S2_fjLj8192ELj1ELj1ELj8ELj16ENS_18Kernel_traits_baseILj8192EfS2_S2_S2_fjLj256EEEEELb1ELb0ELb1EEEvNS_9BwdParamsE)
        /*0524*/ 	.word	0x000000f8


	//----- nvinfo : EIATTR_REGCOUNT
	.align		4
.L_219:
        /*0528*/ 	.byte	0x04, 0x2f
        /*052a*/ 	.short	(.L_221 - .L_220)
	.align		4
.L_220:
        /*052c*/ 	.word	index@(_ZN10layer_norm31ln_parallel_residual_bwd_kernelINS_13Kernel_traitsIf6__halfS2_S2_fjLj8192ELj1ELj1ELj8ELj16ENS_18Kernel_traits_baseILj8192EfS2_S2_S2_fjLj256EEEEELb1ELb0ELb0EEEvNS_9BwdParamsE)
        /*0530*/ 	.word	0x000000ff


	//----- nvinfo : EIATTR_FRAME_SIZE
	.align		4
.L_221:
        /*0534*/ 	.byte	0x04, 0x11
        /*0536*/ 	.short	(.L_223 - .L_222)
	.align		4
.L_222:
        /*0538*/ 	.word	index@(_ZN10layer_norm31ln_parallel_residual_bwd_kernelINS_13Kernel_traitsIf6__halfS2_S2_fjLj8192ELj1ELj1ELj8ELj16ENS_18Kernel_traits_baseILj8192EfS2_S2_S2_fjLj256EEEEELb1ELb0ELb0EEEvNS_9BwdParamsE)
        /*053c*/ 	.word	0x00000100


	//----- nvinfo : EIATTR_REGCOUNT
	.align		4
.L_223:
        /*0540*/ 	.byte	0x04, 0x2f
        /*0542*/ 	.short	(.L_225 - .L_224)
	.align		4
.L_224:
        /*0544*/ 	.word	index@(_ZN10layer_norm31ln_parallel_residual_bwd_kernelINS_13Kernel_traitsIf6__halfS2_S2_fjLj8192ELj1ELj1ELj8ELj16ENS_18Kernel_traits_baseILj8192EfS2_S2_S2_fjLj256EEEEELb0ELb1ELb1EEEvNS_9BwdParamsE)
        /*0548*/ 	.word	0x000000f4


	//----- nvinfo : EIATTR_FRAME_SIZE
	.align		4
.L_225:
        /*054c*/ 	.byte	0x04, 0x11
        /*054e*/ 	.short	(.L_227 - .L_226)
	.align		4
.L_226:
        /*0550*/ 	.word	index@(_ZN10layer_norm31ln_parallel_residual_bwd_kernelINS_13Kernel_traitsIf6__halfS2_S2_fjLj8192ELj1ELj1ELj8ELj16ENS_18Kernel_traits_baseILj8192EfS2_S2_S2_fjLj256EEEEELb0ELb1ELb1EEEvNS_9BwdParamsE)
        /*0554*/ 	.word	0x00000000


	//----- nvinfo : EIATTR_REGCOUNT
	.align		4
.L_227:
        /*0558*/ 	.byte	0x04, 0x2f
        /*055a*/ 	.short	(.L_229 - .L_228)
	.align		4
.L_228:
        /*055c*/ 	.word	index@(_ZN10layer_norm31ln_parallel_residual_bwd_kernelINS_13Kernel_traitsIf6__halfS2_S2_fjLj8192ELj1ELj1ELj8ELj16ENS_18Kernel_traits_baseILj8192EfS2_S2_S2_fjLj256EEEEELb0ELb1ELb0EEEvNS_9BwdParamsE)
        /*0560*/ 	.word	0x000000d8


	//----- nvinfo : EIATTR_FRAME_SIZE
	.align		4
.L_229:
        /*0564*/ 	.byte	0x04, 0x11
        /*0566*/ 	.short	(.L_231 - .L_230)
	.align		4
.L_230:
        /*0568*/ 	.word	index@(_ZN10layer_norm31ln_parallel_residual_bwd_kernelINS_13Kernel_traitsIf6__halfS2_S2_fjLj8192ELj1ELj1ELj8ELj16ENS_18Kernel_traits_baseILj8192EfS2_S2_S2_fjLj256EEEEELb0ELb1ELb0EEEvNS_9BwdParamsE)
        /*056c*/ 	.word	0x00000000


	//----- nvinfo : EIATTR_REGCOUNT
	.align		4
.L_231:
        /*0570*/ 	.byte	0x04, 0x2f
        /*0572*/ 	.short	(.L_233 - .L_232)
	.align		4
.L_232:
        /*0574*/ 	.word	index@(_ZN10layer_norm31ln_parallel_residual_bwd_kernelINS_13Kernel_traitsIf6__halfS2_S2_fjLj8192ELj1ELj1ELj8ELj16ENS_18Kernel_traits_baseILj8192EfS2_S2_S2_fjLj256EEEEELb0ELb0ELb1EEEvNS_9BwdParamsE)
        /*0578*/ 	.word	0x000000ff


	//----- nvinfo : EIATTR_FRAME_SIZE
	.align		4
.L_233:
        /*057c*/ 	.byte	0x04, 0x11
        /*057e*/ 	.short	(.L_235 - .L_234)
	.align		4
.L_234:
        /*0580*/ 	.word	index@(_ZN10layer_norm31ln_parallel_residual_bwd_kernelINS_13Kernel_traitsIf6__halfS2_S2_fjLj8192ELj1ELj1ELj8ELj16ENS_18Kernel_traits_baseILj8192EfS2_S2_S2_fjLj256EEEEELb0ELb0ELb1EEEvNS_9BwdParamsE)
        /*0584*/ 	.word	0x000000b8


	//----- nvinfo : EIATTR_REGCOUNT
	.align		4
.L_235:
        /*0588*/ 	.byte	0x04, 0x2f
        /*058a*/ 	.short	(.L_237 - .L_236)
	.align		4
.L_236:
        /*058c*/ 	.word	index@(_ZN10layer_norm31ln_parallel_residual_bwd_kernelINS_13Kernel_traitsIf6__halfS2_S2_fjLj8192ELj1ELj1ELj8ELj16ENS_18Kernel_traits_baseILj8192EfS2_S2_S2_fjLj256EEEEELb0ELb0ELb0EEEvNS_9BwdParamsE)
        /*0590*/ 	.word	0x000000ff


	//----- nvinfo : EIATTR_FRAME_SIZE
	.align		4
.L_237:
        /*0594*/ 	.byte	0x04, 0x11
        /*0596*/ 	.short	(.L_239 - .L_238)
	.align		4
.L_238:
        /*0598*/ 	.word	index@(_ZN10layer_norm31ln_parallel_residual_bwd_kernelINS_13Kernel_traitsIf6__halfS2_S2_fjLj8192ELj1ELj1ELj8ELj16ENS_18Kernel_traits_baseILj8192EfS2_S2_S2_fjLj256EEEEELb0ELb0ELb0EEEvNS_9BwdParamsE)
        /*059c*/ 	.word	0x000000c0


	//----- nvinfo : EIATTR_REGCOUNT
	.align		4
.L_239:
        /*05a0*/ 	.byte	0x04, 0x2f
        /*05a2*/ 	.short	(.L_241 - .L_240)
	.align		4
.L_240:
        /*05a4*/ 	.word	index@(_ZN10layer_norm31ln_parallel_residual_bwd_kernelINS_13Kernel_traitsIf13__nv_bfloat16fS2_fjLj8192ELj1ELj1ELj8ELj16ENS_18Kernel_traits_baseILj8192EfS2_fS2_fjLj256EEEEELb1ELb1ELb1EEEvNS_9BwdParamsE)
        /*05a8*/ 	.word	0x000000ff


	//----- nvinfo : EIATTR_FRAME_SIZE
	.align		4
.L_241:
        /*05ac*/ 	.byte	0x04, 0x11
        /*05ae*/ 	.short	(.L_243 - .L_242)
	.align		4
.L_242:
        /*05b0*/ 	.word	index@(_ZN10layer_norm31ln_parallel_residual_bwd_kernelINS_13Kernel_traitsIf13__nv_bfloat16fS2_fjLj8192ELj1ELj1ELj8ELj16ENS_18Kernel_traits_baseILj8192EfS2_fS2_fjLj256EEEEELb1ELb1ELb1EEEvNS_9BwdParamsE)
        /*05b4*/ 	.word	0x00000000


	//----- nvinfo : EIATTR_REGCOUNT
	.align		4
.L_243:
        /*05b8*/ 	.byte	0x04, 0x2f
        /*05ba*/ 	.short	(.L_245 - .L_244)
	.align		4
.L_244:
        /*05bc*/ 	.word	index@(_ZN10layer_norm40ln_parallel_residual_bwd_finalize_kernelINS_22Kernel_traits_finalizeILj8192Ef13__nv_bfloat16fS2_fjLb0ELj1024ELj4ENS_18Kernel_traits_baseILj8192EfS2_fS2_fjLj1024EEEEELb1EEEvNS_9BwdParamsE)
        /*05c0*/ 	.word	0x00000020


	//----- nvinfo : EIATTR_FRAME_SIZE
	.align		4
.L_245:
        /*05c4*/ 	.byte	0x04, 0x11
        /*05c6*/ 	.short	(.L_247 - .L_246)
	.align		4
.L_246:
        /*05c8*/ 	.word	index@(_ZN10layer_norm40ln_parallel_residual_bwd_finalize_kernelINS_22Kernel_traits_finalizeILj8192Ef13__nv_bfloat16fS2_fjLb0ELj1024ELj4ENS_18Kernel_traits_baseILj8192EfS2_fS2_fjLj1024EEEEELb1EEEvNS_9BwdParamsE)
        /*05cc*/ 	.word	0x00000000


	//----- nvinfo : EIATTR_REGCOUNT
	.align		4
.L_247:
        /*05d0*/ 	.byte	0x04, 0x2f
        /*05d2*/ 	.short	(.L_249 - .L_248)
	.align		4
.L_248:
        /*05d4*/ 	.word	index@(_ZN10layer_norm22ln_bwd_finalize_kernelINS_22Kernel_traits_finalizeILj8192Ef13__nv_bfloat16fS2_fjLb0ELj1024ELj4ENS_18Kernel_traits_baseILj8192EfS2_fS2_fjLj1024EEEEELb0ELb1EEEvNS_9BwdParamsE)
        /*05d8*/ 	.word	0x00000020


	//----- nvinfo : EIATTR_FRAME_SIZE
	.align		4
.L_249:
        /*05dc*/ 	.byte	0x04, 0x11
        /*05de*/ 	.short	(.L_251 - .L_250)
	.align		4
.L_250:
        /*05e0*/ 	.word	index@(_ZN10layer_norm22ln_bwd_finalize_kernelINS_22Kernel_traits_finalizeILj8192Ef13__nv_bfloat16fS2_fjLb0ELj1024ELj4ENS_18Kernel_traits_baseILj8192EfS2_fS2_fjLj1024EEEEELb0ELb1EEEvNS_9BwdParamsE)
        /*05e4*/ 	.word	0x00000000


	//----- nvinfo : EIATTR_REGCOUNT
	.align		4
.L_251:
        /*05e8*/ 	.byte	0x04, 0x2f
        /*05ea*/ 	.short	(.L_253 - .L_252)
	.align		4
.L_252:
        /*05ec*/ 	.word	index@(_ZN10layer_norm31ln_parallel_residual_bwd_kernelINS_13Kernel_traitsIf13__nv_bfloat16fS2_fjLj8192ELj1ELj1ELj8ELj16ENS_18Kernel_traits_baseILj8192EfS2_fS2_fjLj256EEEEELb1ELb1ELb0EEEvNS_9BwdParamsE)
        /*05f0*/ 	.word	0x000000f3


	//----- nvinfo : EIATTR_FRAME_SIZE
	.align		4
.L_253:
        /*05f4*/ 	.byte	0x04, 0x11
        /*05f6*/ 	.short	(.L_255 - .L_254)
	.align		4
.L_254:
        /*05f8*/ 	.word	index@(_ZN10layer_norm31ln_parallel_residual_bwd_kernelINS_13Kernel_traitsIf13__nv_bfloat16fS2_fjLj8192ELj1ELj1ELj8ELj16ENS_18Kernel_traits_baseILj8192EfS2_fS2_fjLj256EEEEELb1ELb1ELb0EEEvNS_9BwdParamsE)
        /*05fc*/ 	.word	0x00000000


	//----- nvinfo : EIATTR_REGCOUNT
	.align		4
.L_255:
        /*0600*/ 	.byte	0x04, 0x2f
        /*0602*/ 	.short	(.L_257 - .L_256)
	.align		4
.L_256:
        /*0604*/ 	.word	index@(_ZN10layer_norm40ln_parallel_residual_bwd_finalize_kernelINS_22Kernel_traits_finalizeILj8192Ef13__nv_bfloat16fS2_fjLb0ELj1024ELj4ENS_18Kernel_traits_baseILj8192EfS2_fS2_fjLj1024EEEEELb0EEEvNS_9BwdParamsE)
        /*0608*/ 	.word	0x00000020


	//----- nvinfo : EIATTR_FRAME_SIZE
	.align		4
.L_257:
        /*060c*/ 	.byte	0x04, 0x11
        /*060e*/ 	.short	(.L_259 - .L_258)
	.align		4
.L_258:
        /*0610*/ 	.word	index@(_ZN10layer_norm40ln_parallel_residual_bwd_finalize_kernelINS_22Kernel_traits_finalizeILj8192Ef13__nv_bfloat16fS2_fjLb0ELj1024ELj4ENS_18Kernel_traits_baseILj8192EfS2_fS2_fjLj1024EEEEELb0EEEvNS_9BwdParamsE)
        /*0614*/ 	.word	0x00000000


	//----- nvinfo : EIATTR_REGCOUNT
	.align		4
.L_259:
        /*0618*/ 	.byte	0x04, 0x2f
        /*061a*/ 	.short	(.L_261 - .L_260)
	.align		4
.L_260:
        /*061c*/ 	.word	index@(_ZN10layer_norm22ln_bwd_finalize_kernelINS_22Kernel_traits_finalizeILj8192Ef13__nv_bfloat16fS2_fjLb0ELj1024ELj4ENS_18Kernel_traits_baseILj8192EfS2_fS2_fjLj1024EEEEELb0ELb0EEEvNS_9BwdParamsE)
        /*0620*/ 	.word	0x0000003f


	//----- nvinfo : EIATTR_FRAME_SIZE
	.align		4
.L_261:
        /*0624*/ 	.byte	0x04, 0x11
        /*0626*/ 	.short	(.L_263 - .L_262)
	.align		4
.L_262:
        /*0628*/ 	.word	index@(_ZN10layer_norm22ln_bwd_finalize_kernelINS_22Kernel_traits_finalizeILj8192Ef13__nv_bfloat16fS2_fjLb0ELj1024ELj4ENS_18Kernel_traits_baseILj8192EfS2_fS2_fjLj1024EEEEELb0ELb0EEEvNS_9BwdParamsE)
        /*062c*/ 	.word	0x00000000


	//----- nvinfo : EIATTR_REGCOUNT
	.align		4
.L_263:
        /*0630*/ 	.byte	0x04, 0x2f
        /*0632*/ 	.short	(.L_265 - .L_264)
	.align		4
.L_264:
        /*0634*/ 	.word	index@(_ZN10layer_norm31ln_parallel_residual_bwd_kernelINS_13Kernel_traitsIf13__nv_bfloat16fS2_fjLj8192ELj1ELj1ELj8ELj16ENS_18Kernel_traits_baseILj8192EfS2_fS2_fjLj256EEEEELb1ELb0ELb1EEEvNS_9BwdParamsE)
        /*0638*/ 	.word	0x000000ff


	//----- nvinfo : EIATTR_FRAME_SIZE
	.align		4
.L_265:
        /*063c*/ 	.byte	0x04, 0x11
        /*063e*/ 	.short	(.L_267 - .L_266)
	.align		4
.L_266:
        /*0640*/ 	.word	index@(_ZN10layer_norm31ln_parallel_residual_bwd_kernelINS_13Kernel_traitsIf13__nv_bfloat16fS2_fjLj8192ELj1ELj1ELj8ELj16ENS_18Kernel_traits_baseILj8192EfS2_fS2_fjLj256EEEEELb1ELb0ELb1EEEvNS_9BwdParamsE)
        /*0644*/ 	.word	0x00000148


	//----- nvinfo : EIATTR_REGCOUNT
	.align		4
.L_267:
        /*0648*/ 	.byte	0x04, 0x2f
        /*064a*/ 	.short	(.L_269 - .L_268)
	.align		4
.L_268:
        /*064c*/ 	.word	index@(_ZN10layer_norm31ln_parallel_residual_bwd_kernelINS_13Kernel_traitsIf13__nv_bfloat16fS2_fjLj8192ELj1ELj1ELj8ELj16ENS_18Kernel_traits_baseILj8192EfS2_fS2_fjLj256EEEEELb1ELb0ELb0EEEvNS_9BwdParamsE)
        /*0650*/ 	.word	0x000000ff


	//----- nvinfo : EIATTR_FRAME_SIZE
	.align		4
.L_269:
        /*0654*/ 	.byte	0x04, 0x11
        /*0656*/ 	.short	(.L_271 - .L_270)
	.align		4
.L_270:
        /*0658*/ 	.word	index@(_ZN10layer_norm31ln_parallel_residual_bwd_kernelINS_13Kernel_traitsIf13__nv_bfloat16fS2_fjLj8192ELj1ELj1ELj8ELj16ENS_18Kernel_traits_baseILj8192EfS2_fS2_fjLj256EEEEELb1ELb0ELb0EEEvNS_9BwdParamsE)
        /*065c*/ 	.word	0x00000160


	//----- nvinfo : EIATTR_REGCOUNT
	.align		4
.L_271:
        /*0660*/ 	.byte	0x04, 0x2f
        /*0662*/ 	.short	(.L_273 - .L_272)
	.align		4
.L_272:
        /*0664*/ 	.word	index@(_ZN10layer_norm31ln_parallel_residual_bwd_kernelINS_13Kernel_traitsIf13__nv_bfloat16fS2_fjLj8192ELj1ELj1ELj8ELj16ENS_18Kernel_traits_baseILj8192EfS2_fS2_fjLj256EEEEELb0ELb1ELb1EEEvNS_9BwdParamsE)
        /*0668*/ 	.word	0x000000ff


	//----- nvinfo : EIATTR_FRAME_SIZE
	.align		4
.L_273:
        /*066c*/ 	.byte	0x04, 0x11
        /*066e*/ 	.short	(.L_275 - .L_274)
	.align		4
.L_274:
        /*0670*/ 	.word	index@(_ZN10layer_norm31ln_parallel_residual_bwd_kernelINS_13Kernel_traitsIf13__nv_bfloat16fS2_fjLj8192ELj1ELj1ELj8ELj16ENS_18Kernel_traits_baseILj8192EfS2_fS2_fjLj256EEEEELb0ELb1ELb1EEEvNS_9BwdParamsE)
        /*0674*/ 	.word	0x00000000


	//----- nvinfo : EIATTR_REGCOUNT
	.align		4
.L_275:
        /*0678*/ 	.byte	0x04, 0x2f
        /*067a*/ 	.short	(.L_277 - .L_276)
	.align		4
.L_276:
        /*067c*/ 	.word	index@(_ZN10layer_norm31ln_parallel_residual_bwd_kernelINS_13Kernel_traitsIf13__nv_bfloat16fS2_fjLj8192ELj1ELj1ELj8ELj16ENS_18Kernel_traits_baseILj8192EfS2_fS2_fjLj256EEEEELb0ELb1ELb0EEEvNS_9BwdParamsE)
        /*0680*/ 	.word	0x000000e9


	//----- nvinfo : EIATTR_FRAME_SIZE
	.align		4
.L_277:
        /*0684*/ 	.byte	0x04, 0x11
        /*0686*/ 	.short	(.L_279 - .L_278)
	.align		4
.L_278:
        /*0688*/ 	.word	index@(_ZN10layer_norm31ln_parallel_residual_bwd_kernelINS_13Kernel_traitsIf13__nv_bfloat16fS2_fjLj8192ELj1ELj1ELj8ELj16ENS_18Kernel_traits_baseILj8192EfS2_fS2_fjLj256EEEEELb0ELb1ELb0EEEvNS_9BwdParamsE)
        /*068c*/ 	.word	0x00000000


	//----- nvinfo : EIATTR_REGCOUNT
	.align		4
.L_279:
        /*0690*/ 	.byte	0x04, 0x2f
        /*0692*/ 	.short	(.L_281 - .L_280)
	.align		4
.L_280:
        /*0694*/ 	.word	index@(_ZN10layer_norm31ln_parallel_residual_bwd_kernelINS_13Kernel_traitsIf13__nv_bfloat16fS2_fjLj8192ELj1ELj1ELj8ELj16ENS_18Kernel_traits_baseILj8192EfS2_fS2_fjLj256EEEEELb0ELb0ELb1EEEvNS_9BwdParamsE)
        /*0698*/ 	.word	0x000000ff


	//----- nvinfo : EIATTR_FRAME_SIZE
	.align		4
.L_281:
        /*069c*/ 	.byte	0x04, 0x11
        /*069e*/ 	.short	(.L_283 - .L_282)
	.align		4
.L_282:
        /*06a0*/ 	.word	index@(_ZN10layer_norm31ln_parallel_residual_bwd_kernelINS_13Kernel_traitsIf13__nv_bfloat16fS2_fjLj8192ELj1ELj1ELj8ELj16ENS_18Kernel_traits_baseILj8192EfS2_fS2_fjLj256EEEEELb0ELb0ELb1EEEvNS_9BwdParamsE)
        /*06a4*/ 	.word	0x00000108


	//----- nvinfo : EIATTR_REGCOUNT
	.align		4
.L_283:
        /*06a8*/ 	.byte	0x04, 0x2f
        /*06aa*/ 	.short	(.L_285 - .L_284)
	.align		4
.L_284:
        /*06ac*/ 	.word	index@(_ZN10layer_norm31ln_parallel_residual_bwd_kernelINS_13Kernel_traitsIf13__nv_bfloat16fS2_fjLj8192ELj1ELj1ELj8ELj16ENS_18Kernel_traits_baseILj8192EfS2_fS2_fjLj256EEEEELb0ELb0ELb0EEEvNS_9BwdParamsE)
        /*06b0*/ 	.word	0x000000ff


	//----- nvinfo : EIATTR_FRAME_SIZE
	.align		4
.L_285:
        /*06b4*/ 	.byte	0x04, 0x11
        /*06b6*/ 	.short	(.L_287 - .L_286)
	.align		4
.L_286:
        /*06b8*/ 	.word	index@(_ZN10layer_norm31ln_parallel_residual_bwd_kernelINS_13Kernel_traitsIf13__nv_bfloat16fS2_fjLj8192ELj1ELj1ELj8ELj16ENS_18Kernel_traits_baseILj8192EfS2_fS2_fjLj256EEEEELb0ELb0ELb0EEEvNS_9BwdParamsE)
        /*06bc*/ 	.word	0x00000120


	//----- nvinfo : EIATTR_REGCOUNT
	.align		4
.L_287:
        /*06c0*/ 	.byte	0x04, 0x2f
        /*06c2*/ 	.short	(.L_289 - .L_288)
	.align		4
.L_288:
        /*06c4*/ 	.word	index@(_ZN10layer_norm31ln_parallel_residual_bwd_kernelINS_13Kernel_traitsI13__nv_bfloat16S2_fS2_fjLj8192ELj1ELj1ELj8ELj16ENS_18Kernel_traits_baseILj8192ES2_S2_fS2_fjLj256EEEEELb1ELb1ELb1EEEvNS_9BwdParamsE)
        /*06c8*/ 	.word	0x000000ff


	//----- nvinfo : EIATTR_FRAME_SIZE
	.align		4
.L_289:
        /*06cc*/ 	.byte	0x04, 0x11
        /*06ce*/ 	.short	(.L_291 - .L_290)
	.align		4
.L_290:
        /*06d0*/ 	.word	index@(_ZN10layer_norm31ln_parallel_residual_bwd_kernelINS_13Kernel_traitsI13__nv_bfloat16S2_fS2_fjLj8192ELj1ELj1ELj8ELj16ENS_18Kernel_traits_baseILj8192ES2_S2_fS2_fjLj256EEEEELb1ELb1ELb1EEEvNS_9BwdParamsE)
        /*06d4*/ 	.word	0x00000010


	//----- nvinfo : EIATTR_REGCOUNT
	.align		4
.L_291:
        /*06d8*/ 	.byte	0x04, 0x2f
        /*06da*/ 	.short	(.L_293 - .L_292)
	.align		4
.L_292:
        /*06dc*/ 	.word	index@(_ZN10layer_norm40ln_parallel_residual_bwd_finalize_kernelINS_22Kernel_traits_finalizeILj8192E13__nv_bfloat16S2_fS2_fjLb0ELj1024ELj4ENS_18Kernel_traits_baseILj8192ES2_S2_fS2_fjLj1024EEEEELb1EEEvNS_9BwdParamsE)
        /*06e0*/ 	.word	0x00000020


	//----- nvinfo : EIATTR_FRAME_SIZE
	.align		4
.L_293:
        /*06e4*/ 	.byte	0x04, 0x11
        /*06e6*/ 	.short	(.L_295 - .L_294)
	.align		4
.L_294:
        /*06e8*/ 	.word	index@(_ZN10layer_norm40ln_parallel_residual_bwd_finalize_kernelINS_22Kernel_traits_finalizeILj8192E13__nv_bfloat16S2_fS2_fjLb0ELj1024ELj4ENS_18Kernel_traits_baseILj8192ES2_S2_fS2_fjLj1024EEEEELb1EEEvNS_9BwdParamsE)
        /*06ec*/ 	.word	0x00000000


	//----- nvinfo : EIATTR_REGCOUNT
	.align		4
.L_295:
        /*06f0*/ 	.byte	0x04, 0x2f
        /*06f2*/ 	.short	(.L_297 - .L_296)
	.align		4
.L_296:
        /*06f4*/ 	.word	index@(_ZN10layer_norm22ln_bwd_finalize_kernelINS_22Kernel_traits_finalizeILj8192E13__nv_bfloat16S2_fS2_fjLb0ELj1024ELj4ENS_18Kernel_traits_baseILj8192ES2_S2_fS2_fjLj1024EEEEELb0ELb1EEEvNS_9BwdParamsE)
        /*06f8*/ 	.word	0x00000020


	//----- nvinfo : EIATTR_FRAME_SIZE
	.align		4
.L_297:
        /*06fc*/ 	.byte	0x04, 0x11
        /*06fe*/ 	.short	(.L_299 - .L_298)
	.align		4
.L_298:
        /*0700*/ 	.word	index@(_ZN10layer_norm22ln_bwd_finalize_kernelINS_22Kernel_traits_finalizeILj8192E13__nv_bfloat16S2_fS2_fjLb0ELj1024ELj4ENS_18Kernel_traits_baseILj8192ES2_S2_fS2_fjLj1024EEEEELb0ELb1EEEvNS_9BwdParamsE)
        /*0704*/ 	.word	0x00000000


	//----- nvinfo : EIATTR_REGCOUNT
	.align		4
.L_299:
        /*0708*/ 	.byte	0x04, 0x2f
        /*070a*/ 	.short	(.L_301 - .L_300)
	.align		4
.L_300:
        /*070c*/ 	.word	index@(_ZN10layer_norm31ln_parallel_residual_bwd_kernelINS_13Kernel_traitsI13__nv_bfloat16S2_fS2_fjLj8192ELj1ELj1ELj8ELj16ENS_18Kernel_traits_baseILj8192ES2_S2_fS2_fjLj256EEEEELb1ELb1ELb0EEEvNS_9BwdParamsE)
        /*0710*/ 	.word	0x000000f3


	//----- nvinfo : EIATTR_FRAME_SIZE
	.align		4
.L_301:
        /*0714*/ 	.byte	0x04, 0x11
        /*0716*/ 	.short	(.L_303 - .L_302)
	.align		4
.L_302:
        /*0718*/ 	.word	index@(_ZN10layer_norm31ln_parallel_residual_bwd_kernelINS_13Kernel_traitsI13__nv_bfloat16S2_fS2_fjLj8192ELj1ELj1ELj8ELj16ENS_18Kernel_traits_baseILj8192ES2_S2_fS2_fjLj256EEEEELb1ELb1ELb0EEEvNS_9BwdParamsE)
        /*071c*/ 	.word	0x00000000


	//----- nvinfo : EIATTR_REGCOUNT
	.align		4
.L_303:
        /*0720*/ 	.byte	0x04, 0x2f
        /*0722*/ 	.short	(.L_305 - .L_304)
	.align		4
.L_304:
        /*0724*/ 	.word	index@(_ZN10layer_norm40ln_parallel_residual_bwd_finalize_kernelINS_22Kernel_traits_finalizeILj8192E13__nv_bfloat16S2_fS2_fjLb0ELj1024ELj4ENS_18Kernel_traits_baseILj8192ES2_S2_fS2_fjLj1024EEEEELb0EEEvNS_9BwdParamsE)
        /*0728*/ 	.word	0x00000020


	//----- nvinfo : EIATTR_FRAME_SIZE
	.align		4
.L_305:
        /*072c*/ 	.byte	0x04, 0x11
        /*072e*/ 	.short	(.L_307 - .L_306)
	.align		4
.L_306:
        /*0730*/ 	.word	index@(_ZN10layer_norm40ln_parallel_residual_bwd_finalize_kernelINS_22Kernel_traits_finalizeILj8192E13__nv_bfloat16S2_fS2_fjLb0ELj1024ELj4ENS_18Kernel_traits_baseILj8192ES2_S2_fS2_fjLj1024EEEEELb0EEEvNS_9BwdParamsE)
        /*0734*/ 	.word	0x00000000


	//----- nvinfo : EIATTR_REGCOUNT
	.align		4
.L_307:
        /*0738*/ 	.byte	0x04, 0x2f
        /*073a*/ 	.short	(.L_309 - .L_308)
	.align		4
.L_308:
        /*073c*/ 	.word	index@(_ZN10layer_norm22ln_bwd_finalize_kernelINS_22Kernel_traits_finalizeILj8192E13__nv_bfloat16S2_fS2_fjLb0ELj1024ELj4ENS_18Kernel_traits_baseILj8192ES2_S2_fS2_fjLj1024EEEEELb0ELb0EEEvNS_9BwdParamsE)
        /*0740*/ 	.word	0x0000003f


	//----- nvinfo : EIATTR_FRAME_SIZE
	.align		4
.L_309:
        /*0744*/ 	.byte	0x04, 0x11
        /*0746*/ 	.short	(.L_311 - .L_310)
	.align		4
.L_310:
        /*0748*/ 	.word	index@(_ZN10layer_norm22ln_bwd_finalize_kernelINS_22Kernel_traits_finalizeILj8192E13__nv_bfloat16S2_fS2_fjLb0ELj1024ELj4ENS_18Kernel_traits_baseILj8192ES2_S2_fS2_fjLj1024EEEEELb0ELb0EEEvNS_9BwdParamsE)
        /*074c*/ 	.word	0x00000000


	//----- nvinfo : EIATTR_REGCOUNT
	.align		4
.L_311:
        /*0750*/ 	.byte	0x04, 0x2f
        /*0752*/ 	.short	(.L_313 - .L_312)
	.align		4
.L_312:
        /*0754*/ 	.word	index@(_ZN10layer_norm31ln_parallel_residual_bwd_kernelINS_13Kernel_traitsI13__nv_bfloat16S2_fS2_fjLj8192ELj1ELj1ELj8ELj16ENS_18Kernel_traits_baseILj8192ES2_S2_fS2_fjLj256EEEEELb1ELb0ELb1EEEvNS_9BwdParamsE)
        /*0758*/ 	.word	0x000000ff


	//----- nvinfo : EIATTR_FRAME_SIZE
	.align		4
.L_313:
        /*075c*/ 	.byte	0x04, 0x11
        /*075e*/ 	.short	(.L_315 - .L_314)
	.align		4
.L_314:
        /*0760*/ 	.word	index@(_ZN10layer_norm31ln_parallel_residual_bwd_kernelINS_13Kernel_traitsI13__nv_bfloat16S2_fS2_fjLj8192ELj1ELj1ELj8ELj16ENS_18Kernel_traits_baseILj8192ES2_S2_fS2_fjLj256EEEEELb1ELb0ELb1EEEvNS_9BwdParamsE)
        /*0764*/ 	.word	0x00000148


	//----- nvinfo : EIATTR_REGCOUNT
	.align		4
.L_315:
        /*0768*/ 	.byte	0x04, 0x2f
        /*076a*/ 	.short	(.L_317 - .L_316)
	.align		4
.L_316:
        /*076c*/ 	.word	index@(_ZN10layer_norm31ln_parallel_residual_bwd_kernelINS_13Kernel_traitsI13__nv_bfloat16S2_fS2_fjLj8192ELj1ELj1ELj8ELj16ENS_18Kernel_traits_baseILj8192ES2_S2_fS2_fjLj256EEEEELb1ELb0ELb0EEEvNS_9BwdParamsE)
        /*0770*/ 	.word	0x000000ff


	//----- nvinfo : EIATTR_FRAME_SIZE
	.align		4
.L_317:
        /*0774*/ 	.byte	0x04, 0x11
        /*0776*/ 	.short	(.L_319 - .L_318)
	.align		4
.L_318:
        /*0778*/ 	.word	index@(_ZN10layer_norm31ln_parallel_residual_bwd_kernelINS_13Kernel_traitsI13__nv_bfloat16S2_fS2_fjLj8192ELj1ELj1ELj8ELj16ENS_18Kernel_traits_baseILj8192ES2_S2_fS2_fjLj256EEEEELb1ELb0ELb0EEEvNS_9BwdParamsE)
        /*077c*/ 	.word	0x00000158


	//----- nvinfo : EIATTR_REGCOUNT
	.align		4
.L_319:
        /*0780*/ 	.byte	0x04, 0x2f
        /*0782*/ 	.short	(.L_321 - .L_320)
	.align		4
.L_320:
        /*0784*/ 	.word	index@(_ZN10layer_norm31ln_parallel_residual_bwd_kernelINS_13Kernel_traitsI13__nv_bfloat16S2_fS2_fjLj8192ELj1ELj1ELj8ELj16ENS_18Kernel_traits_baseILj8192ES2_S2_fS2_fjLj256EEEEELb0ELb1ELb1EEEvNS_9BwdParamsE)
        /*0788*/ 	.word	0x000000ff


	//----- nvinfo : EIATTR_FRAME_SIZE
	.align		4
.L_321:
        /*078c*/ 	.byte	0x04, 0x11
        /*078e*/ 	.short	(.L_323 - .L_322)
	.align		4
.L_322:
        /*0790*/ 	.word	index@(_ZN10layer_norm31ln_parallel_residual_bwd_kernelINS_13Kernel_traitsI13__nv_bfloat16S2_fS2_fjLj8192ELj1ELj1ELj8ELj16ENS_18Kernel_traits_baseILj8192ES2_S2_fS2_fjLj256EEEEELb0ELb1ELb1EEEvNS_9BwdParamsE)
        /*0794*/ 	.word	0x00000000


	//----- nvinfo : EIATTR_REGCOUNT
	.align		4
.L_323:
        /*0798*/ 	.byte	0x04, 0x2f
        /*079a*/ 	.short	(.L_325 - .L_324)
	.align		4
.L_324:
        /*079c*/ 	.word	index@(_ZN10layer_norm31ln_parallel_residual_bwd_kernelINS_13Kernel_traitsI13__nv_bfloat16S2_fS2_fjLj8192ELj1ELj1ELj8ELj16ENS_18Kernel_traits_baseILj8192ES2_S2_fS2_fjLj256EEEEELb0ELb1ELb0EEEvNS_9BwdParamsE)
        /*07a0*/ 	.word	0x000000e9


	//----- nvinfo : EIATTR_FRAME_SIZE
	.align		4
.L_325:
        /*07a4*/ 	.byte	0x04, 0x11
        /*07a6*/ 	.short	(.L_327 - .L_326)
	.align		4
.L_326:
        /*07a8*/ 	.word	index@(_ZN10layer_norm31ln_parallel_residual_bwd_kernelINS_13Kernel_traitsI13__nv_bfloat16S2_fS2_fjLj8192ELj1ELj1ELj8ELj16ENS_18Kernel_traits_baseILj8192ES2_S2_fS2_fjLj256EEEEELb0ELb1ELb0EEEvNS_9BwdParamsE)
        /*07ac*/ 	.word	0x00000000


	//----- nvinfo : EIATTR_REGCOUNT
	.align		4
.L_327:
        /*07b0*/ 	.byte	0x04, 0x2f
        /*07b2*/ 	.short	(.L_329 - .L_328)
	.align		4
.L_328:
        /*07b4*/ 	.word	index@(_ZN10layer_norm31ln_parallel_residual_bwd_kernelINS_13Kernel_traitsI13__nv_bfloat16S2_fS2_fjLj8192ELj1ELj1ELj8ELj16ENS_18Kernel_traits_baseILj8192ES2_S2_fS2_fjLj256EEEEELb0ELb0ELb1EEEvNS_9BwdParamsE)
        /*07b8*/ 	.word	0x000000ff


	//----- nvinfo : EIATTR_FRAME_SIZE
	.align		4
.L_329:
        /*07bc*/ 	.byte	0x04, 0x11
        /*07be*/ 	.short	(.L_331 - .L_330)
	.align		4
.L_330:
        /*07c0*/ 	.word	index@(_ZN10layer_norm31ln_parallel_residual_bwd_kernelINS_13Kernel_traitsI13__nv_bfloat16S2_fS2_fjLj8192ELj1ELj1ELj8ELj16ENS_18Kernel_traits_baseILj8192ES2_S2_fS2_fjLj256EEEEELb0ELb0ELb1EEEvNS_9BwdParamsE)
        /*07c4*/ 	.word	0x00000108


	//----- nvinfo : EIATTR_REGCOUNT
	.align		4
.L_331:
        /*07c8*/ 	.byte	0x04, 0x2f
        /*07ca*/ 	.short	(.L_333 - .L_332)
	.align		4
.L_332:
        /*07cc*/ 	.word	index@(_ZN10layer_norm31ln_parallel_residual_bwd_kernelINS_13Kernel_traitsI13__nv_bfloat16S2_fS2_fjLj8192ELj1ELj1ELj8ELj16ENS_18Kernel_traits_baseILj8192ES2_S2_fS2_fjLj256EEEEELb0ELb0ELb0EEEvNS_9BwdParamsE)
        /*07d0*/ 	.word	0x000000ff


	//----- nvinfo : EIATTR_FRAME_SIZE
	.align		4
.L_333:
        /*07d4*/ 	.byte	0x04, 0x11
        /*07d6*/ 	.short	(.L_335 - .L_334)
	.align		4
.L_334:
        /*07d8*/ 	.word	index@(_ZN10layer_norm31ln_parallel_residual_bwd_kernelINS_13Kernel_traitsI13__nv_bfloat16S2_fS2_fjLj8192ELj1ELj1ELj8ELj16ENS_18Kernel_traits_baseILj8192ES2_S2_fS2_fjLj256EEEEELb0ELb0ELb0EEEvNS_9BwdParamsE)
        /*07dc*/ 	.word	0x00000118


	//----- nvinfo : EIATTR_REGCOUNT
	.align		4
.L_335:
        /*07e0*/ 	.byte	0x04, 0x2f
        /*07e2*/ 	.short	(.L_337 - .L_336)
	.align		4
.L_336:
        /*07e4*/ 	.word	index@(_ZN10layer_norm31ln_parallel_residual_bwd_kernelINS_13Kernel_traitsIf13__nv_bfloat16S2_S2_fjLj8192ELj1ELj1ELj8ELj16ENS_18Kernel_traits_baseILj8192EfS2_S2_S2_fjLj256EEEEELb1ELb1ELb1EEEvNS_9BwdParamsE)
        /*07e8*/ 	.word	0x000000fe


	//----- nvinfo : EIATTR_FRAME_SIZE
	.align		4
.L_337:
        /*07ec*/ 	.byte	0x04, 0x11
        /*07ee*/ 	.short	(.L_339 - .L_338)
	.align		4
.L_338:
        /*07f0*/ 	.word	index@(_ZN10layer_norm31ln_parallel_residual_bwd_kernelINS_13Kernel_traitsIf13__nv_bfloat16S2_S2_fjLj8192ELj1ELj1ELj8ELj16ENS_18Kernel_traits_baseILj8192EfS2_S2_S2_fjLj256EEEEELb1ELb1ELb1EEEvNS_9BwdParamsE)
        /*07f4*/ 	.word	0x00000000


	//----- nvinfo : EIATTR_REGCOUNT
	.align		4
.L_339:
        /*07f8*/ 	.byte	0x04, 0x2f
        /*07fa*/ 	.short	(.L_341 - .L_340)
	.align		4
.L_340:
        /*07fc*/ 	.word	index@(_ZN10layer_norm40ln_parallel_residual_bwd_finalize_kernelINS_22Kernel_traits_finalizeILj8192Ef13__nv_bfloat16S2_S2_fjLb0ELj1024ELj4ENS_18Kernel_traits_baseILj8192EfS2_S2_S2_fjLj1024EEEEELb1EEEvNS_9BwdParamsE)
        /*0800*/ 	.word	0x00000020


	//----- nvinfo : EIATTR_FRAME_SIZE
	.align		4
.L_341:
        /*0804*/ 	.byte	0x04, 0x11
        /*0806*/ 	.short	(.L_343 - .L_342)
	.align		4
.L_342:
        /*0808*/ 	.word	index@(_ZN10layer_norm40ln_parallel_residual_bwd_finalize_kernelINS_22Kernel_traits_finalizeILj8192Ef13__nv_bfloat16S2_S2_fjLb0ELj1024ELj4ENS_18Kernel_traits_baseILj8192EfS2_S2_S2_fjLj1024EEEEELb1EEEvNS_9BwdParamsE)
        /*080c*/ 	.word	0x00000000


	//----- nvinfo : EIATTR_REGCOUNT
	.align		4
.L_343:
        /*0810*/ 	.byte	0x04, 0x2f
        /*0812*/ 	.short	(.L_345 - .L_344)
	.align		4
.L_344:
        /*0814*/ 	.word	index@(_ZN10layer_norm22ln_bwd_finalize_kernelINS_22Kernel_traits_finalizeILj8192Ef13__nv_bfloat16S2_S2_fjLb0ELj1024ELj4ENS_18Kernel_traits_baseILj8192EfS2_S2_S2_fjLj1024EEEEELb0ELb1EEEvNS_9BwdParamsE)
        /*0818*/ 	.word	0x00000020


	//----- nvinfo : EIATTR_FRAME_SIZE
	.align		4
.L_345:
        /*081c*/ 	.byte	0x04, 0x11
        /*081e*/ 	.short	(.L_347 - .L_346)
	.align		4
.L_346:
        /*0820*/ 	.word	index@(_ZN10layer_norm22ln_bwd_finalize_kernelINS_22Kernel_traits_finalizeILj8192Ef13__nv_bfloat16S2_S2_fjLb0ELj1024ELj4ENS_18Kernel_traits_baseILj8192EfS2_S2_S2_fjLj1024EEEEELb0ELb1EEEvNS_9BwdParamsE)
        /*0824*/ 	.word	0x00000000


	//----- nvinfo : EIATTR_REGCOUNT
	.align		4
.L_347:
        /*0828*/ 	.byte	0x04, 0x2f
        /*082a*/ 	.short	(.L_349 - .L_348)
	.align		4
.L_348:
        /*082c*/ 	.word	index@(_ZN10layer_norm31ln_parallel_residual_bwd_kernelINS_13Kernel_traitsIf13__nv_bfloat16S2_S2_fjLj8192ELj1ELj1ELj8ELj16ENS_18Kernel_traits_baseILj8192EfS2_S2_S2_fjLj256EEEEELb1ELb1ELb0EEEvNS_9BwdParamsE)
        /*0830*/ 	.word	0x000000e8


	//----- nvinfo : EIATTR_FRAME_SIZE
	.align		4
.L_349:
        /*0834*/ 	.byte	0x04, 0x11
        /*0836*/ 	.short	(.L_351 - .L_350)
	.align		4
.L_350:
        /*0838*/ 	.word	index@(_ZN10layer_norm31ln_parallel_residual_bwd_kernelINS_13Kernel_traitsIf13__nv_bfloat16S2_S2_fjLj8192ELj1ELj1ELj8ELj16ENS_18Kernel_traits_baseILj8192EfS2_S2_S2_fjLj256EEEEELb1ELb1ELb0EEEvNS_9BwdParamsE)
        /*083c*/ 	.word	0x00000000


	//----- nvinfo : EIATTR_REGCOUNT
	.align		4
.L_351:
        /*0840*/ 	.byte	0x04, 0x2f
        /*0842*/ 	.short	(.L_353 - .L_352)
	.align		4
.L_352:
        /*0844*/ 	.word	index@(_ZN10layer_norm40ln_parallel_residual_bwd_finalize_kernelINS_22Kernel_traits_finalizeILj8192Ef13__nv_bfloat16S2_S2_fjLb0ELj1024ELj4ENS_18Kernel_traits_baseILj8192EfS2_S2_S2_fjLj1024EEEEELb0EEEvNS_9BwdParamsE)
        /*0848*/ 	.word	0x00000020


	//----- nvinfo : EIATTR_FRAME_SIZE
	.align		4
.L_353:
        /*084c*/ 	.byte	0x04, 0x11
        /*084e*/ 	.short	(.L_355 - .L_354)
	.align		4
.L_354:
        /*0850*/ 	.word	index@(_ZN10layer_norm40ln_parallel_residual_bwd_finalize_kernelINS_22Kernel_traits_finalizeILj8192Ef13__nv_bfloat16S2_S2_fjLb0ELj1024ELj4ENS_18Kernel_traits_baseILj8192EfS2_S2_S2_fjLj1024EEEEELb0EEEvNS_9BwdParamsE)
        /*0854*/ 	.word	0x00000000


	//----- nvinfo : EIATTR_REGCOUNT
	.align		4
.L_355:
        /*0858*/ 	.byte	0x04, 0x2f
        /*085a*/ 	.short	(.L_357 - .L_356)
	.align		4
.L_356:
        /*085c*/ 	.word	index@(_ZN10layer_norm22ln_bwd_finalize_kernelINS_22Kernel_traits_finalizeILj8192Ef13__nv_bfloat16S2_S2_fjLb0ELj1024ELj4ENS_18Kernel_traits_baseILj8192EfS2_S2_S2_fjLj1024EEEEELb0ELb0EEEvNS_9BwdParamsE)
        /*0860*/ 	.word	0x0000003f


	//----- nvinfo : EIATTR_FRAME_SIZE
	.align		4
.L_357:
        /*0864*/ 	.byte	0x04, 0x11
        /*0866*/ 	.short	(.L_359 - .L_358)
	.align		4
.L_358:
        /*0868*/ 	.word	index@(_ZN10layer_norm22ln_bwd_finalize_kernelINS_22Kernel_traits_finalizeILj8192Ef13__nv_bfloat16S2_S2_fjLb0ELj1024ELj4ENS_18Kernel_traits_baseILj8192EfS2_S2_S2_fjLj1024EEEEELb0ELb0EEEvNS_9BwdParamsE)
        /*086c*/ 	.word	0x00000000


	//----- nvinfo : EIATTR_REGCOUNT
	.align		4
.L_359:
        /*0870*/ 	.byte	0x04, 0x2f
        /*0872*/ 	.short	(.L_361 - .L_360)
	.align		4
.L_360:
        /*0874*/ 	.word	index@(_ZN10layer_norm31ln_parallel_residual_bwd_kernelINS_13Kernel_traitsIf13__nv_bfloat16S2_S2_fjLj8192ELj1ELj1ELj8ELj16ENS_18Kernel_traits_baseILj8192EfS2_S2_S2_fjLj256EEEEELb1ELb0ELb1EEEvNS_9BwdParamsE)
        /*0878*/ 	.word	0x000000ff


	//----- nvinfo : EIATTR_FRAME_SIZE
	.align		4
.L_361:
        /*087c*/ 	.byte	0x04, 0x11
        /*087e*/ 	.short	(.L_363 - .L_362)
	.align		4
.L_362:
        /*0880*/ 	.word	index@(_ZN10layer_norm31ln_parallel_residual_bwd_kernelINS_13Kernel_traitsIf13__nv_bfloat16S2_S2_fjLj8192ELj1ELj1ELj8ELj16ENS_18Kernel_traits_baseILj8192EfS2_S2_S2_fjLj256EEEEELb1ELb0ELb1EEEvNS_9BwdParamsE)
        /*0884*/ 	.word	0x000000f8


	//----- nvinfo : EIATTR_REGCOUNT
	.align		4
.L_363:
        /*0888*/ 	.byte	0x04, 0x2f
        /*088a*/ 	.short	(.L_365 - .L_364)
	.align		4
.L_364:
        /*088c*/ 	.word	index@(_ZN10layer_norm31ln_parallel_residual_bwd_kernelINS_13Kernel_traitsIf13__nv_bfloat16S2_S2_fjLj8192ELj1ELj1ELj8ELj16ENS_18Kernel_traits_baseILj8192EfS2_S2_S2_fjLj256EEEEELb1ELb0ELb0EEEvNS_9BwdParamsE)
        /*0890*/ 	.word	0x000000ff


	//----- nvinfo : EIATTR_FRAME_SIZE
	.align		4
.L_365:
        /*0894*/ 	.byte	0x04, 0x11
        /*0896*/ 	.short	(.L_367 - .L_366)
	.align		4
.L_366:
        /*0898*/ 	.word	index@(_ZN10layer_norm31ln_parallel_residual_bwd_kernelINS_13Kernel_traitsIf13__nv_bfloat16S2_S2_fjLj8192ELj1ELj1ELj8ELj16ENS_18Kernel_traits_baseILj8192EfS2_S2_S2_fjLj256EEEEELb1ELb0ELb0EEEvNS_9BwdParamsE)
        /*089c*/ 	.word	0x00000100


	//----- nvinfo : EIATTR_REGCOUNT
	.align		4
.L_367:
        /*08a0*/ 	.byte	0x04, 0x2f
        /*08a2*/ 	.short	(.L_369 - .L_368)
	.align		4
.L_368:
        /*08a4*/ 	.word	index@(_ZN10layer_norm31ln_parallel_residual_bwd_kernelINS_13Kernel_traitsIf13__nv_bfloat16S2_S2_fjLj8192ELj1ELj1ELj8ELj16ENS_18Kernel_traits_baseILj8192EfS2_S2_S2_fjLj256EEEEELb0ELb1ELb1EEEvNS_9BwdParamsE)
        /*08a8*/ 	.word	0x000000f6


	//----- nvinfo : EIATTR_FRAME_SIZE
	.align		4
.L_369:
        /*08ac*/ 	.byte	0x04, 0x11
        /*08ae*/ 	.short	(.L_371 - .L_370)
	.align		4
.L_370:
        /*08b0*/ 	.word	index@(_ZN10layer_norm31ln_parallel_residual_bwd_kernelINS_13Kernel_traitsIf13__nv_bfloat16S2_S2_fjLj8192ELj1ELj1ELj8ELj16ENS_18Kernel_traits_baseILj8192EfS2_S2_S2_fjLj256EEEEELb0ELb1ELb1EEEvNS_9BwdParamsE)
        /*08b4*/ 	.word	0x00000000


	//----- nvinfo : EIATTR_REGCOUNT
	.align		4
.L_371:
        /*08b8*/ 	.byte	0x04, 0x2f
        /*08ba*/ 	.short	(.L_373 - .L_372)
	.align		4
.L_372:
        /*08bc*/ 	.word	index@(_ZN10layer_norm31ln_parallel_residual_bwd_kernelINS_13Kernel_traitsIf13__nv_bfloat16S2_S2_fjLj8192ELj1ELj1ELj8ELj16ENS_18Kernel_traits_baseILj8192EfS2_S2_S2_fjLj256EEEEELb0ELb1ELb0EEEvNS_9BwdParamsE)
        /*08c0*/ 	.word	0x000000d8


	//----- nvinfo : EIATTR_FRAME_SIZE
	.align		4
.L_373:
        /*08c4*/ 	.byte	0x04, 0x11
        /*08c6*/ 	.short	(.L_375 - .L_374)
	.align		4
.L_374:
        /*08c8*/ 	.word	index@(_ZN10layer_norm31ln_parallel_residual_bwd_kernelINS_13Kernel_traitsIf13__nv_bfloat16S2_S2_fjLj8192ELj1ELj1ELj8ELj16ENS_18Kernel_traits_baseILj8192EfS2_S2_S2_fjLj256EEEEELb0ELb1ELb0EEEvNS_9BwdParamsE)
        /*08cc*/ 	.word	0x00000000


	//----- nvinfo : EIATTR_REGCOUNT
	.align		4
.L_375:
        /*08d0*/ 	.byte	0x04, 0x2f
        /*08d2*/ 	.short	(.L_377 - .L_376)
	.align		4
.L_376:
        /*08d4*/ 	.word	index@(_ZN10layer_norm31ln_parallel_residual_bwd_kernelINS_13Kernel_traitsIf13__nv_bfloat16S2_S2_fjLj8192ELj1ELj1ELj8ELj16ENS_18Kernel_traits_baseILj8192EfS2_S2_S2_fjLj256EEEEELb0ELb0ELb1EEEvNS_9BwdParamsE)
        /*08d8*/ 	.word	0x000000ff


	//----- nvinfo : EIATTR_FRAME_SIZE
	.align		4
.L_377:
        /*08dc*/ 	.byte	0x04, 0x11
        /*08de*/ 	.short	(.L_379 - .L_378)
	.align		4
.L_378:
        /*08e0*/ 	.word	index@(_ZN10layer_norm31ln_parallel_residual_bwd_kernelINS_13Kernel_traitsIf13__nv_bfloat16S2_S2_fjLj8192ELj1ELj1ELj8ELj16ENS_18Kernel_traits_baseILj8192EfS2_S2_S2_fjLj256EEEEELb0ELb0ELb1EEEvNS_9BwdParamsE)
        /*08e4*/ 	.word	0x000000b8


	//----- nvinfo : EIATTR_REGCOUNT
	.align		4
.L_379:
        /*08e8*/ 	.byte	0x04, 0x2f
        /*08ea*/ 	.short	(.L_381 - .L_380)
	.align		4
.L_380:
        /*08ec*/ 	.word	index@(_ZN10layer_norm31ln_parallel_residual_bwd_kernelINS_13Kernel_traitsIf13__nv_bfloat16S2_S2_fjLj8192ELj1ELj1ELj8ELj16ENS_18Kernel_traits_baseILj8192EfS2_S2_S2_fjLj256EEEEELb0ELb0ELb0EEEvNS_9BwdParamsE)
        /*08f0*/ 	.word	0x000000ff


	//----- nvinfo : EIATTR_FRAME_SIZE
	.align		4
.L_381:
        /*08f4*/ 	.byte	0x04, 0x11
        /*08f6*/ 	.short	(.L_383 - .L_382)
	.align		4
.L_382:
        /*08f8*/ 	.word	index@(_ZN10layer_norm31ln_parallel_residual_bwd_kernelINS_13Kernel_traitsIf13__nv_bfloat16S2_S2_fjLj8192ELj1ELj1ELj8ELj16ENS_18Kernel_traits_baseILj8192EfS2_S2_S2_fjLj256EEEEELb0ELb0ELb0EEEvNS_9BwdParamsE)
        /*08fc*/ 	.word	0x000000c0


	//----- nvinfo : EIATTR_REGCOUNT
	.align		4
.L_383:
        /*0900*/ 	.byte	0x04, 0x2f
        /*0902*/ 	.short	(.L_385 - .L_384)
	.align		4
.L_384:
        /*0904*/ 	.word	index@(_ZN10layer_norm31ln_parallel_residual_bwd_kernelINS_13Kernel_traitsI6__halfS2_S2_S2_fjLj8192ELj1ELj1ELj8ELj16ENS_18Kernel_traits_baseILj8192ES2_S2_S2_S2_fjLj256EEEEELb1ELb1ELb1EEEvNS_9BwdParamsE)
        /*0908*/ 	.word	0x000000fd


	//----- nvinfo : EIATTR_FRAME_SIZE
	.align		4
.L_385:
        /*090c*/ 	.byte	0x04, 0x11
        /*090e*/ 	.short	(.L_387 - .L_386)
	.align		4
.L_386:
        /*0910*/ 	.word	index@(_ZN10layer_norm31ln_parallel_residual_bwd_kernelINS_13Kernel_traitsI6__halfS2_S2_S2_fjLj8192ELj1ELj1ELj8ELj16ENS_18Kernel_traits_baseILj8192ES2_S2_S2_S2_fjLj256EEEEELb1ELb1ELb1EEEvNS_9BwdParamsE)
        /*0914*/ 	.word	0x00000000


	//----- nvinfo : EIATTR_REGCOUNT
	.align		4
.L_387:
        /*0918*/ 	.byte	0x04, 0x2f
        /*091a*/ 	.short	(.L_389 - .L_388)
	.align		4
.L_388:
        /*091c*/ 	.word	index@(_ZN10layer_norm40ln_parallel_residual_bwd_finalize_kernelINS_22Kernel_traits_finalizeILj8192E6__halfS2_S2_S2_fjLb0ELj1024ELj4ENS_18Kernel_traits_baseILj8192ES2_S2_S2_S2_fjLj1024EEEEELb1EEEvNS_9BwdParamsE)
        /*0920*/ 	.word	0x00000020


	//----- nvinfo : EIATTR_FRAME_SIZE
	.align		4
.L_389:
        /*0924*/ 	.byte	0x04, 0x11
        /*0926*/ 	.short	(.L_391 - .L_390)
	.align		4
.L_390:
        /*0928*/ 	.word	index@(_ZN10layer_norm40ln_parallel_residual_bwd_finalize_kernelINS_22Kernel_traits_finalizeILj8192E6__halfS2_S2_S2_fjLb0ELj1024ELj4ENS_18Kernel_traits_baseILj8192ES2_S2_S2_S2_fjLj1024EEEEELb1EEEvNS_9BwdParamsE)
        /*092c*/ 	.word	0x00000000


	//----- nvinfo : EIATTR_REGCOUNT
	.align		4
.L_391:
        /*0930*/ 	.byte	0x04, 0x2f
        /*0932*/ 	.short	(.L_393 - .L_392)
	.align		4
.L_392:
        /*0934*/ 	.word	index@(_ZN10layer_norm22ln_bwd_finalize_kernelINS_22Kernel_traits_finalizeILj8192E6__halfS2_S2_S2_fjLb0ELj1024ELj4ENS_18Kernel_traits_baseILj8192ES2_S2_S2_S2_fjLj1024EEEEELb0ELb1EEEvNS_9BwdParamsE)
        /*0938*/ 	.word	0x00000020


	//----- nvinfo : EIATTR_FRAME_SIZE
	.align		4
.L_393:
        /*093c*/ 	.byte	0x04, 0x11
        /*093e*/ 	.short	(.L_395 - .L_394)
	.align		4
.L_394:
        /*0940*/ 	.word	index@(_ZN10layer_norm22ln_bwd_finalize_kernelINS_22Kernel_traits_finalizeILj8192E6__halfS2_S2_S2_fjLb0ELj1024ELj4ENS_18Kernel_traits_baseILj8192ES2_S2_S2_S2_fjLj1024EEEEELb0ELb1EEEvNS_9BwdParamsE)
        /*0944*/ 	.word	0x00000000


	//----- nvinfo : EIATTR_REGCOUNT
	.align		4
.L_395:
        /*0948*/ 	.byte	0x04, 0x2f
        /*094a*/ 	.short	(.L_397 - .L_396)
	.align		4
.L_396:
        /*094c*/ 	.word	index@(_ZN10layer_norm31ln_parallel_residual_bwd_kernelINS_13Kernel_traitsI6__halfS2_S2_S2_fjLj8192ELj1ELj1ELj8ELj16ENS_18Kernel_traits_baseILj8192ES2_S2_S2_S2_fjLj256EEEEELb1ELb1ELb0EEEvNS_9BwdParamsE)
        /*0950*/ 	.word	0x000000d7


	//----- nvinfo : EIATTR_FRAME_SIZE
	.align		4
.L_397:
        /*0954*/ 	.byte	0x04, 0x11
        /*0956*/ 	.short	(.L_399 - .L_398)
	.align		4
.L_398:
        /*0958*/ 	.word	index@(_ZN10layer_norm31ln_parallel_residual_bwd_kernelINS_13Kernel_traitsI6__halfS2_S2_S2_fjLj8192ELj1ELj1ELj8ELj16ENS_18Kernel_traits_baseILj8192ES2_S2_S2_S2_fjLj256EEEEELb1ELb1ELb0EEEvNS_9BwdParamsE)
        /*095c*/ 	.word	0x00000000


	//----- nvinfo : EIATTR_REGCOUNT
	.align		4
.L_399:
        /*0960*/ 	.byte	0x04, 0x2f
        /*0962*/ 	.short	(.L_401 - .L_400)
	.align		4
.L_400:
        /*0964*/ 	.word	index@(_ZN10layer_norm40ln_parallel_residual_bwd_finalize_kernelINS_22Kernel_traits_finalizeILj8192E6__halfS2_S2_S2_fjLb0ELj1024ELj4ENS_18Kernel_traits_baseILj8192ES2_S2_S2_S2_fjLj1024EEEEELb0EEEvNS_9BwdParamsE)
        /*0968*/ 	.word	0x00000020


	//----- nvinfo : EIATTR_FRAME_SIZE
	.align		4
.L_401:
        /*096c*/ 	.byte	0x04, 0x11
        /*096e*/ 	.short	(.L_403 - .L_402)
	.align		4
.L_402:
        /*0970*/ 	.word	index@(_ZN10layer_norm40ln_parallel_residual_bwd_finalize_kernelINS_22Kernel_traits_finalizeILj8192E6__halfS2_S2_S2_fjLb0ELj1024ELj4ENS_18Kernel_traits_baseILj8192ES2_S2_S2_S2_fjLj1024EEEEELb0EEEvNS_9BwdParamsE)
        /*0974*/ 	.word	0x00000000


	//----- nvinfo : EIATTR_REGCOUNT
	.align		4
.L_403:
        /*0978*/ 	.byte	0x04, 0x2f
        /*097a*/ 	.short	(.L_405 - .L_404)
	.align		4
.L_404:
        /*097c*/ 	.word	index@(_ZN10layer_norm22ln_bwd_finalize_kernelINS_22Kernel_traits_finalizeILj8192E6__halfS2_S2_S2_fjLb0ELj1024ELj4ENS_18Kernel_traits_baseILj8192ES2_S2_S2_S2_fjLj1024EEEEELb0ELb0EEEvNS_9BwdParamsE)
        /*0980*/ 	.word	0x0000003f


	//----- nvinfo : EIATTR_FRAME_SIZE
	.align		4
.L_405:
        /*0984*/ 	.byte	0x04, 0x11
        /*0986*/ 	.short	(.L_407 - .L_406)
	.align		4
.L_406:
        /*0988*/ 	.word	index@(_ZN10layer_norm22ln_bwd_finalize_kernelINS_22Kernel_traits_finalizeILj8192E6__halfS2_S2_S2_fjLb0ELj1024ELj4ENS_18Kernel_traits_baseILj8192ES2_S2_S2_S2_fjLj1024EEEEELb0ELb0EEEvNS_9BwdParamsE)
        /*098c*/ 	.word	0x00000000


	//----- nvinfo : EIATTR_REGCOUNT
	.align		4
.L_407:
        /*0990*/ 	.byte	0x04, 0x2f
        /*0992*/ 	.short	(.L_409 - .L_408)
	.align		4
.L_408:
        /*0994*/ 	.word	index@(_ZN10layer_norm31ln_parallel_residual_bwd_kernelINS_13Kernel_traitsI6__halfS2_S2_S2_fjLj8192ELj1ELj1ELj8ELj16ENS_18Kernel_traits_baseILj8192ES2_S2_S2_S2_fjLj256EEEEELb1ELb0ELb1EEEvNS_9BwdParamsE)
        /*0998*/ 	.word	0x000000ff


	//----- nvinfo : EIATTR_FRAME_SIZE
	.align		4
.L_409:
        /*099c*/ 	.byte	0x04, 0x11
        /*099e*/ 	.short	(.L_411 - .L_410)
	.align		4
.L_410:
        /*09a0*/ 	.word	index@(_ZN10layer_norm31ln_parallel_residual_bwd_kernelINS_13Kernel_traitsI6__halfS2_S2_S2_fjLj8192ELj1ELj1ELj8ELj16ENS_18Kernel_traits_baseILj8192ES2_S2_S2_S2_fjLj256EEEEELb1ELb0ELb1EEEvNS_9BwdParamsE)
        /*09a4*/ 	.word	0x000000e8


	//----- nvinfo : EIATTR_REGCOUNT
	.align		4
.L_411:
        /*09a8*/ 	.byte	0x04, 0x2f
        /*09aa*/ 	.short	(.L_413 - .L_412)
	.align		4
.L_412:
        /*09ac*/ 	.word	index@(_ZN10layer_norm31ln_parallel_residual_bwd_kernelINS_13Kernel_traitsI6__halfS2_S2_S2_fjLj8192ELj1ELj1ELj8ELj16ENS_18Kernel_traits_baseILj8192ES2_S2_S2_S2_fjLj256EEEEELb1ELb0ELb0EEEvNS_9BwdParamsE)
        /*09b0*/ 	.word	0x000000ff


	//----- nvinfo : EIATTR_FRAME_SIZE
	.align		4
.L_413:
        /*09b4*/ 	.byte	0x04, 0x11
        /*09b6*/ 	.short	(.L_415 - .L_414)
	.align		4
.L_414:
        /*09b8*/ 	.word	index@(_ZN10layer_norm31ln_parallel_residual_bwd_kernelINS_13Kernel_traitsI6__halfS2_S2_S2_fjLj8192ELj1ELj1ELj8ELj16ENS_18Kernel_traits_baseILj8192ES2_S2_S2_S2_fjLj256EEEEELb1ELb0ELb0EEEvNS_9BwdParamsE)
        /*09bc*/ 	.word	0x00000080


	//----- nvinfo : EIATTR_REGCOUNT
	.align		4
.L_415:
        /*09c0*/ 	.byte	0x04, 0x2f
        /*09c2*/ 	.short	(.L_417 - .L_416)
	.align		4
.L_416:
        /*09c4*/ 	.word	index@(_ZN10layer_norm31ln_parallel_residual_bwd_kernelINS_13Kernel_traitsI6__halfS2_S2_S2_fjLj8192ELj1ELj1ELj8ELj16ENS_18Kernel_traits_baseILj8192ES2_S2_S2_S2_fjLj256EEEEELb0ELb1ELb1EEEvNS_9BwdParamsE)
        /*09c8*/ 	.word	0x000000fa


	//----- nvinfo : EIATTR_FRAME_SIZE
	.align		4
.L_417:
        /*09cc*/ 	.byte	0x04, 0x11
        /*09ce*/ 	.short	(.L_419 - .L_418)
	.align		4
.L_418:
        /*09d0*/ 	.word	index@(_ZN10layer_norm31ln_parallel_residual_bwd_kernelINS_13Kernel_traitsI6__halfS2_S2_S2_fjLj8192ELj1ELj1ELj8ELj16ENS_18Kernel_traits_baseILj8192ES2_S2_S2_S2_fjLj256EEEEELb0ELb1ELb1EEEvNS_9BwdParamsE)
        /*09d4*/ 	.word	0x00000000


	//----- nvinfo : EIATTR_REGCOUNT
	.align		4
.L_419:
        /*09d8*/ 	.byte	0x04, 0x2f
        /*09da*/ 	.short	(.L_421 - .L_420)
	.align		4
.L_420:
        /*09dc*/ 	.word	index@(_ZN10layer_norm31ln_parallel_residual_bwd_kernelINS_13Kernel_traitsI6__halfS2_S2_S2_fjLj8192ELj1ELj1ELj8ELj16ENS_18Kernel_traits_baseILj8192ES2_S2_S2_S2_fjLj256EEEEELb0ELb1ELb0EEEvNS_9BwdParamsE)
        /*09e0*/ 	.word	0x000000c7


	//----- nvinfo : EIATTR_FRAME_SIZE
	.align		4
.L_421:
        /*09e4*/ 	.byte	0x04, 0x11
        /*09e6*/ 	.short	(.L_423 - .L_422)
	.align		4
.L_422:
        /*09e8*/ 	.word	index@(_ZN10layer_norm31ln_parallel_residual_bwd_kernelINS_13Kernel_traitsI6__halfS2_S2_S2_fjLj8192ELj1ELj1ELj8ELj16ENS_18Kernel_traits_baseILj8192ES2_S2_S2_S2_fjLj256EEEEELb0ELb1ELb0EEEvNS_9BwdParamsE)
        /*09ec*/ 	.word	0x00000000


	//----- nvinfo : EIATTR_REGCOUNT
	.align		4
.L_423:
        /*09f0*/ 	.byte	0x04, 0x2f
        /*09f2*/ 	.short	(.L_425 - .L_424)
	.align		4
.L_424:
        /*09f4*/ 	.word	index@(_ZN10layer_norm31ln_parallel_residual_bwd_kernelINS_13Kernel_traitsI6__halfS2_S2_S2_fjLj8192ELj1ELj1ELj8ELj16ENS_18Kernel_traits_baseILj8192ES2_S2_S2_S2_fjLj256EEEEELb0ELb0ELb1EEEvNS_9BwdParamsE)
        /*09f8*/ 	.word	0x000000ff


	//----- nvinfo : EIATTR_FRAME_SIZE
	.align		4
.L_425:
        /*09fc*/ 	.byte	0x04, 0x11
        /*09fe*/ 	.short	(.L_427 - .L_426)
	.align		4
.L_426:
        /*0a00*/ 	.word	index@(_ZN10layer_norm31ln_parallel_residual_bwd_kernelINS_13Kernel_traitsI6__halfS2_S2_S2_fjLj8192ELj1ELj1ELj8ELj16ENS_18Kernel_traits_baseILj8192ES2_S2_S2_S2_fjLj256EEEEELb0ELb0ELb1EEEvNS_9BwdParamsE)
        /*0a04*/ 	.word	0x000000b8


	//----- nvinfo : EIATTR_REGCOUNT
	.align		4
.L_427:
        /*0a08*/ 	.byte	0x04, 0x2f
        /*0a0a*/ 	.short	(.L_429 - .L_428)
	.align		4
.L_428:
        /*0a0c*/ 	.word	index@(_ZN10layer_norm31ln_parallel_residual_bwd_kernelINS_13Kernel_traitsI6__halfS2_S2_S2_fjLj8192ELj1ELj1ELj8ELj16ENS_18Kernel_traits_baseILj8192ES2_S2_S2_S2_fjLj256EEEEELb0ELb0ELb0EEEvNS_9BwdParamsE)
        /*0a10*/ 	.word	0x000000ff


	//----- nvinfo : EIATTR_FRAME_SIZE
	.align		4
.L_429:
        /*0a14*/ 	.byte	0x04, 0x11
        /*0a16*/ 	.short	(.L_431 - .L_430)
	.align		4
.L_430:
        /*0a18*/ 	.word	index@(_ZN10layer_norm31ln_parallel_residual_bwd_kernelINS_13Kernel_traitsI6__halfS2_S2_S2_fjLj8192ELj1ELj1ELj8ELj16ENS_18Kernel_traits_baseILj8192ES2_S2_S2_S2_fjLj256EEEEELb0ELb0ELb0EEEvNS_9BwdParamsE)
        /*0a1c*/ 	.word	0x00000040


	//----- nvinfo : EIATTR_REGCOUNT
	.align		4
.L_431:
        /*0a20*/ 	.byte	0x04, 0x2f
        /*0a22*/ 	.short	(.L_433 - .L_432)
	.align		4
.L_432:
        /*0a24*/ 	.word	index@(_ZN10layer_norm31ln_parallel_residual_bwd_kernelINS_13Kernel_traitsI13__nv_bfloat16S2_S2_S2_fjLj8192ELj1ELj1ELj8ELj16ENS_18Kernel_traits_baseILj8192ES2_S2_S2_S2_fjLj256EEEEELb1ELb1ELb1EEEvNS_9BwdParamsE)
        /*0a28*/ 	.word	0x000000ff


	//----- nvinfo : EIATTR_FRAME_SIZE
	.align		4
.L_433:
        /*0a2c*/ 	.byte	0x04, 0x11
        /*0a2e*/ 	.short	(.L_435 - .L_434)
	.align		4
.L_434:
        /*0a30*/ 	.word	index@(_ZN10layer_norm31ln_parallel_residual_bwd_kernelINS_13Kernel_traitsI13__nv_bfloat16S2_S2_S2_fjLj8192ELj1ELj1ELj8ELj16ENS_18Kernel_traits_baseILj8192ES2_S2_S2_S2_fjLj256EEEEELb1ELb1ELb1EEEvNS_9BwdParamsE)
        /*0a34*/ 	.word	0x00000000


	//----- nvinfo : EIATTR_REGCOUNT
	.align		4
.L_435:
        /*0a38*/ 	.byte	0x04, 0x2f
        /*0a3a*/ 	.short	(.L_437 - .L_436)
	.align		4
.L_436:
        /*0a3c*/ 	.word	index@(_ZN10layer_norm40ln_parallel_residual_bwd_finalize_kernelINS_22Kernel_traits_finalizeILj8192E13__nv_bfloat16S2_S2_S2_fjLb0ELj1024ELj4ENS_18Kernel_traits_baseILj8192ES2_S2_S2_S2_fjLj1024EEEEELb1EEEvNS_9BwdParamsE)
        /*0a40*/ 	.word	0x00000020


	//----- nvinfo : EIATTR_FRAME_SIZE
	.align		4
.L_437:
        /*0a44*/ 	.byte	0x04, 0x11
        /*0a46*/ 	.short	(.L_439 - .L_438)
	.align		4
.L_438:
        /*0a48*/ 	.word	index@(_ZN10layer_norm40ln_parallel_residual_bwd_finalize_kernelINS_22Kernel_traits_finalizeILj8192E13__nv_bfloat16S2_S2_S2_fjLb0ELj1024ELj4ENS_18Kernel_traits_baseILj8192ES2_S2_S2_S2_fjLj1024EEEEELb1EEEvNS_9BwdParamsE)
        /*0a4c*/ 	.word	0x00000000


	//----- nvinfo : EIATTR_REGCOUNT
	.align		4
.L_439:
        /*0a50*/ 	.byte	0x04, 0x2f
        /*0a52*/ 	.short	(.L_441 - .L_440)
	.align		4
.L_440:
        /*0a54*/ 	.word	index@(_ZN10layer_norm22ln_bwd_finalize_kernelINS_22Kernel_traits_finalizeILj8192E13__nv_bfloat16S2_S2_S2_fjLb0ELj1024ELj4ENS_18Kernel_traits_baseILj8192ES2_S2_S2_S2_fjLj1024EEEEELb0ELb1EEEvNS_9BwdParamsE)
        /*0a58*/ 	.word	0x00000020


	//----- nvinfo : EIATTR_FRAME_SIZE
	.align		4
.L_441:
        /*0a5c*/ 	.byte	0x04, 0x11
        /*0a5e*/ 	.short	(.L_443 - .L_442)
	.align		4
.L_442:
        /*0a60*/ 	.word	index@(_ZN10layer_norm22ln_bwd_finalize_kernelINS_22Kernel_traits_finalizeILj8192E13__nv_bfloat16S2_S2_S2_fjLb0ELj1024ELj4ENS_18Kernel_traits_baseILj8192ES2_S2_S2_S2_fjLj1024EEEEELb0ELb1EEEvNS_9BwdParamsE)
        /*0a64*/ 	.word	0x00000000


	//----- nvinfo : EIATTR_REGCOUNT
	.align		4
.L_443:
        /*0a68*/ 	.byte	0x04, 0x2f
        /*0a6a*/ 	.short	(.L_445 - .L_444)
	.align		4
.L_444:
        /*0a6c*/ 	.word	index@(_ZN10layer_norm31ln_parallel_residual_bwd_kernelINS_13Kernel_traitsI13__nv_bfloat16S2_S2_S2_fjLj8192ELj1ELj1ELj8ELj16ENS_18Kernel_traits_baseILj8192ES2_S2_S2_S2_fjLj256EEEEELb1ELb1ELb0EEEvNS_9BwdParamsE)
        /*0a70*/ 	.word	0x000000e8


	//----- nvinfo : EIATTR_FRAME_SIZE
	.align		4
.L_445:
        /*0a74*/ 	.byte	0x04, 0x11
        /*0a76*/ 	.short	(.L_447 - .L_446)
	.align		4
.L_446:
        /*0a78*/ 	.word	index@(_ZN10layer_norm31ln_parallel_residual_bwd_kernelINS_13Kernel_traitsI13__nv_bfloat16S2_S2_S2_fjLj8192ELj1ELj1ELj8ELj16ENS_18Kernel_traits_baseILj8192ES2_S2_S2_S2_fjLj256EEEEELb1ELb1ELb0EEEvNS_9BwdParamsE)
        /*0a7c*/ 	.word	0x00000000


	//----- nvinfo : EIATTR_REGCOUNT
	.align		4
.L_447:
        /*0a80*/ 	.byte	0x04, 0x2f
        /*0a82*/ 	.short	(.L_449 - .L_448)
	.align		4
.L_448:
        /*0a84*/ 	.word	index@(_ZN10layer_norm40ln_parallel_residual_bwd_finalize_kernelINS_22Kernel_traits_finalizeILj8192E13__nv_bfloat16S2_S2_S2_fjLb0ELj1024ELj4ENS_18Kernel_traits_baseILj8192ES2_S2_S2_S2_fjLj1024EEEEELb0EEEvNS_9BwdParamsE)
        /*0a88*/ 	.word	0x00000020


	//----- nvinfo : EIATTR_FRAME_SIZE
	.align		4
.L_449:
        /*0a8c*/ 	.byte	0x04, 0x11
        /*0a8e*/ 	.short	(.L_451 - .L_450)
	.align		4
.L_450:
        /*0a90*/ 	.word	index@(_ZN10layer_norm40ln_parallel_residual_bwd_finalize_kernelINS_22Kernel_traits_finalizeILj8192E13__nv_bfloat16S2_S2_S2_fjLb0ELj1024ELj4ENS_18Kernel_traits_baseILj8192ES2_S2_S2_S2_fjLj1024EEEEELb0EEEvNS_9BwdParamsE)
        /*0a94*/ 	.word	0x00000000


	//----- nvinfo : EIATTR_REGCOUNT
	.align		4
.L_451:
        /*0a98*/ 	.byte	0x04, 0x2f
        /*0a9a*/ 	.short	(.L_453 - .L_452)
	.align		4
.L_452:
        /*0a9c*/ 	.word	index@(_ZN10layer_norm22ln_bwd_finalize_kernelINS_22Kernel_traits_finalizeILj8192E13__nv_bfloat16S2_S2_S2_fjLb0ELj1024ELj4ENS_18Kernel_traits_baseILj8192ES2_S2_S2_S2_fjLj1024EEEEELb0ELb0EEEvNS_9BwdParamsE)
        /*0aa0*/ 	.word	0x0000003f


	//----- nvinfo : EIATTR_FRAME_SIZE
	.align		4
.L_453:
        /*0aa4*/ 	.byte	0x04, 0x11
        /*0aa6*/ 	.short	(.L_455 - .L_454)
	.align		4
.L_454:
        /*0aa8*/ 	.word	index@(_ZN10layer_norm22ln_bwd_finalize_kernelINS_22Kernel_traits_finalizeILj8192E13__nv_bfloat16S2_S2_S2_fjLb0ELj1024ELj4ENS_18Kernel_traits_baseILj8192ES2_S2_S2_S2_fjLj1024EEEEELb0ELb0EEEvNS_9BwdParamsE)
        /*0aac*/ 	.word	0x00000000


	//----- nvinfo : EIATTR_REGCOUNT
	.align		4
.L_455:
        /*0ab0*/ 	.byte	0x04, 0x2f
        /*0ab2*/ 	.short	(.L_457 - .L_456)
	.align		4
.L_456:
        /*0ab4*/ 	.word	index@(_ZN10layer_norm31ln_parallel_residual_bwd_kernelINS_13Kernel_traitsI13__nv_bfloat16S2_S2_S2_fjLj8192ELj1ELj1ELj8ELj16ENS_18Kernel_traits_baseILj8192ES2_S2_S2_S2_fjLj256EEEEELb1ELb0ELb1EEEvNS_9BwdParamsE)
        /*0ab8*/ 	.word	0x000000ff


	//----- nvinfo : EIATTR_FRAME_SIZE
	.align		4
.L_457:
        /*0abc*/ 	.byte	0x04, 0x11
        /*0abe*/ 	.short	(.L_459 - .L_458)
	.align		4
.L_458:
        /*0ac0*/ 	.word	index@(_ZN10layer_norm31ln_parallel_residual_bwd_kernelINS_13Kernel_traitsI13__nv_bfloat16S2_S2_S2_fjLj8192ELj1ELj1ELj8ELj16ENS_18Kernel_traits_baseILj8192ES2_S2_S2_S2_fjLj256EEEEELb1ELb0ELb1EEEvNS_9BwdParamsE)
        /*0ac4*/ 	.word	0x000000e8


	//----- nvinfo : EIATTR_REGCOUNT
	.align		4
.L_459:
        /*0ac8*/ 	.byte	0x04, 0x2f
        /*0aca*/ 	.short	(.L_461 - .L_460)
	.align		4
.L_460:
        /*0acc*/ 	.word	index@(_ZN10layer_norm31ln_parallel_residual_bwd_kernelINS_13Kernel_traitsI13__nv_bfloat16S2_S2_S2_fjLj8192ELj1ELj1ELj8ELj16ENS_18Kernel_traits_baseILj8192ES2_S2_S2_S2_fjLj256EEEEELb1ELb0ELb0EEEvNS_9BwdParamsE)
        /*0ad0*/ 	.word	0x000000ff


	//----- nvinfo : EIATTR_FRAME_SIZE
	.align		4
.L_461:
        /*0ad4*/ 	.byte	0x04, 0x11
        /*0ad6*/ 	.short	(.L_463 - .L_462)
	.align		4
.L_462:
        /*0ad8*/ 	.word	index@(_ZN10layer_norm31ln_parallel_residual_bwd_kernelINS_13Kernel_traitsI13__nv_bfloat16S2_S2_S2_fjLj8192ELj1ELj1ELj8ELj16ENS_18Kernel_traits_baseILj8192ES2_S2_S2_S2_fjLj256EEEEELb1ELb0ELb0EEEvNS_9BwdParamsE)
        /*0adc*/ 	.word	0x000000f8


	//----- nvinfo : EIATTR_REGCOUNT
	.align		4
.L_463:
        /*0ae0*/ 	.byte	0x04, 0x2f
        /*0ae2*/ 	.short	(.L_465 - .L_464)
	.align		4
.L_464:
        /*0ae4*/ 	.word	index@(_ZN10layer_norm31ln_parallel_residual_bwd_kernelINS_13Kernel_traitsI13__nv_bfloat16S2_S2_S2_fjLj8192ELj1ELj1ELj8ELj16ENS_18Kernel_traits_baseILj8192ES2_S2_S2_S2_fjLj256EEEEELb0ELb1ELb1EEEvNS_9BwdParamsE)
        /*0ae8*/ 	.word	0x000000f6


	//----- nvinfo : EIATTR_FRAME_SIZE
	.align		4
.L_465:
        /*0aec*/ 	.byte	0x04, 0x11
        /*0aee*/ 	.short	(.L_467 - .L_466)
	.align		4
.L_466:
        /*0af0*/ 	.word	index@(_ZN10layer_norm31ln_parallel_residual_bwd_kernelINS_13Kernel_traitsI13__nv_bfloat16S2_S2_S2_fjLj8192ELj1ELj1ELj8ELj16ENS_18Kernel_traits_baseILj8192ES2_S2_S2_S2_fjLj256EEEEELb0ELb1ELb1EEEvNS_9BwdParamsE)
        /*0af4*/ 	.word	0x00000000


	//----- nvinfo : EIATTR_REGCOUNT
	.align		4
.L_467:
        /*0af8*/ 	.byte	0x04, 0x2f
        /*0afa*/ 	.short	(.L_469 - .L_468)
	.align		4
.L_468:
        /*0afc*/ 	.word	index@(_ZN10layer_norm31ln_parallel_residual_bwd_kernelINS_13Kernel_traitsI13__nv_bfloat16S2_S2_S2_fjLj8192ELj1ELj1ELj8ELj16ENS_18Kernel_traits_baseILj8192ES2_S2_S2_S2_fjLj256EEEEELb0ELb1ELb0EEEvNS_9BwdParamsE)
        /*0b00*/ 	.word	0x000000d8


	//----- nvinfo : EIATTR_FRAME_SIZE
	.align		4
.L_469:
        /*0b04*/ 	.byte	0x04, 0x11
        /*0b06*/ 	.short	(.L_471 - .L_470)
	.align		4
.L_470:
        /*0b08*/ 	.word	index@(_ZN10layer_norm31ln_parallel_residual_bwd_kernelINS_13Kernel_traitsI13__nv_bfloat16S2_S2_S2_fjLj8192ELj1ELj1ELj8ELj16ENS_18Kernel_traits_baseILj8192ES2_S2_S2_S2_fjLj256EEEEELb0ELb1ELb0EEEvNS_9BwdParamsE)
        /*0b0c*/ 	.word	0x00000000


	//----- nvinfo : EIATTR_REGCOUNT
	.align		4
.L_471:
        /*0b10*/ 	.byte	0x04, 0x2f
        /*0b12*/ 	.short	(.L_473 - .L_472)
	.align		4
.L_472:
        /*0b14*/ 	.word	index@(_ZN10layer_norm31ln_parallel_residual_bwd_kernelINS_13Kernel_traitsI13__nv_bfloat16S2_S2_S2_fjLj8192ELj1ELj1ELj8ELj16ENS_18Kernel_traits_baseILj8192ES2_S2_S2_S2_fjLj256EEEEELb0ELb0ELb1EEEvNS_9BwdParamsE)
        /*0b18*/ 	.word	0x000000ff


	//----- nvinfo : EIATTR_FRAME_SIZE
	.align		4
.L_473:
        /*0b1c*/ 	.byte	0x04, 0x11
        /*0b1e*/ 	.short	(.L_475 - .L_474)
	.align		4
.L_474:
        /*0b20*/ 	.word	index@(_ZN10layer_norm31ln_parallel_residual_bwd_kernelINS_13Kernel_traitsI13__nv_bfloat16S2_S2_S2_fjLj8192ELj1ELj1ELj8ELj16ENS_18Kernel_traits_baseILj8192ES2_S2_S2_S2_fjLj256EEEEELb0ELb0ELb1EEEvNS_9BwdParamsE)
        /*0b24*/ 	.word	0x000000b8


	//----- nvinfo : EIATTR_REGCOUNT
	.align		4
.L_475:
        /*0b28*/ 	.byte	0x04, 0x2f
        /*0b2a*/ 	.short	(.L_477 - .L_476)
	.align		4
.L_476:
        /*0b2c*/ 	.word	index@(_ZN10layer_norm31ln_parallel_residual_bwd_kernelINS_13Kernel_traitsI13__nv_bfloat16S2_S2_S2_fjLj8192ELj1ELj1ELj8ELj16ENS_18Kernel_traits_baseILj8192ES2_S2_S2_S2_fjLj256EEEEELb0ELb0ELb0EEEvNS_9BwdParamsE)
        /*0b30*/ 	.word	0x000000ff


	//----- nvinfo : EIATTR_FRAME_SIZE
	.align		4
.L_477:
        /*0b34*/ 	.byte	0x04, 0x11
        /*0b36*/ 	.short	(.L_479 - .L_478)
	.align		4
.L_478:
        /*0b38*/ 	.word	index@(_ZN10layer_norm31ln_parallel_residual_bwd_kernelINS_13Kernel_traitsI13__nv_bfloat16S2_S2_S2_fjLj8192ELj1ELj1ELj8ELj16ENS_18Kernel_traits_baseILj8192ES2_S2_S2_S2_fjLj256EEEEELb0ELb0ELb0EEEvNS_9BwdParamsE)
        /*0b3c*/ 	.word	0x000000b8


	//----- nvinfo : EIATTR_MIN_STACK_SIZE
	.align		4
.L_479:
        /*0b40*/ 	.byte	0x04, 0x12
        /*0b42*/ 	.short	(.L_481 - .L_480)
	.align		4
.L_480:
        /*0b44*/ 	.word	index@(_ZN10layer_norm31ln_parallel_residual_bwd_kernelINS_13Kernel_traitsI13__nv_bfloat16S2_S2_S2_fjLj8192ELj1ELj1ELj8ELj16ENS_18Kernel_traits_baseILj8192ES2_S2_S2_S2_fjLj256EEEEELb0ELb0ELb0EEEvNS_9BwdParamsE)
        /*0b48*/ 	.word	0x000000b8


	//----- nvinfo : EIATTR_MIN_STACK_SIZE
	.align		4
.L_481:
        /*0b4c*/ 	.byte	0x04, 0x12
        /*0b4e*/ 	.short	(.L_483 - .L_482)
	.align		4
.L_482:
        /*0b50*/ 	.word	index@(_ZN10layer_norm31ln_parallel_residual_bwd_kernelINS_13Kernel_traitsI13__nv_bfloat16S2_S2_S2_fjLj8192ELj1ELj1ELj8ELj16ENS_18Kernel_traits_baseILj8192ES2_S2_S2_S2_fjLj256EEEEELb0ELb0ELb1EEEvNS_9BwdParamsE)
        /*0b54*/ 	.word	0x000000b8


	//----- nvinfo : EIATTR_MIN_STACK_SIZE
	.align		4
.L_483:
        /*0b58*/ 	.byte	0x04, 0x12
        /*0b5a*/ 	.short	(.L_485 - .L_484)
	.align		4
.L_484:
        /*0b5c*/ 	.word	index@(_ZN10layer_norm31ln_parallel_residual_bwd_kernelINS_13Kernel_traitsI13__nv_bfloat16S2_S2_S2_fjLj8192ELj1ELj1ELj8ELj16ENS_18Kernel_traits_baseILj8192ES2_S2_S2_S2_fjLj256EEEEELb0ELb1ELb0EEEvNS_9BwdParamsE)
        /*0b60*/ 	.word	0x00000000


	//----- nvinfo : EIATTR_MIN_STACK_SIZE
	.align		4
.L_485:
        /*0b64*/ 	.byte	0x04, 0x12
        /*0b66*/ 	.short	(.L_487 - .L_486)
	.align		4
.L_486:
        /*0b68*/ 	.word	index@(_ZN10layer_norm31ln_parallel_residual_bwd_kernelINS_13Kernel_traitsI13__nv_bfloat16S2_S2_S2_fjLj8192ELj1ELj1ELj8ELj16ENS_18Kernel_traits_baseILj8192ES2_S2_S2_S2_fjLj256EEEEELb0ELb1ELb1EEEvNS_9BwdParamsE)
        /*0b6c*/ 	.word	0x00000000


	//----- nvinfo : EIATTR_MIN_STACK_SIZE
	.align		4
.L_487:
        /*0b70*/ 	.byte	0x04, 0x12
        /*0b72*/ 	.short	(.L_489 - .L_488)
	.align		4
.L_488:
        /*0b74*/ 	.word	index@(_ZN10layer_norm31ln_parallel_residual_bwd_kernelINS_13Kernel_traitsI13__nv_bfloat16S2_S2_S2_fjLj8192ELj1ELj1ELj8ELj16ENS_18Kernel_traits_baseILj8192ES2_S2_S2_S2_fjLj256EEEEELb1ELb0ELb0EEEvNS_9BwdParamsE)
        /*0b78*/ 	.word	0x000000f8


	//----- nvinfo : EIATTR_MIN_STACK_SIZE
	.align		4
.L_489:
        /*0b7c*/ 	.byte	0x04, 0x12
        /*0b7e*/ 	.short	(.L_491 - .L_490)
	.align		4
.L_490:
        /*0b80*/ 	.word	index@(_ZN10layer_norm31ln_parallel_residual_bwd_kernelINS_13Kernel_traitsI13__nv_bfloat16S2_S2_S2_fjLj8192ELj1ELj1ELj8ELj16ENS_18Kernel_traits_baseILj8192ES2_S2_S2_S2_fjLj256EEEEELb1ELb0ELb1EEEvNS_9BwdParamsE)
        /*0b84*/ 	.word	0x000000e8


	//----- nvinfo : EIATTR_MIN_STACK_SIZE
	.align		4
.L_491:
        /*0b88*/ 	.byte	0x04, 0x12
        /*0b8a*/ 	.short	(.L_493 - .L_492)
	.align		4
.L_492:
        /*0b8c*/ 	.word	index@(_ZN10layer_norm22ln_bwd_finalize_kernelINS_22Kernel_traits_finalizeILj8192E13__nv_bfloat16S2_S2_S2_fjLb0ELj1024ELj4ENS_18Kernel_traits_baseILj8192ES2_S2_S2_S2_fjLj1024EEEEELb0ELb0EEEvNS_9BwdParamsE)
        /*0b90*/ 	.word	0x00000000


	//----- nvinfo : EIATTR_MIN_STACK_SIZE
	.align		4
.L_493:
        /*0b94*/ 	.byte	0x04, 0x12
        /*0b96*/ 	.short	(.L_495 - .L_494)
	.align		4
.L_494:
        /*0b98*/ 	.word	index@(_ZN10layer_norm40ln_parallel_residual_bwd_finalize_kernelINS_22Kernel_traits_finalizeILj8192E13__nv_bfloat16S2_S2_S2_fjLb0ELj1024ELj4ENS_18Kernel_traits_baseILj8192ES2_S2_S2_S2_fjLj1024EEEEELb0EEEvNS_9BwdParamsE)
        /*0b9c*/ 	.word	0x00000000


	//----- nvinfo : EIATTR_MIN_STACK_SIZE
	.align		4
.L_495:
        /*0ba0*/ 	.byte	0x04, 0x12
        /*0ba2*/ 	.short	(.L_497 - .L_496)
	.align		4
.L_496:
        /*0ba4*/ 	.word	index@(_ZN10layer_norm31ln_parallel_residual_bwd_kernelINS_13Kernel_traitsI13__nv_bfloat16S2_S2_S2_fjLj8192ELj1ELj1ELj8ELj16ENS_18Kernel_traits_baseILj8192ES2_S2_S2_S2_fjLj256EEEEELb1ELb1ELb0EEEvNS_9BwdParamsE)
        /*0ba8*/ 	.word	0x00000000


	//----- nvinfo : EIATTR_MIN_STACK_SIZE
	.align		4
.L_497:
        /*0bac*/ 	.byte	0x04, 0x12
        /*0bae*/ 	.short	(.L_499 - .L_498)
	.align		4
.L_498:
        /*0bb0*/ 	.word	index@(_ZN10layer_norm22ln_bwd_finalize_kernelINS_22Kernel_traits_finalizeILj8192E13__nv_bfloat16S2_S2_S2_fjLb0ELj1024ELj4ENS_18Kernel_traits_baseILj8192ES2_S2_S2_S2_fjLj1024EEEEELb0ELb1EEEvNS_9BwdParamsE)
        /*0bb4*/ 	.word	0x00000000


	//----- nvinfo : EIATTR_MIN_STACK_SIZE
	.align		4
.L_499:
        /*0bb8*/ 	.byte	0x04, 0x12
        /*0bba*/ 	.short	(.L_501 - .L_500)
	.align		4
.L_500:
        /*0bbc*/ 	.word	index@(_ZN10layer_norm40ln_parallel_residual_bwd_finalize_kernelINS_22Kernel_traits_finalizeILj8192E13__nv_bfloat16S2_S2_S2_fjLb0ELj1024ELj4ENS_18Kernel_traits_baseILj8192ES2_S2_S2_S2_fjLj1024EEEEELb1EEEvNS_9BwdParamsE)
        /*0bc0*/ 	.word	0x00000000


	//----- nvinfo : EIATTR_MIN_STACK_SIZE
	.align		4
.L_501:
        /*0bc4*/ 	.byte	0x04, 0x12
        /*0bc6*/ 	.short	(.L_503 - .L_502)
	.align		4
.L_502:
        /*0bc8*/ 	.word	index@(_ZN10layer_norm31ln_parallel_residual_bwd_kernelINS_13Kernel_traitsI13__nv_bfloat16S2_S2_S2_fjLj8192ELj1ELj1ELj8ELj16ENS_18Kernel_traits_baseILj8192ES2_S2_S2_S2_fjLj256EEEEELb1ELb1ELb1EEEvNS_9BwdParamsE)
        /*0bcc*/ 	.word	0x00000000


	//----- nvinfo : EIATTR_MIN_STACK_SIZE
	.align		4
.L_503:
        /*0bd0*/ 	.byte	0x04, 0x12
        /*0bd2*/ 	.short	(.L_505 - .L_504)
	.align		4
.L_504:
        /*0bd4*/ 	.word	index@(_ZN10layer_norm31ln_parallel_residual_bwd_kernelINS_13Kernel_traitsI6__halfS2_S2_S2_fjLj8192ELj1ELj1ELj8ELj16ENS_18Kernel_traits_baseILj8192ES2_S2_S2_S2_fjLj256EEEEELb0ELb0ELb0EEEvNS_9BwdParamsE)
        /*0bd8*/ 	.word	0x00000040


	//----- nvinfo : EIATTR_MIN_STACK_SIZE
	.align		4
.L_505:
        /*0bdc*/ 	.byte	0x04, 0x12
        /*0bde*/ 	.short	(.L_507 - .L_506)
	.align		4
.L_506:
        /*0be0*/ 	.word	index@(_ZN10layer_norm31ln_parallel_residual_bwd_kernelINS_13Kernel_traitsI6__halfS2_S2_S2_fjLj8192ELj1ELj1ELj8ELj16ENS_18Kernel_traits_baseILj8192ES2_S2_S2_S2_fjLj256EEEEELb0ELb0ELb1EEEvNS_9BwdParamsE)
        /*0be4*/ 	.word	0x000000b8


	//----- nvinfo : EIATTR_MIN_STACK_SIZE
	.align		4
.L_507:
        /*0be8*/ 	.byte	0x04, 0x12
        /*0bea*/ 	.short	(.L_509 - .L_508)
	.align		4
.L_508:
        /*0bec*/ 	.word	index@(_ZN10layer_norm31ln_parallel_residual_bwd_kernelINS_13Kernel_traitsI6__halfS2_S2_S2_fjLj8192ELj1ELj1ELj8ELj16ENS_18Kernel_traits_baseILj8192ES2_S2_S2_S2_fjLj256EEEEELb0ELb1ELb0EEEvNS_9BwdParamsE)
        /*0bf0*/ 	.word	0x00000000


	//----- nvinfo : EIATTR_MIN_STACK_SIZE
	.align		4
.L_509:
        /*0bf4*/ 	.byte	0x04, 0x12
        /*0bf6*/ 	.short	(.L_511 - .L_510)
	.align		4
.L_510:
        /*0bf8*/ 	.word	index@(_ZN10layer_norm31ln_parallel_residual_bwd_kernelINS_13Kernel_traitsI6__halfS2_S2_S2_fjLj8192ELj1ELj1ELj8ELj16ENS_18Kernel_traits_baseILj8192ES2_S2_S2_S2_fjLj256EEEEELb0ELb1ELb1EEEvNS_9BwdParamsE)
        /*0bfc*/ 	.word	0x00000000


	//----- nvinfo : EIATTR_MIN_STACK_SIZE
	.align		4
.L_511:
        /*0c00*/ 	.byte	0x04, 0x12
        /*0c02*/ 	.short	(.L_513 - .L_512)
	.align		4
.L_512:
        /*0c04*/ 	.word	index@(_ZN10layer_norm31ln_parallel_residual_bwd_kernelINS_13Kernel_traitsI6__halfS2_S2_S2_fjLj8192ELj1ELj1ELj8ELj16ENS_18Kernel_traits_baseILj8192ES2_S2_S2_S2_fjLj256EEEEELb1ELb0ELb0EEEvNS_9BwdParamsE)
        /*0c08*/ 	.word	0x00000080


	//----- nvinfo : EIATTR_MIN_STACK_SIZE
	.align		4
.L_513:
        /*0c0c*/ 	.byte	0x04, 0x12
        /*0c0e*/ 	.short	(.L_515 - .L_514)
	.align		4
.L_514:
        /*0c10*/ 	.word	index@(_ZN10layer_norm31ln_parallel_residual_bwd_kernelINS_13Kernel_traitsI6__halfS2_S2_S2_fjLj8192ELj1ELj1ELj8ELj16ENS_18Kernel_traits_baseILj8192ES2_S2_S2_S2_fjLj256EEEEELb1ELb0ELb1EEEvNS_9BwdParamsE)
        /*0c14*/ 	.word	0x000000e8


	//----- nvinfo : EIATTR_MIN_STACK_SIZE
	.align		4
.L_515:
        /*0c18*/ 	.byte	0x04, 0x12
        /*0c1a*/ 	.short	(.L_517 - .L_516)
	.align		4
.L_516:
        /*0c1c*/ 	.word	index@(_ZN10layer_norm22ln_bwd_finalize_kernelINS_22Kernel_traits_finalizeILj8192E6__halfS2_S2_S2_fjLb0ELj1024ELj4ENS_18Kernel_traits_baseILj8192ES2_S2_S2_S2_fjLj1024EEEEELb0ELb0EEEvNS_9BwdParamsE)
        /*0c20*/ 	.word	0x00000000


	//----- nvinfo : EIATTR_MIN_STACK_SIZE
	.align		4
.L_517:
        /*0c24*/ 	.byte	0x04, 0x12
        /*0c26*/ 	.short	(.L_519 - .L_518)
	.align		4
.L_518:
        /*0c28*/ 	.word	index@(_ZN10layer_norm40ln_parallel_residual_bwd_finalize_kernelINS_22Kernel_traits_finalizeILj8192E6__halfS2_S2_S2_fjLb0ELj1024ELj4ENS_18Kernel_traits_baseILj8192ES2_S2_S2_S2_fjLj1024EEEEELb0EEEvNS_9BwdParamsE)
        /*0c2c*/ 	.word	0x00000000


	//----- nvinfo : EIATTR_MIN_STACK_SIZE
	.align		4
.L_519:
        /*0c30*/ 	.byte	0x04, 0x12
        /*0c32*/ 	.short	(.L_521 - .L_520)
	.align		4
.L_520:
        /*0c34*/ 	.word	index@(_ZN10layer_norm31ln_parallel_residual_bwd_kernelINS_13Kernel_traitsI6__halfS2_S2_S2_fjLj8192ELj1ELj1ELj8ELj16ENS_18Kernel_traits_baseILj8192ES2_S2_S2_S2_fjLj256EEEEELb1ELb1ELb0EEEvNS_9BwdParamsE)
        /*0c38*/ 	.word	0x00000000


	//----- nvinfo : EIATTR_MIN_STACK_SIZE
	.align		4
.L_521:
        /*0c3c*/ 	.byte	0x04, 0x12
        /*0c3e*/ 	.short	(.L_523 - .L_522)
	.align		4
.L_522:
        /*0c40*/ 	.word	index@(_ZN10layer_norm22ln_bwd_finalize_kernelINS_22Kernel_traits_finalizeILj8192E6__halfS2_S2_S2_fjLb0ELj1024ELj4ENS_18Kernel_traits_baseILj8192ES2_S2_S2_S2_fjLj1024EEEEELb0ELb1EEEvNS_9BwdParamsE)
        /*0c44*/ 	.word	0x00000000


	//----- nvinfo : EIATTR_MIN_STACK_SIZE
	.align		4
.L_523:
        /*0c48*/ 	.byte	0x04, 0x12
        /*0c4a*/ 	.short	(.L_525 - .L_524)
	.align		4
.L_524:
        /*0c4c*/ 	.word	index@(_ZN10layer_norm40ln_parallel_residual_bwd_finalize_kernelINS_22Kernel_traits_finalizeILj8192E6__halfS2_S2_S2_fjLb0ELj1024ELj4ENS_18Kernel_traits_baseILj8192ES2_S2_S2_S2_fjLj1024EEEEELb1EEEvNS_9BwdParamsE)
        /*0c50*/ 	.word	0x00000000


	//----- nvinfo : EIATTR_MIN_STACK_SIZE
	.align		4
.L_525:
        /*0c54*/ 	.byte	0x04, 0x12
        /*0c56*/ 	.short	(.L_527 - .L_526)
	.align		4
.L_526:
        /*0c58*/ 	.word	index@(_ZN10layer_norm31ln_parallel_residual_bwd_kernelINS_13Kernel_traitsI6__halfS2_S2_S2_fjLj8192ELj1ELj1ELj8ELj16ENS_18Kernel_traits_baseILj8192ES2_S2_S2_S2_fjLj256EEEEELb1ELb1ELb1EEEvNS_9BwdParamsE)
        /*0c5c*/ 	.word	0x00000000


	//----- nvinfo : EIATTR_MIN_STACK_SIZE
	.align		4
.L_527:
        /*0c60*/ 	.byte	0x04, 0x12
        /*0c62*/ 	.short	(.L_529 - .L_528)
	.align		4
.L_528:
        /*0c64*/ 	.word	index@(_ZN10layer_norm31ln_parallel_residual_bwd_kernelINS_13Kernel_traitsIf13__nv_bfloat16S2_S2_fjLj8192ELj1ELj1ELj8ELj16ENS_18Kernel_traits_baseILj8192EfS2_S2_S2_fjLj256EEEEELb0ELb0ELb0EEEvNS_9BwdParamsE)
        /*0c68*/ 	.word	0x000000c0


	//----- nvinfo : EIATTR_MIN_STACK_SIZE
	.align		4
.L_529:
        /*0c6c*/ 	.byte	0x04, 0x12
        /*0c6e*/ 	.short	(.L_531 - .L_530)
	.align		4
.L_530:
        /*0c70*/ 	.word	index@(_ZN10layer_norm31ln_parallel_residual_bwd_kernelINS_13Kernel_traitsIf13__nv_bfloat16S2_S2_fjLj8192ELj1ELj1ELj8ELj16ENS_18Kernel_traits_baseILj8192EfS2_S2_S2_fjLj256EEEEELb0ELb0ELb1EEEvNS_9BwdParamsE)
        /*0c74*/ 	.word	0x000000b8


	//----- nvinfo : EIATTR_MIN_STACK_SIZE
	.align		4
.L_531:
        /*0c78*/ 	.byte	0x04, 0x12
        /*0c7a*/ 	.short	(.L_533 - .L_532)
	.align		4
.L_532:
        /*0c7c*/ 	.word	index@(_ZN10layer_norm31ln_parallel_residual_bwd_kernelINS_13Kernel_traitsIf13__nv_bfloat16S2_S2_fjLj8192ELj1ELj1ELj8ELj16ENS_18Kernel_traits_baseILj8192EfS2_S2_S2_fjLj256EEEEELb0ELb1ELb0EEEvNS_9BwdParamsE)
        /*0c80*/ 	.word	0x00000000


	//----- nvinfo : EIATTR_MIN_STACK_SIZE
	.align		4
.L_533:
        /*0c84*/ 	.byte	0x04, 0x12
        /*0c86*/ 	.short	(.L_535 - .L_534)
	.align		4
.L_534:
        /*0c88*/ 	.word	index@(_ZN10layer_norm31ln_parallel_residual_bwd_kernelINS_13Kernel_traitsIf13__nv_bfloat16S2_S2_fjLj8192ELj1ELj1ELj8ELj16ENS_18Kernel_traits_baseILj8192EfS2_S2_S2_fjLj256EEEEELb0ELb1ELb1EEEvNS_9BwdParamsE)
        /*0c8c*/ 	.word	0x00000000


	//----- nvinfo : EIATTR_MIN_STACK_SIZE
	.align		4
.L_535:
        /*0c90*/ 	.byte	0x04, 0x12
        /*0c92*/ 	.short	(.L_537 - .L_536)
	.align		4
.L_536:
        /*0c94*/ 	.word	index@(_ZN10layer_norm31ln_parallel_residual_bwd_kernelINS_13Kernel_traitsIf13__nv_bfloat16S2_S2_fjLj8192ELj1ELj1ELj8ELj16ENS_18Kernel_traits_baseILj8192EfS2_S2_S2_fjLj256EEEEELb1ELb0ELb0EEEvNS_9BwdParamsE)
        /*0c98*/ 	.word	0x00000100


	//----- nvinfo : EIATTR_MIN_STACK_SIZE
	.align		4
.L_537:
        /*0c9c*/ 	.byte	0x04, 0x12
        /*0c9e*/ 	.short	(.L_539 - .L_538)
	.align		4
.L_538:
        /*0ca0*/ 	.word	index@(_ZN10layer_norm31ln_parallel_residual_bwd_kernelINS_13Kernel_traitsIf13__nv_bfloat16S2_S2_fjLj8192ELj1ELj1ELj8ELj16ENS_18Kernel_traits_baseILj8192EfS2_S2_S2_fjLj256EEEEELb1ELb0ELb1EEEvNS_9BwdParamsE)
        /*0ca4*/ 	.word	0x000000f8


	//----- nvinfo : EIATTR_MIN_STACK_SIZE
	.align		4
.L_539:
        /*0ca8*/ 	.byte	0x04, 0x12
        /*0caa*/ 	.short	(.L_541 - .L_540)
	.align		4
.L_540:
        /*0cac*/ 	.word	index@(_ZN10layer_norm22ln_bwd_finalize_kernelINS_22Kernel_traits_finalizeILj8192Ef13__nv_bfloat16S2_S2_fjLb0ELj1024ELj4ENS_18Kernel_traits_baseILj8192EfS2_S2_S2_fjLj1024EEEEELb0ELb0EEEvNS_9BwdParamsE)
        /*0cb0*/ 	.word	0x00000000


	//----- nvinfo : EIATTR_MIN_STACK_SIZE
	.align		4
.L_541:
        /*0cb4*/ 	.byte	0x04, 0x12
        /*0cb6*/ 	.short	(.L_543 - .L_542)
	.align		4
.L_542:
        /*0cb8*/ 	.word	index@(_ZN10layer_norm40ln_parallel_residual_bwd_finalize_kernelINS_22Kernel_traits_finalizeILj8192Ef13__nv_bfloat16S2_S2_fjLb0ELj1024ELj4ENS_18Kernel_traits_baseILj8192EfS2_S2_S2_fjLj1024EEEEELb0EEEvNS_9BwdParamsE)
        /*0cbc*/ 	.word	0x00000000


	//----- nvinfo : EIATTR_MIN_STACK_SIZE
	.align		4
.L_543:
        /*0cc0*/ 	.byte	0x04, 0x12
        /*0cc2*/ 	.short	(.L_545 - .L_544)
	.align		4
.L_544:
        /*0cc4*/ 	.word	index@(_ZN10layer_norm31ln_parallel_residual_bwd_kernelINS_13Kernel_traitsIf13__nv_bfloat16S2_S2_fjLj8192ELj1ELj1ELj8ELj16ENS_18Kernel_traits_baseILj8192EfS2_S2_S2_fjLj256EEEEELb1ELb1ELb0EEEvNS_9BwdParamsE)
        /*0cc8*/ 	.word	0x00000000


	//----- nvinfo : EIATTR_MIN_STACK_SIZE
	.align		4
.L_545:
        /*0ccc*/ 	.byte	0x04, 0x12
        /*0cce*/ 	.short	(.L_547 - .L_546)
	.align		4
.L_546:
        /*0cd0*/ 	.word	index@(_ZN10layer_norm22ln_bwd_finalize_kernelINS_22Kernel_traits_finalizeILj8192Ef13__nv_bfloat16S2_S2_fjLb0ELj1024ELj4ENS_18Kernel_traits_baseILj8192EfS2_S2_S2_fjLj1024EEEEELb0ELb1EEEvNS_9BwdParamsE)
        /*0cd4*/ 	.word	0x00000000


	//----- nvinfo : EIATTR_MIN_STACK_SIZE
	.align		4
.L_547:
        /*0cd8*/ 	.byte	0x04, 0x12
        /*0cda*/ 	.short	(.L_549 - .L_548)
	.align		4
.L_548:
        /*0cdc*/ 	.word	index@(_ZN10layer_norm40ln_parallel_residual_bwd_finalize_kernelINS_22Kernel_traits_finalizeILj8192Ef13__nv_bfloat16S2_S2_fjLb0ELj1024ELj4ENS_18Kernel_traits_baseILj8192EfS2_S2_S2_fjLj1024EEEEELb1EEEvNS_9BwdParamsE)
        /*0ce0*/ 	.word	0x00000000


	//----- nvinfo : EIATTR_MIN_STACK_SIZE
	.align		4
.L_549:
        /*0ce4*/ 	.byte	0x04, 0x12
        /*0ce6*/ 	.short	(.L_551 - .L_550)
	.align		4
.L_550:
        /*0ce8*/ 	.word	index@(_ZN10layer_norm31ln_parallel_residual_bwd_kernelINS_13Kernel_traitsIf13__nv_bfloat16S2_S2_fjLj8192ELj1ELj1ELj8ELj16ENS_18Kernel_traits_baseILj8192EfS2_S2_S2_fjLj256EEEEELb1ELb1ELb1EEEvNS_9BwdParamsE)
        /*0cec*/ 	.word	0x00000000


	//----- nvinfo : EIATTR_MIN_STACK_SIZE
	.align		4
.L_551:
        /*0cf0*/ 	.byte	0x04, 0x12
        /*0cf2*/ 	.short	(.L_553 - .L_552)
	.align		4
.L_552:
        /*0cf4*/ 	.word	index@(_ZN10layer_norm31ln_parallel_residual_bwd_kernelINS_13Kernel_traitsI13__nv_bfloat16S2_fS2_fjLj8192ELj1ELj1ELj8ELj16ENS_18Kernel_traits_baseILj8192ES2_S2_fS2_fjLj256EEEEELb0ELb0ELb0EEEvNS_9BwdParamsE)
        /*0cf8*/ 	.word	0x00000118


	//----- nvinfo : EIATTR_MIN_STACK_SIZE
	.align		4
.L_553:
        /*0cfc*/ 	.byte	0x04, 0x12
        /*0cfe*/ 	.short	(.L_555 - .L_554)
	.align		4
.L_554:
        /*0d00*/ 	.word	index@(_ZN10layer_norm31ln_parallel_residual_bwd_kernelINS_13Kernel_traitsI13__nv_bfloat16S2_fS2_fjLj8192ELj1ELj1ELj8ELj16ENS_18Kernel_traits_baseILj8192ES2_S2_fS2_fjLj256EEEEELb0ELb0ELb1EEEvNS_9BwdParamsE)
        /*0d04*/ 	.word	0x00000108


	//----- nvinfo : EIATTR_MIN_STACK_SIZE
	.align		4
.L_555:
        /*0d08*/ 	.byte	0x04, 0x12
        /*0d0a*/ 	.short	(.L_557 - .L_556)
	.align		4
.L_556:
        /*0d0c*/ 	.word	index@(_ZN10layer_norm31ln_parallel_residual_bwd_kernelINS_13Kernel_traitsI13__nv_bfloat16S2_fS2_fjLj8192ELj1ELj1ELj8ELj16ENS_18Kernel_traits_baseILj8192ES2_S2_fS2_fjLj256EEEEELb0ELb1ELb0EEEvNS_9BwdParamsE)
        /*0d10*/ 	.word	0x00000000


	//----- nvinfo : EIATTR_MIN_STACK_SIZE
	.align		4
.L_557:
        /*0d14*/ 	.byte	0x04, 0x12
        /*0d16*/ 	.short	(.L_559 - .L_558)
	.align		4
.L_558:
        /*0d18*/ 	.word	index@(_ZN10layer_norm31ln_parallel_residual_bwd_kernelINS_13Kernel_traitsI13__nv_bfloat16S2_fS2_fjLj8192ELj1ELj1ELj8ELj16ENS_18Kernel_traits_baseILj8192ES2_S2_fS2_fjLj256EEEEELb0ELb1ELb1EEEvNS_9BwdParamsE)
        /*0d1c*/ 	.word	0x00000000


	//----- nvinfo : EIATTR_MIN_STACK_SIZE
	.align		4
.L_559:
        /*0d20*/ 	.byte	0x04, 0x12
        /*0d22*/ 	.short	(.L_561 - .L_560)
	.align		4
.L_560:
        /*0d24*/ 	.word	index@(_ZN10layer_norm31ln_parallel_residual_bwd_kernelINS_13Kernel_traitsI13__nv_bfloat16S2_fS2_fjLj8192ELj1ELj1ELj8ELj16ENS_18Kernel_traits_baseILj8192ES2_S2_fS2_fjLj256EEEEELb1ELb0ELb0EEEvNS_9BwdParamsE)
        /*0d28*/ 	.word	0x00000158


	//----- nvinfo : EIATTR_MIN_STACK_SIZE
	.align		4
.L_561:
        /*0d2c*/ 	.byte	0x04, 0x12
        /*0d2e*/ 	.short	(.L_563 - .L_562)
	.align		4
.L_562:
        /*0d30*/ 	.word	index@(_ZN10layer_norm31ln_parallel_residual_bwd_kernelINS_13Kernel_traitsI13__nv_bfloat16S2_fS2_fjLj8192ELj1ELj1ELj8ELj16ENS_18Kernel_traits_baseILj8192ES2_S2_fS2_fjLj256EEEEELb1ELb0ELb1EEEvNS_9BwdParamsE)
        /*0d34*/ 	.word	0x00000148


	//----- nvinfo : EIATTR_MIN_STACK_SIZE
	.align		4
.L_563:
        /*0d38*/ 	.byte	0x04, 0x12
        /*0d3a*/ 	.short	(.L_565 - .L_564)
	.align		4
.L_564:
        /*0d3c*/ 	.word	index@(_ZN10layer_norm22ln_bwd_finalize_kernelINS_22Kernel_traits_finalizeILj8192E13__nv_bfloat16S2_fS2_fjLb0ELj1024ELj4ENS_18Kernel_traits_baseILj8192ES2_S2_fS2_fjLj1024EEEEELb0ELb0EEEvNS_9BwdParamsE)
        /*0d40*/ 	.word	0x00000000


	//----- nvinfo : EIATTR_MIN_STACK_SIZE
	.align		4
.L_565:
        /*0d44*/ 	.byte	0x04, 0x12
        /*0d46*/ 	.short	(.L_567 - .L_566)
	.align		4
.L_566:
        /*0d48*/ 	.word	index@(_ZN10layer_norm40ln_parallel_residual_bwd_finalize_kernelINS_22Kernel_traits_finalizeILj8192E13__nv_bfloat16S2_fS2_fjLb0ELj1024ELj4ENS_18Kernel_traits_baseILj8192ES2_S2_fS2_fjLj1024EEEEELb0EEEvNS_9BwdParamsE)
        /*0d4c*/ 	.word	0x00000000


	//----- nvinfo : EIATTR_MIN_STACK_SIZE
	.align		4
.L_567:
        /*0d50*/ 	.byte	0x04, 0x12
        /*0d52*/ 	.short	(.L_569 - .L_568)
	.align		4
.L_568:
        /*0d54*/ 	.word	index@(_ZN10layer_norm31ln_parallel_residual_bwd_kernelINS_13Kernel_traitsI13__nv_bfloat16S2_fS2_fjLj8192ELj1ELj1ELj8ELj16ENS_18Kernel_traits_baseILj8192ES2_S2_fS2_fjLj256EEEEELb1ELb1ELb0EEEvNS_9BwdParamsE)
        /*0d58*/ 	.word	0x00000000


	//----- nvinfo : EIATTR_MIN_STACK_SIZE
	.align		4
.L_569:
        /*0d5c*/ 	.byte	0x04, 0x12
        /*0d5e*/ 	.short	(.L_571 - .L_570)
	.align		4
.L_570:
        /*0d60*/ 	.word	index@(_ZN10layer_norm22ln_bwd_finalize_kernelINS_22Kernel_traits_finalizeILj8192E13__nv_bfloat16S2_fS2_fjLb0ELj1024ELj4ENS_18Kernel_traits_baseILj8192ES2_S2_fS2_fjLj1024EEEEELb0ELb1EEEvNS_9BwdParamsE)
        /*0d64*/ 	.word	0x00000000


	//----- nvinfo : EIATTR_MIN_STACK_SIZE
	.align		4
.L_571:
        /*0d68*/ 	.byte	0x04, 0x12
        /*0d6a*/ 	.short	(.L_573 - .L_572)
	.align		4
.L_572:
        /*0d6c*/ 	.word	index@(_ZN10layer_norm40ln_parallel_residual_bwd_finalize_kernelINS_22Kernel_traits_finalizeILj8192E13__nv_bfloat16S2_fS2_fjLb0ELj1024ELj4ENS_18Kernel_traits_baseILj8192ES2_S2_fS2_fjLj1024EEEEELb1EEEvNS_9BwdParamsE)
        /*0d70*/ 	.word	0x00000000


	//----- nvinfo : EIATTR_MIN_STACK_SIZE
	.align		4
.L_573:
        /*0d74*/ 	.byte	0x04, 0x12
        /*0d76*/ 	.short	(.L_575 - .L_574)
	.align		4
.L_574:
        /*0d78*/ 	.word	index@(_ZN10layer_norm31ln_parallel_residual_bwd_kernelINS_13Kernel_traitsI13__nv_bfloat16S2_fS2_fjLj8192ELj1ELj1ELj8ELj16ENS_18Kernel_traits_baseILj8192ES2_S2_fS2_fjLj256EEEEELb1ELb1ELb1EEEvNS_9BwdParamsE)
        /*0d7c*/ 	.word	0x00000010


	//----- nvinfo : EIATTR_MIN_STACK_SIZE
	.align		4
.L_575:
        /*0d80*/ 	.byte	0x04, 0x12
        /*0d82*/ 	.short	(.L_577 - .L_576)
	.align		4
.L_576:
        /*0d84*/ 	.word	index@(_ZN10layer_norm31ln_parallel_residual_bwd_kernelINS_13Kernel_traitsIf13__nv_bfloat16fS2_fjLj8192ELj1ELj1ELj8ELj16ENS_18Kernel_traits_baseILj8192EfS2_fS2_fjLj256EEEEELb0ELb0ELb0EEEvNS_9BwdParamsE)
        /*0d88*/ 	.word	0x00000120


	//----- nvinfo : EIATTR_MIN_STACK_SIZE
	.align		4
.L_577:
        /*0d8c*/ 	.byte	0x04, 0x12
        /*0d8e*/ 	.short	(.L_579 - .L_578)
	.align		4
.L_578:
        /*0d90*/ 	.word	index@(_ZN10layer_norm31ln_parallel_residual_bwd_kernelINS_13Kernel_traitsIf13__nv_bfloat16fS2_fjLj8192ELj1ELj1ELj8ELj16ENS_18Kernel_traits_baseILj8192EfS2_fS2_fjLj256EEEEELb0ELb0ELb1EEEvNS_9BwdParamsE)
        /*0d94*/ 	.word	0x00000108


	//----- nvinfo : EIATTR_MIN_STACK_SIZE
	.align		4
.L_579:
        /*0d98*/ 	.byte	0x04, 0x12
        /*0d9a*/ 	.short	(.L_581 - .L_580)
	.align		4
.L_580:
        /*0d9c*/ 	.word	index@(_ZN10layer_norm31ln_parallel_residual_bwd_kernelINS_13Kernel_traitsIf13__nv_bfloat16fS2_fjLj8192ELj1ELj1ELj8ELj16ENS_18Kernel_traits_baseILj8192EfS2_fS2_fjLj256EEEEELb0ELb1ELb0EEEvNS_9BwdParamsE)
        /*0da0*/ 	.word	0x00000000


	//----- nvinfo : EIATTR_MIN_STACK_SIZE
	.align		4
.L_581:
        /*0da4*/ 	.byte	0x04, 0x12
        /*0da6*/ 	.short	(.L_583 - .L_582)
	.align		4
.L_582:
        /*0da8*/ 	.word	index@(_ZN10layer_norm31ln_parallel_residual_bwd_kernelINS_13Kernel_traitsIf13__nv_bfloat16fS2_fjLj8192ELj1ELj1ELj8ELj16ENS_18Kernel_traits_baseILj8192EfS2_fS2_fjLj256EEEEELb0ELb1ELb1EEEvNS_9BwdParamsE)
        /*0dac*/ 	.word	0x00000000


	//----- nvinfo : EIATTR_MIN_STACK_SIZE
	.align		4
.L_583:
        /*0db0*/ 	.byte	0x04, 0x12
        /*0db2*/ 	.short	(.L_585 - .L_584)
	.align		4
.L_584:
        /*0db4*/ 	.word	index@(_ZN10layer_norm31ln_parallel_residual_bwd_kernelINS_13Kernel_traitsIf13__nv_bfloat16fS2_fjLj8192ELj1ELj1ELj8ELj16ENS_18Kernel_traits_baseILj8192EfS2_fS2_fjLj256EEEEELb1ELb0ELb0EEEvNS_9BwdParamsE)
        /*0db8*/ 	.word	0x00000160


	//----- nvinfo : EIATTR_MIN_STACK_SIZE
	.align		4
.L_585:
        /*0dbc*/ 	.byte	0x04, 0x12
        /*0dbe*/ 	.short	(.L_587 - .L_586)
	.align		4
.L_586:
        /*0dc0*/ 	.word	index@(_ZN10layer_norm31ln_parallel_residual_bwd_kernelINS_13Kernel_traitsIf13__nv_bfloat16fS2_fjLj8192ELj1ELj1ELj8ELj16ENS_18Kernel_traits_baseILj8192EfS2_fS2_fjLj256EEEEELb1ELb0ELb1EEEvNS_9BwdParamsE)
        /*0dc4*/ 	.word	0x00000148


	//----- nvinfo : EIATTR_MIN_STACK_SIZE
	.align		4
.L_587:
        /*0dc8*/ 	.byte	0x04, 0x12
        /*0dca*/ 	.short	(.L_589 - .L_588)
	.align		4
.L_588:
        /*0dcc*/ 	.word	index@(_ZN10layer_norm22ln_bwd_finalize_kernelINS_22Kernel_traits_finalizeILj8192Ef13__nv_bfloat16fS2_fjLb0ELj1024ELj4ENS_18Kernel_traits_baseILj8192EfS2_fS2_fjLj1024EEEEELb0ELb0EEEvNS_9BwdParamsE)
        /*0dd0*/ 	.word	0x00000000


	//----- nvinfo : EIATTR_MIN_STACK_SIZE
	.align		4
.L_589:
        /*0dd4*/ 	.byte	0x04, 0x12
        /*0dd6*/ 	.short	(.L_591 - .L_590)
	.align		4
.L_590:
        /*0dd8*/ 	.word	index@(_ZN10layer_norm40ln_parallel_residual_bwd_finalize_kernelINS_22Kernel_traits_finalizeILj8192Ef13__nv_bfloat16fS2_fjLb0ELj1024ELj4ENS_18Kernel_traits_baseILj8192EfS2_fS2_fjLj1024EEEEELb0EEEvNS_9BwdParamsE)
        /*0ddc*/ 	.word	0x00000000


	//----- nvinfo : EIATTR_MIN_STACK_SIZE
	.align		4
.L_591:
        /*0de0*/ 	.byte	0x04, 0x12
        /*0de2*/ 	.short	(.L_593 - .L_592)
	.align		4
.L_592:
        /*0de4*/ 	.word	index@(_ZN10layer_norm31ln_parallel_residual_bwd_kernelINS_13Kernel_traitsIf13__nv_bfloat16fS2_fjLj8192ELj1ELj1ELj8ELj16ENS_18Kernel_traits_baseILj8192EfS2_fS2_fjLj256EEEEELb1ELb1ELb0EEEvNS_9BwdParamsE)
        /*0de8*/ 	.word	0x00000000


	//----- nvinfo : EIATTR_MIN_STACK_SIZE
	.align		4
.L_593:
        /*0dec*/ 	.byte	0x04, 0x12
        /*0dee*/ 	.short	(.L_595 - .L_594)
	.align		4
.L_594:
        /*0df0*/ 	.word	index@(_ZN10layer_norm22ln_bwd_finalize_kernelINS_22Kernel_traits_finalizeILj8192Ef13__nv_bfloat16fS2_fjLb0ELj1024ELj4ENS_18Kernel_traits_baseILj8192EfS2_fS2_fjLj1024EEEEELb0ELb1EEEvNS_9BwdParamsE)
        /*0df4*/ 	.word	0x00000000


	//----- nvinfo : EIATTR_MIN_STACK_SIZE
	.align		4
.L_595:
        /*0df8*/ 	.byte	0x04, 0x12
        /*0dfa*/ 	.short	(.L_597 - .L_596)
	.align		4
.L_596:
        /*0dfc*/ 	.word	index@(_ZN10layer_norm40ln_parallel_residual_bwd_finalize_kernelINS_22Kernel_traits_finalizeILj8192Ef13__nv_bfloat16fS2_fjLb0ELj1024ELj4ENS_18Kernel_traits_baseILj8192EfS2_fS2_fjLj1024EEEEELb1EEEvNS_9BwdParamsE)
        /*0e00*/ 	.word	0x00000000


	//----- nvinfo : EIATTR_MIN_STACK_SIZE
	.align		4
.L_597:
        /*0e04*/ 	.byte	0x04, 0x12
        /*0e06*/ 	.short	(.L_599 - .L_598)
	.align		4
.L_598:
        /*0e08*/ 	.word	index@(_ZN10layer_norm31ln_parallel_residual_bwd_kernelINS_13Kernel_traitsIf13__nv_bfloat16fS2_fjLj8192ELj1ELj1ELj8ELj16ENS_18Kernel_traits_baseILj8192EfS2_fS2_fjLj256EEEEELb1ELb1ELb1EEEvNS_9BwdParamsE)
        /*0e0c*/ 	.word	0x00000000


	//----- nvinfo : EIATTR_MIN_STACK_SIZE
	.align		4
.L_599:
        /*0e10*/ 	.byte	0x04, 0x12
        /*0e12*/ 	.short	(.L_601 - .L_600)
	.align		4
.L_600:
        /*0e14*/ 	.word	index@(_ZN10layer_norm31ln_parallel_residual_bwd_kernelINS_13Kernel_traitsIf6__halfS2_S2_fjLj8192ELj1ELj1ELj8ELj16ENS_18Kernel_traits_baseILj8192EfS2_S2_S2_fjLj256EEEEELb0ELb0ELb0EEEvNS_9BwdParamsE)
        /*0e18*/ 	.word	0x000000c0


	//----- nvinfo : EIATTR_MIN_STACK_SIZE
	.align		4
.L_601:
        /*0e1c*/ 	.byte	0x04, 0x12
        /*0e1e*/ 	.short	(.L_603 - .L_602)
	.align		4
.L_602:
        /*0e20*/ 	.word	index@(_ZN10layer_norm31ln_parallel_residual_bwd_kernelINS_13Kernel_traitsIf6__halfS2_S2_fjLj8192ELj1ELj1ELj8ELj16ENS_18Kernel_traits_baseILj8192EfS2_S2_S2_fjLj256EEEEELb0ELb0ELb1EEEvNS_9BwdParamsE)
        /*0e24*/ 	.word	0x000000b8


	//----- nvinfo : EIATTR_MIN_STACK_SIZE
	.align		4
.L_603:
        /*0e28*/ 	.byte	0x04, 0x12
        /*0e2a*/ 	.short	(.L_605 - .L_604)
	.align		4
.L_604:
        /*0e2c*/ 	.word	index@(_ZN10layer_norm31ln_parallel_residual_bwd_kernelINS_13Kernel_traitsIf6__halfS2_S2_fjLj8192ELj1ELj1ELj8ELj16ENS_18Kernel_traits_baseILj8192EfS2_S2_S2_fjLj256EEEEELb0ELb1ELb0EEEvNS_9BwdParamsE)
        /*0e30*/ 	.word	0x00000000


	//----- nvinfo : EIATTR_MIN_STACK_SIZE
	.align		4
.L_605:
        /*0e34*/ 	.byte	0x04, 0x12
        /*0e36*/ 	.short	(.L_607 - .L_606)
	.align		4
.L_606:
        /*0e38*/ 	.word	index@(_ZN10layer_norm31ln_parallel_residual_bwd_kernelINS_13Kernel_traitsIf6__halfS2_S2_fjLj8192ELj1ELj1ELj8ELj16ENS_18Kernel_traits_baseILj8192EfS2_S2_S2_fjLj256EEEEELb0ELb1ELb1EEEvNS_9BwdParamsE)
        /*0e3c*/ 	.word	0x00000000


	//----- nvinfo : EIATTR_MIN_STACK_SIZE
	.align		4
.L_607:
        /*0e40*/ 	.byte	0x04, 0x12
        /*0e42*/ 	.short	(.L_609 - .L_608)
	.align		4
.L_608:
        /*0e44*/ 	.word	index@(_ZN10layer_norm31ln_parallel_residual_bwd_kernelINS_13Kernel_traitsIf6__halfS2_S2_fjLj8192ELj1ELj1ELj8ELj16ENS_18Kernel_traits_baseILj8192EfS2_S2_S2_fjLj256EEEEELb1ELb0ELb0EEEvNS_9BwdParamsE)
        /*0e48*/ 	.word	0x00000100


	//----- nvinfo : EIATTR_MIN_STACK_SIZE
	.align		4
.L_609:
        /*0e4c*/ 	.byte	0x04, 0x12
        /*0e4e*/ 	.short	(.L_611 - .L_610)
	.align		4
.L_610:
        /*0e50*/ 	.word	index@(_ZN10layer_norm31ln_parallel_residual_bwd_kernelINS_13Kernel_traitsIf6__halfS2_S2_fjLj8192ELj1ELj1ELj8ELj16ENS_18Kernel_traits_baseILj8192EfS2_S2_S2_fjLj256EEEEELb1ELb0ELb1EEEvNS_9BwdParamsE)
        /*0e54*/ 	.word	0x000000f8


	//----- nvinfo : EIATTR_MIN_STACK_SIZE
	.align		4
.L_611:
        /*0e58*/ 	.byte	0x04, 0x12
        /*0e5a*/ 	.short	(.L_613 - .L_612)
	.align		4
.L_612:
        /*0e5c*/ 	.word	index@(_ZN10layer_norm22ln_bwd_finalize_kernelINS_22Kernel_traits_finalizeILj8192Ef6__halfS2_S2_fjLb0ELj1024ELj4ENS_18Kernel_traits_baseILj8192EfS2_S2_S2_fjLj1024EEEEELb0ELb0EEEvNS_9BwdParamsE)
        /*0e60*/ 	.word	0x00000000


	//----- nvinfo : EIATTR_MIN_STACK_SIZE
	.align		4
.L_613:
        /*0e64*/ 	.byte	0x04, 0x12
        /*0e66*/ 	.short	(.L_615 - .L_614)
	.align		4
.L_614:
        /*0e68*/ 	.word	index@(_ZN10layer_norm40ln_parallel_residual_bwd_finalize_kernelINS_22Kernel_traits_finalizeILj8192Ef6__halfS2_S2_fjLb0ELj1024ELj4ENS_18Kernel_traits_baseILj8192EfS2_S2_S2_fjLj1024EEEEELb0EEEvNS_9BwdParamsE)
        /*0e6c*/ 	.word	0x00000000


	//----- nvinfo : EIATTR_MIN_STACK_SIZE
	.align		4
.L_615:
        /*0e70*/ 	.byte	0x04, 0x12
        /*0e72*/ 	.short	(.L_617 - .L_616)
	.align		4
.L_616:
        /*0e74*/ 	.word	index@(_ZN10layer_norm31ln_parallel_residual_bwd_kernelINS_13Kernel_traitsIf6__halfS2_S2_fjLj8192ELj1ELj1ELj8ELj16ENS_18Kernel_traits_baseILj8192EfS2_S2_S2_fjLj256EEEEELb1ELb1ELb0EEEvNS_9BwdParamsE)
        /*0e78*/ 	.word	0x00000000


	//----- nvinfo : EIATTR_MIN_STACK_SIZE
	.align		4
.L_617:
        /*0e7c*/ 	.byte	0x04, 0x12
        /*0e7e*/ 	.short	(.L_619 - .L_618)
	.align		4
.L_618:
        /*0e80*/ 	.word	index@(_ZN10layer_norm22ln_bwd_finalize_kernelINS_22Kernel_traits_finalizeILj8192Ef6__halfS2_S2_fjLb0ELj1024ELj4ENS_18Kernel_traits_baseILj8192EfS2_S2_S2_fjLj1024EEEEELb0ELb1EEEvNS_9BwdParamsE)
        /*0e84*/ 	.word	0x00000000


	//----- nvinfo : EIATTR_MIN_STACK_SIZE
	.align		4
.L_619:
        /*0e88*/ 	.byte	0x04, 0x12
        /*0e8a*/ 	.short	(.L_621 - .L_620)
	.align		4
.L_620:
        /*0e8c*/ 	.word	index@(_ZN10layer_norm40ln_parallel_residual_bwd_finalize_kernelINS_22Kernel_traits_finalizeILj8192Ef6__halfS2_S2_fjLb0ELj1024ELj4ENS_18Kernel_traits_baseILj8192EfS2_S2_S2_fjLj1024EEEEELb1EEEvNS_9BwdParamsE)
        /*0e90*/ 	.word	0x00000000


	//----- nvinfo : EIATTR_MIN_STACK_SIZE
	.align		4
.L_621:
        /*0e94*/ 	.byte	0x04, 0x12
        /*0e96*/ 	.short	(.L_623 - .L_622)
	.align		4
.L_622:
        /*0e98*/ 	.word	index@(_ZN10layer_norm31ln_parallel_residual_bwd_kernelINS_13Kernel_traitsIf6__halfS2_S2_fjLj8192ELj1ELj1ELj8ELj16ENS_18Kernel_traits_baseILj8192EfS2_S2_S2_fjLj256EEEEELb1ELb1ELb1EEEvNS_9BwdParamsE)
        /*0e9c*/ 	.word	0x00000000


	//----- nvinfo : EIATTR_MIN_STACK_SIZE
	.align		4
.L_623:
        /*0ea0*/ 	.byte	0x04, 0x12
        /*0ea2*/ 	.short	(.L_625 - .L_624)
	.align		4
.L_624:
        /*0ea4*/ 	.word	index@(_ZN10layer_norm31ln_parallel_residual_bwd_kernelINS_13Kernel_traitsI6__halfS2_fS2_fjLj8192ELj1ELj1ELj8ELj16ENS_18Kernel_traits_baseILj8192ES2_S2_fS2_fjLj256EEEEELb0ELb0ELb0EEEvNS_9BwdParamsE)
        /*0ea8*/ 	.word	0x00000098


	//----- nvinfo : EIATTR_MIN_STACK_SIZE
	.align		4
.L_625:
        /*0eac*/ 	.byte	0x04, 0x12
        /*0eae*/ 	.short	(.L_627 - .L_626)
	.align		4
.L_626:
        /*0eb0*/ 	.word	index@(_ZN10layer_norm31ln_parallel_residual_bwd_kernelINS_13Kernel_traitsI6__halfS2_fS2_fjLj8192ELj1ELj1ELj8ELj16ENS_18Kernel_traits_baseILj8192ES2_S2_fS2_fjLj256EEEEELb0ELb0ELb1EEEvNS_9BwdParamsE)
        /*0eb4*/ 	.word	0x00000100


	//----- nvinfo : EIATTR_MIN_STACK_SIZE
	.align		4
.L_627:
        /*0eb8*/ 	.byte	0x04, 0x12
        /*0eba*/ 	.short	(.L_629 - .L_628)
	.align		4
.L_628:
        /*0ebc*/ 	.word	index@(_ZN10layer_norm31ln_parallel_residual_bwd_kernelINS_13Kernel_traitsI6__halfS2_fS2_fjLj8192ELj1ELj1ELj8ELj16ENS_18Kernel_traits_baseILj8192ES2_S2_fS2_fjLj256EEEEELb0ELb1ELb0EEEvNS_9BwdParamsE)
        /*0ec0*/ 	.word	0x00000000


	//----- nvinfo : EIATTR_MIN_STACK_SIZE
	.align		4
.L_629:
        /*0ec4*/ 	.byte	0x04, 0x12
        /*0ec6*/ 	.short	(.L_631 - .L_630)
	.align		4
.L_630:
        /*0ec8*/ 	.word	index@(_ZN10layer_norm31ln_parallel_residual_bwd_kernelINS_13Kernel_traitsI6__halfS2_fS2_fjLj8192ELj1ELj1ELj8ELj16ENS_18Kernel_traits_baseILj8192ES2_S2_fS2_fjLj256EEEEELb0ELb1ELb1EEEvNS_9BwdParamsE)
        /*0ecc*/ 	.word	0x00000000


	//----- nvinfo : EIATTR_MIN_STACK_SIZE
	.align		4
.L_631:
        /*0ed0*/ 	.byte	0x04, 0x12
        /*0ed2*/ 	.short	(.L_633 - .L_632)
	.align		4
.L_632:
        /*0ed4*/ 	.word	index@(_ZN10layer_norm31ln_parallel_residual_bwd_kernelINS_13Kernel_traitsI6__halfS2_fS2_fjLj8192ELj1ELj1ELj8ELj16ENS_18Kernel_traits_baseILj8192ES2_S2_fS2_fjLj256EEEEELb1ELb0ELb0EEEvNS_9BwdParamsE)
        /*0ed8*/ 	.word	0x000000e0


	//----- nvinfo : EIATTR_MIN_STACK_SIZE
	.align		4
.L_633:
        /*0edc*/ 	.byte	0x04, 0x12
        /*0ede*/ 	.short	(.L_635 - .L_634)
	.align		4
.L_634:
        /*0ee0*/ 	.word	index@(_ZN10layer_norm31ln_parallel_residual_bwd_kernelINS_13Kernel_traitsI6__halfS2_fS2_fjLj8192ELj1ELj1ELj8ELj16ENS_18Kernel_traits_baseILj8192ES2_S2_fS2_fjLj256EEEEELb1ELb0ELb1EEEvNS_9BwdParamsE)
        /*0ee4*/ 	.word	0x00000148


	//----- nvinfo : EIATTR_MIN_STACK_SIZE
	.align		4
.L_635:
        /*0ee8*/ 	.byte	0x04, 0x12
        /*0eea*/ 	.short	(.L_637 - .L_636)
	.align		4
.L_636:
        /*0eec*/ 	.word	index@(_ZN10layer_norm22ln_bwd_finalize_kernelINS_22Kernel_traits_finalizeILj8192E6__halfS2_fS2_fjLb0ELj1024ELj4ENS_18Kernel_traits_baseILj8192ES2_S2_fS2_fjLj1024EEEEELb0ELb0EEEvNS_9BwdParamsE)
        /*0ef0*/ 	.word	0x00000000


	//----- nvinfo : EIATTR_MIN_STACK_SIZE
	.align		4
.L_637:
        /*0ef4*/ 	.byte	0x04, 0x12
        /*0ef6*/ 	.short	(.L_639 - .L_638)
	.align		4
.L_638:
        /*0ef8*/ 	.word	index@(_ZN10layer_norm40ln_parallel_residual_bwd_finalize_kernelINS_22Kernel_traits_finalizeILj8192E6__halfS2_fS2_fjLb0ELj1024ELj4ENS_18Kernel_traits_baseILj8192ES2_S2_fS2_fjLj1024EEEEELb0EEEvNS_9BwdParamsE)
        /*0efc*/ 	.word	0x00000000


	//----- nvinfo : EIATTR_MIN_STACK_SIZE
	.align		4
.L_639:
        /*0f00*/ 	.byte	0x04, 0x12
        /*0f02*/ 	.short	(.L_641 - .L_640)
	.align		4
.L_640:
        /*0f04*/ 	.word	index@(_ZN10layer_norm31ln_parallel_residual_bwd_kernelINS_13Kernel_traitsI6__halfS2_fS2_fjLj8192ELj1ELj1ELj8ELj16ENS_18Kernel_traits_baseILj8192ES2_S2_fS2_fjLj256EEEEELb1ELb1ELb0EEEvNS_9BwdParamsE)
        /*0f08*/ 	.word	0x00000000


	//----- nvinfo : EIATTR_MIN_STACK_SIZE
	.align		4
.L_641:
        /*0f0c*/ 	.byte	0x04, 0x12
        /*0f0e*/ 	.short	(.L_643 - .L_642)
	.align		4
.L_642:
        /*0f10*/ 	.word	index@(_ZN10layer_norm22ln_bwd_finalize_kernelINS_22Kernel_traits_finalizeILj8192E6__halfS2_fS2_fjLb0ELj1024ELj4ENS_18Kernel_traits_baseILj8192ES2_S2_fS2_fjLj1024EEEEELb0ELb1EEEvNS_9BwdParamsE)
        /*0f14*/ 	.word	0x00000000


	//----- nvinfo : EIATTR_MIN_STACK_SIZE
	.align		4
.L_643:
        /*0f18*/ 	.byte	0x04, 0x12
        /*0f1a*/ 	.short	(.L_645 - .L_644)
	.align		4
.L_644:
        /*0f1c*/ 	.word	index@(_ZN10layer_norm40ln_parallel_residual_bwd_finalize_kernelINS_22Kernel_traits_finalizeILj8192E6__halfS2_fS2_fjLb0ELj1024ELj4ENS_18Kernel_traits_baseILj8192ES2_S2_fS2_fjLj1024EEEEELb1EEEvNS_9BwdParamsE)
        /*0f20*/ 	.word	0x00000000


	//----- nvinfo : EIATTR_MIN_STACK_SIZE
	.align		4
.L_645:
        /*0f24*/ 	.byte	0x04, 0x12
        /*0f26*/ 	.short	(.L_647 - .L_646)
	.align		4
.L_646:
        /*0f28*/ 	.word	index@(_ZN10layer_norm31ln_parallel_residual_bwd_kernelINS_13Kernel_traitsI6__halfS2_fS2_fjLj8192ELj1ELj1ELj8ELj16ENS_18Kernel_traits_baseILj8192ES2_S2_fS2_fjLj256EEEEELb1ELb1ELb1EEEvNS_9BwdParamsE)
        /*0f2c*/ 	.word	0x00000000


	//----- nvinfo : EIATTR_MIN_STACK_SIZE
	.align		4
.L_647:
        /*0f30*/ 	.byte	0x04, 0x12
        /*0f32*/ 	.short	(.L_649 - .L_648)
	.align		4
.L_648:
        /*0f34*/ 	.word	index@(_ZN10layer_norm31ln_parallel_residual_bwd_kernelINS_13Kernel_traitsIf6__halffS2_fjLj8192ELj1ELj1ELj8ELj16ENS_18Kernel_traits_baseILj8192EfS2_fS2_fjLj256EEEEELb0ELb0ELb0EEEvNS_9BwdParamsE)
        /*0f38*/ 	.word	0x00000120


	//----- nvinfo : EIATTR_MIN_STACK_SIZE
	.align		4
.L_649:
        /*0f3c*/ 	.byte	0x04, 0x12
        /*0f3e*/ 	.short	(.L_651 - .L_650)
	.align		4
.L_650:
        /*0f40*/ 	.word	index@(_ZN10layer_norm31ln_parallel_residual_bwd_kernelINS_13Kernel_traitsIf6__halffS2_fjLj8192ELj1ELj1ELj8ELj16ENS_18Kernel_traits_baseILj8192EfS2_fS2_fjLj256EEEEELb0ELb0ELb1EEEvNS_9BwdParamsE)
        /*0f44*/ 	.word	0x00000108


	//----- nvinfo : EIATTR_MIN_STACK_SIZE
	.align		4
.L_651:
        /*0f48*/ 	.byte	0x04, 0x12
        /*0f4a*/ 	.short	(.L_653 - .L_652)
	.align		4
.L_652:
        /*0f4c*/ 	.word	index@(_ZN10layer_norm31ln_parallel_residual_bwd_kernelINS_13Kernel_traitsIf6__halffS2_fjLj8192ELj1ELj1ELj8ELj16ENS_18Kernel_traits_baseILj8192EfS2_fS2_fjLj256EEEEELb0ELb1ELb0EEEvNS_9BwdParamsE)
        /*0f50*/ 	.word	0x00000000


	//----- nvinfo : EIATTR_MIN_STACK_SIZE
	.align		4
.L_653:
        /*0f54*/ 	.byte	0x04, 0x12
        /*0f56*/ 	.short	(.L_655 - .L_654)
	.align		4
.L_654:
        /*0f58*/ 	.word	index@(_ZN10layer_norm31ln_parallel_residual_bwd_kernelINS_13Kernel_traitsIf6__halffS2_fjLj8192ELj1ELj1ELj8ELj16ENS_18Kernel_traits_baseILj8192EfS2_fS2_fjLj256EEEEELb0ELb1ELb1EEEvNS_9BwdParamsE)
        /*0f5c*/ 	.word	0x00000000


	//----- nvinfo : EIATTR_MIN_STACK_SIZE
	.align		4
.L_655:
        /*0f60*/ 	.byte	0x04, 0x12
        /*0f62*/ 	.short	(.L_657 - .L_656)
	.align		4
.L_656:
        /*0f64*/ 	.word	index@(_ZN10layer_norm31ln_parallel_residual_bwd_kernelINS_13Kernel_traitsIf6__halffS2_fjLj8192ELj1ELj1ELj8ELj16ENS_18Kernel_traits_baseILj8192EfS2_fS2_fjLj256EEEEELb1ELb0ELb0EEEvNS_9BwdParamsE)
        /*0f68*/ 	.word	0x00000160


	//----- nvinfo : EIATTR_MIN_STACK_SIZE
	.align		4
.L_657:
        /*0f6c*/ 	.byte	0x04, 0x12
        /*0f6e*/ 	.short	(.L_659 - .L_658)
	.align		4
.L_658:
        /*0f70*/ 	.word	index@(_ZN10layer_norm31ln_parallel_residual_bwd_kernelINS_13Kernel_traitsIf6__halffS2_fjLj8192ELj1ELj1ELj8ELj16ENS_18Kernel_traits_baseILj8192EfS2_fS2_fjLj256EEEEELb1ELb0ELb1EEEvNS_9BwdParamsE)
        /*0f74*/ 	.word	0x00000140


	//----- nvinfo : EIATTR_MIN_STACK_SIZE
	.align		4
.L_659:
        /*0f78*/ 	.byte	0x04, 0x12
        /*0f7a*/ 	.short	(.L_661 - .L_660)
	.align		4
.L_660:
        /*0f7c*/ 	.word	index@(_ZN10layer_norm22ln_bwd_finalize_kernelINS_22Kernel_traits_finalizeILj8192Ef6__halffS2_fjLb0ELj1024ELj4ENS_18Kernel_traits_baseILj8192EfS2_fS2_fjLj1024EEEEELb0ELb0EEEvNS_9BwdParamsE)
        /*0f80*/ 	.word	0x00000000


	//----- nvinfo : EIATTR_MIN_STACK_SIZE
	.align		4
.L_661:
        /*0f84*/ 	.byte	0x04, 0x12
        /*0f86*/ 	.short	(.L_663 - .L_662)
	.align		4
.L_662:
        /*0f88*/ 	.word	index@(_ZN10layer_norm40ln_parallel_residual_bwd_finalize_kernelINS_22Kernel_traits_finalizeILj8192Ef6__halffS2_fjLb0ELj1024ELj4ENS_18Kernel_traits_baseILj8192EfS2_fS2_fjLj1024EEEEELb0EEEvNS_9BwdParamsE)
        /*0f8c*/ 	.word	0x00000000


	//----- nvinfo : EIATTR_MIN_STACK_SIZE
	.align		4
.L_663:
        /*0f90*/ 	.byte	0x04, 0x12
        /*0f92*/ 	.short	(.L_665 - .L_664)
	.align		4
.L_664:
        /*0f94*/ 	.word	index@(_ZN10layer_norm31ln_parallel_residual_bwd_kernelINS_13Kernel_traitsIf6__halffS2_fjLj8192ELj1ELj1ELj8ELj16ENS_18Kernel_traits_baseILj8192EfS2_fS2_fjLj256EEEEELb1ELb1ELb0EEEvNS_9BwdParamsE)
        /*0f98*/ 	.word	0x00000000


	//----- nvinfo : EIATTR_MIN_STACK_SIZE
	.align		4
.L_665:
        /*0f9c*/ 	.byte	0x04, 0x12
        /*0f9e*/ 	.short	(.L_667 - .L_666)
	.align		4
.L_666:
        /*0fa0*/ 	.word	index@(_ZN10layer_norm22ln_bwd_finalize_kernelINS_22Kernel_traits_finalizeILj8192Ef6__halffS2_fjLb0ELj1024ELj4ENS_18Kernel_traits_baseILj8192EfS2_fS2_fjLj1024EEEEELb0ELb1EEEvNS_9BwdParamsE)
        /*0fa4*/ 	.word	0x00000000


	//----- nvinfo : EIATTR_MIN_STACK_SIZE
	.align		4
.L_667:
        /*0fa8*/ 	.byte	0x04, 0x12
        /*0faa*/ 	.short	(.L_669 - .L_668)
	.align		4
.L_668:
        /*0fac*/ 	.word	index@(_ZN10layer_norm40ln_parallel_residual_bwd_finalize_kernelINS_22Kernel_traits_finalizeILj8192Ef6__halffS2_fjLb0ELj1024ELj4ENS_18Kernel_traits_baseILj8192EfS2_fS2_fjLj1024EEEEELb1EEEvNS_9BwdParamsE)
        /*0fb0*/ 	.word	0x00000000


	//----- nvinfo : EIATTR_MIN_STACK_SIZE
	.align		4
.L_669:
        /*0fb4*/ 	.byte	0x04, 0x12
        /*0fb6*/ 	.short	(.L_671 - .L_670)
	.align		4
.L_670:
        /*0fb8*/ 	.word	index@(_ZN10layer_norm31ln_parallel_residual_bwd_kernelINS_13Kernel_traitsIf6__halffS2_fjLj8192ELj1ELj1ELj8ELj16ENS_18Kernel_traits_baseILj8192EfS2_fS2_fjLj256EEEEELb1ELb1ELb1EEEvNS_9BwdParamsE)
        /*0fbc*/ 	.word	0x00000000


	//----- nvinfo : EIATTR_MIN_STACK_SIZE
	.align		4
.L_671:
        /*0fc0*/ 	.byte	0x04, 0x12
        /*0fc2*/ 	.short	(.L_673 - .L_672)
	.align		4
.L_672:
        /*0fc4*/ 	.word	index@(_ZN10layer_norm31ln_parallel_residual_bwd_kernelINS_13Kernel_traitsI6__halfffffjLj8192ELj1ELj1ELj8ELj16ENS_18Kernel_traits_baseILj8192ES2_ffffjLj256EEEEELb0ELb0ELb0EEEvNS_9BwdParamsE)
        /*0fc8*/ 	.word	0x00000080


	//----- nvinfo : EIATTR_MIN_STACK_SIZE
	.align		4
.L_673:
        /*0fcc*/ 	.byte	0x04, 0x12
        /*0fce*/ 	.short	(.L_675 - .L_674)
	.align		4
.L_674:
        /*0fd0*/ 	.word	index@(_ZN10layer_norm31ln_parallel_residual_bwd_kernelINS_13Kernel_traitsI6__halfffffjLj8192ELj1ELj1ELj8ELj16ENS_18Kernel_traits_baseILj8192ES2_ffffjLj256EEEEELb0ELb0ELb1EEEvNS_9BwdParamsE)
        /*0fd4*/ 	.word	0x00000128


	//----- nvinfo : EIATTR_MIN_STACK_SIZE
	.align		4
.L_675:
        /*0fd8*/ 	.byte	0x04, 0x12
        /*0fda*/ 	.short	(.L_677 - .L_676)
	.align		4
.L_676:
        /*0fdc*/ 	.word	index@(_ZN10layer_norm31ln_parallel_residual_bwd_kernelINS_13Kernel_traitsI6__halfffffjLj8192ELj1ELj1ELj8ELj16ENS_18Kernel_traits_baseILj8192ES2_ffffjLj256EEEEELb0ELb1ELb0EEEvNS_9BwdParamsE)
        /*0fe0*/ 	.word	0x00000000


	//----- nvinfo : EIATTR_MIN_STACK_SIZE
	.align		4
.L_677:
        /*0fe4*/ 	.byte	0x04, 0x12
        /*0fe6*/ 	.short	(.L_679 - .L_678)
	.align		4
.L_678:
        /*0fe8*/ 	.word	index@(_ZN10layer_norm31ln_parallel_residual_bwd_kernelINS_13Kernel_traitsI6__halfffffjLj8192ELj1ELj1ELj8ELj16ENS_18Kernel_traits_baseILj8192ES2_ffffjLj256EEEEELb0ELb1ELb1EEEvNS_9BwdParamsE)
        /*0fec*/ 	.word	0x00000000


	//----- nvinfo : EIATTR_MIN_STACK_SIZE
	.align		4
.L_679:
        /*0ff0*/ 	.byte	0x04, 0x12
        /*0ff2*/ 	.short	(.L_681 - .L_680)
	.align		4
.L_680:
        /*0ff4*/ 	.word	index@(_ZN10layer_norm31ln_parallel_residual_bwd_kernelINS_13Kernel_traitsI6__halfffffjLj8192ELj1ELj1ELj8ELj16ENS_18Kernel_traits_baseILj8192ES2_ffffjLj256EEEEELb1ELb0ELb0EEEvNS_9BwdParamsE)
        /*0ff8*/ 	.word	0x000000c8


	//----- nvinfo : EIATTR_MIN_STACK_SIZE
	.align		4
.L_681:
        /*0ffc*/ 	.byte	0x04, 0x12
        /*0ffe*/ 	.short	(.L_683 - .L_682)
	.align		4
.L_682:
        /*1000*/ 	.word	index@(_ZN10layer_norm31ln_parallel_residual_bwd_kernelINS_13Kernel_traitsI6__halfffffjLj8192ELj1ELj1ELj8ELj16ENS_18Kernel_traits_baseILj8192ES2_ffffjLj256EEEEELb1ELb0ELb1EEEvNS_9BwdParamsE)
        /*1004*/ 	.word	0x00000148


	//----- nvinfo : EIATTR_MIN_STACK_SIZE
	.align		4
.L_683:
        /*1008*/ 	.byte	0x04, 0x12
        /*100a*/ 	.short	(.L_685 - .L_684)
	.align		4
.L_684:
        /*100c*/ 	.word	index@(_ZN10layer_norm22ln_bwd_finalize_kernelINS_22Kernel_traits_finalizeILj8192E6__halfffffjLb0ELj1024ELj4ENS_18Kernel_traits_baseILj8192ES2_ffffjLj1024EEEEELb0ELb0EEEvNS_9BwdParamsE)
        /*1010*/ 	.word	0x00000000


	//----- nvinfo : EIATTR_MIN_STACK_SIZE
	.align		4
.L_685:
        /*1014*/ 	.byte	0x04, 0x12
        /*1016*/ 	.short	(.L_687 - .L_686)
	.align		4
.L_686:
        /*1018*/ 	.word	index@(_ZN10layer_norm40ln_parallel_residual_bwd_finalize_kernelINS_22Kernel_traits_finalizeILj8192E6__halfffffjLb0ELj1024ELj4ENS_18Kernel_traits_baseILj8192ES2_ffffjLj1024EEEEELb0EEEvNS_9BwdParamsE)
        /*101c*/ 	.word	0x00000000


	//----- nvinfo : EIATTR_MIN_STACK_SIZE
	.align		4
.L_687:
        /*1020*/ 	.byte	0x04, 0x12
        /*1022*/ 	.short	(.L_689 - .L_688)
	.align		4
.L_688:
        /*1024*/ 	.word	index@(_ZN10layer_norm31ln_parallel_residual_bwd_kernelINS_13Kernel_traitsI6__halfffffjLj8192ELj1ELj1ELj8ELj16ENS_18Kernel_traits_baseILj8192ES2_ffffjLj256EEEEELb1ELb1ELb0EEEvNS_9BwdParamsE)
        /*1028*/ 	.word	0x00000000


	//----- nvinfo : EIATTR_MIN_STACK_SIZE
	.align		4
.L_689:
        /*102c*/ 	.byte	0x04, 0x12
        /*102e*/ 	.short	(.L_691 - .L_690)
	.align		4
.L_690:
        /*1030*/ 	.word	index@(_ZN10layer_norm22ln_bwd_finalize_kernelINS_22Kernel_traits_finalizeILj8192E6__halfffffjLb0ELj1024ELj4ENS_18Kernel_traits_baseILj8192ES2_ffffjLj1024EEEEELb0ELb1EEEvNS_9BwdParamsE)
        /*1034*/ 	.word	0x00000000


	//----- nvinfo : EIATTR_MIN_STACK_SIZE
	.align		4
.L_691:
        /*1038*/ 	.byte	0x04, 0x12
        /*103a*/ 	.short	(.L_693 - .L_692)
	.align		4
.L_692:
        /*103c*/ 	.word	index@(_ZN10layer_norm40ln_parallel_residual_bwd_finalize_kernelINS_22Kernel_traits_finalizeILj8192E6__halfffffjLb0ELj1024ELj4ENS_18Kernel_traits_baseILj8192ES2_ffffjLj1024EEEEELb1EEEvNS_9BwdParamsE)
        /*1040*/ 	.word	0x00000000


	//----- nvinfo : EIATTR_MIN_STACK_SIZE
	.align		4
.L_693:
        /*1044*/ 	.byte	0x04, 0x12
        /*1046*/ 	.short	(.L_695 - .L_694)
	.align		4
.L_694:
        /*1048*/ 	.word	index@(_ZN10layer_norm31ln_parallel_residual_bwd_kernelINS_13Kernel_traitsI6__halfffffjLj8192ELj1ELj1ELj8ELj16ENS_18Kernel_traits_baseILj8192ES2_ffffjLj256EEEEELb1ELb1ELb1EEEvNS_9BwdParamsE)
        /*104c*/ 	.word	0x00000008


	//----- nvinfo : EIATTR_MIN_STACK_SIZE
	.align		4
.L_695:
        /*1050*/ 	.byte	0x04, 0x12
        /*1052*/ 	.short	(.L_697 - .L_696)
	.align		4
.L_696:
        /*1054*/ 	.word	index@(_ZN10layer_norm31ln_parallel_residual_bwd_kernelINS_13Kernel_traitsIfffffjLj8192ELj1ELj1ELj8ELj16ENS_18Kernel_traits_baseILj8192EfffffjLj256EEEEELb0ELb0ELb0EEEvNS_9BwdParamsE)
        /*1058*/ 	.word	0x00000108


	//----- nvinfo : EIATTR_MIN_STACK_SIZE
	.align		4
.L_697:
        /*105c*/ 	.byte	0x04, 0x12
        /*105e*/ 	.short	(.L_699 - .L_698)
	.align		4
.L_698:
        /*1060*/ 	.word	index@(_ZN10layer_norm31ln_parallel_residual_bwd_kernelINS_13Kernel_traitsIfffffjLj8192ELj1ELj1ELj8ELj16ENS_18Kernel_traits_baseILj8192EfffffjLj256EEEEELb0ELb0ELb1EEEvNS_9BwdParamsE)
        /*1064*/ 	.word	0x00000120


	//----- nvinfo : EIATTR_MIN_STACK_SIZE
	.align		4
.L_699:
        /*1068*/ 	.byte	0x04, 0x12
        /*106a*/ 	.short	(.L_701 - .L_700)
	.align		4
.L_700:
        /*106c*/ 	.word	index@(_ZN10layer_norm31ln_parallel_residual_bwd_kernelINS_13Kernel_traitsIfffffjLj8192ELj1ELj1ELj8ELj16ENS_18Kernel_traits_baseILj8192EfffffjLj256EEEEELb0ELb1ELb0EEEvNS_9BwdParamsE)
        /*1070*/ 	.word	0x00000000


	//----- nvinfo : EIATTR_MIN_STACK_SIZE
	.align		4
.L_701:
        /*1074*/ 	.byte	0x04, 0x12
        /*1076*/ 	.short	(.L_703 - .L_702)
	.align		4
.L_702:
        /*1078*/ 	.word	index@(_ZN10layer_norm31ln_parallel_residual_bwd_kernelINS_13Kernel_traitsIfffffjLj8192ELj1ELj1ELj8ELj16ENS_18Kernel_traits_baseILj8192EfffffjLj256EEEEELb0ELb1ELb1EEEvNS_9BwdParamsE)
        /*107c*/ 	.word	0x00000000


	//----- nvinfo : EIATTR_MIN_STACK_SIZE
	.align		4
.L_703:
        /*1080*/ 	.byte	0x04, 0x12
        /*1082*/ 	.short	(.L_705 - .L_704)
	.align		4
.L_704:
        /*1084*/ 	.word	index@(_ZN10layer_norm31ln_parallel_residual_bwd_kernelINS_13Kernel_traitsIfffffjLj8192ELj1ELj1ELj8ELj16ENS_18Kernel_traits_baseILj8192EfffffjLj256EEEEELb1ELb0ELb0EEEvNS_9BwdParamsE)
        /*1088*/ 	.word	0x00000158


	//----- nvinfo : EIATTR_MIN_STACK_SIZE
	.align		4
.L_705:
        /*108c*/ 	.byte	0x04, 0x12
        /*108e*/ 	.short	(.L_707 - .L_706)
	.align		4
.L_706:
        /*1090*/ 	.word	index@(_ZN10layer_norm31ln_parallel_residual_bwd_kernelINS_13Kernel_traitsIfffffjLj8192ELj1ELj1ELj8ELj16ENS_18Kernel_traits_baseILj8192EfffffjLj256EEEEELb1ELb0ELb1EEEvNS_9BwdParamsE)
        /*1094*/ 	.word	0x00000148


	//----- nvinfo : EIATTR_MIN_STACK_SIZE
	.align		4
.L_707:
        /*1098*/ 	.byte	0x04, 0x12
        /*109a*/ 	.short	(.L_709 - .L_708)
	.align		4
.L_708:
        /*109c*/ 	.word	index@(_ZN10layer_norm22ln_bwd_finalize_kernelINS_22Kernel_traits_finalizeILj8192EfffffjLb0ELj1024ELj4ENS_18Kernel_traits_baseILj8192EfffffjLj1024EEEEELb0ELb0EEEvNS_9BwdParamsE)
        /*10a0*/ 	.word	0x00000000


	//----- nvinfo : EIATTR_MIN_STACK_SIZE
	.align		4
.L_709:
        /*10a4*/ 	.byte	0x04, 0x12
        /*10a6*/ 	.short	(.L_711 - .L_710)
	.align		4
.L_710:
        /*10a8*/ 	.word	index@(_ZN10layer_norm40ln_parallel_residual_bwd_finalize_kernelINS_22Kernel_traits_finalizeILj8192EfffffjLb0ELj1024ELj4ENS_18Kernel_traits_baseILj8192EfffffjLj1024EEEEELb0EEEvNS_9BwdParamsE)
        /*10ac*/ 	.word	0x00000000


	//----- nvinfo : EIATTR_MIN_STACK_SIZE
	.align		4
.L_711:
        /*10b0*/ 	.byte	0x04, 0x12
        /*10b2*/ 	.short	(.L_713 - .L_712)
	.align		4
.L_712:
        /*10b4*/ 	.word	index@(_ZN10layer_norm31ln_parallel_residual_bwd_kernelINS_13Kernel_traitsIfffffjLj8192ELj1ELj1ELj8ELj16ENS_18Kernel_traits_baseILj8192EfffffjLj256EEEEELb1ELb1ELb0EEEvNS_9BwdParamsE)
        /*10b8*/ 	.word	0x00000000


	//----- nvinfo : EIATTR_MIN_STACK_SIZE
	.align		4
.L_713:
        /*10bc*/ 	.byte	0x04, 0x12
        /*10be*/ 	.short	(.L_715 - .L_714)
	.align		4
.L_714:
        /*10c0*/ 	.word	index@(_ZN10layer_norm22ln_bwd_finalize_kernelINS_22Kernel_traits_finalizeILj8192EfffffjLb0ELj1024ELj4ENS_18Kernel_traits_baseILj8192EfffffjLj1024EEEEELb0ELb1EEEvNS_9BwdParamsE)
        /*10c4*/ 	.word	0x00000000


	//----- nvinfo : EIATTR_MIN_STACK_SIZE
	.align		4
.L_715:
        /*10c8*/ 	.byte	0x04, 0x12
        /*10ca*/ 	.short	(.L_717 - .L_716)
	.align		4
.L_716:
        /*10cc*/ 	.word	index@(_ZN10layer_norm40ln_parallel_residual_bwd_finalize_kernelINS_22Kernel_traits_finalizeILj8192EfffffjLb0ELj1024ELj4ENS_18Kernel_traits_baseILj8192EfffffjLj1024EEEEELb1EEEvNS_9BwdParamsE)
        /*10d0*/ 	.word	0x00000000


	//----- nvinfo : EIATTR_MIN_STACK_SIZE
	.align		4
.L_717:
        /*10d4*/ 	.byte	0x04, 0x12
        /*10d6*/ 	.short	(.L_719 - .L_718)
	.align		4
.L_718:
        /*10d8*/ 	.word	index@(_ZN10layer_norm31ln_parallel_residual_bwd_kernelINS_13Kernel_traitsIfffffjLj8192ELj1ELj1ELj8ELj16ENS_18Kernel_traits_baseILj8192EfffffjLj256EEEEELb1ELb1ELb1EEEvNS_9BwdParamsE)
        /*10dc*/ 	.word	0x00000008
.L_719:


//--------------------- .nv.compat                --------------------------
	.section	.nv.compat,"",@"SHT_CUDA_COMPAT_INFO"
	.align	4
        /*0000*/ 	.byte	0x02, 0x09, 0x01, 0x00, 0x02, 0x02, 0x01, 0x00, 0x02, 0x05, 0x05, 0x00, 0x03, 0x07, 0x01, 0x01
        /*0010*/ 	.byte	0x02, 0x03, 0x00, 0x00, 0x02, 0x06, 0x01, 0x00, 0x04, 0x0b, 0x08, 0x00, 0x00, 0x00, 0x00, 0x00
        /*0020*/ 	.byte	0x00, 0x00, 0x00, 0x00


//--------------------- .nv.info._ZN10layer_norm31ln_parallel_residual_bwd_kernelINS_13Kernel_traitsI13__nv_bfloat16S2_S2_S2_fjLj8192ELj1ELj1ELj8ELj16ENS_18Kernel_traits_baseILj8192ES2_S2_S2_S2_fjLj256EEEEELb0ELb0ELb0EEEvNS_9BwdParamsE --------------------------
	.section	.nv.info._ZN10layer_norm31ln_parallel_residual_bwd_kernelINS_13Kernel_traitsI13__nv_bfloat16S2_S2_S2_fjLj8192ELj1ELj1ELj8ELj16ENS_18Kernel_traits_baseILj8192ES2_S2_S2_S2_fjLj256EEEEELb0ELb0ELb0EEEvNS_9BwdParamsE,"",@"SHT_CUDA_INFO"
	.sectionflags	@""
	.align	4


	//----- nvinfo : EIATTR_CUDA_API_VERSION
	.align		4
        /*0000*/ 	.byte	0x04, 0x37
        /*0002*/ 	.short	(.L_721 - .L_720)
.L_720:
        /*0004*/ 	.word	0x00000082


	//----- nvinfo : EIATTR_KPARAM_INFO
	.align		4
.L_721:
        /*0008*/ 	.byte	0x04, 0x17
        /*000a*/ 	.short	(.L_723 - .L_722)
.L_722:
        /*000c*/ 	.word	0x00000000
        /*0010*/ 	.short	0x0000
        /*0012*/ 	.short	0x0000
        /*0014*/ 	.byte	0x00, 0xf0, 0xa1, 0x04


	//----- nvinfo : EIATTR_SPARSE_MMA_MASK
	.align		4
.L_723:
        /*0018*/ 	.byte	0x03, 0x50
        /*001a*/ 	.short	0x0000


	//----- nvinfo : EIATTR_MAXREG_COUNT
	.align		4
        /*001c*/ 	.byte	0x03, 0x1b
        /*001e*/ 	.short	0x00ff


	//----- nvinfo : EIATTR_NUM_BARRIERS
	.align		4
        /*0020*/ 	.byte	0x02, 0x4c
        /*0022*/ 	.byte	0x01
	.zero		1


	//----- nvinfo : EIATTR_ANNOTATIONS
	.align		4
        /*0024*/ 	.byte	0x04, 0x55
        /*0026*/ 	.short	(.L_725 - .L_724)


	//   ....[0]....
.L_724:
        /*0028*/ 	.word	0x00000001
        /*002c*/ 	.byte	0x50, 0x00, 0x00, 0x00, 0x01, 0x00, 0x00, 0x00, 0x60, 0x00, 0x00, 0x00, 0x01, 0x00, 0x00, 0x00
        /* <DEDUP_REMOVED lines=43> */
        /*02ec*/ 	.byte	0xb0, 0x36, 0x00, 0x00, 0x01, 0x00, 0x00, 0x00, 0x00, 0x37, 0x00, 0x00


	//----- nvinfo : EIATTR_MERCURY_ISA_VERSION
	.align		4
.L_725:
        /*02f8*/ 	.byte	0x03, 0x5f
        /*02fa*/ 	.short	0x0101


	//----- nvinfo : EIATTR_COOP_GROUP_MASK_REGIDS
	.align		4
        /*02fc*/ 	.byte	0x04, 0x29
        /*02fe*/ 	.short	(.L_727 - .L_726)


	//   ....[0]....
.L_726:
        /*0300*/ 	.word	0xffffffff


	//   ....[1]....
        /*0304*/ 	.word	0xffffffff


	//   ....[2]....
        /*0308*/ 	.word	0xffffffff


	//   ....[3]....
        /*030c*/ 	.word	0xffffffff


	//   ....[4]....
        /*0310*/ 	.word	0xffffffff


	//   ....[5]....
        /*0314*/ 	.word	0xffffffff


	//   ....[6]....
        /*0318*/ 	.word	0xffffffff


	//   ....[7]....
        /*031c*/ 	.word	0xffffffff


	//   ....[8]....
        /*0320*/ 	.word	0xffffffff


	//   ....[9]....
        /*0324*/ 	.word	0xffffffff


	//----- nvinfo : EIATTR_COOP_GROUP_INSTR_OFFSETS
	.align		4
.L_727:
        /*0328*/ 	.byte	0x04, 0x28
        /*032a*/ 	.short	(.L_729 - .L_728)


	//   ....[0]....
.L_728:
        /*032c*/ 	.word	0x00003b00


	//   ....[1]....
        /*0330*/ 	.word	0x00003b20


	//   ....[2]....
        /*0334*/ 	.word	0x00003b60


	//   ....[3]....
        /*0338*/ 	.word	0x00003b70


	//   ....[4]....
        /*033c*/ 	.word	0x00003bb0


	//   ....[5]....
        /*0340*/ 	.word	0x00003bc0


	//   ....[6]....
        /*0344*/ 	.word	0x00003bf0


	//   ....[7]....
        /*0348*/ 	.word	0x00003c00


	//   ....[8]....
        /*034c*/ 	.word	0x00003c30


	//   ....[9]....
        /*0350*/ 	.word	0x00003c50


	//----- nvinfo : EIATTR_VRC_CTA_INIT_COUNT
	.align		4
.L_729:
        /*0354*/ 	.byte	0x02, 0x4a
	.zero		1
	.zero		1


	//----- nvinfo : EIATTR_EXIT_INSTR_OFFSETS
	.align		4
        /*0358*/ 	.byte	0x04, 0x1c
        /*035a*/ 	.short	(.L_731 - .L_730)


	//   ....[0]....
.L_730:
        /*035c*/ 	.word	0x00009b20


	//   ....[1]....
        /*0360*/ 	.word	0x00009c30


	//----- nvinfo : EIATTR_MAX_THREADS
	.align		4
.L_731:
        /*0364*/ 	.byte	0x04, 0x05
        /*0366*/ 	.short	(.L_733 - .L_732)
.L_732:
        /*0368*/ 	.word	0x00000100
        /*036c*/ 	.word	0x00000001
        /*0370*/ 	.word	0x00000001


	//----- nvinfo : EIATTR_CRS_STACK_SIZE
	.align		4
.L_733:
        /*0374*/ 	.byte	0x04, 0x1e
        /*0376*/ 	.short	(.L_735 - .L_734)
.L_734:
        /*0378*/ 	.word	0x00000000


	//----- nvinfo : EIATTR_CBANK_PARAM_SIZE
	.align		4
.L_735:
        /*037c*/ 	.byte	0x03, 0x19
        /*037e*/ 	.short	0x0128


	//----- nvinfo : EIATTR_PARAM_CBANK
	.align		4
        /*0380*/ 	.byte	0x04, 0x0a
        /*0382*/ 	.short	(.L_737 - .L_736)
	.align		4
.L_736:
        /*0384*/ 	.word	index@(.nv.constant0._ZN10layer_norm31ln_parallel_residual_bwd_kernelINS_13Kernel_traitsI13__nv_bfloat16S2_S2_S2_fjLj8192ELj1ELj1ELj8ELj16ENS_18Kernel_traits_baseILj8192ES2_S2_S2_S2_fjLj256EEEEELb0ELb0ELb0EEEvNS_9BwdParamsE)
        /*0388*/ 	.short	0x0380
        /*038a*/ 	.short	0x0128


	//----- nvinfo : EIATTR_SW_WAR
	.align		4
.L_737:
        /*038c*/ 	.byte	0x04, 0x36
        /*038e*/ 	.short	(.L_739 - .L_738)
.L_738:
        /*0390*/ 	.word	0x00000008
.L_739:


//--------------------- .nv.info._ZN10layer_norm31ln_parallel_residual_bwd_kernelINS_13Kernel_traitsI13__nv_bfloat16S2_S2_S2_fjLj8192ELj1ELj1ELj8ELj16ENS_18Kernel_traits_baseILj8192ES2_S2_S2_S2_fjLj256EEEEELb0ELb0ELb1EEEvNS_9BwdParamsE --------------------------
	.section	.nv.info._ZN10layer_norm31ln_parallel_residual_bwd_kernelINS_13Kernel_traitsI13__nv_bfloat16S2_S2_S2_fjLj8192ELj1ELj1ELj8ELj16ENS_18Kernel_traits_baseILj8192ES2_S2_S2_S2_fjLj256EEEEELb0ELb0ELb1EEEvNS_9BwdParamsE,"",@"SHT_CUDA_INFO"
	.sectionflags	@""
	.align	4


	//----- nvinfo : EIATTR_CUDA_API_VERSION
	.align		4
        /*0000*/ 	.byte	0x04, 0x37
        /*0002*/ 	.short	(.L_741 - .L_740)
.L_740:
        /*0004*/ 	.word	0x00000082


	//----- nvinfo : EIATTR_KPARAM_INFO
	.align		4
.L_741:
        /*0008*/ 	.byte	0x04, 0x17
        /*000a*/ 	.short	(.L_743 - .L_742)
.L_742:
        /*000c*/ 	.word	0x00000000
        /*0010*/ 	.short	0x0000
        /*0012*/ 	.short	0x0000
        /*0014*/ 	.byte	0x00, 0xf0, 0xa1, 0x04


	//----- nvinfo : EIATTR_SPARSE_MMA_MASK
	.align		4
.L_743:
        /*0018*/ 	.byte	0x03, 0x50
        /*001a*/ 	.short	0x0000


	//----- nvinfo : EIATTR_MAXREG_COUNT
	.align		4
        /*001c*/ 	.byte	0x03, 0x1b
        /*001e*/ 	.short	0x00ff


	//----- nvinfo : EIATTR_NUM_BARRIERS
	.align		4
        /*0020*/ 	.byte	0x02, 0x4c
        /*0022*/ 	.byte	0x01
	.zero		1


	//----- nvinfo : EIATTR_ANNOTATIONS
	.align		4
        /*0024*/ 	.byte	0x04, 0x55
        /*0026*/ 	.short	(.L_745 - .L_744)


	//   ....[0]....
.L_744:
        /* <DEDUP_REMOVED lines=46> */


	//----- nvinfo : EIATTR_MERCURY_ISA_VERSION
	.align		4
.L_745:
        /*02f8*/ 	.byte	0x03, 0x5f
        /*02fa*/ 	.short	0x0101


	//----- nvinfo : EIATTR_COOP_GROUP_MASK_REGIDS
	.align		4
        /*02fc*/ 	.byte	0x04, 0x29
        /*02fe*/ 	.short	(.L_747 - .L_746)


	//   ....[0]....
.L_746:
        /*0300*/ 	.word	0xffffffff


	//   ....[1]....
        /*0304*/ 	.word	0xffffffff


	//   ....[2]....
        /*0308*/ 	.word	0xffffffff


	//   ....[3]....
        /*030c*/ 	.word	0xffffffff


	//   ....[4]....
        /*0310*/ 	.word	0xffffffff


	//   ....[5]....
        /*0314*/ 	.word	0xffffffff


	//   ....[6]....
        /*0318*/ 	.word	0xffffffff


	//   ....[7]....
        /*031c*/ 	.word	0xffffffff


	//   ....[8]....
        /*0320*/ 	.word	0xffffffff


	//   ....[9]....
        /*0324*/ 	.word	0xffffffff


	//----- nvinfo : EIATTR_COOP_GROUP_INSTR_OFFSETS
	.align		4
.L_747:
        /*0328*/ 	.byte	0x04, 0x28
        /*032a*/ 	.short	(.L_749 - .L_748)


	//   ....[0]....
.L_748:
        /*032c*/ 	.word	0x00003530


	//   ....[1]....
        /*0330*/ 	.word	0x000035a0


	//   ....[2]....
        /*0334*/ 	.word	0x000035c0


	//   ....[3]....
        /*0338*/ 	.word	0x000035e0


	//   ....[4]....
        /*033c*/ 	.word	0x00003600


	//   ....[5]....
        /*0340*/ 	.word	0x00003620


	//   ....[6]....
        /*0344*/ 	.word	0x00003640


	//   ....[7]....
        /*0348*/ 	.word	0x00003670


	//   ....[8]....
        /*034c*/ 	.word	0x00003680


	//   ....[9]....
        /*0350*/ 	.word	0x000036c0


	//----- nvinfo : EIATTR_VRC_CTA_INIT_COUNT
	.align		4
.L_749:
        /*0354*/ 	.byte	0x02, 0x4a
	.zero		1
	.zero		1


	//----- nvinfo : EIATTR_EXIT_INSTR_OFFSETS
	.align		4
        /*0358*/ 	.byte	0x04, 0x1c
        /*035a*/ 	.short	(.L_751 - .L_750)


	//   ....[0]....
.L_750:
        /*035c*/ 	.word	0x000098f0


	//----- nvinfo : EIATTR_MAX_THREADS
	.align		4
.L_751:
        /*0360*/ 	.byte	0x04, 0x05
        /*0362*/ 	.short	(.L_753 - .L_752)
.L_752:
        /*0364*/ 	.word	0x00000100
        /*0368*/ 	.word	0x00000001
        /*036c*/ 	.word	0x00000001


	//----- nvinfo : EIATTR_CRS_STACK_SIZE
	.align		4
.L_753:
        /*0370*/ 	.byte	0x04, 0x1e
        /*0372*/ 	.short	(.L_755 - .L_754)
.L_754:
        /*0374*/ 	.word	0x00000000


	//----- nvinfo : EIATTR_CBANK_PARAM_SIZE
	.align		4
.L_755:
        /*0378*/ 	.byte	0x03, 0x19
        /*037a*/ 	.short	0x0128


	//----- nvinfo : EIATTR_PARAM_CBANK
	.align		4
        /*037c*/ 	.byte	0x04, 0x0a
        /*037e*/ 	.short	(.L_757 - .L_756)
	.align		4
.L_756:
        /*0380*/ 	.word	index@(.nv.constant0._ZN10layer_norm31ln_parallel_residual_bwd_kernelINS_13Kernel_traitsI13__nv_bfloat16S2_S2_S2_fjLj8192ELj1ELj1ELj8ELj16ENS_18Kernel_traits_baseILj8192ES2_S2_S2_S2_fjLj256EEEEELb0ELb0ELb1EEEvNS_9BwdParamsE)
        /*0384*/ 	.short	0x0380
        /*0386*/ 	.short	0x0128


	//----- nvinfo : EIATTR_SW_WAR
	.align		4
.L_757:
        /*0388*/ 	.byte	0x04, 0x36
        /*038a*/ 	.short	(.L_759 - .L_758)
.L_758:
        /*038c*/ 	.word	0x00000008
.L_759:


//--------------------- .nv.info._ZN10layer_norm31ln_parallel_residual_bwd_kernelINS_13Kernel_traitsI13__nv_bfloat16S2_S2_S2_fjLj8192ELj1ELj1ELj8ELj16ENS_18Kernel_traits_baseILj8192ES2_S2_S2_S2_fjLj256EEEEELb0ELb1ELb0EEEvNS_9BwdParamsE --------------------------
	.section	.nv.info._ZN10layer_norm31ln_parallel_residual_bwd_kernelINS_13Kernel_traitsI13__nv_bfloat16S2_S2_S2_fjLj8192ELj1ELj1ELj8ELj16ENS_18Kernel_traits_baseILj8192ES2_S2_S2_S2_fjLj256EEEEELb0ELb1ELb0EEEvNS_9BwdParamsE,"",@"SHT_CUDA_INFO"
	.sectionflags	@""
	.align	4


	//----- nvinfo : EIATTR_CUDA_API_VERSION
	.align		4
        /*0000*/ 	.byte	0x04, 0x37
        /*0002*/ 	.short	(.L_761 - .L_760)
.L_760:
        /*0004*/ 	.word	0x00000082


	//----- nvinfo : EIATTR_KPARAM_INFO
	.align		4
.L_761:
        /*0008*/ 	.byte	0x04, 0x17
        /*000a*/ 	.short	(.L_763 - .L_762)
.L_762:
        /*000c*/ 	.word	0x00000000
        /*0010*/ 	.short	0x0000
        /*0012*/ 	.short	0x0000
        /*0014*/ 	.byte	0x00, 0xf0, 0xa1, 0x04


	//----- nvinfo : EIATTR_SPARSE_MMA_MASK
	.align		4
.L_763:
        /*0018*/ 	.byte	0x03, 0x50
        /*001a*/ 	.short	0x0000


	//----- nvinfo : EIATTR_MAXREG_COUNT
	.align		4
        /*001c*/ 	.byte	0x03, 0x1b
        /*001e*/ 	.short	0x00ff


	//----- nvinfo : EIATTR_NUM_BARRIERS
	.align		4
        /*0020*/ 	.byte	0x02, 0x4c
        /*0022*/ 	.byte	0x01
	.zero		1


	//----- nvinfo : EIATTR_MERCURY_ISA_VERSION
	.align		4
        /*0024*/ 	.byte	0x03, 0x5f
        /*0026*/ 	.short	0x0101


	//----- nvinfo : EIATTR_COOP_GROUP_MASK_REGIDS
	.align		4
        /*0028*/ 	.byte	0x04, 0x29
        /*002a*/ 	.short	(.L_765 - .L_764)


	//   ....[0]....
.L_764:
        /*002c*/ 	.word	0xffffffff


	//   ....[1]....
        /*0030*/ 	.word	0xffffffff


	//   ....[2]....
        /*0034*/ 	.word	0xffffffff


	//   ....[3]....
        /*0038*/ 	.word	0xffffffff


	//   ....[4]....
        /*003c*/ 	.word	0xffffffff


	//   ....[5]....
        /*0040*/ 	.word	0xffffffff


	//   ....[6]....
        /*0044*/ 	.word	0xffffffff


	//   ....[7]....
        /*0048*/ 	.word	0xffffffff


	//   ....[8]....
        /*004c*/ 	.word	0xffffffff


	//   ....[9]....
        /*0050*/ 	.word	0xffffffff


	//----- nvinfo : EIATTR_COOP_GROUP_INSTR_OFFSETS
	.align		4
.L_765:
        /*0054*/ 	.byte	0x04, 0x28
        /*0056*/ 	.short	(.L_767 - .L_766)


	//   ....[0]....
.L_766:
        /*0058*/ 	.word	0x000022c0


	//   ....[1]....
        /*005c*/ 	.word	0x00002300


	//   ....[2]....
        /*0060*/ 	.word	0x00002350


	//   ....[3]....
        /*0064*/ 	.word	0x00002360


	//   ....[4]....
        /*0068*/ 	.word	0x000023a0


	//   ....[5]....
        /*006c*/ 	.word	0x000023c0


	//   ....[6]....
        /*0070*/ 	.word	0x00002480


	//   ....[7]....
        /*0074*/ 	.word	0x00002490


	//   ....[8]....
        /*0078*/ 	.word	0x000024e0


	//   ....[9]....
        /*007c*/ 	.word	0x000024f0


	//----- nvinfo : EIATTR_VRC_CTA_INIT_COUNT
	.align		4
.L_767:
        /*0080*/ 	.byte	0x02, 0x4a
	.zero		1
	.zero		1


	//----- nvinfo : EIATTR_EXIT_INSTR_OFFSETS
	.align		4
        /*0084*/ 	.byte	0x04, 0x1c
        /*0086*/ 	.short	(.L_769 - .L_768)


	//   ....[0]....
.L_768:
        /*0088*/ 	.word	0x000080a0


	//   ....[1]....
        /*008c*/ 	.word	0x00008140


	//----- nvinfo : EIATTR_MAX_THREADS
	.align		4
.L_769:
        /*0090*/ 	.byte	0x04, 0x05
        /*0092*/ 	.short	(.L_771 - .L_770)
.L_770:
        /*0094*/ 	.word	0x00000100
        /*0098*/ 	.word	0x00000001
        /*009c*/ 	.word	0x00000001


	//----- nvinfo : EIATTR_CRS_STACK_SIZE
	.align		4
.L_771:
        /*00a0*/ 	.byte	0x04, 0x1e
        /*00a2*/ 	.short	(.L_773 - .L_772)
.L_772:
        /*00a4*/ 	.word	0x00000000


	//----- nvinfo : EIATTR_CBANK_PARAM_SIZE
	.align		4
.L_773:
        /*00a8*/ 	.byte	0x03, 0x19
        /*00aa*/ 	.short	0x0128


	//----- nvinfo : EIATTR_PARAM_CBANK
	.align		4
        /*00ac*/ 	.byte	0x04, 0x0a
        /*00ae*/ 	.short	(.L_775 - .L_774)
	.align		4
.L_774:
        /*00b0*/ 	.word	index@(.nv.constant0._ZN10layer_norm31ln_parallel_residual_bwd_kernelINS_13Kernel_traitsI13__nv_bfloat16S2_S2_S2_fjLj8192ELj1ELj1ELj8ELj16ENS_18Kernel_traits_baseILj8192ES2_S2_S2_S2_fjLj256EEEEELb0ELb1ELb0EEEvNS_9BwdParamsE)
        /*00b4*/ 	.short	0x0380
        /*00b6*/ 	.short	0x0128


	//----- nvinfo : EIATTR_SW_WAR
	.align		4
.L_775:
        /*00b8*/ 	.byte	0x04, 0x36
        /*00ba*/ 	.short	(.L_777 - .L_776)
.L_776:
        /*00bc*/ 	.word	0x00000008
.L_777:


//--------------------- .nv.info._ZN10layer_norm31ln_parallel_residual_bwd_kernelINS_13Kernel_traitsI13__nv_bfloat16S2_S2_S2_fjLj8192ELj1ELj1ELj8ELj16ENS_18Kernel_traits_baseILj8192ES2_S2_S2_S2_fjLj256EEEEELb0ELb1ELb1EEEvNS_9BwdParamsE --------------------------
	.section	.nv.info._ZN10layer_norm31ln_parallel_residual_bwd_kernelINS_13Kernel_traitsI13__nv_bfloat16S2_S2_S2_fjLj8192ELj1ELj1ELj8ELj16ENS_18Kernel_traits_baseILj8192ES2_S2_S2_S2_fjLj256EEEEELb0ELb1ELb1EEEvNS_9BwdParamsE,"",@"SHT_CUDA_INFO"
	.sectionflags	@""
	.align	4


	//----- nvinfo : EIATTR_CUDA_API_VERSION
	.align		4
        /*0000*/ 	.byte	0x04, 0x37
        /*0002*/ 	.short	(.L_779 - .L_778)
.L_778:
        /*0004*/ 	.word	0x00000082


	//----- nvinfo : EIATTR_KPARAM_INFO
	.align		4
.L_779:
        /*0008*/ 	.byte	0x04, 0x17
        /*000a*/ 	.short	(.L_781 - .L_780)
.L_780:
        /*000c*/ 	.word	0x00000000
        /*0010*/ 	.short	0x0000
        /*0012*/ 	.short	0x0000
        /*0014*/ 	.byte	0x00, 0xf0, 0xa1, 0x04


	//----- nvinfo : EIATTR_SPARSE_MMA_MASK
	.align		4
.L_781:
        /*0018*/ 	.byte	0x03, 0x50
        /*001a*/ 	.short	0x0000


	//----- nvinfo : EIATTR_MAXREG_COUNT
	.align		4
        /*001c*/ 	.byte	0x03, 0x1b
        /*001e*/ 	.short	0x00ff


	//----- nvinfo : EIATTR_NUM_BARRIERS
	.align		4
        /*0020*/ 	.byte	0x02, 0x4c
        /*0022*/ 	.byte	0x01
	.zero		1


	//----- nvinfo : EIATTR_MERCURY_ISA_VERSION
	.align		4
        /*0024*/ 	.byte	0x03, 0x5f
        /*0026*/ 	.short	0x0101


	//----- nvinfo : EIATTR_COOP_GROUP_MASK_REGIDS
	.align		4
        /*0028*/ 	.byte	0x04, 0x29
        /*002a*/ 	.short	(.L_783 - .L_782)


	//   ....[0]....
.L_782:
        /*002c*/ 	.word	0xffffffff


	//   ....[1]....
        /*0030*/ 	.word	0xffffffff


	//   ....[2]....
        /*0034*/ 	.word	0xffffffff


	//   ....[3]....
        /*0038*/ 	.word	0xffffffff


	//   ....[4]....
        /*003c*/ 	.word	0xffffffff


	//   ....[5]....
        /*0040*/ 	.word	0xffffffff


	//   ....[6]....
        /*0044*/ 	.word	0xffffffff


	//   ....[7]....
        /*0048*/ 	.word	0xffffffff


	//   ....[8]....
        /*004c*/ 	.word	0xffffffff


	//   ....[9]....
        /*0050*/ 	.word	0xffffffff


	//----- nvinfo : EIATTR_COOP_GROUP_INSTR_OFFSETS
	.align		4
.L_783:
        /*0054*/ 	.byte	0x04, 0x28
        /*0056*/ 	.short	(.L_785 - .L_784)


	//   ....[0]....
.L_784:
        /*0058*/ 	.word	0x00001b40


	//   ....[1]....
        /*005c*/ 	.word	0x00001b50


	//   ....[2]....
        /*0060*/ 	.word	0x00001ba0


	//   ....[3]....
        /*0064*/ 	.word	0x00001bb0


	//   ....[4]....
        /*0068*/ 	.word	0x00001c00


	//   ....[5]....
        /*006c*/ 	.word	0x00001c10


	//   ....[6]....
        /*0070*/ 	.word	0x00001c50


	//   ....[7]....
        /*0074*/ 	.word	0x00001c60


	//   ....[8]....
        /*0078*/ 	.word	0x00001cd0


	//   ....[9]....
        /*007c*/ 	.word	0x00001ce0


	//----- nvinfo : EIATTR_VRC_CTA_INIT_COUNT
	.align		4
.L_785:
        /*0080*/ 	.byte	0x02, 0x4a
	.zero		1
	.zero		1


	//----- nvinfo : EIATTR_EXIT_INSTR_OFFSETS
	.align		4
        /*0084*/ 	.byte	0x04, 0x1c
        /*0086*/ 	.short	(.L_787 - .L_786)


	//   ....[0]....
.L_786:
        /*0088*/ 	.word	0x00007b40


	//----- nvinfo : EIATTR_MAX_THREADS
	.align		4
.L_787:
        /*008c*/ 	.byte	0x04, 0x05
        /*008e*/ 	.short	(.L_789 - .L_788)
.L_788:
        /*0090*/ 	.word	0x00000100
        /*0094*/ 	.word	0x00000001
        /*0098*/ 	.word	0x00000001


	//----- nvinfo : EIATTR_CBANK_PARAM_SIZE
	.align		4
.L_789:
        /*009c*/ 	.byte	0x03, 0x19
        /*009e*/ 	.short	0x0128


	//----- nvinfo : EIATTR_PARAM_CBANK
	.align		4
        /*00a0*/ 	.byte	0x04, 0x0a
        /*00a2*/ 	.short	(.L_791 - .L_790)
	.align		4
.L_790:
        /*00a4*/ 	.word	index@(.nv.constant0._ZN10layer_norm31ln_parallel_residual_bwd_kernelINS_13Kernel_traitsI13__nv_bfloat16S2_S2_S2_fjLj8192ELj1ELj1ELj8ELj16ENS_18Kernel_traits_baseILj8192ES2_S2_S2_S2_fjLj256EEEEELb0ELb1ELb1EEEvNS_9BwdParamsE)
        /*00a8*/ 	.short	0x0380
        /*00aa*/ 	.short	0x0128


	//----- nvinfo : EIATTR_SW_WAR
	.align		4
.L_791:
        /*00ac*/ 	.byte	0x04, 0x36
        /*00ae*/ 	.short	(.L_793 - .L_792)
.L_792:
        /*00b0*/ 	.word	0x00000008
.L_793:


//--------------------- .nv.info._ZN10layer_norm31ln_parallel_residual_bwd_kernelINS_13Kernel_traitsI13__nv_bfloat16S2_S2_S2_fjLj8192ELj1ELj1ELj8ELj16ENS_18Kernel_traits_baseILj8192ES2_S2_S2_S2_fjLj256EEEEELb1ELb0ELb0EEEvNS_9BwdParamsE --------------------------
	.section	.nv.info._ZN10layer_norm31ln_parallel_residual_bwd_kernelINS_13Kernel_traitsI13__nv_bfloat16S2_S2_S2_fjLj8192ELj1ELj1ELj8ELj16ENS_18Kernel_traits_baseILj8192ES2_S2_S2_S2_fjLj256EEEEELb1ELb0ELb0EEEvNS_9BwdParamsE,"",@"SHT_CUDA_INFO"
	.sectionflags	@""
	.align	4


	//----- nvinfo : EIATTR_CUDA_API_VERSION
	.align		4
        /*0000*/ 	.byte	0x04, 0x37
        /*0002*/ 	.short	(.L_795 - .L_794)
.L_794:
        /*0004*/ 	.word	0x00000082


	//----- nvinfo : EIATTR_KPARAM_INFO
	.align		4
.L_795:
        /*0008*/ 	.byte	0x04, 0x17
        /*000a*/ 	.short	(.L_797 - .L_796)
.L_796:
        /*000c*/ 	.word	0x00000000
        /*0010*/ 	.short	0x0000
        /*0012*/ 	.short	0x0000
        /*0014*/ 	.byte	0x00, 0xf0, 0xa1, 0x04


	//----- nvinfo : EIATTR_SPARSE_MMA_MASK
	.align		4
.L_797:
        /*0018*/ 	.byte	0x03, 0x50
        /*001a*/ 	.short	0x0000


	//----- nvinfo : EIATTR_MAXREG_COUNT
	.align		4
        /*001c*/ 	.byte	0x03, 0x1b
        /*001e*/ 	.short	0x00ff


	//----- nvinfo : EIATTR_NUM_BARRIERS
	.align		4
        /*0020*/ 	.byte	0x02, 0x4c
        /*0022*/ 	.byte	0x01
	.zero		1


	//----- nvinfo : EIATTR_ANNOTATIONS
	.align		4
        /*0024*/ 	.byte	0x04, 0x55
        /*0026*/ 	.short	(.L_799 - .L_798)


	//   ....[0]....
.L_798:
        /* <DEDUP_REMOVED lines=62> */


	//----- nvinfo : EIATTR_MERCURY_ISA_VERSION
	.align		4
.L_799:
        /*03f8*/ 	.byte	0x03, 0x5f
        /*03fa*/ 	.short	0x0101


	//----- nvinfo : EIATTR_COOP_GROUP_MASK_REGIDS
	.align		4
        /*03fc*/ 	.byte	0x04, 0x29
        /*03fe*/ 	.short	(.L_801 - .L_800)


	//   ....[0]....
.L_800:
        /*0400*/ 	.word	0xffffffff


	//   ....[1]....
        /*0404*/ 	.word	0xffffffff


	//   ....[2]....
        /*0408*/ 	.word	0xffffffff


	//   ....[3]....
        /*040c*/ 	.word	0xffffffff


	//   ....[4]....
        /*0410*/ 	.word	0xffffffff


	//   ....[5]....
        /*0414*/ 	.word	0xffffffff


	//   ....[6]....
        /*0418*/ 	.word	0xffffffff


	//   ....[7]....
        /*041c*/ 	.word	0xffffffff


	//   ....[8]....
        /*0420*/ 	.word	0xffffffff


	//   ....[9]....
        /*0424*/ 	.word	0xffffffff


	//----- nvinfo : EIATTR_COOP_GROUP_INSTR_OFFSETS
	.align		4
.L_801:
        /*0428*/ 	.byte	0x04, 0x28
        /*042a*/ 	.short	(.L_803 - .L_802)


	//   ....[0]....
.L_802:
        /*042c*/ 	.word	0x00004010


	//   ....[1]....
        /*0430*/ 	.word	0x00004030


	//   ....[2]....
        /*0434*/ 	.word	0x00004070


	//   ....[3]....
        /*0438*/ 	.word	0x00004080


	//   ....[4]....
        /*043c*/ 	.word	0x000040c0


	//   ....[5]....
        /*0440*/ 	.word	0x000040d0


	//   ....[6]....
        /*0444*/ 	.word	0x00004100


	//   ....[7]....
        /*0448*/ 	.word	0x00004110


	//   ....[8]....
        /*044c*/ 	.word	0x00004140


	//   ....[9]....
        /*0450*/ 	.word	0x00004160


	//----- nvinfo : EIATTR_VRC_CTA_INIT_COUNT
	.align		4
.L_803:
        /*0454*/ 	.byte	0x02, 0x4a
	.zero		1
	.zero		1


	//----- nvinfo : EIATTR_EXIT_INSTR_OFFSETS
	.align		4
        /*0458*/ 	.byte	0x04, 0x1c
        /*045a*/ 	.short	(.L_805 - .L_804)


	//   ....[0]....
.L_804:
        /*045c*/ 	.word	0x0000e2d0


	//   ....[1]....
        /*0460*/ 	.word	0x0000e3e0


	//----- nvinfo : EIATTR_MAX_THREADS
	.align		4
.L_805:
        /*0464*/ 	.byte	0x04, 0x05
        /*0466*/ 	.short	(.L_807 - .L_806)
.L_806:
        /*0468*/ 	.word	0x00000100
        /*046c*/ 	.word	0x00000001
        /*0470*/ 	.word	0x00000001


	//----- nvinfo : EIATTR_CRS_STACK_SIZE
	.align		4
.L_807:
        /*0474*/ 	.byte	0x04, 0x1e
        /*0476*/ 	.short	(.L_809 - .L_808)
.L_808:
        /*0478*/ 	.word	0x00000000


	//----- nvinfo : EIATTR_CBANK_PARAM_SIZE
	.align		4
.L_809:
        /*047c*/ 	.byte	0x03, 0x19
        /*047e*/ 	.short	0x0128


	//----- nvinfo : EIATTR_PARAM_CBANK
	.align		4
        /*0480*/ 	.byte	0x04, 0x0a
        /*0482*/ 	.short	(.L_811 - .L_810)
	.align		4
.L_810:
        /*0484*/ 	.word	index@(.nv.constant0._ZN10layer_norm31ln_parallel_residual_bwd_kernelINS_13Kernel_traitsI13__nv_bfloat16S2_S2_S2_fjLj8192ELj1ELj1ELj8ELj16ENS_18Kernel_traits_baseILj8192ES2_S2_S2_S2_fjLj256EEEEELb1ELb0ELb0EEEvNS_9BwdParamsE)
        /*0488*/ 	.short	0x0380
        /*048a*/ 	.short	0x0128


	//----- nvinfo : EIATTR_SW_WAR
	.align		4
.L_811:
        /*048c*/ 	.byte	0x04, 0x36
        /*048e*/ 	.short	(.L_813 - .L_812)
.L_812:
        /*0490*/ 	.word	0x00000008
.L_813:


//--------------------- .nv.info._ZN10layer_norm31ln_parallel_residual_bwd_kernelINS_13Kernel_traitsI13__nv_bfloat16S2_S2_S2_fjLj8192ELj1ELj1ELj8ELj16ENS_18Kernel_traits_baseILj8192ES2_S2_S2_S2_fjLj256EEEEELb1ELb0ELb1EEEvNS_9BwdParamsE --------------------------
	.section	.nv.info._ZN10layer_norm31ln_parallel_residual_bwd_kernelINS_13Kernel_traitsI13__nv_bfloat16S2_S2_S2_fjLj8192ELj1ELj1ELj8ELj16ENS_18Kernel_traits_baseILj8192ES2_S2_S2_S2_fjLj256EEEEELb1ELb0ELb1EEEvNS_9BwdParamsE,"",@"SHT_CUDA_INFO"
	.sectionflags	@""
	.align	4


	//----- nvinfo : EIATTR_CUDA_API_VERSION
	.align		4
        /*0000*/ 	.byte	0x04, 0x37
        /*0002*/ 	.short	(.L_815 - .L_814)
.L_814:
        /*0004*/ 	.word	0x00000082


	//----- nvinfo : EIATTR_KPARAM_INFO
	.align		4
.L_815:
        /*0008*/ 	.byte	0x04, 0x17
        /*000a*/ 	.short	(.L_817 - .L_816)
.L_816:
        /*000c*/ 	.word	0x00000000
        /*0010*/ 	.short	0x0000
        /*0012*/ 	.short	0x0000
        /*0014*/ 	.byte	0x00, 0xf0, 0xa1, 0x04


	//----- nvinfo : EIATTR_SPARSE_MMA_MASK
	.align		4
.L_817:
        /*0018*/ 	.byte	0x03, 0x50
        /*001a*/ 	.short	0x0000


	//----- nvinfo : EIATTR_MAXREG_COUNT
	.align		4
        /*001c*/ 	.byte	0x03, 0x1b
        /*001e*/ 	.short	0x00ff


	//----- nvinfo : EIATTR_NUM_BARRIERS
	.align		4
        /*0020*/ 	.byte	0x02, 0x4c
        /*0022*/ 	.byte	0x01
	.zero		1


	//----- nvinfo : EIATTR_ANNOTATIONS
	.align		4
        /*0024*/ 	.byte	0x04, 0x55
        /*0026*/ 	.short	(.L_819 - .L_818)


	//   ....[0]....
.L_818:
        /* <DEDUP_REMOVED lines=59> */


	//----- nvinfo : EIATTR_MERCURY_ISA_VERSION
	.align		4
.L_819:
        /*03c8*/ 	.byte	0x03, 0x5f
        /*03ca*/ 	.short	0x0101


	//----- nvinfo : EIATTR_COOP_GROUP_MASK_REGIDS
	.align		4
        /*03cc*/ 	.byte	0x04, 0x29
        /*03ce*/ 	.short	(.L_821 - .L_820)


	//   ....[0]....
.L_820:
        /*03d0*/ 	.word	0xffffffff


	//   ....[1]....
        /*03d4*/ 	.word	0xffffffff


	//   ....[2]....
        /*03d8*/ 	.word	0xffffffff


	//   ....[3]....
        /*03dc*/ 	.word	0xffffffff


	//   ....[4]....
        /*03e0*/ 	.word	0xffffffff


	//   ....[5]....
        /*03e4*/ 	.word	0xffffffff


	//   ....[6]....
        /*03e8*/ 	.word	0xffffffff


	//   ....[7]....
        /*03ec*/ 	.word	0xffffffff


	//   ....[8]....
        /*03f0*/ 	.word	0xffffffff


	//   ....[9]....
        /*03f4*/ 	.word	0xffffffff


	//----- nvinfo : EIATTR_COOP_GROUP_INSTR_OFFSETS
	.align		4
.L_821:
        /*03f8*/ 	.byte	0x04, 0x28
        /*03fa*/ 	.short	(.L_823 - .L_822)


	//   ....[0]....
.L_822:
        /*03fc*/ 	.word	0x00003860


	//   ....[1]....
        /*0400*/ 	.word	0x000038d0


	//   ....[2]....
        /*0404*/ 	.word	0x000038f0


	//   ....[3]....
        /*0408*/ 	.word	0x00003910


	//   ....[4]....
        /*040c*/ 	.word	0x00003930


	//   ....[5]....
        /*0410*/ 	.word	0x00003950


	//   ....[6]....
        /*0414*/ 	.word	0x00003970


	//   ....[7]....
        /*0418*/ 	.word	0x000039b0


	//   ....[8]....
        /*041c*/ 	.word	0x000039c0


	//   ....[9]....
        /*0420*/ 	.word	0x00003a00


	//----- nvinfo : EIATTR_VRC_CTA_INIT_COUNT
	.align		4
.L_823:
        /*0424*/ 	.byte	0x02, 0x4a
	.zero		1
	.zero		1


	//----- nvinfo : EIATTR_EXIT_INSTR_OFFSETS
	.align		4
        /*0428*/ 	.byte	0x04, 0x1c
        /*042a*/ 	.short	(.L_825 - .L_824)


	//   ....[0]....
.L_824:
        /*042c*/ 	.word	0x0000df30


	//----- nvinfo : EIATTR_MAX_THREADS
	.align		4
.L_825:
        /*0430*/ 	.byte	0x04, 0x05
        /*0432*/ 	.short	(.L_827 - .L_826)
.L_826:
        /*0434*/ 	.word	0x00000100
        /*0438*/ 	.word	0x00000001
        /*043c*/ 	.word	0x00000001


	//----- nvinfo : EIATTR_CRS_STACK_SIZE
	.align		4
.L_827:
        /*0440*/ 	.byte	0x04, 0x1e
        /*0442*/ 	.short	(.L_829 - .L_828)
.L_828:
        /*0444*/ 	.word	0x00000000


	//----- nvinfo : EIATTR_CBANK_PARAM_SIZE
	.align		4
.L_829:
        /*0448*/ 	.byte	0x03, 0x19
        /*044a*/ 	.short	0x0128


	//----- nvinfo : EIATTR_PARAM_CBANK
	.align		4
        /*044c*/ 	.byte	0x04, 0x0a
        /*044e*/ 	.short	(.L_831 - .L_830)
	.align		4
.L_830:
        /*0450*/ 	.word	index@(.nv.constant0._ZN10layer_norm31ln_parallel_residual_bwd_kernelINS_13Kernel_traitsI13__nv_bfloat16S2_S2_S2_fjLj8192ELj1ELj1ELj8ELj16ENS_18Kernel_traits_baseILj8192ES2_S2_S2_S2_fjLj256EEEEELb1ELb0ELb1EEEvNS_9BwdParamsE)
        /*0454*/ 	.short	0x0380
        /*0456*/ 	.short	0x0128


	//----- nvinfo : EIATTR_SW_WAR
	.align		4
.L_831:
        /*0458*/ 	.byte	0x04, 0x36
        /*045a*/ 	.short	(.L_833 - .L_832)
.L_832:
        /*045c*/ 	.word	0x00000008
.L_833:


//--------------------- .nv.info._ZN10layer_norm22ln_bwd_finalize_kernelINS_22Kernel_traits_finalizeILj8192E13__nv_bfloat16S2_S2_S2_fjLb0ELj1024ELj4ENS_18Kernel_traits_baseILj8192ES2_S2_S2_S2_fjLj1024EEEEELb0ELb0EEEvNS_9BwdParamsE --------------------------
	.section	.nv.info._ZN10layer_norm22ln_bwd_finalize_kernelINS_22Kernel_traits_finalizeILj8192E13__nv_bfloat16S2_S2_S2_fjLb0ELj1024ELj4ENS_18Kernel_traits_baseILj8192ES2_S2_S2_S2_fjLj1024EEEEELb0ELb0EEEvNS_9BwdParamsE,"",@"SHT_CUDA_INFO"
	.sectionflags	@""
	.align	4


	//----- nvinfo : EIATTR_CUDA_API_VERSION
	.align		4
        /*0000*/ 	.byte	0x04, 0x37
        /*0002*/ 	.short	(.L_835 - .L_834)
.L_834:
        /*0004*/ 	.word	0x00000082


	//----- nvinfo : EIATTR_KPARAM_INFO
	.align		4
.L_835:
        /*0008*/ 	.byte	0x04, 0x17
        /*000a*/ 	.short	(.L_837 - .L_836)
.L_836:
        /*000c*/ 	.word	0x00000000
        /*0010*/ 	.short	0x0000
        /*0012*/ 	.short	0x0000
        /*0014*/ 	.byte	0x00, 0xf0, 0xa1, 0x04


	//----- nvinfo : EIATTR_SPARSE_MMA_MASK
	.align		4
.L_837:
        /*0018*/ 	.byte	0x03, 0x50
        /*001a*/ 	.short	0x0000


	//----- nvinfo : EIATTR_MAXREG_COUNT
	.align		4
        /*001c*/ 	.byte	0x03, 0x1b
        /*001e*/ 	.short	0x0040


	//----- nvinfo : EIATTR_NUM_BARRIERS
	.align		4
        /*0020*/ 	.byte	0x02, 0x4c
        /*0022*/ 	.byte	0x01
	.zero		1


	//----- nvinfo : EIATTR_MERCURY_ISA_VERSION
	.align		4
        /*0024*/ 	.byte	0x03, 0x5f
        /*0026*/ 	.short	0x0101


	//----- nvinfo : EIATTR_COOP_GROUP_MASK_REGIDS
	.align		4
        /*0028*/ 	.byte	0x04, 0x29
        /*002a*/ 	.short	(.L_839 - .L_838)


	//   ....[0]....
.L_838:
        /*002c*/ 	.word	0xffffffff


	//   ....[1]....
        /*0030*/ 	.word	0xffffffff


	//   ....[2]....
        /*0034*/ 	.word	0xffffffff


	//   ....[3]....
        /*0038*/ 	.word	0xffffffff


	//   ....[4]....
        /*003c*/ 	.word	0xffffffff


	//   ....[5]....
        /*0040*/ 	.word	0xffffffff


	//   ....[6]....
        /*0044*/ 	.word	0xffffffff


	//   ....[7]....
        /*0048*/ 	.word	0xffffffff


	//   ....[8]....
        /*004c*/ 	.word	0xffffffff


	//   ....[9]....
        /*0050*/ 	.word	0xffffffff


	//----- nvinfo : EIATTR_COOP_GROUP_INSTR_OFFSETS
	.align		4
.L_839:
        /*0054*/ 	.byte	0x04, 0x28
        /*0056*/ 	.short	(.L_841 - .L_840)


	//   ....[0]....
.L_840:
        /*0058*/ 	.word	0x000015e0


	//   ....[1]....
        /*005c*/ 	.word	0x000015f0


	//   ....[2]....
        /*0060*/ 	.word	0x00001620


	//   ....[3]....
        /*0064*/ 	.word	0x00001630


	//   ....[4]....
        /*0068*/ 	.word	0x00001660


	//   ....[5]....
        /*006c*/ 	.word	0x00001670


	//   ....[6]....
        /*0070*/ 	.word	0x000016b0


	//   ....[7]....
        /*0074*/ 	.word	0x000016e0


	//   ....[8]....
        /*0078*/ 	.word	0x00001710


	//   ....[9]....
        /*007c*/ 	.word	0x00001720


	//----- nvinfo : EIATTR_VRC_CTA_INIT_COUNT
	.align		4
.L_841:
        /*0080*/ 	.byte	0x02, 0x4a
	.zero		1
	.zero		1


	//----- nvinfo : EIATTR_EXIT_INSTR_OFFSETS
	.align		4
        /*0084*/ 	.byte	0x04, 0x1c
        /*0086*/ 	.short	(.L_843 - .L_842)


	//   ....[0]....
.L_842:
        /*0088*/ 	.word	0x00000060


	//   ....[1]....
        /*008c*/ 	.word	0x00001780


	//   ....[2]....
        /*0090*/ 	.word	0x000017b0


	//   ....[3]....
        /*0094*/ 	.word	0x00001870


	//----- nvinfo : EIATTR_MAX_THREADS
	.align		4
.L_843:
        /*0098*/ 	.byte	0x04, 0x05
        /*009a*/ 	.short	(.L_845 - .L_844)
.L_844:
        /*009c*/ 	.word	0x00000400
        /*00a0*/ 	.word	0x00000001
        /*00a4*/ 	.word	0x00000001


	//----- nvinfo : EIATTR_CRS_STACK_SIZE
	.align		4
.L_845:
        /*00a8*/ 	.byte	0x04, 0x1e
        /*00aa*/ 	.short	(.L_847 - .L_846)
.L_846:
        /*00ac*/ 	.word	0x00000000


	//----- nvinfo : EIATTR_CBANK_PARAM_SIZE
	.align		4
.L_847:
        /*00b0*/ 	.byte	0x03, 0x19
        /*00b2*/ 	.short	0x0128


	//----- nvinfo : EIATTR_PARAM_CBANK
	.align		4
        /*00b4*/ 	.byte	0x04, 0x0a
        /*00b6*/ 	.short	(.L_849 - .L_848)
	.align		4
.L_848:
        /*00b8*/ 	.word	index@(.nv.constant0._ZN10layer_norm22ln_bwd_finalize_kernelINS_22Kernel_traits_finalizeILj8192E13__nv_bfloat16S2_S2_S2_fjLb0ELj1024ELj4ENS_18Kernel_traits_baseILj8192ES2_S2_S2_S2_fjLj1024EEEEELb0ELb0EEEvNS_9BwdParamsE)
        /*00bc*/ 	.short	0x0380
        /*00be*/ 	.short	0x0128


	//----- nvinfo : EIATTR_SW_WAR
	.align		4
.L_849:
        /*00c0*/ 	.byte	0x04, 0x36
        /*00c2*/ 	.short	(.L_851 - .L_850)
.L_850:
        /*00c4*/ 	.word	0x00000008
.L_851:


//--------------------- .nv.info._ZN10layer_norm40ln_parallel_residual_bwd_finalize_kernelINS_22Kernel_traits_finalizeILj8192E13__nv_bfloat16S2_S2_S2_fjLb0ELj1024ELj4ENS_18Kernel_traits_baseILj8192ES2_S2_S2_S2_fjLj1024EEEEELb0EEEvNS_9BwdParamsE --------------------------
	.section	.nv.info._ZN10layer_norm40ln_parallel_residual_bwd_finalize_kernelINS_22Kernel_traits_finalizeILj8192E13__nv_bfloat16S2_S2_S2_fjLb0ELj1024ELj4ENS_18Kernel_traits_baseILj8192ES2_S2_S2_S2_fjLj1024EEEEELb0EEEvNS_9BwdParamsE,"",@"SHT_CUDA_INFO"
	.sectionflags	@""
	.align	4


	//----- nvinfo : EIATTR_CUDA_API_VERSION
	.align		4
        /*0000*/ 	.byte	0x04, 0x37
        /*0002*/ 	.short	(.L_853 - .L_852)
.L_852:
        /*0004*/ 	.word	0x00000082


	//----- nvinfo : EIATTR_KPARAM_INFO
	.align		4
.L_853:
        /*0008*/ 	.byte	0x04, 0x17
        /*000a*/ 	.short	(.L_855 - .L_854)
.L_854:
        /*000c*/ 	.word	0x00000000
        /*0010*/ 	.short	0x0000
        /*0012*/ 	.short	0x0000
        /*0014*/ 	.byte	0x00, 0xf0, 0xa1, 0x04


	//----- nvinfo : EIATTR_SPARSE_MMA_MASK
	.align		4
.L_855:
        /*0018*/ 	.byte	0x03, 0x50
        /*001a*/ 	.short	0x0000


	//----- nvinfo : EIATTR_MAXREG_COUNT
	.align		4
        /*001c*/ 	.byte	0x03, 0x1b
        /*001e*/ 	.short	0x0040


	//----- nvinfo : EIATTR_NUM_BARRIERS
	.align		4
        /*0020*/ 	.byte	0x02, 0x4c
        /*0022*/ 	.byte	0x01
	.zero		1


	//----- nvinfo : EIATTR_MERCURY_ISA_VERSION
	.align		4
        /*0024*/ 	.byte	0x03, 0x5f
        /*0026*/ 	.short	0x0101


	//----- nvinfo : EIATTR_COOP_GROUP_MASK_REGIDS
	.align		4
        /*0028*/ 	.byte	0x04, 0x29
        /*002a*/ 	.short	(.L_857 - .L_856)


	//   ....[0]....
.L_856:
        /*002c*/ 	.word	0xffffffff


	//   ....[1]....
        /*0030*/ 	.word	0xffffffff


	//   ....[2]....
        /*0034*/ 	.word	0xffffffff


	//   ....[3]....
        /*0038*/ 	.word	0xffffffff


	//   ....[4]....
        /*003c*/ 	.word	0xffffffff


	//   ....[5]....
        /*0040*/ 	.word	0xffffffff


	//   ....[6]....
        /*0044*/ 	.word	0xffffffff


	//   ....[7]....
        /*0048*/ 	.word	0xffffffff


	//   ....[8]....
        /*004c*/ 	.word	0xffffffff


	//   ....[9]....
        /*0050*/ 	.word	0xffffffff


	//   ....[10]....
        /*0054*/ 	.word	0xffffffff


	//   ....[11]....
        /*0058*/ 	.word	0xffffffff


	//   ....[12]....
        /*005c*/ 	.word	0xffffffff


	//   ....[13]....
        /*0060*/ 	.word	0xffffffff


	//   ....[14]....
        /*0064*/ 	.word	0xffffffff


	//   ....[15]....
        /*0068*/ 	.word	0xffffffff


	//   ....[16]....
        /*006c*/ 	.word	0xffffffff


	//   ....[17]....
        /*0070*/ 	.word	0xffffffff


	//   ....[18]....
        /*0074*/ 	.word	0xffffffff


	//   ....[19]....
        /*0078*/ 	.word	0xffffffff


	//----- nvinfo : EIATTR_COOP_GROUP_INSTR_OFFSETS
	.align		4
.L_857:
        /*007c*/ 	.byte	0x04, 0x28
        /*007e*/ 	.short	(.L_859 - .L_858)


	//   ....[0]....
.L_858:
        /*0080*/ 	.word	0x000013b0


	//   ....[1]....
        /*0084*/ 	.word	0x000013c0


	//   ....[2]....
        /*0088*/ 	.word	0x000013d0


	//   ....[3]....
        /*008c*/ 	.word	0x000013e0


	//   ....[4]....
        /*0090*/ 	.word	0x00001410


	//   ....[5]....
        /*0094*/ 	.word	0x00001430


	//   ....[6]....
        /*0098*/ 	.word	0x00001450


	//   ....[7]....
        /*009c*/ 	.word	0x00001460


	//   ....[8]....
        /*00a0*/ 	.word	0x000014a0


	//   ....[9]....
        /*00a4*/ 	.word	0x000014c0


	//   ....[10]....
        /*00a8*/ 	.word	0x000014d0


	//   ....[11]....
        /*00ac*/ 	.word	0x000014e0


	//   ....[12]....
        /*00b0*/ 	.word	0x00001510


	//   ....[13]....
        /*00b4*/ 	.word	0x00001530


	//   ....[14]....
        /*00b8*/ 	.word	0x00001550


	//   ....[15]....
        /*00bc*/ 	.word	0x00001560


	//   ....[16]....
        /*00c0*/ 	.word	0x000015a0


	//   ....[17]....
        /*00c4*/ 	.word	0x000015d0


	//   ....[18]....
        /*00c8*/ 	.word	0x00001600


	//   ....[19]....
        /*00cc*/ 	.word	0x00001610


	//----- nvinfo : EIATTR_VRC_CTA_INIT_COUNT
	.align		4
.L_859:
        /*00d0*/ 	.byte	0x02, 0x4a
	.zero		1
	.zero		1


	//----- nvinfo : EIATTR_EXIT_INSTR_OFFSETS
	.align		4
        /*00d4*/ 	.byte	0x04, 0x1c
        /*00d6*/ 	.short	(.L_861 - .L_860)


	//   ....[0]....
.L_860:
        /*00d8*/ 	.word	0x00000060


	//   ....[1]....
        /*00dc*/ 	.word	0x000016b0


	//   ....[2]....
        /*00e0*/ 	.word	0x000016e0


	//   ....[3]....
        /*00e4*/ 	.word	0x00001840


	//----- nvinfo : EIATTR_MAX_THREADS
	.align		4
.L_861:
        /*00e8*/ 	.byte	0x04, 0x05
        /*00ea*/ 	.short	(.L_863 - .L_862)
.L_862:
        /*00ec*/ 	.word	0x00000400
        /*00f0*/ 	.word	0x00000001
        /*00f4*/ 	.word	0x00000001


	//----- nvinfo : EIATTR_CRS_STACK_SIZE
	.align		4
.L_863:
        /*00f8*/ 	.byte	0x04, 0x1e
        /*00fa*/ 	.short	(.L_865 - .L_864)
.L_864:
        /*00fc*/ 	.word	0x00000000


	//----- nvinfo : EIATTR_CBANK_PARAM_SIZE
	.align		4
.L_865:
        /*0100*/ 	.byte	0x03, 0x19
        /*0102*/ 	.short	0x0128


	//----- nvinfo : EIATTR_PARAM_CBANK
	.align		4
        /*0104*/ 	.byte	0x04, 0x0a
        /*0106*/ 	.short	(.L_867 - .L_866)
	.align		4
.L_866:
        /*0108*/ 	.word	index@(.nv.constant0._ZN10layer_norm40ln_parallel_residual_bwd_finalize_kernelINS_22Kernel_traits_finalizeILj8192E13__nv_bfloat16S2_S2_S2_fjLb0ELj1024ELj4ENS_18Kernel_traits_baseILj8192ES2_S2_S2_S2_fjLj1024EEEEELb0EEEvNS_9BwdParamsE)
        /*010c*/ 	.short	0x0380
        /*010e*/ 	.short	0x0128


	//----- nvinfo : EIATTR_SW_WAR
	.align		4
.L_867:
        /*0110*/ 	.byte	0x04, 0x36
        /*0112*/ 	.short	(.L_869 - .L_868)
.L_868:
        /*0114*/ 	.word	0x00000008
.L_869:


//--------------------- .nv.info._ZN10layer_norm31ln_parallel_residual_bwd_kernelINS_13Kernel_traitsI13__nv_bfloat16S2_S2_S2_fjLj8192ELj1ELj1ELj8ELj16ENS_18Kernel_traits_baseILj8192ES2_S2_S2_S2_fjLj256EEEEELb1ELb1ELb0EEEvNS_9BwdParamsE --------------------------
	.section	.nv.info._ZN10layer_norm31ln_parallel_residual_bwd_kernelINS_13Kernel_traitsI13__nv_bfloat16S2_S2_S2_fjLj8192ELj1ELj1ELj8ELj16ENS_18Kernel_traits_baseILj8192ES2_S2_S2_S2_fjLj256EEEEELb1ELb1ELb0EEEvNS_9BwdParamsE,"",@"SHT_CUDA_INFO"
	.sectionflags	@""
	.align	4


	//----- nvinfo : EIATTR_CUDA_API_VERSION
	.align		4
        /*0000*/ 	.byte	0x04, 0x37
        /*0002*/ 	.short	(.L_871 - .L_870)
.L_870:
        /*0004*/ 	.word	0x00000082


	//----- nvinfo : EIATTR_KPARAM_INFO
	.align		4
.L_871:
        /*0008*/ 	.byte	0x04, 0x17
        /*000a*/ 	.short	(.L_873 - .L_872)
.L_872:
        /*000c*/ 	.word	0x00000000
        /*0010*/ 	.short	0x0000
        /*0012*/ 	.short	0x0000
        /*0014*/ 	.byte	0x00, 0xf0, 0xa1, 0x04


	//----- nvinfo : EIATTR_SPARSE_MMA_MASK
	.align		4
.L_873:
        /*0018*/ 	.byte	0x03, 0x50
        /*001a*/ 	.short	0x0000


	//----- nvinfo : EIATTR_MAXREG_COUNT
	.align		4
        /*001c*/ 	.byte	0x03, 0x1b
        /*001e*/ 	.short	0x00ff


	//----- nvinfo : EIATTR_NUM_BARRIERS
	.align		4
        /*0020*/ 	.byte	0x02, 0x4c
        /*0022*/ 	.byte	0x01
	.zero		1


	//----- nvinfo : EIATTR_MERCURY_ISA_VERSION
	.align		4
        /*0024*/ 	.byte	0x03, 0x5f
        /*0026*/ 	.short	0x0101


	//----- nvinfo : EIATTR_COOP_GROUP_MASK_REGIDS
	.align		4
        /*0028*/ 	.byte	0x04, 0x29
        /*002a*/ 	.short	(.L_875 - .L_874)


	//   ....[0]....
.L_874:
        /*002c*/ 	.word	0xffffffff


	//   ....[1]....
        /*0030*/ 	.word	0xffffffff


	//   ....[2]....
        /*0034*/ 	.word	0xffffffff


	//   ....[3]....
        /*0038*/ 	.word	0xffffffff


	//   ....[4]....
        /*003c*/ 	.word	0xffffffff


	//   ....[5]....
        /*0040*/ 	.word	0xffffffff


	//   ....[6]....
        /*0044*/ 	.word	0xffffffff


	//   ....[7]....
        /*0048*/ 	.word	0xffffffff


	//   ....[8]....
        /*004c*/ 	.word	0xffffffff


	//   ....[9]....
        /*0050*/ 	.word	0xffffffff


	//----- nvinfo : EIATTR_COOP_GROUP_INSTR_OFFSETS
	.align		4
.L_875:
        /*0054*/ 	.byte	0x04, 0x28
        /*0056*/ 	.short	(.L_877 - .L_876)


	//   ....[0]....
.L_876:
        /*0058*/ 	.word	0x000024a0


	//   ....[1]....
        /*005c*/ 	.word	0x000024c0


	//   ....[2]....
        /*0060*/ 	.word	0x00002500


	//   ....[3]....
        /*0064*/ 	.word	0x00002510


	//   ....[4]....
        /*0068*/ 	.word	0x00002550


	//   ....[5]....
        /*006c*/ 	.word	0x00002560


	//   ....[6]....
        /*0070*/ 	.word	0x00002590


	//   ....[7]....
        /*0074*/ 	.word	0x000025a0


	//   ....[8]....
        /*0078*/ 	.word	0x000025d0


	//   ....[9]....
        /*007c*/ 	.word	0x000025e0


	//----- nvinfo : EIATTR_VRC_CTA_INIT_COUNT
	.align		4
.L_877:
        /*0080*/ 	.byte	0x02, 0x4a
	.zero		1
	.zero		1


	//----- nvinfo : EIATTR_EXIT_INSTR_OFFSETS
	.align		4
        /*0084*/ 	.byte	0x04, 0x1c
        /*0086*/ 	.short	(.L_879 - .L_878)


	//   ....[0]....
.L_878:
        /*0088*/ 	.word	0x0000c610


	//   ....[1]....
        /*008c*/ 	.word	0x0000c6b0


	//----- nvinfo : EIATTR_MAX_THREADS
	.align		4
.L_879:
        /*0090*/ 	.byte	0x04, 0x05
        /*0092*/ 	.short	(.L_881 - .L_880)
.L_880:
        /*0094*/ 	.word	0x00000100
        /*0098*/ 	.word	0x00000001
        /*009c*/ 	.word	0x00000001


	//----- nvinfo : EIATTR_CRS_STACK_SIZE
	.align		4
.L_881:
        /*00a0*/ 	.byte	0x04, 0x1e
        /*00a2*/ 	.short	(.L_883 - .L_882)
.L_882:
        /*00a4*/ 	.word	0x00000000


	//----- nvinfo : EIATTR_CBANK_PARAM_SIZE
	.align		4
.L_883:
        /*00a8*/ 	.byte	0x03, 0x19
        /*00aa*/ 	.short	0x0128


	//----- nvinfo : EIATTR_PARAM_CBANK
	.align		4
        /*00ac*/ 	.byte	0x04, 0x0a
        /*00ae*/ 	.short	(.L_885 - .L_884)
	.align		4
.L_884:
        /*00b0*/ 	.word	index@(.nv.constant0._ZN10layer_norm31ln_parallel_residual_bwd_kernelINS_13Kernel_traitsI13__nv_bfloat16S2_S2_S2_fjLj8192ELj1ELj1ELj8ELj16ENS_18Kernel_traits_baseILj8192ES2_S2_S2_S2_fjLj256EEEEELb1ELb1ELb0EEEvNS_9BwdParamsE)
        /*00b4*/ 	.short	0x0380
        /*00b6*/ 	.short	0x0128


	//----- nvinfo : EIATTR_SW_WAR
	.align		4
.L_885:
        /*00b8*/ 	.byte	0x04, 0x36
        /*00ba*/ 	.short	(.L_887 - .L_886)
.L_886:
        /*00bc*/ 	.word	0x00000008
.L_887:


//--------------------- .nv.info._ZN10layer_norm22ln_bwd_finalize_kernelINS_22Kernel_traits_finalizeILj8192E13__nv_bfloat16S2_S2_S2_fjLb0ELj1024ELj4ENS_18Kernel_traits_baseILj8192ES2_S2_S2_S2_fjLj1024EEEEELb0ELb1EEEvNS_9BwdParamsE --------------------------
	.section	.nv.info._ZN10layer_norm22ln_bwd_finalize_kernelINS_22Kernel_traits_finalizeILj8192E13__nv_bfloat16S2_S2_S2_fjLb0ELj1024ELj4ENS_18Kernel_traits_baseILj8192ES2_S2_S2_S2_fjLj1024EEEEELb0ELb1EEEvNS_9BwdParamsE,"",@"SHT_CUDA_INFO"
	.sectionflags	@""
	.align	4


	//----- nvinfo : EIATTR_CUDA_API_VERSION
	.align		4
        /*0000*/ 	.byte	0x04, 0x37
        /*0002*/ 	.short	(.L_889 - .L_888)
.L_888:
        /*0004*/ 	.word	0x00000082


	//----- nvinfo : EIATTR_KPARAM_INFO
	.align		4
.L_889:
        /*0008*/ 	.byte	0x04, 0x17
        /*000a*/ 	.short	(.L_891 - .L_890)
.L_890:
        /*000c*/ 	.word	0x00000000
        /*0010*/ 	.short	0x0000
        /*0012*/ 	.short	0x0000
        /*0014*/ 	.byte	0x00, 0xf0, 0xa1, 0x04


	//----- nvinfo : EIATTR_SPARSE_MMA_MASK
	.align		4
.L_891:
        /*0018*/ 	.byte	0x03, 0x50
        /*001a*/ 	.short	0x0000


	//----- nvinfo : EIATTR_MAXREG_COUNT
	.align		4
        /*001c*/ 	.byte	0x03, 0x1b
        /*001e*/ 	.short	0x0040


	//----- nvinfo : EIATTR_NUM_BARRIERS
	.align		4
        /*0020*/ 	.byte	0x02, 0x4c
        /*0022*/ 	.byte	0x01
	.zero		1


	//----- nvinfo : EIATTR_MERCURY_ISA_VERSION
	.align		4
        /*0024*/ 	.byte	0x03, 0x5f
        /*0026*/ 	.short	0x0101


	//----- nvinfo : EIATTR_COOP_GROUP_MASK_REGIDS
	.align		4
        /*0028*/ 	.byte	0x04, 0x29
        /*002a*/ 	.short	(.L_893 - .L_892)


	//   ....[0]....
.L_892:
        /*002c*/ 	.word	0xffffffff


	//   ....[1]....
        /*0030*/ 	.word	0xffffffff


	//   ....[2]....
        /*0034*/ 	.word	0xffffffff


	//   ....[3]....
        /*0038*/ 	.word	0xffffffff


	//   ....[4]....
        /*003c*/ 	.word	0xffffffff


	//   ....[5]....
        /*0040*/ 	.word	0xffffffff


	//   ....[6]....
        /*0044*/ 	.word	0xffffffff


	//   ....[7]....
        /*0048*/ 	.word	0xffffffff


	//   ....[8]....
        /*004c*/ 	.word	0xffffffff


	//   ....[9]....
        /*0050*/ 	.word	0xffffffff


	//----- nvinfo : EIATTR_COOP_GROUP_INSTR_OFFSETS
	.align		4
.L_893:
        /*0054*/ 	.byte	0x04, 0x28
        /*0056*/ 	.short	(.L_895 - .L_894)


	//   ....[0]....
.L_894:
        /*0058*/ 	.word	0x00001630


	//   ....[1]....
        /*005c*/ 	.word	0x00001640


	//   ....[2]....
        /*0060*/ 	.word	0x00001670


	//   ....[3]....
        /*0064*/ 	.word	0x00001680


	//   ....[4]....
        /*0068*/ 	.word	0x000016b0


	//   ....[5]....
        /*006c*/ 	.word	0x000016d0


	//   ....[6]....
        /*0070*/ 	.word	0x00001700


	//   ....[7]....
        /*0074*/ 	.word	0x00001710


	//   ....[8]....
        /*0078*/ 	.word	0x00001740


	//   ....[9]....
        /*007c*/ 	.word	0x00001750


	//----- nvinfo : EIATTR_VRC_CTA_INIT_COUNT
	.align		4
.L_895:
        /*0080*/ 	.byte	0x02, 0x4a
	.zero		1
	.zero		1


	//----- nvinfo : EIATTR_EXIT_INSTR_OFFSETS
	.align		4
        /*0084*/ 	.byte	0x04, 0x1c
        /*0086*/ 	.short	(.L_897 - .L_896)


	//   ....[0]....
.L_896:
        /*0088*/ 	.word	0x00000070


	//   ....[1]....
        /*008c*/ 	.word	0x000017b0


	//   ....[2]....
        /*0090*/ 	.word	0x00001880


	//----- nvinfo : EIATTR_MAX_THREADS
	.align		4
.L_897:
        /*0094*/ 	.byte	0x04, 0x05
        /*0096*/ 	.short	(.L_899 - .L_898)
.L_898:
        /*0098*/ 	.word	0x00000400
        /*009c*/ 	.word	0x00000001
        /*00a0*/ 	.word	0x00000001


	//----- nvinfo : EIATTR_CRS_STACK_SIZE
	.align		4
.L_899:
        /*00a4*/ 	.byte	0x04, 0x1e
        /*00a6*/ 	.short	(.L_901 - .L_900)
.L_900:
        /*00a8*/ 	.word	0x00000000


	//----- nvinfo : EIATTR_CBANK_PARAM_SIZE
	.align		4
.L_901:
        /*00ac*/ 	.byte	0x03, 0x19
        /*00ae*/ 	.short	0x0128


	//----- nvinfo : EIATTR_PARAM_CBANK
	.align		4
        /*00b0*/ 	.byte	0x04, 0x0a
        /*00b2*/ 	.short	(.L_903 - .L_902)
	.align		4
.L_902:
        /*00b4*/ 	.word	index@(.nv.constant0._ZN10layer_norm22ln_bwd_finalize_kernelINS_22Kernel_traits_finalizeILj8192E13__nv_bfloat16S2_S2_S2_fjLb0ELj1024ELj4ENS_18Kernel_traits_baseILj8192ES2_S2_S2_S2_fjLj1024EEEEELb0ELb1EEEvNS_9BwdParamsE)
        /*00b8*/ 	.short	0x0380
        /*00ba*/ 	.short	0x0128


	//----- nvinfo : EIATTR_SW_WAR
	.align		4
.L_903:
        /*00bc*/ 	.byte	0x04, 0x36
        /*00be*/ 	.short	(.L_905 - .L_904)
.L_904:
        /*00c0*/ 	.word	0x00000008
.L_905:


//--------------------- .nv.info._ZN10layer_norm40ln_parallel_residual_bwd_finalize_kernelINS_22Kernel_traits_finalizeILj8192E13__nv_bfloat16S2_S2_S2_fjLb0ELj1024ELj4ENS_18Kernel_traits_baseILj8192ES2_S2_S2_S2_fjLj1024EEEEELb1EEEvNS_9BwdParamsE --------------------------
	.section	.nv.info._ZN10layer_norm40ln_parallel_residual_bwd_finalize_kernelINS_22Kernel_traits_finalizeILj8192E13__nv_bfloat16S2_S2_S2_fjLb0ELj1024ELj4ENS_18Kernel_traits_baseILj8192ES2_S2_S2_S2_fjLj1024EEEEELb1EEEvNS_9BwdParamsE,"",@"SHT_CUDA_INFO"
	.sectionflags	@""
	.align	4


	//----- nvinfo : EIATTR_CUDA_API_VERSION
	.align		4
        /*0000*/ 	.byte	0x04, 0x37
        /*0002*/ 	.short	(.L_907 - .L_906)
.L_906:
        /*0004*/ 	.word	0x00000082


	//----- nvinfo : EIATTR_KPARAM_INFO
	.align		4
.L_907:
        /*0008*/ 	.byte	0x04, 0x17
        /*000a*/ 	.short	(.L_909 - .L_908)
.L_908:
        /*000c*/ 	.word	0x00000000
        /*0010*/ 	.short	0x0000
        /*0012*/ 	.short	0x0000
        /*0014*/ 	.byte	0x00, 0xf0, 0xa1, 0x04


	//----- nvinfo : EIATTR_SPARSE_MMA_MASK
	.align		4
.L_909:
        /*0018*/ 	.byte	0x03, 0x50
        /*001a*/ 	.short	0x0000


	//----- nvinfo : EIATTR_MAXREG_COUNT
	.align		4
        /*001c*/ 	.byte	0x03, 0x1b
        /*001e*/ 	.short	0x0040


	//----- nvinfo : EIATTR_NUM_BARRIERS
	.align		4
        /*0020*/ 	.byte	0x02, 0x4c
        /*0022*/ 	.byte	0x01
	.zero		1


	//----- nvinfo : EIATTR_MERCURY_ISA_VERSION
	.align		4
        /*0024*/ 	.byte	0x03, 0x5f
        /*0026*/ 	.short	0x0101


	//----- nvinfo : EIATTR_COOP_GROUP_MASK_REGIDS
	.align		4
        /*0028*/ 	.byte	0x04, 0x29
        /*002a*/ 	.short	(.L_911 - .L_910)


	//   ....[0]....
.L_910:
        /*002c*/ 	.word	0xffffffff


	//   ....[1]....
        /*0030*/ 	.word	0xffffffff


	//   ....[2]....
        /*0034*/ 	.word	0xffffffff


	//   ....[3]....
        /*0038*/ 	.word	0xffffffff


	//   ....[4]....
        /*003c*/ 	.word	0xffffffff


	//   ....[5]....
        /*0040*/ 	.word	0xffffffff


	//   ....[6]....
        /*0044*/ 	.word	0xffffffff


	//   ....[7]....
        /*0048*/ 	.word	0xffffffff


	//   ....[8]....
        /*004c*/ 	.word	0xffffffff


	//   ....[9]....
        /*0050*/ 	.word	0xffffffff


	//   ....[10]....
        /*0054*/ 	.word	0xffffffff


	//   ....[11]....
        /*0058*/ 	.word	0xffffffff


	//   ....[12]....
        /*005c*/ 	.word	0xffffffff


	//   ....[13]....
        /*0060*/ 	.word	0xffffffff


	//   ....[14]....
        /*0064*/ 	.word	0xffffffff


	//   ....[15]....
        /*0068*/ 	.word	0xffffffff


	//   ....[16]....
        /*006c*/ 	.word	0xffffffff


	//   ....[17]....
        /*0070*/ 	.word	0xffffffff


	//   ....[18]....
        /*0074*/ 	.word	0xffffffff


	//   ....[19]....
        /*0078*/ 	.word	0xffffffff


	//----- nvinfo : EIATTR_COOP_GROUP_INSTR_OFFSETS
	.align		4
.L_911:
        /*007c*/ 	.byte	0x04, 0x28
        /*007e*/ 	.short	(.L_913 - .L_912)


	//   ....[0]....
.L_912:
        /*0080*/ 	.word	0x00001410


	//   ....[1]....
        /*0084*/ 	.word	0x00001420


	//   ....[2]....
        /*0088*/ 	.word	0x00001430


	//   ....[3]....
        /*008c*/ 	.word	0x00001440


	//   ....[4]....
        /*0090*/ 	.word	0x00001480


	//   ....[5]....
        /*0094*/ 	.word	0x000014a0


	//   ....[6]....
        /*0098*/ 	.word	0x000014b0


	//   ....[7]....
        /*009c*/ 	.word	0x000014c0


	//   ....[8]....
        /*00a0*/ 	.word	0x000014f0


	//   ....[9]....
        /*00a4*/ 	.word	0x00001520


	//   ....[10]....
        /*00a8*/ 	.word	0x00001530


	//   ....[11]....
        /*00ac*/ 	.word	0x00001540


	//   ....[12]....
        /*00b0*/ 	.word	0x00001560


	//   ....[13]....
        /*00b4*/ 	.word	0x00001590


	//   ....[14]....
        /*00b8*/ 	.word	0x000015b0


	//   ....[15]....
        /*00bc*/ 	.word	0x000015c0


	//   ....[16]....
        /*00c0*/ 	.word	0x000015e0


	//   ....[17]....
        /*00c4*/ 	.word	0x00001610


	//   ....[18]....
        /*00c8*/ 	.word	0x00001630


	//   ....[19]....
        /*00cc*/ 	.word	0x00001640


	//----- nvinfo : EIATTR_VRC_CTA_INIT_COUNT
	.align		4
.L_913:
        /*00d0*/ 	.byte	0x02, 0x4a
	.zero		1
	.zero		1


	//----- nvinfo : EIATTR_EXIT_INSTR_OFFSETS
	.align		4
        /*00d4*/ 	.byte	0x04, 0x1c
        /*00d6*/ 	.short	(.L_915 - .L_914)


	//   ....[0]....
.L_914:
        /*00d8*/ 	.word	0x00000060


	//   ....[1]....
        /*00dc*/ 	.word	0x000016e0


	//   ....[2]....
        /*00e0*/ 	.word	0x00001850


	//----- nvinfo : EIATTR_MAX_THREADS
	.align		4
.L_915:
        /*00e4*/ 	.byte	0x04, 0x05
        /*00e6*/ 	.short	(.L_917 - .L_916)
.L_916:
        /*00e8*/ 	.word	0x00000400
        /*00ec*/ 	.word	0x00000001
        /*00f0*/ 	.word	0x00000001


	//----- nvinfo : EIATTR_CRS_STACK_SIZE
	.align		4
.L_917:
        /*00f4*/ 	.byte	0x04, 0x1e
        /*00f6*/ 	.short	(.L_919 - .L_918)
.L_918:
        /*00f8*/ 	.word	0x00000000


	//----- nvinfo : EIATTR_CBANK_PARAM_SIZE
	.align		4
.L_919:
        /*00fc*/ 	.byte	0x03, 0x19
        /*00fe*/ 	.short	0x0128


	//----- nvinfo : EIATTR_PARAM_CBANK
	.align		4
        /*0100*/ 	.byte	0x04, 0x0a
        /*0102*/ 	.short	(.L_921 - .L_920)
	.align		4
.L_920:
        /*0104*/ 	.word	index@(.nv.constant0._ZN10layer_norm40ln_parallel_residual_bwd_finalize_kernelINS_22Kernel_traits_finalizeILj8192E13__nv_bfloat16S2_S2_S2_fjLb0ELj1024ELj4ENS_18Kernel_traits_baseILj8192ES2_S2_S2_S2_fjLj1024EEEEELb1EEEvNS_9BwdParamsE)
        /*0108*/ 	.short	0x0380
        /*010a*/ 	.short	0x0128


	//----- nvinfo : EIATTR_SW_WAR
	.align		4
.L_921:
        /*010c*/ 	.byte	0x04, 0x36
        /*010e*/ 	.short	(.L_923 - .L_922)
.L_922:
        /*0110*/ 	.word	0x00000008
.L_923:


//--------------------- .nv.info._ZN10layer_norm31ln_parallel_residual_bwd_kernelINS_13Kernel_traitsI13__nv_bfloat16S2_S2_S2_fjLj8192ELj1ELj1ELj8ELj16ENS_18Kernel_traits_baseILj8192ES2_S2_S2_S2_fjLj256EEEEELb1ELb1ELb1EEEvNS_9BwdParamsE --------------------------
	.section	.nv.info._ZN10layer_norm31ln_parallel_residual_bwd_kernelINS_13Kernel_traitsI13__nv_bfloat16S2_S2_S2_fjLj8192ELj1ELj1ELj8ELj16ENS_18Kernel_traits_baseILj8192ES2_S2_S2_S2_fjLj256EEEEELb1ELb1ELb1EEEvNS_9BwdParamsE,"",@"SHT_CUDA_INFO"
	.sectionflags	@""
	.align	4


	//----- nvinfo : EIATTR_CUDA_API_VERSION
	.align		4
        /*0000*/ 	.byte	0x04, 0x37
        /*0002*/ 	.short	(.L_925 - .L_924)
.L_924:
        /*0004*/ 	.word	0x00000082


	//----- nvinfo : EIATTR_KPARAM_INFO
	.align		4
.L_925:
        /*0008*/ 	.byte	0x04, 0x17
        /*000a*/ 	.short	(.L_927 - .L_926)
.L_926:
        /*000c*/ 	.word	0x00000000
        /*0010*/ 	.short	0x0000
        /*0012*/ 	.short	0x0000
        /*0014*/ 	.byte	0x00, 0xf0, 0xa1, 0x04


	//----- nvinfo : EIATTR_SPARSE_MMA_MASK
	.align		4
.L_927:
        /*0018*/ 	.byte	0x03, 0x50
        /*001a*/ 	.short	0x0000


	//----- nvinfo : EIATTR_MAXREG_COUNT
	.align		4
        /*001c*/ 	.byte	0x03, 0x1b
        /*001e*/ 	.short	0x00ff


	//----- nvinfo : EIATTR_NUM_BARRIERS
	.align		4
        /*0020*/ 	.byte	0x02, 0x4c
        /*0022*/ 	.byte	0x01
	.zero		1


	//----- nvinfo : EIATTR_MERCURY_ISA_VERSION
	.align		4
        /*0024*/ 	.byte	0x03, 0x5f
        /*0026*/ 	.short	0x0101


	//----- nvinfo : EIATTR_COOP_GROUP_MASK_REGIDS
	.align		4
        /*0028*/ 	.byte	0x04, 0x29
        /*002a*/ 	.short	(.L_929 - .L_928)


	//   ....[0]....
.L_928:
        /*002c*/ 	.word	0xffffffff


	//   ....[1]....
        /*0030*/ 	.word	0xffffffff


	//   ....[2]....
        /*0034*/ 	.word	0xffffffff


	//   ....[3]....
        /*0038*/ 	.word	0xffffffff


	//   ....[4]....
        /*003c*/ 	.word	0xffffffff


	//   ....[5]....
        /*0040*/ 	.word	0xffffffff


	//   ....[6]....
        /*0044*/ 	.word	0xffffffff


	//   ....[7]....
        /*0048*/ 	.word	0xffffffff


	//   ....[8]....
        /*004c*/ 	.word	0xffffffff


	//   ....[9]....
        /*0050*/ 	.word	0xffffffff


	//----- nvinfo : EIATTR_COOP_GROUP_INSTR_OFFSETS
	.align		4
.L_929:
        /*0054*/ 	.byte	0x04, 0x28
        /*0056*/ 	.short	(.L_931 - .L_930)


	//   ....[0]....
.L_930:
        /*0058*/ 	.word	0x00001cf0


	//   ....[1]....
        /*005c*/ 	.word	0x00001d00


	//   ....[2]....
        /*0060*/ 	.word	0x00001d30


	//   ....[3]....
        /*0064*/ 	.word	0x00001d40


	//   ....[4]....
        /*0068*/ 	.word	0x00001d70


	//   ....[5]....
        /*006c*/ 	.word	0x00001d80


	//   ....[6]....
        /*0070*/ 	.word	0x00001db0


	//   ....[7]....
        /*0074*/ 	.word	0x00001dc0


	//   ....[8]....
        /*0078*/ 	.word	0x00001e00


	//   ....[9]....
        /*007c*/ 	.word	0x00001e20


	//----- nvinfo : EIATTR_VRC_CTA_INIT_COUNT
	.align		4
.L_931:
        /*0080*/ 	.byte	0x02, 0x4a
	.zero		1
	.zero		1


	//----- nvinfo : EIATTR_EXIT_INSTR_OFFSETS
	.align		4
        /*0084*/ 	.byte	0x04, 0x1c
        /*0086*/ 	.short	(.L_933 - .L_932)


	//   ....[0]....
.L_932:
        /*0088*/ 	.word	0x0000c170


	//----- nvinfo : EIATTR_MAX_THREADS
	.align		4
.L_933:
        /*008c*/ 	.byte	0x04, 0x05
        /*008e*/ 	.short	(.L_935 - .L_934)
.L_934:
        /*0090*/ 	.word	0x00000100
        /*0094*/ 	.word	0x00000001
        /*0098*/ 	.word	0x00000001


	//----- nvinfo : EIATTR_CRS_STACK_SIZE
	.align		4
.L_935:
        /*009c*/ 	.byte	0x04, 0x1e
        /*009e*/ 	.short	(.L_937 - .L_936)
.L_936:
        /*00a0*/ 	.word	0x00000000


	//----- nvinfo : EIATTR_CBANK_PARAM_SIZE
	.align		4
.L_937:
        /*00a4*/ 	.byte	0x03, 0x19
        /*00a6*/ 	.short	0x0128


	//----- nvinfo : EIATTR_PARAM_CBANK
	.align		4
        /*00a8*/ 	.byte	0x04, 0x0a
        /*00aa*/ 	.short	(.L_939 - .L_938)
	.align		4
.L_938:
        /*00ac*/ 	.word	index@(.nv.constant0._ZN10layer_norm31ln_parallel_residual_bwd_kernelINS_13Kernel_traitsI13__nv_bfloat16S2_S2_S2_fjLj8192ELj1ELj1ELj8ELj16ENS_18Kernel_traits_baseILj8192ES2_S2_S2_S2_fjLj256EEEEELb1ELb1ELb1EEEvNS_9BwdParamsE)
        /*00b0*/ 	.short	0x0380
        /*00b2*/ 	.short	0x0128


	//----- nvinfo : EIATTR_SW_WAR
	.align		4
.L_939:
        /*00b4*/ 	.byte	0x04, 0x36
        /*00b6*/ 	.short	(.L_941 - .L_940)
.L_940:
        /*00b8*/ 	.word	0x00000008
.L_941:


//--------------------- .nv.info._ZN10layer_norm31ln_parallel_residual_bwd_kernelINS_13Kernel_traitsI6__halfS2_S2_S2_fjLj8192ELj1ELj1ELj8ELj16ENS_18Kernel_traits_baseILj8192ES2_S2_S2_S2_fjLj256EEEEELb0ELb0ELb0EEEvNS_9BwdParamsE --------------------------
	.section	.nv.info._ZN10layer_norm31ln_parallel_residual_bwd_kernelINS_13Kernel_traitsI6__halfS2_S2_S2_fjLj8192ELj1ELj1ELj8ELj16ENS_18Kernel_traits_baseILj8192ES2_S2_S2_S2_fjLj256EEEEELb0ELb0ELb0EEEvNS_9BwdParamsE,"",@"SHT_CUDA_INFO"
	.sectionflags	@""
	.align	4


	//----- nvinfo : EIATTR_CUDA_API_VERSION
	.align		4
        /*0000*/ 	.byte	0x04, 0x37
        /*0002*/ 	.short	(.L_943 - .L_942)
.L_942:
        /*0004*/ 	.word	0x00000082


	//----- nvinfo : EIATTR_KPARAM_INFO
	.align		4
.L_943:
        /*0008*/ 	.byte	0x04, 0x17
        /*000a*/ 	.short	(.L_945 - .L_944)
.L_944:
        /*000c*/ 	.word	0x00000000
        /*0010*/ 	.short	0x0000
        /*0012*/ 	.short	0x0000
        /*0014*/ 	.byte	0x00, 0xf0, 0xa1, 0x04


	//----- nvinfo : EIATTR_SPARSE_MMA_MASK
	.align		4
.L_945:
        /*0018*/ 	.byte	0x03, 0x50
        /*001a*/ 	.short	0x0000


	//----- nvinfo : EIATTR_MAXREG_COUNT
	.align		4
        /*001c*/ 	.byte	0x03, 0x1b
        /*001e*/ 	.short	0x00ff


	//----- nvinfo : EIATTR_NUM_BARRIERS
	.align		4
        /*0020*/ 	.byte	0x02, 0x4c
        /*0022*/ 	.byte	0x01
	.zero		1


	//----- nvinfo : EIATTR_ANNOTATIONS
	.align		4
        /*0024*/ 	.byte	0x04, 0x55
        /*0026*/ 	.short	(.L_947 - .L_946)


	//   ....[0]....
.L_946:
        /* <DEDUP_REMOVED lines=41> */


	//----- nvinfo : EIATTR_MERCURY_ISA_VERSION
	.align		4
.L_947:
        /*02a8*/ 	.byte	0x03, 0x5f
        /*02aa*/ 	.short	0x0101


	//----- nvinfo : EIATTR_COOP_GROUP_MASK_REGIDS
	.align		4
        /*02ac*/ 	.byte	0x04, 0x29
        /*02ae*/ 	.short	(.L_949 - .L_948)


	//   ....[0]....
.L_948:
        /*02b0*/ 	.word	0xffffffff


	//   ....[1]....
        /*02b4*/ 	.word	0xffffffff


	//   ....[2]....
        /*02b8*/ 	.word	0xffffffff


	//   ....[3]....
        /*02bc*/ 	.word	0xffffffff


	//   ....[4]....
        /*02c0*/ 	.word	0xffffffff


	//   ....[5]....
        /*02c4*/ 	.word	0xffffffff


	//   ....[6]....
        /*02c8*/ 	.word	0xffffffff


	//   ....[7]....
        /*02cc*/ 	.word	0xffffffff


	//   ....[8]....
        /*02d0*/ 	.word	0xffffffff


	//   ....[9]....
        /*02d4*/ 	.word	0xffffffff


	//----- nvinfo : EIATTR_COOP_GROUP_INSTR_OFFSETS
	.align		4
.L_949:
        /*02d8*/ 	.byte	0x04, 0x28
        /*02da*/ 	.short	(.L_951 - .L_950)


	//   ....[0]....
.L_950:
        /*02dc*/ 	.word	0x00003260


	//   ....[1]....
        /*02e0*/ 	.word	0x00003280


	//   ....[2]....
        /*02e4*/ 	.word	0x000032c0


	//   ....[3]....
        /*02e8*/ 	.word	0x000032d0


	//   ....[4]....
        /*02ec*/ 	.word	0x00003310


	//   ....[5]....
        /*02f0*/ 	.word	0x00003320


	//   ....[6]....
        /*02f4*/ 	.word	0x00003350


	//   ....[7]....
        /*02f8*/ 	.word	0x00003360


	//   ....[8]....
        /*02fc*/ 	.word	0x00003390


	//   ....[9]....
        /*0300*/ 	.word	0x000033b0


	//----- nvinfo : EIATTR_VRC_CTA_INIT_COUNT
	.align		4
.L_951:
        /*0304*/ 	.byte	0x02, 0x4a
	.zero		1
	.zero		1


	//----- nvinfo : EIATTR_EXIT_INSTR_OFFSETS
	.align		4
        /*0308*/ 	.byte	0x04, 0x1c
        /*030a*/ 	.short	(.L_953 - .L_952)


	//   ....[0]....
.L_952:
        /*030c*/ 	.word	0x00008f80


	//   ....[1]....
        /*0310*/ 	.word	0x00009090


	//----- nvinfo : EIATTR_MAX_THREADS
	.align		4
.L_953:
        /*0314*/ 	.byte	0x04, 0x05
        /*0316*/ 	.short	(.L_955 - .L_954)
.L_954:
        /*0318*/ 	.word	0x00000100
        /*031c*/ 	.word	0x00000001
        /*0320*/ 	.word	0x00000001


	//----- nvinfo : EIATTR_CRS_STACK_SIZE
	.align		4
.L_955:
        /*0324*/ 	.byte	0x04, 0x1e
        /*0326*/ 	.short	(.L_957 - .L_956)
.L_956:
        /*0328*/ 	.word	0x00000000


	//----- nvinfo : EIATTR_CBANK_PARAM_SIZE
	.align		4
.L_957:
        /*032c*/ 	.byte	0x03, 0x19
        /*032e*/ 	.short	0x0128


	//----- nvinfo : EIATTR_PARAM_CBANK
	.align		4
        /*0330*/ 	.byte	0x04, 0x0a
        /*0332*/ 	.short	(.L_959 - .L_958)
	.align		4
.L_958:
        /*0334*/ 	.word	index@(.nv.constant0._ZN10layer_norm31ln_parallel_residual_bwd_kernelINS_13Kernel_traitsI6__halfS2_S2_S2_fjLj8192ELj1ELj1ELj8ELj16ENS_18Kernel_traits_baseILj8192ES2_S2_S2_S2_fjLj256EEEEELb0ELb0ELb0EEEvNS_9BwdParamsE)
        /*0338*/ 	.short	0x0380
        /*033a*/ 	.short	0x0128


	//----- nvinfo : EIATTR_SW_WAR
	.align		4
.L_959:
        /*033c*/ 	.byte	0x04, 0x36
        /*033e*/ 	.short	(.L_961 - .L_960)
.L_960:
        /*0340*/ 	.word	0x00000008
.L_961:


//--------------------- .nv.info._ZN10layer_norm31ln_parallel_residual_bwd_kernelINS_13Kernel_traitsI6__halfS2_S2_S2_fjLj8192ELj1ELj1ELj8ELj16ENS_18Kernel_traits_baseILj8192ES2_S2_S2_S2_fjLj256EEEEELb0ELb0ELb1EEEvNS_9BwdParamsE --------------------------
	.section	.nv.info._ZN10layer_norm31ln_parallel_residual_bwd_kernelINS_13Kernel_traitsI6__halfS2_S2_S2_fjLj8192ELj1ELj1ELj8ELj16ENS_18Kernel_traits_baseILj8192ES2_S2_S2_S2_fjLj256EEEEELb0ELb0ELb1EEEvNS_9BwdParamsE,"",@"SHT_CUDA_INFO"
	.sectionflags	@""
	.align	4


	//----- nvinfo : EIATTR_CUDA_API_VERSION
	.align		4
        /*0000*/ 	.byte	0x04, 0x37
        /*0002*/ 	.short	(.L_963 - .L_962)
.L_962:
        /*0004*/ 	.word	0x00000082


	//----- nvinfo : EIATTR_KPARAM_INFO
	.align		4
.L_963:
        /*0008*/ 	.byte	0x04, 0x17
        /*000a*/ 	.short	(.L_965 - .L_964)
.L_964:
        /*000c*/ 	.word	0x00000000
        /*0010*/ 	.short	0x0000
        /*0012*/ 	.short	0x0000
        /*0014*/ 	.byte	0x00, 0xf0, 0xa1, 0x04


	//----- nvinfo : EIATTR_SPARSE_MMA_MASK
	.align		4
.L_965:
        /*0018*/ 	.byte	0x03, 0x50
        /*001a*/ 	.short	0x0000


	//----- nvinfo : EIATTR_MAXREG_COUNT
	.align		4
        /*001c*/ 	.byte	0x03, 0x1b
        /*001e*/ 	.short	0x00ff


	//----- nvinfo : EIATTR_NUM_BARRIERS
	.align		4
        /*0020*/ 	.byte	0x02, 0x4c
        /*0022*/ 	.byte	0x01
	.zero		1


	//----- nvinfo : EIATTR_ANNOTATIONS
	.align		4
        /*0024*/ 	.byte	0x04, 0x55
        /*0026*/ 	.short	(.L_967 - .L_966)


	//   ....[0]....
.L_966:
        /* <DEDUP_REMOVED lines=46> */


	//----- nvinfo : EIATTR_MERCURY_ISA_VERSION
	.align		4
.L_967:
        /*02f8*/ 	.byte	0x03, 0x5f
        /*02fa*/ 	.short	0x0101


	//----- nvinfo : EIATTR_COOP_GROUP_MASK_REGIDS
	.align		4
        /*02fc*/ 	.byte	0x04, 0x29
        /*02fe*/ 	.short	(.L_969 - .L_968)


	//   ....[0]....
.L_968:
        /*0300*/ 	.word	0xffffffff


	//   ....[1]....
        /*0304*/ 	.word	0xffffffff


	//   ....[2]....
        /*0308*/ 	.word	0xffffffff


	//   ....[3]....
        /*030c*/ 	.word	0xffffffff


	//   ....[4]....
        /*0310*/ 	.word	0xffffffff


	//   ....[5]....
        /*0314*/ 	.word	0xffffffff


	//   ....[6]....
        /*0318*/ 	.word	0xffffffff


	//   ....[7]....
        /*031c*/ 	.word	0xffffffff


	//   ....[8]....
        /*0320*/ 	.word	0xffffffff


	//   ....[9]....
        /*0324*/ 	.word	0xffffffff


	//----- nvinfo : EIATTR_COOP_GROUP_INSTR_OFFSETS
	.align		4
.L_969:
        /*0328*/ 	.byte	0x04, 0x28
        /*032a*/ 	.short	(.L_971 - .L_970)


	//   ....[0]....
.L_970:
        /*032c*/ 	.word	0x00003040


	//   ....[1]....
        /*0330*/ 	.word	0x000030b0


	//   ....[2]....
        /*0334*/ 	.word	0x000030d0


	//   ....[3]....
        /*0338*/ 	.word	0x000030f0


	//   ....[4]....
        /*033c*/ 	.word	0x00003110


	//   ....[5]....
        /*0340*/ 	.word	0x00003130


	//   ....[6]....
        /*0344*/ 	.word	0x00003150


	//   ....[7]....
        /*0348*/ 	.word	0x00003180


	//   ....[8]....
        /*034c*/ 	.word	0x00003190


	//   ....[9]....
        /*0350*/ 	.word	0x000031d0


	//----- nvinfo : EIATTR_VRC_CTA_INIT_COUNT
	.align		4
.L_971:
        /*0354*/ 	.byte	0x02, 0x4a
	.zero		1
	.zero		1


	//----- nvinfo : EIATTR_EXIT_INSTR_OFFSETS
	.align		4
        /*0358*/ 	.byte	0x04, 0x1c
        /*035a*/ 	.short	(.L_973 - .L_972)


	//   ....[0]....
.L_972:
        /*035c*/ 	.word	0x00009040


	//----- nvinfo : EIATTR_MAX_THREADS
	.align		4
.L_973:
        /*0360*/ 	.byte	0x04, 0x05
        /*0362*/ 	.short	(.L_975 - .L_974)
.L_974:
        /*0364*/ 	.word	0x00000100
        /*0368*/ 	.word	0x00000001
        /*036c*/ 	.word	0x00000001


	//----- nvinfo : EIATTR_CRS_STACK_SIZE
	.align		4
.L_975:
        /*0370*/ 	.byte	0x04, 0x1e
        /*0372*/ 	.short	(.L_977 - .L_976)
.L_976:
        /*0374*/ 	.word	0x00000000


	//----- nvinfo : EIATTR_CBANK_PARAM_SIZE
	.align		4
.L_977:
        /*0378*/ 	.byte	0x03, 0x19
        /*037a*/ 	.short	0x0128


	//----- nvinfo : EIATTR_PARAM_CBANK
	.align		4
        /*037c*/ 	.byte	0x04, 0x0a
        /*037e*/ 	.short	(.L_979 - .L_978)
	.align		4
.L_978:
        /*0380*/ 	.word	index@(.nv.constant0._ZN10layer_norm31ln_parallel_residual_bwd_kernelINS_13Kernel_traitsI6__halfS2_S2_S2_fjLj8192ELj1ELj1ELj8ELj16ENS_18Kernel_traits_baseILj8192ES2_S2_S2_S2_fjLj256EEEEELb0ELb0ELb1EEEvNS_9BwdParamsE)
        /*0384*/ 	.short	0x0380
        /*0386*/ 	.short	0x0128


	//----- nvinfo : EIATTR_SW_WAR
	.align		4
.L_979:
        /*0388*/ 	.byte	0x04, 0x36
        /*038a*/ 	.short	(.L_981 - .L_980)
.L_980:
        /*038c*/ 	.word	0x00000008
.L_981:


//--------------------- .nv.info._ZN10layer_norm31ln_parallel_residual_bwd_kernelINS_13Kernel_traitsI6__halfS2_S2_S2_fjLj8192ELj1ELj1ELj8ELj16ENS_18Kernel_traits_baseILj8192ES2_S2_S2_S2_fjLj256EEEEELb0ELb1ELb0EEEvNS_9BwdParamsE --------------------------
	.section	.nv.info._ZN10layer_norm31ln_parallel_residual_bwd_kernelINS_13Kernel_traitsI6__halfS2_S2_S2_fjLj8192ELj1ELj1ELj8ELj16ENS_18Kernel_traits_baseILj8192ES2_S2_S2_S2_fjLj256EEEEELb0ELb1ELb0EEEvNS_9BwdParamsE,"",@"SHT_CUDA_INFO"
	.sectionflags	@""
	.align	4


	//----- nvinfo : EIATTR_CUDA_API_VERSION
	.align		4
        /*0000*/ 	.byte	0x04, 0x37
        /*0002*/ 	.short	(.L_983 - .L_982)
.L_982:
        /*0004*/ 	.word	0x00000082


	//----- nvinfo : EIATTR_KPARAM_INFO
	.align		4
.L_983:
        /*0008*/ 	.byte	0x04, 0x17
        /*000a*/ 	.short	(.L_985 - .L_984)
.L_984:
        /*000c*/ 	.word	0x00000000
        /*0010*/ 	.short	0x0000
        /*0012*/ 	.short	0x0000
        /*0014*/ 	.byte	0x00, 0xf0, 0xa1, 0x04


	//----- nvinfo : EIATTR_SPARSE_MMA_MASK
	.align		4
.L_985:
        /*0018*/ 	.byte	0x03, 0x50
        /*001a*/ 	.short	0x0000


	//----- nvinfo : EIATTR_MAXREG_COUNT
	.align		4
        /*001c*/ 	.byte	0x03, 0x1b
        /*001e*/ 	.short	0x00ff


	//----- nvinfo : EIATTR_NUM_BARRIERS
	.align		4
        /*0020*/ 	.byte	0x02, 0x4c
        /*0022*/ 	.byte	0x01
	.zero		1


	//----- nvinfo : EIATTR_MERCURY_ISA_VERSION
	.align		4
        /*0024*/ 	.byte	0x03, 0x5f
        /*0026*/ 	.short	0x0101


	//----- nvinfo : EIATTR_COOP_GROUP_MASK_REGIDS
	.align		4
        /*0028*/ 	.byte	0x04, 0x29
        /*002a*/ 	.short	(.L_987 - .L_986)


	//   ....[0]....
.L_986:
        /*002c*/ 	.word	0xffffffff


	//   ....[1]....
        /*0030*/ 	.word	0xffffffff


	//   ....[2]....
        /*0034*/ 	.word	0xffffffff


	//   ....[3]....
        /*0038*/ 	.word	0xffffffff


	//   ....[4]....
        /*003c*/ 	.word	0xffffffff


	//   ....[5]....
        /*0040*/ 	.word	0xffffffff


	//   ....[6]....
        /*0044*/ 	.word	0xffffffff


	//   ....[7]....
        /*0048*/ 	.word	0xffffffff


	//   ....[8]....
        /*004c*/ 	.word	0xffffffff


	//   ....[9]....
        /*0050*/ 	.word	0xffffffff


	//----- nvinfo : EIATTR_COOP_GROUP_INSTR_OFFSETS
	.align		4
.L_987:
        /*0054*/ 	.byte	0x04, 0x28
        /*0056*/ 	.short	(.L_989 - .L_988)


	//   ....[0]....
.L_988:
        /*0058*/ 	.word	0x00001fb0


	//   ....[1]....
        /*005c*/ 	.word	0x00001ff0


	//   ....[2]....
        /*0060*/ 	.word	0x00002040


	//   ....[3]....
        /*0064*/ 	.word	0x00002050


	//   ....[4]....
        /*0068*/ 	.word	0x00002090


	//   ....[5]....
        /*006c*/ 	.word	0x000020b0


	//   ....[6]....
        /*0070*/ 	.word	0x00002170


	//   ....[7]....
        /*0074*/ 	.word	0x00002180


	//   ....[8]....
        /*0078*/ 	.word	0x000021d0


	//   ....[9]....
        /*007c*/ 	.word	0x000021e0


	//----- nvinfo : EIATTR_VRC_CTA_INIT_COUNT
	.align		4
.L_989:
        /*0080*/ 	.byte	0x02, 0x4a
	.zero		1
	.zero		1


	//----- nvinfo : EIATTR_EXIT_INSTR_OFFSETS
	.align		4
        /*0084*/ 	.byte	0x04, 0x1c
        /*0086*/ 	.short	(.L_991 - .L_990)


	//   ....[0]....
.L_990:
        /*0088*/ 	.word	0x00007990


	//   ....[1]....
        /*008c*/ 	.word	0x00007a30


	//----- nvinfo : EIATTR_MAX_THREADS
	.align		4
.L_991:
        /*0090*/ 	.byte	0x04, 0x05
        /*0092*/ 	.short	(.L_993 - .L_992)
.L_992:
        /*0094*/ 	.word	0x00000100
        /*0098*/ 	.word	0x00000001
        /*009c*/ 	.word	0x00000001


	//----- nvinfo : EIATTR_CRS_STACK_SIZE
	.align		4
.L_993:
        /*00a0*/ 	.byte	0x04, 0x1e
        /*00a2*/ 	.short	(.L_995 - .L_994)
.L_994:
        /*00a4*/ 	.word	0x00000000


	//----- nvinfo : EIATTR_CBANK_PARAM_SIZE
	.align		4
.L_995:
        /*00a8*/ 	.byte	0x03, 0x19
        /*00aa*/ 	.short	0x0128


	//----- nvinfo : EIATTR_PARAM_CBANK
	.align		4
        /*00ac*/ 	.byte	0x04, 0x0a
        /*00ae*/ 	.short	(.L_997 - .L_996)
	.align		4
.L_996:
        /*00b0*/ 	.word	index@(.nv.constant0._ZN10layer_norm31ln_parallel_residual_bwd_kernelINS_13Kernel_traitsI6__halfS2_S2_S2_fjLj8192ELj1ELj1ELj8ELj16ENS_18Kernel_traits_baseILj8192ES2_S2_S2_S2_fjLj256EEEEELb0ELb1ELb0EEEvNS_9BwdParamsE)
        /*00b4*/ 	.short	0x0380
        /*00b6*/ 	.short	0x0128


	//----- nvinfo : EIATTR_SW_WAR
	.align		4
.L_997:
        /*00b8*/ 	.byte	0x04, 0x36
        /*00ba*/ 	.short	(.L_999 - .L_998)
.L_998:
        /*00bc*/ 	.word	0x00000008
.L_999:


//--------------------- .nv.info._ZN10layer_norm31ln_parallel_residual_bwd_kernelINS_13Kernel_traitsI6__halfS2_S2_S2_fjLj8192ELj1ELj1ELj8ELj16ENS_18Kernel_traits_baseILj8192ES2_S2_S2_S2_fjLj256EEEEELb0ELb1ELb1EEEvNS_9BwdParamsE --------------------------
	.section	.nv.info._ZN10layer_norm31ln_parallel_residual_bwd_kernelINS_13Kernel_traitsI6__halfS2_S2_S2_fjLj8192ELj1ELj1ELj8ELj16ENS_18Kernel_traits_baseILj8192ES2_S2_S2_S2_fjLj256EEEEELb0ELb1ELb1EEEvNS_9BwdParamsE,"",@"SHT_CUDA_INFO"
	.sectionflags	@""
	.align	4


	//----- nvinfo : EIATTR_CUDA_API_VERSION
	.align		4
        /*0000*/ 	.byte	0x04, 0x37
        /*0002*/ 	.short	(.L_1001 - .L_1000)
.L_1000:
        /*0004*/ 	.word	0x00000082


	//----- nvinfo : EIATTR_KPARAM_INFO
	.align		4
.L_1001:
        /*0008*/ 	.byte	0x04, 0x17
        /*000a*/ 	.short	(.L_1003 - .L_1002)
.L_1002:
        /*000c*/ 	.word	0x00000000
        /*0010*/ 	.short	0x0000
        /*0012*/ 	.short	0x0000
        /*0014*/ 	.byte	0x00, 0xf0, 0xa1, 0x04


	//----- nvinfo : EIATTR_SPARSE_MMA_MASK
	.align		4
.L_1003:
        /*0018*/ 	.byte	0x03, 0x50
        /*001a*/ 	.short	0x0000


	//----- nvinfo : EIATTR_MAXREG_COUNT
	.align		4
        /*001c*/ 	.byte	0x03, 0x1b
        /*001e*/ 	.short	0x00ff


	//----- nvinfo : EIATTR_NUM_BARRIERS
	.align		4
        /*0020*/ 	.byte	0x02, 0x4c
        /*0022*/ 	.byte	0x01
	.zero		1


	//----- nvinfo : EIATTR_MERCURY_ISA_VERSION
	.align		4
        /*0024*/ 	.byte	0x03, 0x5f
        /*0026*/ 	.short	0x0101


	//----- nvinfo : EIATTR_COOP_GROUP_MASK_REGIDS
	.align		4
        /*0028*/ 	.byte	0x04, 0x29
        /*002a*/ 	.short	(.L_1005 - .L_1004)


	//   ....[0]....
.L_1004:
        /*002c*/ 	.word	0xffffffff


	//   ....[1]....
        /*0030*/ 	.word	0xffffffff


	//   ....[2]....
        /*0034*/ 	.word	0xffffffff


	//   ....[3]....
        /*0038*/ 	.word	0xffffffff


	//   ....[4]....
        /*003c*/ 	.word	0xffffffff


	//   ....[5]....
        /*0040*/ 	.word	0xffffffff


	//   ....[6]....
        /*0044*/ 	.word	0xffffffff


	//   ....[7]....
        /*0048*/ 	.word	0xffffffff


	//   ....[8]....
        /*004c*/ 	.word	0xffffffff


	//   ....[9]....
        /*0050*/ 	.word	0xffffffff


	//----- nvinfo : EIATTR_COOP_GROUP_INSTR_OFFSETS
	.align		4
.L_1005:
        /*0054*/ 	.byte	0x04, 0x28
        /*0056*/ 	.short	(.L_1007 - .L_1006)


	//   ....[0]....
.L_1006:
        /*0058*/ 	.word	0x00001830


	//   ....[1]....
        /*005c*/ 	.word	0x00001850


	//   ....[2]....
        /*0060*/ 	.word	0x000018a0


	//   ....[3]....
        /*0064*/ 	.word	0x000018b0


	//   ....[4]....
        /*0068*/ 	.word	0x00001900


	//   ....[5]....
        /*006c*/ 	.word	0x00001910


	//   ....[6]....
        /*0070*/ 	.word	0x00001950


	//   ....[7]....
        /*0074*/ 	.word	0x00001960


	//   ....[8]....
        /*0078*/ 	.word	0x000019d0


	//   ....[9]....
        /*007c*/ 	.word	0x000019e0


	//----- nvinfo : EIATTR_VRC_CTA_INIT_COUNT
	.align		4
.L_1007:
        /*0080*/ 	.byte	0x02, 0x4a
	.zero		1
	.zero		1


	//----- nvinfo : EIATTR_EXIT_INSTR_OFFSETS
	.align		4
        /*0084*/ 	.byte	0x04, 0x1c
        /*0086*/ 	.short	(.L_1009 - .L_1008)


	//   ....[0]....
.L_1008:
        /*0088*/ 	.word	0x00007440


	//----- nvinfo : EIATTR_MAX_THREADS
	.align		4
.L_1009:
        /*008c*/ 	.byte	0x04, 0x05
        /*008e*/ 	.short	(.L_1011 - .L_1010)
.L_1010:
        /*0090*/ 	.word	0x00000100
        /*0094*/ 	.word	0x00000001
        /*0098*/ 	.word	0x00000001


	//----- nvinfo : EIATTR_CBANK_PARAM_SIZE
	.align		4
.L_1011:
        /*009c*/ 	.byte	0x03, 0x19
        /*009e*/ 	.short	0x0128


	//----- nvinfo : EIATTR_PARAM_CBANK
	.align		4
        /*00a0*/ 	.byte	0x04, 0x0a
        /*00a2*/ 	.short	(.L_1013 - .L_1012)
	.align		4
.L_1012:
        /*00a4*/ 	.word	index@(.nv.constant0._ZN10layer_norm31ln_parallel_residual_bwd_kernelINS_13Kernel_traitsI6__halfS2_S2_S2_fjLj8192ELj1ELj1ELj8ELj16ENS_18Kernel_traits_baseILj8192ES2_S2_S2_S2_fjLj256EEEEELb0ELb1ELb1EEEvNS_9BwdParamsE)
        /*00a8*/ 	.short	0x0380
        /*00aa*/ 	.short	0x0128


	//----- nvinfo : EIATTR_SW_WAR
	.align		4
.L_1013:
        /*00ac*/ 	.byte	0x04, 0x36
        /*00ae*/ 	.short	(.L_1015 - .L_1014)
.L_1014:
        /*00b0*/ 	.word	0x00000008
.L_1015:


//--------------------- .nv.info._ZN10layer_norm31ln_parallel_residual_bwd_kernelINS_13Kernel_traitsI6__halfS2_S2_S2_fjLj8192ELj1ELj1ELj8ELj16ENS_18Kernel_traits_baseILj8192ES2_S2_S2_S2_fjLj256EEEEELb1ELb0ELb0EEEvNS_9BwdParamsE --------------------------
	.section	.nv.info._ZN10layer_norm31ln_parallel_residual_bwd_kernelINS_13Kernel_traitsI6__halfS2_S2_S2_fjLj8192ELj1ELj1ELj8ELj16ENS_18Kernel_traits_baseILj8192ES2_S2_S2_S2_fjLj256EEEEELb1ELb0ELb0EEEvNS_9BwdParamsE,"",@"SHT_CUDA_INFO"
	.sectionflags	@""
	.align	4


	//----- nvinfo : EIATTR_CUDA_API_VERSION
	.align		4
        /*0000*/ 	.byte	0x04, 0x37
        /*0002*/ 	.short	(.L_1017 - .L_1016)
.L_1016:
        /*0004*/ 	.word	0x00000082


	//----- nvinfo : EIATTR_KPARAM_INFO
	.align		4
.L_1017:
        /*0008*/ 	.byte	0x04, 0x17
        /*000a*/ 	.short	(.L_1019 - .L_1018)
.L_1018:
        /*000c*/ 	.word	0x00000000
        /*0010*/ 	.short	0x0000
        /*0012*/ 	.short	0x0000
        /*0014*/ 	.byte	0x00, 0xf0, 0xa1, 0x04


	//----- nvinfo : EIATTR_SPARSE_MMA_MASK
	.align		4
.L_1019:
        /*0018*/ 	.byte	0x03, 0x50
        /*001a*/ 	.short	0x0000


	//----- nvinfo : EIATTR_MAXREG_COUNT
	.align		4
        /*001c*/ 	.byte	0x03, 0x1b
        /*001e*/ 	.short	0x00ff


	//----- nvinfo : EIATTR_NUM_BARRIERS
	.align		4
        /*0020*/ 	.byte	0x02, 0x4c
        /*0022*/ 	.byte	0x01
	.zero		1


	//----- nvinfo : EIATTR_ANNOTATIONS
	.align		4
        /*0024*/ 	.byte	0x04, 0x55
        /*0026*/ 	.short	(.L_1021 - .L_1020)


	//   ....[0]....
.L_1020:
        /* <DEDUP_REMOVED lines=81> */


	//----- nvinfo : EIATTR_MERCURY_ISA_VERSION
	.align		4
.L_1021:
        /*0528*/ 	.byte	0x03, 0x5f
        /*052a*/ 	.short	0x0101


	//----- nvinfo : EIATTR_COOP_GROUP_MASK_REGIDS
	.align		4
        /*052c*/ 	.byte	0x04, 0x29
        /*052e*/ 	.short	(.L_1023 - .L_1022)


	//   ....[0]....
.L_1022:
        /*0530*/ 	.word	0xffffffff


	//   ....[1]....
        /*0534*/ 	.word	0xffffffff


	//   ....[2]....
        /*0538*/ 	.word	0xffffffff


	//   ....[3]....
        /*053c*/ 	.word	0xffffffff


	//   ....[4]....
        /*0540*/ 	.word	0xffffffff


	//   ....[5]....
        /*0544*/ 	.word	0xffffffff


	//   ....[6]....
        /*0548*/ 	.word	0xffffffff


	//   ....[7]....
        /*054c*/ 	.word	0xffffffff


	//   ....[8]....
        /*0550*/ 	.word	0xffffffff


	//   ....[9]....
        /*0554*/ 	.word	0xffffffff


	//----- nvinfo : EIATTR_COOP_GROUP_INSTR_OFFSETS
	.align		4
.L_1023:
        /*0558*/ 	.byte	0x04, 0x28
        /*055a*/ 	.short	(.L_1025 - .L_1024)


	//   ....[0]....
.L_1024:
        /*055c*/ 	.word	0x00003770


	//   ....[1]....
        /*0560*/ 	.word	0x00003790


	//   ....[2]....
        /*0564*/ 	.word	0x000037d0


	//   ....[3]....
        /*0568*/ 	.word	0x000037e0


	//   ....[4]....
        /*056c*/ 	.word	0x00003820


	//   ....[5]....
        /*0570*/ 	.word	0x00003830


	//   ....[6]....
        /*0574*/ 	.word	0x00003860


	//   ....[7]....
        /*0578*/ 	.word	0x00003870


	//   ....[8]....
        /*057c*/ 	.word	0x000038a0


	//   ....[9]....
        /*0580*/ 	.word	0x000038c0


	//----- nvinfo : EIATTR_VRC_CTA_INIT_COUNT
	.align		4
.L_1025:
        /*0584*/ 	.byte	0x02, 0x4a
	.zero		1
	.zero		1


	//----- nvinfo : EIATTR_EXIT_INSTR_OFFSETS
	.align		4
        /*0588*/ 	.byte	0x04, 0x1c
        /*058a*/ 	.short	(.L_1027 - .L_1026)


	//   ....[0]....
.L_1026:
        /*058c*/ 	.word	0x0000d7b0


	//   ....[1]....
        /*0590*/ 	.word	0x0000d940


	//----- nvinfo : EIATTR_MAX_THREADS
	.align		4
.L_1027:
        /*0594*/ 	.byte	0x04, 0x05
        /*0596*/ 	.short	(.L_1029 - .L_1028)
.L_1028:
        /*0598*/ 	.word	0x00000100
        /*059c*/ 	.word	0x00000001
        /*05a0*/ 	.word	0x00000001


	//----- nvinfo : EIATTR_CRS_STACK_SIZE
	.align		4
.L_1029:
        /*05a4*/ 	.byte	0x04, 0x1e
        /*05a6*/ 	.short	(.L_1031 - .L_1030)
.L_1030:
        /*05a8*/ 	.word	0x00000000


	//----- nvinfo : EIATTR_CBANK_PARAM_SIZE
	.align		4
.L_1031:
        /*05ac*/ 	.byte	0x03, 0x19
        /*05ae*/ 	.short	0x0128


	//----- nvinfo : EIATTR_PARAM_CBANK
	.align		4
        /*05b0*/ 	.byte	0x04, 0x0a
        /*05b2*/ 	.short	(.L_1033 - .L_1032)
	.align		4
.L_1032:
        /*05b4*/ 	.word	index@(.nv.constant0._ZN10layer_norm31ln_parallel_residual_bwd_kernelINS_13Kernel_traitsI6__halfS2_S2_S2_fjLj8192ELj1ELj1ELj8ELj16ENS_18Kernel_traits_baseILj8192ES2_S2_S2_S2_fjLj256EEEEELb1ELb0ELb0EEEvNS_9BwdParamsE)
        /*05b8*/ 	.short	0x0380
        /*05ba*/ 	.short	0x0128


	//----- nvinfo : EIATTR_SW_WAR
	.align		4
.L_1033:
        /*05bc*/ 	.byte	0x04, 0x36
        /*05be*/ 	.short	(.L_1035 - .L_1034)
.L_1034:
        /*05c0*/ 	.word	0x00000008
.L_1035:


//--------------------- .nv.info._ZN10layer_norm31ln_parallel_residual_bwd_kernelINS_13Kernel_traitsI6__halfS2_S2_S2_fjLj8192ELj1ELj1ELj8ELj16ENS_18Kernel_traits_baseILj8192ES2_S2_S2_S2_fjLj256EEEEELb1ELb0ELb1EEEvNS_9BwdParamsE --------------------------
	.section	.nv.info._ZN10layer_norm31ln_parallel_residual_bwd_kernelINS_13Kernel_traitsI6__halfS2_S2_S2_fjLj8192ELj1ELj1ELj8ELj16ENS_18Kernel_traits_baseILj8192ES2_S2_S2_S2_fjLj256EEEEELb1ELb0ELb1EEEvNS_9BwdParamsE,"",@"SHT_CUDA_INFO"
	.sectionflags	@""
	.align	4


	//----- nvinfo : EIATTR_CUDA_API_VERSION
	.align		4
        /*0000*/ 	.byte	0x04, 0x37
        /*0002*/ 	.short	(.L_1037 - .L_1036)
.L_1036:
        /*0004*/ 	.word	0x00000082


	//----- nvinfo : EIATTR_KPARAM_INFO
	.align		4
.L_1037:
        /*0008*/ 	.byte	0x04, 0x17
        /*000a*/ 	.short	(.L_1039 - .L_1038)
.L_1038:
        /*000c*/ 	.word	0x00000000
        /*0010*/ 	.short	0x0000
        /*0012*/ 	.short	0x0000
        /*0014*/ 	.byte	0x00, 0xf0, 0xa1, 0x04


	//----- nvinfo : EIATTR_SPARSE_MMA_MASK
	.align		4
.L_1039:
        /*0018*/ 	.byte	0x03, 0x50
        /*001a*/ 	.short	0x0000


	//----- nvinfo : EIATTR_MAXREG_COUNT
	.align		4
        /*001c*/ 	.byte	0x03, 0x1b
        /*001e*/ 	.short	0x00ff


	//----- nvinfo : EIATTR_NUM_BARRIERS
	.align		4
        /*0020*/ 	.byte	0x02, 0x4c
        /*0022*/ 	.byte	0x01
	.zero		1


	//----- nvinfo : EIATTR_ANNOTATIONS
	.align		4
        /*0024*/ 	.byte	0x04, 0x55
        /*0026*/ 	.short	(.L_1041 - .L_1040)


	//   ....[0]....
.L_1040:
        /* <DEDUP_REMOVED lines=59> */


	//----- nvinfo : EIATTR_MERCURY_ISA_VERSION
	.align		4
.L_1041:
        /*03c8*/ 	.byte	0x03, 0x5f
        /*03ca*/ 	.short	0x0101


	//----- nvinfo : EIATTR_COOP_GROUP_MASK_REGIDS
	.align		4
        /*03cc*/ 	.byte	0x04, 0x29
        /*03ce*/ 	.short	(.L_1043 - .L_1042)


	//   ....[0]....
.L_1042:
        /*03d0*/ 	.word	0xffffffff


	//   ....[1]....
        /*03d4*/ 	.word	0xffffffff


	//   ....[2]....
        /*03d8*/ 	.word	0xffffffff


	//   ....[3]....
        /*03dc*/ 	.word	0xffffffff


	//   ....[4]....
        /*03e0*/ 	.word	0xffffffff


	//   ....[5]....
        /*03e4*/ 	.word	0xffffffff


	//   ....[6]....
        /*03e8*/ 	.word	0xffffffff


	//   ....[7]....
        /*03ec*/ 	.word	0xffffffff


	//   ....[8]....
        /*03f0*/ 	.word	0xffffffff


	//   ....[9]....
        /*03f4*/ 	.word	0xffffffff


	//----- nvinfo : EIATTR_COOP_GROUP_INSTR_OFFSETS
	.align		4
.L_1043:
        /*03f8*/ 	.byte	0x04, 0x28
        /*03fa*/ 	.short	(.L_1045 - .L_1044)


	//   ....[0]....
.L_1044:
        /*03fc*/ 	.word	0x00003390


	//   ....[1]....
        /*0400*/ 	.word	0x000033f0


	//   ....[2]....
        /*0404*/ 	.word	0x00003410


	//   ....[3]....
        /*0408*/ 	.word	0x00003430


	//   ....[4]....
        /*040c*/ 	.word	0x00003450


	//   ....[5]....
        /*0410*/ 	.word	0x00003470


	//   ....[6]....
        /*0414*/ 	.word	0x00003490


	//   ....[7]....
        /*0418*/ 	.word	0x000034d0


	//   ....[8]....
        /*041c*/ 	.word	0x000034e0


	//   ....[9]....
        /*0420*/ 	.word	0x00003520


	//----- nvinfo : EIATTR_VRC_CTA_INIT_COUNT
	.align		4
.L_1045:
        /*0424*/ 	.byte	0x02, 0x4a
	.zero		1
	.zero		1


	//----- nvinfo : EIATTR_EXIT_INSTR_OFFSETS
	.align		4
        /*0428*/ 	.byte	0x04, 0x1c
        /*042a*/ 	.short	(.L_1047 - .L_1046)


	//   ....[0]....
.L_1046:
        /*042c*/ 	.word	0x0000d640


	//----- nvinfo : EIATTR_MAX_THREADS
	.align		4
.L_1047:
        /*0430*/ 	.byte	0x04, 0x05
        /*0432*/ 	.short	(.L_1049 - .L_1048)
.L_1048:
        /*0434*/ 	.word	0x00000100
        /*0438*/ 	.word	0x00000001
        /*043c*/ 	.word	0x00000001


	//----- nvinfo : EIATTR_CRS_STACK_SIZE
	.align		4
.L_1049:
        /*0440*/ 	.byte	0x04, 0x1e
        /*0442*/ 	.short	(.L_1051 - .L_1050)
.L_1050:
        /*0444*/ 	.word	0x00000000


	//----- nvinfo : EIATTR_CBANK_PARAM_SIZE
	.align		4
.L_1051:
        /*0448*/ 	.byte	0x03, 0x19
        /*044a*/ 	.short	0x0128


	//----- nvinfo : EIATTR_PARAM_CBANK
	.align		4
        /*044c*/ 	.byte	0x04, 0x0a
        /*044e*/ 	.short	(.L_1053 - .L_1052)
	.align		4
.L_1052:
        /*0450*/ 	.word	index@(.nv.constant0._ZN10layer_norm31ln_parallel_residual_bwd_kernelINS_13Kernel_traitsI6__halfS2_S2_S2_fjLj8192ELj1ELj1ELj8ELj16ENS_18Kernel_traits_baseILj8192ES2_S2_S2_S2_fjLj256EEEEELb1ELb0ELb1EEEvNS_9BwdParamsE)
        /*0454*/ 	.short	0x0380
        /*0456*/ 	.short	0x0128


	//----- nvinfo : EIATTR_SW_WAR
	.align		4
.L_1053:
        /*0458*/ 	.byte	0x04, 0x36
        /*045a*/ 	.short	(.L_1055 - .L_1054)
.L_1054:
        /*045c*/ 	.word	0x00000008
.L_1055:


//--------------------- .nv.info._ZN10layer_norm22ln_bwd_finalize_kernelINS_22Kernel_traits_finalizeILj8192E6__halfS2_S2_S2_fjLb0ELj1024ELj4ENS_18Kernel_traits_baseILj8192ES2_S2_S2_S2_fjLj1024EEEEELb0ELb0EEEvNS_9BwdParamsE --------------------------
	.section	.nv.info._ZN10layer_norm22ln_bwd_finalize_kernelINS_22Kernel_traits_finalizeILj8192E6__halfS2_S2_S2_fjLb0ELj1024ELj4ENS_18Kernel_traits_baseILj8192ES2_S2_S2_S2_fjLj1024EEEEELb0ELb0EEEvNS_9BwdParamsE,"",@"SHT_CUDA_INFO"
	.sectionflags	@""
	.align	4


	//----- nvinfo : EIATTR_CUDA_API_VERSION
	.align		4
        /*0000*/ 	.byte	0x04, 0x37
        /*0002*/ 	.short	(.L_1057 - .L_1056)
.L_1056:
        /*0004*/ 	.word	0x00000082


	//----- nvinfo : EIATTR_KPARAM_INFO
	.align		4
.L_1057:
        /*0008*/ 	.byte	0x04, 0x17
        /*000a*/ 	.short	(.L_1059 - .L_1058)
.L_1058:
        /*000c*/ 	.word	0x00000000
        /*0010*/ 	.short	0x0000
        /*0012*/ 	.short	0x0000
        /*0014*/ 	.byte	0x00, 0xf0, 0xa1, 0x04


	//----- nvinfo : EIATTR_SPARSE_MMA_MASK
	.align		4
.L_1059:
        /*0018*/ 	.byte	0x03, 0x50
        /*001a*/ 	.short	0x0000


	//----- nvinfo : EIATTR_MAXREG_COUNT
	.align		4
        /*001c*/ 	.byte	0x03, 0x1b
        /*001e*/ 	.short	0x0040


	//----- nvinfo : EIATTR_NUM_BARRIERS
	.align		4
        /*0020*/ 	.byte	0x02, 0x4c
        /*0022*/ 	.byte	0x01
	.zero		1


	//----- nvinfo : EIATTR_MERCURY_ISA_VERSION
	.align		4
        /*0024*/ 	.byte	0x03, 0x5f
        /*0026*/ 	.short	0x0101


	//----- nvinfo : EIATTR_COOP_GROUP_MASK_REGIDS
	.align		4
        /*0028*/ 	.byte	0x04, 0x29
        /*002a*/ 	.short	(.L_1061 - .L_1060)


	//   ....[0]....
.L_1060:
        /*002c*/ 	.word	0xffffffff


	//   ....[1]....
        /*0030*/ 	.word	0xffffffff


	//   ....[2]....
        /*0034*/ 	.word	0xffffffff


	//   ....[3]....
        /*0038*/ 	.word	0xffffffff


	//   ....[4]....
        /*003c*/ 	.word	0xffffffff


	//   ....[5]....
        /*0040*/ 	.word	0xffffffff


	//   ....[6]....
        /*0044*/ 	.word	0xffffffff


	//   ....[7]....
        /*0048*/ 	.word	0xffffffff


	//   ....[8]....
        /*004c*/ 	.word	0xffffffff


	//   ....[9]....
        /*0050*/ 	.word	0xffffffff


	//----- nvinfo : EIATTR_COOP_GROUP_INSTR_OFFSETS
	.align		4
.L_1061:
        /*0054*/ 	.byte	0x04, 0x28
        /*0056*/ 	.short	(.L_1063 - .L_1062)


	//   ....[0]....
.L_1062:
        /*0058*/ 	.word	0x000015e0


	//   ....[1]....
        /*005c*/ 	.word	0x000015f0


	//   ....[2]....
        /*0060*/ 	.word	0x00001620


	//   ....[3]....
        /*0064*/ 	.word	0x00001630


	//   ....[4]....
        /*0068*/ 	.word	0x00001660


	//   ....[5]....
        /*006c*/ 	.word	0x00001670


	//   ....[6]....
        /*0070*/ 	.word	0x000016b0


	//   ....[7]....
        /*0074*/ 	.word	0x000016e0


	//   ....[8]....
        /*0078*/ 	.word	0x00001710


	//   ....[9]....
        /*007c*/ 	.word	0x00001720


	//----- nvinfo : EIATTR_VRC_CTA_INIT_COUNT
	.align		4
.L_1063:
        /*0080*/ 	.byte	0x02, 0x4a
	.zero		1
	.zero		1


	//----- nvinfo : EIATTR_EXIT_INSTR_OFFSETS
	.align		4
        /*0084*/ 	.byte	0x04, 0x1c
        /*0086*/ 	.short	(.L_1065 - .L_1064)


	//   ....[0]....
.L_1064:
        /*0088*/ 	.word	0x00000060


	//   ....[1]....
        /*008c*/ 	.word	0x00001780


	//   ....[2]....
        /*0090*/ 	.word	0x000017b0


	//   ....[3]....
        /*0094*/ 	.word	0x00001870


	//----- nvinfo : EIATTR_MAX_THREADS
	.align		4
.L_1065:
        /*0098*/ 	.byte	0x04, 0x05
        /*009a*/ 	.short	(.L_1067 - .L_1066)
.L_1066:
        /*009c*/ 	.word	0x00000400
        /*00a0*/ 	.word	0x00000001
        /*00a4*/ 	.word	0x00000001


	//----- nvinfo : EIATTR_CRS_STACK_SIZE
	.align		4
.L_1067:
        /*00a8*/ 	.byte	0x04, 0x1e
        /*00aa*/ 	.short	(.L_1069 - .L_1068)
.L_1068:
        /*00ac*/ 	.word	0x00000000


	//----- nvinfo : EIATTR_CBANK_PARAM_SIZE
	.align		4
.L_1069:
        /*00b0*/ 	.byte	0x03, 0x19
        /*00b2*/ 	.short	0x0128


	//----- nvinfo : EIATTR_PARAM_CBANK
	.align		4
        /*00b4*/ 	.byte	0x04, 0x0a
        /*00b6*/ 	.short	(.L_1071 - .L_1070)
	.align		4
.L_1070:
        /*00b8*/ 	.word	index@(.nv.constant0._ZN10layer_norm22ln_bwd_finalize_kernelINS_22Kernel_traits_finalizeILj8192E6__halfS2_S2_S2_fjLb0ELj1024ELj4ENS_18Kernel_traits_baseILj8192ES2_S2_S2_S2_fjLj1024EEEEELb0ELb0EEEvNS_9BwdParamsE)
        /*00bc*/ 	.short	0x0380
        /*00be*/ 	.short	0x0128


	//----- nvinfo : EIATTR_SW_WAR
	.align		4
.L_1071:
        /*00c0*/ 	.byte	0x04, 0x36
        /*00c2*/ 	.short	(.L_1073 - .L_1072)
.L_1072:
        /*00c4*/ 	.word	0x00000008
.L_1073:


//--------------------- .nv.info._ZN10layer_norm40ln_parallel_residual_bwd_finalize_kernelINS_22Kernel_traits_finalizeILj8192E6__halfS2_S2_S2_fjLb0ELj1024ELj4ENS_18Kernel_traits_baseILj8192ES2_S2_S2_S2_fjLj1024EEEEELb0EEEvNS_9BwdParamsE --------------------------
	.section	.nv.info._ZN10layer_norm40ln_parallel_residual_bwd_finalize_kernelINS_22Kernel_traits_finalizeILj8192E6__halfS2_S2_S2_fjLb0ELj1024ELj4ENS_18Kernel_traits_baseILj8192ES2_S2_S2_S2_fjLj1024EEEEELb0EEEvNS_9BwdParamsE,"",@"SHT_CUDA_INFO"
	.sectionflags	@""
	.align	4


	//----- nvinfo : EIATTR_CUDA_API_VERSION
	.align		4
        /*0000*/ 	.byte	0x04, 0x37
        /*0002*/ 	.short	(.L_1075 - .L_1074)
.L_1074:
        /*0004*/ 	.word	0x00000082


	//----- nvinfo : EIATTR_KPARAM_INFO
	.align		4
.L_1075:
        /*0008*/ 	.byte	0x04, 0x17
        /*000a*/ 	.short	(.L_1077 - .L_1076)
.L_1076:
        /*000c*/ 	.word	0x00000000
        /*0010*/ 	.short	0x0000
        /*0012*/ 	.short	0x0000
        /*0014*/ 	.byte	0x00, 0xf0, 0xa1, 0x04


	//----- nvinfo : EIATTR_SPARSE_MMA_MASK
	.align		4
.L_1077:
        /*0018*/ 	.byte	0x03, 0x50
        /*001a*/ 	.short	0x0000


	//----- nvinfo : EIATTR_MAXREG_COUNT
	.align		4
        /*001c*/ 	.byte	0x03, 0x1b
        /*001e*/ 	.short	0x0040


	//----- nvinfo : EIATTR_NUM_BARRIERS
	.align		4
        /*0020*/ 	.byte	0x02, 0x4c
        /*0022*/ 	.byte	0x01
	.zero		1


	//----- nvinfo : EIATTR_MERCURY_ISA_VERSION
	.align		4
        /*0024*/ 	.byte	0x03, 0x5f
        /*0026*/ 	.short	0x0101


	//----- nvinfo : EIATTR_COOP_GROUP_MASK_REGIDS
	.align		4
        /*0028*/ 	.byte	0x04, 0x29
        /*002a*/ 	.short	(.L_1079 - .L_1078)


	//   ....[0]....
.L_1078:
        /*002c*/ 	.word	0xffffffff


	//   ....[1]....
        /*0030*/ 	.word	0xffffffff


	//   ....[2]....
        /*0034*/ 	.word	0xffffffff


	//   ....[3]....
        /*0038*/ 	.word	0xffffffff


	//   ....[4]....
        /*003c*/ 	.word	0xffffffff


	//   ....[5]....
        /*0040*/ 	.word	0xffffffff


	//   ....[6]....
        /*0044*/ 	.word	0xffffffff


	//   ....[7]....
        /*0048*/ 	.word	0xffffffff


	//   ....[8]....
        /*004c*/ 	.word	0xffffffff


	//   ....[9]....
        /*0050*/ 	.word	0xffffffff


	//   ....[10]....
        /*0054*/ 	.word	0xffffffff


	//   ....[11]....
        /*0058*/ 	.word	0xffffffff


	//   ....[12]....
        /*005c*/ 	.word	0xffffffff


	//   ....[13]....
        /*0060*/ 	.word	0xffffffff


	//   ....[14]....
        /*0064*/ 	.word	0xffffffff


	//   ....[15]....
        /*0068*/ 	.word	0xffffffff


	//   ....[16]....
        /*006c*/ 	.word	0xffffffff


	//   ....[17]....
        /*0070*/ 	.word	0xffffffff


	//   ....[18]....
        /*0074*/ 	.word	0xffffffff


	//   ....[19]....
        /*0078*/ 	.word	0xffffffff


	//----- nvinfo : EIATTR_COOP_GROUP_INSTR_OFFSETS
	.align		4
.L_1079:
        /*007c*/ 	.byte	0x04, 0x28
        /*007e*/ 	.short	(.L_1081 - .L_1080)


	//   ....[0]....
.L_1080:
        /*0080*/ 	.word	0x000013b0


	//   ....[1]....
        /*0084*/ 	.word	0x000013c0


	//   ....[2]....
        /*0088*/ 	.word	0x000013d0


	//   ....[3]....
        /*008c*/ 	.word	0x000013e0


	//   ....[4]....
        /*0090*/ 	.word	0x00001410


	//   ....[5]....
        /*0094*/ 	.word	0x00001430


	//   ....[6]....
        /*0098*/ 	.word	0x00001450


	//   ....[7]....
        /*009c*/ 	.word	0x00001460


	//   ....[8]....
        /*00a0*/ 	.word	0x000014a0


	//   ....[9]....
        /*00a4*/ 	.word	0x000014c0


	//   ....[10]....
        /*00a8*/ 	.word	0x000014d0


	//   ....[11]....
        /*00ac*/ 	.word	0x000014e0


	//   ....[12]....
        /*00b0*/ 	.word	0x00001510


	//   ....[13]....
        /*00b4*/ 	.word	0x00001530


	//   ....[14]....
        /*00b8*/ 	.word	0x00001550


	//   ....[15]....
        /*00bc*/ 	.word	0x00001560


	//   ....[16]....
        /*00c0*/ 	.word	0x000015a0


	//   ....[17]....
        /*00c4*/ 	.word	0x000015d0


	//   ....[18]....
        /*00c8*/ 	.word	0x00001600


	//   ....[19]....
        /*00cc*/ 	.word	0x00001610


	//----- nvinfo : EIATTR_VRC_CTA_INIT_COUNT
	.align		4
.L_1081:
        /*00d0*/ 	.byte	0x02, 0x4a
	.zero		1
	.zero		1


	//----- nvinfo : EIATTR_EXIT_INSTR_OFFSETS
	.align		4
        /*00d4*/ 	.byte	0x04, 0x1c
        /*00d6*/ 	.short	(.L_1083 - .L_1082)


	//   ....[0]....
.L_1082:
        /*00d8*/ 	.word	0x00000060


	//   ....[1]....
        /*00dc*/ 	.word	0x000016b0


	//   ....[2]....
        /*00e0*/ 	.word	0x000016e0


	//   ....[3]....
        /*00e4*/ 	.word	0x00001840


	//----- nvinfo : EIATTR_MAX_THREADS
	.align		4
.L_1083:
        /*00e8*/ 	.byte	0x04, 0x05
        /*00ea*/ 	.short	(.L_1085 - .L_1084)
.L_1084:
        /*00ec*/ 	.word	0x00000400
        /*00f0*/ 	.word	0x00000001
        /*00f4*/ 	.word	0x00000001


	//----- nvinfo : EIATTR_CRS_STACK_SIZE
	.align		4
.L_1085:
        /*00f8*/ 	.byte	0x04, 0x1e
        /*00fa*/ 	.short	(.L_1087 - .L_1086)
.L_1086:
        /*00fc*/ 	.word	0x00000000


	//----- nvinfo : EIATTR_CBANK_PARAM_SIZE
	.align		4
.L_1087:
        /*0100*/ 	.byte	0x03, 0x19
        /*0102*/ 	.short	0x0128


	//----- nvinfo : EIATTR_PARAM_CBANK
	.align		4
        /*0104*/ 	.byte	0x04, 0x0a
        /*0106*/ 	.short	(.L_1089 - .L_1088)
	.align		4
.L_1088:
        /*0108*/ 	.word	index@(.nv.constant0._ZN10layer_norm40ln_parallel_residual_bwd_finalize_kernelINS_22Kernel_traits_finalizeILj8192E6__halfS2_S2_S2_fjLb0ELj1024ELj4ENS_18Kernel_traits_baseILj8192ES2_S2_S2_S2_fjLj1024EEEEELb0EEEvNS_9BwdParamsE)
        /*010c*/ 	.short	0x0380
        /*010e*/ 	.short	0x0128


	//----- nvinfo : EIATTR_SW_WAR
	.align		4
.L_1089:
        /*0110*/ 	.byte	0x04, 0x36
        /*0112*/ 	.short	(.L_1091 - .L_1090)
.L_1090:
        /*0114*/ 	.word	0x00000008
.L_1091:


//--------------------- .nv.info._ZN10layer_norm31ln_parallel_residual_bwd_kernelINS_13Kernel_traitsI6__halfS2_S2_S2_fjLj8192ELj1ELj1ELj8ELj16ENS_18Kernel_traits_baseILj8192ES2_S2_S2_S2_fjLj256EEEEELb1ELb1ELb0EEEvNS_9BwdParamsE --------------------------
	.section	.nv.info._ZN10layer_norm31ln_parallel_residual_bwd_kernelINS_13Kernel_traitsI6__halfS2_S2_S2_fjLj8192ELj1ELj1ELj8ELj16ENS_18Kernel_traits_baseILj8192ES2_S2_S2_S2_fjLj256EEEEELb1ELb1ELb0EEEvNS_9BwdParamsE,"",@"SHT_CUDA_INFO"
	.sectionflags	@""
	.align	4


	//----- nvinfo : EIATTR_CUDA_API_VERSION
	.align		4
        /*0000*/ 	.byte	0x04, 0x37
        /*0002*/ 	.short	(.L_1093 - .L_1092)
.L_1092:
        /*0004*/ 	.word	0x00000082


	//----- nvinfo : EIATTR_KPARAM_INFO
	.align		4
.L_1093:
        /*0008*/ 	.byte	0x04, 0x17
        /*000a*/ 	.short	(.L_1095 - .L_1094)
.L_1094:
        /*000c*/ 	.word	0x00000000
        /*0010*/ 	.short	0x0000
        /*0012*/ 	.short	0x0000
        /*0014*/ 	.byte	0x00, 0xf0, 0xa1, 0x04


	//----- nvinfo : EIATTR_SPARSE_MMA_MASK
	.align		4
.L_1095:
        /*0018*/ 	.byte	0x03, 0x50
        /*001a*/ 	.short	0x0000


	//----- nvinfo : EIATTR_MAXREG_COUNT
	.align		4
        /*001c*/ 	.byte	0x03, 0x1b
        /*001e*/ 	.short	0x00ff


	//----- nvinfo : EIATTR_NUM_BARRIERS
	.align		4
        /*0020*/ 	.byte	0x02, 0x4c
        /*0022*/ 	.byte	0x01
	.zero		1


	//----- nvinfo : EIATTR_MERCURY_ISA_VERSION
	.align		4
        /*0024*/ 	.byte	0x03, 0x5f
        /*0026*/ 	.short	0x0101


	//----- nvinfo : EIATTR_COOP_GROUP_MASK_REGIDS
	.align		4
        /*0028*/ 	.byte	0x04, 0x29
        /*002a*/ 	.short	(.L_1097 - .L_1096)


	//   ....[0]....
.L_1096:
        /*002c*/ 	.word	0xffffffff


	//   ....[1]....
        /*0030*/ 	.word	0xffffffff


	//   ....[2]....
        /*0034*/ 	.word	0xffffffff


	//   ....[3]....
        /*0038*/ 	.word	0xffffffff


	//   ....[4]....
        /*003c*/ 	.word	0xffffffff


	//   ....[5]....
        /*0040*/ 	.word	0xffffffff


	//   ....[6]....
        /*0044*/ 	.word	0xffffffff


	//   ....[7]....
        /*0048*/ 	.word	0xffffffff


	//   ....[8]....
        /*004c*/ 	.word	0xffffffff


	//   ....[9]....
        /*0050*/ 	.word	0xffffffff


	//----- nvinfo : EIATTR_COOP_GROUP_INSTR_OFFSETS
	.align		4
.L_1097:
        /*0054*/ 	.byte	0x04, 0x28
        /*0056*/ 	.short	(.L_1099 - .L_1098)


	//   ....[0]....
.L_1098:
        /*0058*/ 	.word	0x000021a0


	//   ....[1]....
        /*005c*/ 	.word	0x000021c0


	//   ....[2]....
        /*0060*/ 	.word	0x00002200


	//   ....[3]....
        /*0064*/ 	.word	0x00002210


	//   ....[4]....
        /*0068*/ 	.word	0x00002250


	//   ....[5]....
        /*006c*/ 	.word	0x00002260


	//   ....[6]....
        /*0070*/ 	.word	0x00002290


	//   ....[7]....
        /*0074*/ 	.word	0x000022a0


	//   ....[8]....
        /*0078*/ 	.word	0x000022d0


	//   ....[9]....
        /*007c*/ 	.word	0x000022e0


	//----- nvinfo : EIATTR_VRC_CTA_INIT_COUNT
	.align		4
.L_1099:
        /*0080*/ 	.byte	0x02, 0x4a
	.zero		1
	.zero		1


	//----- nvinfo : EIATTR_EXIT_INSTR_OFFSETS
	.align		4
        /*0084*/ 	.byte	0x04, 0x1c
        /*0086*/ 	.short	(.L_1101 - .L_1100)


	//   ....[0]....
.L_1100:
        /*0088*/ 	.word	0x0000bf10


	//   ....[1]....
        /*008c*/ 	.word	0x0000bfb0


	//----- nvinfo : EIATTR_MAX_THREADS
	.align		4
.L_1101:
        /*0090*/ 	.byte	0x04, 0x05
        /*0092*/ 	.short	(.L_1103 - .L_1102)
.L_1102:
        /*0094*/ 	.word	0x00000100
        /*0098*/ 	.word	0x00000001
        /*009c*/ 	.word	0x00000001


	//----- nvinfo : EIATTR_CRS_STACK_SIZE
	.align		4
.L_1103:
        /*00a0*/ 	.byte	0x04, 0x1e
        /*00a2*/ 	.short	(.L_1105 - .L_1104)
.L_1104:
        /*00a4*/ 	.word	0x00000000


	//----- nvinfo : EIATTR_CBANK_PARAM_SIZE
	.align		4
.L_1105:
        /*00a8*/ 	.byte	0x03, 0x19
        /*00aa*/ 	.short	0x0128


	//----- nvinfo : EIATTR_PARAM_CBANK
	.align		4
        /*00ac*/ 	.byte	0x04, 0x0a
        /*00ae*/ 	.short	(.L_1107 - .L_1106)
	.align		4
.L_1106:
        /*00b0*/ 	.word	index@(.nv.constant0._ZN10layer_norm31ln_parallel_residual_bwd_kernelINS_13Kernel_traitsI6__halfS2_S2_S2_fjLj8192ELj1ELj1ELj8ELj16ENS_18Kernel_traits_baseILj8192ES2_S2_S2_S2_fjLj256EEEEELb1ELb1ELb0EEEvNS_9BwdParamsE)
        /*00b4*/ 	.short	0x0380
        /*00b6*/ 	.short	0x0128


	//----- nvinfo : EIATTR_SW_WAR
	.align		4
.L_1107:
        /*00b8*/ 	.byte	0x04, 0x36
        /*00ba*/ 	.short	(.L_1109 - .L_1108)
.L_1108:
        /*00bc*/ 	.word	0x00000008
.L_1109:


//--------------------- .nv.info._ZN10layer_norm22ln_bwd_finalize_kernelINS_22Kernel_traits_finalizeILj8192E6__halfS2_S2_S2_fjLb0ELj1024ELj4ENS_18Kernel_traits_baseILj8192ES2_S2_S2_S2_fjLj1024EEEEELb0ELb1EEEvNS_9BwdParamsE --------------------------
	.section	.nv.info._ZN10layer_norm22ln_bwd_finalize_kernelINS_22Kernel_traits_finalizeILj8192E6__halfS2_S2_S2_fjLb0ELj1024ELj4ENS_18Kernel_traits_baseILj8192ES2_S2_S2_S2_fjLj1024EEEEELb0ELb1EEEvNS_9BwdParamsE,"",@"SHT_CUDA_INFO"
	.sectionflags	@""
	.align	4


	//----- nvinfo : EIATTR_CUDA_API_VERSION
	.align		4
        /*0000*/ 	.byte	0x04, 0x37
        /*0002*/ 	.short	(.L_1111 - .L_1110)
.L_1110:
        /*0004*/ 	.word	0x00000082


	//----- nvinfo : EIATTR_KPARAM_INFO
	.align		4
.L_1111:
        /*0008*/ 	.byte	0x04, 0x17
        /*000a*/ 	.short	(.L_1113 - .L_1112)
.L_1112:
        /*000c*/ 	.word	0x00000000
        /*0010*/ 	.short	0x0000
        /*0012*/ 	.short	0x0000
        /*0014*/ 	.byte	0x00, 0xf0, 0xa1, 0x04


	//----- nvinfo : EIATTR_SPARSE_MMA_MASK
	.align		4
.L_1113:
        /*0018*/ 	.byte	0x03, 0x50
        /*001a*/ 	.short	0x0000


	//----- nvinfo : EIATTR_MAXREG_COUNT
	.align		4
        /*001c*/ 	.byte	0x03, 0x1b
        /*001e*/ 	.short	0x0040


	//----- nvinfo : EIATTR_NUM_BARRIERS
	.align		4
        /*0020*/ 	.byte	0x02, 0x4c
        /*0022*/ 	.byte	0x01
	.zero		1


	//----- nvinfo : EIATTR_MERCURY_ISA_VERSION
	.align		4
        /*0024*/ 	.byte	0x03, 0x5f
        /*0026*/ 	.short	0x0101


	//----- nvinfo : EIATTR_COOP_GROUP_MASK_REGIDS
	.align		4
        /*0028*/ 	.byte	0x04, 0x29
        /*002a*/ 	.short	(.L_1115 - .L_1114)


	//   ....[0]....
.L_1114:
        /*002c*/ 	.word	0xffffffff


	//   ....[1]....
        /*0030*/ 	.word	0xffffffff


	//   ....[2]....
        /*0034*/ 	.word	0xffffffff


	//   ....[3]....
        /*0038*/ 	.word	0xffffffff


	//   ....[4]....
        /*003c*/ 	.word	0xffffffff


	//   ....[5]....
        /*0040*/ 	.word	0xffffffff


	//   ....[6]....
        /*0044*/ 	.word	0xffffffff


	//   ....[7]....
        /*0048*/ 	.word	0xffffffff


	//   ....[8]....
        /*004c*/ 	.word	0xffffffff


	//   ....[9]....
        /*0050*/ 	.word	0xffffffff


	//----- nvinfo : EIATTR_COOP_GROUP_INSTR_OFFSETS
	.align		4
.L_1115:
        /*0054*/ 	.byte	0x04, 0x28
        /*0056*/ 	.short	(.L_1117 - .L_1116)


	//   ....[0]....
.L_1116:
        /*0058*/ 	.word	0x00001630


	//   ....[1]....
        /*005c*/ 	.word	0x00001640


	//   ....[2]....
        /*0060*/ 	.word	0x00001670


	//   ....[3]....
        /*0064*/ 	.word	0x00001680


	//   ....[4]....
        /*0068*/ 	.word	0x000016b0


	//   ....[5]....
        /*006c*/ 	.word	0x000016d0


	//   ....[6]....
        /*0070*/ 	.word	0x00001700


	//   ....[7]....
        /*0074*/ 	.word	0x00001710


	//   ....[8]....
        /*0078*/ 	.word	0x00001740


	//   ....[9]....
        /*007c*/ 	.word	0x00001750


	//----- nvinfo : EIATTR_VRC_CTA_INIT_COUNT
	.align		4
.L_1117:
        /*0080*/ 	.byte	0x02, 0x4a
	.zero		1
	.zero		1


	//----- nvinfo : EIATTR_EXIT_INSTR_OFFSETS
	.align		4
        /*0084*/ 	.byte	0x04, 0x1c
        /*0086*/ 	.short	(.L_1119 - .L_1118)


	//   ....[0]....
.L_1118:
        /*0088*/ 	.word	0x00000070


	//   ....[1]....
        /*008c*/ 	.word	0x000017b0


	//   ....[2]....
        /*0090*/ 	.word	0x00001880


	//----- nvinfo : EIATTR_MAX_THREADS
	.align		4
.L_1119:
        /*0094*/ 	.byte	0x04, 0x05
        /*0096*/ 	.short	(.L_1121 - .L_1120)
.L_1120:
        /*0098*/ 	.word	0x00000400
        /*009c*/ 	.word	0x00000001
        /*00a0*/ 	.word	0x00000001


	//----- nvinfo : EIATTR_CRS_STACK_SIZE
	.align		4
.L_1121:
        /*00a4*/ 	.byte	0x04, 0x1e
        /*00a6*/ 	.short	(.L_1123 - .L_1122)
.L_1122:
        /*00a8*/ 	.word	0x00000000


	//----- nvinfo : EIATTR_CBANK_PARAM_SIZE
	.align		4
.L_1123:
        /*00ac*/ 	.byte	0x03, 0x19
        /*00ae*/ 	.short	0x0128


	//----- nvinfo : EIATTR_PARAM_CBANK
	.align		4
        /*00b0*/ 	.byte	0x04, 0x0a
        /*00b2*/ 	.short	(.L_1125 - .L_1124)
	.align		4
.L_1124:
        /*00b4*/ 	.word	index@(.nv.constant0._ZN10layer_norm22ln_bwd_finalize_kernelINS_22Kernel_traits_finalizeILj8192E6__halfS2_S2_S2_fjLb0ELj1024ELj4ENS_18Kernel_traits_baseILj8192ES2_S2_S2_S2_fjLj1024EEEEELb0ELb1EEEvNS_9BwdParamsE)
        /*00b8*/ 	.short	0x0380
        /*00ba*/ 	.short	0x0128


	//----- nvinfo : EIATTR_SW_WAR
	.align		4
.L_1125:
        /*00bc*/ 	.byte	0x04, 0x36
        /*00be*/ 	.short	(.L_1127 - .L_1126)
.L_1126:
        /*00c0*/ 	.word	0x00000008
.L_1127:


//--------------------- .nv.info._ZN10layer_norm40ln_parallel_residual_bwd_finalize_kernelINS_22Kernel_traits_finalizeILj8192E6__halfS2_S2_S2_fjLb0ELj1024ELj4ENS_18Kernel_traits_baseILj8192ES2_S2_S2_S2_fjLj1024EEEEELb1EEEvNS_9BwdParamsE --------------------------
	.section	.nv.info._ZN10layer_norm40ln_parallel_residual_bwd_finalize_kernelINS_22Kernel_traits_finalizeILj8192E6__halfS2_S2_S2_fjLb0ELj1024ELj4ENS_18Kernel_traits_baseILj8192ES2_S2_S2_S2_fjLj1024EEEEELb1EEEvNS_9BwdParamsE,"",@"SHT_CUDA_INFO"
	.sectionflags	@""
	.align	4


	//----- nvinfo : EIATTR_CUDA_API_VERSION
	.align		4
        /*0000*/ 	.byte	0x04, 0x37
        /*0002*/ 	.short	(.L_1129 - .L_1128)
.L_1128:
        /*0004*/ 	.word	0x00000082


	//----- nvinfo : EIATTR_KPARAM_INFO
	.align		4
.L_1129:
        /*0008*/ 	.byte	0x04, 0x17
        /*000a*/ 	.short	(.L_1131 - .L_1130)
.L_1130:
        /*000c*/ 	.word	0x00000000
        /*0010*/ 	.short	0x0000
        /*0012*/ 	.short	0x0000
        /*0014*/ 	.byte	0x00, 0xf0, 0xa1, 0x04


	//----- nvinfo : EIATTR_SPARSE_MMA_MASK
	.align		4
.L_1131:
        /*0018*/ 	.byte	0x03, 0x50
        /*001a*/ 	.short	0x0000


	//----- nvinfo : EIATTR_MAXREG_COUNT
	.align		4
        /*001c*/ 	.byte	0x03, 0x1b
        /*001e*/ 	.short	0x0040


	//----- nvinfo : EIATTR_NUM_BARRIERS
	.align		4
        /*0020*/ 	.byte	0x02, 0x4c
        /*0022*/ 	.byte	0x01
	.zero		1


	//----- nvinfo : EIATTR_MERCURY_ISA_VERSION
	.align		4
        /*0024*/ 	.byte	0x03, 0x5f
        /*0026*/ 	.short	0x0101


	//----- nvinfo : EIATTR_COOP_GROUP_MASK_REGIDS
	.align		4
        /*0028*/ 	.byte	0x04, 0x29
        /*002a*/ 	.short	(.L_1133 - .L_1132)


	//   ....[0]....
.L_1132:
        /*002c*/ 	.word	0xffffffff


	//   ....[1]....
        /*0030*/ 	.word	0xffffffff


	//   ....[2]....
        /*0034*/ 	.word	0xffffffff


	//   ....[3]....
        /*0038*/ 	.word	0xffffffff


	//   ....[4]....
        /*003c*/ 	.word	0xffffffff


	//   ....[5]....
        /*0040*/ 	.word	0xffffffff


	//   ....[6]....
        /*0044*/ 	.word	0xffffffff


	//   ....[7]....
        /*0048*/ 	.word	0xffffffff


	//   ....[8]....
        /*004c*/ 	.word	0xffffffff


	//   ....[9]....
        /*0050*/ 	.word	0xffffffff


	//   ....[10]....
        /*0054*/ 	.word	0xffffffff


	//   ....[11]....
        /*0058*/ 	.word	0xffffffff


	//   ....[12]....
        /*005c*/ 	.word	0xffffffff


	//   ....[13]....
        /*0060*/ 	.word	0xffffffff


	//   ....[14]....
        /*0064*/ 	.word	0xffffffff


	//   ....[15]....
        /*0068*/ 	.word	0xffffffff


	//   ....[16]....
        /*006c*/ 	.word	0xffffffff


	//   ....[17]....
        /*0070*/ 	.word	0xffffffff


	//   ....[18]....
        /*0074*/ 	.word	0xffffffff


	//   ....[19]....
        /*0078*/ 	.word	0xffffffff


	//----- nvinfo : EIATTR_COOP_GROUP_INSTR_OFFSETS
	.align		4
.L_1133:
        /*007c*/ 	.byte	0x04, 0x28
        /*007e*/ 	.short	(.L_1135 - .L_1134)


	//   ....[0]....
.L_1134:
        /*0080*/ 	.word	0x00001410


	//   ....[1]....
        /*0084*/ 	.word	0x00001420


	//   ....[2]....
        /*0088*/ 	.word	0x00001430


	//   ....[3]....
        /*008c*/ 	.word	0x00001440


	//   ....[4]....
        /*0090*/ 	.word	0x00001480


	//   ....[5]....
        /*0094*/ 	.word	0x000014a0


	//   ....[6]....
        /*0098*/ 	.word	0x000014b0


	//   ....[7]....
        /*009c*/ 	.word	0x000014c0


	//   ....[8]....
        /*00a0*/ 	.word	0x000014f0


	//   ....[9]....
        /*00a4*/ 	.word	0x00001520


	//   ....[10]....
        /*00a8*/ 	.word	0x00001530


	//   ....[11]....
        /*00ac*/ 	.word	0x00001540


	//   ....[12]....
        /*00b0*/ 	.word	0x00001560


	//   ....[13]....
        /*00b4*/ 	.word	0x00001590


	//   ....[14]....
        /*00b8*/ 	.word	0x000015b0


	//   ....[15]....
        /*00bc*/ 	.word	0x000015c0


	//   ....[16]....
        /*00c0*/ 	.word	0x000015e0


	//   ....[17]....
        /*00c4*/ 	.word	0x00001610


	//   ....[18]....
        /*00c8*/ 	.word	0x00001630


	//   ....[19]....
        /*00cc*/ 	.word	0x00001640


	//----- nvinfo : EIATTR_VRC_CTA_INIT_COUNT
	.align		4
.L_1135:
        /*00d0*/ 	.byte	0x02, 0x4a
	.zero		1
	.zero		1


	//----- nvinfo : EIATTR_EXIT_INSTR_OFFSETS
	.align		4
        /*00d4*/ 	.byte	0x04, 0x1c
        /*00d6*/ 	.short	(.L_1137 - .L_1136)


	//   ....[0]....
.L_1136:
        /*00d8*/ 	.word	0x00000060


	//   ....[1]....
        /*00dc*/ 	.word	0x000016e0


	//   ....[2]....
        /*00e0*/ 	.word	0x00001850


	//----- nvinfo : EIATTR_MAX_THREADS
	.align		4
.L_1137:
        /*00e4*/ 	.byte	0x04, 0x05
        /*00e6*/ 	.short	(.L_1139 - .L_1138)
.L_1138:
        /*00e8*/ 	.word	0x00000400
        /*00ec*/ 	.word	0x00000001
        /*00f0*/ 	.word	0x00000001


	//----- nvinfo : EIATTR_CRS_STACK_SIZE
	.align		4
.L_1139:
        /*00f4*/ 	.byte	0x04, 0x1e
        /*00f6*/ 	.short	(.L_1141 - .L_1140)
.L_1140:
        /*00f8*/ 	.word	0x00000000


	//----- nvinfo : EIATTR_CBANK_PARAM_SIZE
	.align		4
.L_1141:
        /*00fc*/ 	.byte	0x03, 0x19
        /*00fe*/ 	.short	0x0128


	//----- nvinfo : EIATTR_PARAM_CBANK
	.align		4
        /*0100*/ 	.byte	0x04, 0x0a
        /*0102*/ 	.short	(.L_1143 - .L_1142)
	.align		4
.L_1142:
        /*0104*/ 	.word	index@(.nv.constant0._ZN10layer_norm40ln_parallel_residual_bwd_finalize_kernelINS_22Kernel_traits_finalizeILj8192E6__halfS2_S2_S2_fjLb0ELj1024ELj4ENS_18Kernel_traits_baseILj8192ES2_S2_S2_S2_fjLj1024EEEEELb1EEEvNS_9BwdParamsE)
        /*0108*/ 	.short	0x0380
        /*010a*/ 	.short	0x0128


	//----- nvinfo : EIATTR_SW_WAR
	.align		4
.L_1143:
        /*010c*/ 	.byte	0x04, 0x36
        /*010e*/ 	.short	(.L_1145 - .L_1144)
.L_1144:
        /*0110*/ 	.word	0x00000008
.L_1145:


//--------------------- .nv.info._ZN10layer_norm31ln_parallel_residual_bwd_kernelINS_13Kernel_traitsI6__halfS2_S2_S2_fjLj8192ELj1ELj1ELj8ELj16ENS_18Kernel_traits_baseILj8192ES2_S2_S2_S2_fjLj256EEEEELb1ELb1ELb1EEEvNS_9BwdParamsE --------------------------
	.section	.nv.info._ZN10layer_norm31ln_parallel_residual_bwd_kernelINS_13Kernel_traitsI6__halfS2_S2_S2_fjLj8192ELj1ELj1ELj8ELj16ENS_18Kernel_traits_baseILj8192ES2_S2_S2_S2_fjLj256EEEEELb1ELb1ELb1EEEvNS_9BwdParamsE,"",@"SHT_CUDA_INFO"
	.sectionflags	@""
	.align	4


	//----- nvinfo : EIATTR_CUDA_API_VERSION
	.align		4
        /*0000*/ 	.byte	0x04, 0x37
        /*0002*/ 	.short	(.L_1147 - .L_1146)
.L_1146:
        /*0004*/ 	.word	0x00000082


	//----- nvinfo : EIATTR_KPARAM_INFO
	.align		4
.L_1147:
        /*0008*/ 	.byte	0x04, 0x17
        /*000a*/ 	.short	(.L_1149 - .L_1148)
.L_1148:
        /*000c*/ 	.word	0x00000000
        /*0010*/ 	.short	0x0000
        /*0012*/ 	.short	0x0000
        /*0014*/ 	.byte	0x00, 0xf0, 0xa1, 0x04


	//----- nvinfo : EIATTR_SPARSE_MMA_MASK
	.align		4
.L_1149:
        /*0018*/ 	.byte	0x03, 0x50
        /*001a*/ 	.short	0x0000


	//----- nvinfo : EIATTR_MAXREG_COUNT
	.align		4
        /*001c*/ 	.byte	0x03, 0x1b
        /*001e*/ 	.short	0x00ff


	//----- nvinfo : EIATTR_NUM_BARRIERS
	.align		4
        /*0020*/ 	.byte	0x02, 0x4c
        /*0022*/ 	.byte	0x01
	.zero		1


	//----- nvinfo : EIATTR_MERCURY_ISA_VERSION
	.align		4
        /*0024*/ 	.byte	0x03, 0x5f
        /*0026*/ 	.short	0x0101


	//----- nvinfo : EIATTR_COOP_GROUP_MASK_REGIDS
	.align		4
        /*0028*/ 	.byte	0x04, 0x29
        /*002a*/ 	.short	(.L_1151 - .L_1150)


	//   ....[0]....
.L_1150:
        /*002c*/ 	.word	0xffffffff


	//   ....[1]....
        /*0030*/ 	.word	0xffffffff


	//   ....[2]....
        /*0034*/ 	.word	0xffffffff


	//   ....[3]....
        /*0038*/ 	.word	0xffffffff


	//   ....[4]....
        /*003c*/ 	.word	0xffffffff


	//   ....[5]....
        /*0040*/ 	.word	0xffffffff


	//   ....[6]....
        /*0044*/ 	.word	0xffffffff


	//   ....[7]....
        /*0048*/ 	.word	0xffffffff


	//   ....[8]....
        /*004c*/ 	.word	0xffffffff


	//   ....[9]....
        /*0050*/ 	.word	0xffffffff


	//----- nvinfo : EIATTR_COOP_GROUP_INSTR_OFFSETS
	.align		4
.L_1151:
        /*0054*/ 	.byte	0x04, 0x28
        /*0056*/ 	.short	(.L_1153 - .L_1152)


	//   ....[0]....
.L_1152:
        /*0058*/ 	.word	0x000019f0


	//   ....[1]....
        /*005c*/ 	.word	0x00001a00


	//   ....[2]....
        /*0060*/ 	.word	0x00001a30


	//   ....[3]....
        /*0064*/ 	.word	0x00001a40


	//   ....[4]....
        /*0068*/ 	.word	0x00001a70


	//   ....[5]....
        /*006c*/ 	.word	0x00001a80


	//   ....[6]....
        /*0070*/ 	.word	0x00001ab0


	//   ....[7]....
        /*0074*/ 	.word	0x00001ac0


	//   ....[8]....
        /*0078*/ 	.word	0x00001b00


	//   ....[9]....
        /*007c*/ 	.word	0x00001b20


	//----- nvinfo : EIATTR_VRC_CTA_INIT_COUNT
	.align		4
.L_1153:
        /*0080*/ 	.byte	0x02, 0x4a
	.zero		1
	.zero		1


	//----- nvinfo : EIATTR_EXIT_INSTR_OFFSETS
	.align		4
        /*0084*/ 	.byte	0x04, 0x1c
        /*0086*/ 	.short	(.L_1155 - .L_1154)


	//   ....[0]....
.L_1154:
        /*0088*/ 	.word	0x0000ba70


	//----- nvinfo : EIATTR_MAX_THREADS
	.align		4
.L_1155:
        /*008c*/ 	.byte	0x04, 0x05
        /*008e*/ 	.short	(.L_1157 - .L_1156)
.L_1156:
        /*0090*/ 	.word	0x00000100
        /*0094*/ 	.word	0x00000001
        /*0098*/ 	.word	0x00000001


	//----- nvinfo : EIATTR_CRS_STACK_SIZE
	.align		4
.L_1157:
        /*009c*/ 	.byte	0x04, 0x1e
        /*009e*/ 	.short	(.L_1159 - .L_1158)
.L_1158:
        /*00a0*/ 	.word	0x00000000


	//----- nvinfo : EIATTR_CBANK_PARAM_SIZE
	.align		4
.L_1159:
        /*00a4*/ 	.byte	0x03, 0x19
        /*00a6*/ 	.short	0x0128


	//----- nvinfo : EIATTR_PARAM_CBANK
	.align		4
        /*00a8*/ 	.byte	0x04, 0x0a
        /*00aa*/ 	.short	(.L_1161 - .L_1160)
	.align		4
.L_1160:
        /*00ac*/ 	.word	index@(.nv.constant0._ZN10layer_norm31ln_parallel_residual_bwd_kernelINS_13Kernel_traitsI6__halfS2_S2_S2_fjLj8192ELj1ELj1ELj8ELj16ENS_18Kernel_traits_baseILj8192ES2_S2_S2_S2_fjLj256EEEEELb1ELb1ELb1EEEvNS_9BwdParamsE)
        /*00b0*/ 	.short	0x0380
        /*00b2*/ 	.short	0x0128


	//----- nvinfo : EIATTR_SW_WAR
	.align		4
.L_1161:
        /*00b4*/ 	.byte	0x04, 0x36
        /*00b6*/ 	.short	(.L_1163 - .L_1162)
.L_1162:
        /*00b8*/ 	.word	0x00000008
.L_1163:


//--------------------- .nv.info._ZN10layer_norm31ln_parallel_residual_bwd_kernelINS_13Kernel_traitsIf13__nv_bfloat16S2_S2_fjLj8192ELj1ELj1ELj8ELj16ENS_18Kernel_traits_baseILj8192EfS2_S2_S2_fjLj256EEEEELb0ELb0ELb0EEEvNS_9BwdParamsE --------------------------
	.section	.nv.info._ZN10layer_norm31ln_parallel_residual_bwd_kernelINS_13Kernel_traitsIf13__nv_bfloat16S2_S2_fjLj8192ELj1ELj1ELj8ELj16ENS_18Kernel_traits_baseILj8192EfS2_S2_S2_fjLj256EEEEELb0ELb0ELb0EEEvNS_9BwdParamsE,"",@"SHT_CUDA_INFO"
	.sectionflags	@""
	.align	4


	//----- nvinfo : EIATTR_CUDA_API_VERSION
	.align		4
        /*0000*/ 	.byte	0x04, 0x37
        /*0002*/ 	.short	(.L_1165 - .L_1164)
.L_1164:
        /*0004*/ 	.word	0x00000082


	//----- nvinfo : EIATTR_KPARAM_INFO
	.align		4
.L_1165:
        /*0008*/ 	.byte	0x04, 0x17
        /*000a*/ 	.short	(.L_1167 - .L_1166)
.L_1166:
        /*000c*/ 	.word	0x00000000
        /*0010*/ 	.short	0x0000
        /*0012*/ 	.short	0x0000
        /*0014*/ 	.byte	0x00, 0xf0, 0xa1, 0x04


	//----- nvinfo : EIATTR_SPARSE_MMA_MASK
	.align		4
.L_1167:
        /*0018*/ 	.byte	0x03, 0x50
        /*001a*/ 	.short	0x0000


	//----- nvinfo : EIATTR_MAXREG_COUNT
	.align		4
        /*001c*/ 	.byte	0x03, 0x1b
        /*001e*/ 	.short	0x00ff


	//----- nvinfo : EIATTR_NUM_BARRIERS
	.align		4
        /*0020*/ 	.byte	0x02, 0x4c
        /*0022*/ 	.byte	0x01
	.zero		1


	//----- nvinfo : EIATTR_ANNOTATIONS
	.align		4
        /*0024*/ 	.byte	0x04, 0x55
        /*0026*/ 	.short	(.L_1169 - .L_1168)


	//   ....[0]....
.L_1168:
        /* <DEDUP_REMOVED lines=49> */


	//----- nvinfo : EIATTR_MERCURY_ISA_VERSION
	.align		4
.L_1169:
        /*0328*/ 	.byte	0x03, 0x5f
        /*032a*/ 	.short	0x0101


	//----- nvinfo : EIATTR_COOP_GROUP_MASK_REGIDS
	.align		4
        /*032c*/ 	.byte	0x04, 0x29
        /*032e*/ 	.short	(.L_1171 - .L_1170)


	//   ....[0]....
.L_1170:
        /*0330*/ 	.word	0xffffffff


	//   ....[1]....
        /*0334*/ 	.word	0xffffffff


	//   ....[2]....
        /*0338*/ 	.word	0xffffffff


	//   ....[3]....
        /*033c*/ 	.word	0xffffffff


	//   ....[4]....
        /*0340*/ 	.word	0xffffffff


	//   ....[5]....
        /*0344*/ 	.word	0xffffffff


	//   ....[6]....
        /*0348*/ 	.word	0xffffffff


	//   ....[7]....
        /*034c*/ 	.word	0xffffffff


	//   ....[8]....
        /*0350*/ 	.word	0xffffffff


	//   ....[9]....
        /*0354*/ 	.word	0xffffffff


	//----- nvinfo : EIATTR_COOP_GROUP_INSTR_OFFSETS
	.align		4
.L_1171:
        /*0358*/ 	.byte	0x04, 0x28
        /*035a*/ 	.short	(.L_1173 - .L_1172)


	//   ....[0]....
.L_1172:
        /*035c*/ 	.word	0x000034e0


	//   ....[1]....
        /*0360*/ 	.word	0x00003500


	//   ....[2]....
        /*0364*/ 	.word	0x00003540


	//   ....[3]....
        /*0368*/ 	.word	0x00003550


	//   ....[4]....
        /*036c*/ 	.word	0x00003590


	//   ....[5]....
        /*0370*/ 	.word	0x000035a0


	//   ....[6]....
        /*0374*/ 	.word	0x000035d0


	//   ....[7]....
        /*0378*/ 	.word	0x000035e0


	//   ....[8]....
        /*037c*/ 	.word	0x00003610


	//   ....[9]....
        /*0380*/ 	.word	0x00003630


	//----- nvinfo : EIATTR_VRC_CTA_INIT_COUNT
	.align		4
.L_1173:
        /*0384*/ 	.byte	0x02, 0x4a
	.zero		1
	.zero		1


	//----- nvinfo : EIATTR_EXIT_INSTR_OFFSETS
	.align		4
        /*0388*/ 	.byte	0x04, 0x1c
        /*038a*/ 	.short	(.L_1175 - .L_1174)


	//   ....[0]....
.L_1174:
        /*038c*/ 	.word	0x00009500


	//   ....[1]....
        /*0390*/ 	.word	0x00009610


	//----- nvinfo : EIATTR_MAX_THREADS
	.align		4
.L_1175:
        /*0394*/ 	.byte	0x04, 0x05
        /*0396*/ 	.short	(.L_1177 - .L_1176)
.L_1176:
        /*0398*/ 	.word	0x00000100
        /*039c*/ 	.word	0x00000001
        /*03a0*/ 	.word	0x00000001


	//----- nvinfo : EIATTR_CRS_STACK_SIZE
	.align		4
.L_1177:
        /*03a4*/ 	.byte	0x04, 0x1e
        /*03a6*/ 	.short	(.L_1179 - .L_1178)
.L_1178:
        /*03a8*/ 	.word	0x00000000


	//----- nvinfo : EIATTR_CBANK_PARAM_SIZE
	.align		4
.L_1179:
        /*03ac*/ 	.byte	0x03, 0x19
        /*03ae*/ 	.short	0x0128


	//----- nvinfo : EIATTR_PARAM_CBANK
	.align		4
        /*03b0*/ 	.byte	0x04, 0x0a
        /*03b2*/ 	.short	(.L_1181 - .L_1180)
	.align		4
.L_1180:
        /*03b4*/ 	.word	index@(.nv.constant0._ZN10layer_norm31ln_parallel_residual_bwd_kernelINS_13Kernel_traitsIf13__nv_bfloat16S2_S2_fjLj8192ELj1ELj1ELj8ELj16ENS_18Kernel_traits_baseILj8192EfS2_S2_S2_fjLj256EEEEELb0ELb0ELb0EEEvNS_9BwdParamsE)
        /*03b8*/ 	.short	0x0380
        /*03ba*/ 	.short	0x0128


	//----- nvinfo : EIATTR_SW_WAR
	.align		4
.L_1181:
        /*03bc*/ 	.byte	0x04, 0x36
        /*03be*/ 	.short	(.L_1183 - .L_1182)
.L_1182:
        /*03c0*/ 	.word	0x00000008
.L_1183:


//--------------------- .nv.info._ZN10layer_norm31ln_parallel_residual_bwd_kernelINS_13Kernel_traitsIf13__nv_bfloat16S2_S2_fjLj8192ELj1ELj1ELj8ELj16ENS_18Kernel_traits_baseILj8192EfS2_S2_S2_fjLj256EEEEELb0ELb0ELb1EEEvNS_9BwdParamsE --------------------------
	.section	.nv.info._ZN10layer_norm31ln_parallel_residual_bwd_kernelINS_13Kernel_traitsIf13__nv_bfloat16S2_S2_fjLj8192ELj1ELj1ELj8ELj16ENS_18Kernel_traits_baseILj8192EfS2_S2_S2_fjLj256EEEEELb0ELb0ELb1EEEvNS_9BwdParamsE,"",@"SHT_CUDA_INFO"
	.sectionflags	@""
	.align	4


	//----- nvinfo : EIATTR_CUDA_API_VERSION
	.align		4
        /*0000*/ 	.byte	0x04, 0x37
        /*0002*/ 	.short	(.L_1185 - .L_1184)
.L_1184:
        /*0004*/ 	.word	0x00000082


	//----- nvinfo : EIATTR_KPARAM_INFO
	.align		4
.L_1185:
        /*0008*/ 	.byte	0x04, 0x17
        /*000a*/ 	.short	(.L_1187 - .L_1186)
.L_1186:
        /*000c*/ 	.word	0x00000000
        /*0010*/ 	.short	0x0000
        /*0012*/ 	.short	0x0000
        /*0014*/ 	.byte	0x00, 0xf0, 0xa1, 0x04


	//----- nvinfo : EIATTR_SPARSE_MMA_MASK
	.align		4
.L_1187:
        /*0018*/ 	.byte	0x03, 0x50
        /*001a*/ 	.short	0x0000


	//----- nvinfo : EIATTR_MAXREG_COUNT
	.align		4
        /*001c*/ 	.byte	0x03, 0x1b
        /*001e*/ 	.short	0x00ff


	//----- nvinfo : EIATTR_NUM_BARRIERS
	.align		4
        /*0020*/ 	.byte	0x02, 0x4c
        /*0022*/ 	.byte	0x01
	.zero		1


	//----- nvinfo : EIATTR_ANNOTATIONS
	.align		4
        /*0024*/ 	.byte	0x04, 0x55
        /*0026*/ 	.short	(.L_1189 - .L_1188)


	//   ....[0]....
.L_1188:
        /* <DEDUP_REMOVED lines=89> */


	//----- nvinfo : EIATTR_MERCURY_ISA_VERSION
	.align		4
.L_1189:
        /*05a8*/ 	.byte	0x03, 0x5f
        /*05aa*/ 	.short	0x0101


	//----- nvinfo : EIATTR_COOP_GROUP_MASK_REGIDS
	.align		4
        /*05ac*/ 	.byte	0x04, 0x29
        /*05ae*/ 	.short	(.L_1191 - .L_1190)


	//   ....[0]....
.L_1190:
        /*05b0*/ 	.word	0xffffffff


	//   ....[1]....
        /*05b4*/ 	.word	0xffffffff


	//   ....[2]....
        /*05b8*/ 	.word	0xffffffff


	//   ....[3]....
        /*05bc*/ 	.word	0xffffffff


	//   ....[4]....
        /*05c0*/ 	.word	0xffffffff


	//   ....[5]....
        /*05c4*/ 	.word	0xffffffff


	//   ....[6]....
        /*05c8*/ 	.word	0xffffffff


	//   ....[7]....
        /*05cc*/ 	.word	0xffffffff


	//   ....[8]....
        /*05d0*/ 	.word	0xffffffff


	//   ....[9]....
        /*05d4*/ 	.word	0xffffffff


	//----- nvinfo : EIATTR_COOP_GROUP_INSTR_OFFSETS
	.align		4
.L_1191:
        /*05d8*/ 	.byte	0x04, 0x28
        /*05da*/ 	.short	(.L_1193 - .L_1192)


	//   ....[0]....
.L_1192:
        /*05dc*/ 	.word	0x00002f00


	//   ....[1]....
        /*05e0*/ 	.word	0x00002f70


	//   ....[2]....
        /*05e4*/ 	.word	0x00002f90


	//   ....[3]....
        /*05e8*/ 	.word	0x00002fb0


	//   ....[4]....
        /*05ec*/ 	.word	0x00002fd0


	//   ....[5]....
        /*05f0*/ 	.word	0x00002ff0


	//   ....[6]....
        /*05f4*/ 	.word	0x00003010


	//   ....[7]....
        /*05f8*/ 	.word	0x00003070


	//   ....[8]....
        /*05fc*/ 	.word	0x00003120


	//   ....[9]....
        /*0600*/ 	.word	0x00003140


	//----- nvinfo : EIATTR_VRC_CTA_INIT_COUNT
	.align		4
.L_1193:
        /*0604*/ 	.byte	0x02, 0x4a
	.zero		1
	.zero		1


	//----- nvinfo : EIATTR_EXIT_INSTR_OFFSETS
	.align		4
        /*0608*/ 	.byte	0x04, 0x1c
        /*060a*/ 	.short	(.L_1195 - .L_1194)


	//   ....[0]....
.L_1194:
        /*060c*/ 	.word	0x00009500


	//----- nvinfo : EIATTR_MAX_THREADS
	.align		4
.L_1195:
        /*0610*/ 	.byte	0x04, 0x05
        /*0612*/ 	.short	(.L_1197 - .L_1196)
.L_1196:
        /*0614*/ 	.word	0x00000100
        /*0618*/ 	.word	0x00000001
        /*061c*/ 	.word	0x00000001


	//----- nvinfo : EIATTR_CRS_STACK_SIZE
	.align		4
.L_1197:
        /*0620*/ 	.byte	0x04, 0x1e
        /*0622*/ 	.short	(.L_1199 - .L_1198)
.L_1198:
        /*0624*/ 	.word	0x00000000


	//----- nvinfo : EIATTR_CBANK_PARAM_SIZE
	.align		4
.L_1199:
        /*0628*/ 	.byte	0x03, 0x19
        /*062a*/ 	.short	0x0128


	//----- nvinfo : EIATTR_PARAM_CBANK
	.align		4
        /*062c*/ 	.byte	0x04, 0x0a
        /*062e*/ 	.short	(.L_1201 - .L_1200)
	.align		4
.L_1200:
        /*0630*/ 	.word	index@(.nv.constant0._ZN10layer_norm31ln_parallel_residual_bwd_kernelINS_13Kernel_traitsIf13__nv_bfloat16S2_S2_fjLj8192ELj1ELj1ELj8ELj16ENS_18Kernel_traits_baseILj8192EfS2_S2_S2_fjLj256EEEEELb0ELb0ELb1EEEvNS_9BwdParamsE)
        /*0634*/ 	.short	0x0380
        /*0636*/ 	.short	0x0128


	//----- nvinfo : EIATTR_SW_WAR
	.align		4
.L_1201:
        /*0638*/ 	.byte	0x04, 0x36
        /*063a*/ 	.short	(.L_1203 - .L_1202)
.L_1202:
        /*063c*/ 	.word	0x00000008
.L_1203:


//--------------------- .nv.info._ZN10layer_norm31ln_parallel_residual_bwd_kernelINS_13Kernel_traitsIf13__nv_bfloat16S2_S2_fjLj8192ELj1ELj1ELj8ELj16ENS_18Kernel_traits_baseILj8192EfS2_S2_S2_fjLj256EEEEELb0ELb1ELb0EEEvNS_9BwdParamsE --------------------------
	.section	.nv.info._ZN10layer_norm31ln_parallel_residual_bwd_kernelINS_13Kernel_traitsIf13__nv_bfloat16S2_S2_fjLj8192ELj1ELj1ELj8ELj16ENS_18Kernel_traits_baseILj8192EfS2_S2_S2_fjLj256EEEEELb0ELb1ELb0EEEvNS_9BwdParamsE,"",@"SHT_CUDA_INFO"
	.sectionflags	@""
	.align	4


	//----- nvinfo : EIATTR_CUDA_API_VERSION
	.align		4
        /*0000*/ 	.byte	0x04, 0x37
        /*0002*/ 	.short	(.L_1205 - .L_1204)
.L_1204:
        /*0004*/ 	.word	0x00000082


	//----- nvinfo : EIATTR_KPARAM_INFO
	.align		4
.L_1205:
        /*0008*/ 	.byte	0x04, 0x17
        /*000a*/ 	.short	(.L_1207 - .L_1206)
.L_1206:
        /*000c*/ 	.word	0x00000000
        /*0010*/ 	.short	0x0000
        /*0012*/ 	.short	0x0000
        /*0014*/ 	.byte	0x00, 0xf0, 0xa1, 0x04


	//----- nvinfo : EIATTR_SPARSE_MMA_MASK
	.align		4
.L_1207:
        /*0018*/ 	.byte	0x03, 0x50
        /*001a*/ 	.short	0x0000


	//----- nvinfo : EIATTR_MAXREG_COUNT
	.align		4
        /*001c*/ 	.byte	0x03, 0x1b
        /*001e*/ 	.short	0x00ff


	//----- nvinfo : EIATTR_NUM_BARRIERS
	.align		4
        /*0020*/ 	.byte	0x02, 0x4c
        /*0022*/ 	.byte	0x01
	.zero		1


	//----- nvinfo : EIATTR_MERCURY_ISA_VERSION
	.align		4
        /*0024*/ 	.byte	0x03, 0x5f
        /*0026*/ 	.short	0x0101


	//----- nvinfo : EIATTR_COOP_GROUP_MASK_REGIDS
	.align		4
        /*0028*/ 	.byte	0x04, 0x29
        /*002a*/ 	.short	(.L_1209 - .L_1208)


	//   ....[0]....
.L_1208:
        /*002c*/ 	.word	0xffffffff


	//   ....[1]....
        /*0030*/ 	.word	0xffffffff


	//   ....[2]....
        /*0034*/ 	.word	0xffffffff


	//   ....[3]....
        /*0038*/ 	.word	0xffffffff


	//   ....[4]....
        /*003c*/ 	.word	0xffffffff


	//   ....[5]....
        /*0040*/ 	.word	0xffffffff


	//   ....[6]....
        /*0044*/ 	.word	0xffffffff


	//   ....[7]....
        /*0048*/ 	.word	0xffffffff


	//   ....[8]....
        /*004c*/ 	.word	0xffffffff


	//   ....[9]....
        /*0050*/ 	.word	0xffffffff


	//----- nvinfo : EIATTR_COOP_GROUP_INSTR_OFFSETS
	.align		4
.L_1209:
        /*0054*/ 	.byte	0x04, 0x28
        /*0056*/ 	.short	(.L_1211 - .L_1210)


	//   ....[0]....
.L_1210:
        /*0058*/ 	.word	0x00002000


	//   ....[1]....
        /*005c*/ 	.word	0x00002040


	//   ....[2]....
        /*0060*/ 	.word	0x00002090


	//   ....[3]....
        /*0064*/ 	.word	0x000020a0


	//   ....[4]....
        /*0068*/ 	.word	0x000020e0


	//   ....[5]....
        /*006c*/ 	.word	0x00002100


	//   ....[6]....
        /*0070*/ 	.word	0x000021c0


	//   ....[7]....
        /*0074*/ 	.word	0x000021d0


	//   ....[8]....
        /*0078*/ 	.word	0x00002220


	//   ....[9]....
        /*007c*/ 	.word	0x00002230


	//----- nvinfo : EIATTR_VRC_CTA_INIT_COUNT
	.align		4
.L_1211:
        /*0080*/ 	.byte	0x02, 0x4a
	.zero		1
	.zero		1


	//----- nvinfo : EIATTR_EXIT_INSTR_OFFSETS
	.align		4
        /*0084*/ 	.byte	0x04, 0x1c
        /*0086*/ 	.short	(.L_1213 - .L_1212)


	//   ....[0]....
.L_1212:
        /*0088*/ 	.word	0x00007de0


	//   ....[1]....
        /*008c*/ 	.word	0x00007e80


	//----- nvinfo : EIATTR_MAX_THREADS
	.align		4
.L_1213:
        /*0090*/ 	.byte	0x04, 0x05
        /*0092*/ 	.short	(.L_1215 - .L_1214)
.L_1214:
        /*0094*/ 	.word	0x00000100
        /*0098*/ 	.word	0x00000001
        /*009c*/ 	.word	0x00000001


	//----- nvinfo : EIATTR_CRS_STACK_SIZE
	.align		4
.L_1215:
        /*00a0*/ 	.byte	0x04, 0x1e
        /*00a2*/ 	.short	(.L_1217 - .L_1216)
.L_1216:
        /*00a4*/ 	.word	0x00000000


	//----- nvinfo : EIATTR_CBANK_PARAM_SIZE
	.align		4
.L_1217:
        /*00a8*/ 	.byte	0x03, 0x19
        /*00aa*/ 	.short	0x0128


	//----- nvinfo : EIATTR_PARAM_CBANK
	.align		4
        /*00ac*/ 	.byte	0x04, 0x0a
        /*00ae*/ 	.short	(.L_1219 - .L_1218)
	.align		4
.L_1218:
        /*00b0*/ 	.word	index@(.nv.constant0._ZN10layer_norm31ln_parallel_residual_bwd_kernelINS_13Kernel_traitsIf13__nv_bfloat16S2_S2_fjLj8192ELj1ELj1ELj8ELj16ENS_18Kernel_traits_baseILj8192EfS2_S2_S2_fjLj256EEEEELb0ELb1ELb0EEEvNS_9BwdParamsE)
        /*00b4*/ 	.short	0x0380
        /*00b6*/ 	.short	0x0128


	//----- nvinfo : EIATTR_SW_WAR
	.align		4
.L_1219:
        /*00b8*/ 	.byte	0x04, 0x36
        /*00ba*/ 	.short	(.L_1221 - .L_1220)
.L_1220:
        /*00bc*/ 	.word	0x00000008
.L_1221:


//--------------------- .nv.info._ZN10layer_norm31ln_parallel_residual_bwd_kernelINS_13Kernel_traitsIf13__nv_bfloat16S2_S2_fjLj8192ELj1ELj1ELj8ELj16ENS_18Kernel_traits_baseILj8192EfS2_S2_S2_fjLj256EEEEELb0ELb1ELb1EEEvNS_9BwdParamsE --------------------------
	.section	.nv.info._ZN10layer_norm31ln_parallel_residual_bwd_kernelINS_13Kernel_traitsIf13__nv_bfloat16S2_S2_fjLj8192ELj1ELj1ELj8ELj16ENS_18Kernel_traits_baseILj8192EfS2_S2_S2_fjLj256EEEEELb0ELb1ELb1EEEvNS_9BwdParamsE,"",@"SHT_CUDA_INFO"
	.sectionflags	@""
	.align	4


	//----- nvinfo : EIATTR_CUDA_API_VERSION
	.align		4
        /*0000*/ 	.byte	0x04, 0x37
        /*0002*/ 	.short	(.L_1223 - .L_1222)
.L_1222:
        /*0004*/ 	.word	0x00000082


	//----- nvinfo : EIATTR_KPARAM_INFO
	.align		4
.L_1223:
        /*0008*/ 	.byte	0x04, 0x17
        /*000a*/ 	.short	(.L_1225 - .L_1224)
.L_1224:
        /*000c*/ 	.word	0x00000000
        /*0010*/ 	.short	0x0000
        /*0012*/ 	.short	0x0000
        /*0014*/ 	.byte	0x00, 0xf0, 0xa1, 0x04


	//----- nvinfo : EIATTR_SPARSE_MMA_MASK
	.align		4
.L_1225:
        /*0018*/ 	.byte	0x03, 0x50
        /*001a*/ 	.short	0x0000


	//----- nvinfo : EIATTR_MAXREG_COUNT
	.align		4
        /*001c*/ 	.byte	0x03, 0x1b
        /*001e*/ 	.short	0x00ff


	//----- nvinfo : EIATTR_NUM_BARRIERS
	.align		4
        /*0020*/ 	.byte	0x02, 0x4c
        /*0022*/ 	.byte	0x01
	.zero		1


	//----- nvinfo : EIATTR_MERCURY_ISA_VERSION
	.align		4
        /*0024*/ 	.byte	0x03, 0x5f
        /*0026*/ 	.short	0x0101


	//----- nvinfo : EIATTR_COOP_GROUP_MASK_REGIDS
	.align		4
        /*0028*/ 	.byte	0x04, 0x29
        /*002a*/ 	.short	(.L_1227 - .L_1226)


	//   ....[0]....
.L_1226:
        /*002c*/ 	.word	0xffffffff


	//   ....[1]....
        /*0030*/ 	.word	0xffffffff


	//   ....[2]....
        /*0034*/ 	.word	0xffffffff


	//   ....[3]....
        /*0038*/ 	.word	0xffffffff


	//   ....[4]....
        /*003c*/ 	.word	0xffffffff


	//   ....[5]....
        /*0040*/ 	.word	0xffffffff


	//   ....[6]....
        /*0044*/ 	.word	0xffffffff


	//   ....[7]....
        /*0048*/ 	.word	0xffffffff


	//   ....[8]....
        /*004c*/ 	.word	0xffffffff


	//   ....[9]....
        /*0050*/ 	.word	0xffffffff


	//----- nvinfo : EIATTR_COOP_GROUP_INSTR_OFFSETS
	.align		4
.L_1227:
        /*0054*/ 	.byte	0x04, 0x28
        /*0056*/ 	.short	(.L_1229 - .L_1228)


	//   ....[0]....
.L_1228:
        /*0058*/ 	.word	0x000018c0


	//   ....[1]....
        /*005c*/ 	.word	0x000018d0


	//   ....[2]....
        /*0060*/ 	.word	0x00001900


	//   ....[3]....
        /*0064*/ 	.word	0x00001910


	//   ....[4]....
        /*0068*/ 	.word	0x00001940


	//   ....[5]....
        /*006c*/ 	.word	0x00001950


	//   ....[6]....
        /*0070*/ 	.word	0x00001990


	//   ....[7]....
        /*0074*/ 	.word	0x000019a0


	//   ....[8]....
        /*0078*/ 	.word	0x00001a00


	//   ....[9]....
        /*007c*/ 	.word	0x00001a10


	//----- nvinfo : EIATTR_VRC_CTA_INIT_COUNT
	.align		4
.L_1229:
        /*0080*/ 	.byte	0x02, 0x4a
	.zero		1
	.zero		1


	//----- nvinfo : EIATTR_EXIT_INSTR_OFFSETS
	.align		4
        /*0084*/ 	.byte	0x04, 0x1c
        /*0086*/ 	.short	(.L_1231 - .L_1230)


	//   ....[0]....
.L_1230:
        /*0088*/ 	.word	0x000075d0


	//----- nvinfo : EIATTR_MAX_THREADS
	.align		4
.L_1231:
        /*008c*/ 	.byte	0x04, 0x05
        /*008e*/ 	.short	(.L_1233 - .L_1232)
.L_1232:
        /*0090*/ 	.word	0x00000100
        /*0094*/ 	.word	0x00000001
        /*0098*/ 	.word	0x00000001


	//----- nvinfo : EIATTR_CBANK_PARAM_SIZE
	.align		4
.L_1233:
        /*009c*/ 	.byte	0x03, 0x19
        /*009e*/ 	.short	0x0128


	//----- nvinfo : EIATTR_PARAM_CBANK
	.align		4
        /*00a0*/ 	.byte	0x04, 0x0a
        /*00a2*/ 	.short	(.L_1235 - .L_1234)
	.align		4
.L_1234:
        /*00a4*/ 	.word	index@(.nv.constant0._ZN10layer_norm31ln_parallel_residual_bwd_kernelINS_13Kernel_traitsIf13__nv_bfloat16S2_S2_fjLj8192ELj1ELj1ELj8ELj16ENS_18Kernel_traits_baseILj8192EfS2_S2_S2_fjLj256EEEEELb0ELb1ELb1EEEvNS_9BwdParamsE)
        /*00a8*/ 	.short	0x0380
        /*00aa*/ 	.short	0x0128


	//----- nvinfo : EIATTR_SW_WAR
	.align		4
.L_1235:
        /*00ac*/ 	.byte	0x04, 0x36
        /*00ae*/ 	.short	(.L_1237 - .L_1236)
.L_1236:
        /*00b0*/ 	.word	0x00000008
.L_1237:


//--------------------- .nv.info._ZN10layer_norm31ln_parallel_residual_bwd_kernelINS_13Kernel_traitsIf13__nv_bfloat16S2_S2_fjLj8192ELj1ELj1ELj8ELj16ENS_18Kernel_traits_baseILj8192EfS2_S2_S2_fjLj256EEEEELb1ELb0ELb0EEEvNS_9BwdParamsE --------------------------
	.section	.nv.info._ZN10layer_norm31ln_parallel_residual_bwd_kernelINS_13Kernel_traitsIf13__nv_bfloat16S2_S2_fjLj8192ELj1ELj1ELj8ELj16ENS_18Kernel_traits_baseILj8192EfS2_S2_S2_fjLj256EEEEELb1ELb0ELb0EEEvNS_9BwdParamsE,"",@"SHT_CUDA_INFO"
	.sectionflags	@""
	.align	4


	//----- nvinfo : EIATTR_CUDA_API_VERSION
	.align		4
        /*0000*/ 	.byte	0x04, 0x37
        /*0002*/ 	.short	(.L_1239 - .L_1238)
.L_1238:
        /*0004*/ 	.word	0x00000082


	//----- nvinfo : EIATTR_KPARAM_INFO
	.align		4
.L_1239:
        /*0008*/ 	.byte	0x04, 0x17
        /*000a*/ 	.short	(.L_1241 - .L_1240)
.L_1240:
        /*000c*/ 	.word	0x00000000
        /*0010*/ 	.short	0x0000
        /*0012*/ 	.short	0x0000
        /*0014*/ 	.byte	0x00, 0xf0, 0xa1, 0x04


	//----- nvinfo : EIATTR_SPARSE_MMA_MASK
	.align		4
.L_1241:
        /*0018*/ 	.byte	0x03, 0x50
        /*001a*/ 	.short	0x0000


	//----- nvinfo : EIATTR_MAXREG_COUNT
	.align		4
        /*001c*/ 	.byte	0x03, 0x1b
        /*001e*/ 	.short	0x00ff


	//----- nvinfo : EIATTR_NUM_BARRIERS
	.align		4
        /*0020*/ 	.byte	0x02, 0x4c
        /*0022*/ 	.byte	0x01
	.zero		1


	//----- nvinfo : EIATTR_ANNOTATIONS
	.align		4
        /*0024*/ 	.byte	0x04, 0x55
        /*0026*/ 	.short	(.L_1243 - .L_1242)


	//   ....[0]....
.L_1242:
        /* <DEDUP_REMOVED lines=65> */


	//----- nvinfo : EIATTR_MERCURY_ISA_VERSION
	.align		4
.L_1243:
        /*0428*/ 	.byte	0x03, 0x5f
        /*042a*/ 	.short	0x0101


	//----- nvinfo : EIATTR_COOP_GROUP_MASK_REGIDS
	.align		4
        /*042c*/ 	.byte	0x04, 0x29
        /*042e*/ 	.short	(.L_1245 - .L_1244)


	//   ....[0]....
.L_1244:
        /*0430*/ 	.word	0xffffffff


	//   ....[1]....
        /*0434*/ 	.word	0xffffffff


	//   ....[2]....
        /*0438*/ 	.word	0xffffffff


	//   ....[3]....
        /*043c*/ 	.word	0xffffffff


	//   ....[4]....
        /*0440*/ 	.word	0xffffffff


	//   ....[5]....
        /*0444*/ 	.word	0xffffffff


	//   ....[6]....
        /*0448*/ 	.word	0xffffffff


	//   ....[7]....
        /*044c*/ 	.word	0xffffffff


	//   ....[8]....
        /*0450*/ 	.word	0xffffffff


	//   ....[9]....
        /*0454*/ 	.word	0xffffffff


	//----- nvinfo : EIATTR_COOP_GROUP_INSTR_OFFSETS
	.align		4
.L_1245:
        /*0458*/ 	.byte	0x04, 0x28
        /*045a*/ 	.short	(.L_1247 - .L_1246)


	//   ....[0]....
.L_1246:
        /*045c*/ 	.word	0x000038f0


	//   ....[1]....
        /*0460*/ 	.word	0x00003910


	//   ....[2]....
        /*0464*/ 	.word	0x00003950


	//   ....[3]....
        /*0468*/ 	.word	0x00003960


	//   ....[4]....
        /*046c*/ 	.word	0x000039a0


	//   ....[5]....
        /*0470*/ 	.word	0x000039b0


	//   ....[6]....
        /*0474*/ 	.word	0x000039e0


	//   ....[7]....
        /*0478*/ 	.word	0x000039f0


	//   ....[8]....
        /*047c*/ 	.word	0x00003a20


	//   ....[9]....
        /*0480*/ 	.word	0x00003a40


	//----- nvinfo : EIATTR_VRC_CTA_INIT_COUNT
	.align		4
.L_1247:
        /*0484*/ 	.byte	0x02, 0x4a
	.zero		1
	.zero		1


	//----- nvinfo : EIATTR_EXIT_INSTR_OFFSETS
	.align		4
        /*0488*/ 	.byte	0x04, 0x1c
        /*048a*/ 	.short	(.L_1249 - .L_1248)


	//   ....[0]....
.L_1248:
        /*048c*/ 	.word	0x0000dbb0


	//   ....[1]....
        /*0490*/ 	.word	0x0000dcc0


	//----- nvinfo : EIATTR_MAX_THREADS
	.align		4
.L_1249:
        /*0494*/ 	.byte	0x04, 0x05
        /*0496*/ 	.short	(.L_1251 - .L_1250)
.L_1250:
        /*0498*/ 	.word	0x00000100
        /*049c*/ 	.word	0x00000001
        /*04a0*/ 	.word	0x00000001


	//----- nvinfo : EIATTR_CRS_STACK_SIZE
	.align		4
.L_1251:
        /*04a4*/ 	.byte	0x04, 0x1e
        /*04a6*/ 	.short	(.L_1253 - .L_1252)
.L_1252:
        /*04a8*/ 	.word	0x00000000


	//----- nvinfo : EIATTR_CBANK_PARAM_SIZE
	.align		4
.L_1253:
        /*04ac*/ 	.byte	0x03, 0x19
        /*04ae*/ 	.short	0x0128


	//----- nvinfo : EIATTR_PARAM_CBANK
	.align		4
        /*04b0*/ 	.byte	0x04, 0x0a
        /*04b2*/ 	.short	(.L_1255 - .L_1254)
	.align		4
.L_1254:
        /*04b4*/ 	.word	index@(.nv.constant0._ZN10layer_norm31ln_parallel_residual_bwd_kernelINS_13Kernel_traitsIf13__nv_bfloat16S2_S2_fjLj8192ELj1ELj1ELj8ELj16ENS_18Kernel_traits_baseILj8192EfS2_S2_S2_fjLj256EEEEELb1ELb0ELb0EEEvNS_9BwdParamsE)
        /*04b8*/ 	.short	0x0380
        /*04ba*/ 	.short	0x0128


	//----- nvinfo : EIATTR_SW_WAR
	.align		4
.L_1255:
        /*04bc*/ 	.byte	0x04, 0x36
        /*04be*/ 	.short	(.L_1257 - .L_1256)
.L_1256:
        /*04c0*/ 	.word	0x00000008
.L_1257:


//--------------------- .nv.info._ZN10layer_norm31ln_parallel_residual_bwd_kernelINS_13Kernel_traitsIf13__nv_bfloat16S2_S2_fjLj8192ELj1ELj1ELj8ELj16ENS_18Kernel_traits_baseILj8192EfS2_S2_S2_fjLj256EEEEELb1ELb0ELb1EEEvNS_9BwdParamsE --------------------------
	.section	.nv.info._ZN10layer_norm31ln_parallel_residual_bwd_kernelINS_13Kernel_traitsIf13__nv_bfloat16S2_S2_fjLj8192ELj1ELj1ELj8ELj16ENS_18Kernel_traits_baseILj8192EfS2_S2_S2_fjLj256EEEEELb1ELb0ELb1EEEvNS_9BwdParamsE,"",@"SHT_CUDA_INFO"
	.sectionflags	@""
	.align	4


	//----- nvinfo : EIATTR_CUDA_API_VERSION
	.align		4
        /*0000*/ 	.byte	0x04, 0x37
        /*0002*/ 	.short	(.L_1259 - .L_1258)
.L_1258:
        /*0004*/ 	.word	0x00000082


	//----- nvinfo : EIATTR_KPARAM_INFO
	.align		4
.L_1259:
        /*0008*/ 	.byte	0x04, 0x17
        /*000a*/ 	.short	(.L_1261 - .L_1260)
.L_1260:
        /*000c*/ 	.word	0x00000000
        /*0010*/ 	.short	0x0000
        /*0012*/ 	.short	0x0000
        /*0014*/ 	.byte	0x00, 0xf0, 0xa1, 0x04


	//----- nvinfo : EIATTR_SPARSE_MMA_MASK
	.align		4
.L_1261:
        /*0018*/ 	.byte	0x03, 0x50
        /*001a*/ 	.short	0x0000


	//----- nvinfo : EIATTR_MAXREG_COUNT
	.align		4
        /*001c*/ 	.byte	0x03, 0x1b
        /*001e*/ 	.short	0x00ff


	//----- nvinfo : EIATTR_NUM_BARRIERS
	.align		4
        /*0020*/ 	.byte	0x02, 0x4c
        /*0022*/ 	.byte	0x01
	.zero		1


	//----- nvinfo : EIATTR_ANNOTATIONS
	.align		4
        /*0024*/ 	.byte	0x04, 0x55
        /*0026*/ 	.short	(.L_1263 - .L_1262)


	//   ....[0]....
.L_1262:
        /* <DEDUP_REMOVED lines=120> */
        /*079c*/ 	.byte	0x70, 0xd5, 0x00, 0x00


	//----- nvinfo : EIATTR_MERCURY_ISA_VERSION
	.align		4
.L_1263:
        /*07a0*/ 	.byte	0x03, 0x5f
        /*07a2*/ 	.short	0x0101


	//----- nvinfo : EIATTR_COOP_GROUP_MASK_REGIDS
	.align		4
        /*07a4*/ 	.byte	0x04, 0x29
        /*07a6*/ 	.short	(.L_1265 - .L_1264)


	//   ....[0]....
.L_1264:
        /*07a8*/ 	.word	0xffffffff


	//   ....[1]....
        /*07ac*/ 	.word	0xffffffff


	//   ....[2]....
        /*07b0*/ 	.word	0xffffffff


	//   ....[3]....
        /*07b4*/ 	.word	0xffffffff


	//   ....[4]....
        /*07b8*/ 	.word	0xffffffff


	//   ....[5]....
        /*07bc*/ 	.word	0xffffffff


	//   ....[6]....
        /*07c0*/ 	.word	0xffffffff


	//   ....[7]....
        /*07c4*/ 	.word	0xffffffff


	//   ....[8]....
        /*07c8*/ 	.word	0xffffffff


	//   ....[9]....
        /*07cc*/ 	.word	0xffffffff


	//----- nvinfo : EIATTR_COOP_GROUP_INSTR_OFFSETS
	.align		4
.L_1265:
        /*07d0*/ 	.byte	0x04, 0x28
        /*07d2*/ 	.short	(.L_1267 - .L_1266)


	//   ....[0]....
.L_1266:
        /*07d4*/ 	.word	0x00003360


	//   ....[1]....
        /*07d8*/ 	.word	0x000033d0


	//   ....[2]....
        /*07dc*/ 	.word	0x00003420


	//   ....[3]....
        /*07e0*/ 	.word	0x00003440


	//   ....[4]....
        /*07e4*/ 	.word	0x00003460


	//   ....[5]....
        /*07e8*/ 	.word	0x00003480


	//   ....[6]....
        /*07ec*/ 	.word	0x000034a0


	//   ....[7]....
        /*07f0*/ 	.word	0x000034c0


	//   ....[8]....
        /*07f4*/ 	.word	0x000034d0


	//   ....[9]....
        /*07f8*/ 	.word	0x00003510


	//----- nvinfo : EIATTR_VRC_CTA_INIT_COUNT
	.align		4
.L_1267:
        /*07fc*/ 	.byte	0x02, 0x4a
	.zero		1
	.zero		1


	//----- nvinfo : EIATTR_EXIT_INSTR_OFFSETS
	.align		4
        /*0800*/ 	.byte	0x04, 0x1c
        /*0802*/ 	.short	(.L_1269 - .L_1268)


	//   ....[0]....
.L_1268:
        /*0804*/ 	.word	0x0000db60


	//----- nvinfo : EIATTR_MAX_THREADS
	.align		4
.L_1269:
        /*0808*/ 	.byte	0x04, 0x05
        /*080a*/ 	.short	(.L_1271 - .L_1270)
.L_1270:
        /*080c*/ 	.word	0x00000100
        /*0810*/ 	.word	0x00000001
        /*0814*/ 	.word	0x00000001


	//----- nvinfo : EIATTR_CRS_STACK_SIZE
	.align		4
.L_1271:
        /*0818*/ 	.byte	0x04, 0x1e
        /*081a*/ 	.short	(.L_1273 - .L_1272)
.L_1272:
        /*081c*/ 	.word	0x00000000


	//----- nvinfo : EIATTR_CBANK_PARAM_SIZE
	.align		4
.L_1273:
        /*0820*/ 	.byte	0x03, 0x19
        /*0822*/ 	.short	0x0128


	//----- nvinfo : EIATTR_PARAM_CBANK
	.align		4
        /*0824*/ 	.byte	0x04, 0x0a
        /*0826*/ 	.short	(.L_1275 - .L_1274)
	.align		4
.L_1274:
        /*0828*/ 	.word	index@(.nv.constant0._ZN10layer_norm31ln_parallel_residual_bwd_kernelINS_13Kernel_traitsIf13__nv_bfloat16S2_S2_fjLj8192ELj1ELj1ELj8ELj16ENS_18Kernel_traits_baseILj8192EfS2_S2_S2_fjLj256EEEEELb1ELb0ELb1EEEvNS_9BwdParamsE)
        /*082c*/ 	.short	0x0380
        /*082e*/ 	.short	0x0128


	//----- nvinfo : EIATTR_SW_WAR
	.align		4
.L_1275:
        /*0830*/ 	.byte	0x04, 0x36
        /*0832*/ 	.short	(.L_1277 - .L_1276)
.L_1276:
        /*0834*/ 	.word	0x00000008
.L_1277:


//--------------------- .nv.info._ZN10layer_norm22ln_bwd_finalize_kernelINS_22Kernel_traits_finalizeILj8192Ef13__nv_bfloat16S2_S2_fjLb0ELj1024ELj4ENS_18Kernel_traits_baseILj8192EfS2_S2_S2_fjLj1024EEEEELb0ELb0EEEvNS_9BwdParamsE --------------------------
	.section	.nv.info._ZN10layer_norm22ln_bwd_finalize_kernelINS_22Kernel_traits_finalizeILj8192Ef13__nv_bfloat16S2_S2_fjLb0ELj1024ELj4ENS_18Kernel_traits_baseILj8192EfS2_S2_S2_fjLj1024EEEEELb0ELb0EEEvNS_9BwdParamsE,"",@"SHT_CUDA_INFO"
	.sectionflags	@""
	.align	4


	//----- nvinfo : EIATTR_CUDA_API_VERSION
	.align		4
        /*0000*/ 	.byte	0x04, 0x37
        /*0002*/ 	.short	(.L_1279 - .L_1278)
.L_1278:
        /*0004*/ 	.word	0x00000082


	//----- nvinfo : EIATTR_KPARAM_INFO
	.align		4
.L_1279:
        /*0008*/ 	.byte	0x04, 0x17
        /*000a*/ 	.short	(.L_1281 - .L_1280)
.L_1280:
        /*000c*/ 	.word	0x00000000
        /*0010*/ 	.short	0x0000
        /*0012*/ 	.short	0x0000
        /*0014*/ 	.byte	0x00, 0xf0, 0xa1, 0x04


	//----- nvinfo : EIATTR_SPARSE_MMA_MASK
	.align		4
.L_1281:
        /*0018*/ 	.byte	0x03, 0x50
        /*001a*/ 	.short	0x0000


	//----- nvinfo : EIATTR_MAXREG_COUNT
	.align		4
        /*001c*/ 	.byte	0x03, 0x1b
        /*001e*/ 	.short	0x0040


	//----- nvinfo : EIATTR_NUM_BARRIERS
	.align		4
        /*0020*/ 	.byte	0x02, 0x4c
        /*0022*/ 	.byte	0x01
	.zero		1


	//----- nvinfo : EIATTR_MERCURY_ISA_VERSION
	.align		4
        /*0024*/ 	.byte	0x03, 0x5f
        /*0026*/ 	.short	0x0101


	//----- nvinfo : EIATTR_COOP_GROUP_MASK_REGIDS
	.align		4
        /*0028*/ 	.byte	0x04, 0x29
        /*002a*/ 	.short	(.L_1283 - .L_1282)


	//   ....[0]....
.L_1282:
        /*002c*/ 	.word	0xffffffff


	//   ....[1]....
        /*0030*/ 	.word	0xffffffff


	//   ....[2]....
        /*0034*/ 	.word	0xffffffff


	//   ....[3]....
        /*0038*/ 	.word	0xffffffff


	//   ....[4]....
        /*003c*/ 	.word	0xffffffff


	//   ....[5]....
        /*0040*/ 	.word	0xffffffff


	//   ....[6]....
        /*0044*/ 	.word	0xffffffff


	//   ....[7]....
        /*0048*/ 	.word	0xffffffff


	//   ....[8]....
        /*004c*/ 	.word	0xffffffff


	//   ....[9]....
        /*0050*/ 	.word	0xffffffff


	//----- nvinfo : EIATTR_COOP_GROUP_INSTR_OFFSETS
	.align		4
.L_1283:
        /*0054*/ 	.byte	0x04, 0x28
        /*0056*/ 	.short	(.L_1285 - .L_1284)


	//   ....[0]....
.L_1284:
        /*0058*/ 	.word	0x000015e0


	//   ....[1]....
        /*005c*/ 	.word	0x000015f0


	//   ....[2]....
        /*0060*/ 	.word	0x00001620


	//   ....[3]....
        /*0064*/ 	.word	0x00001630


	//   ....[4]....
        /*0068*/ 	.word	0x00001660


	//   ....[5]....
        /*006c*/ 	.word	0x00001670


	//   ....[6]....
        /*0070*/ 	.word	0x000016b0


	//   ....[7]....
        /*0074*/ 	.word	0x000016e0


	//   ....[8]....
        /*0078*/ 	.word	0x00001710


	//   ....[9]....
        /*007c*/ 	.word	0x00001720


	//----- nvinfo : EIATTR_VRC_CTA_INIT_COUNT
	.align		4
.L_1285:
        /*0080*/ 	.byte	0x02, 0x4a
	.zero		1
	.zero		1


	//----- nvinfo : EIATTR_EXIT_INSTR_OFFSETS
	.align		4
        /*0084*/ 	.byte	0x04, 0x1c
        /*0086*/ 	.short	(.L_1287 - .L_1286)


	//   ....[0]....
.L_1286:
        /*0088*/ 	.word	0x00000060


	//   ....[1]....
        /*008c*/ 	.word	0x00001780


	//   ....[2]....
        /*0090*/ 	.word	0x000017b0


	//   ....[3]....
        /*0094*/ 	.word	0x00001850


	//----- nvinfo : EIATTR_MAX_THREADS
	.align		4
.L_1287:
        /*0098*/ 	.byte	0x04, 0x05
        /*009a*/ 	.short	(.L_1289 - .L_1288)
.L_1288:
        /*009c*/ 	.word	0x00000400
        /*00a0*/ 	.word	0x00000001
        /*00a4*/ 	.word	0x00000001


	//----- nvinfo : EIATTR_CRS_STACK_SIZE
	.align		4
.L_1289:
        /*00a8*/ 	.byte	0x04, 0x1e
        /*00aa*/ 	.short	(.L_1291 - .L_1290)
.L_1290:
        /*00ac*/ 	.word	0x00000000


	//----- nvinfo : EIATTR_CBANK_PARAM_SIZE
	.align		4
.L_1291:
        /*00b0*/ 	.byte	0x03, 0x19
        /*00b2*/ 	.short	0x0128


	//----- nvinfo : EIATTR_PARAM_CBANK
	.align		4
        /*00b4*/ 	.byte	0x04, 0x0a
        /*00b6*/ 	.short	(.L_1293 - .L_1292)
	.align		4
.L_1292:
        /*00b8*/ 	.word	index@(.nv.constant0._ZN10layer_norm22ln_bwd_finalize_kernelINS_22Kernel_traits_finalizeILj8192Ef13__nv_bfloat16S2_S2_fjLb0ELj1024ELj4ENS_18Kernel_traits_baseILj8192EfS2_S2_S2_fjLj1024EEEEELb0ELb0EEEvNS_9BwdParamsE)
        /*00bc*/ 	.short	0x0380
        /*00be*/ 	.short	0x0128


	//----- nvinfo : EIATTR_SW_WAR
	.align		4
.L_1293:
        /*00c0*/ 	.byte	0x04, 0x36
        /*00c2*/ 	.short	(.L_1295 - .L_1294)
.L_1294:
        /*00c4*/ 	.word	0x00000008
.L_1295:


//--------------------- .nv.info._ZN10layer_norm40ln_parallel_residual_bwd_finalize_kernelINS_22Kernel_traits_finalizeILj8192Ef13__nv_bfloat16S2_S2_fjLb0ELj1024ELj4ENS_18Kernel_traits_baseILj8192EfS2_S2_S2_fjLj1024EEEEELb0EEEvNS_9BwdParamsE --------------------------
	.section	.nv.info._ZN10layer_norm40ln_parallel_residual_bwd_finalize_kernelINS_22Kernel_traits_finalizeILj8192Ef13__nv_bfloat16S2_S2_fjLb0ELj1024ELj4ENS_18Kernel_traits_baseILj8192EfS2_S2_S2_fjLj1024EEEEELb0EEEvNS_9BwdParamsE,"",@"SHT_CUDA_INFO"
	.sectionflags	@""
	.align	4


	//----- nvinfo : EIATTR_CUDA_API_VERSION
	.align		4
        /*0000*/ 	.byte	0x04, 0x37
        /*0002*/ 	.short	(.L_1297 - .L_1296)
.L_1296:
        /*0004*/ 	.word	0x00000082


	//----- nvinfo : EIATTR_KPARAM_INFO
	.align		4
.L_1297:
        /*0008*/ 	.byte	0x04, 0x17
        /*000a*/ 	.short	(.L_1299 - .L_1298)
.L_1298:
        /*000c*/ 	.word	0x00000000
        /*0010*/ 	.short	0x0000
        /*0012*/ 	.short	0x0000
        /*0014*/ 	.byte	0x00, 0xf0, 0xa1, 0x04


	//----- nvinfo : EIATTR_SPARSE_MMA_MASK
	.align		4
.L_1299:
        /*0018*/ 	.byte	0x03, 0x50
        /*001a*/ 	.short	0x0000


	//----- nvinfo : EIATTR_MAXREG_COUNT
	.align		4
        /*001c*/ 	.byte	0x03, 0x1b
        /*001e*/ 	.short	0x0040


	//----- nvinfo : EIATTR_NUM_BARRIERS
	.align		4
        /*0020*/ 	.byte	0x02, 0x4c
        /*0022*/ 	.byte	0x01
	.zero		1


	//----- nvinfo : EIATTR_MERCURY_ISA_VERSION
	.align		4
        /*0024*/ 	.byte	0x03, 0x5f
        /*0026*/ 	.short	0x0101


	//----- nvinfo : EIATTR_COOP_GROUP_MASK_REGIDS
	.align		4
        /*0028*/ 	.byte	0x04, 0x29
        /*002a*/ 	.short	(.L_1301 - .L_1300)


	//   ....[0]....
.L_1300:
        /*002c*/ 	.word	0xffffffff


	//   ....[1]....
        /*0030*/ 	.word	0xffffffff


	//   ....[2]....
        /*0034*/ 	.word	0xffffffff


	//   ....[3]....
        /*0038*/ 	.word	0xffffffff


	//   ....[4]....
        /*003c*/ 	.word	0xffffffff


	//   ....[5]....
        /*0040*/ 	.word	0xffffffff


	//   ....[6]....
        /*0044*/ 	.word	0xffffffff


	//   ....[7]....
        /*0048*/ 	.word	0xffffffff


	//   ....[8]....
        /*004c*/ 	.word	0xffffffff


	//   ....[9]....
        /*0050*/ 	.word	0xffffffff


	//   ....[10]....
        /*0054*/ 	.word	0xffffffff


	//   ....[11]....
        /*0058*/ 	.word	0xffffffff


	//   ....[12]....
        /*005c*/ 	.word	0xffffffff


	//   ....[13]....
        /*0060*/ 	.word	0xffffffff


	//   ....[14]....
        /*0064*/ 	.word	0xffffffff


	//   ....[15]....
        /*0068*/ 	.word	0xffffffff


	//   ....[16]....
        /*006c*/ 	.word	0xffffffff


	//   ....[17]....
        /*0070*/ 	.word	0xffffffff


	//   ....[18]....
        /*0074*/ 	.word	0xffffffff


	//   ....[19]....
        /*0078*/ 	.word	0xffffffff


	//----- nvinfo : EIATTR_COOP_GROUP_INSTR_OFFSETS
	.align		4
.L_1301:
        /*007c*/ 	.byte	0x04, 0x28
        /*007e*/ 	.short	(.L_1303 - .L_1302)


	//   ....[0]....
.L_1302:
        /*0080*/ 	.word	0x000013b0


	//   ....[1]....
        /*0084*/ 	.word	0x000013c0


	//   ....[2]....
        /*0088*/ 	.word	0x000013d0


	//   ....[3]....
        /*008c*/ 	.word	0x000013e0


	//   ....[4]....
        /*0090*/ 	.word	0x00001410


	//   ....[5]....
        /*0094*/ 	.word	0x00001430


	//   ....[6]....
        /*0098*/ 	.word	0x00001450


	//   ....[7]....
        /*009c*/ 	.word	0x00001460


	//   ....[8]....
        /*00a0*/ 	.word	0x000014a0


	//   ....[9]....
        /*00a4*/ 	.word	0x000014c0


	//   ....[10]....
        /*00a8*/ 	.word	0x000014d0


	//   ....[11]....
        /*00ac*/ 	.word	0x000014e0


	//   ....[12]....
        /*00b0*/ 	.word	0x00001510


	//   ....[13]....
        /*00b4*/ 	.word	0x00001530


	//   ....[14]....
        /*00b8*/ 	.word	0x00001550


	//   ....[15]....
        /*00bc*/ 	.word	0x00001560


	//   ....[16]....
        /*00c0*/ 	.word	0x000015a0


	//   ....[17]....
        /*00c4*/ 	.word	0x000015d0


	//   ....[18]....
        /*00c8*/ 	.word	0x00001600


	//   ....[19]....
        /*00cc*/ 	.word	0x00001610


	//----- nvinfo : EIATTR_VRC_CTA_INIT_COUNT
	.align		4
.L_1303:
        /*00d0*/ 	.byte	0x02, 0x4a
	.zero		1
	.zero		1


	//----- nvinfo : EIATTR_EXIT_INSTR_OFFSETS
	.align		4
        /*00d4*/ 	.byte	0x04, 0x1c
        /*00d6*/ 	.short	(.L_1305 - .L_1304)


	//   ....[0]....
.L_1304:
        /*00d8*/ 	.word	0x00000060


	//   ....[1]....
        /*00dc*/ 	.word	0x000016b0


	//   ....[2]....
        /*00e0*/ 	.word	0x000016e0


	//   ....[3]....
        /*00e4*/ 	.word	0x00001800


	//----- nvinfo : EIATTR_MAX_THREADS
	.align		4
.L_1305:
        /*00e8*/ 	.byte	0x04, 0x05
        /*00ea*/ 	.short	(.L_1307 - .L_1306)
.L_1306:
        /*00ec*/ 	.word	0x00000400
        /*00f0*/ 	.word	0x00000001
        /*00f4*/ 	.word	0x00000001


	//----- nvinfo : EIATTR_CRS_STACK_SIZE
	.align		4
.L_1307:
        /*00f8*/ 	.byte	0x04, 0x1e
        /*00fa*/ 	.short	(.L_1309 - .L_1308)
.L_1308:
        /*00fc*/ 	.word	0x00000000


	//----- nvinfo : EIATTR_CBANK_PARAM_SIZE
	.align		4
.L_1309:
        /*0100*/ 	.byte	0x03, 0x19
        /*0102*/ 	.short	0x0128


	//----- nvinfo : EIATTR_PARAM_CBANK
	.align		4
        /*0104*/ 	.byte	0x04, 0x0a
        /*0106*/ 	.short	(.L_1311 - .L_1310)
	.align		4
.L_1310:
        /*0108*/ 	.word	index@(.nv.constant0._ZN10layer_norm40ln_parallel_residual_bwd_finalize_kernelINS_22Kernel_traits_finalizeILj8192Ef13__nv_bfloat16S2_S2_fjLb0ELj1024ELj4ENS_18Kernel_traits_baseILj8192EfS2_S2_S2_fjLj1024EEEEELb0EEEvNS_9BwdParamsE)
        /*010c*/ 	.short	0x0380
        /*010e*/ 	.short	0x0128


	//----- nvinfo : EIATTR_SW_WAR
	.align		4
.L_1311:
        /*0110*/ 	.byte	0x04, 0x36
        /*0112*/ 	.short	(.L_1313 - .L_1312)
.L_1312:
        /*0114*/ 	.word	0x00000008
.L_1313:


//--------------------- .nv.info._ZN10layer_norm31ln_parallel_residual_bwd_kernelINS_13Kernel_traitsIf13__nv_bfloat16S2_S2_fjLj8192ELj1ELj1ELj8ELj16ENS_18Kernel_traits_baseILj8192EfS2_S2_S2_fjLj256EEEEELb1ELb1ELb0EEEvNS_9BwdParamsE --------------------------
	.section	.nv.info._ZN10layer_norm31ln_parallel_residual_bwd_kernelINS_13Kernel_traitsIf13__nv_bfloat16S2_S2_fjLj8192ELj1ELj1ELj8ELj16ENS_18Kernel_traits_baseILj8192EfS2_S2_S2_fjLj256EEEEELb1ELb1ELb0EEEvNS_9BwdParamsE,"",@"SHT_CUDA_INFO"
	.sectionflags	@""
	.align	4


	//----- nvinfo : EIATTR_CUDA_API_VERSION
	.align		4
        /*0000*/ 	.byte	0x04, 0x37
        /*0002*/ 	.short	(.L_1315 - .L_1314)
.L_1314:
        /*0004*/ 	.word	0x00000082


	//----- nvinfo : EIATTR_KPARAM_INFO
	.align		4
.L_1315:
        /*0008*/ 	.byte	0x04, 0x17
        /*000a*/ 	.short	(.L_1317 - .L_1316)
.L_1316:
        /*000c*/ 	.word	0x00000000
        /*0010*/ 	.short	0x0000
        /*0012*/ 	.short	0x0000
        /*0014*/ 	.byte	0x00, 0xf0, 0xa1, 0x04


	//----- nvinfo : EIATTR_SPARSE_MMA_MASK
	.align		4
.L_1317:
        /*0018*/ 	.byte	0x03, 0x50
        /*001a*/ 	.short	0x0000


	//----- nvinfo : EIATTR_MAXREG_COUNT
	.align		4
        /*001c*/ 	.byte	0x03, 0x1b
        /*001e*/ 	.short	0x00ff


	//----- nvinfo : EIATTR_NUM_BARRIERS
	.align		4
        /*0020*/ 	.byte	0x02, 0x4c
        /*0022*/ 	.byte	0x01
	.zero		1


	//----- nvinfo : EIATTR_MERCURY_ISA_VERSION
	.align		4
        /*0024*/ 	.byte	0x03, 0x5f
        /*0026*/ 	.short	0x0101


	//----- nvinfo : EIATTR_COOP_GROUP_MASK_REGIDS
	.align		4
        /*0028*/ 	.byte	0x04, 0x29
        /*002a*/ 	.short	(.L_1319 - .L_1318)


	//   ....[0]....
.L_1318:
        /*002c*/ 	.word	0xffffffff


	//   ....[1]....
        /*0030*/ 	.word	0xffffffff


	//   ....[2]....
        /*0034*/ 	.word	0xffffffff


	//   ....[3]....
        /*0038*/ 	.word	0xffffffff


	//   ....[4]....
        /*003c*/ 	.word	0xffffffff


	//   ....[5]....
        /*0040*/ 	.word	0xffffffff


	//   ....[6]....
        /*0044*/ 	.word	0xffffffff


	//   ....[7]....
        /*0048*/ 	.word	0xffffffff


	//   ....[8]....
        /*004c*/ 	.word	0xffffffff


	//   ....[9]....
        /*0050*/ 	.word	0xffffffff


	//----- nvinfo : EIATTR_COOP_GROUP_INSTR_OFFSETS
	.align		4
.L_1319:
        /*0054*/ 	.byte	0x04, 0x28
        /*0056*/ 	.short	(.L_1321 - .L_1320)


	//   ....[0]....
.L_1320:
        /*0058*/ 	.word	0x000021d0


	//   ....[1]....
        /*005c*/ 	.word	0x000021f0


	//   ....[2]....
        /*0060*/ 	.word	0x00002230


	//   ....[3]....
        /*0064*/ 	.word	0x00002240


	//   ....[4]....
        /*0068*/ 	.word	0x00002280


	//   ....[5]....
        /*006c*/ 	.word	0x00002290


	//   ....[6]....
        /*0070*/ 	.word	0x000022c0


	//   ....[7]....
        /*0074*/ 	.word	0x000022d0


	//   ....[8]....
        /*0078*/ 	.word	0x00002300


	//   ....[9]....
        /*007c*/ 	.word	0x00002310


	//----- nvinfo : EIATTR_VRC_CTA_INIT_COUNT
	.align		4
.L_1321:
        /*0080*/ 	.byte	0x02, 0x4a
	.zero		1
	.zero		1


	//----- nvinfo : EIATTR_EXIT_INSTR_OFFSETS
	.align		4
        /*0084*/ 	.byte	0x04, 0x1c
        /*0086*/ 	.short	(.L_1323 - .L_1322)


	//   ....[0]....
.L_1322:
        /*0088*/ 	.word	0x0000c340


	//   ....[1]....
        /*008c*/ 	.word	0x0000c3e0


	//----- nvinfo : EIATTR_MAX_THREADS
	.align		4
.L_1323:
        /*0090*/ 	.byte	0x04, 0x05
        /*0092*/ 	.short	(.L_1325 - .L_1324)
.L_1324:
        /*0094*/ 	.word	0x00000100
        /*0098*/ 	.word	0x00000001
        /*009c*/ 	.word	0x00000001


	//----- nvinfo : EIATTR_CRS_STACK_SIZE
	.align		4
.L_1325:
        /*00a0*/ 	.byte	0x04, 0x1e
        /*00a2*/ 	.short	(.L_1327 - .L_1326)
.L_1326:
        /*00a4*/ 	.word	0x00000000


	//----- nvinfo : EIATTR_CBANK_PARAM_SIZE
	.align		4
.L_1327:
        /*00a8*/ 	.byte	0x03, 0x19
        /*00aa*/ 	.short	0x0128


	//----- nvinfo : EIATTR_PARAM_CBANK
	.align		4
        /*00ac*/ 	.byte	0x04, 0x0a
        /*00ae*/ 	.short	(.L_1329 - .L_1328)
	.align		4
.L_1328:
        /*00b0*/ 	.word	index@(.nv.constant0._ZN10layer_norm31ln_parallel_residual_bwd_kernelINS_13Kernel_traitsIf13__nv_bfloat16S2_S2_fjLj8192ELj1ELj1ELj8ELj16ENS_18Kernel_traits_baseILj8192EfS2_S2_S2_fjLj256EEEEELb1ELb1ELb0EEEvNS_9BwdParamsE)
        /*00b4*/ 	.short	0x0380
        /*00b6*/ 	.short	0x0128


	//----- nvinfo : EIATTR_SW_WAR
	.align		4
.L_1329:
        /*00b8*/ 	.byte	0x04, 0x36
        /*00ba*/ 	.short	(.L_1331 - .L_1330)
.L_1330:
        /*00bc*/ 	.word	0x00000008
.L_1331:


//--------------------- .nv.info._ZN10layer_norm22ln_bwd_finalize_kernelINS_22Kernel_traits_finalizeILj8192Ef13__nv_bfloat16S2_S2_fjLb0ELj1024ELj4ENS_18Kernel_traits_baseILj8192EfS2_S2_S2_fjLj1024EEEEELb0ELb1EEEvNS_9BwdParamsE --------------------------
	.section	.nv.info._ZN10layer_norm22ln_bwd_finalize_kernelINS_22Kernel_traits_finalizeILj8192Ef13__nv_bfloat16S2_S2_fjLb0ELj1024ELj4ENS_18Kernel_traits_baseILj8192EfS2_S2_S2_fjLj1024EEEEELb0ELb1EEEvNS_9BwdParamsE,"",@"SHT_CUDA_INFO"
	.sectionflags	@""
	.align	4


	//----- nvinfo : EIATTR_CUDA_API_VERSION
	.align		4
        /*0000*/ 	.byte	0x04, 0x37
        /*0002*/ 	.short	(.L_1333 - .L_1332)
.L_1332:
        /*0004*/ 	.word	0x00000082


	//----- nvinfo : EIATTR_KPARAM_INFO
	.align		4
.L_1333:
        /*0008*/ 	.byte	0x04, 0x17
        /*000a*/ 	.short	(.L_1335 - .L_1334)
.L_1334:
        /*000c*/ 	.word	0x00000000
        /*0010*/ 	.short	0x0000
        /*0012*/ 	.short	0x0000
        /*0014*/ 	.byte	0x00, 0xf0, 0xa1, 0x04


	//----- nvinfo : EIATTR_SPARSE_MMA_MASK
	.align		4
.L_1335:
        /*0018*/ 	.byte	0x03, 0x50
        /*001a*/ 	.short	0x0000


	//----- nvinfo : EIATTR_MAXREG_COUNT
	.align		4
        /*001c*/ 	.byte	0x03, 0x1b
        /*001e*/ 	.short	0x0040


	//----- nvinfo : EIATTR_NUM_BARRIERS
	.align		4
        /*0020*/ 	.byte	0x02, 0x4c
        /*0022*/ 	.byte	0x01
	.zero		1


	//----- nvinfo : EIATTR_MERCURY_ISA_VERSION
	.align		4
        /*0024*/ 	.byte	0x03, 0x5f
        /*0026*/ 	.short	0x0101


	//----- nvinfo : EIATTR_COOP_GROUP_MASK_REGIDS
	.align		4
        /*0028*/ 	.byte	0x04, 0x29
        /*002a*/ 	.short	(.L_1337 - .L_1336)


	//   ....[0]....
.L_1336:
        /*002c*/ 	.word	0xffffffff


	//   ....[1]....
        /*0030*/ 	.word	0xffffffff


	//   ....[2]....
        /*0034*/ 	.word	0xffffffff


	//   ....[3]....
        /*0038*/ 	.word	0xffffffff


	//   ....[4]....
        /*003c*/ 	.word	0xffffffff


	//   ....[5]....
        /*0040*/ 	.word	0xffffffff


	//   ....[6]....
        /*0044*/ 	.word	0xffffffff


	//   ....[7]....
        /*0048*/ 	.word	0xffffffff


	//   ....[8]....
        /*004c*/ 	.word	0xffffffff


	//   ....[9]....
        /*0050*/ 	.word	0xffffffff


	//----- nvinfo : EIATTR_COOP_GROUP_INSTR_OFFSETS
	.align		4
.L_1337:
        /*0054*/ 	.byte	0x04, 0x28
        /*0056*/ 	.short	(.L_1339 - .L_1338)


	//   ....[0]....
.L_1338:
        /*0058*/ 	.word	0x00001630


	//   ....[1]....
        /*005c*/ 	.word	0x00001640


	//   ....[2]....
        /*0060*/ 	.word	0x00001670


	//   ....[3]....
        /*0064*/ 	.word	0x00001680


	//   ....[4]....
        /*0068*/ 	.word	0x000016b0


	//   ....[5]....
        /*006c*/ 	.word	0x000016c0


	//   ....[6]....
        /*0070*/ 	.word	0x000016f0


	//   ....[7]....
        /*0074*/ 	.word	0x00001710


	//   ....[8]....
        /*0078*/ 	.word	0x00001740


	//   ....[9]....
        /*007c*/ 	.word	0x00001750


	//----- nvinfo : EIATTR_VRC_CTA_INIT_COUNT
	.align		4
.L_1339:
        /*0080*/ 	.byte	0x02, 0x4a
	.zero		1
	.zero		1


	//----- nvinfo : EIATTR_EXIT_INSTR_OFFSETS
	.align		4
        /*0084*/ 	.byte	0x04, 0x1c
        /*0086*/ 	.short	(.L_1341 - .L_1340)


	//   ....[0]....
.L_1340:
        /*0088*/ 	.word	0x00000070


	//   ....[1]....
        /*008c*/ 	.word	0x000017b0


	//   ....[2]....
        /*0090*/ 	.word	0x00001860


	//----- nvinfo : EIATTR_MAX_THREADS
	.align		4
.L_1341:
        /*0094*/ 	.byte	0x04, 0x05
        /*0096*/ 	.short	(.L_1343 - .L_1342)
.L_1342:
        /*0098*/ 	.word	0x00000400
        /*009c*/ 	.word	0x00000001
        /*00a0*/ 	.word	0x00000001


	//----- nvinfo : EIATTR_CRS_STACK_SIZE
	.align		4
.L_1343:
        /*00a4*/ 	.byte	0x04, 0x1e
        /*00a6*/ 	.short	(.L_1345 - .L_1344)
.L_1344:
        /*00a8*/ 	.word	0x00000000


	//----- nvinfo : EIATTR_CBANK_PARAM_SIZE
	.align		4
.L_1345:
        /*00ac*/ 	.byte	0x03, 0x19
        /*00ae*/ 	.short	0x0128


	//----- nvinfo : EIATTR_PARAM_CBANK
	.align		4
        /*00b0*/ 	.byte	0x04, 0x0a
        /*00b2*/ 	.short	(.L_1347 - .L_1346)
	.align		4
.L_1346:
        /*00b4*/ 	.word	index@(.nv.constant0._ZN10layer_norm22ln_bwd_finalize_kernelINS_22Kernel_traits_finalizeILj8192Ef13__nv_bfloat16S2_S2_fjLb0ELj1024ELj4ENS_18Kernel_traits_baseILj8192EfS2_S2_S2_fjLj1024EEEEELb0ELb1EEEvNS_9BwdParamsE)
        /*00b8*/ 	.short	0x0380
        /*00ba*/ 	.short	0x0128


	//----- nvinfo : EIATTR_SW_WAR
	.align		4
.L_1347:
        /*00bc*/ 	.byte	0x04, 0x36
        /*00be*/ 	.short	(.L_1349 - .L_1348)
.L_1348:
        /*00c0*/ 	.word	0x00000008
.L_1349:


//--------------------- .nv.info._ZN10layer_norm40ln_parallel_residual_bwd_finalize_kernelINS_22Kernel_traits_finalizeILj8192Ef13__nv_bfloat16S2_S2_fjLb0ELj1024ELj4ENS_18Kernel_traits_baseILj8192EfS2_S2_S2_fjLj1024EEEEELb1EEEvNS_9BwdParamsE --------------------------
	.section	.nv.info._ZN10layer_norm40ln_parallel_residual_bwd_finalize_kernelINS_22Kernel_traits_finalizeILj8192Ef13__nv_bfloat16S2_S2_fjLb0ELj1024ELj4ENS_18Kernel_traits_baseILj8192EfS2_S2_S2_fjLj1024EEEEELb1EEEvNS_9BwdParamsE,"",@"SHT_CUDA_INFO"
	.sectionflags	@""
	.align	4


	//----- nvinfo : EIATTR_CUDA_API_VERSION
	.align		4
        /*0000*/ 	.byte	0x04, 0x37
        /*0002*/ 	.short	(.L_1351 - .L_1350)
.L_1350:
        /*0004*/ 	.word	0x00000082


	//----- nvinfo : EIATTR_KPARAM_INFO
	.align		4
.L_1351:
        /*0008*/ 	.byte	0x04, 0x17
        /*000a*/ 	.short	(.L_1353 - .L_1352)
.L_1352:
        /*000c*/ 	.word	0x00000000
        /*0010*/ 	.short	0x0000
        /*0012*/ 	.short	0x0000
        /*0014*/ 	.byte	0x00, 0xf0, 0xa1, 0x04


	//----- nvinfo : EIATTR_SPARSE_MMA_MASK
	.align		4
.L_1353:
        /*0018*/ 	.byte	0x03, 0x50
        /*001a*/ 	.short	0x0000


	//----- nvinfo : EIATTR_MAXREG_COUNT
	.align		4
        /*001c*/ 	.byte	0x03, 0x1b
        /*001e*/ 	.short	0x0040


	//----- nvinfo : EIATTR_NUM_BARRIERS
	.align		4
        /*0020*/ 	.byte	0x02, 0x4c
        /*0022*/ 	.byte	0x01
	.zero		1


	//----- nvinfo : EIATTR_MERCURY_ISA_VERSION
	.align		4
        /*0024*/ 	.byte	0x03, 0x5f
        /*0026*/ 	.short	0x0101


	//----- nvinfo : EIATTR_COOP_GROUP_MASK_REGIDS
	.align		4
        /*0028*/ 	.byte	0x04, 0x29
        /*002a*/ 	.short	(.L_1355 - .L_1354)


	//   ....[0]....
.L_1354:
        /*002c*/ 	.word	0xffffffff


	//   ....[1]....
        /*0030*/ 	.word	0xffffffff


	//   ....[2]....
        /*0034*/ 	.word	0xffffffff


	//   ....[3]....
        /*0038*/ 	.word	0xffffffff


	//   ....[4]....
        /*003c*/ 	.word	0xffffffff


	//   ....[5]....
        /*0040*/ 	.word	0xffffffff


	//   ....[6]....
        /*0044*/ 	.word	0xffffffff


	//   ....[7]....
        /*0048*/ 	.word	0xffffffff


	//   ....[8]....
        /*004c*/ 	.word	0xffffffff


	//   ....[9]....
        /*0050*/ 	.word	0xffffffff


	//   ....[10]....
        /*0054*/ 	.word	0xffffffff


	//   ....[11]....
        /*0058*/ 	.word	0xffffffff


	//   ....[12]....
        /*005c*/ 	.word	0xffffffff


	//   ....[13]....
        /*0060*/ 	.word	0xffffffff


	//   ....[14]....
        /*0064*/ 	.word	0xffffffff


	//   ....[15]....
        /*0068*/ 	.word	0xffffffff


	//   ....[16]....
        /*006c*/ 	.word	0xffffffff


	//   ....[17]....
        /*0070*/ 	.word	0xffffffff


	//   ....[18]....
        /*0074*/ 	.word	0xffffffff


	//   ....[19]....
        /*0078*/ 	.word	0xffffffff


	//----- nvinfo : EIATTR_COOP_GROUP_INSTR_OFFSETS
	.align		4
.L_1355:
        /*007c*/ 	.byte	0x04, 0x28
        /*007e*/ 	.short	(.L_1357 - .L_1356)


	//   ....[0]....
.L_1356:
        /*0080*/ 	.word	0x00001410


	//   ....[1]....
        /*0084*/ 	.word	0x00001420


	//   ....[2]....
        /*0088*/ 	.word	0x00001430


	//   ....[3]....
        /*008c*/ 	.word	0x00001440


	//   ....[4]....
        /*0090*/ 	.word	0x00001470


	//   ....[5]....
        /*0094*/ 	.word	0x00001490


	//   ....[6]....
        /*0098*/ 	.word	0x000014b0


	//   ....[7]....
        /*009c*/ 	.word	0x000014c0


	//   ....[8]....
        /*00a0*/ 	.word	0x000014f0


	//   ....[9]....
        /*00a4*/ 	.word	0x00001510


	//   ....[10]....
        /*00a8*/ 	.word	0x00001530


	//   ....[11]....
        /*00ac*/ 	.word	0x00001540


	//   ....[12]....
        /*00b0*/ 	.word	0x00001570


	//   ....[13]....
        /*00b4*/ 	.word	0x00001590


	//   ....[14]....
        /*00b8*/ 	.word	0x000015b0


	//   ....[15]....
        /*00bc*/ 	.word	0x000015c0


	//   ....[16]....
        /*00c0*/ 	.word	0x000015f0


	//   ....[17]....
        /*00c4*/ 	.word	0x00001620


	//   ....[18]....
        /*00c8*/ 	.word	0x00001630


	//   ....[19]....
        /*00cc*/ 	.word	0x00001640


	//----- nvinfo : EIATTR_VRC_CTA_INIT_COUNT
	.align		4
.L_1357:
        /*00d0*/ 	.byte	0x02, 0x4a
	.zero		1
	.zero		1


	//----- nvinfo : EIATTR_EXIT_INSTR_OFFSETS
	.align		4
        /*00d4*/ 	.byte	0x04, 0x1c
        /*00d6*/ 	.short	(.L_1359 - .L_1358)


	//   ....[0]....
.L_1358:
        /*00d8*/ 	.word	0x00000060


	//   ....[1]....
        /*00dc*/ 	.word	0x000016e0


	//   ....[2]....
        /*00e0*/ 	.word	0x00001810


	//----- nvinfo : EIATTR_MAX_THREADS
	.align		4
.L_1359:
        /*00e4*/ 	.byte	0x04, 0x05
        /*00e6*/ 	.short	(.L_1361 - .L_1360)
.L_1360:
        /*00e8*/ 	.word	0x00000400
        /*00ec*/ 	.word	0x00000001
        /*00f0*/ 	.word	0x00000001


	//----- nvinfo : EIATTR_CRS_STACK_SIZE
	.align		4
.L_1361:
        /*00f4*/ 	.byte	0x04, 0x1e
        /*00f6*/ 	.short	(.L_1363 - .L_1362)
.L_1362:
        /*00f8*/ 	.word	0x00000000


	//----- nvinfo : EIATTR_CBANK_PARAM_SIZE
	.align		4
.L_1363:
        /*00fc*/ 	.byte	0x03, 0x19
        /*00fe*/ 	.short	0x0128


	//----- nvinfo : EIATTR_PARAM_CBANK
	.align		4
        /*0100*/ 	.byte	0x04, 0x0a
        /*0102*/ 	.short	(.L_1365 - .L_1364)
	.align		4
.L_1364:
        /*0104*/ 	.word	index@(.nv.constant0._ZN10layer_norm40ln_parallel_residual_bwd_finalize_kernelINS_22Kernel_traits_finalizeILj8192Ef13__nv_bfloat16S2_S2_fjLb0ELj1024ELj4ENS_18Kernel_traits_baseILj8192EfS2_S2_S2_fjLj1024EEEEELb1EEEvNS_9BwdParamsE)
        /*0108*/ 	.short	0x0380
        /*010a*/ 	.short	0x0128


	//----- nvinfo : EIATTR_SW_WAR
	.align		4
.L_1365:
        /*010c*/ 	.byte	0x04, 0x36
        /*010e*/ 	.short	(.L_1367 - .L_1366)
.L_1366:
        /*0110*/ 	.word	0x00000008
.L_1367:


//--------------------- .nv.info._ZN10layer_norm31ln_parallel_residual_bwd_kernelINS_13Kernel_traitsIf13__nv_bfloat16S2_S2_fjLj8192ELj1ELj1ELj8ELj16ENS_18Kernel_traits_baseILj8192EfS2_S2_S2_fjLj256EEEEELb1ELb1ELb1EEEvNS_9BwdParamsE --------------------------
	.section	.nv.info._ZN10layer_norm31ln_parallel_residual_bwd_kernelINS_13Kernel_traitsIf13__nv_bfloat16S2_S2_fjLj8192ELj1ELj1ELj8ELj16ENS_18Kernel_traits_baseILj8192EfS2_S2_S2_fjLj256EEEEELb1ELb1ELb1EEEvNS_9BwdParamsE,"",@"SHT_CUDA_INFO"
	.sectionflags	@""
	.align	4


	//----- nvinfo : EIATTR_CUDA_API_VERSION
	.align		4
        /*0000*/ 	.byte	0x04, 0x37
        /*0002*/ 	.short	(.L_1369 - .L_1368)
.L_1368:
        /*0004*/ 	.word	0x00000082


	//----- nvinfo : EIATTR_KPARAM_INFO
	.align		4
.L_1369:
        /*0008*/ 	.byte	0x04, 0x17
        /*000a*/ 	.short	(.L_1371 - .L_1370)
.L_1370:
        /*000c*/ 	.word	0x00000000
        /*0010*/ 	.short	0x0000
        /*0012*/ 	.short	0x0000
        /*0014*/ 	.byte	0x00, 0xf0, 0xa1, 0x04


	//----- nvinfo : EIATTR_SPARSE_MMA_MASK
	.align		4
.L_1371:
        /*0018*/ 	.byte	0x03, 0x50
        /*001a*/ 	.short	0x0000


	//----- nvinfo : EIATTR_MAXREG_COUNT
	.align		4
        /*001c*/ 	.byte	0x03, 0x1b
        /*001e*/ 	.short	0x00ff


	//----- nvinfo : EIATTR_NUM_BARRIERS
	.align		4
        /*0020*/ 	.byte	0x02, 0x4c
        /*0022*/ 	.byte	0x01
	.zero		1


	//----- nvinfo : EIATTR_MERCURY_ISA_VERSION
	.align		4
        /*0024*/ 	.byte	0x03, 0x5f
        /*0026*/ 	.short	0x0101


	//----- nvinfo : EIATTR_COOP_GROUP_MASK_REGIDS
	.align		4
        /*0028*/ 	.byte	0x04, 0x29
        /*002a*/ 	.short	(.L_1373 - .L_1372)


	//   ....[0]....
.L_1372:
        /*002c*/ 	.word	0xffffffff


	//   ....[1]....
        /*0030*/ 	.word	0xffffffff


	//   ....[2]....
        /*0034*/ 	.word	0xffffffff


	//   ....[3]....
        /*0038*/ 	.word	0xffffffff


	//   ....[4]....
        /*003c*/ 	.word	0xffffffff


	//   ....[5]....
        /*0040*/ 	.word	0xffffffff


	//   ....[6]....
        /*0044*/ 	.word	0xffffffff


	//   ....[7]....
        /*0048*/ 	.word	0xffffffff


	//   ....[8]....
        /*004c*/ 	.word	0xffffffff


	//   ....[9]....
        /*0050*/ 	.word	0xffffffff


	//----- nvinfo : EIATTR_COOP_GROUP_INSTR_OFFSETS
	.align		4
.L_1373:
        /*0054*/ 	.byte	0x04, 0x28
        /*0056*/ 	.short	(.L_1375 - .L_1374)


	//   ....[0]....
.L_1374:
        /*0058*/ 	.word	0x00001a30


	//   ....[1]....
        /*005c*/ 	.word	0x00001a40


	//   ....[2]....
        /*0060*/ 	.word	0x00001a70


	//   ....[3]....
        /*0064*/ 	.word	0x00001a80


	//   ....[4]....
        /*0068*/ 	.word	0x00001ab0


	//   ....[5]....
        /*006c*/ 	.word	0x00001ac0


	//   ....[6]....
        /*0070*/ 	.word	0x00001af0


	//   ....[7]....
        /*0074*/ 	.word	0x00001b00


	//   ....[8]....
        /*0078*/ 	.word	0x00001b40


	//   ....[9]....
        /*007c*/ 	.word	0x00001b60


	//----- nvinfo : EIATTR_VRC_CTA_INIT_COUNT
	.align		4
.L_1375:
        /*0080*/ 	.byte	0x02, 0x4a
	.zero		1
	.zero		1


	//----- nvinfo : EIATTR_EXIT_INSTR_OFFSETS
	.align		4
        /*0084*/ 	.byte	0x04, 0x1c
        /*0086*/ 	.short	(.L_1377 - .L_1376)


	//   ....[0]....
.L_1376:
        /*0088*/ 	.word	0x0000bb30


	//----- nvinfo : EIATTR_MAX_THREADS
	.align		4
.L_1377:
        /*008c*/ 	.byte	0x04, 0x05
        /*008e*/ 	.short	(.L_1379 - .L_1378)
.L_1378:
        /*0090*/ 	.word	0x00000100
        /*0094*/ 	.word	0x00000001
        /*0098*/ 	.word	0x00000001


	//----- nvinfo : EIATTR_CRS_STACK_SIZE
	.align		4
.L_1379:
        /*009c*/ 	.byte	0x04, 0x1e
        /*009e*/ 	.short	(.L_1381 - .L_1380)
.L_1380:
        /*00a0*/ 	.word	0x00000000


	//----- nvinfo : EIATTR_CBANK_PARAM_SIZE
	.align		4
.L_1381:
        /*00a4*/ 	.byte	0x03, 0x19
        /*00a6*/ 	.short	0x0128


	//----- nvinfo : EIATTR_PARAM_CBANK
	.align		4
        /*00a8*/ 	.byte	0x04, 0x0a
        /*00aa*/ 	.short	(.L_1383 - .L_1382)
	.align		4
.L_1382:
        /*00ac*/ 	.word	index@(.nv.constant0._ZN10layer_norm31ln_parallel_residual_bwd_kernelINS_13Kernel_traitsIf13__nv_bfloat16S2_S2_fjLj8192ELj1ELj1ELj8ELj16ENS_18Kernel_traits_baseILj8192EfS2_S2_S2_fjLj256EEEEELb1ELb1ELb1EEEvNS_9BwdParamsE)
        /*00b0*/ 	.short	0x0380
        /*00b2*/ 	.short	0x0128


	//----- nvinfo : EIATTR_SW_WAR
	.align		4
.L_1383:
        /*00b4*/ 	.byte	0x04, 0x36
        /*00b6*/ 	.short	(.L_1385 - .L_1384)
.L_1384:
        /*00b8*/ 	.word	0x00000008
.L_1385:


//--------------------- .nv.info._ZN10layer_norm31ln_parallel_residual_bwd_kernelINS_13Kernel_traitsI13__nv_bfloat16S2_fS2_fjLj8192ELj1ELj1ELj8ELj16ENS_18Kernel_traits_baseILj8192ES2_S2_fS2_fjLj256EEEEELb0ELb0ELb0EEEvNS_9BwdParamsE --------------------------
	.section	.nv.info._ZN10layer_norm31ln_parallel_residual_bwd_kernelINS_13Kernel_traitsI13__nv_bfloat16S2_fS2_fjLj8192ELj1ELj1ELj8ELj16ENS_18Kernel_traits_baseILj8192ES2_S2_fS2_fjLj256EEEEELb0ELb0ELb0EEEvNS_9BwdParamsE,"",@"SHT_CUDA_INFO"
	.sectionflags	@""
	.align	4


	//----- nvinfo : EIATTR_CUDA_API_VERSION
	.align		4
        /*0000*/ 	.byte	0x04, 0x37
        /*0002*/ 	.short	(.L_1387 - .L_1386)
.L_1386:
        /*0004*/ 	.word	0x00000082


	//----- nvinfo : EIATTR_KPARAM_INFO
	.align		4
.L_1387:
        /*0008*/ 	.byte	0x04, 0x17
        /*000a*/ 	.short	(.L_1389 - .L_1388)
.L_1388:
        /*000c*/ 	.word	0x00000000
        /*0010*/ 	.short	0x0000
        /*0012*/ 	.short	0x0000
        /*0014*/ 	.byte	0x00, 0xf0, 0xa1, 0x04


	//----- nvinfo : EIATTR_SPARSE_MMA_MASK
	.align		4
.L_1389:
        /*0018*/ 	.byte	0x03, 0x50
        /*001a*/ 	.short	0x0000


	//----- nvinfo : EIATTR_MAXREG_COUNT
	.align		4
        /*001c*/ 	.byte	0x03, 0x1b
        /*001e*/ 	.short	0x00ff


	//----- nvinfo : EIATTR_NUM_BARRIERS
	.align		4
        /*0020*/ 	.byte	0x02, 0x4c
        /*0022*/ 	.byte	0x01
	.zero		1


	//----- nvinfo : EIATTR_ANNOTATIONS
	.align		4
        /*0024*/ 	.byte	0x04, 0x55
        /*0026*/ 	.short	(.L_1391 - .L_1390)


	//   ....[0]....
.L_1390:
        /* <DEDUP_REMOVED lines=82> */


	//----- nvinfo : EIATTR_MERCURY_ISA_VERSION
	.align		4
.L_1391:
        /*0538*/ 	.byte	0x03, 0x5f
        /*053a*/ 	.short	0x0101


	//----- nvinfo : EIATTR_COOP_GROUP_MASK_REGIDS
	.align		4
        /*053c*/ 	.byte	0x04, 0x29
        /*053e*/ 	.short	(.L_1393 - .L_1392)


	//   ....[0]....
.L_1392:
        /*0540*/ 	.word	0xffffffff


	//   ....[1]....
        /*0544*/ 	.word	0xffffffff


	//   ....[2]....
        /*0548*/ 	.word	0xffffffff


	//   ....[3]....
        /*054c*/ 	.word	0xffffffff


	//   ....[4]....
        /*0550*/ 	.word	0xffffffff


	//   ....[5]....
        /*0554*/ 	.word	0xffffffff


	//   ....[6]....
        /*0558*/ 	.word	0xffffffff


	//   ....[7]....
        /*055c*/ 	.word	0xffffffff


	//   ....[8]....
        /*0560*/ 	.word	0xffffffff


	//   ....[9]....
        /*0564*/ 	.word	0xffffffff


	//----- nvinfo : EIATTR_COOP_GROUP_INSTR_OFFSETS
	.align		4
.L_1393:
        /*0568*/ 	.byte	0x04, 0x28
        /*056a*/ 	.short	(.L_1395 - .L_1394)


	//   ....[0]....
.L_1394:
        /*056c*/ 	.word	0x00003d00


	//   ....[1]....
        /*0570*/ 	.word	0x00003d20


	//   ....[2]....
        /*0574*/ 	.word	0x00003d60


	//   ....[3]....
        /*0578*/ 	.word	0x00003d70


	//   ....[4]....
        /*057c*/ 	.word	0x00003db0


	//   ....[5]....
        /*0580*/ 	.word	0x00003dc0


	//   ....[6]....
        /*0584*/ 	.word	0x00003df0


	//   ....[7]....
        /*0588*/ 	.word	0x00003e00


	//   ....[8]....
        /*058c*/ 	.word	0x00003e30


	//   ....[9]....
        /*0590*/ 	.word	0x00003e50


	//----- nvinfo : EIATTR_VRC_CTA_INIT_COUNT
	.align		4
.L_1395:
        /*0594*/ 	.byte	0x02, 0x4a
	.zero		1
	.zero		1


	//----- nvinfo : EIATTR_EXIT_INSTR_OFFSETS
	.align		4
        /*0598*/ 	.byte	0x04, 0x1c
        /*059a*/ 	.short	(.L_1397 - .L_1396)


	//   ....[0]....
.L_1396:
        /*059c*/ 	.word	0x00008de0


	//   ....[1]....
        /*05a0*/ 	.word	0x00008ef0


	//----- nvinfo : EIATTR_MAX_THREADS
	.align		4
.L_1397:
        /*05a4*/ 	.byte	0x04, 0x05
        /*05a6*/ 	.short	(.L_1399 - .L_1398)
.L_1398:
        /*05a8*/ 	.word	0x00000100
        /*05ac*/ 	.word	0x00000001
        /*05b0*/ 	.word	0x00000001


	//----- nvinfo : EIATTR_CRS_STACK_SIZE
	.align		4
.L_1399:
        /*05b4*/ 	.byte	0x04, 0x1e
        /*05b6*/ 	.short	(.L_1401 - .L_1400)
.L_1400:
        /*05b8*/ 	.word	0x00000000


	//----- nvinfo : EIATTR_CBANK_PARAM_SIZE
	.align		4
.L_1401:
        /*05bc*/ 	.byte	0x03, 0x19
        /*05be*/ 	.short	0x0128


	//----- nvinfo : EIATTR_PARAM_CBANK
	.align		4
        /*05c0*/ 	.byte	0x04, 0x0a
        /*05c2*/ 	.short	(.L_1403 - .L_1402)
	.align		4
.L_1402:
        /*05c4*/ 	.word	index@(.nv.constant0._ZN10layer_norm31ln_parallel_residual_bwd_kernelINS_13Kernel_traitsI13__nv_bfloat16S2_fS2_fjLj8192ELj1ELj1ELj8ELj16ENS_18Kernel_traits_baseILj8192ES2_S2_fS2_fjLj256EEEEELb0ELb0ELb0EEEvNS_9BwdParamsE)
        /*05c8*/ 	.short	0x0380
        /*05ca*/ 	.short	0x0128


	//----- nvinfo : EIATTR_SW_WAR
	.align		4
.L_1403:
        /*05cc*/ 	.byte	0x04, 0x36
        /*05ce*/ 	.short	(.L_1405 - .L_1404)
.L_1404:
        /*05d0*/ 	.word	0x00000008
.L_1405:


//--------------------- .nv.info._ZN10layer_norm31ln_parallel_residual_bwd_kernelINS_13Kernel_traitsI13__nv_bfloat16S2_fS2_fjLj8192ELj1ELj1ELj8ELj16ENS_18Kernel_traits_baseILj8192ES2_S2_fS2_fjLj256EEEEELb0ELb0ELb1EEEvNS_9BwdParamsE --------------------------
	.section	.nv.info._ZN10layer_norm31ln_parallel_residual_bwd_kernelINS_13Kernel_traitsI13__nv_bfloat16S2_fS2_fjLj8192ELj1ELj1ELj8ELj16ENS_18Kernel_traits_baseILj8192ES2_S2_fS2_fjLj256EEEEELb0ELb0ELb1EEEvNS_9BwdParamsE,"",@"SHT_CUDA_INFO"
	.sectionflags	@""
	.align	4


	//----- nvinfo : EIATTR_CUDA_API_VERSION
	.align		4
        /*0000*/ 	.byte	0x04, 0x37
        /*0002*/ 	.short	(.L_1407 - .L_1406)
.L_1406:
        /*0004*/ 	.word	0x00000082


	//----- nvinfo : EIATTR_KPARAM_INFO
	.align		4
.L_1407:
        /*0008*/ 	.byte	0x04, 0x17
        /*000a*/ 	.short	(.L_1409 - .L_1408)
.L_1408:
        /*000c*/ 	.word	0x00000000
        /*0010*/ 	.short	0x0000
        /*0012*/ 	.short	0x0000
        /*0014*/ 	.byte	0x00, 0xf0, 0xa1, 0x04


	//----- nvinfo : EIATTR_SPARSE_MMA_MASK
	.align		4
.L_1409:
        /*0018*/ 	.byte	0x03, 0x50
        /*001a*/ 	.short	0x0000


	//----- nvinfo : EIATTR_MAXREG_COUNT
	.align		4
        /*001c*/ 	.byte	0x03, 0x1b
        /*001e*/ 	.short	0x00ff


	//----- nvinfo : EIATTR_NUM_BARRIERS
	.align		4
        /*0020*/ 	.byte	0x02, 0x4c
        /*0022*/ 	.byte	0x01
	.zero		1


	//----- nvinfo : EIATTR_ANNOTATIONS
	.align		4
        /*0024*/ 	.byte	0x04, 0x55
        /*0026*/ 	.short	(.L_1411 - .L_1410)


	//   ....[0]....
.L_1410:
        /* <DEDUP_REMOVED lines=67> */


	//----- nvinfo : EIATTR_MERCURY_ISA_VERSION
	.align		4
.L_1411:
        /*0448*/ 	.byte	0x03, 0x5f
        /*044a*/ 	.short	0x0101


	//----- nvinfo : EIATTR_COOP_GROUP_MASK_REGIDS
	.align		4
        /*044c*/ 	.byte	0x04, 0x29
        /*044e*/ 	.short	(.L_1413 - .L_1412)


	//   ....[0]....
.L_1412:
        /*0450*/ 	.word	0xffffffff


	//   ....[1]....
        /*0454*/ 	.word	0xffffffff


	//   ....[2]....
        /*0458*/ 	.word	0xffffffff


	//   ....[3]....
        /*045c*/ 	.word	0xffffffff


	//   ....[4]....
        /*0460*/ 	.word	0xffffffff


	//   ....[5]....
        /*0464*/ 	.word	0xffffffff


	//   ....[6]....
        /*0468*/ 	.word	0xffffffff


	//   ....[7]....
        /*046c*/ 	.word	0xffffffff


	//   ....[8]....
        /*0470*/ 	.word	0xffffffff


	//   ....[9]....
        /*0474*/ 	.word	0xffffffff


	//----- nvinfo : EIATTR_COOP_GROUP_INSTR_OFFSETS
	.align		4
.L_1413:
        /*0478*/ 	.byte	0x04, 0x28
        /*047a*/ 	.short	(.L_1415 - .L_1414)


	//   ....[0]....
.L_1414:
        /*047c*/ 	.word	0x00003530


	//   ....[1]....
        /*0480*/ 	.word	0x000035f0


	//   ....[2]....
        /*0484*/ 	.word	0x00003610


	//   ....[3]....
        /*0488*/ 	.word	0x00003630


	//   ....[4]....
        /*048c*/ 	.word	0x00003650


	//   ....[5]....
        /*0490*/ 	.word	0x00003660


	//   ....[6]....
        /*0494*/ 	.word	0x00003690


	//   ....[7]....
        /*0498*/ 	.word	0x000036e0


	//   ....[8]....
        /*049c*/ 	.word	0x000036f0


	//   ....[9]....
        /*04a0*/ 	.word	0x00003730


	//----- nvinfo : EIATTR_VRC_CTA_INIT_COUNT
	.align		4
.L_1415:
        /*04a4*/ 	.byte	0x02, 0x4a
	.zero		1
	.zero		1


	//----- nvinfo : EIATTR_EXIT_INSTR_OFFSETS
	.align		4
        /*04a8*/ 	.byte	0x04, 0x1c
        /*04aa*/ 	.short	(.L_1417 - .L_1416)


	//   ....[0]....
.L_1416:
        /*04ac*/ 	.word	0x000089d0


	//----- nvinfo : EIATTR_MAX_THREADS
	.align		4
.L_1417:
        /*04b0*/ 	.byte	0x04, 0x05
        /*04b2*/ 	.short	(.L_1419 - .L_1418)
.L_1418:
        /*04b4*/ 	.word	0x00000100
        /*04b8*/ 	.word	0x00000001
        /*04bc*/ 	.word	0x00000001


	//----- nvinfo : EIATTR_CRS_STACK_SIZE
	.align		4
.L_1419:
        /*04c0*/ 	.byte	0x04, 0x1e
        /*04c2*/ 	.short	(.L_1421 - .L_1420)
.L_1420:
        /*04c4*/ 	.word	0x00000000


	//----- nvinfo : EIATTR_CBANK_PARAM_SIZE
	.align		4
.L_1421:
        /*04c8*/ 	.byte	0x03, 0x19
        /*04ca*/ 	.short	0x0128


	//----- nvinfo : EIATTR_PARAM_CBANK
	.align		4
        /*04cc*/ 	.byte	0x04, 0x0a
        /*04ce*/ 	.short	(.L_1423 - .L_1422)
	.align		4
.L_1422:
        /*04d0*/ 	.word	index@(.nv.constant0._ZN10layer_norm31ln_parallel_residual_bwd_kernelINS_13Kernel_traitsI13__nv_bfloat16S2_fS2_fjLj8192ELj1ELj1ELj8ELj16ENS_18Kernel_traits_baseILj8192ES2_S2_fS2_fjLj256EEEEELb0ELb0ELb1EEEvNS_9BwdParamsE)
        /*04d4*/ 	.short	0x0380
        /*04d6*/ 	.short	0x0128


	//----- nvinfo : EIATTR_SW_WAR
	.align		4
.L_1423:
        /*04d8*/ 	.byte	0x04, 0x36
        /*04da*/ 	.short	(.L_1425 - .L_1424)
.L_1424:
        /*04dc*/ 	.word	0x00000008
.L_1425:


//--------------------- .nv.info._ZN10layer_norm31ln_parallel_residual_bwd_kernelINS_13Kernel_traitsI13__nv_bfloat16S2_fS2_fjLj8192ELj1ELj1ELj8ELj16ENS_18Kernel_traits_baseILj8192ES2_S2_fS2_fjLj256EEEEELb0ELb1ELb0EEEvNS_9BwdParamsE --------------------------
	.section	.nv.info._ZN10layer_norm31ln_parallel_residual_bwd_kernelINS_13Kernel_traitsI13__nv_bfloat16S2_fS2_fjLj8192ELj1ELj1ELj8ELj16ENS_18Kernel_traits_baseILj8192ES2_S2_fS2_fjLj256EEEEELb0ELb1ELb0EEEvNS_9BwdParamsE,"",@"SHT_CUDA_INFO"
	.sectionflags	@""
	.align	4


	//----- nvinfo : EIATTR_CUDA_API_VERSION
	.align		4
        /*0000*/ 	.byte	0x04, 0x37
        /*0002*/ 	.short	(.L_1427 - .L_1426)
.L_1426:
        /*0004*/ 	.word	0x00000082


	//----- nvinfo : EIATTR_KPARAM_INFO
	.align		4
.L_1427:
        /*0008*/ 	.byte	0x04, 0x17
        /*000a*/ 	.short	(.L_1429 - .L_1428)
.L_1428:
        /*000c*/ 	.word	0x00000000
        /*0010*/ 	.short	0x0000
        /*0012*/ 	.short	0x0000
        /*0014*/ 	.byte	0x00, 0xf0, 0xa1, 0x04


	//----- nvinfo : EIATTR_SPARSE_MMA_MASK
	.align		4
.L_1429:
        /*0018*/ 	.byte	0x03, 0x50
        /*001a*/ 	.short	0x0000


	//----- nvinfo : EIATTR_MAXREG_COUNT
	.align		4
        /*001c*/ 	.byte	0x03, 0x1b
        /*001e*/ 	.short	0x00ff


	//----- nvinfo : EIATTR_NUM_BARRIERS
	.align		4
        /*0020*/ 	.byte	0x02, 0x4c
        /*0022*/ 	.byte	0x01
	.zero		1


	//----- nvinfo : EIATTR_MERCURY_ISA_VERSION
	.align		4
        /*0024*/ 	.byte	0x03, 0x5f
        /*0026*/ 	.short	0x0101


	//----- nvinfo : EIATTR_COOP_GROUP_MASK_REGIDS
	.align		4
        /*0028*/ 	.byte	0x04, 0x29
        /*002a*/ 	.short	(.L_1431 - .L_1430)


	//   ....[0]....
.L_1430:
        /*002c*/ 	.word	0xffffffff


	//   ....[1]....
        /*0030*/ 	.word	0xffffffff


	//   ....[2]....
        /*0034*/ 	.word	0xffffffff


	//   ....[3]....
        /*0038*/ 	.word	0xffffffff


	//   ....[4]....
        /*003c*/ 	.word	0xffffffff


	//   ....[5]....
        /*0040*/ 	.word	0xffffffff


	//   ....[6]....
        /*0044*/ 	.word	0xffffffff


	//   ....[7]....
        /*0048*/ 	.word	0xffffffff


	//   ....[8]....
        /*004c*/ 	.word	0xffffffff


	//   ....[9]....
        /*0050*/ 	.word	0xffffffff


	//----- nvinfo : EIATTR_COOP_GROUP_INSTR_OFFSETS
	.align		4
.L_1431:
        /*0054*/ 	.byte	0x04, 0x28
        /*0056*/ 	.short	(.L_1433 - .L_1432)


	//   ....[0]....
.L_1432:
        /*0058*/ 	.word	0x00002000


	//   ....[1]....
        /*005c*/ 	.word	0x00002020


	//   ....[2]....
        /*0060*/ 	.word	0x00002060


	//   ....[3]....
        /*0064*/ 	.word	0x00002070


	//   ....[4]....
        /*0068*/ 	.word	0x000020b0


	//   ....[5]....
        /*006c*/ 	.word	0x000020c0


	//   ....[6]....
        /*0070*/ 	.word	0x000020f0


	//   ....[7]....
        /*0074*/ 	.word	0x00002100


	//   ....[8]....
        /*0078*/ 	.word	0x00002130


	//   ....[9]....
        /*007c*/ 	.word	0x00002140


	//----- nvinfo : EIATTR_VRC_CTA_INIT_COUNT
	.align		4
.L_1433:
        /*0080*/ 	.byte	0x02, 0x4a
	.zero		1
	.zero		1


	//----- nvinfo : EIATTR_EXIT_INSTR_OFFSETS
	.align		4
        /*0084*/ 	.byte	0x04, 0x1c
        /*0086*/ 	.short	(.L_1435 - .L_1434)


	//   ....[0]....
.L_1434:
        /*0088*/ 	.word	0x00006ec0


	//   ....[1]....
        /*008c*/ 	.word	0x00006f60


	//----- nvinfo : EIATTR_MAX_THREADS
	.align		4
.L_1435:
        /*0090*/ 	.byte	0x04, 0x05
        /*0092*/ 	.short	(.L_1437 - .L_1436)
.L_1436:
        /*0094*/ 	.word	0x00000100
        /*0098*/ 	.word	0x00000001
        /*009c*/ 	.word	0x00000001


	//----- nvinfo : EIATTR_CRS_STACK_SIZE
	.align		4
.L_1437:
        /*00a0*/ 	.byte	0x04, 0x1e
        /*00a2*/ 	.short	(.L_1439 - .L_1438)
.L_1438:
        /*00a4*/ 	.word	0x00000000


	//----- nvinfo : EIATTR_CBANK_PARAM_SIZE
	.align		4
.L_1439:
        /*00a8*/ 	.byte	0x03, 0x19
        /*00aa*/ 	.short	0x0128


	//----- nvinfo : EIATTR_PARAM_CBANK
	.align		4
        /*00ac*/ 	.byte	0x04, 0x0a
        /*00ae*/ 	.short	(.L_1441 - .L_1440)
	.align		4
.L_1440:
        /*00b0*/ 	.word	index@(.nv.constant0._ZN10layer_norm31ln_parallel_residual_bwd_kernelINS_13Kernel_traitsI13__nv_bfloat16S2_fS2_fjLj8192ELj1ELj1ELj8ELj16ENS_18Kernel_traits_baseILj8192ES2_S2_fS2_fjLj256EEEEELb0ELb1ELb0EEEvNS_9BwdParamsE)
        /*00b4*/ 	.short	0x0380
        /*00b6*/ 	.short	0x0128


	//----- nvinfo : EIATTR_SW_WAR
	.align		4
.L_1441:
        /*00b8*/ 	.byte	0x04, 0x36
        /*00ba*/ 	.short	(.L_1443 - .L_1442)
.L_1442:
        /*00bc*/ 	.word	0x00000008
.L_1443:


//--------------------- .nv.info._ZN10layer_norm31ln_parallel_residual_bwd_kernelINS_13Kernel_traitsI13__nv_bfloat16S2_fS2_fjLj8192ELj1ELj1ELj8ELj16ENS_18Kernel_traits_baseILj8192ES2_S2_fS2_fjLj256EEEEELb0ELb1ELb1EEEvNS_9BwdParamsE --------------------------
	.section	.nv.info._ZN10layer_norm31ln_parallel_residual_bwd_kernelINS_13Kernel_traitsI13__nv_bfloat16S2_fS2_fjLj8192ELj1ELj1ELj8ELj16ENS_18Kernel_traits_baseILj8192ES2_S2_fS2_fjLj256EEEEELb0ELb1ELb1EEEvNS_9BwdParamsE,"",@"SHT_CUDA_INFO"
	.sectionflags	@""
	.align	4


	//----- nvinfo : EIATTR_CUDA_API_VERSION
	.align		4
        /*0000*/ 	.byte	0x04, 0x37
        /*0002*/ 	.short	(.L_1445 - .L_1444)
.L_1444:
        /*0004*/ 	.word	0x00000082


	//----- nvinfo : EIATTR_KPARAM_INFO
	.align		4
.L_1445:
        /*0008*/ 	.byte	0x04, 0x17
        /*000a*/ 	.short	(.L_1447 - .L_1446)
.L_1446:
        /*000c*/ 	.word	0x00000000
        /*0010*/ 	.short	0x0000
        /*0012*/ 	.short	0x0000
        /*0014*/ 	.byte	0x00, 0xf0, 0xa1, 0x04


	//----- nvinfo : EIATTR_SPARSE_MMA_MASK
	.align		4
.L_1447:
        /*0018*/ 	.byte	0x03, 0x50
        /*001a*/ 	.short	0x0000


	//----- nvinfo : EIATTR_MAXREG_COUNT
	.align		4
        /*001c*/ 	.byte	0x03, 0x1b
        /*001e*/ 	.short	0x00ff


	//----- nvinfo : EIATTR_NUM_BARRIERS
	.align		4
        /*0020*/ 	.byte	0x02, 0x4c
        /*0022*/ 	.byte	0x01
	.zero		1


	//----- nvinfo : EIATTR_MERCURY_ISA_VERSION
	.align		4
        /*0024*/ 	.byte	0x03, 0x5f
        /*0026*/ 	.short	0x0101


	//----- nvinfo : EIATTR_COOP_GROUP_MASK_REGIDS
	.align		4
        /*0028*/ 	.byte	0x04, 0x29
        /*002a*/ 	.short	(.L_1449 - .L_1448)


	//   ....[0]....
.L_1448:
        /*002c*/ 	.word	0xffffffff


	//   ....[1]....
        /*0030*/ 	.word	0xffffffff


	//   ....[2]....
        /*0034*/ 	.word	0xffffffff


	//   ....[3]....
        /*0038*/ 	.word	0xffffffff


	//   ....[4]....
        /*003c*/ 	.word	0xffffffff


	//   ....[5]....
        /*0040*/ 	.word	0xffffffff


	//   ....[6]....
        /*0044*/ 	.word	0xffffffff


	//   ....[7]....
        /*0048*/ 	.word	0xffffffff


	//   ....[8]....
        /*004c*/ 	.word	0xffffffff


	//   ....[9]....
        /*0050*/ 	.word	0xffffffff


	//----- nvinfo : EIATTR_COOP_GROUP_INSTR_OFFSETS
	.align		4
.L_1449:
        /*0054*/ 	.byte	0x04, 0x28
        /*0056*/ 	.short	(.L_1451 - .L_1450)


	//   ....[0]....
.L_1450:
        /*0058*/ 	.word	0x000018d0


	//   ....[1]....
        /*005c*/ 	.word	0x000018e0


	//   ....[2]....
        /*0060*/ 	.word	0x00001910


	//   ....[3]....
        /*0064*/ 	.word	0x00001920


	//   ....[4]....
        /*0068*/ 	.word	0x00001950


	//   ....[5]....
        /*006c*/ 	.word	0x00001960


	//   ....[6]....
        /*0070*/ 	.word	0x00001990


	//   ....[7]....
        /*0074*/ 	.word	0x000019a0


	//   ....[8]....
        /*0078*/ 	.word	0x000019e0


	//   ....[9]....
        /*007c*/ 	.word	0x00001a00


	//----- nvinfo : EIATTR_VRC_CTA_INIT_COUNT
	.align		4
.L_1451:
        /*0080*/ 	.byte	0x02, 0x4a
	.zero		1
	.zero		1


	//----- nvinfo : EIATTR_EXIT_INSTR_OFFSETS
	.align		4
        /*0084*/ 	.byte	0x04, 0x1c
        /*0086*/ 	.short	(.L_1453 - .L_1452)


	//   ....[0]....
.L_1452:
        /*0088*/ 	.word	0x00006a10


	//----- nvinfo : EIATTR_MAX_THREADS
	.align		4
.L_1453:
        /*008c*/ 	.byte	0x04, 0x05
        /*008e*/ 	.short	(.L_1455 - .L_1454)
.L_1454:
        /*0090*/ 	.word	0x00000100
        /*0094*/ 	.word	0x00000001
        /*0098*/ 	.word	0x00000001


	//----- nvinfo : EIATTR_CRS_STACK_SIZE
	.align		4
.L_1455:
        /*009c*/ 	.byte	0x04, 0x1e
        /*009e*/ 	.short	(.L_1457 - .L_1456)
.L_1456:
        /*00a0*/ 	.word	0x00000000


	//----- nvinfo : EIATTR_CBANK_PARAM_SIZE
	.align		4
.L_1457:
        /*00a4*/ 	.byte	0x03, 0x19
        /*00a6*/ 	.short	0x0128


	//----- nvinfo : EIATTR_PARAM_CBANK
	.align		4
        /*00a8*/ 	.byte	0x04, 0x0a
        /*00aa*/ 	.short	(.L_1459 - .L_1458)
	.align		4
.L_1458:
        /*00ac*/ 	.word	index@(.nv.constant0._ZN10layer_norm31ln_parallel_residual_bwd_kernelINS_13Kernel_traitsI13__nv_bfloat16S2_fS2_fjLj8192ELj1ELj1ELj8ELj16ENS_18Kernel_traits_baseILj8192ES2_S2_fS2_fjLj256EEEEELb0ELb1ELb1EEEvNS_9BwdParamsE)
        /*00b0*/ 	.short	0x0380
        /*00b2*/ 	.short	0x0128


	//----- nvinfo : EIATTR_SW_WAR
	.align		4
.L_1459:
        /*00b4*/ 	.byte	0x04, 0x36
        /*00b6*/ 	.short	(.L_1461 - .L_1460)
.L_1460:
        /*00b8*/ 	.word	0x00000008
.L_1461:


//--------------------- .nv.info._ZN10layer_norm31ln_parallel_residual_bwd_kernelINS_13Kernel_traitsI13__nv_bfloat16S2_fS2_fjLj8192ELj1ELj1ELj8ELj16ENS_18Kernel_traits_baseILj8192ES2_S2_fS2_fjLj256EEEEELb1ELb0ELb0EEEvNS_9BwdParamsE --------------------------
	.section	.nv.info._ZN10layer_norm31ln_parallel_residual_bwd_kernelINS_13Kernel_traitsI13__nv_bfloat16S2_fS2_fjLj8192ELj1ELj1ELj8ELj16ENS_18Kernel_traits_baseILj8192ES2_S2_fS2_fjLj256EEEEELb1ELb0ELb0EEEvNS_9BwdParamsE,"",@"SHT_CUDA_INFO"
	.sectionflags	@""
	.align	4


	//----- nvinfo : EIATTR_CUDA_API_VERSION
	.align		4
        /*0000*/ 	.byte	0x04, 0x37
        /*0002*/ 	.short	(.L_1463 - .L_1462)
.L_1462:
        /*0004*/ 	.word	0x00000082


	//----- nvinfo : EIATTR_KPARAM_INFO
	.align		4
.L_1463:
        /*0008*/ 	.byte	0x04, 0x17
        /*000a*/ 	.short	(.L_1465 - .L_1464)
.L_1464:
        /*000c*/ 	.word	0x00000000
        /*0010*/ 	.short	0x0000
        /*0012*/ 	.short	0x0000
        /*0014*/ 	.byte	0x00, 0xf0, 0xa1, 0x04


	//----- nvinfo : EIATTR_SPARSE_MMA_MASK
	.align		4
.L_1465:
        /*0018*/ 	.byte	0x03, 0x50
        /*001a*/ 	.short	0x0000


	//----- nvinfo : EIATTR_MAXREG_COUNT
	.align		4
        /*001c*/ 	.byte	0x03, 0x1b
        /*001e*/ 	.short	0x00ff


	//----- nvinfo : EIATTR_NUM_BARRIERS
	.align		4
        /*0020*/ 	.byte	0x02, 0x4c
        /*0022*/ 	.byte	0x01
	.zero		1


	//----- nvinfo : EIATTR_ANNOTATIONS
	.align		4
        /*0024*/ 	.byte	0x04, 0x55
        /*0026*/ 	.short	(.L_1467 - .L_1466)


	//   ....[0]....
.L_1466:
        /* <DEDUP_REMOVED lines=122> */


	//----- nvinfo : EIATTR_MERCURY_ISA_VERSION
	.align		4
.L_1467:
        /*07b8*/ 	.byte	0x03, 0x5f
        /*07ba*/ 	.short	0x0101


	//----- nvinfo : EIATTR_COOP_GROUP_MASK_REGIDS
	.align		4
        /*07bc*/ 	.byte	0x04, 0x29
        /*07be*/ 	.short	(.L_1469 - .L_1468)


	//   ....[0]....
.L_1468:
        /*07c0*/ 	.word	0xffffffff


	//   ....[1]....
        /*07c4*/ 	.word	0xffffffff


	//   ....[2]....
        /*07c8*/ 	.word	0xffffffff


	//   ....[3]....
        /*07cc*/ 	.word	0xffffffff


	//   ....[4]....
        /*07d0*/ 	.word	0xffffffff


	//   ....[5]....
        /*07d4*/ 	.word	0xffffffff


	//   ....[6]....
        /*07d8*/ 	.word	0xffffffff


	//   ....[7]....
        /*07dc*/ 	.word	0xffffffff


	//   ....[8]....
        /*07e0*/ 	.word	0xffffffff


	//   ....[9]....
        /*07e4*/ 	.word	0xffffffff


	//----- nvinfo : EIATTR_COOP_GROUP_INSTR_OFFSETS
	.align		4
.L_1469:
        /*07e8*/ 	.byte	0x04, 0x28
        /*07ea*/ 	.short	(.L_1471 - .L_1470)


	//   ....[0]....
.L_1470:
        /*07ec*/ 	.word	0x00004210


	//   ....[1]....
        /*07f0*/ 	.word	0x00004230


	//   ....[2]....
        /*07f4*/ 	.word	0x00004270


	//   ....[3]....
        /*07f8*/ 	.word	0x00004280


	//   ....[4]....
        /*07fc*/ 	.word	0x000042c0


	//   ....[5]....
        /*0800*/ 	.word	0x000042d0


	//   ....[6]....
        /*0804*/ 	.word	0x00004300


	//   ....[7]....
        /*0808*/ 	.word	0x00004310


	//   ....[8]....
        /*080c*/ 	.word	0x00004340


	//   ....[9]....
        /*0810*/ 	.word	0x00004350


	//----- nvinfo : EIATTR_VRC_CTA_INIT_COUNT
	.align		4
.L_1471:
        /*0814*/ 	.byte	0x02, 0x4a
	.zero		1
	.zero		1


	//----- nvinfo : EIATTR_EXIT_INSTR_OFFSETS
	.align		4
        /*0818*/ 	.byte	0x04, 0x1c
        /*081a*/ 	.short	(.L_1473 - .L_1472)


	//   ....[0]....
.L_1472:
        /*081c*/ 	.word	0x0000d6c0


	//   ....[1]....
        /*0820*/ 	.word	0x0000d7d0


	//----- nvinfo : EIATTR_MAX_THREADS
	.align		4
.L_1473:
        /*0824*/ 	.byte	0x04, 0x05
        /*0826*/ 	.short	(.L_1475 - .L_1474)
.L_1474:
        /*0828*/ 	.word	0x00000100
        /*082c*/ 	.word	0x00000001
        /*0830*/ 	.word	0x00000001


	//----- nvinfo : EIATTR_CRS_STACK_SIZE
	.align		4
.L_1475:
        /*0834*/ 	.byte	0x04, 0x1e
        /*0836*/ 	.short	(.L_1477 - .L_1476)
.L_1476:
        /*0838*/ 	.word	0x00000000


	//----- nvinfo : EIATTR_CBANK_PARAM_SIZE
	.align		4
.L_1477:
        /*083c*/ 	.byte	0x03, 0x19
        /*083e*/ 	.short	0x0128


	//----- nvinfo : EIATTR_PARAM_CBANK
	.align		4
        /*0840*/ 	.byte	0x04, 0x0a
        /*0842*/ 	.short	(.L_1479 - .L_1478)
	.align		4
.L_1478:
        /*0844*/ 	.word	index@(.nv.constant0._ZN10layer_norm31ln_parallel_residual_bwd_kernelINS_13Kernel_traitsI13__nv_bfloat16S2_fS2_fjLj8192ELj1ELj1ELj8ELj16ENS_18Kernel_traits_baseILj8192ES2_S2_fS2_fjLj256EEEEELb1ELb0ELb0EEEvNS_9BwdParamsE)
        /*0848*/ 	.short	0x0380
        /*084a*/ 	.short	0x0128


	//----- nvinfo : EIATTR_SW_WAR
	.align		4
.L_1479:
        /*084c*/ 	.byte	0x04, 0x36
        /*084e*/ 	.short	(.L_1481 - .L_1480)
.L_1480:
        /*0850*/ 	.word	0x00000008
.L_1481:


//--------------------- .nv.info._ZN10layer_norm31ln_parallel_residual_bwd_kernelINS_13Kernel_traitsI13__nv_bfloat16S2_fS2_fjLj8192ELj1ELj1ELj8ELj16ENS_18Kernel_traits_baseILj8192ES2_S2_fS2_fjLj256EEEEELb1ELb0ELb1EEEvNS_9BwdParamsE --------------------------
	.section	.nv.info._ZN10layer_norm31ln_parallel_residual_bwd_kernelINS_13Kernel_traitsI13__nv_bfloat16S2_fS2_fjLj8192ELj1ELj1ELj8ELj16ENS_18Kernel_traits_baseILj8192ES2_S2_fS2_fjLj256EEEEELb1ELb0ELb1EEEvNS_9BwdParamsE,"",@"SHT_CUDA_INFO"
	.sectionflags	@""
	.align	4


	//----- nvinfo : EIATTR_CUDA_API_VERSION
	.align		4
        /*0000*/ 	.byte	0x04, 0x37
        /*0002*/ 	.short	(.L_1483 - .L_1482)
.L_1482:
        /*0004*/ 	.word	0x00000082


	//----- nvinfo : EIATTR_KPARAM_INFO
	.align		4
.L_1483:
        /*0008*/ 	.byte	0x04, 0x17
        /*000a*/ 	.short	(.L_1485 - .L_1484)
.L_1484:
        /*000c*/ 	.word	0x00000000
        /*0010*/ 	.short	0x0000
        /*0012*/ 	.short	0x0000
        /*0014*/ 	.byte	0x00, 0xf0, 0xa1, 0x04


	//----- nvinfo : EIATTR_SPARSE_MMA_MASK
	.align		4
.L_1485:
        /*0018*/ 	.byte	0x03, 0x50
        /*001a*/ 	.short	0x0000


	//----- nvinfo : EIATTR_MAXREG_COUNT
	.align		4
        /*001c*/ 	.byte	0x03, 0x1b
        /*001e*/ 	.short	0x00ff


	//----- nvinfo : EIATTR_NUM_BARRIERS
	.align		4
        /*0020*/ 	.byte	0x02, 0x4c
        /*0022*/ 	.byte	0x01
	.zero		1


	//----- nvinfo : EIATTR_ANNOTATIONS
	.align		4
        /*0024*/ 	.byte	0x04, 0x55
        /*0026*/ 	.short	(.L_1487 - .L_1486)


	//   ....[0]....
.L_1486:
        /* <DEDUP_REMOVED lines=98> */


	//----- nvinfo : EIATTR_MERCURY_ISA_VERSION
	.align		4
.L_1487:
        /*0638*/ 	.byte	0x03, 0x5f
        /*063a*/ 	.short	0x0101


	//----- nvinfo : EIATTR_COOP_GROUP_MASK_REGIDS
	.align		4
        /*063c*/ 	.byte	0x04, 0x29
        /*063e*/ 	.short	(.L_1489 - .L_1488)


	//   ....[0]....
.L_1488:
        /*0640*/ 	.word	0xffffffff


	//   ....[1]....
        /*0644*/ 	.word	0xffffffff


	//   ....[2]....
        /*0648*/ 	.word	0xffffffff


	//   ....[3]....
        /*064c*/ 	.word	0xffffffff


	//   ....[4]....
        /*0650*/ 	.word	0xffffffff


	//   ....[5]....
        /*0654*/ 	.word	0xffffffff


	//   ....[6]....
        /*0658*/ 	.word	0xffffffff


	//   ....[7]....
        /*065c*/ 	.word	0xffffffff


	//   ....[8]....
        /*0660*/ 	.word	0xffffffff


	//   ....[9]....
        /*0664*/ 	.word	0xffffffff


	//----- nvinfo : EIATTR_COOP_GROUP_INSTR_OFFSETS
	.align		4
.L_1489:
        /*0668*/ 	.byte	0x04, 0x28
        /*066a*/ 	.short	(.L_1491 - .L_1490)


	//   ....[0]....
.L_1490:
        /*066c*/ 	.word	0x000038c0


	//   ....[1]....
        /*0670*/ 	.word	0x00003970


	//   ....[2]....
        /*0674*/ 	.word	0x00003990


	//   ....[3]....
        /*0678*/ 	.word	0x000039b0


	//   ....[4]....
        /*067c*/ 	.word	0x000039d0


	//   ....[5]....
        /*0680*/ 	.word	0x000039e0


	//   ....[6]....
        /*0684*/ 	.word	0x00003a10


	//   ....[7]....
        /*0688*/ 	.word	0x00003a60


	//   ....[8]....
        /*068c*/ 	.word	0x00003a70


	//   ....[9]....
        /*0690*/ 	.word	0x00003ab0


	//----- nvinfo : EIATTR_VRC_CTA_INIT_COUNT
	.align		4
.L_1491:
        /*0694*/ 	.byte	0x02, 0x4a
	.zero		1
	.zero		1


	//----- nvinfo : EIATTR_EXIT_INSTR_OFFSETS
	.align		4
        /*0698*/ 	.byte	0x04, 0x1c
        /*069a*/ 	.short	(.L_1493 - .L_1492)


	//   ....[0]....
.L_1492:
        /*069c*/ 	.word	0x0000d010


	//----- nvinfo : EIATTR_MAX_THREADS
	.align		4
.L_1493:
        /*06a0*/ 	.byte	0x04, 0x05
        /*06a2*/ 	.short	(.L_1495 - .L_1494)
.L_1494:
        /*06a4*/ 	.word	0x00000100
        /*06a8*/ 	.word	0x00000001
        /*06ac*/ 	.word	0x00000001


	//----- nvinfo : EIATTR_CRS_STACK_SIZE
	.align		4
.L_1495:
        /*06b0*/ 	.byte	0x04, 0x1e
        /*06b2*/ 	.short	(.L_1497 - .L_1496)
.L_1496:
        /*06b4*/ 	.word	0x00000000


	//----- nvinfo : EIATTR_CBANK_PARAM_SIZE
	.align		4
.L_1497:
        /*06b8*/ 	.byte	0x03, 0x19
        /*06ba*/ 	.short	0x0128


	//----- nvinfo : EIATTR_PARAM_CBANK
	.align		4
        /*06bc*/ 	.byte	0x04, 0x0a
        /*06be*/ 	.short	(.L_1499 - .L_1498)
	.align		4
.L_1498:
        /*06c0*/ 	.word	index@(.nv.constant0._ZN10layer_norm31ln_parallel_residual_bwd_kernelINS_13Kernel_traitsI13__nv_bfloat16S2_fS2_fjLj8192ELj1ELj1ELj8ELj16ENS_18Kernel_traits_baseILj8192ES2_S2_fS2_fjLj256EEEEELb1ELb0ELb1EEEvNS_9BwdParamsE)
        /*06c4*/ 	.short	0x0380
        /*06c6*/ 	.short	0x0128


	//----- nvinfo : EIATTR_SW_WAR
	.align		4
.L_1499:
        /*06c8*/ 	.byte	0x04, 0x36
        /*06ca*/ 	.short	(.L_1501 - .L_1500)
.L_1500:
        /*06cc*/ 	.word	0x00000008
.L_1501:


//--------------------- .nv.info._ZN10layer_norm22ln_bwd_finalize_kernelINS_22Kernel_traits_finalizeILj8192E13__nv_bfloat16S2_fS2_fjLb0ELj1024ELj4ENS_18Kernel_traits_baseILj8192ES2_S2_fS2_fjLj1024EEEEELb0ELb0EEEvNS_9BwdParamsE --------------------------
	.section	.nv.info._ZN10layer_norm22ln_bwd_finalize_kernelINS_22Kernel_traits_finalizeILj8192E13__nv_bfloat16S2_fS2_fjLb0ELj1024ELj4ENS_18Kernel_traits_baseILj8192ES2_S2_fS2_fjLj1024EEEEELb0ELb0EEEvNS_9BwdParamsE,"",@"SHT_CUDA_INFO"
	.sectionflags	@""
	.align	4


	//----- nvinfo : EIATTR_CUDA_API_VERSION
	.align		4
        /*0000*/ 	.byte	0x04, 0x37
        /*0002*/ 	.short	(.L_1503 - .L_1502)
.L_1502:
        /*0004*/ 	.word	0x00000082


	//----- nvinfo : EIATTR_KPARAM_INFO
	.align		4
.L_1503:
        /*0008*/ 	.byte	0x04, 0x17
        /*000a*/ 	.short	(.L_1505 - .L_1504)
.L_1504:
        /*000c*/ 	.word	0x00000000
        /*0010*/ 	.short	0x0000
        /*0012*/ 	.short	0x0000
        /*0014*/ 	.byte	0x00, 0xf0, 0xa1, 0x04


	//----- nvinfo : EIATTR_SPARSE_MMA_MASK
	.align		4
.L_1505:
        /*0018*/ 	.byte	0x03, 0x50
        /*001a*/ 	.short	0x0000


	//----- nvinfo : EIATTR_MAXREG_COUNT
	.align		4
        /*001c*/ 	.byte	0x03, 0x1b
        /*001e*/ 	.short	0x0040


	//----- nvinfo : EIATTR_NUM_BARRIERS
	.align		4
        /*0020*/ 	.byte	0x02, 0x4c
        /*0022*/ 	.byte	0x01
	.zero		1


	//----- nvinfo : EIATTR_MERCURY_ISA_VERSION
	.align		4
        /*0024*/ 	.byte	0x03, 0x5f
        /*0026*/ 	.short	0x0101


	//----- nvinfo : EIATTR_COOP_GROUP_MASK_REGIDS
	.align		4
        /*0028*/ 	.byte	0x04, 0x29
        /*002a*/ 	.short	(.L_1507 - .L_1506)


	//   ....[0]....
.L_1506:
        /*002c*/ 	.word	0xffffffff


	//   ....[1]....
        /*0030*/ 	.word	0xffffffff


	//   ....[2]....
        /*0034*/ 	.word	0xffffffff


	//   ....[3]....
        /*0038*/ 	.word	0xffffffff


	//   ....[4]....
        /*003c*/ 	.word	0xffffffff


	//   ....[5]....
        /*0040*/ 	.word	0xffffffff


	//   ....[6]....
        /*0044*/ 	.word	0xffffffff


	//   ....[7]....
        /*0048*/ 	.word	0xffffffff


	//   ....[8]....
        /*004c*/ 	.word	0xffffffff


	//   ....[9]....
        /*0050*/ 	.word	0xffffffff


	//----- nvinfo : EIATTR_COOP_GROUP_INSTR_OFFSETS
	.align		4
.L_1507:
        /*0054*/ 	.byte	0x04, 0x28
        /*0056*/ 	.short	(.L_1509 - .L_1508)


	//   ....[0]....
.L_1508:
        /*0058*/ 	.word	0x000015e0


	//   ....[1]....
        /*005c*/ 	.word	0x000015f0


	//   ....[2]....
        /*0060*/ 	.word	0x00001620


	//   ....[3]....
        /*0064*/ 	.word	0x00001630


	//   ....[4]....
        /*0068*/ 	.word	0x00001660


	//   ....[5]....
        /*006c*/ 	.word	0x00001670


	//   ....[6]....
        /*0070*/ 	.word	0x000016b0


	//   ....[7]....
        /*0074*/ 	.word	0x000016e0


	//   ....[8]....
        /*0078*/ 	.word	0x00001710


	//   ....[9]....
        /*007c*/ 	.word	0x00001720


	//----- nvinfo : EIATTR_VRC_CTA_INIT_COUNT
	.align		4
.L_1509:
        /*0080*/ 	.byte	0x02, 0x4a
	.zero		1
	.zero		1


	//----- nvinfo : EIATTR_EXIT_INSTR_OFFSETS
	.align		4
        /*0084*/ 	.byte	0x04, 0x1c
        /*0086*/ 	.short	(.L_1511 - .L_1510)


	//   ....[0]....
.L_1510:
        /*0088*/ 	.word	0x00000060


	//   ....[1]....
        /*008c*/ 	.word	0x00001780


	//   ....[2]....
        /*0090*/ 	.word	0x000017b0


	//   ....[3]....
        /*0094*/ 	.word	0x00001870


	//----- nvinfo : EIATTR_MAX_THREADS
	.align		4
.L_1511:
        /*0098*/ 	.byte	0x04, 0x05
        /*009a*/ 	.short	(.L_1513 - .L_1512)
.L_1512:
        /*009c*/ 	.word	0x00000400
        /*00a0*/ 	.word	0x00000001
        /*00a4*/ 	.word	0x00000001


	//----- nvinfo : EIATTR_CRS_STACK_SIZE
	.align		4
.L_1513:
        /*00a8*/ 	.byte	0x04, 0x1e
        /*00aa*/ 	.short	(.L_1515 - .L_1514)
.L_1514:
        /*00ac*/ 	.word	0x00000000


	//----- nvinfo : EIATTR_CBANK_PARAM_SIZE
	.align		4
.L_1515:
        /*00b0*/ 	.byte	0x03, 0x19
        /*00b2*/ 	.short	0x0128


	//----- nvinfo : EIATTR_PARAM_CBANK
	.align		4
        /*00b4*/ 	.byte	0x04, 0x0a
        /*00b6*/ 	.short	(.L_1517 - .L_1516)
	.align		4
.L_1516:
        /*00b8*/ 	.word	index@(.nv.constant0._ZN10layer_norm22ln_bwd_finalize_kernelINS_22Kernel_traits_finalizeILj8192E13__nv_bfloat16S2_fS2_fjLb0ELj1024ELj4ENS_18Kernel_traits_baseILj8192ES2_S2_fS2_fjLj1024EEEEELb0ELb0EEEvNS_9BwdParamsE)
        /*00bc*/ 	.short	0x0380
        /*00be*/ 	.short	0x0128


	//----- nvinfo : EIATTR_SW_WAR
	.align		4
.L_1517:
        /*00c0*/ 	.byte	0x04, 0x36
        /*00c2*/ 	.short	(.L_1519 - .L_1518)
.L_1518:
        /*00c4*/ 	.word	0x00000008
.L_1519:


//--------------------- .nv.info._ZN10layer_norm40ln_parallel_residual_bwd_finalize_kernelINS_22Kernel_traits_finalizeILj8192E13__nv_bfloat16S2_fS2_fjLb0ELj1024ELj4ENS_18Kernel_traits_baseILj8192ES2_S2_fS2_fjLj1024EEEEELb0EEEvNS_9BwdParamsE --------------------------
	.section	.nv.info._ZN10layer_norm40ln_parallel_residual_bwd_finalize_kernelINS_22Kernel_traits_finalizeILj8192E13__nv_bfloat16S2_fS2_fjLb0ELj1024ELj4ENS_18Kernel_traits_baseILj8192ES2_S2_fS2_fjLj1024EEEEELb0EEEvNS_9BwdParamsE,"",@"SHT_CUDA_INFO"
	.sectionflags	@""
	.align	4


	//----- nvinfo : EIATTR_CUDA_API_VERSION
	.align		4
        /*0000*/ 	.byte	0x04, 0x37
        /*0002*/ 	.short	(.L_1521 - .L_1520)
.L_1520:
        /*0004*/ 	.word	0x00000082


	//----- nvinfo : EIATTR_KPARAM_INFO
	.align		4
.L_1521:
        /*0008*/ 	.byte	0x04, 0x17
        /*000a*/ 	.short	(.L_1523 - .L_1522)
.L_1522:
        /*000c*/ 	.word	0x00000000
        /*0010*/ 	.short	0x0000
        /*0012*/ 	.short	0x0000
        /*0014*/ 	.byte	0x00, 0xf0, 0xa1, 0x04


	//----- nvinfo : EIATTR_SPARSE_MMA_MASK
	.align		4
.L_1523:
        /*0018*/ 	.byte	0x03, 0x50
        /*001a*/ 	.short	0x0000


	//----- nvinfo : EIATTR_MAXREG_COUNT
	.align		4
        /*001c*/ 	.byte	0x03, 0x1b
        /*001e*/ 	.short	0x0040


	//----- nvinfo : EIATTR_NUM_BARRIERS
	.align		4
        /*0020*/ 	.byte	0x02, 0x4c
        /*0022*/ 	.byte	0x01
	.zero		1


	//----- nvinfo : EIATTR_MERCURY_ISA_VERSION
	.align		4
        /*0024*/ 	.byte	0x03, 0x5f
        /*0026*/ 	.short	0x0101


	//----- nvinfo : EIATTR_COOP_GROUP_MASK_REGIDS
	.align		4
        /*0028*/ 	.byte	0x04, 0x29
        /*002a*/ 	.short	(.L_1525 - .L_1524)


	//   ....[0]....
.L_1524:
        /*002c*/ 	.word	0xffffffff


	//   ....[1]....
        /*0030*/ 	.word	0xffffffff


	//   ....[2]....
        /*0034*/ 	.word	0xffffffff


	//   ....[3]....
        /*0038*/ 	.word	0xffffffff


	//   ....[4]....
        /*003c*/ 	.word	0xffffffff


	//   ....[5]....
        /*0040*/ 	.word	0xffffffff


	//   ....[6]....
        /*0044*/ 	.word	0xffffffff


	//   ....[7]....
        /*0048*/ 	.word	0xffffffff


	//   ....[8]....
        /*004c*/ 	.word	0xffffffff


	//   ....[9]....
        /*0050*/ 	.word	0xffffffff


	//   ....[10]....
        /*0054*/ 	.word	0xffffffff


	//   ....[11]....
        /*0058*/ 	.word	0xffffffff


	//   ....[12]....
        /*005c*/ 	.word	0xffffffff


	//   ....[13]....
        /*0060*/ 	.word	0xffffffff


	//   ....[14]....
        /*0064*/ 	.word	0xffffffff


	//   ....[15]....
        /*0068*/ 	.word	0xffffffff


	//   ....[16]....
        /*006c*/ 	.word	0xffffffff


	//   ....[17]....
        /*0070*/ 	.word	0xffffffff


	//   ....[18]....
        /*0074*/ 	.word	0xffffffff


	//   ....[19]....
        /*0078*/ 	.word	0xffffffff


	//----- nvinfo : EIATTR_COOP_GROUP_INSTR_OFFSETS
	.align		4
.L_1525:
        /*007c*/ 	.byte	0x04, 0x28
        /*007e*/ 	.short	(.L_1527 - .L_1526)


	//   ....[0]....
.L_1526:
        /*0080*/ 	.word	0x000013b0


	//   ....[1]....
        /*0084*/ 	.word	0x000013c0


	//   ....[2]....
        /*0088*/ 	.word	0x000013d0


	//   ....[3]....
        /*008c*/ 	.word	0x000013e0


	//   ....[4]....
        /*0090*/ 	.word	0x00001410


	//   ....[5]....
        /*0094*/ 	.word	0x00001430


	//   ....[6]....
        /*0098*/ 	.word	0x00001450


	//   ....[7]....
        /*009c*/ 	.word	0x00001460


	//   ....[8]....
        /*00a0*/ 	.word	0x000014a0


	//   ....[9]....
        /*00a4*/ 	.word	0x000014c0


	//   ....[10]....
        /*00a8*/ 	.word	0x000014d0


	//   ....[11]....
        /*00ac*/ 	.word	0x000014e0


	//   ....[12]....
        /*00b0*/ 	.word	0x00001510


	//   ....[13]....
        /*00b4*/ 	.word	0x00001530


	//   ....[14]....
        /*00b8*/ 	.word	0x00001550


	//   ....[15]....
        /*00bc*/ 	.word	0x00001560


	//   ....[16]....
        /*00c0*/ 	.word	0x000015a0


	//   ....[17]....
        /*00c4*/ 	.word	0x000015d0


	//   ....[18]....
        /*00c8*/ 	.word	0x00001600


	//   ....[19]....
        /*00cc*/ 	.word	0x00001610


	//----- nvinfo : EIATTR_VRC_CTA_INIT_COUNT
	.align		4
.L_1527:
        /*00d0*/ 	.byte	0x02, 0x4a
	.zero		1
	.zero		1


	//----- nvinfo : EIATTR_EXIT_INSTR_OFFSETS
	.align		4
        /*00d4*/ 	.byte	0x04, 0x1c
        /*00d6*/ 	.short	(.L_1529 - .L_1528)


	//   ....[0]....
.L_1528:
        /*00d8*/ 	.word	0x00000060


	//   ....[1]....
        /*00dc*/ 	.word	0x000016b0


	//   ....[2]....
        /*00e0*/ 	.word	0x000016e0


	//   ....[3]....
        /*00e4*/ 	.word	0x00001840


	//----- nvinfo : EIATTR_MAX_THREADS
	.align		4
.L_1529:
        /*00e8*/ 	.byte	0x04, 0x05
        /*00ea*/ 	.short	(.L_1531 - .L_1530)
.L_1530:
        /*00ec*/ 	.word	0x00000400
        /*00f0*/ 	.word	0x00000001
        /*00f4*/ 	.word	0x00000001


	//----- nvinfo : EIATTR_CRS_STACK_SIZE
	.align		4
.L_1531:
        /*00f8*/ 	.byte	0x04, 0x1e
        /*00fa*/ 	.short	(.L_1533 - .L_1532)
.L_1532:
        /*00fc*/ 	.word	0x00000000


	//----- nvinfo : EIATTR_CBANK_PARAM_SIZE
	.align		4
.L_1533:
        /*0100*/ 	.byte	0x03, 0x19
        /*0102*/ 	.short	0x0128


	//----- nvinfo : EIATTR_PARAM_CBANK
	.align		4
        /*0104*/ 	.byte	0x04, 0x0a
        /*0106*/ 	.short	(.L_1535 - .L_1534)
	.align		4
.L_1534:
        /*0108*/ 	.word	index@(.nv.constant0._ZN10layer_norm40ln_parallel_residual_bwd_finalize_kernelINS_22Kernel_traits_finalizeILj8192E13__nv_bfloat16S2_fS2_fjLb0ELj1024ELj4ENS_18Kernel_traits_baseILj8192ES2_S2_fS2_fjLj1024EEEEELb0EEEvNS_9BwdParamsE)
        /*010c*/ 	.short	0x0380
        /*010e*/ 	.short	0x0128


	//----- nvinfo : EIATTR_SW_WAR
	.align		4
.L_1535:
        /*0110*/ 	.byte	0x04, 0x36
        /*0112*/ 	.short	(.L_1537 - .L_1536)
.L_1536:
        /*0114*/ 	.word	0x00000008
.L_1537:


//--------------------- .nv.info._ZN10layer_norm31ln_parallel_residual_bwd_kernelINS_13Kernel_traitsI13__nv_bfloat16S2_fS2_fjLj8192ELj1ELj1ELj8ELj16ENS_18Kernel_traits_baseILj8192ES2_S2_fS2_fjLj256EEEEELb1ELb1ELb0EEEvNS_9BwdParamsE --------------------------
	.section	.nv.info._ZN10layer_norm31ln_parallel_residual_bwd_kernelINS_13Kernel_traitsI13__nv_bfloat16S2_fS2_fjLj8192ELj1ELj1ELj8ELj16ENS_18Kernel_traits_baseILj8192ES2_S2_fS2_fjLj256EEEEELb1ELb1ELb0EEEvNS_9BwdParamsE,"",@"SHT_CUDA_INFO"
	.sectionflags	@""
	.align	4


	//----- nvinfo : EIATTR_CUDA_API_VERSION
	.align		4
        /*0000*/ 	.byte	0x04, 0x37
        /*0002*/ 	.short	(.L_1539 - .L_1538)
.L_1538:
        /*0004*/ 	.word	0x00000082


	//----- nvinfo : EIATTR_KPARAM_INFO
	.align		4
.L_1539:
        /*0008*/ 	.byte	0x04, 0x17
        /*000a*/ 	.short	(.L_1541 - .L_1540)
.L_1540:
        /*000c*/ 	.word	0x00000000
        /*0010*/ 	.short	0x0000
        /*0012*/ 	.short	0x0000
        /*0014*/ 	.byte	0x00, 0xf0, 0xa1, 0x04


	//----- nvinfo : EIATTR_SPARSE_MMA_MASK
	.align		4
.L_1541:
        /*0018*/ 	.byte	0x03, 0x50
        /*001a*/ 	.short	0x0000


	//----- nvinfo : EIATTR_MAXREG_COUNT
	.align		4
        /*001c*/ 	.byte	0x03, 0x1b
        /*001e*/ 	.short	0x00ff


	//----- nvinfo : EIATTR_NUM_BARRIERS
	.align		4
        /*0020*/ 	.byte	0x02, 0x4c
        /*0022*/ 	.byte	0x01
	.zero		1


	//----- nvinfo : EIATTR_MERCURY_ISA_VERSION
	.align		4
        /*0024*/ 	.byte	0x03, 0x5f
        /*0026*/ 	.short	0x0101


	//----- nvinfo : EIATTR_COOP_GROUP_MASK_REGIDS
	.align		4
        /*0028*/ 	.byte	0x04, 0x29
        /*002a*/ 	.short	(.L_1543 - .L_1542)


	//   ....[0]....
.L_1542:
        /*002c*/ 	.word	0xffffffff


	//   ....[1]....
        /*0030*/ 	.word	0xffffffff


	//   ....[2]....
        /*0034*/ 	.word	0xffffffff


	//   ....[3]....
        /*0038*/ 	.word	0xffffffff


	//   ....[4]....
        /*003c*/ 	.word	0xffffffff


	//   ....[5]....
        /*0040*/ 	.word	0xffffffff


	//   ....[6]....
        /*0044*/ 	.word	0xffffffff


	//   ....[7]....
        /*0048*/ 	.word	0xffffffff


	//   ....[8]....
        /*004c*/ 	.word	0xffffffff


	//   ....[9]....
        /*0050*/ 	.word	0xffffffff


	//----- nvinfo : EIATTR_COOP_GROUP_INSTR_OFFSETS
	.align		4
.L_1543:
        /*0054*/ 	.byte	0x04, 0x28
        /*0056*/ 	.short	(.L_1545 - .L_1544)


	//   ....[0]....
.L_1544:
        /*0058*/ 	.word	0x00002250


	//   ....[1]....
        /*005c*/ 	.word	0x00002270


	//   ....[2]....
        /*0060*/ 	.word	0x000022b0


	//   ....[3]....
        /*0064*/ 	.word	0x000022c0


	//   ....[4]....
        /*0068*/ 	.word	0x00002300


	//   ....[5]....
        /*006c*/ 	.word	0x00002310


	//   ....[6]....
        /*0070*/ 	.word	0x00002340


	//   ....[7]....
        /*0074*/ 	.word	0x00002350


	//   ....[8]....
        /*0078*/ 	.word	0x00002380


	//   ....[9]....
        /*007c*/ 	.word	0x00002390


	//----- nvinfo : EIATTR_VRC_CTA_INIT_COUNT
	.align		4
.L_1545:
        /*0080*/ 	.byte	0x02, 0x4a
	.zero		1
	.zero		1


	//----- nvinfo : EIATTR_EXIT_INSTR_OFFSETS
	.align		4
        /*0084*/ 	.byte	0x04, 0x1c
        /*0086*/ 	.short	(.L_1547 - .L_1546)


	//   ....[0]....
.L_1546:
        /*0088*/ 	.word	0x0000b360


	//   ....[1]....
        /*008c*/ 	.word	0x0000b400


	//----- nvinfo : EIATTR_MAX_THREADS
	.align		4
.L_1547:
        /*0090*/ 	.byte	0x04, 0x05
        /*0092*/ 	.short	(.L_1549 - .L_1548)
.L_1548:
        /*0094*/ 	.word	0x00000100
        /*0098*/ 	.word	0x00000001
        /*009c*/ 	.word	0x00000001


	//----- nvinfo : EIATTR_CRS_STACK_SIZE
	.align		4
.L_1549:
        /*00a0*/ 	.byte	0x04, 0x1e
        /*00a2*/ 	.short	(.L_1551 - .L_1550)
.L_1550:
        /*00a4*/ 	.word	0x00000000


	//----- nvinfo : EIATTR_CBANK_PARAM_SIZE
	.align		4
.L_1551:
        /*00a8*/ 	.byte	0x03, 0x19
        /*00aa*/ 	.short	0x0128


	//----- nvinfo : EIATTR_PARAM_CBANK
	.align		4
        /*00ac*/ 	.byte	0x04, 0x0a
        /*00ae*/ 	.short	(.L_1553 - .L_1552)
	.align		4
.L_1552:
        /*00b0*/ 	.word	index@(.nv.constant0._ZN10layer_norm31ln_parallel_residual_bwd_kernelINS_13Kernel_traitsI13__nv_bfloat16S2_fS2_fjLj8192ELj1ELj1ELj8ELj16ENS_18Kernel_traits_baseILj8192ES2_S2_fS2_fjLj256EEEEELb1ELb1ELb0EEEvNS_9BwdParamsE)
        /*00b4*/ 	.short	0x0380
        /*00b6*/ 	.short	0x0128


	//----- nvinfo : EIATTR_SW_WAR
	.align		4
.L_1553:
        /*00b8*/ 	.byte	0x04, 0x36
        /*00ba*/ 	.short	(.L_1555 - .L_1554)
.L_1554:
        /*00bc*/ 	.word	0x00000008
.L_1555:


//--------------------- .nv.info._ZN10layer_norm22ln_bwd_finalize_kernelINS_22Kernel_traits_finalizeILj8192E13__nv_bfloat16S2_fS2_fjLb0ELj1024ELj4ENS_18Kernel_traits_baseILj8192ES2_S2_fS2_fjLj1024EEEEELb0ELb1EEEvNS_9BwdParamsE --------------------------
	.section	.nv.info._ZN10layer_norm22ln_bwd_finalize_kernelINS_22Kernel_traits_finalizeILj8192E13__nv_bfloat16S2_fS2_fjLb0ELj1024ELj4ENS_18Kernel_traits_baseILj8192ES2_S2_fS2_fjLj1024EEEEELb0ELb1EEEvNS_9BwdParamsE,"",@"SHT_CUDA_INFO"
	.sectionflags	@""
	.align	4


	//----- nvinfo : EIATTR_CUDA_API_VERSION
	.align		4
        /*0000*/ 	.byte	0x04, 0x37
        /*0002*/ 	.short	(.L_1557 - .L_1556)
.L_1556:
        /*0004*/ 	.word	0x00000082


	//----- nvinfo : EIATTR_KPARAM_INFO
	.align		4
.L_1557:
        /*0008*/ 	.byte	0x04, 0x17
        /*000a*/ 	.short	(.L_1559 - .L_1558)
.L_1558:
        /*000c*/ 	.word	0x00000000
        /*0010*/ 	.short	0x0000
        /*0012*/ 	.short	0x0000
        /*0014*/ 	.byte	0x00, 0xf0, 0xa1, 0x04


	//----- nvinfo : EIATTR_SPARSE_MMA_MASK
	.align		4
.L_1559:
        /*0018*/ 	.byte	0x03, 0x50
        /*001a*/ 	.short	0x0000


	//----- nvinfo : EIATTR_MAXREG_COUNT
	.align		4
        /*001c*/ 	.byte	0x03, 0x1b
        /*001e*/ 	.short	0x0040


	//----- nvinfo : EIATTR_NUM_BARRIERS
	.align		4
        /*0020*/ 	.byte	0x02, 0x4c
        /*0022*/ 	.byte	0x01
	.zero		1


	//----- nvinfo : EIATTR_MERCURY_ISA_VERSION
	.align		4
        /*0024*/ 	.byte	0x03, 0x5f
        /*0026*/ 	.short	0x0101


	//----- nvinfo : EIATTR_COOP_GROUP_MASK_REGIDS
	.align		4
        /*0028*/ 	.byte	0x04, 0x29
        /*002a*/ 	.short	(.L_1561 - .L_1560)


	//   ....[0]....
.L_1560:
        /*002c*/ 	.word	0xffffffff


	//   ....[1]....
        /*0030*/ 	.word	0xffffffff


	//   ....[2]....
        /*0034*/ 	.word	0xffffffff


	//   ....[3]....
        /*0038*/ 	.word	0xffffffff


	//   ....[4]....
        /*003c*/ 	.word	0xffffffff


	//   ....[5]....
        /*0040*/ 	.word	0xffffffff


	//   ....[6]....
        /*0044*/ 	.word	0xffffffff


	//   ....[7]....
        /*0048*/ 	.word	0xffffffff


	//   ....[8]....
        /*004c*/ 	.word	0xffffffff


	//   ....[9]....
        /*0050*/ 	.word	0xffffffff


	//----- nvinfo : EIATTR_COOP_GROUP_INSTR_OFFSETS
	.align		4
.L_1561:
        /*0054*/ 	.byte	0x04, 0x28
        /*0056*/ 	.short	(.L_1563 - .L_1562)


	//   ....[0]....
.L_1562:
        /*0058*/ 	.word	0x00001630


	//   ....[1]....
        /*005c*/ 	.word	0x00001640


	//   ....[2]....
        /*0060*/ 	.word	0x00001670


	//   ....[3]....
        /*0064*/ 	.word	0x00001680


	//   ....[4]....
        /*0068*/ 	.word	0x000016b0


	//   ....[5]....
        /*006c*/ 	.word	0x000016d0


	//   ....[6]....
        /*0070*/ 	.word	0x00001700


	//   ....[7]....
        /*0074*/ 	.word	0x00001710


	//   ....[8]....
        /*0078*/ 	.word	0x00001740


	//   ....[9]....
        /*007c*/ 	.word	0x00001750


	//----- nvinfo : EIATTR_VRC_CTA_INIT_COUNT
	.align		4
.L_1563:
        /*0080*/ 	.byte	0x02, 0x4a
	.zero		1
	.zero		1


	//----- nvinfo : EIATTR_EXIT_INSTR_OFFSETS
	.align		4
        /*0084*/ 	.byte	0x04, 0x1c
        /*0086*/ 	.short	(.L_1565 - .L_1564)


	//   ....[0]....
.L_1564:
        /*0088*/ 	.word	0x00000070


	//   ....[1]....
        /*008c*/ 	.word	0x000017b0


	//   ....[2]....
        /*0090*/ 	.word	0x00001880


	//----- nvinfo : EIATTR_MAX_THREADS
	.align		4
.L_1565:
        /*0094*/ 	.byte	0x04, 0x05
        /*0096*/ 	.short	(.L_1567 - .L_1566)
.L_1566:
        /*0098*/ 	.word	0x00000400
        /*009c*/ 	.word	0x00000001
        /*00a0*/ 	.word	0x00000001


	//----- nvinfo : EIATTR_CRS_STACK_SIZE
	.align		4
.L_1567:
        /*00a4*/ 	.byte	0x04, 0x1e
        /*00a6*/ 	.short	(.L_1569 - .L_1568)
.L_1568:
        /*00a8*/ 	.word	0x00000000


	//----- nvinfo : EIATTR_CBANK_PARAM_SIZE
	.align		4
.L_1569:
        /*00ac*/ 	.byte	0x03, 0x19
        /*00ae*/ 	.short	0x0128


	//----- nvinfo : EIATTR_PARAM_CBANK
	.align		4
        /*00b0*/ 	.byte	0x04, 0x0a
        /*00b2*/ 	.short	(.L_1571 - .L_1570)
	.align		4
.L_1570:
        /*00b4*/ 	.word	index@(.nv.constant0._ZN10layer_norm22ln_bwd_finalize_kernelINS_22Kernel_traits_finalizeILj8192E13__nv_bfloat16S2_fS2_fjLb0ELj1024ELj4ENS_18Kernel_traits_baseILj8192ES2_S2_fS2_fjLj1024EEEEELb0ELb1EEEvNS_9BwdParamsE)
        /*00b8*/ 	.short	0x0380
        /*00ba*/ 	.short	0x0128


	//----- nvinfo : EIATTR_SW_WAR
	.align		4
.L_1571:
        /*00bc*/ 	.byte	0x04, 0x36
        /*00be*/ 	.short	(.L_1573 - .L_1572)
.L_1572:
        /*00c0*/ 	.word	0x00000008
.L_1573:


//--------------------- .nv.info._ZN10layer_norm40ln_parallel_residual_bwd_finalize_kernelINS_22Kernel_traits_finalizeILj8192E13__nv_bfloat16S2_fS2_fjLb0ELj1024ELj4ENS_18Kernel_traits_baseILj8192ES2_S2_fS2_fjLj1024EEEEELb1EEEvNS_9BwdParamsE --------------------------
	.section	.nv.info._ZN10layer_norm40ln_parallel_residual_bwd_finalize_kernelINS_22Kernel_traits_finalizeILj8192E13__nv_bfloat16S2_fS2_fjLb0ELj1024ELj4ENS_18Kernel_traits_baseILj8192ES2_S2_fS2_fjLj1024EEEEELb1EEEvNS_9BwdParamsE,"",@"SHT_CUDA_INFO"
	.sectionflags	@""
	.align	4


	//----- nvinfo : EIATTR_CUDA_API_VERSION
	.align		4
        /*0000*/ 	.byte	0x04, 0x37
        /*0002*/ 	.short	(.L_1575 - .L_1574)
.L_1574:
        /*0004*/ 	.word	0x00000082


	//----- nvinfo : EIATTR_KPARAM_INFO
	.align		4
.L_1575:
        /*0008*/ 	.byte	0x04, 0x17
        /*000a*/ 	.short	(.L_1577 - .L_1576)
.L_1576:
        /*000c*/ 	.word	0x00000000
        /*0010*/ 	.short	0x0000
        /*0012*/ 	.short	0x0000
        /*0014*/ 	.byte	0x00, 0xf0, 0xa1, 0x04


	//----- nvinfo : EIATTR_SPARSE_MMA_MASK
	.align		4
.L_1577:
        /*0018*/ 	.byte	0x03, 0x50
        /*001a*/ 	.short	0x0000


	//----- nvinfo : EIATTR_MAXREG_COUNT
	.align		4
        /*001c*/ 	.byte	0x03, 0x1b
        /*001e*/ 	.short	0x0040


	//----- nvinfo : EIATTR_NUM_BARRIERS
	.align		4
        /*0020*/ 	.byte	0x02, 0x4c
        /*0022*/ 	.byte	0x01
	.zero		1


	//----- nvinfo : EIATTR_MERCURY_ISA_VERSION
	.align		4
        /*0024*/ 	.byte	0x03, 0x5f
        /*0026*/ 	.short	0x0101


	//----- nvinfo : EIATTR_COOP_GROUP_MASK_REGIDS
	.align		4
        /*0028*/ 	.byte	0x04, 0x29
        /*002a*/ 	.short	(.L_1579 - .L_1578)


	//   ....[0]....
.L_1578:
        /*002c*/ 	.word	0xffffffff


	//   ....[1]....
        /*0030*/ 	.word	0xffffffff


	//   ....[2]....
        /*0034*/ 	.word	0xffffffff


	//   ....[3]....
        /*0038*/ 	.word	0xffffffff


	//   ....[4]....
        /*003c*/ 	.word	0xffffffff


	//   ....[5]....
        /*0040*/ 	.word	0xffffffff


	//   ....[6]....
        /*0044*/ 	.word	0xffffffff


	//   ....[7]....
        /*0048*/ 	.word	0xffffffff


	//   ....[8]....
        /*004c*/ 	.word	0xffffffff


	//   ....[9]....
        /*0050*/ 	.word	0xffffffff


	//   ....[10]....
        /*0054*/ 	.word	0xffffffff


	//   ....[11]....
        /*0058*/ 	.word	0xffffffff


	//   ....[12]....
        /*005c*/ 	.word	0xffffffff


	//   ....[13]....
        /*0060*/ 	.word	0xffffffff


	//   ....[14]....
        /*0064*/ 	.word	0xffffffff


	//   ....[15]....
        /*0068*/ 	.word	0xffffffff


	//   ....[16]....
        /*006c*/ 	.word	0xffffffff


	//   ....[17]....
        /*0070*/ 	.word	0xffffffff


	//   ....[18]....
        /*0074*/ 	.word	0xffffffff


	//   ....[19]....
        /*0078*/ 	.word	0xffffffff


	//----- nvinfo : EIATTR_COOP_GROUP_INSTR_OFFSETS
	.align		4
.L_1579:
        /*007c*/ 	.byte	0x04, 0x28
        /*007e*/ 	.short	(.L_1581 - .L_1580)


	//   ....[0]....
.L_1580:
        /*0080*/ 	.word	0x00001410


	//   ....[1]....
        /*0084*/ 	.word	0x00001420


	//   ....[2]....
        /*0088*/ 	.word	0x00001430


	//   ....[3]....
        /*008c*/ 	.word	0x00001440


	//   ....[4]....
        /*0090*/ 	.word	0x00001480


	//   ....[5]....
        /*0094*/ 	.word	0x000014a0


	//   ....[6]....
        /*0098*/ 	.word	0x000014b0


	//   ....[7]....
        /*009c*/ 	.word	0x000014c0


	//   ....[8]....
        /*00a0*/ 	.word	0x000014f0


	//   ....[9]....
        /*00a4*/ 	.word	0x00001520


	//   ....[10]....
        /*00a8*/ 	.word	0x00001530


	//   ....[11]....
        /*00ac*/ 	.word	0x00001540


	//   ....[12]....
        /*00b0*/ 	.word	0x00001560


	//   ....[13]....
        /*00b4*/ 	.word	0x00001590


	//   ....[14]....
        /*00b8*/ 	.word	0x000015b0


	//   ....[15]....
        /*00bc*/ 	.word	0x000015c0


	//   ....[16]....
        /*00c0*/ 	.word	0x000015e0


	//   ....[17]....
        /*00c4*/ 	.word	0x00001610


	//   ....[18]....
        /*00c8*/ 	.word	0x00001630


	//   ....[19]....
        /*00cc*/ 	.word	0x00001640


	//----- nvinfo : EIATTR_VRC_CTA_INIT_COUNT
	.align		4
.L_1581:
        /*00d0*/ 	.byte	0x02, 0x4a
	.zero		1
	.zero		1


	//----- nvinfo : EIATTR_EXIT_INSTR_OFFSETS
	.align		4
        /*00d4*/ 	.byte	0x04, 0x1c
        /*00d6*/ 	.short	(.L_1583 - .L_1582)


	//   ....[0]....
.L_1582:
        /*00d8*/ 	.word	0x00000060


	//   ....[1]....
        /*00dc*/ 	.word	0x000016e0


	//   ....[2]....
        /*00e0*/ 	.word	0x00001850


	//----- nvinfo : EIATTR_MAX_THREADS
	.align		4
.L_1583:
        /*00e4*/ 	.byte	0x04, 0x05
        /*00e6*/ 	.short	(.L_1585 - .L_1584)
.L_1584:
        /*00e8*/ 	.word	0x00000400
        /*00ec*/ 	.word	0x00000001
        /*00f0*/ 	.word	0x00000001


	//----- nvinfo : EIATTR_CRS_STACK_SIZE
	.align		4
.L_1585:
        /*00f4*/ 	.byte	0x04, 0x1e
        /*00f6*/ 	.short	(.L_1587 - .L_1586)
.L_1586:
        /*00f8*/ 	.word	0x00000000


	//----- nvinfo : EIATTR_CBANK_PARAM_SIZE
	.align		4
.L_1587:
        /*00fc*/ 	.byte	0x03, 0x19
        /*00fe*/ 	.short	0x0128


	//----- nvinfo : EIATTR_PARAM_CBANK
	.align		4
        /*0100*/ 	.byte	0x04, 0x0a
        /*0102*/ 	.short	(.L_1589 - .L_1588)
	.align		4
.L_1588:
        /*0104*/ 	.word	index@(.nv.constant0._ZN10layer_norm40ln_parallel_residual_bwd_finalize_kernelINS_22Kernel_traits_finalizeILj8192E13__nv_bfloat16S2_fS2_fjLb0ELj1024ELj4ENS_18Kernel_traits_baseILj8192ES2_S2_fS2_fjLj1024EEEEELb1EEEvNS_9BwdParamsE)
        /*0108*/ 	.short	0x0380
        /*010a*/ 	.short	0x0128


	//----- nvinfo : EIATTR_SW_WAR
	.align		4
.L_1589:
        /*010c*/ 	.byte	0x04, 0x36
        /*010e*/ 	.short	(.L_1591 - .L_1590)
.L_1590:
        /*0110*/ 	.word	0x00000008
.L_1591:


//--------------------- .nv.info._ZN10layer_norm31ln_parallel_residual_bwd_kernelINS_13Kernel_traitsI13__nv_bfloat16S2_fS2_fjLj8192ELj1ELj1ELj8ELj16ENS_18Kernel_traits_baseILj8192ES2_S2_fS2_fjLj256EEEEELb1ELb1ELb1EEEvNS_9BwdParamsE --------------------------
	.section	.nv.info._ZN10layer_norm31ln_parallel_residual_bwd_kernelINS_13Kernel_traitsI13__nv_bfloat16S2_fS2_fjLj8192ELj1ELj1ELj8ELj16ENS_18Kernel_traits_baseILj8192ES2_S2_fS2_fjLj256EEEEELb1ELb1ELb1EEEvNS_9BwdParamsE,"",@"SHT_CUDA_INFO"
	.sectionflags	@""
	.align	4


	//----- nvinfo : EIATTR_CUDA_API_VERSION
	.align		4
        /*0000*/ 	.byte	0x04, 0x37
        /*0002*/ 	.short	(.L_1593 - .L_1592)
.L_1592:
        /*0004*/ 	.word	0x00000082


	//----- nvinfo : EIATTR_KPARAM_INFO
	.align		4
.L_1593:
        /*0008*/ 	.byte	0x04, 0x17
        /*000a*/ 	.short	(.L_1595 - .L_1594)
.L_1594:
        /*000c*/ 	.word	0x00000000
        /*0010*/ 	.short	0x0000
        /*0012*/ 	.short	0x0000
        /*0014*/ 	.byte	0x00, 0xf0, 0xa1, 0x04


	//----- nvinfo : EIATTR_SPARSE_MMA_MASK
	.align		4
.L_1595:
        /*0018*/ 	.byte	0x03, 0x50
        /*001a*/ 	.short	0x0000


	//----- nvinfo : EIATTR_MAXREG_COUNT
	.align		4
        /*001c*/ 	.byte	0x03, 0x1b
        /*001e*/ 	.short	0x00ff


	//----- nvinfo : EIATTR_NUM_BARRIERS
	.align		4
        /*0020*/ 	.byte	0x02, 0x4c
        /*0022*/ 	.byte	0x01
	.zero		1


	//----- nvinfo : EIATTR_ANNOTATIONS
	.align		4
        /*0024*/ 	.byte	0x04, 0x55
        /*0026*/ 	.short	(.L_1597 - .L_1596)


	//   ....[0]....
.L_1596:
        /*0028*/ 	.word	0x00000001
        /*002c*/ 	.byte	0x40, 0x05, 0x00, 0x00, 0x01, 0x00, 0x00, 0x00, 0x50, 0x05, 0x00, 0x00, 0x01, 0x00, 0x00, 0x00
        /*003c*/ 	.byte	0x60, 0x05, 0x00, 0x00, 0x01, 0x00, 0x00, 0x00, 0xd0, 0x08, 0x00, 0x00, 0x01, 0x00, 0x00, 0x00
        /*004c*/ 	.byte	0xf0, 0x08, 0x00, 0x00, 0x01, 0x00, 0x00, 0x00, 0x20, 0x09, 0x00, 0x00


	//----- nvinfo : EIATTR_MERCURY_ISA_VERSION
	.align		4
.L_1597:
        /*0058*/ 	.byte	0x03, 0x5f
        /*005a*/ 	.short	0x0101


	//----- nvinfo : EIATTR_COOP_GROUP_MASK_REGIDS
	.align		4
        /*005c*/ 	.byte	0x04, 0x29
        /*005e*/ 	.short	(.L_1599 - .L_1598)


	//   ....[0]....
.L_1598:
        /*0060*/ 	.word	0xffffffff


	//   ....[1]....
        /*0064*/ 	.word	0xffffffff


	//   ....[2]....
        /*0068*/ 	.word	0xffffffff


	//   ....[3]....
        /*006c*/ 	.word	0xffffffff


	//   ....[4]....
        /*0070*/ 	.word	0xffffffff


	//   ....[5]....
        /*0074*/ 	.word	0xffffffff


	//   ....[6]....
        /*0078*/ 	.word	0xffffffff


	//   ....[7]....
        /*007c*/ 	.word	0xffffffff


	//   ....[8]....
        /*0080*/ 	.word	0xffffffff


	//   ....[9]....
        /*0084*/ 	.word	0xffffffff


	//----- nvinfo : EIATTR_COOP_GROUP_INSTR_OFFSETS
	.align		4
.L_1599:
        /*0088*/ 	.byte	0x04, 0x28
        /*008a*/ 	.short	(.L_1601 - .L_1600)


	//   ....[0]....
.L_1600:
        /*008c*/ 	.word	0x00001c00


	//   ....[1]....
        /*0090*/ 	.word	0x00001cb0


	//   ....[2]....
        /*0094*/ 	.word	0x00001cc0


	//   ....[3]....
        /*0098*/ 	.word	0x00001cf0


	//   ....[4]....
        /*009c*/ 	.word	0x00001d10


	//   ....[5]....
        /*00a0*/ 	.word	0x00001d30


	//   ....[6]....
        /*00a4*/ 	.word	0x00001d40


	//   ....[7]....
        /*00a8*/ 	.word	0x00001d70


	//   ....[8]....
        /*00ac*/ 	.word	0x00001da0


	//   ....[9]....
        /*00b0*/ 	.word	0x00001db0


	//----- nvinfo : EIATTR_VRC_CTA_INIT_COUNT
	.align		4
.L_1601:
        /*00b4*/ 	.byte	0x02, 0x4a
	.zero		1
	.zero		1


	//----- nvinfo : EIATTR_EXIT_INSTR_OFFSETS
	.align		4
        /*00b8*/ 	.byte	0x04, 0x1c
        /*00ba*/ 	.short	(.L_1603 - .L_1602)


	//   ....[0]....
.L_1602:
        /*00bc*/ 	.word	0x0000af20


	//----- nvinfo : EIATTR_MAX_THREADS
	.align		4
.L_1603:
        /*00c0*/ 	.byte	0x04, 0x05
        /*00c2*/ 	.short	(.L_1605 - .L_1604)
.L_1604:
        /*00c4*/ 	.word	0x00000100
        /*00c8*/ 	.word	0x00000001
        /*00cc*/ 	.word	0x00000001


	//----- nvinfo : EIATTR_CRS_STACK_SIZE
	.align		4
.L_1605:
        /*00d0*/ 	.byte	0x04, 0x1e
        /*00d2*/ 	.short	(.L_1607 - .L_1606)
.L_1606:
        /*00d4*/ 	.word	0x00000000


	//----- nvinfo : EIATTR_CBANK_PARAM_SIZE
	.align		4
.L_1607:
        /*00d8*/ 	.byte	0x03, 0x19
        /*00da*/ 	.short	0x0128


	//----- nvinfo : EIATTR_PARAM_CBANK
	.align		4
        /*00dc*/ 	.byte	0x04, 0x0a
        /*00de*/ 	.short	(.L_1609 - .L_1608)
	.align		4
.L_1608:
        /*00e0*/ 	.word	index@(.nv.constant0._ZN10layer_norm31ln_parallel_residual_bwd_kernelINS_13Kernel_traitsI13__nv_bfloat16S2_fS2_fjLj8192ELj1ELj1ELj8ELj16ENS_18Kernel_traits_baseILj8192ES2_S2_fS2_fjLj256EEEEELb1ELb1ELb1EEEvNS_9BwdParamsE)
        /*00e4*/ 	.short	0x0380
        /*00e6*/ 	.short	0x0128


	//----- nvinfo : EIATTR_SW_WAR
	.align		4
.L_1609:
        /*00e8*/ 	.byte	0x04, 0x36
        /*00ea*/ 	.short	(.L_1611 - .L_1610)
.L_1610:
        /*00ec*/ 	.word	0x00000008
.L_1611:


//--------------------- .nv.info._ZN10layer_norm31ln_parallel_residual_bwd_kernelINS_13Kernel_traitsIf13__nv_bfloat16fS2_fjLj8192ELj1ELj1ELj8ELj16ENS_18Kernel_traits_baseILj8192EfS2_fS2_fjLj256EEEEELb0ELb0ELb0EEEvNS_9BwdParamsE --------------------------
	.section	.nv.info._ZN10layer_norm31ln_parallel_residual_bwd_kernelINS_13Kernel_traitsIf13__nv_bfloat16fS2_fjLj8192ELj1ELj1ELj8ELj16ENS_18Kernel_traits_baseILj8192EfS2_fS2_fjLj256EEEEELb0ELb0ELb0EEEvNS_9BwdParamsE,"",@"SHT_CUDA_INFO"
	.sectionflags	@""
	.align	4


	//----- nvinfo : EIATTR_CUDA_API_VERSION
	.align		4
        /*0000*/ 	.byte	0x04, 0x37
        /*0002*/ 	.short	(.L_1613 - .L_1612)
.L_1612:
        /*0004*/ 	.word	0x00000082


	//----- nvinfo : EIATTR_KPARAM_INFO
	.align		4
.L_1613:
        /*0008*/ 	.byte	0x04, 0x17
        /*000a*/ 	.short	(.L_1615 - .L_1614)
.L_1614:
        /*000c*/ 	.word	0x00000000
        /*0010*/ 	.short	0x0000
        /*0012*/ 	.short	0x0000
        /*0014*/ 	.byte	0x00, 0xf0, 0xa1, 0x04


	//----- nvinfo : EIATTR_SPARSE_MMA_MASK
	.align		4
.L_1615:
        /*0018*/ 	.byte	0x03, 0x50
        /*001a*/ 	.short	0x0000


	//----- nvinfo : EIATTR_MAXREG_COUNT
	.align		4
        /*001c*/ 	.byte	0x03, 0x1b
        /*001e*/ 	.short	0x00ff


	//----- nvinfo : EIATTR_NUM_BARRIERS
	.align		4
        /*0020*/ 	.byte	0x02, 0x4c
        /*0022*/ 	.byte	0x01
	.zero		1


	//----- nvinfo : EIATTR_ANNOTATIONS
	.align		4
        /*0024*/ 	.byte	0x04, 0x55
        /*0026*/ 	.short	(.L_1617 - .L_1616)


	//   ....[0]....
.L_1616:
        /* <DEDUP_REMOVED lines=85> */


	//----- nvinfo : EIATTR_MERCURY_ISA_VERSION
	.align		4
.L_1617:
        /*0568*/ 	.byte	0x03, 0x5f
        /*056a*/ 	.short	0x0101


	//----- nvinfo : EIATTR_COOP_GROUP_MASK_REGIDS
	.align		4
        /*056c*/ 	.byte	0x04, 0x29
        /*056e*/ 	.short	(.L_1619 - .L_1618)


	//   ....[0]....
.L_1618:
        /*0570*/ 	.word	0xffffffff


	//   ....[1]....
        /*0574*/ 	.word	0xffffffff


	//   ....[2]....
        /*0578*/ 	.word	0xffffffff


	//   ....[3]....
        /*057c*/ 	.word	0xffffffff


	//   ....[4]....
        /*0580*/ 	.word	0xffffffff


	//   ....[5]....
        /*0584*/ 	.word	0xffffffff


	//   ....[6]....
        /*0588*/ 	.word	0xffffffff


	//   ....[7]....
        /*058c*/ 	.word	0xffffffff


	//   ....[8]....
        /*0590*/ 	.word	0xffffffff


	//   ....[9]....
        /*0594*/ 	.word	0xffffffff


	//----- nvinfo : EIATTR_COOP_GROUP_INSTR_OFFSETS
	.align		4
.L_1619:
        /*0598*/ 	.byte	0x04, 0x28
        /*059a*/ 	.short	(.L_1621 - .L_1620)


	//   ....[0]....
.L_1620:
        /*059c*/ 	.word	0x000035e0


	//   ....[1]....
        /*05a0*/ 	.word	0x00003600


	//   ....[2]....
        /*05a4*/ 	.word	0x00003640


	//   ....[3]....
        /*05a8*/ 	.word	0x00003650


	//   ....[4]....
        /*05ac*/ 	.word	0x00003690


	//   ....[5]....
        /*05b0*/ 	.word	0x000036a0


	//   ....[6]....
        /*05b4*/ 	.word	0x000036d0


	//   ....[7]....
        /*05b8*/ 	.word	0x000036e0


	//   ....[8]....
        /*05bc*/ 	.word	0x00003710


	//   ....[9]....
        /*05c0*/ 	.word	0x00003730


	//----- nvinfo : EIATTR_VRC_CTA_INIT_COUNT
	.align		4
.L_1621:
        /*05c4*/ 	.byte	0x02, 0x4a
	.zero		1
	.zero		1


	//----- nvinfo : EIATTR_EXIT_INSTR_OFFSETS
	.align		4
        /*05c8*/ 	.byte	0x04, 0x1c
        /*05ca*/ 	.short	(.L_1623 - .L_1622)


	//   ....[0]....
.L_1622:
        /*05cc*/ 	.word	0x000086c0


	//   ....[1]....
        /*05d0*/ 	.word	0x000087d0


	//----- nvinfo : EIATTR_MAX_THREADS
	.align		4
.L_1623:
        /*05d4*/ 	.byte	0x04, 0x05
        /*05d6*/ 	.short	(.L_1625 - .L_1624)
.L_1624:
        /*05d8*/ 	.word	0x00000100
        /*05dc*/ 	.word	0x00000001
        /*05e0*/ 	.word	0x00000001


	//----- nvinfo : EIATTR_CRS_STACK_SIZE
	.align		4
.L_1625:
        /*05e4*/ 	.byte	0x04, 0x1e
        /*05e6*/ 	.short	(.L_1627 - .L_1626)
.L_1626:
        /*05e8*/ 	.word	0x00000000


	//----- nvinfo : EIATTR_CBANK_PARAM_SIZE
	.align		4
.L_1627:
        /*05ec*/ 	.byte	0x03, 0x19
        /*05ee*/ 	.short	0x0128


	//----- nvinfo : EIATTR_PARAM_CBANK
	.align		4
        /*05f0*/ 	.byte	0x04, 0x0a
        /*05f2*/ 	.short	(.L_1629 - .L_1628)
	.align		4
.L_1628:
        /*05f4*/ 	.word	index@(.nv.constant0._ZN10layer_norm31ln_parallel_residual_bwd_kernelINS_13Kernel_traitsIf13__nv_bfloat16fS2_fjLj8192ELj1ELj1ELj8ELj16ENS_18Kernel_traits_baseILj8192EfS2_fS2_fjLj256EEEEELb0ELb0ELb0EEEvNS_9BwdParamsE)
        /*05f8*/ 	.short	0x0380
        /*05fa*/ 	.short	0x0128


	//----- nvinfo : EIATTR_SW_WAR
	.align		4
.L_1629:
        /*05fc*/ 	.byte	0x04, 0x36
        /*05fe*/ 	.short	(.L_1631 - .L_1630)
.L_1630:
        /*0600*/ 	.word	0x00000008
.L_1631:


//--------------------- .nv.info._ZN10layer_norm31ln_parallel_residual_bwd_kernelINS_13Kernel_traitsIf13__nv_bfloat16fS2_fjLj8192ELj1ELj1ELj8ELj16ENS_18Kernel_traits_baseILj8192EfS2_fS2_fjLj256EEEEELb0ELb0ELb1EEEvNS_9BwdParamsE --------------------------
	.section	.nv.info._ZN10layer_norm31ln_parallel_residual_bwd_kernelINS_13Kernel_traitsIf13__nv_bfloat16fS2_fjLj8192ELj1ELj1ELj8ELj16ENS_18Kernel_traits_baseILj8192EfS2_fS2_fjLj256EEEEELb0ELb0ELb1EEEvNS_9BwdParamsE,"",@"SHT_CUDA_INFO"
	.sectionflags	@""
	.align	4


	//----- nvinfo : EIATTR_CUDA_API_VERSION
	.align		4
        /*0000*/ 	.byte	0x04, 0x37
        /*0002*/ 	.short	(.L_1633 - .L_1632)
.L_1632:
        /*0004*/ 	.word	0x00000082


	//----- nvinfo : EIATTR_KPARAM_INFO
	.align		4
.L_1633:
        /*0008*/ 	.byte	0x04, 0x17
        /*000a*/ 	.short	(.L_1635 - .L_1634)
.L_1634:
        /*000c*/ 	.word	0x00000000
        /*0010*/ 	.short	0x0000
        /*0012*/ 	.short	0x0000
        /*0014*/ 	.byte	0x00, 0xf0, 0xa1, 0x04


	//----- nvinfo : EIATTR_SPARSE_MMA_MASK
	.align		4
.L_1635:
        /*0018*/ 	.byte	0x03, 0x50
        /*001a*/ 	.short	0x0000


	//----- nvinfo : EIATTR_MAXREG_COUNT
	.align		4
        /*001c*/ 	.byte	0x03, 0x1b
        /*001e*/ 	.short	0x00ff


	//----- nvinfo : EIATTR_NUM_BARRIERS
	.align		4
        /*0020*/ 	.byte	0x02, 0x4c
        /*0022*/ 	.byte	0x01
	.zero		1


	//----- nvinfo : EIATTR_ANNOTATIONS
	.align		4
        /*0024*/ 	.byte	0x04, 0x55
        /*0026*/ 	.short	(.L_1637 - .L_1636)


	//   ....[0]....
.L_1636:
        /* <DEDUP_REMOVED lines=128> */


	//----- nvinfo : EIATTR_MERCURY_ISA_VERSION
	.align		4
.L_1637:
        /*0810*/ 	.byte	0x03, 0x5f
        /*0812*/ 	.short	0x0101


	//----- nvinfo : EIATTR_COOP_GROUP_MASK_REGIDS
	.align		4
        /*0814*/ 	.byte	0x04, 0x29
        /*0816*/ 	.short	(.L_1639 - .L_1638)


	//   ....[0]....
.L_1638:
        /*0818*/ 	.word	0xffffffff


	//   ....[1]....
        /*081c*/ 	.word	0xffffffff


	//   ....[2]....
        /*0820*/ 	.word	0xffffffff


	//   ....[3]....
        /*0824*/ 	.word	0xffffffff


	//   ....[4]....
        /*0828*/ 	.word	0xffffffff


	//   ....[5]....
        /*082c*/ 	.word	0xffffffff


	//   ....[6]....
        /*0830*/ 	.word	0xffffffff


	//   ....[7]....
        /*0834*/ 	.word	0xffffffff


	//   ....[8]....
        /*0838*/ 	.word	0xffffffff


	//   ....[9]....
        /*083c*/ 	.word	0xffffffff


	//----- nvinfo : EIATTR_COOP_GROUP_INSTR_OFFSETS
	.align		4
.L_1639:
        /*0840*/ 	.byte	0x04, 0x28
        /*0842*/ 	.short	(.L_1641 - .L_1640)


	//   ....[0]....
.L_1640:
        /*0844*/ 	.word	0x00003040


	//   ....[1]....
        /*0848*/ 	.word	0x000030e0


	//   ....[2]....
        /*084c*/ 	.word	0x00003100


	//   ....[3]....
        /*0850*/ 	.word	0x00003120


	//   ....[4]....
        /*0854*/ 	.word	0x00003140


	//   ....[5]....
        /*0858*/ 	.word	0x00003150


	//   ....[6]....
        /*085c*/ 	.word	0x00003180


	//   ....[7]....
        /*0860*/ 	.word	0x000031b0


	//   ....[8]....
        /*0864*/ 	.word	0x00003210


	//   ....[9]....
        /*0868*/ 	.word	0x00003230


	//----- nvinfo : EIATTR_VRC_CTA_INIT_COUNT
	.align		4
.L_1641:
        /*086c*/ 	.byte	0x02, 0x4a
	.zero		1
	.zero		1


	//----- nvinfo : EIATTR_EXIT_INSTR_OFFSETS
	.align		4
        /*0870*/ 	.byte	0x04, 0x1c
        /*0872*/ 	.short	(.L_1643 - .L_1642)


	//   ....[0]....
.L_1642:
        /*0874*/ 	.word	0x00008420


	//----- nvinfo : EIATTR_MAX_THREADS
	.align		4
.L_1643:
        /*0878*/ 	.byte	0x04, 0x05
        /*087a*/ 	.short	(.L_1645 - .L_1644)
.L_1644:
        /*087c*/ 	.word	0x00000100
        /*0880*/ 	.word	0x00000001
        /*0884*/ 	.word	0x00000001


	//----- nvinfo : EIATTR_CRS_STACK_SIZE
	.align		4
.L_1645:
        /*0888*/ 	.byte	0x04, 0x1e
        /*088a*/ 	.short	(.L_1647 - .L_1646)
.L_1646:
        /*088c*/ 	.word	0x00000000


	//----- nvinfo : EIATTR_CBANK_PARAM_SIZE
	.align		4
.L_1647:
        /*0890*/ 	.byte	0x03, 0x19
        /*0892*/ 	.short	0x0128


	//----- nvinfo : EIATTR_PARAM_CBANK
	.align		4
        /*0894*/ 	.byte	0x04, 0x0a
        /*0896*/ 	.short	(.L_1649 - .L_1648)
	.align		4
.L_1648:
        /*0898*/ 	.word	index@(.nv.constant0._ZN10layer_norm31ln_parallel_residual_bwd_kernelINS_13Kernel_traitsIf13__nv_bfloat16fS2_fjLj8192ELj1ELj1ELj8ELj16ENS_18Kernel_traits_baseILj8192EfS2_fS2_fjLj256EEEEELb0ELb0ELb1EEEvNS_9BwdParamsE)
        /*089c*/ 	.short	0x0380
        /*089e*/ 	.short	0x0128


	//----- nvinfo : EIATTR_SW_WAR
	.align		4
.L_1649:
        /*08a0*/ 	.byte	0x04, 0x36
        /*08a2*/ 	.short	(.L_1651 - .L_1650)
.L_1650:
        /*08a4*/ 	.word	0x00000008
.L_1651:


//--------------------- .nv.info._ZN10layer_norm31ln_parallel_residual_bwd_kernelINS_13Kernel_traitsIf13__nv_bfloat16fS2_fjLj8192ELj1ELj1ELj8ELj16ENS_18Kernel_traits_baseILj8192EfS2_fS2_fjLj256EEEEELb0ELb1ELb0EEEvNS_9BwdParamsE --------------------------
	.section	.nv.info._ZN10layer_norm31ln_parallel_residual_bwd_kernelINS_13Kernel_traitsIf13__nv_bfloat16fS2_fjLj8192ELj1ELj1ELj8ELj16ENS_18Kernel_traits_baseILj8192EfS2_fS2_fjLj256EEEEELb0ELb1ELb0EEEvNS_9BwdParamsE,"",@"SHT_CUDA_INFO"
	.sectionflags	@""
	.align	4


	//----- nvinfo : EIATTR_CUDA_API_VERSION
	.align		4
        /*0000*/ 	.byte	0x04, 0x37
        /*0002*/ 	.short	(.L_1653 - .L_1652)
.L_1652:
        /*0004*/ 	.word	0x00000082


	//----- nvinfo : EIATTR_KPARAM_INFO
	.align		4
.L_1653:
        /*0008*/ 	.byte	0x04, 0x17
        /*000a*/ 	.short	(.L_1655 - .L_1654)
.L_1654:
        /*000c*/ 	.word	0x00000000
        /*0010*/ 	.short	0x0000
        /*0012*/ 	.short	0x0000
        /*0014*/ 	.byte	0x00, 0xf0, 0xa1, 0x04


	//----- nvinfo : EIATTR_SPARSE_MMA_MASK
	.align		4
.L_1655:
        /*0018*/ 	.byte	0x03, 0x50
        /*001a*/ 	.short	0x0000


	//----- nvinfo : EIATTR_MAXREG_COUNT
	.align		4
        /*001c*/ 	.byte	0x03, 0x1b
        /*001e*/ 	.short	0x00ff


	//----- nvinfo : EIATTR_NUM_BARRIERS
	.align		4
        /*0020*/ 	.byte	0x02, 0x4c
        /*0022*/ 	.byte	0x01
	.zero		1


	//----- nvinfo : EIATTR_MERCURY_ISA_VERSION
	.align		4
        /*0024*/ 	.byte	0x03, 0x5f
        /*0026*/ 	.short	0x0101


	//----- nvinfo : EIATTR_COOP_GROUP_MASK_REGIDS
	.align		4
        /*0028*/ 	.byte	0x04, 0x29
        /*002a*/ 	.short	(.L_1657 - .L_1656)


	//   ....[0]....
.L_1656:
        /*002c*/ 	.word	0xffffffff


	//   ....[1]....
        /*0030*/ 	.word	0xffffffff


	//   ....[2]....
        /*0034*/ 	.word	0xffffffff


	//   ....[3]....
        /*0038*/ 	.word	0xffffffff


	//   ....[4]....
        /*003c*/ 	.word	0xffffffff


	//   ....[5]....
        /*0040*/ 	.word	0xffffffff


	//   ....[6]....
        /*0044*/ 	.word	0xffffffff


	//   ....[7]....
        /*0048*/ 	.word	0xffffffff


	//   ....[8]....
        /*004c*/ 	.word	0xffffffff


	//   ....[9]....
        /*0050*/ 	.word	0xffffffff


	//----- nvinfo : EIATTR_COOP_GROUP_INSTR_OFFSETS
	.align		4
.L_1657:
        /*0054*/ 	.byte	0x04, 0x28
        /*0056*/ 	.short	(.L_1659 - .L_1658)


	//   ....[0]....
.L_1658:
        /*0058*/ 	.word	0x00001d40


	//   ....[1]....
        /*005c*/ 	.word	0x00001d60


	//   ....[2]....
        /*0060*/ 	.word	0x00001da0


	//   ....[3]....
        /*0064*/ 	.word	0x00001db0


	//   ....[4]....
        /*0068*/ 	.word	0x00001df0


	//   ....[5]....
        /*006c*/ 	.word	0x00001e00


	//   ....[6]....
        /*0070*/ 	.word	0x00001e30


	//   ....[7]....
        /*0074*/ 	.word	0x00001e40


	//   ....[8]....
        /*0078*/ 	.word	0x00001e70


	//   ....[9]....
        /*007c*/ 	.word	0x00001e80


	//----- nvinfo : EIATTR_VRC_CTA_INIT_COUNT
	.align		4
.L_1659:
        /*0080*/ 	.byte	0x02, 0x4a
	.zero		1
	.zero		1


	//----- nvinfo : EIATTR_EXIT_INSTR_OFFSETS
	.align		4
        /*0084*/ 	.byte	0x04, 0x1c
        /*0086*/ 	.short	(.L_1661 - .L_1660)


	//   ....[0]....
.L_1660:
        /*0088*/ 	.word	0x00006c00


	//   ....[1]....
        /*008c*/ 	.word	0x00006ca0


	//----- nvinfo : EIATTR_MAX_THREADS
	.align		4
.L_1661:
        /*0090*/ 	.byte	0x04, 0x05
        /*0092*/ 	.short	(.L_1663 - .L_1662)
.L_1662:
        /*0094*/ 	.word	0x00000100
        /*0098*/ 	.word	0x00000001
        /*009c*/ 	.word	0x00000001


	//----- nvinfo : EIATTR_CRS_STACK_SIZE
	.align		4
.L_1663:
        /*00a0*/ 	.byte	0x04, 0x1e
        /*00a2*/ 	.short	(.L_1665 - .L_1664)
.L_1664:
        /*00a4*/ 	.word	0x00000000


	//----- nvinfo : EIATTR_CBANK_PARAM_SIZE
	.align		4
.L_1665:
        /*00a8*/ 	.byte	0x03, 0x19
        /*00aa*/ 	.short	0x0128


	//----- nvinfo : EIATTR_PARAM_CBANK
	.align		4
        /*00ac*/ 	.byte	0x04, 0x0a
        /*00ae*/ 	.short	(.L_1667 - .L_1666)
	.align		4
.L_1666:
        /*00b0*/ 	.word	index@(.nv.constant0._ZN10layer_norm31ln_parallel_residual_bwd_kernelINS_13Kernel_traitsIf13__nv_bfloat16fS2_fjLj8192ELj1ELj1ELj8ELj16ENS_18Kernel_traits_baseILj8192EfS2_fS2_fjLj256EEEEELb0ELb1ELb0EEEvNS_9BwdParamsE)
        /*00b4*/ 	.short	0x0380
        /*00b6*/ 	.short	0x0128


	//----- nvinfo : EIATTR_SW_WAR
	.align		4
.L_1667:
        /*00b8*/ 	.byte	0x04, 0x36
        /*00ba*/ 	.short	(.L_1669 - .L_1668)
.L_1668:
        /*00bc*/ 	.word	0x00000008
.L_1669:


//--------------------- .nv.info._ZN10layer_norm31ln_parallel_residual_bwd_kernelINS_13Kernel_traitsIf13__nv_bfloat16fS2_fjLj8192ELj1ELj1ELj8ELj16ENS_18Kernel_traits_baseILj8192EfS2_fS2_fjLj256EEEEELb0ELb1ELb1EEEvNS_9BwdParamsE --------------------------
	.section	.nv.info._ZN10layer_norm31ln_parallel_residual_bwd_kernelINS_13Kernel_traitsIf13__nv_bfloat16fS2_fjLj8192ELj1ELj1ELj8ELj16ENS_18Kernel_traits_baseILj8192EfS2_fS2_fjLj256EEEEELb0ELb1ELb1EEEvNS_9BwdParamsE,"",@"SHT_CUDA_INFO"
	.sectionflags	@""
	.align	4


	//----- nvinfo : EIATTR_CUDA_API_VERSION
	.align		4
        /*0000*/ 	.byte	0x04, 0x37
        /*0002*/ 	.short	(.L_1671 - .L_1670)
.L_1670:
        /*0004*/ 	.word	0x00000082


	//----- nvinfo : EIATTR_KPARAM_INFO
	.align		4
.L_1671:
        /*0008*/ 	.byte	0x04, 0x17
        /*000a*/ 	.short	(.L_1673 - .L_1672)
.L_1672:
        /*000c*/ 	.word	0x00000000
        /*0010*/ 	.short	0x0000
        /*0012*/ 	.short	0x0000
        /*0014*/ 	.byte	0x00, 0xf0, 0xa1, 0x04


	//----- nvinfo : EIATTR_SPARSE_MMA_MASK
	.align		4
.L_1673:
        /*0018*/ 	.byte	0x03, 0x50
        /*001a*/ 	.short	0x0000


	//----- nvinfo : EIATTR_MAXREG_COUNT
	.align		4
        /*001c*/ 	.byte	0x03, 0x1b
        /*001e*/ 	.short	0x00ff


	//----- nvinfo : EIATTR_NUM_BARRIERS
	.align		4
        /*0020*/ 	.byte	0x02, 0x4c
        /*0022*/ 	.byte	0x01
	.zero		1


	//----- nvinfo : EIATTR_MERCURY_ISA_VERSION
	.align		4
        /*0024*/ 	.byte	0x03, 0x5f
        /*0026*/ 	.short	0x0101


	//----- nvinfo : EIATTR_COOP_GROUP_MASK_REGIDS
	.align		4
        /*0028*/ 	.byte	0x04, 0x29
        /*002a*/ 	.short	(.L_1675 - .L_1674)


	//   ....[0]....
.L_1674:
        /*002c*/ 	.word	0xffffffff


	//   ....[1]....
        /*0030*/ 	.word	0xffffffff


	//   ....[2]....
        /*0034*/ 	.word	0xffffffff


	//   ....[3]....
        /*0038*/ 	.word	0xffffffff


	//   ....[4]....
        /*003c*/ 	.word	0xffffffff


	//   ....[5]....
        /*0040*/ 	.word	0xffffffff


	//   ....[6]....
        /*0044*/ 	.word	0xffffffff


	//   ....[7]....
        /*0048*/ 	.word	0xffffffff


	//   ....[8]....
        /*004c*/ 	.word	0xffffffff


	//   ....[9]....
        /*0050*/ 	.word	0xffffffff


	//----- nvinfo : EIATTR_COOP_GROUP_INSTR_OFFSETS
	.align		4
.L_1675:
        /*0054*/ 	.byte	0x04, 0x28
        /*0056*/ 	.short	(.L_1677 - .L_1676)


	//   ....[0]....
.L_1676:
        /*0058*/ 	.word	0x00001610


	//   ....[1]....
        /*005c*/ 	.word	0x00001620


	//   ....[2]....
        /*0060*/ 	.word	0x00001650


	//   ....[3]....
        /*0064*/ 	.word	0x00001660


	//   ....[4]....
        /*0068*/ 	.word	0x00001690


	//   ....[5]....
        /*006c*/ 	.word	0x000016a0


	//   ....[6]....
        /*0070*/ 	.word	0x000016d0


	//   ....[7]....
        /*0074*/ 	.word	0x000016e0


	//   ....[8]....
        /*0078*/ 	.word	0x00001720


	//   ....[9]....
        /*007c*/ 	.word	0x00001740


	//----- nvinfo : EIATTR_VRC_CTA_INIT_COUNT
	.align		4
.L_1677:
        /*0080*/ 	.byte	0x02, 0x4a
	.zero		1
	.zero		1


	//----- nvinfo : EIATTR_EXIT_INSTR_OFFSETS
	.align		4
        /*0084*/ 	.byte	0x04, 0x1c
        /*0086*/ 	.short	(.L_1679 - .L_1678)


	//   ....[0]....
.L_1678:
        /*0088*/ 	.word	0x00006750


	//----- nvinfo : EIATTR_MAX_THREADS
	.align		4
.L_1679:
        /*008c*/ 	.byte	0x04, 0x05
        /*008e*/ 	.short	(.L_1681 - .L_1680)
.L_1680:
        /*0090*/ 	.word	0x00000100
        /*0094*/ 	.word	0x00000001
        /*0098*/ 	.word	0x00000001


	//----- nvinfo : EIATTR_CRS_STACK_SIZE
	.align		4
.L_1681:
        /*009c*/ 	.byte	0x04, 0x1e
        /*009e*/ 	.short	(.L_1683 - .L_1682)
.L_1682:
        /*00a0*/ 	.word	0x00000000


	//----- nvinfo : EIATTR_CBANK_PARAM_SIZE
	.align		4
.L_1683:
        /*00a4*/ 	.byte	0x03, 0x19
        /*00a6*/ 	.short	0x0128


	//----- nvinfo : EIATTR_PARAM_CBANK
	.align		4
        /*00a8*/ 	.byte	0x04, 0x0a
        /*00aa*/ 	.short	(.L_1685 - .L_1684)
	.align		4
.L_1684:
        /*00ac*/ 	.word	index@(.nv.constant0._ZN10layer_norm31ln_parallel_residual_bwd_kernelINS_13Kernel_traitsIf13__nv_bfloat16fS2_fjLj8192ELj1ELj1ELj8ELj16ENS_18Kernel_traits_baseILj8192EfS2_fS2_fjLj256EEEEELb0ELb1ELb1EEEvNS_9BwdParamsE)
        /*00b0*/ 	.short	0x0380
        /*00b2*/ 	.short	0x0128


	//----- nvinfo : EIATTR_SW_WAR
	.align		4
.L_1685:
        /*00b4*/ 	.byte	0x04, 0x36
        /*00b6*/ 	.short	(.L_1687 - .L_1686)
.L_1686:
        /*00b8*/ 	.word	0x00000008
.L_1687:


//--------------------- .nv.info._ZN10layer_norm31ln_parallel_residual_bwd_kernelINS_13Kernel_traitsIf13__nv_bfloat16fS2_fjLj8192ELj1ELj1ELj8ELj16ENS_18Kernel_traits_baseILj8192EfS2_fS2_fjLj256EEEEELb1ELb0ELb0EEEvNS_9BwdParamsE --------------------------
	.section	.nv.info._ZN10layer_norm31ln_parallel_residual_bwd_kernelINS_13Kernel_traitsIf13__nv_bfloat16fS2_fjLj8192ELj1ELj1ELj8ELj16ENS_18Kernel_traits_baseILj8192EfS2_fS2_fjLj256EEEEELb1ELb0ELb0EEEvNS_9BwdParamsE,"",@"SHT_CUDA_INFO"
	.sectionflags	@""
	.align	4


	//----- nvinfo : EIATTR_CUDA_API_VERSION
	.align		4
        /*0000*/ 	.byte	0x04, 0x37
        /*0002*/ 	.short	(.L_1689 - .L_1688)
.L_1688:
        /*0004*/ 	.word	0x00000082


	//----- nvinfo : EIATTR_KPARAM_INFO
	.align		4
.L_1689:
        /*0008*/ 	.byte	0x04, 0x17
        /*000a*/ 	.short	(.L_1691 - .L_1690)
.L_1690:
        /*000c*/ 	.word	0x00000000
        /*0010*/ 	.short	0x0000
        /*0012*/ 	.short	0x0000
        /*0014*/ 	.byte	0x00, 0xf0, 0xa1, 0x04


	//----- nvinfo : EIATTR_SPARSE_MMA_MASK
	.align		4
.L_1691:
        /*0018*/ 	.byte	0x03, 0x50
        /*001a*/ 	.short	0x0000


	//----- nvinfo : EIATTR_MAXREG_COUNT
	.align		4
        /*001c*/ 	.byte	0x03, 0x1b
        /*001e*/ 	.short	0x00ff


	//----- nvinfo : EIATTR_NUM_BARRIERS
	.align		4
        /*0020*/ 	.byte	0x02, 0x4c
        /*0022*/ 	.byte	0x01
	.zero		1


	//----- nvinfo : EIATTR_ANNOTATIONS
	.align		4
        /*0024*/ 	.byte	0x04, 0x55
        /*0026*/ 	.short	(.L_1693 - .L_1692)


	//   ....[0]....
.L_1692:
        /* <DEDUP_REMOVED lines=125> */


	//----- nvinfo : EIATTR_MERCURY_ISA_VERSION
	.align		4
.L_1693:
        /*07e8*/ 	.byte	0x03, 0x5f
        /*07ea*/ 	.short	0x0101


	//----- nvinfo : EIATTR_COOP_GROUP_MASK_REGIDS
	.align		4
        /*07ec*/ 	.byte	0x04, 0x29
        /*07ee*/ 	.short	(.L_1695 - .L_1694)


	//   ....[0]....
.L_1694:
        /*07f0*/ 	.word	0xffffffff


	//   ....[1]....
        /*07f4*/ 	.word	0xffffffff


	//   ....[2]....
        /*07f8*/ 	.word	0xffffffff


	//   ....[3]....
        /*07fc*/ 	.word	0xffffffff


	//   ....[4]....
        /*0800*/ 	.word	0xffffffff


	//   ....[5]....
        /*0804*/ 	.word	0xffffffff


	//   ....[6]....
        /*0808*/ 	.word	0xffffffff


	//   ....[7]....
        /*080c*/ 	.word	0xffffffff


	//   ....[8]....
        /*0810*/ 	.word	0xffffffff


	//   ....[9]....
        /*0814*/ 	.word	0xffffffff


	//----- nvinfo : EIATTR_COOP_GROUP_INSTR_OFFSETS
	.align		4
.L_1695:
        /*0818*/ 	.byte	0x04, 0x28
        /*081a*/ 	.short	(.L_1697 - .L_1696)


	//   ....[0]....
.L_1696:
        /*081c*/ 	.word	0x00003af0


	//   ....[1]....
        /*0820*/ 	.word	0x00003b10


	//   ....[2]....
        /*0824*/ 	.word	0x00003b50


	//   ....[3]....
        /*0828*/ 	.word	0x00003b60


	//   ....[4]....
        /*082c*/ 	.word	0x00003ba0


	//   ....[5]....
        /*0830*/ 	.word	0x00003bb0


	//   ....[6]....
        /*0834*/ 	.word	0x00003be0


	//   ....[7]....
        /*0838*/ 	.word	0x00003bf0


	//   ....[8]....
        /*083c*/ 	.word	0x00003c20


	//   ....[9]....
        /*0840*/ 	.word	0x00003c30


	//----- nvinfo : EIATTR_VRC_CTA_INIT_COUNT
	.align		4
.L_1697:
        /*0844*/ 	.byte	0x02, 0x4a
	.zero		1
	.zero		1


	//----- nvinfo : EIATTR_EXIT_INSTR_OFFSETS
	.align		4
        /*0848*/ 	.byte	0x04, 0x1c
        /*084a*/ 	.short	(.L_1699 - .L_1698)


	//   ....[0]....
.L_1698:
        /*084c*/ 	.word	0x0000cfa0


	//   ....[1]....
        /*0850*/ 	.word	0x0000d0b0


	//----- nvinfo : EIATTR_MAX_THREADS
	.align		4
.L_1699:
        /*0854*/ 	.byte	0x04, 0x05
        /*0856*/ 	.short	(.L_1701 - .L_1700)
.L_1700:
        /*0858*/ 	.word	0x00000100
        /*085c*/ 	.word	0x00000001
        /*0860*/ 	.word	0x00000001


	//----- nvinfo : EIATTR_CRS_STACK_SIZE
	.align		4
.L_1701:
        /*0864*/ 	.byte	0x04, 0x1e
        /*0866*/ 	.short	(.L_1703 - .L_1702)
.L_1702:
        /*0868*/ 	.word	0x00000000


	//----- nvinfo : EIATTR_CBANK_PARAM_SIZE
	.align		4
.L_1703:
        /*086c*/ 	.byte	0x03, 0x19
        /*086e*/ 	.short	0x0128


	//----- nvinfo : EIATTR_PARAM_CBANK
	.align		4
        /*0870*/ 	.byte	0x04, 0x0a
        /*0872*/ 	.short	(.L_1705 - .L_1704)
	.align		4
.L_1704:
        /*0874*/ 	.word	index@(.nv.constant0._ZN10layer_norm31ln_parallel_residual_bwd_kernelINS_13Kernel_traitsIf13__nv_bfloat16fS2_fjLj8192ELj1ELj1ELj8ELj16ENS_18Kernel_traits_baseILj8192EfS2_fS2_fjLj256EEEEELb1ELb0ELb0EEEvNS_9BwdParamsE)
        /*0878*/ 	.short	0x0380
        /*087a*/ 	.short	0x0128


	//----- nvinfo : EIATTR_SW_WAR
	.align		4
.L_1705:
        /*087c*/ 	.byte	0x04, 0x36
        /*087e*/ 	.short	(.L_1707 - .L_1706)
.L_1706:
        /*0880*/ 	.word	0x00000008
.L_1707:


//--------------------- .nv.info._ZN10layer_norm31ln_parallel_residual_bwd_kernelINS_13Kernel_traitsIf13__nv_bfloat16fS2_fjLj8192ELj1ELj1ELj8ELj16ENS_18Kernel_traits_baseILj8192EfS2_fS2_fjLj256EEEEELb1ELb0ELb1EEEvNS_9BwdParamsE --------------------------
	.section	.nv.info._ZN10layer_norm31ln_parallel_residual_bwd_kernelINS_13Kernel_traitsIf13__nv_bfloat16fS2_fjLj8192ELj1ELj1ELj8ELj16ENS_18Kernel_traits_baseILj8192EfS2_fS2_fjLj256EEEEELb1ELb0ELb1EEEvNS_9BwdParamsE,"",@"SHT_CUDA_INFO"
	.sectionflags	@""
	.align	4


	//----- nvinfo : EIATTR_CUDA_API_VERSION
	.align		4
        /*0000*/ 	.byte	0x04, 0x37
        /*0002*/ 	.short	(.L_1709 - .L_1708)
.L_1708:
        /*0004*/ 	.word	0x00000082


	//----- nvinfo : EIATTR_KPARAM_INFO
	.align		4
.L_1709:
        /*0008*/ 	.byte	0x04, 0x17
        /*000a*/ 	.short	(.L_1711 - .L_1710)
.L_1710:
        /*000c*/ 	.word	0x00000000
        /*0010*/ 	.short	0x0000
        /*0012*/ 	.short	0x0000
        /*0014*/ 	.byte	0x00, 0xf0, 0xa1, 0x04


	//----- nvinfo : EIATTR_SPARSE_MMA_MASK
	.align		4
.L_1711:
        /*0018*/ 	.byte	0x03, 0x50
        /*001a*/ 	.short	0x0000


	//----- nvinfo : EIATTR_MAXREG_COUNT
	.align		4
        /*001c*/ 	.byte	0x03, 0x1b
        /*001e*/ 	.short	0x00ff


	//----- nvinfo : EIATTR_NUM_BARRIERS
	.align		4
        /*0020*/ 	.byte	0x02, 0x4c
        /*0022*/ 	.byte	0x01
	.zero		1


	//----- nvinfo : EIATTR_ANNOTATIONS
	.align		4
        /*0024*/ 	.byte	0x04, 0x55
        /*0026*/ 	.short	(.L_1713 - .L_1712)


	//   ....[0]....
.L_1712:
        /* <DEDUP_REMOVED lines=160> */


	//----- nvinfo : EIATTR_MERCURY_ISA_VERSION
	.align		4
.L_1713:
        /*0a10*/ 	.byte	0x03, 0x5f
        /*0a12*/ 	.short	0x0101


	//----- nvinfo : EIATTR_COOP_GROUP_MASK_REGIDS
	.align		4
        /*0a14*/ 	.byte	0x04, 0x29
        /*0a16*/ 	.short	(.L_1715 - .L_1714)


	//   ....[0]....
.L_1714:
        /*0a18*/ 	.word	0xffffffff


	//   ....[1]....
        /*0a1c*/ 	.word	0xffffffff


	//   ....[2]....
        /*0a20*/ 	.word	0xffffffff


	//   ....[3]....
        /*0a24*/ 	.word	0xffffffff


	//   ....[4]....
        /*0a28*/ 	.word	0xffffffff


	//   ....[5]....
        /*0a2c*/ 	.word	0xffffffff


	//   ....[6]....
        /*0a30*/ 	.word	0xffffffff


	//   ....[7]....
        /*0a34*/ 	.word	0xffffffff


	//   ....[8]....
        /*0a38*/ 	.word	0xffffffff


	//   ....[9]....
        /*0a3c*/ 	.word	0xffffffff


	//----- nvinfo : EIATTR_COOP_GROUP_INSTR_OFFSETS
	.align		4
.L_1715:
        /*0a40*/ 	.byte	0x04, 0x28
        /*0a42*/ 	.short	(.L_1717 - .L_1716)


	//   ....[0]....
.L_1716:
        /*0a44*/ 	.word	0x00003430


	//   ....[1]....
        /*0a48*/ 	.word	0x000034e0


	//   ....[2]....
        /*0a4c*/ 	.word	0x00003500


	//   ....[3]....
        /*0a50*/ 	.word	0x00003520


	//   ....[4]....
        /*0a54*/ 	.word	0x00003540


	//   ....[5]....
        /*0a58*/ 	.word	0x00003550


	//   ....[6]....
        /*0a5c*/ 	.word	0x00003580


	//   ....[7]....
        /*0a60*/ 	.word	0x000035b0


	//   ....[8]....
        /*0a64*/ 	.word	0x00003610


	//   ....[9]....
        /*0a68*/ 	.word	0x00003630


	//----- nvinfo : EIATTR_VRC_CTA_INIT_COUNT
	.align		4
.L_1717:
        /*0a6c*/ 	.byte	0x02, 0x4a
	.zero		1
	.zero		1


	//----- nvinfo : EIATTR_EXIT_INSTR_OFFSETS
	.align		4
        /*0a70*/ 	.byte	0x04, 0x1c
        /*0a72*/ 	.short	(.L_1719 - .L_1718)


	//   ....[0]....
.L_1718:
        /*0a74*/ 	.word	0x0000cc60


	//----- nvinfo : EIATTR_MAX_THREADS
	.align		4
.L_1719:
        /*0a78*/ 	.byte	0x04, 0x05
        /*0a7a*/ 	.short	(.L_1721 - .L_1720)
.L_1720:
        /*0a7c*/ 	.word	0x00000100
        /*0a80*/ 	.word	0x00000001
        /*0a84*/ 	.word	0x00000001


	//----- nvinfo : EIATTR_CRS_STACK_SIZE
	.align		4
.L_1721:
        /*0a88*/ 	.byte	0x04, 0x1e
        /*0a8a*/ 	.short	(.L_1723 - .L_1722)
.L_1722:
        /*0a8c*/ 	.word	0x00000000


	//----- nvinfo : EIATTR_CBANK_PARAM_SIZE
	.align		4
.L_1723:
        /*0a90*/ 	.byte	0x03, 0x19
        /*0a92*/ 	.short	0x0128


	//----- nvinfo : EIATTR_PARAM_CBANK
	.align		4
        /*0a94*/ 	.byte	0x04, 0x0a
        /*0a96*/ 	.short	(.L_1725 - .L_1724)
	.align		4
.L_1724:
        /*0a98*/ 	.word	index@(.nv.constant0._ZN10layer_norm31ln_parallel_residual_bwd_kernelINS_13Kernel_traitsIf13__nv_bfloat16fS2_fjLj8192ELj1ELj1ELj8ELj16ENS_18Kernel_traits_baseILj8192EfS2_fS2_fjLj256EEEEELb1ELb0ELb1EEEvNS_9BwdParamsE)
        /*0a9c*/ 	.short	0x0380
        /*0a9e*/ 	.short	0x0128


	//----- nvinfo : EIATTR_SW_WAR
	.align		4
.L_1725:
        /*0aa0*/ 	.byte	0x04, 0x36
        /*0aa2*/ 	.short	(.L_1727 - .L_1726)
.L_1726:
        /*0aa4*/ 	.word	0x00000008
.L_1727:


//--------------------- .nv.info._ZN10layer_norm22ln_bwd_finalize_kernelINS_22Kernel_traits_finalizeILj8192Ef13__nv_bfloat16fS2_fjLb0ELj1024ELj4ENS_18Kernel_traits_baseILj8192EfS2_fS2_fjLj1024EEEEELb0ELb0EEEvNS_9BwdParamsE --------------------------
	.section	.nv.info._ZN10layer_norm22ln_bwd_finalize_kernelINS_22Kernel_traits_finalizeILj8192Ef13__nv_bfloat16fS2_fjLb0ELj1024ELj4ENS_18Kernel_traits_baseILj8192EfS2_fS2_fjLj1024EEEEELb0ELb0EEEvNS_9BwdParamsE,"",@"SHT_CUDA_INFO"
	.sectionflags	@""
	.align	4


	//----- nvinfo : EIATTR_CUDA_API_VERSION
	.align		4
        /*0000*/ 	.byte	0x04, 0x37
        /*0002*/ 	.short	(.L_1729 - .L_1728)
.L_1728:
        /*0004*/ 	.word	0x00000082


	//----- nvinfo : EIATTR_KPARAM_INFO
	.align		4
.L_1729:
        /*0008*/ 	.byte	0x04, 0x17
        /*000a*/ 	.short	(.L_1731 - .L_1730)
.L_1730:
        /*000c*/ 	.word	0x00000000
        /*0010*/ 	.short	0x0000
        /*0012*/ 	.short	0x0000
        /*0014*/ 	.byte	0x00, 0xf0, 0xa1, 0x04


	//----- nvinfo : EIATTR_SPARSE_MMA_MASK
	.align		4
.L_1731:
        /*0018*/ 	.byte	0x03, 0x50
        /*001a*/ 	.short	0x0000


	//----- nvinfo : EIATTR_MAXREG_COUNT
	.align		4
        /*001c*/ 	.byte	0x03, 0x1b
        /*001e*/ 	.short	0x0040


	//----- nvinfo : EIATTR_NUM_BARRIERS
	.align		4
        /*0020*/ 	.byte	0x02, 0x4c
        /*0022*/ 	.byte	0x01
	.zero		1


	//----- nvinfo : EIATTR_MERCURY_ISA_VERSION
	.align		4
        /*0024*/ 	.byte	0x03, 0x5f
        /*0026*/ 	.short	0x0101


	//----- nvinfo : EIATTR_COOP_GROUP_MASK_REGIDS
	.align		4
        /*0028*/ 	.byte	0x04, 0x29
        /*002a*/ 	.short	(.L_1733 - .L_1732)


	//   ....[0]....
.L_1732:
        /*002c*/ 	.word	0xffffffff


	//   ....[1]....
        /*0030*/ 	.word	0xffffffff


	//   ....[2]....
        /*0034*/ 	.word	0xffffffff


	//   ....[3]....
        /*0038*/ 	.word	0xffffffff


	//   ....[4]....
        /*003c*/ 	.word	0xffffffff


	//   ....[5]....
        /*0040*/ 	.word	0xffffffff


	//   ....[6]....
        /*0044*/ 	.word	0xffffffff


	//   ....[7]....
        /*0048*/ 	.word	0xffffffff


	//   ....[8]....
        /*004c*/ 	.word	0xffffffff


	//   ....[9]....
        /*0050*/ 	.word	0xffffffff


	//----- nvinfo : EIATTR_COOP_GROUP_INSTR_OFFSETS
	.align		4
.L_1733:
        /*0054*/ 	.byte	0x04, 0x28
        /*0056*/ 	.short	(.L_1735 - .L_1734)


	//   ....[0]....
.L_1734:
        /*0058*/ 	.word	0x000015e0


	//   ....[1]....
        /*005c*/ 	.word	0x000015f0


	//   ....[2]....
        /*0060*/ 	.word	0x00001620


	//   ....[3]....
        /*0064*/ 	.word	0x00001630


	//   ....[4]....
        /*0068*/ 	.word	0x00001660


	//   ....[5]....
        /*006c*/ 	.word	0x00001670


	//   ....[6]....
        /*0070*/ 	.word	0x000016b0


	//   ....[7]....
        /*0074*/ 	.word	0x000016e0


	//   ....[8]....
        /*0078*/ 	.word	0x00001710


	//   ....[9]....
        /*007c*/ 	.word	0x00001720


	//----- nvinfo : EIATTR_VRC_CTA_INIT_COUNT
	.align		4
.L_1735:
        /*0080*/ 	.byte	0x02, 0x4a
	.zero		1
	.zero		1


	//----- nvinfo : EIATTR_EXIT_INSTR_OFFSETS
	.align		4
        /*0084*/ 	.byte	0x04, 0x1c
        /*0086*/ 	.short	(.L_1737 - .L_1736)


	//   ....[0]....
.L_1736:
        /*0088*/ 	.word	0x00000060


	//   ....[1]....
        /*008c*/ 	.word	0x00001780


	//   ....[2]....
        /*0090*/ 	.word	0x000017b0


	//   ....[3]....
        /*0094*/ 	.word	0x00001850


	//----- nvinfo : EIATTR_MAX_THREADS
	.align		4
.L_1737:
        /*0098*/ 	.byte	0x04, 0x05
        /*009a*/ 	.short	(.L_1739 - .L_1738)
.L_1738:
        /*009c*/ 	.word	0x00000400
        /*00a0*/ 	.word	0x00000001
        /*00a4*/ 	.word	0x00000001


	//----- nvinfo : EIATTR_CRS_STACK_SIZE
	.align		4
.L_1739:
        /*00a8*/ 	.byte	0x04, 0x1e
        /*00aa*/ 	.short	(.L_1741 - .L_1740)
.L_1740:
        /*00ac*/ 	.word	0x00000000


	//----- nvinfo : EIATTR_CBANK_PARAM_SIZE
	.align		4
.L_1741:
        /*00b0*/ 	.byte	0x03, 0x19
        /*00b2*/ 	.short	0x0128


	//----- nvinfo : EIATTR_PARAM_CBANK
	.align		4
        /*00b4*/ 	.byte	0x04, 0x0a
        /*00b6*/ 	.short	(.L_1743 - .L_1742)
	.align		4
.L_1742:
        /*00b8*/ 	.word	index@(.nv.constant0._ZN10layer_norm22ln_bwd_finalize_kernelINS_22Kernel_traits_finalizeILj8192Ef13__nv_bfloat16fS2_fjLb0ELj1024ELj4ENS_18Kernel_traits_baseILj8192EfS2_fS2_fjLj1024EEEEELb0ELb0EEEvNS_9BwdParamsE)
        /*00bc*/ 	.short	0x0380
        /*00be*/ 	.short	0x0128


	//----- nvinfo : EIATTR_SW_WAR
	.align		4
.L_1743:
        /*00c0*/ 	.byte	0x04, 0x36
        /*00c2*/ 	.short	(.L_1745 - .L_1744)
.L_1744:
        /*00c4*/ 	.word	0x00000008
.L_1745:


//--------------------- .nv.info._ZN10layer_norm40ln_parallel_residual_bwd_finalize_kernelINS_22Kernel_traits_finalizeILj8192Ef13__nv_bfloat16fS2_fjLb0ELj1024ELj4ENS_18Kernel_traits_baseILj8192EfS2_fS2_fjLj1024EEEEELb0EEEvNS_9BwdParamsE --------------------------
	.section	.nv.info._ZN10layer_norm40ln_parallel_residual_bwd_finalize_kernelINS_22Kernel_traits_finalizeILj8192Ef13__nv_bfloat16fS2_fjLb0ELj1024ELj4ENS_18Kernel_traits_baseILj8192EfS2_fS2_fjLj1024EEEEELb0EEEvNS_9BwdParamsE,"",@"SHT_CUDA_INFO"
	.sectionflags	@""
	.align	4


	//----- nvinfo : EIATTR_CUDA_API_VERSION
	.align		4
        /*0000*/ 	.byte	0x04, 0x37
        /*0002*/ 	.short	(.L_1747 - .L_1746)
.L_1746:
        /*0004*/ 	.word	0x00000082


	//----- nvinfo : EIATTR_KPARAM_INFO
	.align		4
.L_1747:
        /*0008*/ 	.byte	0x04, 0x17
        /*000a*/ 	.short	(.L_1749 - .L_1748)
.L_1748:
        /*000c*/ 	.word	0x00000000
        /*0010*/ 	.short	0x0000
        /*0012*/ 	.short	0x0000
        /*0014*/ 	.byte	0x00, 0xf0, 0xa1, 0x04


	//----- nvinfo : EIATTR_SPARSE_MMA_MASK
	.align		4
.L_1749:
        /*0018*/ 	.byte	0x03, 0x50
        /*001a*/ 	.short	0x0000


	//----- nvinfo : EIATTR_MAXREG_COUNT
	.align		4
        /*001c*/ 	.byte	0x03, 0x1b
        /*001e*/ 	.short	0x0040


	//----- nvinfo : EIATTR_NUM_BARRIERS
	.align		4
        /*0020*/ 	.byte	0x02, 0x4c
        /*0022*/ 	.byte	0x01
	.zero		1


	//----- nvinfo : EIATTR_MERCURY_ISA_VERSION
	.align		4
        /*0024*/ 	.byte	0x03, 0x5f
        /*0026*/ 	.short	0x0101


	//----- nvinfo : EIATTR_COOP_GROUP_MASK_REGIDS
	.align		4
        /*0028*/ 	.byte	0x04, 0x29
        /*002a*/ 	.short	(.L_1751 - .L_1750)


	//   ....[0]....
.L_1750:
        /*002c*/ 	.word	0xffffffff


	//   ....[1]....
        /*0030*/ 	.word	0xffffffff


	//   ....[2]....
        /*0034*/ 	.word	0xffffffff


	//   ....[3]....
        /*0038*/ 	.word	0xffffffff


	//   ....[4]....
        /*003c*/ 	.word	0xffffffff


	//   ....[5]....
        /*0040*/ 	.word	0xffffffff


	//   ....[6]....
        /*0044*/ 	.word	0xffffffff


	//   ....[7]....
        /*0048*/ 	.word	0xffffffff


	//   ....[8]....
        /*004c*/ 	.word	0xffffffff


	//   ....[9]....
        /*0050*/ 	.word	0xffffffff


	//   ....[10]....
        /*0054*/ 	.word	0xffffffff


	//   ....[11]....
        /*0058*/ 	.word	0xffffffff


	//   ....[12]....
        /*005c*/ 	.word	0xffffffff


	//   ....[13]....
        /*0060*/ 	.word	0xffffffff


	//   ....[14]....
        /*0064*/ 	.word	0xffffffff


	//   ....[15]....
        /*0068*/ 	.word	0xffffffff


	//   ....[16]....
        /*006c*/ 	.word	0xffffffff


	//   ....[17]....
        /*0070*/ 	.word	0xffffffff


	//   ....[18]....
        /*0074*/ 	.word	0xffffffff


	//   ....[19]....
        /*0078*/ 	.word	0xffffffff


	//----- nvinfo : EIATTR_COOP_GROUP_INSTR_OFFSETS
	.align		4
.L_1751:
        /*007c*/ 	.byte	0x04, 0x28
        /*007e*/ 	.short	(.L_1753 - .L_1752)


	//   ....[0]....
.L_1752:
        /*0080*/ 	.word	0x000013b0


	//   ....[1]....
        /*0084*/ 	.word	0x000013c0


	//   ....[2]....
        /*0088*/ 	.word	0x000013d0


	//   ....[3]....
        /*008c*/ 	.word	0x000013e0


	//   ....[4]....
        /*0090*/ 	.word	0x00001410


	//   ....[5]....
        /*0094*/ 	.word	0x00001430


	//   ....[6]....
        /*0098*/ 	.word	0x00001450


	//   ....[7]....
        /*009c*/ 	.word	0x00001460


	//   ....[8]....
        /*00a0*/ 	.word	0x000014a0


	//   ....[9]....
        /*00a4*/ 	.word	0x000014c0


	//   ....[10]....
        /*00a8*/ 	.word	0x000014d0


	//   ....[11]....
        /*00ac*/ 	.word	0x000014e0


	//   ....[12]....
        /*00b0*/ 	.word	0x00001510


	//   ....[13]....
        /*00b4*/ 	.word	0x00001530


	//   ....[14]....
        /*00b8*/ 	.word	0x00001550


	//   ....[15]....
        /*00bc*/ 	.word	0x00001560


	//   ....[16]....
        /*00c0*/ 	.word	0x000015a0


	//   ....[17]....
        /*00c4*/ 	.word	0x000015d0


	//   ....[18]....
        /*00c8*/ 	.word	0x00001600


	//   ....[19]....
        /*00cc*/ 	.word	0x00001610


	//----- nvinfo : EIATTR_VRC_CTA_INIT_COUNT
	.align		4
.L_1753:
        /*00d0*/ 	.byte	0x02, 0x4a
	.zero		1
	.zero		1


	//----- nvinfo : EIATTR_EXIT_INSTR_OFFSETS
	.align		4
        /*00d4*/ 	.byte	0x04, 0x1c
        /*00d6*/ 	.short	(.L_1755 - .L_1754)


	//   ....[0]....
.L_1754:
        /*00d8*/ 	.word	0x00000060


	//   ....[1]....
        /*00dc*/ 	.word	0x000016b0


	//   ....[2]....
        /*00e0*/ 	.word	0x000016e0


	//   ....[3]....
        /*00e4*/ 	.word	0x00001800


	//----- nvinfo : EIATTR_MAX_THREADS
	.align		4
.L_1755:
        /*00e8*/ 	.byte	0x04, 0x05
        /*00ea*/ 	.short	(.L_1757 - .L_1756)
.L_1756:
        /*00ec*/ 	.word	0x00000400
        /*00f0*/ 	.word	0x00000001
        /*00f4*/ 	.word	0x00000001


	//----- nvinfo : EIATTR_CRS_STACK_SIZE
	.align		4
.L_1757:
        /*00f8*/ 	.byte	0x04, 0x1e
        /*00fa*/ 	.short	(.L_1759 - .L_1758)
.L_1758:
        /*00fc*/ 	.word	0x00000000


	//----- nvinfo : EIATTR_CBANK_PARAM_SIZE
	.align		4
.L_1759:
        /*0100*/ 	.byte	0x03, 0x19
        /*0102*/ 	.short	0x0128


	//----- nvinfo : EIATTR_PARAM_CBANK
	.align		4
        /*0104*/ 	.byte	0x04, 0x0a
        /*0106*/ 	.short	(.L_1761 - .L_1760)
	.align		4
.L_1760:
        /*0108*/ 	.word	index@(.nv.constant0._ZN10layer_norm40ln_parallel_residual_bwd_finalize_kernelINS_22Kernel_traits_finalizeILj8192Ef13__nv_bfloat16fS2_fjLb0ELj1024ELj4ENS_18Kernel_traits_baseILj8192EfS2_fS2_fjLj1024EEEEELb0EEEvNS_9BwdParamsE)
        /*010c*/ 	.short	0x0380
        /*010e*/ 	.short	0x0128


	//----- nvinfo : EIATTR_SW_WAR
	.align		4
.L_1761:
        /*0110*/ 	.byte	0x04, 0x36
        /*0112*/ 	.short	(.L_1763 - .L_1762)
.L_1762:
        /*0114*/ 	.word	0x00000008
.L_1763:


//--------------------- .nv.info._ZN10layer_norm31ln_parallel_residual_bwd_kernelINS_13Kernel_traitsIf13__nv_bfloat16fS2_fjLj8192ELj1ELj1ELj8ELj16ENS_18Kernel_traits_baseILj8192EfS2_fS2_fjLj256EEEEELb1ELb1ELb0EEEvNS_9BwdParamsE --------------------------
	.section	.nv.info._ZN10layer_norm31ln_parallel_residual_bwd_kernelINS_13Kernel_traitsIf13__nv_bfloat16fS2_fjLj8192ELj1ELj1ELj8ELj16ENS_18Kernel_traits_baseILj8192EfS2_fS2_fjLj256EEEEELb1ELb1ELb0EEEvNS_9BwdParamsE,"",@"SHT_CUDA_INFO"
	.sectionflags	@""
	.align	4


	//----- nvinfo : EIATTR_CUDA_API_VERSION
	.align		4
        /*0000*/ 	.byte	0x04, 0x37
        /*0002*/ 	.short	(.L_1765 - .L_1764)
.L_1764:
        /*0004*/ 	.word	0x00000082


	//----- nvinfo : EIATTR_KPARAM_INFO
	.align		4
.L_1765:
        /*0008*/ 	.byte	0x04, 0x17
        /*000a*/ 	.short	(.L_1767 - .L_1766)
.L_1766:
        /*000c*/ 	.word	0x00000000
        /*0010*/ 	.short	0x0000
        /*0012*/ 	.short	0x0000
        /*0014*/ 	.byte	0x00, 0xf0, 0xa1, 0x04


	//----- nvinfo : EIATTR_SPARSE_MMA_MASK
	.align		4
.L_1767:
        /*0018*/ 	.byte	0x03, 0x50
        /*001a*/ 	.short	0x0000


	//----- nvinfo : EIATTR_MAXREG_COUNT
	.align		4
        /*001c*/ 	.byte	0x03, 0x1b
        /*001e*/ 	.short	0x00ff


	//----- nvinfo : EIATTR_NUM_BARRIERS
	.align		4
        /*0020*/ 	.byte	0x02, 0x4c
        /*0022*/ 	.byte	0x01
	.zero		1


	//----- nvinfo : EIATTR_MERCURY_ISA_VERSION
	.align		4
        /*0024*/ 	.byte	0x03, 0x5f
        /*0026*/ 	.short	0x0101


	//----- nvinfo : EIATTR_COOP_GROUP_MASK_REGIDS
	.align		4
        /*0028*/ 	.byte	0x04, 0x29
        /*002a*/ 	.short	(.L_1769 - .L_1768)


	//   ....[0]....
.L_1768:
        /*002c*/ 	.word	0xffffffff


	//   ....[1]....
        /*0030*/ 	.word	0xffffffff


	//   ....[2]....
        /*0034*/ 	.word	0xffffffff


	//   ....[3]....
        /*0038*/ 	.word	0xffffffff


	//   ....[4]....
        /*003c*/ 	.word	0xffffffff


	//   ....[5]....
        /*0040*/ 	.word	0xffffffff


	//   ....[6]....
        /*0044*/ 	.word	0xffffffff


	//   ....[7]....
        /*0048*/ 	.word	0xffffffff


	//   ....[8]....
        /*004c*/ 	.word	0xffffffff


	//   ....[9]....
        /*0050*/ 	.word	0xffffffff


	//----- nvinfo : EIATTR_COOP_GROUP_INSTR_OFFSETS
	.align		4
.L_1769:
        /*0054*/ 	.byte	0x04, 0x28
        /*0056*/ 	.short	(.L_1771 - .L_1770)


	//   ....[0]....
.L_1770:
        /*0058*/ 	.word	0x00001f90


	//   ....[1]....
        /*005c*/ 	.word	0x00001fb0


	//   ....[2]....
        /*0060*/ 	.word	0x00001ff0


	//   ....[3]....
        /*0064*/ 	.word	0x00002000


	//   ....[4]....
        /*0068*/ 	.word	0x00002040


	//   ....[5]....
        /*006c*/ 	.word	0x00002050


	//   ....[6]....
        /*0070*/ 	.word	0x00002080


	//   ....[7]....
        /*0074*/ 	.word	0x00002090


	//   ....[8]....
        /*0078*/ 	.word	0x000020c0


	//   ....[9]....
        /*007c*/ 	.word	0x000020d0


	//----- nvinfo : EIATTR_VRC_CTA_INIT_COUNT
	.align		4
.L_1771:
        /*0080*/ 	.byte	0x02, 0x4a
	.zero		1
	.zero		1


	//----- nvinfo : EIATTR_EXIT_INSTR_OFFSETS
	.align		4
        /*0084*/ 	.byte	0x04, 0x1c
        /*0086*/ 	.short	(.L_1773 - .L_1772)


	//   ....[0]....
.L_1772:
        /*0088*/ 	.word	0x0000b0a0


	//   ....[1]....
        /*008c*/ 	.word	0x0000b140


	//----- nvinfo : EIATTR_MAX_THREADS
	.align		4
.L_1773:
        /*0090*/ 	.byte	0x04, 0x05
        /*0092*/ 	.short	(.L_1775 - .L_1774)
.L_1774:
        /*0094*/ 	.word	0x00000100
        /*0098*/ 	.word	0x00000001
        /*009c*/ 	.word	0x00000001


	//----- nvinfo : EIATTR_CRS_STACK_SIZE
	.align		4
.L_1775:
        /*00a0*/ 	.byte	0x04, 0x1e
        /*00a2*/ 	.short	(.L_1777 - .L_1776)
.L_1776:
        /*00a4*/ 	.word	0x00000000


	//----- nvinfo : EIATTR_CBANK_PARAM_SIZE
	.align		4
.L_1777:
        /*00a8*/ 	.byte	0x03, 0x19
        /*00aa*/ 	.short	0x0128


	//----- nvinfo : EIATTR_PARAM_CBANK
	.align		4
        /*00ac*/ 	.byte	0x04, 0x0a
        /*00ae*/ 	.short	(.L_1779 - .L_1778)
	.align		4
.L_1778:
        /*00b0*/ 	.word	index@(.nv.constant0._ZN10layer_norm31ln_parallel_residual_bwd_kernelINS_13Kernel_traitsIf13__nv_bfloat16fS2_fjLj8192ELj1ELj1ELj8ELj16ENS_18Kernel_traits_baseILj8192EfS2_fS2_fjLj256EEEEELb1ELb1ELb0EEEvNS_9BwdParamsE)
        /*00b4*/ 	.short	0x0380
        /*00b6*/ 	.short	0x0128


	//----- nvinfo : EIATTR_SW_WAR
	.align		4
.L_1779:
        /*00b8*/ 	.byte	0x04, 0x36
        /*00ba*/ 	.short	(.L_1781 - .L_1780)
.L_1780:
        /*00bc*/ 	.word	0x00000008
.L_1781:


//--------------------- .nv.info._ZN10layer_norm22ln_bwd_finalize_kernelINS_22Kernel_traits_finalizeILj8192Ef13__nv_bfloat16fS2_fjLb0ELj1024ELj4ENS_18Kernel_traits_baseILj8192EfS2_fS2_fjLj1024EEEEELb0ELb1EEEvNS_9BwdParamsE --------------------------
	.section	.nv.info._ZN10layer_norm22ln_bwd_finalize_kernelINS_22Kernel_traits_finalizeILj8192Ef13__nv_bfloat16fS2_fjLb0ELj1024ELj4ENS_18Kernel_traits_baseILj8192EfS2_fS2_fjLj1024EEEEELb0ELb1EEEvNS_9BwdParamsE,"",@"SHT_CUDA_INFO"
	.sectionflags	@""
	.align	4


	//----- nvinfo : EIATTR_CUDA_API_VERSION
	.align		4
        /*0000*/ 	.byte	0x04, 0x37
        /*0002*/ 	.short	(.L_1783 - .L_1782)
.L_1782:
        /*0004*/ 	.word	0x00000082


	//----- nvinfo : EIATTR_KPARAM_INFO
	.align		4
.L_1783:
        /*0008*/ 	.byte	0x04, 0x17
        /*000a*/ 	.short	(.L_1785 - .L_1784)
.L_1784:
        /*000c*/ 	.word	0x00000000
        /*0010*/ 	.short	0x0000
        /*0012*/ 	.short	0x0000
        /*0014*/ 	.byte	0x00, 0xf0, 0xa1, 0x04


	//----- nvinfo : EIATTR_SPARSE_MMA_MASK
	.align		4
.L_1785:
        /*0018*/ 	.byte	0x03, 0x50
        /*001a*/ 	.short	0x0000


	//----- nvinfo : EIATTR_MAXREG_COUNT
	.align		4
        /*001c*/ 	.byte	0x03, 0x1b
        /*001e*/ 	.short	0x0040


	//----- nvinfo : EIATTR_NUM_BARRIERS
	.align		4
        /*0020*/ 	.byte	0x02, 0x4c
        /*0022*/ 	.byte	0x01
	.zero		1


	//----- nvinfo : EIATTR_MERCURY_ISA_VERSION
	.align		4
        /*0024*/ 	.byte	0x03, 0x5f
        /*0026*/ 	.short	0x0101


	//----- nvinfo : EIATTR_COOP_GROUP_MASK_REGIDS
	.align		4
        /*0028*/ 	.byte	0x04, 0x29
        /*002a*/ 	.short	(.L_1787 - .L_1786)


	//   ....[0]....
.L_1786:
        /*002c*/ 	.word	0xffffffff


	//   ....[1]....
        /*0030*/ 	.word	0xffffffff


	//   ....[2]....
        /*0034*/ 	.word	0xffffffff


	//   ....[3]....
        /*0038*/ 	.word	0xffffffff


	//   ....[4]....
        /*003c*/ 	.word	0xffffffff


	//   ....[5]....
        /*0040*/ 	.word	0xffffffff


	//   ....[6]....
        /*0044*/ 	.word	0xffffffff


	//   ....[7]....
        /*0048*/ 	.word	0xffffffff


	//   ....[8]....
        /*004c*/ 	.word	0xffffffff


	//   ....[9]....
        /*0050*/ 	.word	0xffffffff


	//----- nvinfo : EIATTR_COOP_GROUP_INSTR_OFFSETS
	.align		4
.L_1787:
        /*0054*/ 	.byte	0x04, 0x28
        /*0056*/ 	.short	(.L_1789 - .L_1788)


	//   ....[0]....
.L_1788:
        /*0058*/ 	.word	0x00001630


	//   ....[1]....
        /*005c*/ 	.word	0x00001640


	//   ....[2]....
        /*0060*/ 	.word	0x00001670


	//   ....[3]....
        /*0064*/ 	.word	0x00001680


	//   ....[4]....
        /*0068*/ 	.word	0x000016b0


	//   ....[5]....
        /*006c*/ 	.word	0x000016c0


	//   ....[6]....
        /*0070*/ 	.word	0x000016f0


	//   ....[7]....
        /*0074*/ 	.word	0x00001710


	//   ....[8]....
        /*0078*/ 	.word	0x00001740


	//   ....[9]....
        /*007c*/ 	.word	0x00001750


	//----- nvinfo : EIATTR_VRC_CTA_INIT_COUNT
	.align		4
.L_1789:
        /*0080*/ 	.byte	0x02, 0x4a
	.zero		1
	.zero		1


	//----- nvinfo : EIATTR_EXIT_INSTR_OFFSETS
	.align		4
        /*0084*/ 	.byte	0x04, 0x1c
        /*0086*/ 	.short	(.L_1791 - .L_1790)


	//   ....[0]....
.L_1790:
        /*0088*/ 	.word	0x00000070


	//   ....[1]....
        /*008c*/ 	.word	0x000017b0


	//   ....[2]....
        /*0090*/ 	.word	0x00001860


	//----- nvinfo : EIATTR_MAX_THREADS
	.align		4
.L_1791:
        /*0094*/ 	.byte	0x04, 0x05
        /*0096*/ 	.short	(.L_1793 - .L_1792)
.L_1792:
        /*0098*/ 	.word	0x00000400
        /*009c*/ 	.word	0x00000001
        /*00a0*/ 	.word	0x00000001


	//----- nvinfo : EIATTR_CRS_STACK_SIZE
	.align		4
.L_1793:
        /*00a4*/ 	.byte	0x04, 0x1e
        /*00a6*/ 	.short	(.L_1795 - .L_1794)
.L_1794:
        /*00a8*/ 	.word	0x00000000


	//----- nvinfo : EIATTR_CBANK_PARAM_SIZE
	.align		4
.L_1795:
        /*00ac*/ 	.byte	0x03, 0x19
        /*00ae*/ 	.short	0x0128


	//----- nvinfo : EIATTR_PARAM_CBANK
	.align		4
        /*00b0*/ 	.byte	0x04, 0x0a
        /*00b2*/ 	.short	(.L_1797 - .L_1796)
	.align		4
.L_1796:
        /*00b4*/ 	.word	index@(.nv.constant0._ZN10layer_norm22ln_bwd_finalize_kernelINS_22Kernel_traits_finalizeILj8192Ef13__nv_bfloat16fS2_fjLb0ELj1024ELj4ENS_18Kernel_traits_baseILj8192EfS2_fS2_fjLj1024EEEEELb0ELb1EEEvNS_9BwdParamsE)
        /*00b8*/ 	.short	0x0380
        /*00ba*/ 	.short	0x0128


	//----- nvinfo : EIATTR_SW_WAR
	.align		4
.L_1797:
        /*00bc*/ 	.byte	0x04, 0x36
        /*00be*/ 	.short	(.L_1799 - .L_1798)
.L_1798:
        /*00c0*/ 	.word	0x00000008
.L_1799:


//--------------------- .nv.info._ZN10layer_norm40ln_parallel_residual_bwd_finalize_kernelINS_22Kernel_traits_finalizeILj8192Ef13__nv_bfloat16fS2_fjLb0ELj1024ELj4ENS_18Kernel_traits_baseILj8192EfS2_fS2_fjLj1024EEEEELb1EEEvNS_9BwdParamsE --------------------------
	.section	.nv.info._ZN10layer_norm40ln_parallel_residual_bwd_finalize_kernelINS_22Kernel_traits_finalizeILj8192Ef13__nv_bfloat16fS2_fjLb0ELj1024ELj4ENS_18Kernel_traits_baseILj8192EfS2_fS2_fjLj1024EEEEELb1EEEvNS_9BwdParamsE,"",@"SHT_CUDA_INFO"
	.sectionflags	@""
	.align	4


	//----- nvinfo : EIATTR_CUDA_API_VERSION
	.align		4
        /*0000*/ 	.byte	0x04, 0x37
        /*0002*/ 	.short	(.L_1801 - .L_1800)
.L_1800:
        /*0004*/ 	.word	0x00000082


	//----- nvinfo : EIATTR_KPARAM_INFO
	.align		4
.L_1801:
        /*0008*/ 	.byte	0x04, 0x17
        /*000a*/ 	.short	(.L_1803 - .L_1802)
.L_1802:
        /*000c*/ 	.word	0x00000000
        /*0010*/ 	.short	0x0000
        /*0012*/ 	.short	0x0000
        /*0014*/ 	.byte	0x00, 0xf0, 0xa1, 0x04


	//----- nvinfo : EIATTR_SPARSE_MMA_MASK
	.align		4
.L_1803:
        /*0018*/ 	.byte	0x03, 0x50
        /*001a*/ 	.short	0x0000


	//----- nvinfo : EIATTR_MAXREG_COUNT
	.align		4
        /*001c*/ 	.byte	0x03, 0x1b
        /*001e*/ 	.short	0x0040


	//----- nvinfo : EIATTR_NUM_BARRIERS
	.align		4
        /*0020*/ 	.byte	0x02, 0x4c
        /*0022*/ 	.byte	0x01
	.zero		1


	//----- nvinfo : EIATTR_MERCURY_ISA_VERSION
	.align		4
        /*0024*/ 	.byte	0x03, 0x5f
        /*0026*/ 	.short	0x0101


	//----- nvinfo : EIATTR_COOP_GROUP_MASK_REGIDS
	.align		4
        /*0028*/ 	.byte	0x04, 0x29
        /*002a*/ 	.short	(.L_1805 - .L_1804)


	//   ....[0]....
.L_1804:
        /*002c*/ 	.word	0xffffffff


	//   ....[1]....
        /*0030*/ 	.word	0xffffffff


	//   ....[2]....
        /*0034*/ 	.word	0xffffffff


	//   ....[3]....
        /*0038*/ 	.word	0xffffffff


	//   ....[4]....
        /*003c*/ 	.word	0xffffffff


	//   ....[5]....
        /*0040*/ 	.word	0xffffffff


	//   ....[6]....
        /*0044*/ 	.word	0xffffffff


	//   ....[7]....
        /*0048*/ 	.word	0xffffffff


	//   ....[8]....
        /*004c*/ 	.word	0xffffffff


	//   ....[9]....
        /*0050*/ 	.word	0xffffffff


	//   ....[10]....
        /*0054*/ 	.word	0xffffffff


	//   ....[11]....
        /*0058*/ 	.word	0xffffffff


	//   ....[12]....
        /*005c*/ 	.word	0xffffffff


	//   ....[13]....
        /*0060*/ 	.word	0xffffffff


	//   ....[14]....
        /*0064*/ 	.word	0xffffffff


	//   ....[15]....
        /*0068*/ 	.word	0xffffffff


	//   ....[16]....
        /*006c*/ 	.word	0xffffffff


	//   ....[17]....
        /*0070*/ 	.word	0xffffffff


	//   ....[18]....
        /*0074*/ 	.word	0xffffffff


	//   ....[19]....
        /*0078*/ 	.word	0xffffffff


	//----- nvinfo : EIATTR_COOP_GROUP_INSTR_OFFSETS
	.align		4
.L_1805:
        /*007c*/ 	.byte	0x04, 0x28
        /*007e*/ 	.short	(.L_1807 - .L_1806)


	//   ....[0]....
.L_1806:
        /*0080*/ 	.word	0x00001410


	//   ....[1]....
        /*0084*/ 	.word	0x00001420


	//   ....[2]....
        /*0088*/ 	.word	0x00001430


	//   ....[3]....
        /*008c*/ 	.word	0x00001440


	//   ....[4]....
        /*0090*/ 	.word	0x00001470


	//   ....[5]....
        /*0094*/ 	.word	0x00001490


	//   ....[6]....
        /*0098*/ 	.word	0x000014b0


	//   ....[7]....
        /*009c*/ 	.word	0x000014c0


	//   ....[8]....
        /*00a0*/ 	.word	0x000014f0


	//   ....[9]....
        /*00a4*/ 	.word	0x00001510


	//   ....[10]....
        /*00a8*/ 	.word	0x00001530


	//   ....[11]....
        /*00ac*/ 	.word	0x00001540


	//   ....[12]....
        /*00b0*/ 	.word	0x00001570


	//   ....[13]....
        /*00b4*/ 	.word	0x00001590


	//   ....[14]....
        /*00b8*/ 	.word	0x000015b0


	//   ....[15]....
        /*00bc*/ 	.word	0x000015c0


	//   ....[16]....
        /*00c0*/ 	.word	0x000015f0


	//   ....[17]....
        /*00c4*/ 	.word	0x00001620


	//   ....[18]....
        /*00c8*/ 	.word	0x00001630


	//   ....[19]....
        /*00cc*/ 	.word	0x00001640


	//----- nvinfo : EIATTR_VRC_CTA_INIT_COUNT
	.align		4
.L_1807:
        /*00d0*/ 	.byte	0x02, 0x4a
	.zero		1
	.zero		1


	//----- nvinfo : EIATTR_EXIT_INSTR_OFFSETS
	.align		4
        /*00d4*/ 	.byte	0x04, 0x1c
        /*00d6*/ 	.short	(.L_1809 - .L_1808)


	//   ....[0]....
.L_1808:
        /*00d8*/ 	.word	0x00000060


	//   ....[1]....
        /*00dc*/ 	.word	0x000016e0


	//   ....[2]....
        /*00e0*/ 	.word	0x00001810


	//----- nvinfo : EIATTR_MAX_THREADS
	.align		4
.L_1809:
        /*00e4*/ 	.byte	0x04, 0x05
        /*00e6*/ 	.short	(.L_1811 - .L_1810)
.L_1810:
        /*00e8*/ 	.word	0x00000400
        /*00ec*/ 	.word	0x00000001
        /*00f0*/ 	.word	0x00000001


	//----- nvinfo : EIATTR_CRS_STACK_SIZE
	.align		4
.L_1811:
        /*00f4*/ 	.byte	0x04, 0x1e
        /*00f6*/ 	.short	(.L_1813 - .L_1812)
.L_1812:
        /*00f8*/ 	.word	0x00000000


	//----- nvinfo : EIATTR_CBANK_PARAM_SIZE
	.align		4
.L_1813:
        /*00fc*/ 	.byte	0x03, 0x19
        /*00fe*/ 	.short	0x0128


	//----- nvinfo : EIATTR_PARAM_CBANK
	.align		4
        /*0100*/ 	.byte	0x04, 0x0a
        /*0102*/ 	.short	(.L_1815 - .L_1814)
	.align		4
.L_1814:
        /*0104*/ 	.word	index@(.nv.constant0._ZN10layer_norm40ln_parallel_residual_bwd_finalize_kernelINS_22Kernel_traits_finalizeILj8192Ef13__nv_bfloat16fS2_fjLb0ELj1024ELj4ENS_18Kernel_traits_baseILj8192EfS2_fS2_fjLj1024EEEEELb1EEEvNS_9BwdParamsE)
        /*0108*/ 	.short	0x0380
        /*010a*/ 	.short	0x0128


	//----- nvinfo : EIATTR_SW_WAR
	.align		4
.L_1815:
        /*010c*/ 	.byte	0x04, 0x36
        /*010e*/ 	.short	(.L_1817 - .L_1816)
.L_1816:
        /*0110*/ 	.word	0x00000008
.L_1817:


//--------------------- .nv.info._ZN10layer_norm31ln_parallel_residual_bwd_kernelINS_13Kernel_traitsIf13__nv_bfloat16fS2_fjLj8192ELj1ELj1ELj8ELj16ENS_18Kernel_traits_baseILj8192EfS2_fS2_fjLj256EEEEELb1ELb1ELb1EEEvNS_9BwdParamsE --------------------------
	.section	.nv.info._ZN10layer_norm31ln_parallel_residual_bwd_kernelINS_13Kernel_traitsIf13__nv_bfloat16fS2_fjLj8192ELj1ELj1ELj8ELj16ENS_18Kernel_traits_baseILj8192EfS2_fS2_fjLj256EEEEELb1ELb1ELb1EEEvNS_9BwdParamsE,"",@"SHT_CUDA_INFO"
	.sectionflags	@""
	.align	4


	//----- nvinfo : EIATTR_CUDA_API_VERSION
	.align		4
        /*0000*/ 	.byte	0x04, 0x37
        /*0002*/ 	.short	(.L_1819 - .L_1818)
.L_1818:
        /*0004*/ 	.word	0x00000082


	//----- nvinfo : EIATTR_KPARAM_INFO
	.align		4
.L_1819:
        /*0008*/ 	.byte	0x04, 0x17
        /*000a*/ 	.short	(.L_1821 - .L_1820)
.L_1820:
        /*000c*/ 	.word	0x00000000
        /*0010*/ 	.short	0x0000
        /*0012*/ 	.short	0x0000
        /*0014*/ 	.byte	0x00, 0xf0, 0xa1, 0x04


	//----- nvinfo : EIATTR_SPARSE_MMA_MASK
	.align		4
.L_1821:
        /*0018*/ 	.byte	0x03, 0x50
        /*001a*/ 	.short	0x0000


	//----- nvinfo : EIATTR_MAXREG_COUNT
	.align		4
        /*001c*/ 	.byte	0x03, 0x1b
        /*001e*/ 	.short	0x00ff


	//----- nvinfo : EIATTR_NUM_BARRIERS
	.align		4
        /*0020*/ 	.byte	0x02, 0x4c
        /*0022*/ 	.byte	0x01
	.zero		1


	//----- nvinfo : EIATTR_MERCURY_ISA_VERSION
	.align		4
        /*0024*/ 	.byte	0x03, 0x5f
        /*0026*/ 	.short	0x0101


	//----- nvinfo : EIATTR_COOP_GROUP_MASK_REGIDS
	.align		4
        /*0028*/ 	.byte	0x04, 0x29
        /*002a*/ 	.short	(.L_1823 - .L_1822)


	//   ....[0]....
.L_1822:
        /*002c*/ 	.word	0xffffffff


	//   ....[1]....
        /*0030*/ 	.word	0xffffffff


	//   ....[2]....
        /*0034*/ 	.word	0xffffffff


	//   ....[3]....
        /*0038*/ 	.word	0xffffffff


	//   ....[4]....
        /*003c*/ 	.word	0xffffffff


	//   ....[5]....
        /*0040*/ 	.word	0xffffffff


	//   ....[6]....
        /*0044*/ 	.word	0xffffffff


	//   ....[7]....
        /*0048*/ 	.word	0xffffffff


	//   ....[8]....
        /*004c*/ 	.word	0xffffffff


	//   ....[9]....
        /*0050*/ 	.word	0xffffffff


	//----- nvinfo : EIATTR_COOP_GROUP_INSTR_OFFSETS
	.align		4
.L_1823:
        /*0054*/ 	.byte	0x04, 0x28
        /*0056*/ 	.short	(.L_1825 - .L_1824)


	//   ....[0]....
.L_1824:
        /*0058*/ 	.word	0x00001920


	//   ....[1]....
        /*005c*/ 	.word	0x000019d0


	//   ....[2]....
        /*0060*/ 	.word	0x000019e0


	//   ....[3]....
        /*0064*/ 	.word	0x00001a10


	//   ....[4]....
        /*0068*/ 	.word	0x00001a30


	//   ....[5]....
        /*006c*/ 	.word	0x00001a50


	//   ....[6]....
        /*0070*/ 	.word	0x00001a60


	//   ....[7]....
        /*0074*/ 	.word	0x00001a90


	//   ....[8]....
        /*0078*/ 	.word	0x00001ab0


	//   ....[9]....
        /*007c*/ 	.word	0x00001ad0


	//----- nvinfo : EIATTR_VRC_CTA_INIT_COUNT
	.align		4
.L_1825:
        /*0080*/ 	.byte	0x02, 0x4a
	.zero		1
	.zero		1


	//----- nvinfo : EIATTR_EXIT_INSTR_OFFSETS
	.align		4
        /*0084*/ 	.byte	0x04, 0x1c
        /*0086*/ 	.short	(.L_1827 - .L_1826)


	//   ....[0]....
.L_1826:
        /*0088*/ 	.word	0x0000a9d0


	//----- nvinfo : EIATTR_MAX_THREADS
	.align		4
.L_1827:
        /*008c*/ 	.byte	0x04, 0x05
        /*008e*/ 	.short	(.L_1829 - .L_1828)
.L_1828:
        /*0090*/ 	.word	0x00000100
        /*0094*/ 	.word	0x00000001
        /*0098*/ 	.word	0x00000001


	//----- nvinfo : EIATTR_CRS_STACK_SIZE
	.align		4
.L_1829:
        /*009c*/ 	.byte	0x04, 0x1e
        /*009e*/ 	.short	(.L_1831 - .L_1830)
.L_1830:
        /*00a0*/ 	.word	0x00000000


	//----- nvinfo : EIATTR_CBANK_PARAM_SIZE
	.align		4
.L_1831:
        /*00a4*/ 	.byte	0x03, 0x19
        /*00a6*/ 	.short	0x0128


	//----- nvinfo : EIATTR_PARAM_CBANK
	.align		4
        /*00a8*/ 	.byte	0x04, 0x0a
        /*00aa*/ 	.short	(.L_1833 - .L_1832)
	.align		4
.L_1832:
        /*00ac*/ 	.word	index@(.nv.constant0._ZN10layer_norm31ln_parallel_residual_bwd_kernelINS_13Kernel_traitsIf13__nv_bfloat16fS2_fjLj8192ELj1ELj1ELj8ELj16ENS_18Kernel_traits_baseILj8192EfS2_fS2_fjLj256EEEEELb1ELb1ELb1EEEvNS_9BwdParamsE)
        /*00b0*/ 	.short	0x0380
        /*00b2*/ 	.short	0x0128


	//----- nvinfo : EIATTR_SW_WAR
	.align		4
.L_1833:
        /*00b4*/ 	.byte	0x04, 0x36
        /*00b6*/ 	.short	(.L_1835 - .L_1834)
.L_1834:
        /*00b8*/ 	.word	0x00000008
.L_1835:


//--------------------- .nv.info._ZN10layer_norm31ln_parallel_residual_bwd_kernelINS_13Kernel_traitsIf6__halfS2_S2_fjLj8192ELj1ELj1ELj8ELj16ENS_18Kernel_traits_baseILj8192EfS2_S2_S2_fjLj256EEEEELb0ELb0ELb0EEEvNS_9BwdParamsE --------------------------
	.section	.nv.info._ZN10layer_norm31ln_parallel_residual_bwd_kernelINS_13Kernel_traitsIf6__halfS2_S2_fjLj8192ELj1ELj1ELj8ELj16ENS_18Kernel_traits_baseILj8192EfS2_S2_S2_fjLj256EEEEELb0ELb0ELb0EEEvNS_9BwdParamsE,"",@"SHT_CUDA_INFO"
	.sectionflags	@""
	.align	4


	//----- nvinfo : EIATTR_CUDA_API_VERSION
	.align		4
        /*0000*/ 	.byte	0x04, 0x37
        /*0002*/ 	.short	(.L_1837 - .L_1836)
.L_1836:
        /*0004*/ 	.word	0x00000082


	//----- nvinfo : EIATTR_KPARAM_INFO
	.align		4
.L_1837:
        /*0008*/ 	.byte	0x04, 0x17
        /*000a*/ 	.short	(.L_1839 - .L_1838)
.L_1838:
        /*000c*/ 	.word	0x00000000
        /*0010*/ 	.short	0x0000
        /*0012*/ 	.short	0x0000
        /*0014*/ 	.byte	0x00, 0xf0, 0xa1, 0x04


	//----- nvinfo : EIATTR_SPARSE_MMA_MASK
	.align		4
.L_1839:
        /*0018*/ 	.byte	0x03, 0x50
        /*001a*/ 	.short	0x0000


	//----- nvinfo : EIATTR_MAXREG_COUNT
	.align		4
        /*001c*/ 	.byte	0x03, 0x1b
        /*001e*/ 	.short	0x00ff


	//----- nvinfo : EIATTR_NUM_BARRIERS
	.align		4
        /*0020*/ 	.byte	0x02, 0x4c
        /*0022*/ 	.byte	0x01
	.zero		1


	//----- nvinfo : EIATTR_ANNOTATIONS
	.align		4
        /*0024*/ 	.byte	0x04, 0x55
        /*0026*/ 	.short	(.L_1841 - .L_1840)


	//   ....[0]....
.L_1840:
        /* <DEDUP_REMOVED lines=49> */


	//----- nvinfo : EIATTR_MERCURY_ISA_VERSION
	.align		4
.L_1841:
        /*0328*/ 	.byte	0x03, 0x5f
        /*032a*/ 	.short	0x0101


	//----- nvinfo : EIATTR_COOP_GROUP_MASK_REGIDS
	.align		4
        /*032c*/ 	.byte	0x04, 0x29
        /*032e*/ 	.short	(.L_1843 - .L_1842)


	//   ....[0]....
.L_1842:
        /*0330*/ 	.word	0xffffffff


	//   ....[1]....
        /*0334*/ 	.word	0xffffffff


	//   ....[2]....
        /*0338*/ 	.word	0xffffffff


	//   ....[3]....
        /*033c*/ 	.word	0xffffffff


	//   ....[4]....
        /*0340*/ 	.word	0xffffffff


	//   ....[5]....
        /*0344*/ 	.word	0xffffffff


	//   ....[6]....
        /*0348*/ 	.word	0xffffffff


	//   ....[7]....
        /*034c*/ 	.word	0xffffffff


	//   ....[8]....
        /*0350*/ 	.word	0xffffffff


	//   ....[9]....
        /*0354*/ 	.word	0xffffffff


	//----- nvinfo : EIATTR_COOP_GROUP_INSTR_OFFSETS
	.align		4
.L_1843:
        /*0358*/ 	.byte	0x04, 0x28
        /*035a*/ 	.short	(.L_1845 - .L_1844)


	//   ....[0]....
.L_1844:
        /*035c*/ 	.word	0x000031e0


	//   ....[1]....
        /*0360*/ 	.word	0x00003200


	//   ....[2]....
        /*0364*/ 	.word	0x00003240


	//   ....[3]....
        /*0368*/ 	.word	0x00003250


	//   ....[4]....
        /*036c*/ 	.word	0x00003290


	//   ....[5]....
        /*0370*/ 	.word	0x000032a0


	//   ....[6]....
        /*0374*/ 	.word	0x000032d0


	//   ....[7]....
        /*0378*/ 	.word	0x000032e0


	//   ....[8]....
        /*037c*/ 	.word	0x00003310


	//   ....[9]....
        /*0380*/ 	.word	0x00003330


	//----- nvinfo : EIATTR_VRC_CTA_INIT_COUNT
	.align		4
.L_1845:
        /*0384*/ 	.byte	0x02, 0x4a
	.zero		1
	.zero		1


	//----- nvinfo : EIATTR_EXIT_INSTR_OFFSETS
	.align		4
        /*0388*/ 	.byte	0x04, 0x1c
        /*038a*/ 	.short	(.L_1847 - .L_1846)


	//   ....[0]....
.L_1846:
        /*038c*/ 	.word	0x00008e00


	//   ....[1]....
        /*0390*/ 	.word	0x00008f10


	//----- nvinfo : EIATTR_MAX_THREADS
	.align		4
.L_1847:
        /*0394*/ 	.byte	0x04, 0x05
        /*0396*/ 	.short	(.L_1849 - .L_1848)
.L_1848:
        /*0398*/ 	.word	0x00000100
        /*039c*/ 	.word	0x00000001
        /*03a0*/ 	.word	0x00000001


	//----- nvinfo : EIATTR_CRS_STACK_SIZE
	.align		4
.L_1849:
        /*03a4*/ 	.byte	0x04, 0x1e
        /*03a6*/ 	.short	(.L_1851 - .L_1850)
.L_1850:
        /*03a8*/ 	.word	0x00000000


	//----- nvinfo : EIATTR_CBANK_PARAM_SIZE
	.align		4
.L_1851:
        /*03ac*/ 	.byte	0x03, 0x19
        /*03ae*/ 	.short	0x0128


	//----- nvinfo : EIATTR_PARAM_CBANK
	.align		4
        /*03b0*/ 	.byte	0x04, 0x0a
        /*03b2*/ 	.short	(.L_1853 - .L_1852)
	.align		4
.L_1852:
        /*03b4*/ 	.word	index@(.nv.constant0._ZN10layer_norm31ln_parallel_residual_bwd_kernelINS_13Kernel_traitsIf6__halfS2_S2_fjLj8192ELj1ELj1ELj8ELj16ENS_18Kernel_traits_baseILj8192EfS2_S2_S2_fjLj256EEEEELb0ELb0ELb0EEEvNS_9BwdParamsE)
        /*03b8*/ 	.short	0x0380
        /*03ba*/ 	.short	0x0128


	//----- nvinfo : EIATTR_SW_WAR
	.align		4
.L_1853:
        /*03bc*/ 	.byte	0x04, 0x36
        /*03be*/ 	.short	(.L_1855 - .L_1854)
.L_1854:
        /*03c0*/ 	.word	0x00000008
.L_1855:


//--------------------- .nv.info._ZN10layer_norm31ln_parallel_residual_bwd_kernelINS_13Kernel_traitsIf6__halfS2_S2_fjLj8192ELj1ELj1ELj8ELj16ENS_18Kernel_traits_baseILj8192EfS2_S2_S2_fjLj256EEEEELb0ELb0ELb1EEEvNS_9BwdParamsE --------------------------
	.section	.nv.info._ZN10layer_norm31ln_parallel_residual_bwd_kernelINS_13Kernel_traitsIf6__halfS2_S2_fjLj8192ELj1ELj1ELj8ELj16ENS_18Kernel_traits_baseILj8192EfS2_S2_S2_fjLj256EEEEELb0ELb0ELb1EEEvNS_9BwdParamsE,"",@"SHT_CUDA_INFO"
	.sectionflags	@""
	.align	4


	//----- nvinfo : EIATTR_CUDA_API_VERSION
	.align		4
        /*0000*/ 	.byte	0x04, 0x37
        /*0002*/ 	.short	(.L_1857 - .L_1856)
.L_1856:
        /*0004*/ 	.word	0x00000082


	//----- nvinfo : EIATTR_KPARAM_INFO
	.align		4
.L_1857:
        /*0008*/ 	.byte	0x04, 0x17
        /*000a*/ 	.short	(.L_1859 - .L_1858)
.L_1858:
        /*000c*/ 	.word	0x00000000
        /*0010*/ 	.short	0x0000
        /*0012*/ 	.short	0x0000
        /*0014*/ 	.byte	0x00, 0xf0, 0xa1, 0x04


	//----- nvinfo : EIATTR_SPARSE_MMA_MASK
	.align		4
.L_1859:
        /*0018*/ 	.byte	0x03, 0x50
        /*001a*/ 	.short	0x0000


	//----- nvinfo : EIATTR_MAXREG_COUNT
	.align		4
        /*001c*/ 	.byte	0x03, 0x1b
        /*001e*/ 	.short	0x00ff


	//----- nvinfo : EIATTR_NUM_BARRIERS
	.align		4
        /*0020*/ 	.byte	0x02, 0x4c
        /*0022*/ 	.byte	0x01
	.zero		1


	//----- nvinfo : EIATTR_ANNOTATIONS
	.align		4
        /*0024*/ 	.byte	0x04, 0x55
        /*0026*/ 	.short	(.L_1861 - .L_1860)


	//   ....[0]....
.L_1860:
        /* <DEDUP_REMOVED lines=90> */


	//----- nvinfo : EIATTR_MERCURY_ISA_VERSION
	.align		4
.L_1861:
        /*05b0*/ 	.byte	0x03, 0x5f
        /*05b2*/ 	.short	0x0101


	//----- nvinfo : EIATTR_COOP_GROUP_MASK_REGIDS
	.align		4
        /*05b4*/ 	.byte	0x04, 0x29
        /*05b6*/ 	.short	(.L_1863 - .L_1862)


	//   ....[0]....
.L_1862:
        /*05b8*/ 	.word	0xffffffff


	//   ....[1]....
        /*05bc*/ 	.word	0xffffffff


	//   ....[2]....
        /*05c0*/ 	.word	0xffffffff


	//   ....[3]....
        /*05c4*/ 	.word	0xffffffff


	//   ....[4]....
        /*05c8*/ 	.word	0xffffffff


	//   ....[5]....
        /*05cc*/ 	.word	0xffffffff


	//   ....[6]....
        /*05d0*/ 	.word	0xffffffff


	//   ....[7]....
        /*05d4*/ 	.word	0xffffffff


	//   ....[8]....
        /*05d8*/ 	.word	0xffffffff


	//   ....[9]....
        /*05dc*/ 	.word	0xffffffff


	//----- nvinfo : EIATTR_COOP_GROUP_INSTR_OFFSETS
	.align		4
.L_1863:
        /*05e0*/ 	.byte	0x04, 0x28
        /*05e2*/ 	.short	(.L_1865 - .L_1864)


	//   ....[0]....
.L_1864:
        /*05e4*/ 	.word	0x00002c20


	//   ....[1]....
        /*05e8*/ 	.word	0x00002c90


	//   ....[2]....
        /*05ec*/ 	.word	0x00002cb0


	//   ....[3]....
        /*05f0*/ 	.word	0x00002cd0


	//   ....[4]....
        /*05f4*/ 	.word	0x00002cf0


	//   ....[5]....
        /*05f8*/ 	.word	0x00002d10


	//   ....[6]....
        /*05fc*/ 	.word	0x00002d30


	//   ....[7]....
        /*0600*/ 	.word	0x00002d90


	//   ....[8]....
        /*0604*/ 	.word	0x00002e40


	//   ....[9]....
        /*0608*/ 	.word	0x00002e60


	//----- nvinfo : EIATTR_VRC_CTA_INIT_COUNT
	.align		4
.L_1865:
        /*060c*/ 	.byte	0x02, 0x4a
	.zero		1
	.zero		1


	//----- nvinfo : EIATTR_EXIT_INSTR_OFFSETS
	.align		4
        /*0610*/ 	.byte	0x04, 0x1c
        /*0612*/ 	.short	(.L_1867 - .L_1866)


	//   ....[0]....
.L_1866:
        /*0614*/ 	.word	0x00008de0


	//----- nvinfo : EIATTR_MAX_THREADS
	.align		4
.L_1867:
        /*0618*/ 	.byte	0x04, 0x05
        /*061a*/ 	.short	(.L_1869 - .L_1868)
.L_1868:
        /*061c*/ 	.word	0x00000100
        /*0620*/ 	.word	0x00000001
        /*0624*/ 	.word	0x00000001


	//----- nvinfo : EIATTR_CRS_STACK_SIZE
	.align		4
.L_1869:
        /*0628*/ 	.byte	0x04, 0x1e
        /*062a*/ 	.short	(.L_1871 - .L_1870)
.L_1870:
        /*062c*/ 	.word	0x00000000


	//----- nvinfo : EIATTR_CBANK_PARAM_SIZE
	.align		4
.L_1871:
        /*0630*/ 	.byte	0x03, 0x19
        /*0632*/ 	.short	0x0128


	//----- nvinfo : EIATTR_PARAM_CBANK
	.align		4
        /*0634*/ 	.byte	0x04, 0x0a
        /*0636*/ 	.short	(.L_1873 - .L_1872)
	.align		4
.L_1872:
        /*0638*/ 	.word	index@(.nv.constant0._ZN10layer_norm31ln_parallel_residual_bwd_kernelINS_13Kernel_traitsIf6__halfS2_S2_fjLj8192ELj1ELj1ELj8ELj16ENS_18Kernel_traits_baseILj8192EfS2_S2_S2_fjLj256EEEEELb0ELb0ELb1EEEvNS_9BwdParamsE)
        /*063c*/ 	.short	0x0380
        /*063e*/ 	.short	0x0128


	//----- nvinfo : EIATTR_SW_WAR
	.align		4
.L_1873:
        /*0640*/ 	.byte	0x04, 0x36
        /*0642*/ 	.short	(.L_1875 - .L_1874)
.L_1874:
        /*0644*/ 	.word	0x00000008
.L_1875:


//--------------------- .nv.info._ZN10layer_norm31ln_parallel_residual_bwd_kernelINS_13Kernel_traitsIf6__halfS2_S2_fjLj8192ELj1ELj1ELj8ELj16ENS_18Kernel_traits_baseILj8192EfS2_S2_S2_fjLj256EEEEELb0ELb1ELb0EEEvNS_9BwdParamsE --------------------------
	.section	.nv.info._ZN10layer_norm31ln_parallel_residual_bwd_kernelINS_13Kernel_traitsIf6__halfS2_S2_fjLj8192ELj1ELj1ELj8ELj16ENS_18Kernel_traits_baseILj8192EfS2_S2_S2_fjLj256EEEEELb0ELb1ELb0EEEvNS_9BwdParamsE,"",@"SHT_CUDA_INFO"
	.sectionflags	@""
	.align	4


	//----- nvinfo : EIATTR_CUDA_API_VERSION
	.align		4
        /*0000*/ 	.byte	0x04, 0x37
        /*0002*/ 	.short	(.L_1877 - .L_1876)
.L_1876:
        /*0004*/ 	.word	0x00000082


	//----- nvinfo : EIATTR_KPARAM_INFO
	.align		4
.L_1877:
        /*0008*/ 	.byte	0x04, 0x17
        /*000a*/ 	.short	(.L_1879 - .L_1878)
.L_1878:
        /*000c*/ 	.word	0x00000000
        /*0010*/ 	.short	0x0000
        /*0012*/ 	.short	0x0000
        /*0014*/ 	.byte	0x00, 0xf0, 0xa1, 0x04


	//----- nvinfo : EIATTR_SPARSE_MMA_MASK
	.align		4
.L_1879:
        /*0018*/ 	.byte	0x03, 0x50
        /*001a*/ 	.short	0x0000


	//----- nvinfo : EIATTR_MAXREG_COUNT
	.align		4
        /*001c*/ 	.byte	0x03, 0x1b
        /*001e*/ 	.short	0x00ff


	//----- nvinfo : EIATTR_NUM_BARRIERS
	.align		4
        /*0020*/ 	.byte	0x02, 0x4c
        /*0022*/ 	.byte	0x01
	.zero		1


	//----- nvinfo : EIATTR_MERCURY_ISA_VERSION
	.align		4
        /*0024*/ 	.byte	0x03, 0x5f
        /*0026*/ 	.short	0x0101


	//----- nvinfo : EIATTR_COOP_GROUP_MASK_REGIDS
	.align		4
        /*0028*/ 	.byte	0x04, 0x29
        /*002a*/ 	.short	(.L_1881 - .L_1880)


	//   ....[0]....
.L_1880:
        /*002c*/ 	.word	0xffffffff


	//   ....[1]....
        /*0030*/ 	.word	0xffffffff


	//   ....[2]....
        /*0034*/ 	.word	0xffffffff


	//   ....[3]....
        /*0038*/ 	.word	0xffffffff


	//   ....[4]....
        /*003c*/ 	.word	0xffffffff


	//   ....[5]....
        /*0040*/ 	.word	0xffffffff


	//   ....[6]....
        /*0044*/ 	.word	0xffffffff


	//   ....[7]....
        /*0048*/ 	.word	0xffffffff


	//   ....[8]....
        /*004c*/ 	.word	0xffffffff


	//   ....[9]....
        /*0050*/ 	.word	0xffffffff


	//----- nvinfo : EIATTR_COOP_GROUP_INSTR_OFFSETS
	.align		4
.L_1881:
        /*0054*/ 	.byte	0x04, 0x28
        /*0056*/ 	.short	(.L_1883 - .L_1882)


	//   ....[0]....
.L_1882:
        /*0058*/ 	.word	0x00001e00


	//   ....[1]....
        /*005c*/ 	.word	0x00001e40


	//   ....[2]....
        /*0060*/ 	.word	0x00001e90


	//   ....[3]....
        /*0064*/ 	.word	0x00001ea0


	//   ....[4]....
        /*0068*/ 	.word	0x00001ee0


	//   ....[5]....
        /*006c*/ 	.word	0x00001f00


	//   ....[6]....
        /*0070*/ 	.word	0x00001fc0


	//   ....[7]....
        /*0074*/ 	.word	0x00001fd0


	//   ....[8]....
        /*0078*/ 	.word	0x00002020


	//   ....[9]....
        /*007c*/ 	.word	0x00002030


	//----- nvinfo : EIATTR_VRC_CTA_INIT_COUNT
	.align		4
.L_1883:
        /*0080*/ 	.byte	0x02, 0x4a
	.zero		1
	.zero		1


	//----- nvinfo : EIATTR_EXIT_INSTR_OFFSETS
	.align		4
        /*0084*/ 	.byte	0x04, 0x1c
        /*0086*/ 	.short	(.L_1885 - .L_1884)


	//   ....[0]....
.L_1884:
        /*0088*/ 	.word	0x000077e0


	//   ....[1]....
        /*008c*/ 	.word	0x00007880


	//----- nvinfo : EIATTR_MAX_THREADS
	.align		4
.L_1885:
        /*0090*/ 	.byte	0x04, 0x05
        /*0092*/ 	.short	(.L_1887 - .L_1886)
.L_1886:
        /*0094*/ 	.word	0x00000100
        /*0098*/ 	.word	0x00000001
        /*009c*/ 	.word	0x00000001


	//----- nvinfo : EIATTR_CRS_STACK_SIZE
	.align		4
.L_1887:
        /*00a0*/ 	.byte	0x04, 0x1e
        /*00a2*/ 	.short	(.L_1889 - .L_1888)
.L_1888:
        /*00a4*/ 	.word	0x00000000


	//----- nvinfo : EIATTR_CBANK_PARAM_SIZE
	.align		4
.L_1889:
        /*00a8*/ 	.byte	0x03, 0x19
        /*00aa*/ 	.short	0x0128


	//----- nvinfo : EIATTR_PARAM_CBANK
	.align		4
        /*00ac*/ 	.byte	0x04, 0x0a
        /*00ae*/ 	.short	(.L_1891 - .L_1890)
	.align		4
.L_1890:
        /*00b0*/ 	.word	index@(.nv.constant0._ZN10layer_norm31ln_parallel_residual_bwd_kernelINS_13Kernel_traitsIf6__halfS2_S2_fjLj8192ELj1ELj1ELj8ELj16ENS_18Kernel_traits_baseILj8192EfS2_S2_S2_fjLj256EEEEELb0ELb1ELb0EEEvNS_9BwdParamsE)
        /*00b4*/ 	.short	0x0380
        /*00b6*/ 	.short	0x0128


	//----- nvinfo : EIATTR_SW_WAR
	.align		4
.L_1891:
        /*00b8*/ 	.byte	0x04, 0x36
        /*00ba*/ 	.short	(.L_1893 - .L_1892)
.L_1892:
        /*00bc*/ 	.word	0x00000008
.L_1893:


//--------------------- .nv.info._ZN10layer_norm31ln_parallel_residual_bwd_kernelINS_13Kernel_traitsIf6__halfS2_S2_fjLj8192ELj1ELj1ELj8ELj16ENS_18Kernel_traits_baseILj8192EfS2_S2_S2_fjLj256EEEEELb0ELb1ELb1EEEvNS_9BwdParamsE --------------------------
	.section	.nv.info._ZN10layer_norm31ln_parallel_residual_bwd_kernelINS_13Kernel_traitsIf6__halfS2_S2_fjLj8192ELj1ELj1ELj8ELj16ENS_18Kernel_traits_baseILj8192EfS2_S2_S2_fjLj256EEEEELb0ELb1ELb1EEEvNS_9BwdParamsE,"",@"SHT_CUDA_INFO"
	.sectionflags	@""
	.align	4


	//----- nvinfo : EIATTR_CUDA_API_VERSION
	.align		4
        /*0000*/ 	.byte	0x04, 0x37
        /*0002*/ 	.short	(.L_1895 - .L_1894)
.L_1894:
        /*0004*/ 	.word	0x00000082


	//----- nvinfo : EIATTR_KPARAM_INFO
	.align		4
.L_1895:
        /*0008*/ 	.byte	0x04, 0x17
        /*000a*/ 	.short	(.L_1897 - .L_1896)
.L_1896:
        /*000c*/ 	.word	0x00000000
        /*0010*/ 	.short	0x0000
        /*0012*/ 	.short	0x0000
        /*0014*/ 	.byte	0x00, 0xf0, 0xa1, 0x04


	//----- nvinfo : EIATTR_SPARSE_MMA_MASK
	.align		4
.L_1897:
        /*0018*/ 	.byte	0x03, 0x50
        /*001a*/ 	.short	0x0000


	//----- nvinfo : EIATTR_MAXREG_COUNT
	.align		4
        /*001c*/ 	.byte	0x03, 0x1b
        /*001e*/ 	.short	0x00ff


	//----- nvinfo : EIATTR_NUM_BARRIERS
	.align		4
        /*0020*/ 	.byte	0x02, 0x4c
        /*0022*/ 	.byte	0x01
	.zero		1


	//----- nvinfo : EIATTR_MERCURY_ISA_VERSION
	.align		4
        /*0024*/ 	.byte	0x03, 0x5f
        /*0026*/ 	.short	0x0101


	//----- nvinfo : EIATTR_COOP_GROUP_MASK_REGIDS
	.align		4
        /*0028*/ 	.byte	0x04, 0x29
        /*002a*/ 	.short	(.L_1899 - .L_1898)


	//   ....[0]....
.L_1898:
        /*002c*/ 	.word	0xffffffff


	//   ....[1]....
        /*0030*/ 	.word	0xffffffff


	//   ....[2]....
        /*0034*/ 	.word	0xffffffff


	//   ....[3]....
        /*0038*/ 	.word	0xffffffff


	//   ....[4]....
        /*003c*/ 	.word	0xffffffff


	//   ....[5]....
        /*0040*/ 	.word	0xffffffff


	//   ....[6]....
        /*0044*/ 	.word	0xffffffff


	//   ....[7]....
        /*0048*/ 	.word	0xffffffff


	//   ....[8]....
        /*004c*/ 	.word	0xffffffff


	//   ....[9]....
        /*0050*/ 	.word	0xffffffff


	//----- nvinfo : EIATTR_COOP_GROUP_INSTR_OFFSETS
	.align		4
.L_1899:
        /*0054*/ 	.byte	0x04, 0x28
        /*0056*/ 	.short	(.L_1901 - .L_1900)


	//   ....[0]....
.L_1900:
        /*0058*/ 	.word	0x00001670


	//   ....[1]....
        /*005c*/ 	.word	0x00001690


	//   ....[2]....
        /*0060*/ 	.word	0x00001700


	//   ....[3]....
        /*0064*/ 	.word	0x00001710


	//   ....[4]....
        /*0068*/ 	.word	0x00001740


	//   ....[5]....
        /*006c*/ 	.word	0x00001750


	//   ....[6]....
        /*0070*/ 	.word	0x00001790


	//   ....[7]....
        /*0074*/ 	.word	0x000017a0


	//   ....[8]....
        /*0078*/ 	.word	0x00001800


	//   ....[9]....
        /*007c*/ 	.word	0x00001810


	//----- nvinfo : EIATTR_VRC_CTA_INIT_COUNT
	.align		4
.L_1901:
        /*0080*/ 	.byte	0x02, 0x4a
	.zero		1
	.zero		1


	//----- nvinfo : EIATTR_EXIT_INSTR_OFFSETS
	.align		4
        /*0084*/ 	.byte	0x04, 0x1c
        /*0086*/ 	.short	(.L_1903 - .L_1902)


	//   ....[0]....
.L_1902:
        /*0088*/ 	.word	0x00006fd0


	//----- nvinfo : EIATTR_MAX_THREADS
	.align		4
.L_1903:
        /*008c*/ 	.byte	0x04, 0x05
        /*008e*/ 	.short	(.L_1905 - .L_1904)
.L_1904:
        /*0090*/ 	.word	0x00000100
        /*0094*/ 	.word	0x00000001
        /*0098*/ 	.word	0x00000001


	//----- nvinfo : EIATTR_CBANK_PARAM_SIZE
	.align		4
.L_1905:
        /*009c*/ 	.byte	0x03, 0x19
        /*009e*/ 	.short	0x0128


	//----- nvinfo : EIATTR_PARAM_CBANK
	.align		4
        /*00a0*/ 	.byte	0x04, 0x0a
        /*00a2*/ 	.short	(.L_1907 - .L_1906)
	.align		4
.L_1906:
        /*00a4*/ 	.word	index@(.nv.constant0._ZN10layer_norm31ln_parallel_residual_bwd_kernelINS_13Kernel_traitsIf6__halfS2_S2_fjLj8192ELj1ELj1ELj8ELj16ENS_18Kernel_traits_baseILj8192EfS2_S2_S2_fjLj256EEEEELb0ELb1ELb1EEEvNS_9BwdParamsE)
        /*00a8*/ 	.short	0x0380
        /*00aa*/ 	.short	0x0128


	//----- nvinfo : EIATTR_SW_WAR
	.align		4
.L_1907:
        /*00ac*/ 	.byte	0x04, 0x36
        /*00ae*/ 	.short	(.L_1909 - .L_1908)
.L_1908:
        /*00b0*/ 	.word	0x00000008
.L_1909:


//--------------------- .nv.info._ZN10layer_norm31ln_parallel_residual_bwd_kernelINS_13Kernel_traitsIf6__halfS2_S2_fjLj8192ELj1ELj1ELj8ELj16ENS_18Kernel_traits_baseILj8192EfS2_S2_S2_fjLj256EEEEELb1ELb0ELb0EEEvNS_9BwdParamsE --------------------------
	.section	.nv.info._ZN10layer_norm31ln_parallel_residual_bwd_kernelINS_13Kernel_traitsIf6__halfS2_S2_fjLj8192ELj1ELj1ELj8ELj16ENS_18Kernel_traits_baseILj8192EfS2_S2_S2_fjLj256EEEEELb1ELb0ELb0EEEvNS_9BwdParamsE,"",@"SHT_CUDA_INFO"
	.sectionflags	@""
	.align	4


	//----- nvinfo : EIATTR_CUDA_API_VERSION
	.align		4
        /*0000*/ 	.byte	0x04, 0x37
        /*0002*/ 	.short	(.L_1911 - .L_1910)
.L_1910:
        /*0004*/ 	.word	0x00000082


	//----- nvinfo : EIATTR_KPARAM_INFO
	.align		4
.L_1911:
        /*0008*/ 	.byte	0x04, 0x17
        /*000a*/ 	.short	(.L_1913 - .L_1912)
.L_1912:
        /*000c*/ 	.word	0x00000000
        /*0010*/ 	.short	0x0000
        /*0012*/ 	.short	0x0000
        /*0014*/ 	.byte	0x00, 0xf0, 0xa1, 0x04


	//----- nvinfo : EIATTR_SPARSE_MMA_MASK
	.align		4
.L_1913:
        /*0018*/ 	.byte	0x03, 0x50
        /*001a*/ 	.short	0x0000


	//----- nvinfo : EIATTR_MAXREG_COUNT
	.align		4
        /*001c*/ 	.byte	0x03, 0x1b
        /*001e*/ 	.short	0x00ff


	//----- nvinfo : EIATTR_NUM_BARRIERS
	.align		4
        /*0020*/ 	.byte	0x02, 0x4c
        /*0022*/ 	.byte	0x01
	.zero		1


	//----- nvinfo : EIATTR_ANNOTATIONS
	.align		4
        /*0024*/ 	.byte	0x04, 0x55
        /*0026*/ 	.short	(.L_1915 - .L_1914)


	//   ....[0]....
.L_1914:
        /* <DEDUP_REMOVED lines=65> */


	//----- nvinfo : EIATTR_MERCURY_ISA_VERSION
	.align		4
.L_1915:
        /*0428*/ 	.byte	0x03, 0x5f
        /*042a*/ 	.short	0x0101


	//----- nvinfo : EIATTR_COOP_GROUP_MASK_REGIDS
	.align		4
        /*042c*/ 	.byte	0x04, 0x29
        /*042e*/ 	.short	(.L_1917 - .L_1916)


	//   ....[0]....
.L_1916:
        /*0430*/ 	.word	0xffffffff


	//   ....[1]....
        /*0434*/ 	.word	0xffffffff


	//   ....[2]....
        /*0438*/ 	.word	0xffffffff


	//   ....[3]....
        /*043c*/ 	.word	0xffffffff


	//   ....[4]....
        /*0440*/ 	.word	0xffffffff


	//   ....[5]....
        /*0444*/ 	.word	0xffffffff


	//   ....[6]....
        /*0448*/ 	.word	0xffffffff


	//   ....[7]....
        /*044c*/ 	.word	0xffffffff


	//   ....[8]....
        /*0450*/ 	.word	0xffffffff


	//   ....[9]....
        /*0454*/ 	.word	0xffffffff


	//----- nvinfo : EIATTR_COOP_GROUP_INSTR_OFFSETS
	.align		4
.L_1917:
        /*0458*/ 	.byte	0x04, 0x28
        /*045a*/ 	.short	(.L_1919 - .L_1918)


	//   ....[0]....
.L_1918:
        /*045c*/ 	.word	0x000035f0


	//   ....[1]....
        /*0460*/ 	.word	0x00003610


	//   ....[2]....
        /*0464*/ 	.word	0x00003650


	//   ....[3]....
        /*0468*/ 	.word	0x00003660


	//   ....[4]....
        /*046c*/ 	.word	0x000036a0


	//   ....[5]....
        /*0470*/ 	.word	0x000036b0


	//   ....[6]....
        /*0474*/ 	.word	0x000036e0


	//   ....[7]....
        /*0478*/ 	.word	0x000036f0


	//   ....[8]....
        /*047c*/ 	.word	0x00003720


	//   ....[9]....
        /*0480*/ 	.word	0x00003740


	//----- nvinfo : EIATTR_VRC_CTA_INIT_COUNT
	.align		4
.L_1919:
        /*0484*/ 	.byte	0x02, 0x4a
	.zero		1
	.zero		1


	//----- nvinfo : EIATTR_EXIT_INSTR_OFFSETS
	.align		4
        /*0488*/ 	.byte	0x04, 0x1c
        /*048a*/ 	.short	(.L_1921 - .L_1920)


	//   ....[0]....
.L_1920:
        /*048c*/ 	.word	0x0000d4b0


	//   ....[1]....
        /*0490*/ 	.word	0x0000d5c0


	//----- nvinfo : EIATTR_MAX_THREADS
	.align		4
.L_1921:
        /*0494*/ 	.byte	0x04, 0x05
        /*0496*/ 	.short	(.L_1923 - .L_1922)
.L_1922:
        /*0498*/ 	.word	0x00000100
        /*049c*/ 	.word	0x00000001
        /*04a0*/ 	.word	0x00000001


	//----- nvinfo : EIATTR_CRS_STACK_SIZE
	.align		4
.L_1923:
        /*04a4*/ 	.byte	0x04, 0x1e
        /*04a6*/ 	.short	(.L_1925 - .L_1924)
.L_1924:
        /*04a8*/ 	.word	0x00000000


	//----- nvinfo : EIATTR_CBANK_PARAM_SIZE
	.align		4
.L_1925:
        /*04ac*/ 	.byte	0x03, 0x19
        /*04ae*/ 	.short	0x0128


	//----- nvinfo : EIATTR_PARAM_CBANK
	.align		4
        /*04b0*/ 	.byte	0x04, 0x0a
        /*04b2*/ 	.short	(.L_1927 - .L_1926)
	.align		4
.L_1926:
        /*04b4*/ 	.word	index@(.nv.constant0._ZN10layer_norm31ln_parallel_residual_bwd_kernelINS_13Kernel_traitsIf6__halfS2_S2_fjLj8192ELj1ELj1ELj8ELj16ENS_18Kernel_traits_baseILj8192EfS2_S2_S2_fjLj256EEEEELb1ELb0ELb0EEEvNS_9BwdParamsE)
        /*04b8*/ 	.short	0x0380
        /*04ba*/ 	.short	0x0128


	//----- nvinfo : EIATTR_SW_WAR
	.align		4
.L_1927:
        /*04bc*/ 	.byte	0x04, 0x36
        /*04be*/ 	.short	(.L_1929 - .L_1928)
.L_1928:
        /*04c0*/ 	.word	0x00000008
.L_1929:


//--------------------- .nv.info._ZN10layer_norm31ln_parallel_residual_bwd_kernelINS_13Kernel_traitsIf6__halfS2_S2_fjLj8192ELj1ELj1ELj8ELj16ENS_18Kernel_traits_baseILj8192EfS2_S2_S2_fjLj256EEEEELb1ELb0ELb1EEEvNS_9BwdParamsE --------------------------
	.section	.nv.info._ZN10layer_norm31ln_parallel_residual_bwd_kernelINS_13Kernel_traitsIf6__halfS2_S2_fjLj8192ELj1ELj1ELj8ELj16ENS_18Kernel_traits_baseILj8192EfS2_S2_S2_fjLj256EEEEELb1ELb0ELb1EEEvNS_9BwdParamsE,"",@"SHT_CUDA_INFO"
	.sectionflags	@""
	.align	4


	//----- nvinfo : EIATTR_CUDA_API_VERSION
	.align		4
        /*0000*/ 	.byte	0x04, 0x37
        /*0002*/ 	.short	(.L_1931 - .L_1930)
.L_1930:
        /*0004*/ 	.word	0x00000082


	//----- nvinfo : EIATTR_KPARAM_INFO
	.align		4
.L_1931:
        /*0008*/ 	.byte	0x04, 0x17
        /*000a*/ 	.short	(.L_1933 - .L_1932)
.L_1932:
        /*000c*/ 	.word	0x00000000
        /*0010*/ 	.short	0x0000
        /*0012*/ 	.short	0x0000
        /*0014*/ 	.byte	0x00, 0xf0, 0xa1, 0x04


	//----- nvinfo : EIATTR_SPARSE_MMA_MASK
	.align		4
.L_1933:
        /*0018*/ 	.byte	0x03, 0x50
        /*001a*/ 	.short	0x0000


	//----- nvinfo : EIATTR_MAXREG_COUNT
	.align		4
        /*001c*/ 	.byte	0x03, 0x1b
        /*001e*/ 	.short	0x00ff


	//----- nvinfo : EIATTR_NUM_BARRIERS
	.align		4
        /*0020*/ 	.byte	0x02, 0x4c
        /*0022*/ 	.byte	0x01
	.zero		1


	//----- nvinfo : EIATTR_ANNOTATIONS
	.align		4
        /*0024*/ 	.byte	0x04, 0x55
        /*0026*/ 	.short	(.L_1935 - .L_1934)


	//   ....[0]....
.L_1934:
        /* <DEDUP_REMOVED lines=122> */


	//----- nvinfo : EIATTR_MERCURY_ISA_VERSION
	.align		4
.L_1935:
        /*07b0*/ 	.byte	0x03, 0x5f
        /*07b2*/ 	.short	0x0101


	//----- nvinfo : EIATTR_COOP_GROUP_MASK_REGIDS
	.align		4
        /*07b4*/ 	.byte	0x04, 0x29
        /*07b6*/ 	.short	(.L_1937 - .L_1936)


	//   ....[0]....
.L_1936:
        /*07b8*/ 	.word	0xffffffff


	//   ....[1]....
        /*07bc*/ 	.word	0xffffffff


	//   ....[2]....
        /*07c0*/ 	.word	0xffffffff


	//   ....[3]....
        /*07c4*/ 	.word	0xffffffff


	//   ....[4]....
        /*07c8*/ 	.word	0xffffffff


	//   ....[5]....
        /*07cc*/ 	.word	0xffffffff


	//   ....[6]....
        /*07d0*/ 	.word	0xffffffff


	//   ....[7]....
        /*07d4*/ 	.word	0xffffffff


	//   ....[8]....
        /*07d8*/ 	.word	0xffffffff


	//   ....[9]....
        /*07dc*/ 	.word	0xffffffff


	//----- nvinfo : EIATTR_COOP_GROUP_INSTR_OFFSETS
	.align		4
.L_1937:
        /*07e0*/ 	.byte	0x04, 0x28
        /*07e2*/ 	.short	(.L_1939 - .L_1938)


	//   ....[0]....
.L_1938:
        /*07e4*/ 	.word	0x00003050


	//   ....[1]....
        /*07e8*/ 	.word	0x000030c0


	//   ....[2]....
        /*07ec*/ 	.word	0x000030e0


	//   ....[3]....
        /*07f0*/ 	.word	0x00003100


	//   ....[4]....
        /*07f4*/ 	.word	0x00003180


	//   ....[5]....
        /*07f8*/ 	.word	0x000031a0


	//   ....[6]....
        /*07fc*/ 	.word	0x000031c0


	//   ....[7]....
        /*0800*/ 	.word	0x000031e0


	//   ....[8]....
        /*0804*/ 	.word	0x000031f0


	//   ....[9]....
        /*0808*/ 	.word	0x00003230


	//----- nvinfo : EIATTR_VRC_CTA_INIT_COUNT
	.align		4
.L_1939:
        /*080c*/ 	.byte	0x02, 0x4a
	.zero		1
	.zero		1


	//----- nvinfo : EIATTR_EXIT_INSTR_OFFSETS
	.align		4
        /*0810*/ 	.byte	0x04, 0x1c
        /*0812*/ 	.short	(.L_1941 - .L_1940)


	//   ....[0]....
.L_1940:
        /*0814*/ 	.word	0x0000d300


	//----- nvinfo : EIATTR_MAX_THREADS
	.align		4
.L_1941:
        /*0818*/ 	.byte	0x04, 0x05
        /*081a*/ 	.short	(.L_1943 - .L_1942)
.L_1942:
        /*081c*/ 	.word	0x00000100
        /*0820*/ 	.word	0x00000001
        /*0824*/ 	.word	0x00000001


	//----- nvinfo : EIATTR_CRS_STACK_SIZE
	.align		4
.L_1943:
        /*0828*/ 	.byte	0x04, 0x1e
        /*082a*/ 	.short	(.L_1945 - .L_1944)
.L_1944:
        /*082c*/ 	.word	0x00000000


	//----- nvinfo : EIATTR_CBANK_PARAM_SIZE
	.align		4
.L_1945:
        /*0830*/ 	.byte	0x03, 0x19
        /*0832*/ 	.short	0x0128


	//----- nvinfo : EIATTR_PARAM_CBANK
	.align		4
        /*0834*/ 	.byte	0x04, 0x0a
        /*0836*/ 	.short	(.L_1947 - .L_1946)
	.align		4
.L_1946:
        /*0838*/ 	.word	index@(.nv.constant0._ZN10layer_norm31ln_parallel_residual_bwd_kernelINS_13Kernel_traitsIf6__halfS2_S2_fjLj8192ELj1ELj1ELj8ELj16ENS_18Kernel_traits_baseILj8192EfS2_S2_S2_fjLj256EEEEELb1ELb0ELb1EEEvNS_9BwdParamsE)
        /*083c*/ 	.short	0x0380
        /*083e*/ 	.short	0x0128


	//----- nvinfo : EIATTR_SW_WAR
	.align		4
.L_1947:
        /*0840*/ 	.byte	0x04, 0x36
        /*0842*/ 	.short	(.L_1949 - .L_1948)
.L_1948:
        /*0844*/ 	.word	0x00000008
.L_1949:


//--------------------- .nv.info._ZN10layer_norm22ln_bwd_finalize_kernelINS_22Kernel_traits_finalizeILj8192Ef6__halfS2_S2_fjLb0ELj1024ELj4ENS_18Kernel_traits_baseILj8192EfS2_S2_S2_fjLj1024EEEEELb0ELb0EEEvNS_9BwdParamsE --------------------------
	.section	.nv.info._ZN10layer_norm22ln_bwd_finalize_kernelINS_22Kernel_traits_finalizeILj8192Ef6__halfS2_S2_fjLb0ELj1024ELj4ENS_18Kernel_traits_baseILj8192EfS2_S2_S2_fjLj1024EEEEELb0ELb0EEEvNS_9BwdParamsE,"",@"SHT_CUDA_INFO"
	.sectionflags	@""
	.align	4


	//----- nvinfo : EIATTR_CUDA_API_VERSION
	.align		4
        /*0000*/ 	.byte	0x04, 0x37
        /*0002*/ 	.short	(.L_1951 - .L_1950)
.L_1950:
        /*0004*/ 	.word	0x00000082


	//----- nvinfo : EIATTR_KPARAM_INFO
	.align		4
.L_1951:
        /*0008*/ 	.byte	0x04, 0x17
        /*000a*/ 	.short	(.L_1953 - .L_1952)
.L_1952:
        /*000c*/ 	.word	0x00000000
        /*0010*/ 	.short	0x0000
        /*0012*/ 	.short	0x0000
        /*0014*/ 	.byte	0x00, 0xf0, 0xa1, 0x04


	//----- nvinfo : EIATTR_SPARSE_MMA_MASK
	.align		4
.L_1953:
        /*0018*/ 	.byte	0x03, 0x50
        /*001a*/ 	.short	0x0000


	//----- nvinfo : EIATTR_MAXREG_COUNT
	.align		4
        /*001c*/ 	.byte	0x03, 0x1b
        /*001e*/ 	.short	0x0040


	//----- nvinfo : EIATTR_NUM_BARRIERS
	.align		4
        /*0020*/ 	.byte	0x02, 0x4c
        /*0022*/ 	.byte	0x01
	.zero		1


	//----- nvinfo : EIATTR_MERCURY_ISA_VERSION
	.align		4
        /*0024*/ 	.byte	0x03, 0x5f
        /*0026*/ 	.short	0x0101


	//----- nvinfo : EIATTR_COOP_GROUP_MASK_REGIDS
	.align		4
        /*0028*/ 	.byte	0x04, 0x29
        /*002a*/ 	.short	(.L_1955 - .L_1954)


	//   ....[0]....
.L_1954:
        /*002c*/ 	.word	0xffffffff


	//   ....[1]....
        /*0030*/ 	.word	0xffffffff


	//   ....[2]....
        /*0034*/ 	.word	0xffffffff


	//   ....[3]....
        /*0038*/ 	.word	0xffffffff


	//   ....[4]....
        /*003c*/ 	.word	0xffffffff


	//   ....[5]....
        /*0040*/ 	.word	0xffffffff


	//   ....[6]....
        /*0044*/ 	.word	0xffffffff


	//   ....[7]....
        /*0048*/ 	.word	0xffffffff


	//   ....[8]....
        /*004c*/ 	.word	0xffffffff


	//   ....[9]....
        /*0050*/ 	.word	0xffffffff


	//----- nvinfo : EIATTR_COOP_GROUP_INSTR_OFFSETS
	.align		4
.L_1955:
        /*0054*/ 	.byte	0x04, 0x28
        /*0056*/ 	.short	(.L_1957 - .L_1956)


	//   ....[0]....
.L_1956:
        /*0058*/ 	.word	0x000015e0


	//   ....[1]....
        /*005c*/ 	.word	0x000015f0


	//   ....[2]....
        /*0060*/ 	.word	0x00001620


	//   ....[3]....
        /*0064*/ 	.word	0x00001630


	//   ....[4]....
        /*0068*/ 	.word	0x00001660


	//   ....[5]....
        /*006c*/ 	.word	0x00001670


	//   ....[6]....
        /*0070*/ 	.word	0x000016b0


	//   ....[7]....
        /*0074*/ 	.word	0x000016e0


	//   ....[8]....
        /*0078*/ 	.word	0x00001710


	//   ....[9]....
        /*007c*/ 	.word	0x00001720


	//----- nvinfo : EIATTR_VRC_CTA_INIT_COUNT
	.align		4
.L_1957:
        /*0080*/ 	.byte	0x02, 0x4a
	.zero		1
	.zero		1


	//----- nvinfo : EIATTR_EXIT_INSTR_OFFSETS
	.align		4
        /*0084*/ 	.byte	0x04, 0x1c
        /*0086*/ 	.short	(.L_1959 - .L_1958)


	//   ....[0]....
.L_1958:
        /*0088*/ 	.word	0x00000060


	//   ....[1]....
        /*008c*/ 	.word	0x00001780


	//   ....[2]....
        /*0090*/ 	.word	0x000017b0


	//   ....[3]....
        /*0094*/ 	.word	0x00001850


	//----- nvinfo : EIATTR_MAX_THREADS
	.align		4
.L_1959:
        /*0098*/ 	.byte	0x04, 0x05
        /*009a*/ 	.short	(.L_1961 - .L_1960)
.L_1960:
        /*009c*/ 	.word	0x00000400
        /*00a0*/ 	.word	0x00000001
        /*00a4*/ 	.word	0x00000001


	//----- nvinfo : EIATTR_CRS_STACK_SIZE
	.align		4
.L_1961:
        /*00a8*/ 	.byte	0x04, 0x1e
        /*00aa*/ 	.short	(.L_1963 - .L_1962)
.L_1962:
        /*00ac*/ 	.word	0x00000000


	//----- nvinfo : EIATTR_CBANK_PARAM_SIZE
	.align		4
.L_1963:
        /*00b0*/ 	.byte	0x03, 0x19
        /*00b2*/ 	.short	0x0128


	//----- nvinfo : EIATTR_PARAM_CBANK
	.align		4
        /*00b4*/ 	.byte	0x04, 0x0a
        /*00b6*/ 	.short	(.L_1965 - .L_1964)
	.align		4
.L_1964:
        /*00b8*/ 	.word	index@(.nv.constant0._ZN10layer_norm22ln_bwd_finalize_kernelINS_22Kernel_traits_finalizeILj8192Ef6__halfS2_S2_fjLb0ELj1024ELj4ENS_18Kernel_traits_baseILj8192EfS2_S2_S2_fjLj1024EEEEELb0ELb0EEEvNS_9BwdParamsE)
        /*00bc*/ 	.short	0x0380
        /*00be*/ 	.short	0x0128


	//----- nvinfo : EIATTR_SW_WAR
	.align		4
.L_1965:
        /*00c0*/ 	.byte	0x04, 0x36
        /*00c2*/ 	.short	(.L_1967 - .L_1966)
.L_1966:
        /*00c4*/ 	.word	0x00000008
.L_1967:


//--------------------- .nv.info._ZN10layer_norm40ln_parallel_residual_bwd_finalize_kernelINS_22Kernel_traits_finalizeILj8192Ef6__halfS2_S2_fjLb0ELj1024ELj4ENS_18Kernel_traits_baseILj8192EfS2_S2_S2_fjLj1024EEEEELb0EEEvNS_9BwdParamsE --------------------------
	.section	.nv.info._ZN10layer_norm40ln_parallel_residual_bwd_finalize_kernelINS_22Kernel_traits_finalizeILj8192Ef6__halfS2_S2_fjLb0ELj1024ELj4ENS_18Kernel_traits_baseILj8192EfS2_S2_S2_fjLj1024EEEEELb0EEEvNS_9BwdParamsE,"",@"SHT_CUDA_INFO"
	.sectionflags	@""
	.align	4


	//----- nvinfo : EIATTR_CUDA_API_VERSION
	.align		4
        /*0000*/ 	.byte	0x04, 0x37
        /*0002*/ 	.short	(.L_1969 - .L_1968)
.L_1968:
        /*0004*/ 	.word	0x00000082


	//----- nvinfo : EIATTR_KPARAM_INFO
	.align		4
.L_1969:
        /*0008*/ 	.byte	0x04, 0x17
        /*000a*/ 	.short	(.L_1971 - .L_1970)
.L_1970:
        /*000c*/ 	.word	0x00000000
        /*0010*/ 	.short	0x0000
        /*0012*/ 	.short	0x0000
        /*0014*/ 	.byte	0x00, 0xf0, 0xa1, 0x04


	//----- nvinfo : EIATTR_SPARSE_MMA_MASK
	.align		4
.L_1971:
        /*0018*/ 	.byte	0x03, 0x50
        /*001a*/ 	.short	0x0000


	//----- nvinfo : EIATTR_MAXREG_COUNT
	.align		4
        /*001c*/ 	.byte	0x03, 0x1b
        /*001e*/ 	.short	0x0040


	//----- nvinfo : EIATTR_NUM_BARRIERS
	.align		4
        /*0020*/ 	.byte	0x02, 0x4c
        /*0022*/ 	.byte	0x01
	.zero		1


	//----- nvinfo : EIATTR_MERCURY_ISA_VERSION
	.align		4
        /*0024*/ 	.byte	0x03, 0x5f
        /*0026*/ 	.short	0x0101


	//----- nvinfo : EIATTR_COOP_GROUP_MASK_REGIDS
	.align		4
        /*0028*/ 	.byte	0x04, 0x29
        /*002a*/ 	.short	(.L_1973 - .L_1972)


	//   ....[0]....
.L_1972:
        /*002c*/ 	.word	0xffffffff


	//   ....[1]....
        /*0030*/ 	.word	0xffffffff


	//   ....[2]....
        /*0034*/ 	.word	0xffffffff


	//   ....[3]....
        /*0038*/ 	.word	0xffffffff


	//   ....[4]....
        /*003c*/ 	.word	0xffffffff


	//   ....[5]....
        /*0040*/ 	.word	0xffffffff


	//   ....[6]....
        /*0044*/ 	.word	0xffffffff


	//   ....[7]....
        /*0048*/ 	.word	0xffffffff


	//   ....[8]....
        /*004c*/ 	.word	0xffffffff


	//   ....[9]....
        /*0050*/ 	.word	0xffffffff


	//   ....[10]....
        /*0054*/ 	.word	0xffffffff


	//   ....[11]....
        /*0058*/ 	.word	0xffffffff


	//   ....[12]....
        /*005c*/ 	.word	0xffffffff


	//   ....[13]....
        /*0060*/ 	.word	0xffffffff


	//   ....[14]....
        /*0064*/ 	.word	0xffffffff


	//   ....[15]....
        /*0068*/ 	.word	0xffffffff


	//   ....[16]....
        /*006c*/ 	.word	0xffffffff


	//   ....[17]....
        /*0070*/ 	.word	0xffffffff


	//   ....[18]....
        /*0074*/ 	.word	0xffffffff


	//   ....[19]....
        /*0078*/ 	.word	0xffffffff


	//----- nvinfo : EIATTR_COOP_GROUP_INSTR_OFFSETS
	.align		4
.L_1973:
        /*007c*/ 	.byte	0x04, 0x28
        /*007e*/ 	.short	(.L_1975 - .L_1974)


	//   ....[0]....
.L_1974:
        /*0080*/ 	.word	0x000013b0


	//   ....[1]....
        /*0084*/ 	.word	0x000013c0


	//   ....[2]....
        /*0088*/ 	.word	0x000013d0


	//   ....[3]....
        /*008c*/ 	.word	0x000013e0


	//   ....[4]....
        /*0090*/ 	.word	0x00001410


	//   ....[5]....
        /*0094*/ 	.word	0x00001430


	//   ....[6]....
        /*0098*/ 	.word	0x00001450


	//   ....[7]....
        /*009c*/ 	.word	0x00001460


	//   ....[8]....
        /*00a0*/ 	.word	0x000014a0


	//   ....[9]....
        /*00a4*/ 	.word	0x000014c0


	//   ....[10]....
        /*00a8*/ 	.word	0x000014d0


	//   ....[11]....
        /*00ac*/ 	.word	0x000014e0


	//   ....[12]....
        /*00b0*/ 	.word	0x00001510


	//   ....[13]....
        /*00b4*/ 	.word	0x00001530


	//   ....[14]....
        /*00b8*/ 	.word	0x00001550


	//   ....[15]....
        /*00bc*/ 	.word	0x00001560


	//   ....[16]....
        /*00c0*/ 	.word	0x000015a0


	//   ....[17]....
        /*00c4*/ 	.word	0x000015d0


	//   ....[18]....
        /*00c8*/ 	.word	0x00001600


	//   ....[19]....
        /*00cc*/ 	.word	0x00001610


	//----- nvinfo : EIATTR_VRC_CTA_INIT_COUNT
	.align		4
.L_1975:
        /*00d0*/ 	.byte	0x02, 0x4a
	.zero		1
	.zero		1


	//----- nvinfo : EIATTR_EXIT_INSTR_OFFSETS
	.align		4
        /*00d4*/ 	.byte	0x04, 0x1c
        /*00d6*/ 	.short	(.L_1977 - .L_1976)


	//   ....[0]....
.L_1976:
        /*00d8*/ 	.word	0x00000060


	//   ....[1]....
        /*00dc*/ 	.word	0x000016b0


	//   ....[2]....
        /*00e0*/ 	.word	0x000016e0


	//   ....[3]....
        /*00e4*/ 	.word	0x00001800


	//----- nvinfo : EIATTR_MAX_THREADS
	.align		4
.L_1977:
        /*00e8*/ 	.byte	0x04, 0x05
        /*00ea*/ 	.short	(.L_1979 - .L_1978)
.L_1978:
        /*00ec*/ 	.word	0x00000400
        /*00f0*/ 	.word	0x00000001
        /*00f4*/ 	.word	0x00000001


	//----- nvinfo : EIATTR_CRS_STACK_SIZE
	.align		4
.L_1979:
        /*00f8*/ 	.byte	0x04, 0x1e
        /*00fa*/ 	.short	(.L_1981 - .L_1980)
.L_1980:
        /*00fc*/ 	.word	0x00000000


	//----- nvinfo : EIATTR_CBANK_PARAM_SIZE
	.align		4
.L_1981:
        /*0100*/ 	.byte	0x03, 0x19
        /*0102*/ 	.short	0x0128


	//----- nvinfo : EIATTR_PARAM_CBANK
	.align		4
        /*0104*/ 	.byte	0x04, 0x0a
        /*0106*/ 	.short	(.L_1983 - .L_1982)
	.align		4
.L_1982:
        /*0108*/ 	.word	index@(.nv.constant0._ZN10layer_norm40ln_parallel_residual_bwd_finalize_kernelINS_22Kernel_traits_finalizeILj8192Ef6__halfS2_S2_fjLb0ELj1024ELj4ENS_18Kernel_traits_baseILj8192EfS2_S2_S2_fjLj1024EEEEELb0EEEvNS_9BwdParamsE)
        /*010c*/ 	.short	0x0380
        /*010e*/ 	.short	0x0128


	//----- nvinfo : EIATTR_SW_WAR
	.align		4
.L_1983:
        /*0110*/ 	.byte	0x04, 0x36
        /*0112*/ 	.short	(.L_1985 - .L_1984)
.L_1984:
        /*0114*/ 	.word	0x00000008
.L_1985:


//--------------------- .nv.info._ZN10layer_norm31ln_parallel_residual_bwd_kernelINS_13Kernel_traitsIf6__halfS2_S2_fjLj8192ELj1ELj1ELj8ELj16ENS_18Kernel_traits_baseILj8192EfS2_S2_S2_fjLj256EEEEELb1ELb1ELb0EEEvNS_9BwdParamsE --------------------------
	.section	.nv.info._ZN10layer_norm31ln_parallel_residual_bwd_kernelINS_13Kernel_traitsIf6__halfS2_S2_fjLj8192ELj1ELj1ELj8ELj16ENS_18Kernel_traits_baseILj8192EfS2_S2_S2_fjLj256EEEEELb1ELb1ELb0EEEvNS_9BwdParamsE,"",@"SHT_CUDA_INFO"
	.sectionflags	@""
	.align	4


	//----- nvinfo : EIATTR_CUDA_API_VERSION
	.align		4
        /*0000*/ 	.byte	0x04, 0x37
        /*0002*/ 	.short	(.L_1987 - .L_1986)
.L_1986:
        /*0004*/ 	.word	0x00000082


	//----- nvinfo : EIATTR_KPARAM_INFO
	.align		4
.L_1987:
        /*0008*/ 	.byte	0x04, 0x17
        /*000a*/ 	.short	(.L_1989 - .L_1988)
.L_1988:
        /*000c*/ 	.word	0x00000000
        /*0010*/ 	.short	0x0000
        /*0012*/ 	.short	0x0000
        /*0014*/ 	.byte	0x00, 0xf0, 0xa1, 0x04


	//----- nvinfo : EIATTR_SPARSE_MMA_MASK
	.align		4
.L_1989:
        /*0018*/ 	.byte	0x03, 0x50
        /*001a*/ 	.short	0x0000


	//----- nvinfo : EIATTR_MAXREG_COUNT
	.align		4
        /*001c*/ 	.byte	0x03, 0x1b
        /*001e*/ 	.short	0x00ff


	//----- nvinfo : EIATTR_NUM_BARRIERS
	.align		4
        /*0020*/ 	.byte	0x02, 0x4c
        /*0022*/ 	.byte	0x01
	.zero		1


	//----- nvinfo : EIATTR_MERCURY_ISA_VERSION
	.align		4
        /*0024*/ 	.byte	0x03, 0x5f
        /*0026*/ 	.short	0x0101


	//----- nvinfo : EIATTR_COOP_GROUP_MASK_REGIDS
	.align		4
        /*0028*/ 	.byte	0x04, 0x29
        /*002a*/ 	.short	(.L_1991 - .L_1990)


	//   ....[0]....
.L_1990:
        /*002c*/ 	.word	0xffffffff


	//   ....[1]....
        /*0030*/ 	.word	0xffffffff


	//   ....[2]....
        /*0034*/ 	.word	0xffffffff


	//   ....[3]....
        /*0038*/ 	.word	0xffffffff


	//   ....[4]....
        /*003c*/ 	.word	0xffffffff


	//   ....[5]....
        /*0040*/ 	.word	0xffffffff


	//   ....[6]....
        /*0044*/ 	.word	0xffffffff


	//   ....[7]....
        /*0048*/ 	.word	0xffffffff


	//   ....[8]....
        /*004c*/ 	.word	0xffffffff


	//   ....[9]....
        /*0050*/ 	.word	0xffffffff


	//----- nvinfo : EIATTR_COOP_GROUP_INSTR_OFFSETS
	.align		4
.L_1991:
        /*0054*/ 	.byte	0x04, 0x28
        /*0056*/ 	.short	(.L_1993 - .L_1992)


	//   ....[0]....
.L_1992:
        /*0058*/ 	.word	0x00001fd0


	//   ....[1]....
        /*005c*/ 	.word	0x00001ff0


	//   ....[2]....
        /*0060*/ 	.word	0x00002030


	//   ....[3]....
        /*0064*/ 	.word	0x00002040


	//   ....[4]....
        /*0068*/ 	.word	0x00002080


	//   ....[5]....
        /*006c*/ 	.word	0x00002090


	//   ....[6]....
        /*0070*/ 	.word	0x000020c0


	//   ....[7]....
        /*0074*/ 	.word	0x000020d0


	//   ....[8]....
        /*0078*/ 	.word	0x00002100


	//   ....[9]....
        /*007c*/ 	.word	0x00002110


	//----- nvinfo : EIATTR_VRC_CTA_INIT_COUNT
	.align		4
.L_1993:
        /*0080*/ 	.byte	0x02, 0x4a
	.zero		1
	.zero		1


	//----- nvinfo : EIATTR_EXIT_INSTR_OFFSETS
	.align		4
        /*0084*/ 	.byte	0x04, 0x1c
        /*0086*/ 	.short	(.L_1995 - .L_1994)


	//   ....[0]....
.L_1994:
        /*0088*/ 	.word	0x0000bd40


	//   ....[1]....
        /*008c*/ 	.word	0x0000bde0


	//----- nvinfo : EIATTR_MAX_THREADS
	.align		4
.L_1995:
        /*0090*/ 	.byte	0x04, 0x05
        /*0092*/ 	.short	(.L_1997 - .L_1996)
.L_1996:
        /*0094*/ 	.word	0x00000100
        /*0098*/ 	.word	0x00000001
        /*009c*/ 	.word	0x00000001


	//----- nvinfo : EIATTR_CRS_STACK_SIZE
	.align		4
.L_1997:
        /*00a0*/ 	.byte	0x04, 0x1e
        /*00a2*/ 	.short	(.L_1999 - .L_1998)
.L_1998:
        /*00a4*/ 	.word	0x00000000


	//----- nvinfo : EIATTR_CBANK_PARAM_SIZE
	.align		4
.L_1999:
        /*00a8*/ 	.byte	0x03, 0x19
        /*00aa*/ 	.short	0x0128


	//----- nvinfo : EIATTR_PARAM_CBANK
	.align		4
        /*00ac*/ 	.byte	0x04, 0x0a
        /*00ae*/ 	.short	(.L_2001 - .L_2000)
	.align		4
.L_2000:
        /*00b0*/ 	.word	index@(.nv.constant0._ZN10layer_norm31ln_parallel_residual_bwd_kernelINS_13Kernel_traitsIf6__halfS2_S2_fjLj8192ELj1ELj1ELj8ELj16ENS_18Kernel_traits_baseILj8192EfS2_S2_S2_fjLj256EEEEELb1ELb1ELb0EEEvNS_9BwdParamsE)
        /*00b4*/ 	.short	0x0380
        /*00b6*/ 	.short	0x0128


	//----- nvinfo : EIATTR_SW_WAR
	.align		4
.L_2001:
        /*00b8*/ 	.byte	0x04, 0x36
        /*00ba*/ 	.short	(.L_2003 - .L_2002)
.L_2002:
        /*00bc*/ 	.word	0x00000008
.L_2003:


//--------------------- .nv.info._ZN10layer_norm22ln_bwd_finalize_kernelINS_22Kernel_traits_finalizeILj8192Ef6__halfS2_S2_fjLb0ELj1024ELj4ENS_18Kernel_traits_baseILj8192EfS2_S2_S2_fjLj1024EEEEELb0ELb1EEEvNS_9BwdParamsE --------------------------
	.section	.nv.info._ZN10layer_norm22ln_bwd_finalize_kernelINS_22Kernel_traits_finalizeILj8192Ef6__halfS2_S2_fjLb0ELj1024ELj4ENS_18Kernel_traits_baseILj8192EfS2_S2_S2_fjLj1024EEEEELb0ELb1EEEvNS_9BwdParamsE,"",@"SHT_CUDA_INFO"
	.sectionflags	@""
	.align	4


	//----- nvinfo : EIATTR_CUDA_API_VERSION
	.align		4
        /*0000*/ 	.byte	0x04, 0x37
        /*0002*/ 	.short	(.L_2005 - .L_2004)
.L_2004:
        /*0004*/ 	.word	0x00000082


	//----- nvinfo : EIATTR_KPARAM_INFO
	.align		4
.L_2005:
        /*0008*/ 	.byte	0x04, 0x17
        /*000a*/ 	.short	(.L_2007 - .L_2006)
.L_2006:
        /*000c*/ 	.word	0x00000000
        /*0010*/ 	.short	0x0000
        /*0012*/ 	.short	0x0000
        /*0014*/ 	.byte	0x00, 0xf0, 0xa1, 0x04


	//----- nvinfo : EIATTR_SPARSE_MMA_MASK
	.align		4
.L_2007:
        /*0018*/ 	.byte	0x03, 0x50
        /*001a*/ 	.short	0x0000


	//----- nvinfo : EIATTR_MAXREG_COUNT
	.align		4
        /*001c*/ 	.byte	0x03, 0x1b
        /*001e*/ 	.short	0x0040


	//----- nvinfo : EIATTR_NUM_BARRIERS
	.align		4
        /*0020*/ 	.byte	0x02, 0x4c
        /*0022*/ 	.byte	0x01
	.zero		1


	//----- nvinfo : EIATTR_MERCURY_ISA_VERSION
	.align		4
        /*0024*/ 	.byte	0x03, 0x5f
        /*0026*/ 	.short	0x0101


	//----- nvinfo : EIATTR_COOP_GROUP_MASK_REGIDS
	.align		4
        /*0028*/ 	.byte	0x04, 0x29
        /*002a*/ 	.short	(.L_2009 - .L_2008)


	//   ....[0]....
.L_2008:
        /*002c*/ 	.word	0xffffffff


	//   ....[1]....
        /*0030*/ 	.word	0xffffffff


	//   ....[2]....
        /*0034*/ 	.word	0xffffffff


	//   ....[3]....
        /*0038*/ 	.word	0xffffffff


	//   ....[4]....
        /*003c*/ 	.word	0xffffffff


	//   ....[5]....
        /*0040*/ 	.word	0xffffffff


	//   ....[6]....
        /*0044*/ 	.word	0xffffffff


	//   ....[7]....
        /*0048*/ 	.word	0xffffffff


	//   ....[8]....
        /*004c*/ 	.word	0xffffffff


	//   ....[9]....
        /*0050*/ 	.word	0xffffffff


	//----- nvinfo : EIATTR_COOP_GROUP_INSTR_OFFSETS
	.align		4
.L_2009:
        /*0054*/ 	.byte	0x04, 0x28
        /*0056*/ 	.short	(.L_2011 - .L_2010)


	//   ....[0]....
.L_2010:
        /*0058*/ 	.word	0x00001630


	//   ....[1]....
        /*005c*/ 	.word	0x00001640


	//   ....[2]....
        /*0060*/ 	.word	0x00001670


	//   ....[3]....
        /*0064*/ 	.word	0x00001680


	//   ....[4]....
        /*0068*/ 	.word	0x000016b0


	//   ....[5]....
        /*006c*/ 	.word	0x000016c0


	//   ....[6]....
        /*0070*/ 	.word	0x000016f0


	//   ....[7]....
        /*0074*/ 	.word	0x00001710


	//   ....[8]....
        /*0078*/ 	.word	0x00001740


	//   ....[9]....
        /*007c*/ 	.word	0x00001750


	//----- nvinfo : EIATTR_VRC_CTA_INIT_COUNT
	.align		4
.L_2011:
        /*0080*/ 	.byte	0x02, 0x4a
	.zero		1
	.zero		1


	//----- nvinfo : EIATTR_EXIT_INSTR_OFFSETS
	.align		4
        /*0084*/ 	.byte	0x04, 0x1c
        /*0086*/ 	.short	(.L_2013 - .L_2012)


	//   ....[0]....
.L_2012:
        /*0088*/ 	.word	0x00000070


	//   ....[1]....
        /*008c*/ 	.word	0x000017b0


	//   ....[2]....
        /*0090*/ 	.word	0x00001860


	//----- nvinfo : EIATTR_MAX_THREADS
	.align		4
.L_2013:
        /*0094*/ 	.byte	0x04, 0x05
        /*0096*/ 	.short	(.L_2015 - .L_2014)
.L_2014:
        /*0098*/ 	.word	0x00000400
        /*009c*/ 	.word	0x00000001
        /*00a0*/ 	.word	0x00000001


	//----- nvinfo : EIATTR_CRS_STACK_SIZE
	.align		4
.L_2015:
        /*00a4*/ 	.byte	0x04, 0x1e
        /*00a6*/ 	.short	(.L_2017 - .L_2016)
.L_2016:
        /*00a8*/ 	.word	0x00000000


	//----- nvinfo : EIATTR_CBANK_PARAM_SIZE
	.align		4
.L_2017:
        /*00ac*/ 	.byte	0x03, 0x19
        /*00ae*/ 	.short	0x0128


	//----- nvinfo : EIATTR_PARAM_CBANK
	.align		4
        /*00b0*/ 	.byte	0x04, 0x0a
        /*00b2*/ 	.short	(.L_2019 - .L_2018)
	.align		4
.L_2018:
        /*00b4*/ 	.word	index@(.nv.constant0._ZN10layer_norm22ln_bwd_finalize_kernelINS_22Kernel_traits_finalizeILj8192Ef6__halfS2_S2_fjLb0ELj1024ELj4ENS_18Kernel_traits_baseILj8192EfS2_S2_S2_fjLj1024EEEEELb0ELb1EEEvNS_9BwdParamsE)
        /*00b8*/ 	.short	0x0380
        /*00ba*/ 	.short	0x0128


	//----- nvinfo : EIATTR_SW_WAR
	.align		4
.L_2019:
        /*00bc*/ 	.byte	0x04, 0x36
        /*00be*/ 	.short	(.L_2021 - .L_2020)
.L_2020:
        /*00c0*/ 	.word	0x00000008
.L_2021:


//--------------------- .nv.info._ZN10layer_norm40ln_parallel_residual_bwd_finalize_kernelINS_22Kernel_traits_finalizeILj8192Ef6__halfS2_S2_fjLb0ELj1024ELj4ENS_18Kernel_traits_baseILj8192EfS2_S2_S2_fjLj1024EEEEELb1EEEvNS_9BwdParamsE --------------------------
	.section	.nv.info._ZN10layer_norm40ln_parallel_residual_bwd_finalize_kernelINS_22Kernel_traits_finalizeILj8192Ef6__halfS2_S2_fjLb0ELj1024ELj4ENS_18Kernel_traits_baseILj8192EfS2_S2_S2_fjLj1024EEEEELb1EEEvNS_9BwdParamsE,"",@"SHT_CUDA_INFO"
	.sectionflags	@""
	.align	4


	//----- nvinfo : EIATTR_CUDA_API_VERSION
	.align		4
        /*0000*/ 	.byte	0x04, 0x37
        /*0002*/ 	.short	(.L_2023 - .L_2022)
.L_2022:
        /*0004*/ 	.word	0x00000082


	//----- nvinfo : EIATTR_KPARAM_INFO
	.align		4
.L_2023:
        /*0008*/ 	.byte	0x04, 0x17
        /*000a*/ 	.short	(.L_2025 - .L_2024)
.L_2024:
        /*000c*/ 	.word	0x00000000
        /*0010*/ 	.short	0x0000
        /*0012*/ 	.short	0x0000
        /*0014*/ 	.byte	0x00, 0xf0, 0xa1, 0x04


	//----- nvinfo : EIATTR_SPARSE_MMA_MASK
	.align		4
.L_2025:
        /*0018*/ 	.byte	0x03, 0x50
        /*001a*/ 	.short	0x0000


	//----- nvinfo : EIATTR_MAXREG_COUNT
	.align		4
        /*001c*/ 	.byte	0x03, 0x1b
        /*001e*/ 	.short	0x0040


	//----- nvinfo : EIATTR_NUM_BARRIERS
	.align		4
        /*0020*/ 	.byte	0x02, 0x4c
        /*0022*/ 	.byte	0x01
	.zero		1


	//----- nvinfo : EIATTR_MERCURY_ISA_VERSION
	.align		4
        /*0024*/ 	.byte	0x03, 0x5f
        /*0026*/ 	.short	0x0101


	//----- nvinfo : EIATTR_COOP_GROUP_MASK_REGIDS
	.align		4
        /*0028*/ 	.byte	0x04, 0x29
        /*002a*/ 	.short	(.L_2027 - .L_2026)


	//   ....[0]....
.L_2026:
        /*002c*/ 	.word	0xffffffff


	//   ....[1]....
        /*0030*/ 	.word	0xffffffff


	//   ....[2]....
        /*0034*/ 	.word	0xffffffff


	//   ....[3]....
        /*0038*/ 	.word	0xffffffff


	//   ....[4]....
        /*003c*/ 	.word	0xffffffff


	//   ....[5]....
        /*0040*/ 	.word	0xffffffff


	//   ....[6]....
        /*0044*/ 	.word	0xffffffff


	//   ....[7]....
        /*0048*/ 	.word	0xffffffff


	//   ....[8]....
        /*004c*/ 	.word	0xffffffff


	//   ....[9]....
        /*0050*/ 	.word	0xffffffff


	//   ....[10]....
        /*0054*/ 	.word	0xffffffff


	//   ....[11]....
        /*0058*/ 	.word	0xffffffff


	//   ....[12]....
        /*005c*/ 	.word	0xffffffff


	//   ....[13]....
        /*0060*/ 	.word	0xffffffff


	//   ....[14]....
        /*0064*/ 	.word	0xffffffff


	//   ....[15]....
        /*0068*/ 	.word	0xffffffff


	//   ....[16]....
        /*006c*/ 	.word	0xffffffff


	//   ....[17]....
        /*0070*/ 	.word	0xffffffff


	//   ....[18]....
        /*0074*/ 	.word	0xffffffff


	//   ....[19]....
        /*0078*/ 	.word	0xffffffff


	//----- nvinfo : EIATTR_COOP_GROUP_INSTR_OFFSETS
	.align		4
.L_2027:
        /*007c*/ 	.byte	0x04, 0x28
        /*007e*/ 	.short	(.L_2029 - .L_2028)


	//   ....[0]....
.L_2028:
        /*0080*/ 	.word	0x00001410


	//   ....[1]....
        /*0084*/ 	.word	0x00001420


	//   ....[2]....
        /*0088*/ 	.word	0x00001430


	//   ....[3]....
        /*008c*/ 	.word	0x00001440


	//   ....[4]....
        /*0090*/ 	.word	0x00001470


	//   ....[5]....
        /*0094*/ 	.word	0x00001490


	//   ....[6]....
        /*0098*/ 	.word	0x000014b0


	//   ....[7]....
        /*009c*/ 	.word	0x000014c0


	//   ....[8]....
        /*00a0*/ 	.word	0x000014f0


	//   ....[9]....
        /*00a4*/ 	.word	0x00001510


	//   ....[10]....
        /*00a8*/ 	.word	0x00001530


	//   ....[11]....
        /*00ac*/ 	.word	0x00001540


	//   ....[12]....
        /*00b0*/ 	.word	0x00001570


	//   ....[13]....
        /*00b4*/ 	.word	0x00001590


	//   ....[14]....
        /*00b8*/ 	.word	0x000015b0


	//   ....[15]....
        /*00bc*/ 	.word	0x000015c0


	//   ....[16]....
        /*00c0*/ 	.word	0x000015f0


	//   ....[17]....
        /*00c4*/ 	.word	0x00001620


	//   ....[18]....
        /*00c8*/ 	.word	0x00001630


	//   ....[19]....
        /*00cc*/ 	.word	0x00001640


	//----- nvinfo : EIATTR_VRC_CTA_INIT_COUNT
	.align		4
.L_2029:
        /*00d0*/ 	.byte	0x02, 0x4a
	.zero		1
	.zero		1


	//----- nvinfo : EIATTR_EXIT_INSTR_OFFSETS
	.align		4
        /*00d4*/ 	.byte	0x04, 0x1c
        /*00d6*/ 	.short	(.L_2031 - .L_2030)


	//   ....[0]....
.L_2030:
        /*00d8*/ 	.word	0x00000060


	//   ....[1]....
        /*00dc*/ 	.word	0x000016e0


	//   ....[2]....
        /*00e0*/ 	.word	0x00001810


	//----- nvinfo : EIATTR_MAX_THREADS
	.align		4
.L_2031:
        /*00e4*/ 	.byte	0x04, 0x05
        /*00e6*/ 	.short	(.L_2033 - .L_2032)
.L_2032:
        /*00e8*/ 	.word	0x00000400
        /*00ec*/ 	.word	0x00000001
        /*00f0*/ 	.word	0x00000001


	//----- nvinfo : EIATTR_CRS_STACK_SIZE
	.align		4
.L_2033:
        /*00f4*/ 	.byte	0x04, 0x1e
        /*00f6*/ 	.short	(.L_2035 - .L_2034)
.L_2034:
        /*00f8*/ 	.word	0x00000000


	//----- nvinfo : EIATTR_CBANK_PARAM_SIZE
	.align		4
.L_2035:
        /*00fc*/ 	.byte	0x03, 0x19
        /*00fe*/ 	.short	0x0128


	//----- nvinfo : EIATTR_PARAM_CBANK
	.align		4
        /*0100*/ 	.byte	0x04, 0x0a
        /*0102*/ 	.short	(.L_2037 - .L_2036)
	.align		4
.L_2036:
        /*0104*/ 	.word	index@(.nv.constant0._ZN10layer_norm40ln_parallel_residual_bwd_finalize_kernelINS_22Kernel_traits_finalizeILj8192Ef6__halfS2_S2_fjLb0ELj1024ELj4ENS_18Kernel_traits_baseILj8192EfS2_S2_S2_fjLj1024EEEEELb1EEEvNS_9BwdParamsE)
        /*0108*/ 	.short	0x0380
        /*010a*/ 	.short	0x0128


	//----- nvinfo : EIATTR_SW_WAR
	.align		4
.L_2037:
        /*010c*/ 	.byte	0x04, 0x36
        /*010e*/ 	.short	(.L_2039 - .L_2038)
.L_2038:
        /*0110*/ 	.word	0x00000008
.L_2039:


//--------------------- .nv.info._ZN10layer_norm31ln_parallel_residual_bwd_kernelINS_13Kernel_traitsIf6__halfS2_S2_fjLj8192ELj1ELj1ELj8ELj16ENS_18Kernel_traits_baseILj8192EfS2_S2_S2_fjLj256EEEEELb1ELb1ELb1EEEvNS_9BwdParamsE --------------------------
	.section	.nv.info._ZN10layer_norm31ln_parallel_residual_bwd_kernelINS_13Kernel_traitsIf6__halfS2_S2_fjLj8192ELj1ELj1ELj8ELj16ENS_18Kernel_traits_baseILj8192EfS2_S2_S2_fjLj256EEEEELb1ELb1ELb1EEEvNS_9BwdParamsE,"",@"SHT_CUDA_INFO"
	.sectionflags	@""
	.align	4


	//----- nvinfo : EIATTR_CUDA_API_VERSION
	.align		4
        /*0000*/ 	.byte	0x04, 0x37
        /*0002*/ 	.short	(.L_2041 - .L_2040)
.L_2040:
        /*0004*/ 	.word	0x00000082


	//----- nvinfo : EIATTR_KPARAM_INFO
	.align		4
.L_2041:
        /*0008*/ 	.byte	0x04, 0x17
        /*000a*/ 	.short	(.L_2043 - .L_2042)
.L_2042:
        /*000c*/ 	.word	0x00000000
        /*0010*/ 	.short	0x0000
        /*0012*/ 	.short	0x0000
        /*0014*/ 	.byte	0x00, 0xf0, 0xa1, 0x04


	//----- nvinfo : EIATTR_SPARSE_MMA_MASK
	.align		4
.L_2043:
        /*0018*/ 	.byte	0x03, 0x50
        /*001a*/ 	.short	0x0000


	//----- nvinfo : EIATTR_MAXREG_COUNT
	.align		4
        /*001c*/ 	.byte	0x03, 0x1b
        /*001e*/ 	.short	0x00ff


	//----- nvinfo : EIATTR_NUM_BARRIERS
	.align		4
        /*0020*/ 	.byte	0x02, 0x4c
        /*0022*/ 	.byte	0x01
	.zero		1


	//----- nvinfo : EIATTR_MERCURY_ISA_VERSION
	.align		4
        /*0024*/ 	.byte	0x03, 0x5f
        /*0026*/ 	.short	0x0101


	//----- nvinfo : EIATTR_COOP_GROUP_MASK_REGIDS
	.align		4
        /*0028*/ 	.byte	0x04, 0x29
        /*002a*/ 	.short	(.L_2045 - .L_2044)


	//   ....[0]....
.L_2044:
        /*002c*/ 	.word	0xffffffff


	//   ....[1]....
        /*0030*/ 	.word	0xffffffff


	//   ....[2]....
        /*0034*/ 	.word	0xffffffff


	//   ....[3]....
        /*0038*/ 	.word	0xffffffff


	//   ....[4]....
        /*003c*/ 	.word	0xffffffff


	//   ....[5]....
        /*0040*/ 	.word	0xffffffff


	//   ....[6]....
        /*0044*/ 	.word	0xffffffff


	//   ....[7]....
        /*0048*/ 	.word	0xffffffff


	//   ....[8]....
        /*004c*/ 	.word	0xffffffff


	//   ....[9]....
        /*0050*/ 	.word	0xffffffff


	//----- nvinfo : EIATTR_COOP_GROUP_INSTR_OFFSETS
	.align		4
.L_2045:
        /*0054*/ 	.byte	0x04, 0x28
        /*0056*/ 	.short	(.L_2047 - .L_2046)


	//   ....[0]....
.L_2046:
        /*0058*/ 	.word	0x00001830


	//   ....[1]....
        /*005c*/ 	.word	0x00001840


	//   ....[2]....
        /*0060*/ 	.word	0x00001870


	//   ....[3]....
        /*0064*/ 	.word	0x00001880


	//   ....[4]....
        /*0068*/ 	.word	0x000018b0


	//   ....[5]....
        /*006c*/ 	.word	0x000018c0


	//   ....[6]....
        /*0070*/ 	.word	0x000018f0


	//   ....[7]....
        /*0074*/ 	.word	0x00001900


	//   ....[8]....
        /*0078*/ 	.word	0x00001940


	//   ....[9]....
        /*007c*/ 	.word	0x00001960


	//----- nvinfo : EIATTR_VRC_CTA_INIT_COUNT
	.align		4
.L_2047:
        /*0080*/ 	.byte	0x02, 0x4a
	.zero		1
	.zero		1


	//----- nvinfo : EIATTR_EXIT_INSTR_OFFSETS
	.align		4
        /*0084*/ 	.byte	0x04, 0x1c
        /*0086*/ 	.short	(.L_2049 - .L_2048)


	//   ....[0]....
.L_2048:
        /*0088*/ 	.word	0x0000b8b0


	//----- nvinfo : EIATTR_MAX_THREADS
	.align		4
.L_2049:
        /*008c*/ 	.byte	0x04, 0x05
        /*008e*/ 	.short	(.L_2051 - .L_2050)
.L_2050:
        /*0090*/ 	.word	0x00000100
        /*0094*/ 	.word	0x00000001
        /*0098*/ 	.word	0x00000001


	//----- nvinfo : EIATTR_CRS_STACK_SIZE
	.align		4
.L_2051:
        /*009c*/ 	.byte	0x04, 0x1e
        /*009e*/ 	.short	(.L_2053 - .L_2052)
.L_2052:
        /*00a0*/ 	.word	0x00000000


	//----- nvinfo : EIATTR_CBANK_PARAM_SIZE
	.align		4
.L_2053:
        /*00a4*/ 	.byte	0x03, 0x19
        /*00a6*/ 	.short	0x0128


	//----- nvinfo : EIATTR_PARAM_CBANK
	.align		4
        /*00a8*/ 	.byte	0x04, 0x0a
        /*00aa*/ 	.short	(.L_2055 - .L_2054)
	.align		4
.L_2054:
        /*00ac*/ 	.word	index@(.nv.constant0._ZN10layer_norm31ln_parallel_residual_bwd_kernelINS_13Kernel_traitsIf6__halfS2_S2_fjLj8192ELj1ELj1ELj8ELj16ENS_18Kernel_traits_baseILj8192EfS2_S2_S2_fjLj256EEEEELb1ELb1ELb1EEEvNS_9BwdParamsE)
        /*00b0*/ 	.short	0x0380
        /*00b2*/ 	.short	0x0128


	//----- nvinfo : EIATTR_SW_WAR
	.align		4
.L_2055:
        /*00b4*/ 	.byte	0x04, 0x36
        /*00b6*/ 	.short	(.L_2057 - .L_2056)
.L_2056:
        /*00b8*/ 	.word	0x00000008
.L_2057:


//--------------------- .nv.info._ZN10layer_norm31ln_parallel_residual_bwd_kernelINS_13Kernel_traitsI6__halfS2_fS2_fjLj8192ELj1ELj1ELj8ELj16ENS_18Kernel_traits_baseILj8192ES2_S2_fS2_fjLj256EEEEELb0ELb0ELb0EEEvNS_9BwdParamsE --------------------------
	.section	.nv.info._ZN10layer_norm31ln_parallel_residual_bwd_kernelINS_13Kernel_traitsI6__halfS2_fS2_fjLj8192ELj1ELj1ELj8ELj16ENS_18Kernel_traits_baseILj8192ES2_S2_fS2_fjLj256EEEEELb0ELb0ELb0EEEvNS_9BwdParamsE,"",@"SHT_CUDA_INFO"
	.sectionflags	@""
	.align	4


	//----- nvinfo : EIATTR_CUDA_API_VERSION
	.align		4
        /*0000*/ 	.byte	0x04, 0x37
        /*0002*/ 	.short	(.L_2059 - .L_2058)
.L_2058:
        /*0004*/ 	.word	0x00000082


	//----- nvinfo : EIATTR_KPARAM_INFO
	.align		4
.L_2059:
        /*0008*/ 	.byte	0x04, 0x17
        /*000a*/ 	.short	(.L_2061 - .L_2060)
.L_2060:
        /*000c*/ 	.word	0x00000000
        /*0010*/ 	.short	0x0000
        /*0012*/ 	.short	0x0000
        /*0014*/ 	.byte	0x00, 0xf0, 0xa1, 0x04


	//----- nvinfo : EIATTR_SPARSE_MMA_MASK
	.align		4
.L_2061:
        /*0018*/ 	.byte	0x03, 0x50
        /*001a*/ 	.short	0x0000


	//----- nvinfo : EIATTR_MAXREG_COUNT
	.align		4
        /*001c*/ 	.byte	0x03, 0x1b
        /*001e*/ 	.short	0x00ff


	//----- nvinfo : EIATTR_NUM_BARRIERS
	.align		4
        /*0020*/ 	.byte	0x02, 0x4c
        /*0022*/ 	.byte	0x01
	.zero		1


	//----- nvinfo : EIATTR_ANNOTATIONS
	.align		4
        /*0024*/ 	.byte	0x04, 0x55
        /*0026*/ 	.short	(.L_2063 - .L_2062)


	//   ....[0]....
.L_2062:
        /* <DEDUP_REMOVED lines=93> */


	//----- nvinfo : EIATTR_MERCURY_ISA_VERSION
	.align		4
.L_2063:
        /*05e0*/ 	.byte	0x03, 0x5f
        /*05e2*/ 	.short	0x0101


	//----- nvinfo : EIATTR_COOP_GROUP_MASK_REGIDS
	.align		4
        /*05e4*/ 	.byte	0x04, 0x29
        /*05e6*/ 	.short	(.L_2065 - .L_2064)


	//   ....[0]....
.L_2064:
        /*05e8*/ 	.word	0xffffffff


	//   ....[1]....
        /*05ec*/ 	.word	0xffffffff


	//   ....[2]....
        /*05f0*/ 	.word	0xffffffff


	//   ....[3]....
        /*05f4*/ 	.word	0xffffffff


	//   ....[4]....
        /*05f8*/ 	.word	0xffffffff


	//   ....[5]....
        /*05fc*/ 	.word	0xffffffff


	//   ....[6]....
        /*0600*/ 	.word	0xffffffff


	//   ....[7]....
        /*0604*/ 	.word	0xffffffff


	//   ....[8]....
        /*0608*/ 	.word	0xffffffff


	//   ....[9]....
        /*060c*/ 	.word	0xffffffff


	//----- nvinfo : EIATTR_COOP_GROUP_INSTR_OFFSETS
	.align		4
.L_2065:
        /*0610*/ 	.byte	0x04, 0x28
        /*0612*/ 	.short	(.L_2067 - .L_2066)


	//   ....[0]....
.L_2066:
        /*0614*/ 	.word	0x000034d0


	//   ....[1]....
        /*0618*/ 	.word	0x000034f0


	//   ....[2]....
        /*061c*/ 	.word	0x00003530


	//   ....[3]....
        /*0620*/ 	.word	0x00003540


	//   ....[4]....
        /*0624*/ 	.word	0x00003580


	//   ....[5]....
        /*0628*/ 	.word	0x00003590


	//   ....[6]....
        /*062c*/ 	.word	0x000035c0


	//   ....[7]....
        /*0630*/ 	.word	0x000035d0


	//   ....[8]....
        /*0634*/ 	.word	0x00003600


	//   ....[9]....
        /*0638*/ 	.word	0x00003620


	//----- nvinfo : EIATTR_VRC_CTA_INIT_COUNT
	.align		4
.L_2067:
        /*063c*/ 	.byte	0x02, 0x4a
	.zero		1
	.zero		1


	//----- nvinfo : EIATTR_EXIT_INSTR_OFFSETS
	.align		4
        /*0640*/ 	.byte	0x04, 0x1c
        /*0642*/ 	.short	(.L_2069 - .L_2068)


	//   ....[0]....
.L_2068:
        /*0644*/ 	.word	0x00008700


	//   ....[1]....
        /*0648*/ 	.word	0x00008890


	//----- nvinfo : EIATTR_MAX_THREADS
	.align		4
.L_2069:
        /*064c*/ 	.byte	0x04, 0x05
        /*064e*/ 	.short	(.L_2071 - .L_2070)
.L_2070:
        /*0650*/ 	.word	0x00000100
        /*0654*/ 	.word	0x00000001
        /*0658*/ 	.word	0x00000001


	//----- nvinfo : EIATTR_CRS_STACK_SIZE
	.align		4
.L_2071:
        /*065c*/ 	.byte	0x04, 0x1e
        /*065e*/ 	.short	(.L_2073 - .L_2072)
.L_2072:
        /*0660*/ 	.word	0x00000000


	//----- nvinfo : EIATTR_CBANK_PARAM_SIZE
	.align		4
.L_2073:
        /*0664*/ 	.byte	0x03, 0x19
        /*0666*/ 	.short	0x0128


	//----- nvinfo : EIATTR_PARAM_CBANK
	.align		4
        /*0668*/ 	.byte	0x04, 0x0a
        /*066a*/ 	.short	(.L_2075 - .L_2074)
	.align		4
.L_2074:
        /*066c*/ 	.word	index@(.nv.constant0._ZN10layer_norm31ln_parallel_residual_bwd_kernelINS_13Kernel_traitsI6__halfS2_fS2_fjLj8192ELj1ELj1ELj8ELj16ENS_18Kernel_traits_baseILj8192ES2_S2_fS2_fjLj256EEEEELb0ELb0ELb0EEEvNS_9BwdParamsE)
        /*0670*/ 	.short	0x0380
        /*0672*/ 	.short	0x0128


	//----- nvinfo : EIATTR_SW_WAR
	.align		4
.L_2075:
        /*0674*/ 	.byte	0x04, 0x36
        /*0676*/ 	.short	(.L_2077 - .L_2076)
.L_2076:
        /*0678*/ 	.word	0x00000008
.L_2077:


//--------------------- .nv.info._ZN10layer_norm31ln_parallel_residual_bwd_kernelINS_13Kernel_traitsI6__halfS2_fS2_fjLj8192ELj1ELj1ELj8ELj16ENS_18Kernel_traits_baseILj8192ES2_S2_fS2_fjLj256EEEEELb0ELb0ELb1EEEvNS_9BwdParamsE --------------------------
	.section	.nv.info._ZN10layer_norm31ln_parallel_residual_bwd_kernelINS_13Kernel_traitsI6__halfS2_fS2_fjLj8192ELj1ELj1ELj8ELj16ENS_18Kernel_traits_baseILj8192ES2_S2_fS2_fjLj256EEEEELb0ELb0ELb1EEEvNS_9BwdParamsE,"",@"SHT_CUDA_INFO"
	.sectionflags	@""
	.align	4


	//----- nvinfo : EIATTR_CUDA_API_VERSION
	.align		4
        /*0000*/ 	.byte	0x04, 0x37
        /*0002*/ 	.short	(.L_2079 - .L_2078)
.L_2078:
        /*0004*/ 	.word	0x00000082


	//----- nvinfo : EIATTR_KPARAM_INFO
	.align		4
.L_2079:
        /*0008*/ 	.byte	0x04, 0x17
        /*000a*/ 	.short	(.L_2081 - .L_2080)
.L_2080:
        /*000c*/ 	.word	0x00000000
        /*0010*/ 	.short	0x0000
        /*0012*/ 	.short	0x0000
        /*0014*/ 	.byte	0x00, 0xf0, 0xa1, 0x04


	//----- nvinfo : EIATTR_SPARSE_MMA_MASK
	.align		4
.L_2081:
        /*0018*/ 	.byte	0x03, 0x50
        /*001a*/ 	.short	0x0000


	//----- nvinfo : EIATTR_MAXREG_COUNT
	.align		4
        /*001c*/ 	.byte	0x03, 0x1b
        /*001e*/ 	.short	0x00ff


	//----- nvinfo : EIATTR_NUM_BARRIERS
	.align		4
        /*0020*/ 	.byte	0x02, 0x4c
        /*0022*/ 	.byte	0x01
	.zero		1


	//----- nvinfo : EIATTR_ANNOTATIONS
	.align		4
        /*0024*/ 	.byte	0x04, 0x55
        /*0026*/ 	.short	(.L_2083 - .L_2082)


	//   ....[0]....
.L_2082:
        /* <DEDUP_REMOVED lines=65> */


	//----- nvinfo : EIATTR_MERCURY_ISA_VERSION
	.align		4
.L_2083:
        /*0428*/ 	.byte	0x03, 0x5f
        /*042a*/ 	.short	0x0101


	//----- nvinfo : EIATTR_COOP_GROUP_MASK_REGIDS
	.align		4
        /*042c*/ 	.byte	0x04, 0x29
        /*042e*/ 	.short	(.L_2085 - .L_2084)


	//   ....[0]....
.L_2084:
        /*0430*/ 	.word	0xffffffff


	//   ....[1]....
        /*0434*/ 	.word	0xffffffff


	//   ....[2]....
        /*0438*/ 	.word	0xffffffff


	//   ....[3]....
        /*043c*/ 	.word	0xffffffff


	//   ....[4]....
        /*0440*/ 	.word	0xffffffff


	//   ....[5]....
        /*0444*/ 	.word	0xffffffff


	//   ....[6]....
        /*0448*/ 	.word	0xffffffff


	//   ....[7]....
        /*044c*/ 	.word	0xffffffff


	//   ....[8]....
        /*0450*/ 	.word	0xffffffff


	//   ....[9]....
        /*0454*/ 	.word	0xffffffff


	//----- nvinfo : EIATTR_COOP_GROUP_INSTR_OFFSETS
	.align		4
.L_2085:
        /*0458*/ 	.byte	0x04, 0x28
        /*045a*/ 	.short	(.L_2087 - .L_2086)


	//   ....[0]....
.L_2086:
        /*045c*/ 	.word	0x00003180


	//   ....[1]....
        /*0460*/ 	.word	0x000031b0


	//   ....[2]....
        /*0464*/ 	.word	0x000031d0


	//   ....[3]....
        /*0468*/ 	.word	0x000031f0


	//   ....[4]....
        /*046c*/ 	.word	0x00003210


	//   ....[5]....
        /*0470*/ 	.word	0x00003230


	//   ....[6]....
        /*0474*/ 	.word	0x00003250


	//   ....[7]....
        /*0478*/ 	.word	0x00003270


	//   ....[8]....
        /*047c*/ 	.word	0x00003280


	//   ....[9]....
        /*0480*/ 	.word	0x000032c0


	//----- nvinfo : EIATTR_VRC_CTA_INIT_COUNT
	.align		4
.L_2087:
        /*0484*/ 	.byte	0x02, 0x4a
	.zero		1
	.zero		1


	//----- nvinfo : EIATTR_EXIT_INSTR_OFFSETS
	.align		4
        /*0488*/ 	.byte	0x04, 0x1c
        /*048a*/ 	.short	(.L_2089 - .L_2088)


	//   ....[0]....
.L_2088:
        /*048c*/ 	.word	0x00008560


	//----- nvinfo : EIATTR_MAX_THREADS
	.align		4
.L_2089:
        /*0490*/ 	.byte	0x04, 0x05
        /*0492*/ 	.short	(.L_2091 - .L_2090)
.L_2090:
        /*0494*/ 	.word	0x00000100
        /*0498*/ 	.word	0x00000001
        /*049c*/ 	.word	0x00000001


	//----- nvinfo : EIATTR_CRS_STACK_SIZE
	.align		4
.L_2091:
        /*04a0*/ 	.byte	0x04, 0x1e
        /*04a2*/ 	.short	(.L_2093 - .L_2092)
.L_2092:
        /*04a4*/ 	.word	0x00000000


	//----- nvinfo : EIATTR_CBANK_PARAM_SIZE
	.align		4
.L_2093:
        /*04a8*/ 	.byte	0x03, 0x19
        /*04aa*/ 	.short	0x0128


	//----- nvinfo : EIATTR_PARAM_CBANK
	.align		4
        /*04ac*/ 	.byte	0x04, 0x0a
        /*04ae*/ 	.short	(.L_2095 - .L_2094)
	.align		4
.L_2094:
        /*04b0*/ 	.word	index@(.nv.constant0._ZN10layer_norm31ln_parallel_residual_bwd_kernelINS_13Kernel_traitsI6__halfS2_fS2_fjLj8192ELj1ELj1ELj8ELj16ENS_18Kernel_traits_baseILj8192ES2_S2_fS2_fjLj256EEEEELb0ELb0ELb1EEEvNS_9BwdParamsE)
        /*04b4*/ 	.short	0x0380
        /*04b6*/ 	.short	0x0128


	//----- nvinfo : EIATTR_SW_WAR
	.align		4
.L_2095:
        /*04b8*/ 	.byte	0x04, 0x36
        /*04ba*/ 	.short	(.L_2097 - .L_2096)
.L_2096:
        /*04bc*/ 	.word	0x00000008
.L_2097:


//--------------------- .nv.info._ZN10layer_norm31ln_parallel_residual_bwd_kernelINS_13Kernel_traitsI6__halfS2_fS2_fjLj8192ELj1ELj1ELj8ELj16ENS_18Kernel_traits_baseILj8192ES2_S2_fS2_fjLj256EEEEELb0ELb1ELb0EEEvNS_9BwdParamsE --------------------------
	.section	.nv.info._ZN10layer_norm31ln_parallel_residual_bwd_kernelINS_13Kernel_traitsI6__halfS2_fS2_fjLj8192ELj1ELj1ELj8ELj16ENS_18Kernel_traits_baseILj8192ES2_S2_fS2_fjLj256EEEEELb0ELb1ELb0EEEvNS_9BwdParamsE,"",@"SHT_CUDA_INFO"
	.sectionflags	@""
	.align	4


	//----- nvinfo : EIATTR_CUDA_API_VERSION
	.align		4
        /*0000*/ 	.byte	0x04, 0x37
        /*0002*/ 	.short	(.L_2099 - .L_2098)
.L_2098:
        /*0004*/ 	.word	0x00000082


	//----- nvinfo : EIATTR_KPARAM_INFO
	.align		4
.L_2099:
        /*0008*/ 	.byte	0x04, 0x17
        /*000a*/ 	.short	(.L_2101 - .L_2100)
.L_2100:
        /*000c*/ 	.word	0x00000000
        /*0010*/ 	.short	0x0000
        /*0012*/ 	.short	0x0000
        /*0014*/ 	.byte	0x00, 0xf0, 0xa1, 0x04


	//----- nvinfo : EIATTR_SPARSE_MMA_MASK
	.align		4
.L_2101:
        /*0018*/ 	.byte	0x03, 0x50
        /*001a*/ 	.short	0x0000


	//----- nvinfo : EIATTR_MAXREG_COUNT
	.align		4
        /*001c*/ 	.byte	0x03, 0x1b
        /*001e*/ 	.short	0x00ff


	//----- nvinfo : EIATTR_NUM_BARRIERS
	.align		4
        /*0020*/ 	.byte	0x02, 0x4c
        /*0022*/ 	.byte	0x01
	.zero		1


	//----- nvinfo : EIATTR_MERCURY_ISA_VERSION
	.align		4
        /*0024*/ 	.byte	0x03, 0x5f
        /*0026*/ 	.short	0x0101


	//----- nvinfo : EIATTR_COOP_GROUP_MASK_REGIDS
	.align		4
        /*0028*/ 	.byte	0x04, 0x29
        /*002a*/ 	.short	(.L_2103 - .L_2102)


	//   ....[0]....
.L_2102:
        /*002c*/ 	.word	0xffffffff


	//   ....[1]....
        /*0030*/ 	.word	0xffffffff


	//   ....[2]....
        /*0034*/ 	.word	0xffffffff


	//   ....[3]....
        /*0038*/ 	.word	0xffffffff


	//   ....[4]....
        /*003c*/ 	.word	0xffffffff


	//   ....[5]....
        /*0040*/ 	.word	0xffffffff


	//   ....[6]....
        /*0044*/ 	.word	0xffffffff


	//   ....[7]....
        /*0048*/ 	.word	0xffffffff


	//   ....[8]....
        /*004c*/ 	.word	0xffffffff


	//   ....[9]....
        /*0050*/ 	.word	0xffffffff


	//----- nvinfo : EIATTR_COOP_GROUP_INSTR_OFFSETS
	.align		4
.L_2103:
        /*0054*/ 	.byte	0x04, 0x28
        /*0056*/ 	.short	(.L_2105 - .L_2104)


	//   ....[0]....
.L_2104:
        /*0058*/ 	.word	0x00001e10


	//   ....[1]....
        /*005c*/ 	.word	0x00001e30


	//   ....[2]....
        /*0060*/ 	.word	0x00001e70


	//   ....[3]....
        /*0064*/ 	.word	0x00001e80


	//   ....[4]....
        /*0068*/ 	.word	0x00001ec0


	//   ....[5]....
        /*006c*/ 	.word	0x00001ed0


	//   ....[6]....
        /*0070*/ 	.word	0x00001f00


	//   ....[7]....
        /*0074*/ 	.word	0x00001f10


	//   ....[8]....
        /*0078*/ 	.word	0x00001f40


	//   ....[9]....
        /*007c*/ 	.word	0x00001f50


	//----- nvinfo : EIATTR_VRC_CTA_INIT_COUNT
	.align		4
.L_2105:
        /*0080*/ 	.byte	0x02, 0x4a
	.zero		1
	.zero		1


	//----- nvinfo : EIATTR_EXIT_INSTR_OFFSETS
	.align		4
        /*0084*/ 	.byte	0x04, 0x1c
        /*0086*/ 	.short	(.L_2107 - .L_2106)


	//   ....[0]....
.L_2106:
        /*0088*/ 	.word	0x00006cd0


	//   ....[1]....
        /*008c*/ 	.word	0x00006d70


	//----- nvinfo : EIATTR_MAX_THREADS
	.align		4
.L_2107:
        /*0090*/ 	.byte	0x04, 0x05
        /*0092*/ 	.short	(.L_2109 - .L_2108)
.L_2108:
        /*0094*/ 	.word	0x00000100
        /*0098*/ 	.word	0x00000001
        /*009c*/ 	.word	0x00000001


	//----- nvinfo : EIATTR_CRS_STACK_SIZE
	.align		4
.L_2109:
        /*00a0*/ 	.byte	0x04, 0x1e
        /*00a2*/ 	.short	(.L_2111 - .L_2110)
.L_2110:
        /*00a4*/ 	.word	0x00000000


	//----- nvinfo : EIATTR_CBANK_PARAM_SIZE
	.align		4
.L_2111:
        /*00a8*/ 	.byte	0x03, 0x19
        /*00aa*/ 	.short	0x0128


	//----- nvinfo : EIATTR_PARAM_CBANK
	.align		4
        /*00ac*/ 	.byte	0x04, 0x0a
        /*00ae*/ 	.short	(.L_2113 - .L_2112)
	.align		4
.L_2112:
        /*00b0*/ 	.word	index@(.nv.constant0._ZN10layer_norm31ln_parallel_residual_bwd_kernelINS_13Kernel_traitsI6__halfS2_fS2_fjLj8192ELj1ELj1ELj8ELj16ENS_18Kernel_traits_baseILj8192ES2_S2_fS2_fjLj256EEEEELb0ELb1ELb0EEEvNS_9BwdParamsE)
        /*00b4*/ 	.short	0x0380
        /*00b6*/ 	.short	0x0128


	//----- nvinfo : EIATTR_SW_WAR
	.align		4
.L_2113:
        /*00b8*/ 	.byte	0x04, 0x36
        /*00ba*/ 	.short	(.L_2115 - .L_2114)
.L_2114:
        /*00bc*/ 	.word	0x00000008
.L_2115:


//--------------------- .nv.info._ZN10layer_norm31ln_parallel_residual_bwd_kernelINS_13Kernel_traitsI6__halfS2_fS2_fjLj8192ELj1ELj1ELj8ELj16ENS_18Kernel_traits_baseILj8192ES2_S2_fS2_fjLj256EEEEELb0ELb1ELb1EEEvNS_9BwdParamsE --------------------------
	.section	.nv.info._ZN10layer_norm31ln_parallel_residual_bwd_kernelINS_13Kernel_traitsI6__halfS2_fS2_fjLj8192ELj1ELj1ELj8ELj16ENS_18Kernel_traits_baseILj8192ES2_S2_fS2_fjLj256EEEEELb0ELb1ELb1EEEvNS_9BwdParamsE,"",@"SHT_CUDA_INFO"
	.sectionflags	@""
	.align	4


	//----- nvinfo : EIATTR_CUDA_API_VERSION
	.align		4
        /*0000*/ 	.byte	0x04, 0x37
        /*0002*/ 	.short	(.L_2117 - .L_2116)
.L_2116:
        /*0004*/ 	.word	0x00000082


	//----- nvinfo : EIATTR_KPARAM_INFO
	.align		4
.L_2117:
        /*0008*/ 	.byte	0x04, 0x17
        /*000a*/ 	.short	(.L_2119 - .L_2118)
.L_2118:
        /*000c*/ 	.word	0x00000000
        /*0010*/ 	.short	0x0000
        /*0012*/ 	.short	0x0000
        /*0014*/ 	.byte	0x00, 0xf0, 0xa1, 0x04


	//----- nvinfo : EIATTR_SPARSE_MMA_MASK
	.align		4
.L_2119:
        /*0018*/ 	.byte	0x03, 0x50
        /*001a*/ 	.short	0x0000


	//----- nvinfo : EIATTR_MAXREG_COUNT
	.align		4
        /*001c*/ 	.byte	0x03, 0x1b
        /*001e*/ 	.short	0x00ff


	//----- nvinfo : EIATTR_NUM_BARRIERS
	.align		4
        /*0020*/ 	.byte	0x02, 0x4c
        /*0022*/ 	.byte	0x01
	.zero		1


	//----- nvinfo : EIATTR_MERCURY_ISA_VERSION
	.align		4
        /*0024*/ 	.byte	0x03, 0x5f
        /*0026*/ 	.short	0x0101


	//----- nvinfo : EIATTR_COOP_GROUP_MASK_REGIDS
	.align		4
        /*0028*/ 	.byte	0x04, 0x29
        /*002a*/ 	.short	(.L_2121 - .L_2120)


	//   ....[0]....
.L_2120:
        /*002c*/ 	.word	0xffffffff


	//   ....[1]....
        /*0030*/ 	.word	0xffffffff


	//   ....[2]....
        /*0034*/ 	.word	0xffffffff


	//   ....[3]....
        /*0038*/ 	.word	0xffffffff


	//   ....[4]....
        /*003c*/ 	.word	0xffffffff


	//   ....[5]....
        /*0040*/ 	.word	0xffffffff


	//   ....[6]....
        /*0044*/ 	.word	0xffffffff


	//   ....[7]....
        /*0048*/ 	.word	0xffffffff


	//   ....[8]....
        /*004c*/ 	.word	0xffffffff


	//   ....[9]....
        /*0050*/ 	.word	0xffffffff


	//----- nvinfo : EIATTR_COOP_GROUP_INSTR_OFFSETS
	.align		4
.L_2121:
        /*0054*/ 	.byte	0x04, 0x28
        /*0056*/ 	.short	(.L_2123 - .L_2122)


	//   ....[0]....
.L_2122:
        /*0058*/ 	.word	0x000016d0


	//   ....[1]....
        /*005c*/ 	.word	0x000016e0


	//   ....[2]....
        /*0060*/ 	.word	0x00001710


	//   ....[3]....
        /*0064*/ 	.word	0x00001720


	//   ....[4]....
        /*0068*/ 	.word	0x00001750


	//   ....[5]....
        /*006c*/ 	.word	0x00001760


	//   ....[6]....
        /*0070*/ 	.word	0x00001790


	//   ....[7]....
        /*0074*/ 	.word	0x000017a0


	//   ....[8]....
        /*0078*/ 	.word	0x000017e0


	//   ....[9]....
        /*007c*/ 	.word	0x00001800


	//----- nvinfo : EIATTR_VRC_CTA_INIT_COUNT
	.align		4
.L_2123:
        /*0080*/ 	.byte	0x02, 0x4a
	.zero		1
	.zero		1


	//----- nvinfo : EIATTR_EXIT_INSTR_OFFSETS
	.align		4
        /*0084*/ 	.byte	0x04, 0x1c
        /*0086*/ 	.short	(.L_2125 - .L_2124)


	//   ....[0]....
.L_2124:
        /*0088*/ 	.word	0x00006810


	//----- nvinfo : EIATTR_MAX_THREADS
	.align		4
.L_2125:
        /*008c*/ 	.byte	0x04, 0x05
        /*008e*/ 	.short	(.L_2127 - .L_2126)
.L_2126:
        /*0090*/ 	.word	0x00000100
        /*0094*/ 	.word	0x00000001
        /*0098*/ 	.word	0x00000001


	//----- nvinfo : EIATTR_CRS_STACK_SIZE
	.align		4
.L_2127:
        /*009c*/ 	.byte	0x04, 0x1e
        /*009e*/ 	.short	(.L_2129 - .L_2128)
.L_2128:
        /*00a0*/ 	.word	0x00000000


	//----- nvinfo : EIATTR_CBANK_PARAM_SIZE
	.align		4
.L_2129:
        /*00a4*/ 	.byte	0x03, 0x19
        /*00a6*/ 	.short	0x0128


	//----- nvinfo : EIATTR_PARAM_CBANK
	.align		4
        /*00a8*/ 	.byte	0x04, 0x0a
        /*00aa*/ 	.short	(.L_2131 - .L_2130)
	.align		4
.L_2130:
        /*00ac*/ 	.word	index@(.nv.constant0._ZN10layer_norm31ln_parallel_residual_bwd_kernelINS_13Kernel_traitsI6__halfS2_fS2_fjLj8192ELj1ELj1ELj8ELj16ENS_18Kernel_traits_baseILj8192ES2_S2_fS2_fjLj256EEEEELb0ELb1ELb1EEEvNS_9BwdParamsE)
        /*00b0*/ 	.short	0x0380
        /*00b2*/ 	.short	0x0128


	//----- nvinfo : EIATTR_SW_WAR
	.align		4
.L_2131:
        /*00b4*/ 	.byte	0x04, 0x36
        /*00b6*/ 	.short	(.L_2133 - .L_2132)
.L_2132:
        /*00b8*/ 	.word	0x00000008
.L_2133:


//--------------------- .nv.info._ZN10layer_norm31ln_parallel_residual_bwd_kernelINS_13Kernel_traitsI6__halfS2_fS2_fjLj8192ELj1ELj1ELj8ELj16ENS_18Kernel_traits_baseILj8192ES2_S2_fS2_fjLj256EEEEELb1ELb0ELb0EEEvNS_9BwdParamsE --------------------------
	.section	.nv.info._ZN10layer_norm31ln_parallel_residual_bwd_kernelINS_13Kernel_traitsI6__halfS2_fS2_fjLj8192ELj1ELj1ELj8ELj16ENS_18Kernel_traits_baseILj8192ES2_S2_fS2_fjLj256EEEEELb1ELb0ELb0EEEvNS_9BwdParamsE,"",@"SHT_CUDA_INFO"
	.sectionflags	@""
	.align	4


	//----- nvinfo : EIATTR_CUDA_API_VERSION
	.align		4
        /*0000*/ 	.byte	0x04, 0x37
        /*0002*/ 	.short	(.L_2135 - .L_2134)
.L_2134:
        /*0004*/ 	.word	0x00000082


	//----- nvinfo : EIATTR_KPARAM_INFO
	.align		4
.L_2135:
        /*0008*/ 	.byte	0x04, 0x17
        /*000a*/ 	.short	(.L_2137 - .L_2136)
.L_2136:
        /*000c*/ 	.word	0x00000000
        /*0010*/ 	.short	0x0000
        /*0012*/ 	.short	0x0000
        /*0014*/ 	.byte	0x00, 0xf0, 0xa1, 0x04


	//----- nvinfo : EIATTR_SPARSE_MMA_MASK
	.align		4
.L_2137:
        /*0018*/ 	.byte	0x03, 0x50
        /*001a*/ 	.short	0x0000


	//----- nvinfo : EIATTR_MAXREG_COUNT
	.align		4
        /*001c*/ 	.byte	0x03, 0x1b
        /*001e*/ 	.short	0x00ff


	//----- nvinfo : EIATTR_NUM_BARRIERS
	.align		4
        /*0020*/ 	.byte	0x02, 0x4c
        /*0022*/ 	.byte	0x01
	.zero		1


	//----- nvinfo : EIATTR_ANNOTATIONS
	.align		4
        /*0024*/ 	.byte	0x04, 0x55
        /*0026*/ 	.short	(.L_2139 - .L_2138)


	//   ....[0]....
.L_2138:
        /* <DEDUP_REMOVED lines=141> */


	//----- nvinfo : EIATTR_MERCURY_ISA_VERSION
	.align		4
.L_2139:
        /*08e8*/ 	.byte	0x03, 0x5f
        /*08ea*/ 	.short	0x0101


	//----- nvinfo : EIATTR_COOP_GROUP_MASK_REGIDS
	.align		4
        /*08ec*/ 	.byte	0x04, 0x29
        /*08ee*/ 	.short	(.L_2141 - .L_2140)


	//   ....[0]....
.L_2140:
        /*08f0*/ 	.word	0xffffffff


	//   ....[1]....
        /*08f4*/ 	.word	0xffffffff


	//   ....[2]....
        /*08f8*/ 	.word	0xffffffff


	//   ....[3]....
        /*08fc*/ 	.word	0xffffffff


	//   ....[4]....
        /*0900*/ 	.word	0xffffffff


	//   ....[5]....
        /*0904*/ 	.word	0xffffffff


	//   ....[6]....
        /*0908*/ 	.word	0xffffffff


	//   ....[7]....
        /*090c*/ 	.word	0xffffffff


	//   ....[8]....
        /*0910*/ 	.word	0xffffffff


	//   ....[9]....
        /*0914*/ 	.word	0xffffffff


	//----- nvinfo : EIATTR_COOP_GROUP_INSTR_OFFSETS
	.align		4
.L_2141:
        /*0918*/ 	.byte	0x04, 0x28
        /*091a*/ 	.short	(.L_2143 - .L_2142)


	//   ....[0]....
.L_2142:
        /*091c*/ 	.word	0x00003a70


	//   ....[1]....
        /*0920*/ 	.word	0x00003a90


	//   ....[2]....
        /*0924*/ 	.word	0x00003ad0


	//   ....[3]....
        /*0928*/ 	.word	0x00003ae0


	//   ....[4]....
        /*092c*/ 	.word	0x00003b20


	//   ....[5]....
        /*0930*/ 	.word	0x00003b30


	//   ....[6]....
        /*0934*/ 	.word	0x00003b60


	//   ....[7]....
        /*0938*/ 	.word	0x00003b70


	//   ....[8]....
        /*093c*/ 	.word	0x00003ba0


	//   ....[9]....
        /*0940*/ 	.word	0x00003bc0


	//----- nvinfo : EIATTR_VRC_CTA_INIT_COUNT
	.align		4
.L_2143:
        /*0944*/ 	.byte	0x02, 0x4a
	.zero		1
	.zero		1


	//----- nvinfo : EIATTR_EXIT_INSTR_OFFSETS
	.align		4
        /*0948*/ 	.byte	0x04, 0x1c
        /*094a*/ 	.short	(.L_2145 - .L_2144)


	//   ....[0]....
.L_2144:
        /*094c*/ 	.word	0x0000d0a0


	//   ....[1]....
        /*0950*/ 	.word	0x0000d230


	//----- nvinfo : EIATTR_MAX_THREADS
	.align		4
.L_2145:
        /*0954*/ 	.byte	0x04, 0x05
        /*0956*/ 	.short	(.L_2147 - .L_2146)
.L_2146:
        /*0958*/ 	.word	0x00000100
        /*095c*/ 	.word	0x00000001
        /*0960*/ 	.word	0x00000001


	//----- nvinfo : EIATTR_CRS_STACK_SIZE
	.align		4
.L_2147:
        /*0964*/ 	.byte	0x04, 0x1e
        /*0966*/ 	.short	(.L_2149 - .L_2148)
.L_2148:
        /*0968*/ 	.word	0x00000000


	//----- nvinfo : EIATTR_CBANK_PARAM_SIZE
	.align		4
.L_2149:
        /*096c*/ 	.byte	0x03, 0x19
        /*096e*/ 	.short	0x0128


	//----- nvinfo : EIATTR_PARAM_CBANK
	.align		4
        /*0970*/ 	.byte	0x04, 0x0a
        /*0972*/ 	.short	(.L_2151 - .L_2150)
	.align		4
.L_2150:
        /*0974*/ 	.word	index@(.nv.constant0._ZN10layer_norm31ln_parallel_residual_bwd_kernelINS_13Kernel_traitsI6__halfS2_fS2_fjLj8192ELj1ELj1ELj8ELj16ENS_18Kernel_traits_baseILj8192ES2_S2_fS2_fjLj256EEEEELb1ELb0ELb0EEEvNS_9BwdParamsE)
        /*0978*/ 	.short	0x0380
        /*097a*/ 	.short	0x0128


	//----- nvinfo : EIATTR_SW_WAR
	.align		4
.L_2151:
        /*097c*/ 	.byte	0x04, 0x36
        /*097e*/ 	.short	(.L_2153 - .L_2152)
.L_2152:
        /*0980*/ 	.word	0x00000008
.L_2153:


//--------------------- .nv.info._ZN10layer_norm31ln_parallel_residual_bwd_kernelINS_13Kernel_traitsI6__halfS2_fS2_fjLj8192ELj1ELj1ELj8ELj16ENS_18Kernel_traits_baseILj8192ES2_S2_fS2_fjLj256EEEEELb1ELb0ELb1EEEvNS_9BwdParamsE --------------------------
	.section	.nv.info._ZN10layer_norm31ln_parallel_residual_bwd_kernelINS_13Kernel_traitsI6__halfS2_fS2_fjLj8192ELj1ELj1ELj8ELj16ENS_18Kernel_traits_baseILj8192ES2_S2_fS2_fjLj256EEEEELb1ELb0ELb1EEEvNS_9BwdParamsE,"",@"SHT_CUDA_INFO"
	.sectionflags	@""
	.align	4


	//----- nvinfo : EIATTR_CUDA_API_VERSION
	.align		4
        /*0000*/ 	.byte	0x04, 0x37
        /*0002*/ 	.short	(.L_2155 - .L_2154)
.L_2154:
        /*0004*/ 	.word	0x00000082


	//----- nvinfo : EIATTR_KPARAM_INFO
	.align		4
.L_2155:
        /*0008*/ 	.byte	0x04, 0x17
        /*000a*/ 	.short	(.L_2157 - .L_2156)
.L_2156:
        /*000c*/ 	.word	0x00000000
        /*0010*/ 	.short	0x0000
        /*0012*/ 	.short	0x0000
        /*0014*/ 	.byte	0x00, 0xf0, 0xa1, 0x04


	//----- nvinfo : EIATTR_SPARSE_MMA_MASK
	.align		4
.L_2157:
        /*0018*/ 	.byte	0x03, 0x50
        /*001a*/ 	.short	0x0000


	//----- nvinfo : EIATTR_MAXREG_COUNT
	.align		4
        /*001c*/ 	.byte	0x03, 0x1b
        /*001e*/ 	.short	0x00ff


	//----- nvinfo : EIATTR_NUM_BARRIERS
	.align		4
        /*0020*/ 	.byte	0x02, 0x4c
        /*0022*/ 	.byte	0x01
	.zero		1


	//----- nvinfo : EIATTR_ANNOTATIONS
	.align		4
        /*0024*/ 	.byte	0x04, 0x55
        /*0026*/ 	.short	(.L_2159 - .L_2158)


	//   ....[0]....
.L_2158:
        /* <DEDUP_REMOVED lines=97> */


	//----- nvinfo : EIATTR_MERCURY_ISA_VERSION
	.align		4
.L_2159:
        /*0628*/ 	.byte	0x03, 0x5f
        /*062a*/ 	.short	0x0101


	//----- nvinfo : EIATTR_COOP_GROUP_MASK_REGIDS
	.align		4
        /*062c*/ 	.byte	0x04, 0x29
        /*062e*/ 	.short	(.L_2161 - .L_2160)


	//   ....[0]....
.L_2160:
        /*0630*/ 	.word	0xffffffff


	//   ....[1]....
        /*0634*/ 	.word	0xffffffff


	//   ....[2]....
        /*0638*/ 	.word	0xffffffff


	//   ....[3]....
        /*063c*/ 	.word	0xffffffff


	//   ....[4]....
        /*0640*/ 	.word	0xffffffff


	//   ....[5]....
        /*0644*/ 	.word	0xffffffff


	//   ....[6]....
        /*0648*/ 	.word	0xffffffff


	//   ....[7]....
        /*064c*/ 	.word	0xffffffff


	//   ....[8]....
        /*0650*/ 	.word	0xffffffff


	//   ....[9]....
        /*0654*/ 	.word	0xffffffff


	//----- nvinfo : EIATTR_COOP_GROUP_INSTR_OFFSETS
	.align		4
.L_2161:
        /*0658*/ 	.byte	0x04, 0x28
        /*065a*/ 	.short	(.L_2163 - .L_2162)


	//   ....[0]....
.L_2162:
        /*065c*/ 	.word	0x00003510


	//   ....[1]....
        /*0660*/ 	.word	0x00003520


	//   ....[2]....
        /*0664*/ 	.word	0x00003550


	//   ....[3]....
        /*0668*/ 	.word	0x00003570


	//   ....[4]....
        /*066c*/ 	.word	0x00003590


	//   ....[5]....
        /*0670*/ 	.word	0x000035b0


	//   ....[6]....
        /*0674*/ 	.word	0x000035d0


	//   ....[7]....
        /*0678*/ 	.word	0x00003620


	//   ....[8]....
        /*067c*/ 	.word	0x00003630


	//   ....[9]....
        /*0680*/ 	.word	0x00003670


	//----- nvinfo : EIATTR_VRC_CTA_INIT_COUNT
	.align		4
.L_2163:
        /*0684*/ 	.byte	0x02, 0x4a
	.zero		1
	.zero		1


	//----- nvinfo : EIATTR_EXIT_INSTR_OFFSETS
	.align		4
        /*0688*/ 	.byte	0x04, 0x1c
        /*068a*/ 	.short	(.L_2165 - .L_2164)


	//   ....[0]....
.L_2164:
        /*068c*/ 	.word	0x0000cc20


	//----- nvinfo : EIATTR_MAX_THREADS
	.align		4
.L_2165:
        /*0690*/ 	.byte	0x04, 0x05
        /*0692*/ 	.short	(.L_2167 - .L_2166)
.L_2166:
        /*0694*/ 	.word	0x00000100
        /*0698*/ 	.word	0x00000001
        /*069c*/ 	.word	0x00000001


	//----- nvinfo : EIATTR_CRS_STACK_SIZE
	.align		4
.L_2167:
        /*06a0*/ 	.byte	0x04, 0x1e
        /*06a2*/ 	.short	(.L_2169 - .L_2168)
.L_2168:
        /*06a4*/ 	.word	0x00000000


	//----- nvinfo : EIATTR_CBANK_PARAM_SIZE
	.align		4
.L_2169:
        /*06a8*/ 	.byte	0x03, 0x19
        /*06aa*/ 	.short	0x0128


	//----- nvinfo : EIATTR_PARAM_CBANK
	.align		4
        /*06ac*/ 	.byte	0x04, 0x0a
        /*06ae*/ 	.short	(.L_2171 - .L_2170)
	.align		4
.L_2170:
        /*06b0*/ 	.word	index@(.nv.constant0._ZN10layer_norm31ln_parallel_residual_bwd_kernelINS_13Kernel_traitsI6__halfS2_fS2_fjLj8192ELj1ELj1ELj8ELj16ENS_18Kernel_traits_baseILj8192ES2_S2_fS2_fjLj256EEEEELb1ELb0ELb1EEEvNS_9BwdParamsE)
        /*06b4*/ 	.short	0x0380
        /*06b6*/ 	.short	0x0128


	//----- nvinfo : EIATTR_SW_WAR
	.align		4
.L_2171:
        /*06b8*/ 	.byte	0x04, 0x36
        /*06ba*/ 	.short	(.L_2173 - .L_2172)
.L_2172:
        /*06bc*/ 	.word	0x00000008
.L_2173:


//--------------------- .nv.info._ZN10layer_norm22ln_bwd_finalize_kernelINS_22Kernel_traits_finalizeILj8192E6__halfS2_fS2_fjLb0ELj1024ELj4ENS_18Kernel_traits_baseILj8192ES2_S2_fS2_fjLj1024EEEEELb0ELb0EEEvNS_9BwdParamsE --------------------------
	.section	.nv.info._ZN10layer_norm22ln_bwd_finalize_kernelINS_22Kernel_traits_finalizeILj8192E6__halfS2_fS2_fjLb0ELj1024ELj4ENS_18Kernel_traits_baseILj8192ES2_S2_fS2_fjLj1024EEEEELb0ELb0EEEvNS_9BwdParamsE,"",@"SHT_CUDA_INFO"
	.sectionflags	@""
	.align	4


	//----- nvinfo : EIATTR_CUDA_API_VERSION
	.align		4
        /*0000*/ 	.byte	0x04, 0x37
        /*0002*/ 	.short	(.L_2175 - .L_2174)
.L_2174:
        /*0004*/ 	.word	0x00000082


	//----- nvinfo : EIATTR_KPARAM_INFO
	.align		4
.L_2175:
        /*0008*/ 	.byte	0x04, 0x17
        /*000a*/ 	.short	(.L_2177 - .L_2176)
.L_2176:
        /*000c*/ 	.word	0x00000000
        /*0010*/ 	.short	0x0000
        /*0012*/ 	.short	0x0000
        /*0014*/ 	.byte	0x00, 0xf0, 0xa1, 0x04


	//----- nvinfo : EIATTR_SPARSE_MMA_MASK
	.align		4
.L_2177:
        /*0018*/ 	.byte	0x03, 0x50
        /*001a*/ 	.short	0x0000


	//----- nvinfo : EIATTR_MAXREG_COUNT
	.align		4
        /*001c*/ 	.byte	0x03, 0x1b
        /*001e*/ 	.short	0x0040


	//----- nvinfo : EIATTR_NUM_BARRIERS
	.align		4
        /*0020*/ 	.byte	0x02, 0x4c
        /*0022*/ 	.byte	0x01
	.zero		1


	//----- nvinfo : EIATTR_MERCURY_ISA_VERSION
	.align		4
        /*0024*/ 	.byte	0x03, 0x5f
        /*0026*/ 	.short	0x0101


	//----- nvinfo : EIATTR_COOP_GROUP_MASK_REGIDS
	.align		4
        /*0028*/ 	.byte	0x04, 0x29
        /*002a*/ 	.short	(.L_2179 - .L_2178)


	//   ....[0]....
.L_2178:
        /*002c*/ 	.word	0xffffffff


	//   ....[1]....
        /*0030*/ 	.word	0xffffffff


	//   ....[2]....
        /*0034*/ 	.word	0xffffffff


	//   ....[3]....
        /*0038*/ 	.word	0xffffffff


	//   ....[4]....
        /*003c*/ 	.word	0xffffffff


	//   ....[5]....
        /*0040*/ 	.word	0xffffffff


	//   ....[6]....
        /*0044*/ 	.word	0xffffffff


	//   ....[7]....
        /*0048*/ 	.word	0xffffffff


	//   ....[8]....
        /*004c*/ 	.word	0xffffffff


	//   ....[9]....
        /*0050*/ 	.word	0xffffffff


	//----- nvinfo : EIATTR_COOP_GROUP_INSTR_OFFSETS
	.align		4
.L_2179:
        /*0054*/ 	.byte	0x04, 0x28
        /*0056*/ 	.short	(.L_2181 - .L_2180)


	//   ....[0]....
.L_2180:
        /*0058*/ 	.word	0x000015e0


	//   ....[1]....
        /*005c*/ 	.word	0x000015f0


	//   ....[2]....
        /*0060*/ 	.word	0x00001620


	//   ....[3]....
        /*0064*/ 	.word	0x00001630


	//   ....[4]....
        /*0068*/ 	.word	0x00001660


	//   ....[5]....
        /*006c*/ 	.word	0x00001670


	//   ....[6]....
        /*0070*/ 	.word	0x000016b0


	//   ....[7]....
        /*0074*/ 	.word	0x000016e0


	//   ....[8]....
        /*0078*/ 	.word	0x00001710


	//   ....[9]....
        /*007c*/ 	.word	0x00001720


	//----- nvinfo : EIATTR_VRC_CTA_INIT_COUNT
	.align		4
.L_2181:
        /*0080*/ 	.byte	0x02, 0x4a
	.zero		1
	.zero		1


	//----- nvinfo : EIATTR_EXIT_INSTR_OFFSETS
	.align		4
        /*0084*/ 	.byte	0x04, 0x1c
        /*0086*/ 	.short	(.L_2183 - .L_2182)


	//   ....[0]....
.L_2182:
        /*0088*/ 	.word	0x00000060


	//   ....[1]....
        /*008c*/ 	.word	0x00001780


	//   ....[2]....
        /*0090*/ 	.word	0x000017b0


	//   ....[3]....
        /*0094*/ 	.word	0x00001870


	//----- nvinfo : EIATTR_MAX_THREADS
	.align		4
.L_2183:
        /*0098*/ 	.byte	0x04, 0x05
        /*009a*/ 	.short	(.L_2185 - .L_2184)
.L_2184:
        /*009c*/ 	.word	0x00000400
        /*00a0*/ 	.word	0x00000001
        /*00a4*/ 	.word	0x00000001


	//----- nvinfo : EIATTR_CRS_STACK_SIZE
	.align		4
.L_2185:
        /*00a8*/ 	.byte	0x04, 0x1e
        /*00aa*/ 	.short	(.L_2187 - .L_2186)
.L_2186:
        /*00ac*/ 	.word	0x00000000


	//----- nvinfo : EIATTR_CBANK_PARAM_SIZE
	.align		4
.L_2187:
        /*00b0*/ 	.byte	0x03, 0x19
        /*00b2*/ 	.short	0x0128


	//----- nvinfo : EIATTR_PARAM_CBANK
	.align		4
        /*00b4*/ 	.byte	0x04, 0x0a
        /*00b6*/ 	.short	(.L_2189 - .L_2188)
	.align		4
.L_2188:
        /*00b8*/ 	.word	index@(.nv.constant0._ZN10layer_norm22ln_bwd_finalize_kernelINS_22Kernel_traits_finalizeILj8192E6__halfS2_fS2_fjLb0ELj1024ELj4ENS_18Kernel_traits_baseILj8192ES2_S2_fS2_fjLj1024EEEEELb0ELb0EEEvNS_9BwdParamsE)
        /*00bc*/ 	.short	0x0380
        /*00be*/ 	.short	0x0128


	//----- nvinfo : EIATTR_SW_WAR
	.align		4
.L_2189:
        /*00c0*/ 	.byte	0x04, 0x36
        /*00c2*/ 	.short	(.L_2191 - .L_2190)
.L_2190:
        /*00c4*/ 	.word	0x00000008
.L_2191:


//--------------------- .nv.info._ZN10layer_norm40ln_parallel_residual_bwd_finalize_kernelINS_22Kernel_traits_finalizeILj8192E6__halfS2_fS2_fjLb0ELj1024ELj4ENS_18Kernel_traits_baseILj8192ES2_S2_fS2_fjLj1024EEEEELb0EEEvNS_9BwdParamsE --------------------------
	.section	.nv.info._ZN10layer_norm40ln_parallel_residual_bwd_finalize_kernelINS_22Kernel_traits_finalizeILj8192E6__halfS2_fS2_fjLb0ELj1024ELj4ENS_18Kernel_traits_baseILj8192ES2_S2_fS2_fjLj1024EEEEELb0EEEvNS_9BwdParamsE,"",@"SHT_CUDA_INFO"
	.sectionflags	@""
	.align	4


	//----- nvinfo : EIATTR_CUDA_API_VERSION
	.align		4
        /*0000*/ 	.byte	0x04, 0x37
        /*0002*/ 	.short	(.L_2193 - .L_2192)
.L_2192:
        /*0004*/ 	.word	0x00000082


	//----- nvinfo : EIATTR_KPARAM_INFO
	.align		4
.L_2193:
        /*0008*/ 	.byte	0x04, 0x17
        /*000a*/ 	.short	(.L_2195 - .L_2194)
.L_2194:
        /*000c*/ 	.word	0x00000000
        /*0010*/ 	.short	0x0000
        /*0012*/ 	.short	0x0000
        /*0014*/ 	.byte	0x00, 0xf0, 0xa1, 0x04


	//----- nvinfo : EIATTR_SPARSE_MMA_MASK
	.align		4
.L_2195:
        /*0018*/ 	.byte	0x03, 0x50
        /*001a*/ 	.short	0x0000


	//----- nvinfo : EIATTR_MAXREG_COUNT
	.align		4
        /*001c*/ 	.byte	0x03, 0x1b
        /*001e*/ 	.short	0x0040


	//----- nvinfo : EIATTR_NUM_BARRIERS
	.align		4
        /*0020*/ 	.byte	0x02, 0x4c
        /*0022*/ 	.byte	0x01
	.zero		1


	//----- nvinfo : EIATTR_MERCURY_ISA_VERSION
	.align		4
        /*0024*/ 	.byte	0x03, 0x5f
        /*0026*/ 	.short	0x0101


	//----- nvinfo : EIATTR_COOP_GROUP_MASK_REGIDS
	.align		4
        /*0028*/ 	.byte	0x04, 0x29
        /*002a*/ 	.short	(.L_2197 - .L_2196)


	//   ....[0]....
.L_2196:
        /*002c*/ 	.word	0xffffffff


	//   ....[1]....
        /*0030*/ 	.word	0xffffffff


	//   ....[2]....
        /*0034*/ 	.word	0xffffffff


	//   ....[3]....
        /*0038*/ 	.word	0xffffffff


	//   ....[4]....
        /*003c*/ 	.word	0xffffffff


	//   ....[5]....
        /*0040*/ 	.word	0xffffffff


	//   ....[6]....
        /*0044*/ 	.word	0xffffffff


	//   ....[7]....
        /*0048*/ 	.word	0xffffffff


	//   ....[8]....
        /*004c*/ 	.word	0xffffffff


	//   ....[9]....
        /*0050*/ 	.word	0xffffffff


	//   ....[10]....
        /*0054*/ 	.word	0xffffffff


	//   ....[11]....
        /*0058*/ 	.word	0xffffffff


	//   ....[12]....
        /*005c*/ 	.word	0xffffffff


	//   ....[13]....
        /*0060*/ 	.word	0xffffffff


	//   ....[14]....
        /*0064*/ 	.word	0xffffffff


	//   ....[15]....
        /*0068*/ 	.word	0xffffffff


	//   ....[16]....
        /*006c*/ 	.word	0xffffffff


	//   ....[17]....
        /*0070*/ 	.word	0xffffffff


	//   ....[18]....
        /*0074*/ 	.word	0xffffffff


	//   ....[19]....
        /*0078*/ 	.word	0xffffffff


	//----- nvinfo : EIATTR_COOP_GROUP_INSTR_OFFSETS
	.align		4
.L_2197:
        /*007c*/ 	.byte	0x04, 0x28
        /*007e*/ 	.short	(.L_2199 - .L_2198)


	//   ....[0]....
.L_2198:
        /*0080*/ 	.word	0x000013b0


	//   ....[1]....
        /*0084*/ 	.word	0x000013c0


	//   ....[2]....
        /*0088*/ 	.word	0x000013d0


	//   ....[3]....
        /*008c*/ 	.word	0x000013e0


	//   ....[4]....
        /*0090*/ 	.word	0x00001410


	//   ....[5]....
        /*0094*/ 	.word	0x00001430


	//   ....[6]....
        /*0098*/ 	.word	0x00001450


	//   ....[7]....
        /*009c*/ 	.word	0x00001460


	//   ....[8]....
        /*00a0*/ 	.word	0x000014a0


	//   ....[9]....
        /*00a4*/ 	.word	0x000014c0


	//   ....[10]....
        /*00a8*/ 	.word	0x000014d0


	//   ....[11]....
        /*00ac*/ 	.word	0x000014e0


	//   ....[12]....
        /*00b0*/ 	.word	0x00001510


	//   ....[13]....
        /*00b4*/ 	.word	0x00001530


	//   ....[14]....
        /*00b8*/ 	.word	0x00001550


	//   ....[15]....
        /*00bc*/ 	.word	0x00001560


	//   ....[16]....
        /*00c0*/ 	.word	0x000015a0


	//   ....[17]....
        /*00c4*/ 	.word	0x000015d0


	//   ....[18]....
        /*00c8*/ 	.word	0x00001600


	//   ....[19]....
        /*00cc*/ 	.word	0x00001610


	//----- nvinfo : EIATTR_VRC_CTA_INIT_COUNT
	.align		4
.L_2199:
        /*00d0*/ 	.byte	0x02, 0x4a
	.zero		1
	.zero		1


	//----- nvinfo : EIATTR_EXIT_INSTR_OFFSETS
	.align		4
        /*00d4*/ 	.byte	0x04, 0x1c
        /*00d6*/ 	.short	(.L_2201 - .L_2200)


	//   ....[0]....
.L_2200:
        /*00d8*/ 	.word	0x00000060


	//   ....[1]....
        /*00dc*/ 	.word	0x000016b0


	//   ....[2]....
        /*00e0*/ 	.word	0x000016e0


	//   ....[3]....
        /*00e4*/ 	.word	0x00001840


	//----- nvinfo : EIATTR_MAX_THREADS
	.align		4
.L_2201:
        /*00e8*/ 	.byte	0x04, 0x05
        /*00ea*/ 	.short	(.L_2203 - .L_2202)
.L_2202:
        /*00ec*/ 	.word	0x00000400
        /*00f0*/ 	.word	0x00000001
        /*00f4*/ 	.word	0x00000001


	//----- nvinfo : EIATTR_CRS_STACK_SIZE
	.align		4
.L_2203:
        /*00f8*/ 	.byte	0x04, 0x1e
        /*00fa*/ 	.short	(.L_2205 - .L_2204)
.L_2204:
        /*00fc*/ 	.word	0x00000000


	//----- nvinfo : EIATTR_CBANK_PARAM_SIZE
	.align		4
.L_2205:
        /*0100*/ 	.byte	0x03, 0x19
        /*0102*/ 	.short	0x0128


	//----- nvinfo : EIATTR_PARAM_CBANK
	.align		4
        /*0104*/ 	.byte	0x04, 0x0a
        /*0106*/ 	.short	(.L_2207 - .L_2206)
	.align		4
.L_2206:
        /*0108*/ 	.word	index@(.nv.constant0._ZN10layer_norm40ln_parallel_residual_bwd_finalize_kernelINS_22Kernel_traits_finalizeILj8192E6__halfS2_fS2_fjLb0ELj1024ELj4ENS_18Kernel_traits_baseILj8192ES2_S2_fS2_fjLj1024EEEEELb0EEEvNS_9BwdParamsE)
        /*010c*/ 	.short	0x0380
        /*010e*/ 	.short	0x0128


	//----- nvinfo : EIATTR_SW_WAR
	.align		4
.L_2207:
        /*0110*/ 	.byte	0x04, 0x36
        /*0112*/ 	.short	(.L_2209 - .L_2208)
.L_2208:
        /*0114*/ 	.word	0x00000008
.L_2209:


//--------------------- .nv.info._ZN10layer_norm31ln_parallel_residual_bwd_kernelINS_13Kernel_traitsI6__halfS2_fS2_fjLj8192ELj1ELj1ELj8ELj16ENS_18Kernel_traits_baseILj8192ES2_S2_fS2_fjLj256EEEEELb1ELb1ELb0EEEvNS_9BwdParamsE --------------------------
	.section	.nv.info._ZN10layer_norm31ln_parallel_residual_bwd_kernelINS_13Kernel_traitsI6__halfS2_fS2_fjLj8192ELj1ELj1ELj8ELj16ENS_18Kernel_traits_baseILj8192ES2_S2_fS2_fjLj256EEEEELb1ELb1ELb0EEEvNS_9BwdParamsE,"",@"SHT_CUDA_INFO"
	.sectionflags	@""
	.align	4


	//----- nvinfo : EIATTR_CUDA_API_VERSION
	.align		4
        /*0000*/ 	.byte	0x04, 0x37
        /*0002*/ 	.short	(.L_2211 - .L_2210)
.L_2210:
        /*0004*/ 	.word	0x00000082


	//----- nvinfo : EIATTR_KPARAM_INFO
	.align		4
.L_2211:
        /*0008*/ 	.byte	0x04, 0x17
        /*000a*/ 	.short	(.L_2213 - .L_2212)
.L_2212:
        /*000c*/ 	.word	0x00000000
        /*0010*/ 	.short	0x0000
        /*0012*/ 	.short	0x0000
        /*0014*/ 	.byte	0x00, 0xf0, 0xa1, 0x04


	//----- nvinfo : EIATTR_SPARSE_MMA_MASK
	.align		4
.L_2213:
        /*0018*/ 	.byte	0x03, 0x50
        /*001a*/ 	.short	0x0000


	//----- nvinfo : EIATTR_MAXREG_COUNT
	.align		4
        /*001c*/ 	.byte	0x03, 0x1b
        /*001e*/ 	.short	0x00ff


	//----- nvinfo : EIATTR_NUM_BARRIERS
	.align		4
        /*0020*/ 	.byte	0x02, 0x4c
        /*0022*/ 	.byte	0x01
	.zero		1


	//----- nvinfo : EIATTR_MERCURY_ISA_VERSION
	.align		4
        /*0024*/ 	.byte	0x03, 0x5f
        /*0026*/ 	.short	0x0101


	//----- nvinfo : EIATTR_COOP_GROUP_MASK_REGIDS
	.align		4
        /*0028*/ 	.byte	0x04, 0x29
        /*002a*/ 	.short	(.L_2215 - .L_2214)


	//   ....[0]....
.L_2214:
        /*002c*/ 	.word	0xffffffff


	//   ....[1]....
        /*0030*/ 	.word	0xffffffff


	//   ....[2]....
        /*0034*/ 	.word	0xffffffff


	//   ....[3]....
        /*0038*/ 	.word	0xffffffff


	//   ....[4]....
        /*003c*/ 	.word	0xffffffff


	//   ....[5]....
        /*0040*/ 	.word	0xffffffff


	//   ....[6]....
        /*0044*/ 	.word	0xffffffff


	//   ....[7]....
        /*0048*/ 	.word	0xffffffff


	//   ....[8]....
        /*004c*/ 	.word	0xffffffff


	//   ....[9]....
        /*0050*/ 	.word	0xffffffff


	//----- nvinfo : EIATTR_COOP_GROUP_INSTR_OFFSETS
	.align		4
.L_2215:
        /*0054*/ 	.byte	0x04, 0x28
        /*0056*/ 	.short	(.L_2217 - .L_2216)


	//   ....[0]....
.L_2216:
        /*0058*/ 	.word	0x00002020


	//   ....[1]....
        /*005c*/ 	.word	0x00002040


	//   ....[2]....
        /*0060*/ 	.word	0x00002080


	//   ....[3]....
        /*0064*/ 	.word	0x00002090


	//   ....[4]....
        /*0068*/ 	.word	0x000020d0


	//   ....[5]....
        /*006c*/ 	.word	0x000020e0


	//   ....[6]....
        /*0070*/ 	.word	0x00002110


	//   ....[7]....
        /*0074*/ 	.word	0x00002120


	//   ....[8]....
        /*0078*/ 	.word	0x00002150


	//   ....[9]....
        /*007c*/ 	.word	0x00002160


	//----- nvinfo : EIATTR_VRC_CTA_INIT_COUNT
	.align		4
.L_2217:
        /*0080*/ 	.byte	0x02, 0x4a
	.zero		1
	.zero		1


	//----- nvinfo : EIATTR_EXIT_INSTR_OFFSETS
	.align		4
        /*0084*/ 	.byte	0x04, 0x1c
        /*0086*/ 	.short	(.L_2219 - .L_2218)


	//   ....[0]....
.L_2218:
        /*0088*/ 	.word	0x0000b1d0


	//   ....[1]....
        /*008c*/ 	.word	0x0000b270


	//----- nvinfo : EIATTR_MAX_THREADS
	.align		4
.L_2219:
        /*0090*/ 	.byte	0x04, 0x05
        /*0092*/ 	.short	(.L_2221 - .L_2220)
.L_2220:
        /*0094*/ 	.word	0x00000100
        /*0098*/ 	.word	0x00000001
        /*009c*/ 	.word	0x00000001


	//----- nvinfo : EIATTR_CRS_STACK_SIZE
	.align		4
.L_2221:
        /*00a0*/ 	.byte	0x04, 0x1e
        /*00a2*/ 	.short	(.L_2223 - .L_2222)
.L_2222:
        /*00a4*/ 	.word	0x00000000


	//----- nvinfo : EIATTR_CBANK_PARAM_SIZE
	.align		4
.L_2223:
        /*00a8*/ 	.byte	0x03, 0x19
        /*00aa*/ 	.short	0x0128


	//----- nvinfo : EIATTR_PARAM_CBANK
	.align		4
        /*00ac*/ 	.byte	0x04, 0x0a
        /*00ae*/ 	.short	(.L_2225 - .L_2224)
	.align		4
.L_2224:
        /*00b0*/ 	.word	index@(.nv.constant0._ZN10layer_norm31ln_parallel_residual_bwd_kernelINS_13Kernel_traitsI6__halfS2_fS2_fjLj8192ELj1ELj1ELj8ELj16ENS_18Kernel_traits_baseILj8192ES2_S2_fS2_fjLj256EEEEELb1ELb1ELb0EEEvNS_9BwdParamsE)
        /*00b4*/ 	.short	0x0380
        /*00b6*/ 	.short	0x0128


	//----- nvinfo : EIATTR_SW_WAR
	.align		4
.L_2225:
        /*00b8*/ 	.byte	0x04, 0x36
        /*00ba*/ 	.short	(.L_2227 - .L_2226)
.L_2226:
        /*00bc*/ 	.word	0x00000008
.L_2227:


//--------------------- .nv.info._ZN10layer_norm22ln_bwd_finalize_kernelINS_22Kernel_traits_finalizeILj8192E6__halfS2_fS2_fjLb0ELj1024ELj4ENS_18Kernel_traits_baseILj8192ES2_S2_fS2_fjLj1024EEEEELb0ELb1EEEvNS_9BwdParamsE --------------------------
	.section	.nv.info._ZN10layer_norm22ln_bwd_finalize_kernelINS_22Kernel_traits_finalizeILj8192E6__halfS2_fS2_fjLb0ELj1024ELj4ENS_18Kernel_traits_baseILj8192ES2_S2_fS2_fjLj1024EEEEELb0ELb1EEEvNS_9BwdParamsE,"",@"SHT_CUDA_INFO"
	.sectionflags	@""
	.align	4


	//----- nvinfo : EIATTR_CUDA_API_VERSION
	.align		4
        /*0000*/ 	.byte	0x04, 0x37
        /*0002*/ 	.short	(.L_2229 - .L_2228)
.L_2228:
        /*0004*/ 	.word	0x00000082


	//----- nvinfo : EIATTR_KPARAM_INFO
	.align		4
.L_2229:
        /*0008*/ 	.byte	0x04, 0x17
        /*000a*/ 	.short	(.L_2231 - .L_2230)
.L_2230:
        /*000c*/ 	.word	0x00000000
        /*0010*/ 	.short	0x0000
        /*0012*/ 	.short	0x0000
        /*0014*/ 	.byte	0x00, 0xf0, 0xa1, 0x04


	//----- nvinfo : EIATTR_SPARSE_MMA_MASK
	.align		4
.L_2231:
        /*0018*/ 	.byte	0x03, 0x50
        /*001a*/ 	.short	0x0000


	//----- nvinfo : EIATTR_MAXREG_COUNT
	.align		4
        /*001c*/ 	.byte	0x03, 0x1b
        /*001e*/ 	.short	0x0040


	//----- nvinfo : EIATTR_NUM_BARRIERS
	.align		4
        /*0020*/ 	.byte	0x02, 0x4c
        /*0022*/ 	.byte	0x01
	.zero		1


	//----- nvinfo : EIATTR_MERCURY_ISA_VERSION
	.align		4
        /*0024*/ 	.byte	0x03, 0x5f
        /*0026*/ 	.short	0x0101


	//----- nvinfo : EIATTR_COOP_GROUP_MASK_REGIDS
	.align		4
        /*0028*/ 	.byte	0x04, 0x29
        /*002a*/ 	.short	(.L_2233 - .L_2232)


	//   ....[0]....
.L_2232:
        /*002c*/ 	.word	0xffffffff


	//   ....[1]....
        /*0030*/ 	.word	0xffffffff


	//   ....[2]....
        /*0034*/ 	.word	0xffffffff


	//   ....[3]....
        /*0038*/ 	.word	0xffffffff


	//   ....[4]....
        /*003c*/ 	.word	0xffffffff


	//   ....[5]....
        /*0040*/ 	.word	0xffffffff


	//   ....[6]....
        /*0044*/ 	.word	0xffffffff


	//   ....[7]....
        /*0048*/ 	.word	0xffffffff


	//   ....[8]....
        /*004c*/ 	.word	0xffffffff


	//   ....[9]....
        /*0050*/ 	.word	0xffffffff


	//----- nvinfo : EIATTR_COOP_GROUP_INSTR_OFFSETS
	.align		4
.L_2233:
        /*0054*/ 	.byte	0x04, 0x28
        /*0056*/ 	.short	(.L_2235 - .L_2234)


	//   ....[0]....
.L_2234:
        /*0058*/ 	.word	0x00001630


	//   ....[1]....
        /*005c*/ 	.word	0x00001640


	//   ....[2]....
        /*0060*/ 	.word	0x00001670


	//   ....[3]....
        /*0064*/ 	.word	0x00001680


	//   ....[4]....
        /*0068*/ 	.word	0x000016b0


	//   ....[5]....
        /*006c*/ 	.word	0x000016d0


	//   ....[6]....
        /*0070*/ 	.word	0x00001700


	//   ....[7]....
        /*0074*/ 	.word	0x00001710


	//   ....[8]....
        /*0078*/ 	.word	0x00001740


	//   ....[9]....
        /*007c*/ 	.word	0x00001750


	//----- nvinfo : EIATTR_VRC_CTA_INIT_COUNT
	.align		4
.L_2235:
        /*0080*/ 	.byte	0x02, 0x4a
	.zero		1
	.zero		1


	//----- nvinfo : EIATTR_EXIT_INSTR_OFFSETS
	.align		4
        /*0084*/ 	.byte	0x04, 0x1c
        /*0086*/ 	.short	(.L_2237 - .L_2236)


	//   ....[0]....
.L_2236:
        /*0088*/ 	.word	0x00000070


	//   ....[1]....
        /*008c*/ 	.word	0x000017b0


	//   ....[2]....
        /*0090*/ 	.word	0x00001880


	//----- nvinfo : EIATTR_MAX_THREADS
	.align		4
.L_2237:
        /*0094*/ 	.byte	0x04, 0x05
        /*0096*/ 	.short	(.L_2239 - .L_2238)
.L_2238:
        /*0098*/ 	.word	0x00000400
        /*009c*/ 	.word	0x00000001
        /*00a0*/ 	.word	0x00000001


	//----- nvinfo : EIATTR_CRS_STACK_SIZE
	.align		4
.L_2239:
        /*00a4*/ 	.byte	0x04, 0x1e
        /*00a6*/ 	.short	(.L_2241 - .L_2240)
.L_2240:
        /*00a8*/ 	.word	0x00000000


	//----- nvinfo : EIATTR_CBANK_PARAM_SIZE
	.align		4
.L_2241:
        /*00ac*/ 	.byte	0x03, 0x19
        /*00ae*/ 	.short	0x0128


	//----- nvinfo : EIATTR_PARAM_CBANK
	.align		4
        /*00b0*/ 	.byte	0x04, 0x0a
        /*00b2*/ 	.short	(.L_2243 - .L_2242)
	.align		4
.L_2242:
        /*00b4*/ 	.word	index@(.nv.constant0._ZN10layer_norm22ln_bwd_finalize_kernelINS_22Kernel_traits_finalizeILj8192E6__halfS2_fS2_fjLb0ELj1024ELj4ENS_18Kernel_traits_baseILj8192ES2_S2_fS2_fjLj1024EEEEELb0ELb1EEEvNS_9BwdParamsE)
        /*00b8*/ 	.short	0x0380
        /*00ba*/ 	.short	0x0128


	//----- nvinfo : EIATTR_SW_WAR
	.align		4
.L_2243:
        /*00bc*/ 	.byte	0x04, 0x36
        /*00be*/ 	.short	(.L_2245 - .L_2244)
.L_2244:
        /*00c0*/ 	.word	0x00000008
.L_2245:


//--------------------- .nv.info._ZN10layer_norm40ln_parallel_residual_bwd_finalize_kernelINS_22Kernel_traits_finalizeILj8192E6__halfS2_fS2_fjLb0ELj1024ELj4ENS_18Kernel_traits_baseILj8192ES2_S2_fS2_fjLj1024EEEEELb1EEEvNS_9BwdParamsE --------------------------
	.section	.nv.info._ZN10layer_norm40ln_parallel_residual_bwd_finalize_kernelINS_22Kernel_traits_finalizeILj8192E6__halfS2_fS2_fjLb0ELj1024ELj4ENS_18Kernel_traits_baseILj8192ES2_S2_fS2_fjLj1024EEEEELb1EEEvNS_9BwdParamsE,"",@"SHT_CUDA_INFO"
	.sectionflags	@""
	.align	4


	//----- nvinfo : EIATTR_CUDA_API_VERSION
	.align		4
        /*0000*/ 	.byte	0x04, 0x37
        /*0002*/ 	.short	(.L_2247 - .L_2246)
.L_2246:
        /*0004*/ 	.word	0x00000082


	//----- nvinfo : EIATTR_KPARAM_INFO
	.align		4
.L_2247:
        /*0008*/ 	.byte	0x04, 0x17
        /*000a*/ 	.short	(.L_2249 - .L_2248)
.L_2248:
        /*000c*/ 	.word	0x00000000
        /*0010*/ 	.short	0x0000
        /*0012*/ 	.short	0x0000
        /*0014*/ 	.byte	0x00, 0xf0, 0xa1, 0x04


	//----- nvinfo : EIATTR_SPARSE_MMA_MASK
	.align		4
.L_2249:
        /*0018*/ 	.byte	0x03, 0x50
        /*001a*/ 	.short	0x0000


	//----- nvinfo : EIATTR_MAXREG_COUNT
	.align		4
        /*001c*/ 	.byte	0x03, 0x1b
        /*001e*/ 	.short	0x0040


	//----- nvinfo : EIATTR_NUM_BARRIERS
	.align		4
        /*0020*/ 	.byte	0x02, 0x4c
        /*0022*/ 	.byte	0x01
	.zero		1


	//----- nvinfo : EIATTR_MERCURY_ISA_VERSION
	.align		4
        /*0024*/ 	.byte	0x03, 0x5f
        /*0026*/ 	.short	0x0101


	//----- nvinfo : EIATTR_COOP_GROUP_MASK_REGIDS
	.align		4
        /*0028*/ 	.byte	0x04, 0x29
        /*002a*/ 	.short	(.L_2251 - .L_2250)


	//   ....[0]....
.L_2250:
        /*002c*/ 	.word	0xffffffff


	//   ....[1]....
        /*0030*/ 	.word	0xffffffff


	//   ....[2]....
        /*0034*/ 	.word	0xffffffff


	//   ....[3]....
        /*0038*/ 	.word	0xffffffff


	//   ....[4]....
        /*003c*/ 	.word	0xffffffff


	//   ....[5]....
        /*0040*/ 	.word	0xffffffff


	//   ....[6]....
        /*0044*/ 	.word	0xffffffff


	//   ....[7]....
        /*0048*/ 	.word	0xffffffff


	//   ....[8]....
        /*004c*/ 	.word	0xffffffff


	//   ....[9]....
        /*0050*/ 	.word	0xffffffff


	//   ....[10]....
        /*0054*/ 	.word	0xffffffff


	//   ....[11]....
        /*0058*/ 	.word	0xffffffff


	//   ....[12]....
        /*005c*/ 	.word	0xffffffff


	//   ....[13]....
        /*0060*/ 	.word	0xffffffff


	//   ....[14]....
        /*0064*/ 	.word	0xffffffff


	//   ....[15]....
        /*0068*/ 	.word	0xffffffff


	//   ....[16]....
        /*006c*/ 	.word	0xffffffff


	//   ....[17]....
        /*0070*/ 	.word	0xffffffff


	//   ....[18]....
        /*0074*/ 	.word	0xffffffff


	//   ....[19]....
        /*0078*/ 	.word	0xffffffff


	//----- nvinfo : EIATTR_COOP_GROUP_INSTR_OFFSETS
	.align		4
.L_2251:
        /*007c*/ 	.byte	0x04, 0x28
        /*007e*/ 	.short	(.L_2253 - .L_2252)


	//   ....[0]....
.L_2252:
        /*0080*/ 	.word	0x00001410


	//   ....[1]....
        /*0084*/ 	.word	0x00001420


	//   ....[2]....
        /*0088*/ 	.word	0x00001430


	//   ....[3]....
        /*008c*/ 	.word	0x00001440


	//   ....[4]....
        /*0090*/ 	.word	0x00001480


	//   ....[5]....
        /*0094*/ 	.word	0x000014a0


	//   ....[6]....
        /*0098*/ 	.word	0x000014b0


	//   ....[7]....
        /*009c*/ 	.word	0x000014c0


	//   ....[8]....
        /*00a0*/ 	.word	0x000014f0


	//   ....[9]....
        /*00a4*/ 	.word	0x00001520


	//   ....[10]....
        /*00a8*/ 	.word	0x00001530


	//   ....[11]....
        /*00ac*/ 	.word	0x00001540


	//   ....[12]....
        /*00b0*/ 	.word	0x00001560


	//   ....[13]....
        /*00b4*/ 	.word	0x00001590


	//   ....[14]....
        /*00b8*/ 	.word	0x000015b0


	//   ....[15]....
        /*00bc*/ 	.word	0x000015c0


	//   ....[16]....
        /*00c0*/ 	.word	0x000015e0


	//   ....[17]....
        /*00c4*/ 	.word	0x00001610


	//   ....[18]....
        /*00c8*/ 	.word	0x00001630


	//   ....[19]....
        /*00cc*/ 	.word	0x00001640


	//----- nvinfo : EIATTR_VRC_CTA_INIT_COUNT
	.align		4
.L_2253:
        /*00d0*/ 	.byte	0x02, 0x4a
	.zero		1
	.zero		1


	//----- nvinfo : EIATTR_EXIT_INSTR_OFFSETS
	.align		4
        /*00d4*/ 	.byte	0x04, 0x1c
        /*00d6*/ 	.short	(.L_2255 - .L_2254)


	//   ....[0]....
.L_2254:
        /*00d8*/ 	.word	0x00000060


	//   ....[1]....
        /*00dc*/ 	.word	0x000016e0


	//   ....[2]....
        /*00e0*/ 	.word	0x00001850


	//----- nvinfo : EIATTR_MAX_THREADS
	.align		4
.L_2255:
        /*00e4*/ 	.byte	0x04, 0x05
        /*00e6*/ 	.short	(.L_2257 - .L_2256)
.L_2256:
        /*00e8*/ 	.word	0x00000400
        /*00ec*/ 	.word	0x00000001
        /*00f0*/ 	.word	0x00000001


	//----- nvinfo : EIATTR_CRS_STACK_SIZE
	.align		4
.L_2257:
        /*00f4*/ 	.byte	0x04, 0x1e
        /*00f6*/ 	.short	(.L_2259 - .L_2258)
.L_2258:
        /*00f8*/ 	.word	0x00000000


	//----- nvinfo : EIATTR_CBANK_PARAM_SIZE
	.align		4
.L_2259:
        /*00fc*/ 	.byte	0x03, 0x19
        /*00fe*/ 	.short	0x0128


	//----- nvinfo : EIATTR_PARAM_CBANK
	.align		4
        /*0100*/ 	.byte	0x04, 0x0a
        /*0102*/ 	.short	(.L_2261 - .L_2260)
	.align		4
.L_2260:
        /*0104*/ 	.word	index@(.nv.constant0._ZN10layer_norm40ln_parallel_residual_bwd_finalize_kernelINS_22Kernel_traits_finalizeILj8192E6__halfS2_fS2_fjLb0ELj1024ELj4ENS_18Kernel_traits_baseILj8192ES2_S2_fS2_fjLj1024EEEEELb1EEEvNS_9BwdParamsE)
        /*0108*/ 	.short	0x0380
        /*010a*/ 	.short	0x0128


	//----- nvinfo : EIATTR_SW_WAR
	.align		4
.L_2261:
        /*010c*/ 	.byte	0x04, 0x36
        /*010e*/ 	.short	(.L_2263 - .L_2262)
.L_2262:
        /*0110*/ 	.word	0x00000008
.L_2263:


//--------------------- .nv.info._ZN10layer_norm31ln_parallel_residual_bwd_kernelINS_13Kernel_traitsI6__halfS2_fS2_fjLj8192ELj1ELj1ELj8ELj16ENS_18Kernel_traits_baseILj8192ES2_S2_fS2_fjLj256EEEEELb1ELb1ELb1EEEvNS_9BwdParamsE --------------------------
	.section	.nv.info._ZN10layer_norm31ln_parallel_residual_bwd_kernelINS_13Kernel_traitsI6__halfS2_fS2_fjLj8192ELj1ELj1ELj8ELj16ENS_18Kernel_traits_baseILj8192ES2_S2_fS2_fjLj256EEEEELb1ELb1ELb1EEEvNS_9BwdParamsE,"",@"SHT_CUDA_INFO"
	.sectionflags	@""
	.align	4


	//----- nvinfo : EIATTR_CUDA_API_VERSION
	.align		4
        /*0000*/ 	.byte	0x04, 0x37
        /*0002*/ 	.short	(.L_2265 - .L_2264)
.L_2264:
        /*0004*/ 	.word	0x00000082


	//----- nvinfo : EIATTR_KPARAM_INFO
	.align		4
.L_2265:
        /*0008*/ 	.byte	0x04, 0x17
        /*000a*/ 	.short	(.L_2267 - .L_2266)
.L_2266:
        /*000c*/ 	.word	0x00000000
        /*0010*/ 	.short	0x0000
        /*0012*/ 	.short	0x0000
        /*0014*/ 	.byte	0x00, 0xf0, 0xa1, 0x04


	//----- nvinfo : EIATTR_SPARSE_MMA_MASK
	.align		4
.L_2267:
        /*0018*/ 	.byte	0x03, 0x50
        /*001a*/ 	.short	0x0000


	//----- nvinfo : EIATTR_MAXREG_COUNT
	.align		4
        /*001c*/ 	.byte	0x03, 0x1b
        /*001e*/ 	.short	0x00ff


	//----- nvinfo : EIATTR_NUM_BARRIERS
	.align		4
        /*0020*/ 	.byte	0x02, 0x4c
        /*0022*/ 	.byte	0x01
	.zero		1


	//----- nvinfo : EIATTR_MERCURY_ISA_VERSION
	.align		4
        /*0024*/ 	.byte	0x03, 0x5f
        /*0026*/ 	.short	0x0101


	//----- nvinfo : EIATTR_COOP_GROUP_MASK_REGIDS
	.align		4
        /*0028*/ 	.byte	0x04, 0x29
        /*002a*/ 	.short	(.L_2269 - .L_2268)


	//   ....[0]....
.L_2268:
        /*002c*/ 	.word	0xffffffff


	//   ....[1]....
        /*0030*/ 	.word	0xffffffff


	//   ....[2]....
        /*0034*/ 	.word	0xffffffff


	//   ....[3]....
        /*0038*/ 	.word	0xffffffff


	//   ....[4]....
        /*003c*/ 	.word	0xffffffff


	//   ....[5]....
        /*0040*/ 	.word	0xffffffff


	//   ....[6]....
        /*0044*/ 	.word	0xffffffff


	//   ....[7]....
        /*0048*/ 	.word	0xffffffff


	//   ....[8]....
        /*004c*/ 	.word	0xffffffff


	//   ....[9]....
        /*0050*/ 	.word	0xffffffff


	//----- nvinfo : EIATTR_COOP_GROUP_INSTR_OFFSETS
	.align		4
.L_2269:
        /*0054*/ 	.byte	0x04, 0x28
        /*0056*/ 	.short	(.L_2271 - .L_2270)


	//   ....[0]....
.L_2270:
        /*0058*/ 	.word	0x00001990


	//   ....[1]....
        /*005c*/ 	.word	0x00001a40


	//   ....[2]....
        /*0060*/ 	.word	0x00001a50


	//   ....[3]....
        /*0064*/ 	.word	0x00001a80


	//   ....[4]....
        /*0068*/ 	.word	0x00001aa0


	//   ....[5]....
        /*006c*/ 	.word	0x00001ac0


	//   ....[6]....
        /*0070*/ 	.word	0x00001ad0


	//   ....[7]....
        /*0074*/ 	.word	0x00001b00


	//   ....[8]....
        /*0078*/ 	.word	0x00001b30


	//   ....[9]....
        /*007c*/ 	.word	0x00001b40


	//----- nvinfo : EIATTR_VRC_CTA_INIT_COUNT
	.align		4
.L_2271:
        /*0080*/ 	.byte	0x02, 0x4a
	.zero		1
	.zero		1


	//----- nvinfo : EIATTR_EXIT_INSTR_OFFSETS
	.align		4
        /*0084*/ 	.byte	0x04, 0x1c
        /*0086*/ 	.short	(.L_2273 - .L_2272)


	//   ....[0]....
.L_2272:
        /*0088*/ 	.word	0x0000aca0


	//----- nvinfo : EIATTR_MAX_THREADS
	.align		4
.L_2273:
        /*008c*/ 	.byte	0x04, 0x05
        /*008e*/ 	.short	(.L_2275 - .L_2274)
.L_2274:
        /*0090*/ 	.word	0x00000100
        /*0094*/ 	.word	0x00000001
        /*0098*/ 	.word	0x00000001


	//----- nvinfo : EIATTR_CRS_STACK_SIZE
	.align		4
.L_2275:
        /*009c*/ 	.byte	0x04, 0x1e
        /*009e*/ 	.short	(.L_2277 - .L_2276)
.L_2276:
        /*00a0*/ 	.word	0x00000000


	//----- nvinfo : EIATTR_CBANK_PARAM_SIZE
	.align		4
.L_2277:
        /*00a4*/ 	.byte	0x03, 0x19
        /*00a6*/ 	.short	0x0128


	//----- nvinfo : EIATTR_PARAM_CBANK
	.align		4
        /*00a8*/ 	.byte	0x04, 0x0a
        /*00aa*/ 	.short	(.L_2279 - .L_2278)
	.align		4
.L_2278:
        /*00ac*/ 	.word	index@(.nv.constant0._ZN10layer_norm31ln_parallel_residual_bwd_kernelINS_13Kernel_traitsI6__halfS2_fS2_fjLj8192ELj1ELj1ELj8ELj16ENS_18Kernel_traits_baseILj8192ES2_S2_fS2_fjLj256EEEEELb1ELb1ELb1EEEvNS_9BwdParamsE)
        /*00b0*/ 	.short	0x0380
        /*00b2*/ 	.short	0x0128


	//----- nvinfo : EIATTR_SW_WAR
	.align		4
.L_2279:
        /*00b4*/ 	.byte	0x04, 0x36
        /*00b6*/ 	.short	(.L_2281 - .L_2280)
.L_2280:
        /*00b8*/ 	.word	0x00000008
.L_2281:


//--------------------- .nv.info._ZN10layer_norm31ln_parallel_residual_bwd_kernelINS_13Kernel_traitsIf6__halffS2_fjLj8192ELj1ELj1ELj8ELj16ENS_18Kernel_traits_baseILj8192EfS2_fS2_fjLj256EEEEELb0ELb0ELb0EEEvNS_9BwdParamsE --------------------------
	.section	.nv.info._ZN10layer_norm31ln_parallel_residual_bwd_kernelINS_13Kernel_traitsIf6__halffS2_fjLj8192ELj1ELj1ELj8ELj16ENS_18Kernel_traits_baseILj8192EfS2_fS2_fjLj256EEEEELb0ELb0ELb0EEEvNS_9BwdParamsE,"",@"SHT_CUDA_INFO"
	.sectionflags	@""
	.align	4


	//----- nvinfo : EIATTR_CUDA_API_VERSION
	.align		4
        /*0000*/ 	.byte	0x04, 0x37
        /*0002*/ 	.short	(.L_2283 - .L_2282)
.L_2282:
        /*0004*/ 	.word	0x00000082


	//----- nvinfo : EIATTR_KPARAM_INFO
	.align		4
.L_2283:
        /*0008*/ 	.byte	0x04, 0x17
        /*000a*/ 	.short	(.L_2285 - .L_2284)
.L_2284:
        /*000c*/ 	.word	0x00000000
        /*0010*/ 	.short	0x0000
        /*0012*/ 	.short	0x0000
        /*0014*/ 	.byte	0x00, 0xf0, 0xa1, 0x04


	//----- nvinfo : EIATTR_SPARSE_MMA_MASK
	.align		4
.L_2285:
        /*0018*/ 	.byte	0x03, 0x50
        /*001a*/ 	.short	0x0000


	//----- nvinfo : EIATTR_MAXREG_COUNT
	.align		4
        /*001c*/ 	.byte	0x03, 0x1b
        /*001e*/ 	.short	0x00ff


	//----- nvinfo : EIATTR_NUM_BARRIERS
	.align		4
        /*0020*/ 	.byte	0x02, 0x4c
        /*0022*/ 	.byte	0x01
	.zero		1


	//----- nvinfo : EIATTR_ANNOTATIONS
	.align		4
        /*0024*/ 	.byte	0x04, 0x55
        /*0026*/ 	.short	(.L_2287 - .L_2286)


	//   ....[0]....
.L_2286:
        /* <DEDUP_REMOVED lines=85> */


	//----- nvinfo : EIATTR_MERCURY_ISA_VERSION
	.align		4
.L_2287:
        /*0568*/ 	.byte	0x03, 0x5f
        /*056a*/ 	.short	0x0101


	//----- nvinfo : EIATTR_COOP_GROUP_MASK_REGIDS
	.align		4
        /*056c*/ 	.byte	0x04, 0x29
        /*056e*/ 	.short	(.L_2289 - .L_2288)


	//   ....[0]....
.L_2288:
        /*0570*/ 	.word	0xffffffff


	//   ....[1]....
        /*0574*/ 	.word	0xffffffff


	//   ....[2]....
        /*0578*/ 	.word	0xffffffff


	//   ....[3]....
        /*057c*/ 	.word	0xffffffff


	//   ....[4]....
        /*0580*/ 	.word	0xffffffff


	//   ....[5]....
        /*0584*/ 	.word	0xffffffff


	//   ....[6]....
        /*0588*/ 	.word	0xffffffff


	//   ....[7]....
        /*058c*/ 	.word	0xffffffff


	//   ....[8]....
        /*0590*/ 	.word	0xffffffff


	//   ....[9]....
        /*0594*/ 	.word	0xffffffff


	//----- nvinfo : EIATTR_COOP_GROUP_INSTR_OFFSETS
	.align		4
.L_2289:
        /*0598*/ 	.byte	0x04, 0x28
        /*059a*/ 	.short	(.L_2291 - .L_2290)


	//   ....[0]....
.L_2290:
        /*059c*/ 	.word	0x000033e0


	//   ....[1]....
        /*05a0*/ 	.word	0x00003400


	//   ....[2]....
        /*05a4*/ 	.word	0x00003440


	//   ....[3]....
        /*05a8*/ 	.word	0x00003450


	//   ....[4]....
        /*05ac*/ 	.word	0x00003490


	//   ....[5]....
        /*05b0*/ 	.word	0x000034a0


	//   ....[6]....
        /*05b4*/ 	.word	0x000034d0


	//   ....[7]....
        /*05b8*/ 	.word	0x000034e0


	//   ....[8]....
        /*05bc*/ 	.word	0x00003510


	//   ....[9]....
        /*05c0*/ 	.word	0x00003530


	//----- nvinfo : EIATTR_VRC_CTA_INIT_COUNT
	.align		4
.L_2291:
        /*05c4*/ 	.byte	0x02, 0x4a
	.zero		1
	.zero		1


	//----- nvinfo : EIATTR_EXIT_INSTR_OFFSETS
	.align		4
        /*05c8*/ 	.byte	0x04, 0x1c
        /*05ca*/ 	.short	(.L_2293 - .L_2292)


	//   ....[0]....
.L_2292:
        /*05cc*/ 	.word	0x000084c0


	//   ....[1]....
        /*05d0*/ 	.word	0x000085d0


	//----- nvinfo : EIATTR_MAX_THREADS
	.align		4
.L_2293:
        /*05d4*/ 	.byte	0x04, 0x05
        /*05d6*/ 	.short	(.L_2295 - .L_2294)
.L_2294:
        /*05d8*/ 	.word	0x00000100
        /*05dc*/ 	.word	0x00000001
        /*05e0*/ 	.word	0x00000001


	//----- nvinfo : EIATTR_CRS_STACK_SIZE
	.align		4
.L_2295:
        /*05e4*/ 	.byte	0x04, 0x1e
        /*05e6*/ 	.short	(.L_2297 - .L_2296)
.L_2296:
        /*05e8*/ 	.word	0x00000000


	//----- nvinfo : EIATTR_CBANK_PARAM_SIZE
	.align		4
.L_2297:
        /*05ec*/ 	.byte	0x03, 0x19
        /*05ee*/ 	.short	0x0128


	//----- nvinfo : EIATTR_PARAM_CBANK
	.align		4
        /*05f0*/ 	.byte	0x04, 0x0a
        /*05f2*/ 	.short	(.L_2299 - .L_2298)
	.align		4
.L_2298:
        /*05f4*/ 	.word	index@(.nv.constant0._ZN10layer_norm31ln_parallel_residual_bwd_kernelINS_13Kernel_traitsIf6__halffS2_fjLj8192ELj1ELj1ELj8ELj16ENS_18Kernel_traits_baseILj8192EfS2_fS2_fjLj256EEEEELb0ELb0ELb0EEEvNS_9BwdParamsE)
        /*05f8*/ 	.short	0x0380
        /*05fa*/ 	.short	0x0128


	//----- nvinfo : EIATTR_SW_WAR
	.align		4
.L_2299:
        /*05fc*/ 	.byte	0x04, 0x36
        /*05fe*/ 	.short	(.L_2301 - .L_2300)
.L_2300:
        /*0600*/ 	.word	0x00000008
.L_2301:


//--------------------- .nv.info._ZN10layer_norm31ln_parallel_residual_bwd_kernelINS_13Kernel_traitsIf6__halffS2_fjLj8192ELj1ELj1ELj8ELj16ENS_18Kernel_traits_baseILj8192EfS2_fS2_fjLj256EEEEELb0ELb0ELb1EEEvNS_9BwdParamsE --------------------------
	.section	.nv.info._ZN10layer_norm31ln_parallel_residual_bwd_kernelINS_13Kernel_traitsIf6__halffS2_fjLj8192ELj1ELj1ELj8ELj16ENS_18Kernel_traits_baseILj8192EfS2_fS2_fjLj256EEEEELb0ELb0ELb1EEEvNS_9BwdParamsE,"",@"SHT_CUDA_INFO"
	.sectionflags	@""
	.align	4


	//----- nvinfo : EIATTR_CUDA_API_VERSION
	.align		4
        /*0000*/ 	.byte	0x04, 0x37
        /*0002*/ 	.short	(.L_2303 - .L_2302)
.L_2302:
        /*0004*/ 	.word	0x00000082


	//----- nvinfo : EIATTR_KPARAM_INFO
	.align		4
.L_2303:
        /*0008*/ 	.byte	0x04, 0x17
        /*000a*/ 	.short	(.L_2305 - .L_2304)
.L_2304:
        /*000c*/ 	.word	0x00000000
        /*0010*/ 	.short	0x0000
        /*0012*/ 	.short	0x0000
        /*0014*/ 	.byte	0x00, 0xf0, 0xa1, 0x04


	//----- nvinfo : EIATTR_SPARSE_MMA_MASK
	.align		4
.L_2305:
        /*0018*/ 	.byte	0x03, 0x50
        /*001a*/ 	.short	0x0000


	//----- nvinfo : EIATTR_MAXREG_COUNT
	.align		4
        /*001c*/ 	.byte	0x03, 0x1b
        /*001e*/ 	.short	0x00ff


	//----- nvinfo : EIATTR_NUM_BARRIERS
	.align		4
        /*0020*/ 	.byte	0x02, 0x4c
        /*0022*/ 	.byte	0x01
	.zero		1


	//----- nvinfo : EIATTR_ANNOTATIONS
	.align		4
        /*0024*/ 	.byte	0x04, 0x55
        /*0026*/ 	.short	(.L_2307 - .L_2306)


	//   ....[0]....
.L_2306:
        /* <DEDUP_REMOVED lines=128> */


	//----- nvinfo : EIATTR_MERCURY_ISA_VERSION
	.align		4
.L_2307:
        /*0818*/ 	.byte	0x03, 0x5f
        /*081a*/ 	.short	0x0101


	//----- nvinfo : EIATTR_COOP_GROUP_MASK_REGIDS
	.align		4
        /*081c*/ 	.byte	0x04, 0x29
        /*081e*/ 	.short	(.L_2309 - .L_2308)


	//   ....[0]....
.L_2308:
        /*0820*/ 	.word	0xffffffff


	//   ....[1]....
        /*0824*/ 	.word	0xffffffff


	//   ....[2]....
        /*0828*/ 	.word	0xffffffff


	//   ....[3]....
        /*082c*/ 	.word	0xffffffff


	//   ....[4]....
        /*0830*/ 	.word	0xffffffff


	//   ....[5]....
        /*0834*/ 	.word	0xffffffff


	//   ....[6]....
        /*0838*/ 	.word	0xffffffff


	//   ....[7]....
        /*083c*/ 	.word	0xffffffff


	//   ....[8]....
        /*0840*/ 	.word	0xffffffff


	//   ....[9]....
        /*0844*/ 	.word	0xffffffff


	//----- nvinfo : EIATTR_COOP_GROUP_INSTR_OFFSETS
	.align		4
.L_2309:
        /*0848*/ 	.byte	0x04, 0x28
        /*084a*/ 	.short	(.L_2311 - .L_2310)


	//   ....[0]....
.L_2310:
        /*084c*/ 	.word	0x00002e30


	//   ....[1]....
        /*0850*/ 	.word	0x00002ed0


	//   ....[2]....
        /*0854*/ 	.word	0x00002ef0


	//   ....[3]....
        /*0858*/ 	.word	0x00002f10


	//   ....[4]....
        /*085c*/ 	.word	0x00002f30


	//   ....[5]....
        /*0860*/ 	.word	0x00002f40


	//   ....[6]....
        /*0864*/ 	.word	0x00002f70


	//   ....[7]....
        /*0868*/ 	.word	0x00002fa0


	//   ....[8]....
        /*086c*/ 	.word	0x00003000


	//   ....[9]....
        /*0870*/ 	.word	0x00003020


	//----- nvinfo : EIATTR_VRC_CTA_INIT_COUNT
	.align		4
.L_2311:
        /*0874*/ 	.byte	0x02, 0x4a
	.zero		1
	.zero		1


	//----- nvinfo : EIATTR_EXIT_INSTR_OFFSETS
	.align		4
        /*0878*/ 	.byte	0x04, 0x1c
        /*087a*/ 	.short	(.L_2313 - .L_2312)


	//   ....[0]....
.L_2312:
        /*087c*/ 	.word	0x00008210


	//----- nvinfo : EIATTR_MAX_THREADS
	.align		4
.L_2313:
        /*0880*/ 	.byte	0x04, 0x05
        /*0882*/ 	.short	(.L_2315 - .L_2314)
.L_2314:
        /*0884*/ 	.word	0x00000100
        /*0888*/ 	.word	0x00000001
        /*088c*/ 	.word	0x00000001


	//----- nvinfo : EIATTR_CRS_STACK_SIZE
	.align		4
.L_2315:
        /*0890*/ 	.byte	0x04, 0x1e
        /*0892*/ 	.short	(.L_2317 - .L_2316)
.L_2316:
        /*0894*/ 	.word	0x00000000


	//----- nvinfo : EIATTR_CBANK_PARAM_SIZE
	.align		4
.L_2317:
        /*0898*/ 	.byte	0x03, 0x19
        /*089a*/ 	.short	0x0128


	//----- nvinfo : EIATTR_PARAM_CBANK
	.align		4
        /*089c*/ 	.byte	0x04, 0x0a
        /*089e*/ 	.short	(.L_2319 - .L_2318)
	.align		4
.L_2318:
        /*08a0*/ 	.word	index@(.nv.constant0._ZN10layer_norm31ln_parallel_residual_bwd_kernelINS_13Kernel_traitsIf6__halffS2_fjLj8192ELj1ELj1ELj8ELj16ENS_18Kernel_traits_baseILj8192EfS2_fS2_fjLj256EEEEELb0ELb0ELb1EEEvNS_9BwdParamsE)
        /*08a4*/ 	.short	0x0380
        /*08a6*/ 	.short	0x0128


	//----- nvinfo : EIATTR_SW_WAR
	.align		4
.L_2319:
        /*08a8*/ 	.byte	0x04, 0x36
        /*08aa*/ 	.short	(.L_2321 - .L_2320)
.L_2320:
        /*08ac*/ 	.word	0x00000008
.L_2321:


//--------------------- .nv.info._ZN10layer_norm31ln_parallel_residual_bwd_kernelINS_13Kernel_traitsIf6__halffS2_fjLj8192ELj1ELj1ELj8ELj16ENS_18Kernel_traits_baseILj8192EfS2_fS2_fjLj256EEEEELb0ELb1ELb0EEEvNS_9BwdParamsE --------------------------
	.section	.nv.info._ZN10layer_norm31ln_parallel_residual_bwd_kernelINS_13Kernel_traitsIf6__halffS2_fjLj8192ELj1ELj1ELj8ELj16ENS_18Kernel_traits_baseILj8192EfS2_fS2_fjLj256EEEEELb0ELb1ELb0EEEvNS_9BwdParamsE,"",@"SHT_CUDA_INFO"
	.sectionflags	@""
	.align	4


	//----- nvinfo : EIATTR_CUDA_API_VERSION
	.align		4
        /*0000*/ 	.byte	0x04, 0x37
        /*0002*/ 	.short	(.L_2323 - .L_2322)
.L_2322:
        /*0004*/ 	.word	0x00000082


	//----- nvinfo : EIATTR_KPARAM_INFO
	.align		4
.L_2323:
        /*0008*/ 	.byte	0x04, 0x17
        /*000a*/ 	.short	(.L_2325 - .L_2324)
.L_2324:
        /*000c*/ 	.word	0x00000000
        /*0010*/ 	.short	0x0000
        /*0012*/ 	.short	0x0000
        /*0014*/ 	.byte	0x00, 0xf0, 0xa1, 0x04


	//----- nvinfo : EIATTR_SPARSE_MMA_MASK
	.align		4
.L_2325:
        /*0018*/ 	.byte	0x03, 0x50
        /*001a*/ 	.short	0x0000


	//----- nvinfo : EIATTR_MAXREG_COUNT
	.align		4
        /*001c*/ 	.byte	0x03, 0x1b
        /*001e*/ 	.short	0x00ff


	//----- nvinfo : EIATTR_NUM_BARRIERS
	.align		4
        /*0020*/ 	.byte	0x02, 0x4c
        /*0022*/ 	.byte	0x01
	.zero		1


	//----- nvinfo : EIATTR_MERCURY_ISA_VERSION
	.align		4
        /*0024*/ 	.byte	0x03, 0x5f
        /*0026*/ 	.short	0x0101


	//----- nvinfo : EIATTR_COOP_GROUP_MASK_REGIDS
	.align		4
        /*0028*/ 	.byte	0x04, 0x29
        /*002a*/ 	.short	(.L_2327 - .L_2326)


	//   ....[0]....
.L_2326:
        /*002c*/ 	.word	0xffffffff


	//   ....[1]....
        /*0030*/ 	.word	0xffffffff


	//   ....[2]....
        /*0034*/ 	.word	0xffffffff


	//   ....[3]....
        /*0038*/ 	.word	0xffffffff


	//   ....[4]....
        /*003c*/ 	.word	0xffffffff


	//   ....[5]....
        /*0040*/ 	.word	0xffffffff


	//   ....[6]....
        /*0044*/ 	.word	0xffffffff


	//   ....[7]....
        /*0048*/ 	.word	0xffffffff


	//   ....[8]....
        /*004c*/ 	.word	0xffffffff


	//   ....[9]....
        /*0050*/ 	.word	0xffffffff


	//----- nvinfo : EIATTR_COOP_GROUP_INSTR_OFFSETS
	.align		4
.L_2327:
        /*0054*/ 	.byte	0x04, 0x28
        /*0056*/ 	.short	(.L_2329 - .L_2328)


	//   ....[0]....
.L_2328:
        /*0058*/ 	.word	0x00001c40


	//   ....[1]....
        /*005c*/ 	.word	0x00001c60


	//   ....[2]....
        /*0060*/ 	.word	0x00001ca0


	//   ....[3]....
        /*0064*/ 	.word	0x00001cb0


	//   ....[4]....
        /*0068*/ 	.word	0x00001cf0


	//   ....[5]....
        /*006c*/ 	.word	0x00001d00


	//   ....[6]....
        /*0070*/ 	.word	0x00001d30


	//   ....[7]....
        /*0074*/ 	.word	0x00001d40


	//   ....[8]....
        /*0078*/ 	.word	0x00001d70


	//   ....[9]....
        /*007c*/ 	.word	0x00001d80


	//----- nvinfo : EIATTR_VRC_CTA_INIT_COUNT
	.align		4
.L_2329:
        /*0080*/ 	.byte	0x02, 0x4a
	.zero		1
	.zero		1


	//----- nvinfo : EIATTR_EXIT_INSTR_OFFSETS
	.align		4
        /*0084*/ 	.byte	0x04, 0x1c
        /*0086*/ 	.short	(.L_2331 - .L_2330)


	//   ....[0]....
.L_2330:
        /*0088*/ 	.word	0x00006b00


	//   ....[1]....
        /*008c*/ 	.word	0x00006ba0


	//----- nvinfo : EIATTR_MAX_THREADS
	.align		4
.L_2331:
        /*0090*/ 	.byte	0x04, 0x05
        /*0092*/ 	.short	(.L_2333 - .L_2332)
.L_2332:
        /*0094*/ 	.word	0x00000100
        /*0098*/ 	.word	0x00000001
        /*009c*/ 	.word	0x00000001


	//----- nvinfo : EIATTR_CRS_STACK_SIZE
	.align		4
.L_2333:
        /*00a0*/ 	.byte	0x04, 0x1e
        /*00a2*/ 	.short	(.L_2335 - .L_2334)
.L_2334:
        /*00a4*/ 	.word	0x00000000


	//----- nvinfo : EIATTR_CBANK_PARAM_SIZE
	.align		4
.L_2335:
        /*00a8*/ 	.byte	0x03, 0x19
        /*00aa*/ 	.short	0x0128


	//----- nvinfo : EIATTR_PARAM_CBANK
	.align		4
        /*00ac*/ 	.byte	0x04, 0x0a
        /*00ae*/ 	.short	(.L_2337 - .L_2336)
	.align		4
.L_2336:
        /*00b0*/ 	.word	index@(.nv.constant0._ZN10layer_norm31ln_parallel_residual_bwd_kernelINS_13Kernel_traitsIf6__halffS2_fjLj8192ELj1ELj1ELj8ELj16ENS_18Kernel_traits_baseILj8192EfS2_fS2_fjLj256EEEEELb0ELb1ELb0EEEvNS_9BwdParamsE)
        /*00b4*/ 	.short	0x0380
        /*00b6*/ 	.short	0x0128


	//----- nvinfo : EIATTR_SW_WAR
	.align		4
.L_2337:
        /*00b8*/ 	.byte	0x04, 0x36
        /*00ba*/ 	.short	(.L_2339 - .L_2338)
.L_2338:
        /*00bc*/ 	.word	0x00000008
.L_2339:


//--------------------- .nv.info._ZN10layer_norm31ln_parallel_residual_bwd_kernelINS_13Kernel_traitsIf6__halffS2_fjLj8192ELj1ELj1ELj8ELj16ENS_18Kernel_traits_baseILj8192EfS2_fS2_fjLj256EEEEELb0ELb1ELb1EEEvNS_9BwdParamsE --------------------------
	.section	.nv.info._ZN10layer_norm31ln_parallel_residual_bwd_kernelINS_13Kernel_traitsIf6__halffS2_fjLj8192ELj1ELj1ELj8ELj16ENS_18Kernel_traits_baseILj8192EfS2_fS2_fjLj256EEEEELb0ELb1ELb1EEEvNS_9BwdParamsE,"",@"SHT_CUDA_INFO"
	.sectionflags	@""
	.align	4


	//----- nvinfo : EIATTR_CUDA_API_VERSION
	.align		4
        /*0000*/ 	.byte	0x04, 0x37
        /*0002*/ 	.short	(.L_2341 - .L_2340)
.L_2340:
        /*0004*/ 	.word	0x00000082


	//----- nvinfo : EIATTR_KPARAM_INFO
	.align		4
.L_2341:
        /*0008*/ 	.byte	0x04, 0x17
        /*000a*/ 	.short	(.L_2343 - .L_2342)
.L_2342:
        /*000c*/ 	.word	0x00000000
        /*0010*/ 	.short	0x0000
        /*0012*/ 	.short	0x0000
        /*0014*/ 	.byte	0x00, 0xf0, 0xa1, 0x04


	//----- nvinfo : EIATTR_SPARSE_MMA_MASK
	.align		4
.L_2343:
        /*0018*/ 	.byte	0x03, 0x50
        /*001a*/ 	.short	0x0000


	//----- nvinfo : EIATTR_MAXREG_COUNT
	.align		4
        /*001c*/ 	.byte	0x03, 0x1b
        /*001e*/ 	.short	0x00ff


	//----- nvinfo : EIATTR_NUM_BARRIERS
	.align		4
        /*0020*/ 	.byte	0x02, 0x4c
        /*0022*/ 	.byte	0x01
	.zero		1


	//----- nvinfo : EIATTR_MERCURY_ISA_VERSION
	.align		4
        /*0024*/ 	.byte	0x03, 0x5f
        /*0026*/ 	.short	0x0101


	//----- nvinfo : EIATTR_COOP_GROUP_MASK_REGIDS
	.align		4
        /*0028*/ 	.byte	0x04, 0x29
        /*002a*/ 	.short	(.L_2345 - .L_2344)


	//   ....[0]....
.L_2344:
        /*002c*/ 	.word	0xffffffff


	//   ....[1]....
        /*0030*/ 	.word	0xffffffff


	//   ....[2]....
        /*0034*/ 	.word	0xffffffff


	//   ....[3]....
        /*0038*/ 	.word	0xffffffff


	//   ....[4]....
        /*003c*/ 	.word	0xffffffff


	//   ....[5]....
        /*0040*/ 	.word	0xffffffff


	//   ....[6]....
        /*0044*/ 	.word	0xffffffff


	//   ....[7]....
        /*0048*/ 	.word	0xffffffff


	//   ....[8]....
        /*004c*/ 	.word	0xffffffff


	//   ....[9]....
        /*0050*/ 	.word	0xffffffff


	//----- nvinfo : EIATTR_COOP_GROUP_INSTR_OFFSETS
	.align		4
.L_2345:
        /*0054*/ 	.byte	0x04, 0x28
        /*0056*/ 	.short	(.L_2347 - .L_2346)


	//   ....[0]....
.L_2346:
        /*0058*/ 	.word	0x00001510


	//   ....[1]....
        /*005c*/ 	.word	0x00001520


	//   ....[2]....
        /*0060*/ 	.word	0x00001550


	//   ....[3]....
        /*0064*/ 	.word	0x00001560


	//   ....[4]....
        /*0068*/ 	.word	0x00001590


	//   ....[5]....
        /*006c*/ 	.word	0x000015a0


	//   ....[6]....
        /*0070*/ 	.word	0x000015d0


	//   ....[7]....
        /*0074*/ 	.word	0x000015e0


	//   ....[8]....
        /*0078*/ 	.word	0x00001620


	//   ....[9]....
        /*007c*/ 	.word	0x00001640


	//----- nvinfo : EIATTR_VRC_CTA_INIT_COUNT
	.align		4
.L_2347:
        /*0080*/ 	.byte	0x02, 0x4a
	.zero		1
	.zero		1


	//----- nvinfo : EIATTR_EXIT_INSTR_OFFSETS
	.align		4
        /*0084*/ 	.byte	0x04, 0x1c
        /*0086*/ 	.short	(.L_2349 - .L_2348)


	//   ....[0]....
.L_2348:
        /*0088*/ 	.word	0x00006650


	//----- nvinfo : EIATTR_MAX_THREADS
	.align		4
.L_2349:
        /*008c*/ 	.byte	0x04, 0x05
        /*008e*/ 	.short	(.L_2351 - .L_2350)
.L_2350:
        /*0090*/ 	.word	0x00000100
        /*0094*/ 	.word	0x00000001
        /*0098*/ 	.word	0x00000001


	//----- nvinfo : EIATTR_CRS_STACK_SIZE
	.align		4
.L_2351:
        /*009c*/ 	.byte	0x04, 0x1e
        /*009e*/ 	.short	(.L_2353 - .L_2352)
.L_2352:
        /*00a0*/ 	.word	0x00000000


	//----- nvinfo : EIATTR_CBANK_PARAM_SIZE
	.align		4
.L_2353:
        /*00a4*/ 	.byte	0x03, 0x19
        /*00a6*/ 	.short	0x0128


	//----- nvinfo : EIATTR_PARAM_CBANK
	.align		4
        /*00a8*/ 	.byte	0x04, 0x0a
        /*00aa*/ 	.short	(.L_2355 - .L_2354)
	.align		4
.L_2354:
        /*00ac*/ 	.word	index@(.nv.constant0._ZN10layer_norm31ln_parallel_residual_bwd_kernelINS_13Kernel_traitsIf6__halffS2_fjLj8192ELj1ELj1ELj8ELj16ENS_18Kernel_traits_baseILj8192EfS2_fS2_fjLj256EEEEELb0ELb1ELb1EEEvNS_9BwdParamsE)
        /*00b0*/ 	.short	0x0380
        /*00b2*/ 	.short	0x0128


	//----- nvinfo : EIATTR_SW_WAR
	.align		4
.L_2355:
        /*00b4*/ 	.byte	0x04, 0x36
        /*00b6*/ 	.short	(.L_2357 - .L_2356)
.L_2356:
        /*00b8*/ 	.word	0x00000008
.L_2357:


//--------------------- .nv.info._ZN10layer_norm31ln_parallel_residual_bwd_kernelINS_13Kernel_traitsIf6__halffS2_fjLj8192ELj1ELj1ELj8ELj16ENS_18Kernel_traits_baseILj8192EfS2_fS2_fjLj256EEEEELb1ELb0ELb0EEEvNS_9BwdParamsE --------------------------
	.section	.nv.info._ZN10layer_norm31ln_parallel_residual_bwd_kernelINS_13Kernel_traitsIf6__halffS2_fjLj8192ELj1ELj1ELj8ELj16ENS_18Kernel_traits_baseILj8192EfS2_fS2_fjLj256EEEEELb1ELb0ELb0EEEvNS_9BwdParamsE,"",@"SHT_CUDA_INFO"
	.sectionflags	@""
	.align	4


	//----- nvinfo : EIATTR_CUDA_API_VERSION
	.align		4
        /*0000*/ 	.byte	0x04, 0x37
        /*0002*/ 	.short	(.L_2359 - .L_2358)
.L_2358:
        /*0004*/ 	.word	0x00000082


	//----- nvinfo : EIATTR_KPARAM_INFO
	.align		4
.L_2359:
        /*0008*/ 	.byte	0x04, 0x17
        /*000a*/ 	.short	(.L_2361 - .L_2360)
.L_2360:
        /*000c*/ 	.word	0x00000000
        /*0010*/ 	.short	0x0000
        /*0012*/ 	.short	0x0000
        /*0014*/ 	.byte	0x00, 0xf0, 0xa1, 0x04


	//----- nvinfo : EIATTR_SPARSE_MMA_MASK
	.align		4
.L_2361:
        /*0018*/ 	.byte	0x03, 0x50
        /*001a*/ 	.short	0x0000


	//----- nvinfo : EIATTR_MAXREG_COUNT
	.align		4
        /*001c*/ 	.byte	0x03, 0x1b
        /*001e*/ 	.short	0x00ff


	//----- nvinfo : EIATTR_NUM_BARRIERS
	.align		4
        /*0020*/ 	.byte	0x02, 0x4c
        /*0022*/ 	.byte	0x01
	.zero		1


	//----- nvinfo : EIATTR_ANNOTATIONS
	.align		4
        /*0024*/ 	.byte	0x04, 0x55
        /*0026*/ 	.short	(.L_2363 - .L_2362)


	//   ....[0]....
.L_2362:
        /* <DEDUP_REMOVED lines=125> */


	//----- nvinfo : EIATTR_MERCURY_ISA_VERSION
	.align		4
.L_2363:
        /*07e8*/ 	.byte	0x03, 0x5f
        /*07ea*/ 	.short	0x0101


	//----- nvinfo : EIATTR_COOP_GROUP_MASK_REGIDS
	.align		4
        /*07ec*/ 	.byte	0x04, 0x29
        /*07ee*/ 	.short	(.L_2365 - .L_2364)


	//   ....[0]....
.L_2364:
        /*07f0*/ 	.word	0xffffffff


	//   ....[1]....
        /*07f4*/ 	.word	0xffffffff


	//   ....[2]....
        /*07f8*/ 	.word	0xffffffff


	//   ....[3]....
        /*07fc*/ 	.word	0xffffffff


	//   ....[4]....
        /*0800*/ 	.word	0xffffffff


	//   ....[5]....
        /*0804*/ 	.word	0xffffffff


	//   ....[6]....
        /*0808*/ 	.word	0xffffffff


	//   ....[7]....
        /*080c*/ 	.word	0xffffffff


	//   ....[8]....
        /*0810*/ 	.word	0xffffffff


	//   ....[9]....
        /*0814*/ 	.word	0xffffffff


	//----- nvinfo : EIATTR_COOP_GROUP_INSTR_OFFSETS
	.align		4
.L_2365:
        /*0818*/ 	.byte	0x04, 0x28
        /*081a*/ 	.short	(.L_2367 - .L_2366)


	//   ....[0]....
.L_2366:
        /*081c*/ 	.word	0x000038f0


	//   ....[1]....
        /*0820*/ 	.word	0x00003910


	//   ....[2]....
        /*0824*/ 	.word	0x00003950


	//   ....[3]....
        /*0828*/ 	.word	0x00003960


	//   ....[4]....
        /*082c*/ 	.word	0x000039a0


	//   ....[5]....
        /*0830*/ 	.word	0x000039b0


	//   ....[6]....
        /*0834*/ 	.word	0x000039e0


	//   ....[7]....
        /*0838*/ 	.word	0x000039f0


	//   ....[8]....
        /*083c*/ 	.word	0x00003a20


	//   ....[9]....
        /*0840*/ 	.word	0x00003a30


	//----- nvinfo : EIATTR_VRC_CTA_INIT_COUNT
	.align		4
.L_2367:
        /*0844*/ 	.byte	0x02, 0x4a
	.zero		1
	.zero		1


	//----- nvinfo : EIATTR_EXIT_INSTR_OFFSETS
	.align		4
        /*0848*/ 	.byte	0x04, 0x1c
        /*084a*/ 	.short	(.L_2369 - .L_2368)


	//   ....[0]....
.L_2368:
        /*084c*/ 	.word	0x0000cda0


	//   ....[1]....
        /*0850*/ 	.word	0x0000ceb0


	//----- nvinfo : EIATTR_MAX_THREADS
	.align		4
.L_2369:
        /*0854*/ 	.byte	0x04, 0x05
        /*0856*/ 	.short	(.L_2371 - .L_2370)
.L_2370:
        /*0858*/ 	.word	0x00000100
        /*085c*/ 	.word	0x00000001
        /*0860*/ 	.word	0x00000001


	//----- nvinfo : EIATTR_CRS_STACK_SIZE
	.align		4
.L_2371:
        /*0864*/ 	.byte	0x04, 0x1e
        /*0866*/ 	.short	(.L_2373 - .L_2372)
.L_2372:
        /*0868*/ 	.word	0x00000000


	//----- nvinfo : EIATTR_CBANK_PARAM_SIZE
	.align		4
.L_2373:
        /*086c*/ 	.byte	0x03, 0x19
        /*086e*/ 	.short	0x0128


	//----- nvinfo : EIATTR_PARAM_CBANK
	.align		4
        /*0870*/ 	.byte	0x04, 0x0a
        /*0872*/ 	.short	(.L_2375 - .L_2374)
	.align		4
.L_2374:
        /*0874*/ 	.word	index@(.nv.constant0._ZN10layer_norm31ln_parallel_residual_bwd_kernelINS_13Kernel_traitsIf6__halffS2_fjLj8192ELj1ELj1ELj8ELj16ENS_18Kernel_traits_baseILj8192EfS2_fS2_fjLj256EEEEELb1ELb0ELb0EEEvNS_9BwdParamsE)
        /*0878*/ 	.short	0x0380
        /*087a*/ 	.short	0x0128


	//----- nvinfo : EIATTR_SW_WAR
	.align		4
.L_2375:
        /*087c*/ 	.byte	0x04, 0x36
        /*087e*/ 	.short	(.L_2377 - .L_2376)
.L_2376:
        /*0880*/ 	.word	0x00000008
.L_2377:


//--------------------- .nv.info._ZN10layer_norm31ln_parallel_residual_bwd_kernelINS_13Kernel_traitsIf6__halffS2_fjLj8192ELj1ELj1ELj8ELj16ENS_18Kernel_traits_baseILj8192EfS2_fS2_fjLj256EEEEELb1ELb0ELb1EEEvNS_9BwdParamsE --------------------------
	.section	.nv.info._ZN10layer_norm31ln_parallel_residual_bwd_kernelINS_13Kernel_traitsIf6__halffS2_fjLj8192ELj1ELj1ELj8ELj16ENS_18Kernel_traits_baseILj8192EfS2_fS2_fjLj256EEEEELb1ELb0ELb1EEEvNS_9BwdParamsE,"",@"SHT_CUDA_INFO"
	.sectionflags	@""
	.align	4


	//----- nvinfo : EIATTR_CUDA_API_VERSION
	.align		4
        /*0000*/ 	.byte	0x04, 0x37
        /*0002*/ 	.short	(.L_2379 - .L_2378)
.L_2378:
        /*0004*/ 	.word	0x00000082


	//----- nvinfo : EIATTR_KPARAM_INFO
	.align		4
.L_2379:
        /*0008*/ 	.byte	0x04, 0x17
        /*000a*/ 	.short	(.L_2381 - .L_2380)
.L_2380:
        /*000c*/ 	.word	0x00000000
        /*0010*/ 	.short	0x0000
        /*0012*/ 	.short	0x0000
        /*0014*/ 	.byte	0x00, 0xf0, 0xa1, 0x04


	//----- nvinfo : EIATTR_SPARSE_MMA_MASK
	.align		4
.L_2381:
        /*0018*/ 	.byte	0x03, 0x50
        /*001a*/ 	.short	0x0000


	//----- nvinfo : EIATTR_MAXREG_COUNT
	.align		4
        /*001c*/ 	.byte	0x03, 0x1b
        /*001e*/ 	.short	0x00ff


	//----- nvinfo : EIATTR_NUM_BARRIERS
	.align		4
        /*0020*/ 	.byte	0x02, 0x4c
        /*0022*/ 	.byte	0x01
	.zero		1


	//----- nvinfo : EIATTR_ANNOTATIONS
	.align		4
        /*0024*/ 	.byte	0x04, 0x55
        /*0026*/ 	.short	(.L_2383 - .L_2382)


	//   ....[0]....
.L_2382:
        /* <DEDUP_REMOVED lines=161> */


	//----- nvinfo : EIATTR_MERCURY_ISA_VERSION
	.align		4
.L_2383:
        /*0a20*/ 	.byte	0x03, 0x5f
        /*0a22*/ 	.short	0x0101


	//----- nvinfo : EIATTR_COOP_GROUP_MASK_REGIDS
	.align		4
        /*0a24*/ 	.byte	0x04, 0x29
        /*0a26*/ 	.short	(.L_2385 - .L_2384)


	//   ....[0]....
.L_2384:
        /*0a28*/ 	.word	0xffffffff


	//   ....[1]....
        /*0a2c*/ 	.word	0xffffffff


	//   ....[2]....
        /*0a30*/ 	.word	0xffffffff


	//   ....[3]....
        /*0a34*/ 	.word	0xffffffff


	//   ....[4]....
        /*0a38*/ 	.word	0xffffffff


	//   ....[5]....
        /*0a3c*/ 	.word	0xffffffff


	//   ....[6]....
        /*0a40*/ 	.word	0xffffffff


	//   ....[7]....
        /*0a44*/ 	.word	0xffffffff


	//   ....[8]....
        /*0a48*/ 	.word	0xffffffff


	//   ....[9]....
        /*0a4c*/ 	.word	0xffffffff


	//----- nvinfo : EIATTR_COOP_GROUP_INSTR_OFFSETS
	.align		4
.L_2385:
        /*0a50*/ 	.byte	0x04, 0x28
        /*0a52*/ 	.short	(.L_2387 - .L_2386)


	//   ....[0]....
.L_2386:
        /*0a54*/ 	.word	0x00003220


	//   ....[1]....
        /*0a58*/ 	.word	0x000032d0


	//   ....[2]....
        /*0a5c*/ 	.word	0x000032f0


	//   ....[3]....
        /*0a60*/ 	.word	0x00003310


	//   ....[4]....
        /*0a64*/ 	.word	0x00003330


	//   ....[5]....
        /*0a68*/ 	.word	0x00003340


	//   ....[6]....
        /*0a6c*/ 	.word	0x00003370


	//   ....[7]....
        /*0a70*/ 	.word	0x000033a0


	//   ....[8]....
        /*0a74*/ 	.word	0x00003410


	//   ....[9]....
        /*0a78*/ 	.word	0x00003430


	//----- nvinfo : EIATTR_VRC_CTA_INIT_COUNT
	.align		4
.L_2387:
        /*0a7c*/ 	.byte	0x02, 0x4a
	.zero		1
	.zero		1


	//----- nvinfo : EIATTR_EXIT_INSTR_OFFSETS
	.align		4
        /*0a80*/ 	.byte	0x04, 0x1c
        /*0a82*/ 	.short	(.L_2389 - .L_2388)


	//   ....[0]....
.L_2388:
        /*0a84*/ 	.word	0x0000ca20


	//----- nvinfo : EIATTR_MAX_THREADS
	.align		4
.L_2389:
        /*0a88*/ 	.byte	0x04, 0x05
        /*0a8a*/ 	.short	(.L_2391 - .L_2390)
.L_2390:
        /*0a8c*/ 	.word	0x00000100
        /*0a90*/ 	.word	0x00000001
        /*0a94*/ 	.word	0x00000001


	//----- nvinfo : EIATTR_CRS_STACK_SIZE
	.align		4
.L_2391:
        /*0a98*/ 	.byte	0x04, 0x1e
        /*0a9a*/ 	.short	(.L_2393 - .L_2392)
.L_2392:
        /*0a9c*/ 	.word	0x00000000


	//----- nvinfo : EIATTR_CBANK_PARAM_SIZE
	.align		4
.L_2393:
        /*0aa0*/ 	.byte	0x03, 0x19
        /*0aa2*/ 	.short	0x0128


	//----- nvinfo : EIATTR_PARAM_CBANK
	.align		4
        /*0aa4*/ 	.byte	0x04, 0x0a
        /*0aa6*/ 	.short	(.L_2395 - .L_2394)
	.align		4
.L_2394:
        /*0aa8*/ 	.word	index@(.nv.constant0._ZN10layer_norm31ln_parallel_residual_bwd_kernelINS_13Kernel_traitsIf6__halffS2_fjLj8192ELj1ELj1ELj8ELj16ENS_18Kernel_traits_baseILj8192EfS2_fS2_fjLj256EEEEELb1ELb0ELb1EEEvNS_9BwdParamsE)
        /*0aac*/ 	.short	0x0380
        /*0aae*/ 	.short	0x0128


	//----- nvinfo : EIATTR_SW_WAR
	.align		4
.L_2395:
        /*0ab0*/ 	.byte	0x04, 0x36
        /*0ab2*/ 	.short	(.L_2397 - .L_2396)
.L_2396:
        /*0ab4*/ 	.word	0x00000008
.L_2397:


//--------------------- .nv.info._ZN10layer_norm22ln_bwd_finalize_kernelINS_22Kernel_traits_finalizeILj8192Ef6__halffS2_fjLb0ELj1024ELj4ENS_18Kernel_traits_baseILj8192EfS2_fS2_fjLj1024EEEEELb0ELb0EEEvNS_9BwdParamsE --------------------------
	.section	.nv.info._ZN10layer_norm22ln_bwd_finalize_kernelINS_22Kernel_traits_finalizeILj8192Ef6__halffS2_fjLb0ELj1024ELj4ENS_18Kernel_traits_baseILj8192EfS2_fS2_fjLj1024EEEEELb0ELb0EEEvNS_9BwdParamsE,"",@"SHT_CUDA_INFO"
	.sectionflags	@""
	.align	4


	//----- nvinfo : EIATTR_CUDA_API_VERSION
	.align		4
        /*0000*/ 	.byte	0x04, 0x37
        /*0002*/ 	.short	(.L_2399 - .L_2398)
.L_2398:
        /*0004*/ 	.word	0x00000082


	//----- nvinfo : EIATTR_KPARAM_INFO
	.align		4
.L_2399:
        /*0008*/ 	.byte	0x04, 0x17
        /*000a*/ 	.short	(.L_2401 - .L_2400)
.L_2400:
        /*000c*/ 	.word	0x00000000
        /*0010*/ 	.short	0x0000
        /*0012*/ 	.short	0x0000
        /*0014*/ 	.byte	0x00, 0xf0, 0xa1, 0x04


	//----- nvinfo : EIATTR_SPARSE_MMA_MASK
	.align		4
.L_2401:
        /*0018*/ 	.byte	0x03, 0x50
        /*001a*/ 	.short	0x0000


	//----- nvinfo : EIATTR_MAXREG_COUNT
	.align		4
        /*001c*/ 	.byte	0x03, 0x1b
        /*001e*/ 	.short	0x0040


	//----- nvinfo : EIATTR_NUM_BARRIERS
	.align		4
        /*0020*/ 	.byte	0x02, 0x4c
        /*0022*/ 	.byte	0x01
	.zero		1


	//----- nvinfo : EIATTR_MERCURY_ISA_VERSION
	.align		4
        /*0024*/ 	.byte	0x03, 0x5f
        /*0026*/ 	.short	0x0101


	//----- nvinfo : EIATTR_COOP_GROUP_MASK_REGIDS
	.align		4
        /*0028*/ 	.byte	0x04, 0x29
        /*002a*/ 	.short	(.L_2403 - .L_2402)


	//   ....[0]....
.L_2402:
        /*002c*/ 	.word	0xffffffff


	//   ....[1]....
        /*0030*/ 	.word	0xffffffff


	//   ....[2]....
        /*0034*/ 	.word	0xffffffff


	//   ....[3]....
        /*0038*/ 	.word	0xffffffff


	//   ....[4]....
        /*003c*/ 	.word	0xffffffff


	//   ....[5]....
        /*0040*/ 	.word	0xffffffff


	//   ....[6]....
        /*0044*/ 	.word	0xffffffff


	//   ....[7]....
        /*0048*/ 	.word	0xffffffff


	//   ....[8]....
        /*004c*/ 	.word	0xffffffff


	//   ....[9]....
        /*0050*/ 	.word	0xffffffff


	//----- nvinfo : EIATTR_COOP_GROUP_INSTR_OFFSETS
	.align		4
.L_2403:
        /*0054*/ 	.byte	0x04, 0x28
        /*0056*/ 	.short	(.L_2405 - .L_2404)


	//   ....[0]....
.L_2404:
        /*0058*/ 	.word	0x000015e0


	//   ....[1]....
        /*005c*/ 	.word	0x000015f0


	//   ....[2]....
        /*0060*/ 	.word	0x00001620


	//   ....[3]....
        /*0064*/ 	.word	0x00001630


	//   ....[4]....
        /*0068*/ 	.word	0x00001660


	//   ....[5]....
        /*006c*/ 	.word	0x00001670


	//   ....[6]....
        /*0070*/ 	.word	0x000016b0


	//   ....[7]....
        /*0074*/ 	.word	0x000016e0


	//   ....[8]....
        /*0078*/ 	.word	0x00001710


	//   ....[9]....
        /*007c*/ 	.word	0x00001720


	//----- nvinfo : EIATTR_VRC_CTA_INIT_COUNT
	.align		4
.L_2405:
        /*0080*/ 	.byte	0x02, 0x4a
	.zero		1
	.zero		1


	//----- nvinfo : EIATTR_EXIT_INSTR_OFFSETS
	.align		4
        /*0084*/ 	.byte	0x04, 0x1c
        /*0086*/ 	.short	(.L_2407 - .L_2406)


	//   ....[0]....
.L_2406:
        /*0088*/ 	.word	0x00000060


	//   ....[1]....
        /*008c*/ 	.word	0x00001780


	//   ....[2]....
        /*0090*/ 	.word	0x000017b0


	//   ....[3]....
        /*0094*/ 	.word	0x00001850


	//----- nvinfo : EIATTR_MAX_THREADS
	.align		4
.L_2407:
        /*0098*/ 	.byte	0x04, 0x05
        /*009a*/ 	.short	(.L_2409 - .L_2408)
.L_2408:
        /*009c*/ 	.word	0x00000400
        /*00a0*/ 	.word	0x00000001
        /*00a4*/ 	.word	0x00000001


	//----- nvinfo : EIATTR_CRS_STACK_SIZE
	.align		4
.L_2409:
        /*00a8*/ 	.byte	0x04, 0x1e
        /*00aa*/ 	.short	(.L_2411 - .L_2410)
.L_2410:
        /*00ac*/ 	.word	0x00000000


	//----- nvinfo : EIATTR_CBANK_PARAM_SIZE
	.align		4
.L_2411:
        /*00b0*/ 	.byte	0x03, 0x19
        /*00b2*/ 	.short	0x0128


	//----- nvinfo : EIATTR_PARAM_CBANK
	.align		4
        /*00b4*/ 	.byte	0x04, 0x0a
        /*00b6*/ 	.short	(.L_2413 - .L_2412)
	.align		4
.L_2412:
        /*00b8*/ 	.word	index@(.nv.constant0._ZN10layer_norm22ln_bwd_finalize_kernelINS_22Kernel_traits_finalizeILj8192Ef6__halffS2_fjLb0ELj1024ELj4ENS_18Kernel_traits_baseILj8192EfS2_fS2_fjLj1024EEEEELb0ELb0EEEvNS_9BwdParamsE)
        /*00bc*/ 	.short	0x0380
        /*00be*/ 	.short	0x0128


	//----- nvinfo : EIATTR_SW_WAR
	.align		4
.L_2413:
        /*00c0*/ 	.byte	0x04, 0x36
        /*00c2*/ 	.short	(.L_2415 - .L_2414)
.L_2414:
        /*00c4*/ 	.word	0x00000008
.L_2415:


//--------------------- .nv.info._ZN10layer_norm40ln_parallel_residual_bwd_finalize_kernelINS_22Kernel_traits_finalizeILj8192Ef6__halffS2_fjLb0ELj1024ELj4ENS_18Kernel_traits_baseILj8192EfS2_fS2_fjLj1024EEEEELb0EEEvNS_9BwdParamsE --------------------------
	.section	.nv.info._ZN10layer_norm40ln_parallel_residual_bwd_finalize_kernelINS_22Kernel_traits_finalizeILj8192Ef6__halffS2_fjLb0ELj1024ELj4ENS_18Kernel_traits_baseILj8192EfS2_fS2_fjLj1024EEEEELb0EEEvNS_9BwdParamsE,"",@"SHT_CUDA_INFO"
	.sectionflags	@""
	.align	4


	//----- nvinfo : EIATTR_CUDA_API_VERSION
	.align		4
        /*0000*/ 	.byte	0x04, 0x37
        /*0002*/ 	.short	(.L_2417 - .L_2416)
.L_2416:
        /*0004*/ 	.word	0x00000082


	//----- nvinfo : EIATTR_KPARAM_INFO
	.align		4
.L_2417:
        /*0008*/ 	.byte	0x04, 0x17
        /*000a*/ 	.short	(.L_2419 - .L_2418)
.L_2418:
        /*000c*/ 	.word	0x00000000
        /*0010*/ 	.short	0x0000
        /*0012*/ 	.short	0x0000
        /*0014*/ 	.byte	0x00, 0xf0, 0xa1, 0x04


	//----- nvinfo : EIATTR_SPARSE_MMA_MASK
	.align		4
.L_2419:
        /*0018*/ 	.byte	0x03, 0x50
        /*001a*/ 	.short	0x0000


	//----- nvinfo : EIATTR_MAXREG_COUNT
	.align		4
        /*001c*/ 	.byte	0x03, 0x1b
        /*001e*/ 	.short	0x0040


	//----- nvinfo : EIATTR_NUM_BARRIERS
	.align		4
        /*0020*/ 	.byte	0x02, 0x4c
        /*0022*/ 	.byte	0x01
	.zero		1


	//----- nvinfo : EIATTR_MERCURY_ISA_VERSION
	.align		4
        /*0024*/ 	.byte	0x03, 0x5f
        /*0026*/ 	.short	0x0101


	//----- nvinfo : EIATTR_COOP_GROUP_MASK_REGIDS
	.align		4
        /*0028*/ 	.byte	0x04, 0x29
        /*002a*/ 	.short	(.L_2421 - .L_2420)


	//   ....[0]....
.L_2420:
        /*002c*/ 	.word	0xffffffff


	//   ....[1]....
        /*0030*/ 	.word	0xffffffff


	//   ....[2]....
        /*0034*/ 	.word	0xffffffff


	//   ....[3]....
        /*0038*/ 	.word	0xffffffff


	//   ....[4]....
        /*003c*/ 	.word	0xffffffff


	//   ....[5]....
        /*0040*/ 	.word	0xffffffff


	//   ....[6]....
        /*0044*/ 	.word	0xffffffff


	//   ....[7]....
        /*0048*/ 	.word	0xffffffff


	//   ....[8]....
        /*004c*/ 	.word	0xffffffff


	//   ....[9]....
        /*0050*/ 	.word	0xffffffff


	//   ....[10]....
        /*0054*/ 	.word	0xffffffff


	//   ....[11]....
        /*0058*/ 	.word	0xffffffff


	//   ....[12]....
        /*005c*/ 	.word	0xffffffff


	//   ....[13]....
        /*0060*/ 	.word	0xffffffff


	//   ....[14]....
        /*0064*/ 	.word	0xffffffff


	//   ....[15]....
        /*0068*/ 	.word	0xffffffff


	//   ....[16]....
        /*006c*/ 	.word	0xffffffff


	//   ....[17]....
        /*0070*/ 	.word	0xffffffff


	//   ....[18]....
        /*0074*/ 	.word	0xffffffff


	//   ....[19]....
        /*0078*/ 	.word	0xffffffff


	//----- nvinfo : EIATTR_COOP_GROUP_INSTR_OFFSETS
	.align		4
.L_2421:
        /*007c*/ 	.byte	0x04, 0x28
        /*007e*/ 	.short	(.L_2423 - .L_2422)


	//   ....[0]....
.L_2422:
        /*0080*/ 	.word	0x000013b0


	//   ....[1]....
        /*0084*/ 	.word	0x000013c0


	//   ....[2]....
        /*0088*/ 	.word	0x000013d0


	//   ....[3]....
        /*008c*/ 	.word	0x000013e0


	//   ....[4]....
        /*0090*/ 	.word	0x00001410


	//   ....[5]....
        /*0094*/ 	.word	0x00001430


	//   ....[6]....
        /*0098*/ 	.word	0x00001450


	//   ....[7]....
        /*009c*/ 	.word	0x00001460


	//   ....[8]....
        /*00a0*/ 	.word	0x000014a0


	//   ....[9]....
        /*00a4*/ 	.word	0x000014c0


	//   ....[10]....
        /*00a8*/ 	.word	0x000014d0


	//   ....[11]....
        /*00ac*/ 	.word	0x000014e0


	//   ....[12]....
        /*00b0*/ 	.word	0x00001510


	//   ....[13]....
        /*00b4*/ 	.word	0x00001530


	//   ....[14]....
        /*00b8*/ 	.word	0x00001550


	//   ....[15]....
        /*00bc*/ 	.word	0x00001560


	//   ....[16]....
        /*00c0*/ 	.word	0x000015a0


	//   ....[17]....
        /*00c4*/ 	.word	0x000015d0


	//   ....[18]....
        /*00c8*/ 	.word	0x00001600


	//   ....[19]....
        /*00cc*/ 	.word	0x00001610


	//----- nvinfo : EIATTR_VRC_CTA_INIT_COUNT
	.align		4
.L_2423:
        /*00d0*/ 	.byte	0x02, 0x4a
	.zero		1
	.zero		1


	//----- nvinfo : EIATTR_EXIT_INSTR_OFFSETS
	.align		4
        /*00d4*/ 	.byte	0x04, 0x1c
        /*00d6*/ 	.short	(.L_2425 - .L_2424)


	//   ....[0]....
.L_2424:
        /*00d8*/ 	.word	0x00000060


	//   ....[1]....
        /*00dc*/ 	.word	0x000016b0


	//   ....[2]....
        /*00e0*/ 	.word	0x000016e0


	//   ....[3]....
        /*00e4*/ 	.word	0x00001800


	//----- nvinfo : EIATTR_MAX_THREADS
	.align		4
.L_2425:
        /*00e8*/ 	.byte	0x04, 0x05
        /*00ea*/ 	.short	(.L_2427 - .L_2426)
.L_2426:
        /*00ec*/ 	.word	0x00000400
        /*00f0*/ 	.word	0x00000001
        /*00f4*/ 	.word	0x00000001


	//----- nvinfo : EIATTR_CRS_STACK_SIZE
	.align		4
.L_2427:
        /*00f8*/ 	.byte	0x04, 0x1e
        /*00fa*/ 	.short	(.L_2429 - .L_2428)
.L_2428:
        /*00fc*/ 	.word	0x00000000


	//----- nvinfo : EIATTR_CBANK_PARAM_SIZE
	.align		4
.L_2429:
        /*0100*/ 	.byte	0x03, 0x19
        /*0102*/ 	.short	0x0128


	//----- nvinfo : EIATTR_PARAM_CBANK
	.align		4
        /*0104*/ 	.byte	0x04, 0x0a
        /*0106*/ 	.short	(.L_2431 - .L_2430)
	.align		4
.L_2430:
        /*0108*/ 	.word	index@(.nv.constant0._ZN10layer_norm40ln_parallel_residual_bwd_finalize_kernelINS_22Kernel_traits_finalizeILj8192Ef6__halffS2_fjLb0ELj1024ELj4ENS_18Kernel_traits_baseILj8192EfS2_fS2_fjLj1024EEEEELb0EEEvNS_9BwdParamsE)
        /*010c*/ 	.short	0x0380
        /*010e*/ 	.short	0x0128


	//----- nvinfo : EIATTR_SW_WAR
	.align		4
.L_2431:
        /*0110*/ 	.byte	0x04, 0x36
        /*0112*/ 	.short	(.L_2433 - .L_2432)
.L_2432:
        /*0114*/ 	.word	0x00000008
.L_2433:


//--------------------- .nv.info._ZN10layer_norm31ln_parallel_residual_bwd_kernelINS_13Kernel_traitsIf6__halffS2_fjLj8192ELj1ELj1ELj8ELj16ENS_18Kernel_traits_baseILj8192EfS2_fS2_fjLj256EEEEELb1ELb1ELb0EEEvNS_9BwdParamsE --------------------------
	.section	.nv.info._ZN10layer_norm31ln_parallel_residual_bwd_kernelINS_13Kernel_traitsIf6__halffS2_fjLj8192ELj1ELj1ELj8ELj16ENS_18Kernel_traits_baseILj8192EfS2_fS2_fjLj256EEEEELb1ELb1ELb0EEEvNS_9BwdParamsE,"",@"SHT_CUDA_INFO"
	.sectionflags	@""
	.align	4


	//----- nvinfo : EIATTR_CUDA_API_VERSION
	.align		4
        /*0000*/ 	.byte	0x04, 0x37
        /*0002*/ 	.short	(.L_2435 - .L_2434)
.L_2434:
        /*0004*/ 	.word	0x00000082


	//----- nvinfo : EIATTR_KPARAM_INFO
	.align		4
.L_2435:
        /*0008*/ 	.byte	0x04, 0x17
        /*000a*/ 	.short	(.L_2437 - .L_2436)
.L_2436:
        /*000c*/ 	.word	0x00000000
        /*0010*/ 	.short	0x0000
        /*0012*/ 	.short	0x0000
        /*0014*/ 	.byte	0x00, 0xf0, 0xa1, 0x04


	//----- nvinfo : EIATTR_SPARSE_MMA_MASK
	.align		4
.L_2437:
        /*0018*/ 	.byte	0x03, 0x50
        /*001a*/ 	.short	0x0000


	//----- nvinfo : EIATTR_MAXREG_COUNT
	.align		4
        /*001c*/ 	.byte	0x03, 0x1b
        /*001e*/ 	.short	0x00ff


	//----- nvinfo : EIATTR_NUM_BARRIERS
	.align		4
        /*0020*/ 	.byte	0x02, 0x4c
        /*0022*/ 	.byte	0x01
	.zero		1


	//----- nvinfo : EIATTR_MERCURY_ISA_VERSION
	.align		4
        /*0024*/ 	.byte	0x03, 0x5f
        /*0026*/ 	.short	0x0101


	//----- nvinfo : EIATTR_COOP_GROUP_MASK_REGIDS
	.align		4
        /*0028*/ 	.byte	0x04, 0x29
        /*002a*/ 	.short	(.L_2439 - .L_2438)


	//   ....[0]....
.L_2438:
        /*002c*/ 	.word	0xffffffff


	//   ....[1]....
        /*0030*/ 	.word	0xffffffff


	//   ....[2]....
        /*0034*/ 	.word	0xffffffff


	//   ....[3]....
        /*0038*/ 	.word	0xffffffff


	//   ....[4]....
        /*003c*/ 	.word	0xffffffff


	//   ....[5]....
        /*0040*/ 	.word	0xffffffff


	//   ....[6]....
        /*0044*/ 	.word	0xffffffff


	//   ....[7]....
        /*0048*/ 	.word	0xffffffff


	//   ....[8]....
        /*004c*/ 	.word	0xffffffff


	//   ....[9]....
        /*0050*/ 	.word	0xffffffff


	//----- nvinfo : EIATTR_COOP_GROUP_INSTR_OFFSETS
	.align		4
.L_2439:
        /*0054*/ 	.byte	0x04, 0x28
        /*0056*/ 	.short	(.L_2441 - .L_2440)


	//   ....[0]....
.L_2440:
        /*0058*/ 	.word	0x00001e90


	//   ....[1]....
        /*005c*/ 	.word	0x00001eb0


	//   ....[2]....
        /*0060*/ 	.word	0x00001ef0


	//   ....[3]....
        /*0064*/ 	.word	0x00001f00


	//   ....[4]....
        /*0068*/ 	.word	0x00001f40


	//   ....[5]....
        /*006c*/ 	.word	0x00001f50


	//   ....[6]....
        /*0070*/ 	.word	0x00001f80


	//   ....[7]....
        /*0074*/ 	.word	0x00001f90


	//   ....[8]....
        /*0078*/ 	.word	0x00001fc0


	//   ....[9]....
        /*007c*/ 	.word	0x00001fd0


	//----- nvinfo : EIATTR_VRC_CTA_INIT_COUNT
	.align		4
.L_2441:
        /*0080*/ 	.byte	0x02, 0x4a
	.zero		1
	.zero		1


	//----- nvinfo : EIATTR_EXIT_INSTR_OFFSETS
	.align		4
        /*0084*/ 	.byte	0x04, 0x1c
        /*0086*/ 	.short	(.L_2443 - .L_2442)


	//   ....[0]....
.L_2442:
        /*0088*/ 	.word	0x0000afa0


	//   ....[1]....
        /*008c*/ 	.word	0x0000b040


	//----- nvinfo : EIATTR_MAX_THREADS
	.align		4
.L_2443:
        /*0090*/ 	.byte	0x04, 0x05
        /*0092*/ 	.short	(.L_2445 - .L_2444)
.L_2444:
        /*0094*/ 	.word	0x00000100
        /*0098*/ 	.word	0x00000001
        /*009c*/ 	.word	0x00000001


	//----- nvinfo : EIATTR_CRS_STACK_SIZE
	.align		4
.L_2445:
        /*00a0*/ 	.byte	0x04, 0x1e
        /*00a2*/ 	.short	(.L_2447 - .L_2446)
.L_2446:
        /*00a4*/ 	.word	0x00000000


	//----- nvinfo : EIATTR_CBANK_PARAM_SIZE
	.align		4
.L_2447:
        /*00a8*/ 	.byte	0x03, 0x19
        /*00aa*/ 	.short	0x0128


	//----- nvinfo : EIATTR_PARAM_CBANK
	.align		4
        /*00ac*/ 	.byte	0x04, 0x0a
        /*00ae*/ 	.short	(.L_2449 - .L_2448)
	.align		4
.L_2448:
        /*00b0*/ 	.word	index@(.nv.constant0._ZN10layer_norm31ln_parallel_residual_bwd_kernelINS_13Kernel_traitsIf6__halffS2_fjLj8192ELj1ELj1ELj8ELj16ENS_18Kernel_traits_baseILj8192EfS2_fS2_fjLj256EEEEELb1ELb1ELb0EEEvNS_9BwdParamsE)
        /*00b4*/ 	.short	0x0380
        /*00b6*/ 	.short	0x0128


	//----- nvinfo : EIATTR_SW_WAR
	.align		4
.L_2449:
        /*00b8*/ 	.byte	0x04, 0x36
        /*00ba*/ 	.short	(.L_2451 - .L_2450)
.L_2450:
        /*00bc*/ 	.word	0x00000008
.L_2451:


//--------------------- .nv.info._ZN10layer_norm22ln_bwd_finalize_kernelINS_22Kernel_traits_finalizeILj8192Ef6__halffS2_fjLb0ELj1024ELj4ENS_18Kernel_traits_baseILj8192EfS2_fS2_fjLj1024EEEEELb0ELb1EEEvNS_9BwdParamsE --------------------------
	.section	.nv.info._ZN10layer_norm22ln_bwd_finalize_kernelINS_22Kernel_traits_finalizeILj8192Ef6__halffS2_fjLb0ELj1024ELj4ENS_18Kernel_traits_baseILj8192EfS2_fS2_fjLj1024EEEEELb0ELb1EEEvNS_9BwdParamsE,"",@"SHT_CUDA_INFO"
	.sectionflags	@""
	.align	4


	//----- nvinfo : EIATTR_CUDA_API_VERSION
	.align		4
        /*0000*/ 	.byte	0x04, 0x37
        /*0002*/ 	.short	(.L_2453 - .L_2452)
.L_2452:
        /*0004*/ 	.word	0x00000082


	//----- nvinfo : EIATTR_KPARAM_INFO
	.align		4
.L_2453:
        /*0008*/ 	.byte	0x04, 0x17
        /*000a*/ 	.short	(.L_2455 - .L_2454)
.L_2454:
        /*000c*/ 	.word	0x00000000
        /*0010*/ 	.short	0x0000
        /*0012*/ 	.short	0x0000
        /*0014*/ 	.byte	0x00, 0xf0, 0xa1, 0x04


	//----- nvinfo : EIATTR_SPARSE_MMA_MASK
	.align		4
.L_2455:
        /*0018*/ 	.byte	0x03, 0x50
        /*001a*/ 	.short	0x0000


	//----- nvinfo : EIATTR_MAXREG_COUNT
	.align		4
        /*001c*/ 	.byte	0x03, 0x1b
        /*001e*/ 	.short	0x0040


	//----- nvinfo : EIATTR_NUM_BARRIERS
	.align		4
        /*0020*/ 	.byte	0x02, 0x4c
        /*0022*/ 	.byte	0x01
	.zero		1


	//----- nvinfo : EIATTR_MERCURY_ISA_VERSION
	.align		4
        /*0024*/ 	.byte	0x03, 0x5f
        /*0026*/ 	.short	0x0101


	//----- nvinfo : EIATTR_COOP_GROUP_MASK_REGIDS
	.align		4
        /*0028*/ 	.byte	0x04, 0x29
        /*002a*/ 	.short	(.L_2457 - .L_2456)


	//   ....[0]....
.L_2456:
        /*002c*/ 	.word	0xffffffff


	//   ....[1]....
        /*0030*/ 	.word	0xffffffff


	//   ....[2]....
        /*0034*/ 	.word	0xffffffff


	//   ....[3]....
        /*0038*/ 	.word	0xffffffff


	//   ....[4]....
        /*003c*/ 	.word	0xffffffff


	//   ....[5]....
        /*0040*/ 	.word	0xffffffff


	//   ....[6]....
        /*0044*/ 	.word	0xffffffff


	//   ....[7]....
        /*0048*/ 	.word	0xffffffff


	//   ....[8]....
        /*004c*/ 	.word	0xffffffff


	//   ....[9]....
        /*0050*/ 	.word	0xffffffff


	//----- nvinfo : EIATTR_COOP_GROUP_INSTR_OFFSETS
	.align		4
.L_2457:
        /*0054*/ 	.byte	0x04, 0x28
        /*0056*/ 	.short	(.L_2459 - .L_2458)


	//   ....[0]....
.L_2458:
        /*0058*/ 	.word	0x00001630


	//   ....[1]....
        /*005c*/ 	.word	0x00001640


	//   ....[2]....
        /*0060*/ 	.word	0x00001670


	//   ....[3]....
        /*0064*/ 	.word	0x00001680


	//   ....[4]....
        /*0068*/ 	.word	0x000016b0


	//   ....[5]....
        /*006c*/ 	.word	0x000016c0


	//   ....[6]....
        /*0070*/ 	.word	0x000016f0


	//   ....[7]....
        /*0074*/ 	.word	0x00001710


	//   ....[8]....
        /*0078*/ 	.word	0x00001740


	//   ....[9]....
        /*007c*/ 	.word	0x00001750


	//----- nvinfo : EIATTR_VRC_CTA_INIT_COUNT
	.align		4
.L_2459:
        /*0080*/ 	.byte	0x02, 0x4a
	.zero		1
	.zero		1


	//----- nvinfo : EIATTR_EXIT_INSTR_OFFSETS
	.align		4
        /*0084*/ 	.byte	0x04, 0x1c
        /*0086*/ 	.short	(.L_2461 - .L_2460)


	//   ....[0]....
.L_2460:
        /*0088*/ 	.word	0x00000070


	//   ....[1]....
        /*008c*/ 	.word	0x000017b0


	//   ....[2]....
        /*0090*/ 	.word	0x00001860


	//----- nvinfo : EIATTR_MAX_THREADS
	.align		4
.L_2461:
        /*0094*/ 	.byte	0x04, 0x05
        /*0096*/ 	.short	(.L_2463 - .L_2462)
.L_2462:
        /*0098*/ 	.word	0x00000400
        /*009c*/ 	.word	0x00000001
        /*00a0*/ 	.word	0x00000001


	//----- nvinfo : EIATTR_CRS_STACK_SIZE
	.align		4
.L_2463:
        /*00a4*/ 	.byte	0x04, 0x1e
        /*00a6*/ 	.short	(.L_2465 - .L_2464)
.L_2464:
        /*00a8*/ 	.word	0x00000000


	//----- nvinfo : EIATTR_CBANK_PARAM_SIZE
	.align		4
.L_2465:
        /*00ac*/ 	.byte	0x03, 0x19
        /*00ae*/ 	.short	0x0128


	//----- nvinfo : EIATTR_PARAM_CBANK
	.align		4
        /*00b0*/ 	.byte	0x04, 0x0a
        /*00b2*/ 	.short	(.L_2467 - .L_2466)
	.align		4
.L_2466:
        /*00b4*/ 	.word	index@(.nv.constant0._ZN10layer_norm22ln_bwd_finalize_kernelINS_22Kernel_traits_finalizeILj8192Ef6__halffS2_fjLb0ELj1024ELj4ENS_18Kernel_traits_baseILj8192EfS2_fS2_fjLj1024EEEEELb0ELb1EEEvNS_9BwdParamsE)
        /*00b8*/ 	.short	0x0380
        /*00ba*/ 	.short	0x0128


	//----- nvinfo : EIATTR_SW_WAR
	.align		4
.L_2467:
        /*00bc*/ 	.byte	0x04, 0x36
        /*00be*/ 	.short	(.L_2469 - .L_2468)
.L_2468:
        /*00c0*/ 	.word	0x00000008
.L_2469:


//--------------------- .nv.info._ZN10layer_norm40ln_parallel_residual_bwd_finalize_kernelINS_22Kernel_traits_finalizeILj8192Ef6__halffS2_fjLb0ELj1024ELj4ENS_18Kernel_traits_baseILj8192EfS2_fS2_fjLj1024EEEEELb1EEEvNS_9BwdParamsE --------------------------
	.section	.nv.info._ZN10layer_norm40ln_parallel_residual_bwd_finalize_kernelINS_22Kernel_traits_finalizeILj8192Ef6__halffS2_fjLb0ELj1024ELj4ENS_18Kernel_traits_baseILj8192EfS2_fS2_fjLj1024EEEEELb1EEEvNS_9BwdParamsE,"",@"SHT_CUDA_INFO"
	.sectionflags	@""
	.align	4


	//----- nvinfo : EIATTR_CUDA_API_VERSION
	.align		4
        /*0000*/ 	.byte	0x04, 0x37
        /*0002*/ 	.short	(.L_2471 - .L_2470)
.L_2470:
        /*0004*/ 	.word	0x00000082


	//----- nvinfo : EIATTR_KPARAM_INFO
	.align		4
.L_2471:
        /*0008*/ 	.byte	0x04, 0x17
        /*000a*/ 	.short	(.L_2473 - .L_2472)
.L_2472:
        /*000c*/ 	.word	0x00000000
        /*0010*/ 	.short	0x0000
        /*0012*/ 	.short	0x0000
        /*0014*/ 	.byte	0x00, 0xf0, 0xa1, 0x04


	//----- nvinfo : EIATTR_SPARSE_MMA_MASK
	.align		4
.L_2473:
        /*0018*/ 	.byte	0x03, 0x50
        /*001a*/ 	.short	0x0000


	//----- nvinfo : EIATTR_MAXREG_COUNT
	.align		4
        /*001c*/ 	.byte	0x03, 0x1b
        /*001e*/ 	.short	0x0040


	//----- nvinfo : EIATTR_NUM_BARRIERS
	.align		4
        /*0020*/ 	.byte	0x02, 0x4c
        /*0022*/ 	.byte	0x01
	.zero		1


	//----- nvinfo : EIATTR_MERCURY_ISA_VERSION
	.align		4
        /*0024*/ 	.byte	0x03, 0x5f
        /*0026*/ 	.short	0x0101


	//----- nvinfo : EIATTR_COOP_GROUP_MASK_REGIDS
	.align		4
        /*0028*/ 	.byte	0x04, 0x29
        /*002a*/ 	.short	(.L_2475 - .L_2474)


	//   ....[0]....
.L_2474:
        /*002c*/ 	.word	0xffffffff


	//   ....[1]....
        /*0030*/ 	.word	0xffffffff


	//   ....[2]....
        /*0034*/ 	.word	0xffffffff


	//   ....[3]....
        /*0038*/ 	.word	0xffffffff


	//   ....[4]....
        /*003c*/ 	.word	0xffffffff


	//   ....[5]....
        /*0040*/ 	.word	0xffffffff


	//   ....[6]....
        /*0044*/ 	.word	0xffffffff


	//   ....[7]....
        /*0048*/ 	.word	0xffffffff


	//   ....[8]....
        /*004c*/ 	.word	0xffffffff


	//   ....[9]....
        /*0050*/ 	.word	0xffffffff


	//   ....[10]....
        /*0054*/ 	.word	0xffffffff


	//   ....[11]....
        /*0058*/ 	.word	0xffffffff


	//   ....[12]....
        /*005c*/ 	.word	0xffffffff


	//   ....[13]....
        /*0060*/ 	.word	0xffffffff


	//   ....[14]....
        /*0064*/ 	.word	0xffffffff


	//   ....[15]....
        /*0068*/ 	.word	0xffffffff


	//   ....[16]....
        /*006c*/ 	.word	0xffffffff


	//   ....[17]....
        /*0070*/ 	.word	0xffffffff


	//   ....[18]....
        /*0074*/ 	.word	0xffffffff


	//   ....[19]....
        /*0078*/ 	.word	0xffffffff


	//----- nvinfo : EIATTR_COOP_GROUP_INSTR_OFFSETS
	.align		4
.L_2475:
        /*007c*/ 	.byte	0x04, 0x28
        /*007e*/ 	.short	(.L_2477 - .L_2476)


	//   ....[0]....
.L_2476:
        /*0080*/ 	.word	0x00001410


	//   ....[1]....
        /*0084*/ 	.word	0x00001420


	//   ....[2]....
        /*0088*/ 	.word	0x00001430


	//   ....[3]....
        /*008c*/ 	.word	0x00001440


	//   ....[4]....
        /*0090*/ 	.word	0x00001470


	//   ....[5]....
        /*0094*/ 	.word	0x00001490


	//   ....[6]....
        /*0098*/ 	.word	0x000014b0


	//   ....[7]....
        /*009c*/ 	.word	0x000014c0


	//   ....[8]....
        /*00a0*/ 	.word	0x000014f0


	//   ....[9]....
        /*00a4*/ 	.word	0x00001510


	//   ....[10]....
        /*00a8*/ 	.word	0x00001530


	//   ....[11]....
        /*00ac*/ 	.word	0x00001540


	//   ....[12]....
        /*00b0*/ 	.word	0x00001570


	//   ....[13]....
        /*00b4*/ 	.word	0x00001590


	//   ....[14]....
        /*00b8*/ 	.word	0x000015b0


	//   ....[15]....
        /*00bc*/ 	.word	0x000015c0


	//   ....[16]....
        /*00c0*/ 	.word	0x000015f0


	//   ....[17]....
        /*00c4*/ 	.word	0x00001620


	//   ....[18]....
        /*00c8*/ 	.word	0x00001630


	//   ....[19]....
        /*00cc*/ 	.word	0x00001640


	//----- nvinfo : EIATTR_VRC_CTA_INIT_COUNT
	.align		4
.L_2477:
        /*00d0*/ 	.byte	0x02, 0x4a
	.zero		1
	.zero		1


	//----- nvinfo : EIATTR_EXIT_INSTR_OFFSETS
	.align		4
        /*00d4*/ 	.byte	0x04, 0x1c
        /*00d6*/ 	.short	(.L_2479 - .L_2478)


	//   ....[0]....
.L_2478:
        /*00d8*/ 	.word	0x00000060


	//   ....[1]....
        /*00dc*/ 	.word	0x000016e0


	//   ....[2]....
        /*00e0*/ 	.word	0x00001810


	//----- nvinfo : EIATTR_MAX_THREADS
	.align		4
.L_2479:
        /*00e4*/ 	.byte	0x04, 0x05
        /*00e6*/ 	.short	(.L_2481 - .L_2480)
.L_2480:
        /*00e8*/ 	.word	0x00000400
        /*00ec*/ 	.word	0x00000001
        /*00f0*/ 	.word	0x00000001


	//----- nvinfo : EIATTR_CRS_STACK_SIZE
	.align		4
.L_2481:
        /*00f4*/ 	.byte	0x04, 0x1e
        /*00f6*/ 	.short	(.L_2483 - .L_2482)
.L_2482:
        /*00f8*/ 	.word	0x00000000


	//----- nvinfo : EIATTR_CBANK_PARAM_SIZE
	.align		4
.L_2483:
        /*00fc*/ 	.byte	0x03, 0x19
        /*00fe*/ 	.short	0x0128


	//----- nvinfo : EIATTR_PARAM_CBANK
	.align		4
        /*0100*/ 	.byte	0x04, 0x0a
        /*0102*/ 	.short	(.L_2485 - .L_2484)
	.align		4
.L_2484:
        /*0104*/ 	.word	index@(.nv.constant0._ZN10layer_norm40ln_parallel_residual_bwd_finalize_kernelINS_22Kernel_traits_finalizeILj8192Ef6__halffS2_fjLb0ELj1024ELj4ENS_18Kernel_traits_baseILj8192EfS2_fS2_fjLj1024EEEEELb1EEEvNS_9BwdParamsE)
        /*0108*/ 	.short	0x0380
        /*010a*/ 	.short	0x0128


	//----- nvinfo : EIATTR_SW_WAR
	.align		4
.L_2485:
        /*010c*/ 	.byte	0x04, 0x36
        /*010e*/ 	.short	(.L_2487 - .L_2486)
.L_2486:
        /*0110*/ 	.word	0x00000008
.L_2487:


//--------------------- .nv.info._ZN10layer_norm31ln_parallel_residual_bwd_kernelINS_13Kernel_traitsIf6__halffS2_fjLj8192ELj1ELj1ELj8ELj16ENS_18Kernel_traits_baseILj8192EfS2_fS2_fjLj256EEEEELb1ELb1ELb1EEEvNS_9BwdParamsE --------------------------
	.section	.nv.info._ZN10layer_norm31ln_parallel_residual_bwd_kernelINS_13Kernel_traitsIf6__halffS2_fjLj8192ELj1ELj1ELj8ELj16ENS_18Kernel_traits_baseILj8192EfS2_fS2_fjLj256EEEEELb1ELb1ELb1EEEvNS_9BwdParamsE,"",@"SHT_CUDA_INFO"
	.sectionflags	@""
	.align	4


	//----- nvinfo : EIATTR_CUDA_API_VERSION
	.align		4
        /*0000*/ 	.byte	0x04, 0x37
        /*0002*/ 	.short	(.L_2489 - .L_2488)
.L_2488:
        /*0004*/ 	.word	0x00000082


	//----- nvinfo : EIATTR_KPARAM_INFO
	.align		4
.L_2489:
        /*0008*/ 	.byte	0x04, 0x17
        /*000a*/ 	.short	(.L_2491 - .L_2490)
.L_2490:
        /*000c*/ 	.word	0x00000000
        /*0010*/ 	.short	0x0000
        /*0012*/ 	.short	0x0000
        /*0014*/ 	.byte	0x00, 0xf0, 0xa1, 0x04


	//----- nvinfo : EIATTR_SPARSE_MMA_MASK
	.align		4
.L_2491:
        /*0018*/ 	.byte	0x03, 0x50
        /*001a*/ 	.short	0x0000


	//----- nvinfo : EIATTR_MAXREG_COUNT
	.align		4
        /*001c*/ 	.byte	0x03, 0x1b
        /*001e*/ 	.short	0x00ff


	//----- nvinfo : EIATTR_NUM_BARRIERS
	.align		4
        /*0020*/ 	.byte	0x02, 0x4c
        /*0022*/ 	.byte	0x01
	.zero		1


	//----- nvinfo : EIATTR_MERCURY_ISA_VERSION
	.align		4
        /*0024*/ 	.byte	0x03, 0x5f
        /*0026*/ 	.short	0x0101


	//----- nvinfo : EIATTR_COOP_GROUP_MASK_REGIDS
	.align		4
        /*0028*/ 	.byte	0x04, 0x29
        /*002a*/ 	.short	(.L_2493 - .L_2492)


	//   ....[0]....
.L_2492:
        /*002c*/ 	.word	0xffffffff


	//   ....[1]....
        /*0030*/ 	.word	0xffffffff


	//   ....[2]....
        /*0034*/ 	.word	0xffffffff


	//   ....[3]....
        /*0038*/ 	.word	0xffffffff


	//   ....[4]....
        /*003c*/ 	.word	0xffffffff


	//   ....[5]....
        /*0040*/ 	.word	0xffffffff


	//   ....[6]....
        /*0044*/ 	.word	0xffffffff


	//   ....[7]....
        /*0048*/ 	.word	0xffffffff


	//   ....[8]....
        /*004c*/ 	.word	0xffffffff


	//   ....[9]....
        /*0050*/ 	.word	0xffffffff


	//----- nvinfo : EIATTR_COOP_GROUP_INSTR_OFFSETS
	.align		4
.L_2493:
        /*0054*/ 	.byte	0x04, 0x28
        /*0056*/ 	.short	(.L_2495 - .L_2494)


	//   ....[0]....
.L_2494:
        /*0058*/ 	.word	0x000017e0


	//   ....[1]....
        /*005c*/ 	.word	0x00001890


	//   ....[2]....
        /*0060*/ 	.word	0x000018a0


	//   ....[3]....
        /*0064*/ 	.word	0x000018d0


	//   ....[4]....
        /*0068*/ 	.word	0x000018f0


	//   ....[5]....
        /*006c*/ 	.word	0x00001910


	//   ....[6]....
        /*0070*/ 	.word	0x00001920


	//   ....[7]....
        /*0074*/ 	.word	0x00001950


	//   ....[8]....
        /*0078*/ 	.word	0x00001970


	//   ....[9]....
        /*007c*/ 	.word	0x00001990


	//----- nvinfo : EIATTR_VRC_CTA_INIT_COUNT
	.align		4
.L_2495:
        /*0080*/ 	.byte	0x02, 0x4a
	.zero		1
	.zero		1


	//----- nvinfo : EIATTR_EXIT_INSTR_OFFSETS
	.align		4
        /*0084*/ 	.byte	0x04, 0x1c
        /*0086*/ 	.short	(.L_2497 - .L_2496)


	//   ....[0]....
.L_2496:
        /*0088*/ 	.word	0x0000ab10


	//----- nvinfo : EIATTR_MAX_THREADS
	.align		4
.L_2497:
        /*008c*/ 	.byte	0x04, 0x05
        /*008e*/ 	.short	(.L_2499 - .L_2498)
.L_2498:
        /*0090*/ 	.word	0x00000100
        /*0094*/ 	.word	0x00000001
        /*0098*/ 	.word	0x00000001


	//----- nvinfo : EIATTR_CRS_STACK_SIZE
	.align		4
.L_2499:
        /*009c*/ 	.byte	0x04, 0x1e
        /*009e*/ 	.short	(.L_2501 - .L_2500)
.L_2500:
        /*00a0*/ 	.word	0x00000000


	//----- nvinfo : EIATTR_CBANK_PARAM_SIZE
	.align		4
.L_2501:
        /*00a4*/ 	.byte	0x03, 0x19
        /*00a6*/ 	.short	0x0128


	//----- nvinfo : EIATTR_PARAM_CBANK
	.align		4
        /*00a8*/ 	.byte	0x04, 0x0a
        /*00aa*/ 	.short	(.L_2503 - .L_2502)
	.align		4
.L_2502:
        /*00ac*/ 	.word	index@(.nv.constant0._ZN10layer_norm31ln_parallel_residual_bwd_kernelINS_13Kernel_traitsIf6__halffS2_fjLj8192ELj1ELj1ELj8ELj16ENS_18Kernel_traits_baseILj8192EfS2_fS2_fjLj256EEEEELb1ELb1ELb1EEEvNS_9BwdParamsE)
        /*00b0*/ 	.short	0x0380
        /*00b2*/ 	.short	0x0128


	//----- nvinfo : EIATTR_SW_WAR
	.align		4
.L_2503:
        /*00b4*/ 	.byte	0x04, 0x36
        /*00b6*/ 	.short	(.L_2505 - .L_2504)
.L_2504:
        /*00b8*/ 	.word	0x00000008
.L_2505:


//--------------------- .nv.info._ZN10layer_norm31ln_parallel_residual_bwd_kernelINS_13Kernel_traitsI6__halfffffjLj8192ELj1ELj1ELj8ELj16ENS_18Kernel_traits_baseILj8192ES2_ffffjLj256EEEEELb0ELb0ELb0EEEvNS_9BwdParamsE --------------------------
	.section	.nv.info._ZN10layer_norm31ln_parallel_residual_bwd_kernelINS_13Kernel_traitsI6__halfffffjLj8192ELj1ELj1ELj8ELj16ENS_18Kernel_traits_baseILj8192ES2_ffffjLj256EEEEELb0ELb0ELb0EEEvNS_9BwdParamsE,"",@"SHT_CUDA_INFO"
	.sectionflags	@""
	.align	4


	//----- nvinfo : EIATTR_CUDA_API_VERSION
	.align		4
        /*0000*/ 	.byte	0x04, 0x37
        /*0002*/ 	.short	(.L_2507 - .L_2506)
.L_2506:
        /*0004*/ 	.word	0x00000082


	//----- nvinfo : EIATTR_KPARAM_INFO
	.align		4
.L_2507:
        /*0008*/ 	.byte	0x04, 0x17
        /*000a*/ 	.short	(.L_2509 - .L_2508)
.L_2508:
        /*000c*/ 	.word	0x00000000
        /*0010*/ 	.short	0x0000
        /*0012*/ 	.short	0x0000
        /*0014*/ 	.byte	0x00, 0xf0, 0xa1, 0x04


	//----- nvinfo : EIATTR_SPARSE_MMA_MASK
	.align		4
.L_2509:
        /*0018*/ 	.byte	0x03, 0x50
        /*001a*/ 	.short	0x0000


	//----- nvinfo : EIATTR_MAXREG_COUNT
	.align		4
        /*001c*/ 	.byte	0x03, 0x1b
        /*001e*/ 	.short	0x00ff


	//----- nvinfo : EIATTR_NUM_BARRIERS
	.align		4
        /*0020*/ 	.byte	0x02, 0x4c
        /*0022*/ 	.byte	0x01
	.zero		1


	//----- nvinfo : EIATTR_ANNOTATIONS
	.align		4
        /*0024*/ 	.byte	0x04, 0x55
        /*0026*/ 	.short	(.L_2511 - .L_2510)


	//   ....[0]....
.L_2510:
        /* <DEDUP_REMOVED lines=66> */


	//----- nvinfo : EIATTR_MERCURY_ISA_VERSION
	.align		4
.L_2511:
        /*0438*/ 	.byte	0x03, 0x5f
        /*043a*/ 	.short	0x0101


	//----- nvinfo : EIATTR_COOP_GROUP_MASK_REGIDS
	.align		4
        /*043c*/ 	.byte	0x04, 0x29
        /*043e*/ 	.short	(.L_2513 - .L_2512)


	//   ....[0]....
.L_2512:
        /*0440*/ 	.word	0xffffffff


	//   ....[1]....
        /*0444*/ 	.word	0xffffffff


	//   ....[2]....
        /*0448*/ 	.word	0xffffffff


	//   ....[3]....
        /*044c*/ 	.word	0xffffffff


	//   ....[4]....
        /*0450*/ 	.word	0xffffffff


	//   ....[5]....
        /*0454*/ 	.word	0xffffffff


	//   ....[6]....
        /*0458*/ 	.word	0xffffffff


	//   ....[7]....
        /*045c*/ 	.word	0xffffffff


	//   ....[8]....
        /*0460*/ 	.word	0xffffffff


	//   ....[9]....
        /*0464*/ 	.word	0xffffffff


	//----- nvinfo : EIATTR_COOP_GROUP_INSTR_OFFSETS
	.align		4
.L_2513:
        /*0468*/ 	.byte	0x04, 0x28
        /*046a*/ 	.short	(.L_2515 - .L_2514)


	//   ....[0]....
.L_2514:
        /*046c*/ 	.word	0x00003d70


	//   ....[1]....
        /*0470*/ 	.word	0x00003d90


	//   ....[2]....
        /*0474*/ 	.word	0x00003dd0


	//   ....[3]....
        /*0478*/ 	.word	0x00003de0


	//   ....[4]....
        /*047c*/ 	.word	0x00003e20


	//   ....[5]....
        /*0480*/ 	.word	0x00003e30


	//   ....[6]....
        /*0484*/ 	.word	0x00003e60


	//   ....[7]....
        /*0488*/ 	.word	0x00003e70


	//   ....[8]....
        /*048c*/ 	.word	0x00003ea0


	//   ....[9]....
        /*0490*/ 	.word	0x00003ec0


	//----- nvinfo : EIATTR_VRC_CTA_INIT_COUNT
	.align		4
.L_2515:
        /*0494*/ 	.byte	0x02, 0x4a
	.zero		1
	.zero		1


	//----- nvinfo : EIATTR_EXIT_INSTR_OFFSETS
	.align		4
        /*0498*/ 	.byte	0x04, 0x1c
        /*049a*/ 	.short	(.L_2517 - .L_2516)


	//   ....[0]....
.L_2516:
        /*049c*/ 	.word	0x0000b220


	//   ....[1]....
        /*04a0*/ 	.word	0x0000b2f0


	//----- nvinfo : EIATTR_MAX_THREADS
	.align		4
.L_2517:
        /*04a4*/ 	.byte	0x04, 0x05
        /*04a6*/ 	.short	(.L_2519 - .L_2518)
.L_2518:
        /*04a8*/ 	.word	0x00000100
        /*04ac*/ 	.word	0x00000001
        /*04b0*/ 	.word	0x00000001


	//----- nvinfo : EIATTR_CRS_STACK_SIZE
	.align		4
.L_2519:
        /*04b4*/ 	.byte	0x04, 0x1e
        /*04b6*/ 	.short	(.L_2521 - .L_2520)
.L_2520:
        /*04b8*/ 	.word	0x00000000


	//----- nvinfo : EIATTR_CBANK_PARAM_SIZE
	.align		4
.L_2521:
        /*04bc*/ 	.byte	0x03, 0x19
        /*04be*/ 	.short	0x0128


	//----- nvinfo : EIATTR_PARAM_CBANK
	.align		4
        /*04c0*/ 	.byte	0x04, 0x0a
        /*04c2*/ 	.short	(.L_2523 - .L_2522)
	.align		4
.L_2522:
        /*04c4*/ 	.word	index@(.nv.constant0._ZN10layer_norm31ln_parallel_residual_bwd_kernelINS_13Kernel_traitsI6__halfffffjLj8192ELj1ELj1ELj8ELj16ENS_18Kernel_traits_baseILj8192ES2_ffffjLj256EEEEELb0ELb0ELb0EEEvNS_9BwdParamsE)
        /*04c8*/ 	.short	0x0380
        /*04ca*/ 	.short	0x0128


	//----- nvinfo : EIATTR_SW_WAR
	.align		4
.L_2523:
        /*04cc*/ 	.byte	0x04, 0x36
        /*04ce*/ 	.short	(.L_2525 - .L_2524)
.L_2524:
        /*04d0*/ 	.word	0x00000008
.L_2525:


//--------------------- .nv.info._ZN10layer_norm31ln_parallel_residual_bwd_kernelINS_13Kernel_traitsI6__halfffffjLj8192ELj1ELj1ELj8ELj16ENS_18Kernel_traits_baseILj8192ES2_ffffjLj256EEEEELb0ELb0ELb1EEEvNS_9BwdParamsE --------------------------
	.section	.nv.info._ZN10layer_norm31ln_parallel_residual_bwd_kernelINS_13Kernel_traitsI6__halfffffjLj8192ELj1ELj1ELj8ELj16ENS_18Kernel_traits_baseILj8192ES2_ffffjLj256EEEEELb0ELb0ELb1EEEvNS_9BwdParamsE,"",@"SHT_CUDA_INFO"
	.sectionflags	@""
	.align	4


	//----- nvinfo : EIATTR_CUDA_API_VERSION
	.align		4
        /*0000*/ 	.byte	0x04, 0x37
        /*0002*/ 	.short	(.L_2527 - .L_2526)
.L_2526:
        /*0004*/ 	.word	0x00000082


	//----- nvinfo : EIATTR_KPARAM_INFO
	.align		4
.L_2527:
        /*0008*/ 	.byte	0x04, 0x17
        /*000a*/ 	.short	(.L_2529 - .L_2528)
.L_2528:
        /*000c*/ 	.word	0x00000000
        /*0010*/ 	.short	0x0000
        /*0012*/ 	.short	0x0000
        /*0014*/ 	.byte	0x00, 0xf0, 0xa1, 0x04


	//----- nvinfo : EIATTR_SPARSE_MMA_MASK
	.align		4
.L_2529:
        /*0018*/ 	.byte	0x03, 0x50
        /*001a*/ 	.short	0x0000


	//----- nvinfo : EIATTR_MAXREG_COUNT
	.align		4
        /*001c*/ 	.byte	0x03, 0x1b
        /*001e*/ 	.short	0x00ff


	//----- nvinfo : EIATTR_NUM_BARRIERS
	.align		4
        /*0020*/ 	.byte	0x02, 0x4c
        /*0022*/ 	.byte	0x01
	.zero		1


	//----- nvinfo : EIATTR_ANNOTATIONS
	.align		4
        /*0024*/ 	.byte	0x04, 0x55
        /*0026*/ 	.short	(.L_2531 - .L_2530)


	//   ....[0]....
.L_2530:
        /* <DEDUP_REMOVED lines=83> */


	//----- nvinfo : EIATTR_MERCURY_ISA_VERSION
	.align		4
.L_2531:
        /*0540*/ 	.byte	0x03, 0x5f
        /*0542*/ 	.short	0x0101


	//----- nvinfo : EIATTR_COOP_GROUP_MASK_REGIDS
	.align		4
        /*0544*/ 	.byte	0x04, 0x29
        /*0546*/ 	.short	(.L_2533 - .L_2532)


	//   ....[0]....
.L_2532:
        /*0548*/ 	.word	0xffffffff


	//   ....[1]....
        /*054c*/ 	.word	0xffffffff


	//   ....[2]....
        /*0550*/ 	.word	0xffffffff


	//   ....[3]....
        /*0554*/ 	.word	0xffffffff


	//   ....[4]....
        /*0558*/ 	.word	0xffffffff


	//   ....[5]....
        /*055c*/ 	.word	0xffffffff


	//   ....[6]....
        /*0560*/ 	.word	0xffffffff


	//   ....[7]....
        /*0564*/ 	.word	0xffffffff


	//   ....[8]....
        /*0568*/ 	.word	0xffffffff


	//   ....[9]....
        /*056c*/ 	.word	0xffffffff


	//----- nvinfo : EIATTR_COOP_GROUP_INSTR_OFFSETS
	.align		4
.L_2533:
        /*0570*/ 	.byte	0x04, 0x28
        /*0572*/ 	.short	(.L_2535 - .L_2534)


	//   ....[0]....
.L_2534:
        /*0574*/ 	.word	0x000032f0


	//   ....[1]....
        /*0578*/ 	.word	0x00003340


	//   ....[2]....
        /*057c*/ 	.word	0x00003360


	//   ....[3]....
        /*0580*/ 	.word	0x00003380


	//   ....[4]....
        /*0584*/ 	.word	0x000033a0


	//   ....[5]....
        /*0588*/ 	.word	0x000033c0


	//   ....[6]....
        /*058c*/ 	.word	0x000033e0


	//   ....[7]....
        /*0590*/ 	.word	0x00003410


	//   ....[8]....
        /*0594*/ 	.word	0x00003420


	//   ....[9]....
        /*0598*/ 	.word	0x00003470


	//----- nvinfo : EIATTR_VRC_CTA_INIT_COUNT
	.align		4
.L_2535:
        /*059c*/ 	.byte	0x02, 0x4a
	.zero		1
	.zero		1


	//----- nvinfo : EIATTR_EXIT_INSTR_OFFSETS
	.align		4
        /*05a0*/ 	.byte	0x04, 0x1c
        /*05a2*/ 	.short	(.L_2537 - .L_2536)


	//   ....[0]....
.L_2536:
        /*05a4*/ 	.word	0x0000a100


	//----- nvinfo : EIATTR_MAX_THREADS
	.align		4
.L_2537:
        /*05a8*/ 	.byte	0x04, 0x05
        /*05aa*/ 	.short	(.L_2539 - .L_2538)
.L_2538:
        /*05ac*/ 	.word	0x00000100
        /*05b0*/ 	.word	0x00000001
        /*05b4*/ 	.word	0x00000001


	//----- nvinfo : EIATTR_CRS_STACK_SIZE
	.align		4
.L_2539:
        /*05b8*/ 	.byte	0x04, 0x1e
        /*05ba*/ 	.short	(.L_2541 - .L_2540)
.L_2540:
        /*05bc*/ 	.word	0x00000000


	//----- nvinfo : EIATTR_CBANK_PARAM_SIZE
	.align		4
.L_2541:
        /*05c0*/ 	.byte	0x03, 0x19
        /*05c2*/ 	.short	0x0128


	//----- nvinfo : EIATTR_PARAM_CBANK
	.align		4
        /*05c4*/ 	.byte	0x04, 0x0a
        /*05c6*/ 	.short	(.L_2543 - .L_2542)
	.align		4
.L_2542:
        /*05c8*/ 	.word	index@(.nv.constant0._ZN10layer_norm31ln_parallel_residual_bwd_kernelINS_13Kernel_traitsI6__halfffffjLj8192ELj1ELj1ELj8ELj16ENS_18Kernel_traits_baseILj8192ES2_ffffjLj256EEEEELb0ELb0ELb1EEEvNS_9BwdParamsE)
        /*05cc*/ 	.short	0x0380
        /*05ce*/ 	.short	0x0128


	//----- nvinfo : EIATTR_SW_WAR
	.align		4
.L_2543:
        /*05d0*/ 	.byte	0x04, 0x36
        /*05d2*/ 	.short	(.L_2545 - .L_2544)
.L_2544:
        /*05d4*/ 	.word	0x00000008
.L_2545:


//--------------------- .nv.info._ZN10layer_norm31ln_parallel_residual_bwd_kernelINS_13Kernel_traitsI6__halfffffjLj8192ELj1ELj1ELj8ELj16ENS_18Kernel_traits_baseILj8192ES2_ffffjLj256EEEEELb0ELb1ELb0EEEvNS_9BwdParamsE --------------------------
	.section	.nv.info._ZN10layer_norm31ln_parallel_residual_bwd_kernelINS_13Kernel_traitsI6__halfffffjLj8192ELj1ELj1ELj8ELj16ENS_18Kernel_traits_baseILj8192ES2_ffffjLj256EEEEELb0ELb1ELb0EEEvNS_9BwdParamsE,"",@"SHT_CUDA_INFO"
	.sectionflags	@""
	.align	4


	//----- nvinfo : EIATTR_CUDA_API_VERSION
	.align		4
        /*0000*/ 	.byte	0x04, 0x37
        /*0002*/ 	.short	(.L_2547 - .L_2546)
.L_2546:
        /*0004*/ 	.word	0x00000082


	//----- nvinfo : EIATTR_KPARAM_INFO
	.align		4
.L_2547:
        /*0008*/ 	.byte	0x04, 0x17
        /*000a*/ 	.short	(.L_2549 - .L_2548)
.L_2548:
        /*000c*/ 	.word	0x00000000
        /*0010*/ 	.short	0x0000
        /*0012*/ 	.short	0x0000
        /*0014*/ 	.byte	0x00, 0xf0, 0xa1, 0x04


	//----- nvinfo : EIATTR_SPARSE_MMA_MASK
	.align		4
.L_2549:
        /*0018*/ 	.byte	0x03, 0x50
        /*001a*/ 	.short	0x0000


	//----- nvinfo : EIATTR_MAXREG_COUNT
	.align		4
        /*001c*/ 	.byte	0x03, 0x1b
        /*001e*/ 	.short	0x00ff


	//----- nvinfo : EIATTR_NUM_BARRIERS
	.align		4
        /*0020*/ 	.byte	0x02, 0x4c
        /*0022*/ 	.byte	0x01
	.zero		1


	//----- nvinfo : EIATTR_MERCURY_ISA_VERSION
	.align		4
        /*0024*/ 	.byte	0x03, 0x5f
        /*0026*/ 	.short	0x0101


	//----- nvinfo : EIATTR_COOP_GROUP_MASK_REGIDS
	.align		4
        /*0028*/ 	.byte	0x04, 0x29
        /*002a*/ 	.short	(.L_2551 - .L_2550)


	//   ....[0]....
.L_2550:
        /*002c*/ 	.word	0xffffffff


	//   ....[1]....
        /*0030*/ 	.word	0xffffffff


	//   ....[2]....
        /*0034*/ 	.word	0xffffffff


	//   ....[3]....
        /*0038*/ 	.word	0xffffffff


	//   ....[4]....
        /*003c*/ 	.word	0xffffffff


	//   ....[5]....
        /*0040*/ 	.word	0xffffffff


	//   ....[6]....
        /*0044*/ 	.word	0xffffffff


	//   ....[7]....
        /*0048*/ 	.word	0xffffffff


	//   ....[8]....
        /*004c*/ 	.word	0xffffffff


	//   ....[9]....
        /*0050*/ 	.word	0xffffffff


	//----- nvinfo : EIATTR_COOP_GROUP_INSTR_OFFSETS
	.align		4
.L_2551:
        /*0054*/ 	.byte	0x04, 0x28
        /*0056*/ 	.short	(.L_2553 - .L_2552)


	//   ....[0]....
.L_2552:
        /*0058*/ 	.word	0x00002490


	//   ....[1]....
        /*005c*/ 	.word	0x000024b0


	//   ....[2]....
        /*0060*/ 	.word	0x000024f0


	//   ....[3]....
        /*0064*/ 	.word	0x00002500


	//   ....[4]....
        /*0068*/ 	.word	0x00002540


	//   ....[5]....
        /*006c*/ 	.word	0x00002550


	//   ....[6]....
        /*0070*/ 	.word	0x00002580


	//   ....[7]....
        /*0074*/ 	.word	0x00002590


	//   ....[8]....
        /*0078*/ 	.word	0x000025c0


	//   ....[9]....
        /*007c*/ 	.word	0x000025d0


	//----- nvinfo : EIATTR_VRC_CTA_INIT_COUNT
	.align		4
.L_2553:
        /*0080*/ 	.byte	0x02, 0x4a
	.zero		1
	.zero		1


	//----- nvinfo : EIATTR_EXIT_INSTR_OFFSETS
	.align		4
        /*0084*/ 	.byte	0x04, 0x1c
        /*0086*/ 	.short	(.L_2555 - .L_2554)


	//   ....[0]....
.L_2554:
        /*0088*/ 	.word	0x000084c0


	//   ....[1]....
        /*008c*/ 	.word	0x00008540


	//----- nvinfo : EIATTR_MAX_THREADS
	.align		4
.L_2555:
        /*0090*/ 	.byte	0x04, 0x05
        /*0092*/ 	.short	(.L_2557 - .L_2556)
.L_2556:
        /*0094*/ 	.word	0x00000100
        /*0098*/ 	.word	0x00000001
        /*009c*/ 	.word	0x00000001


	//----- nvinfo : EIATTR_CRS_STACK_SIZE
	.align		4
.L_2557:
        /*00a0*/ 	.byte	0x04, 0x1e
        /*00a2*/ 	.short	(.L_2559 - .L_2558)
.L_2558:
        /*00a4*/ 	.word	0x00000000


	//----- nvinfo : EIATTR_CBANK_PARAM_SIZE
	.align		4
.L_2559:
        /*00a8*/ 	.byte	0x03, 0x19
        /*00aa*/ 	.short	0x0128


	//----- nvinfo : EIATTR_PARAM_CBANK
	.align		4
        /*00ac*/ 	.byte	0x04, 0x0a
        /*00ae*/ 	.short	(.L_2561 - .L_2560)
	.align		4
.L_2560:
        /*00b0*/ 	.word	index@(.nv.constant0._ZN10layer_norm31ln_parallel_residual_bwd_kernelINS_13Kernel_traitsI6__halfffffjLj8192ELj1ELj1ELj8ELj16ENS_18Kernel_traits_baseILj8192ES2_ffffjLj256EEEEELb0ELb1ELb0EEEvNS_9BwdParamsE)
        /*00b4*/ 	.short	0x0380
        /*00b6*/ 	.short	0x0128


	//----- nvinfo : EIATTR_SW_WAR
	.align		4
.L_2561:
        /*00b8*/ 	.byte	0x04, 0x36
        /*00ba*/ 	.short	(.L_2563 - .L_2562)
.L_2562:
        /*00bc*/ 	.word	0x00000008
.L_2563:


//--------------------- .nv.info._ZN10layer_norm31ln_parallel_residual_bwd_kernelINS_13Kernel_traitsI6__halfffffjLj8192ELj1ELj1ELj8ELj16ENS_18Kernel_traits_baseILj8192ES2_ffffjLj256EEEEELb0ELb1ELb1EEEvNS_9BwdParamsE --------------------------
	.section	.nv.info._ZN10layer_norm31ln_parallel_residual_bwd_kernelINS_13Kernel_traitsI6__halfffffjLj8192ELj1ELj1ELj8ELj16ENS_18Kernel_traits_baseILj8192ES2_ffffjLj256EEEEELb0ELb1ELb1EEEvNS_9BwdParamsE,"",@"SHT_CUDA_INFO"
	.sectionflags	@""
	.align	4


	//----- nvinfo : EIATTR_CUDA_API_VERSION
	.align		4
        /*0000*/ 	.byte	0x04, 0x37
        /*0002*/ 	.short	(.L_2565 - .L_2564)
.L_2564:
        /*0004*/ 	.word	0x00000082


	//----- nvinfo : EIATTR_KPARAM_INFO
	.align		4
.L_2565:
        /*0008*/ 	.byte	0x04, 0x17
        /*000a*/ 	.short	(.L_2567 - .L_2566)
.L_2566:
        /*000c*/ 	.word	0x00000000
        /*0010*/ 	.short	0x0000
        /*0012*/ 	.short	0x0000
        /*0014*/ 	.byte	0x00, 0xf0, 0xa1, 0x04


	//----- nvinfo : EIATTR_SPARSE_MMA_MASK
	.align		4
.L_2567:
        /*0018*/ 	.byte	0x03, 0x50
        /*001a*/ 	.short	0x0000


	//----- nvinfo : EIATTR_MAXREG_COUNT
	.align		4
        /*001c*/ 	.byte	0x03, 0x1b
        /*001e*/ 	.short	0x00ff


	//----- nvinfo : EIATTR_NUM_BARRIERS
	.align		4
        /*0020*/ 	.byte	0x02, 0x4c
        /*0022*/ 	.byte	0x01
	.zero		1


	//----- nvinfo : EIATTR_MERCURY_ISA_VERSION
	.align		4
        /*0024*/ 	.byte	0x03, 0x5f
        /*0026*/ 	.short	0x0101


	//----- nvinfo : EIATTR_COOP_GROUP_MASK_REGIDS
	.align		4
        /*0028*/ 	.byte	0x04, 0x29
        /*002a*/ 	.short	(.L_2569 - .L_2568)


	//   ....[0]....
.L_2568:
        /*002c*/ 	.word	0xffffffff


	//   ....[1]....
        /*0030*/ 	.word	0xffffffff


	//   ....[2]....
        /*0034*/ 	.word	0xffffffff


	//   ....[3]....
        /*0038*/ 	.word	0xffffffff


	//   ....[4]....
        /*003c*/ 	.word	0xffffffff


	//   ....[5]....
        /*0040*/ 	.word	0xffffffff


	//   ....[6]....
        /*0044*/ 	.word	0xffffffff


	//   ....[7]....
        /*0048*/ 	.word	0xffffffff


	//   ....[8]....
        /*004c*/ 	.word	0xffffffff


	//   ....[9]....
        /*0050*/ 	.word	0xffffffff


	//----- nvinfo : EIATTR_COOP_GROUP_INSTR_OFFSETS
	.align		4
.L_2569:
        /*0054*/ 	.byte	0x04, 0x28
        /*0056*/ 	.short	(.L_2571 - .L_2570)


	//   ....[0]....
.L_2570:
        /*0058*/ 	.word	0x00001790


	//   ....[1]....
        /*005c*/ 	.word	0x000017a0


	//   ....[2]....
        /*0060*/ 	.word	0x000017d0


	//   ....[3]....
        /*0064*/ 	.word	0x000017e0


	//   ....[4]....
        /*0068*/ 	.word	0x00001810


	//   ....[5]....
        /*006c*/ 	.word	0x00001820


	//   ....[6]....
        /*0070*/ 	.word	0x00001850


	//   ....[7]....
        /*0074*/ 	.word	0x00001860


	//   ....[8]....
        /*0078*/ 	.word	0x000018a0


	//   ....[9]....
        /*007c*/ 	.word	0x000018c0


	//----- nvinfo : EIATTR_VRC_CTA_INIT_COUNT
	.align		4
.L_2571:
        /*0080*/ 	.byte	0x02, 0x4a
	.zero		1
	.zero		1


	//----- nvinfo : EIATTR_EXIT_INSTR_OFFSETS
	.align		4
        /*0084*/ 	.byte	0x04, 0x1c
        /*0086*/ 	.short	(.L_2573 - .L_2572)


	//   ....[0]....
.L_2572:
        /*0088*/ 	.word	0x00007210


	//----- nvinfo : EIATTR_MAX_THREADS
	.align		4
.L_2573:
        /*008c*/ 	.byte	0x04, 0x05
        /*008e*/ 	.short	(.L_2575 - .L_2574)
.L_2574:
        /*0090*/ 	.word	0x00000100
        /*0094*/ 	.word	0x00000001
        /*0098*/ 	.word	0x00000001


	//----- nvinfo : EIATTR_CRS_STACK_SIZE
	.align		4
.L_2575:
        /*009c*/ 	.byte	0x04, 0x1e
        /*009e*/ 	.short	(.L_2577 - .L_2576)
.L_2576:
        /*00a0*/ 	.word	0x00000000


	//----- nvinfo : EIATTR_CBANK_PARAM_SIZE
	.align		4
.L_2577:
        /*00a4*/ 	.byte	0x03, 0x19
        /*00a6*/ 	.short	0x0128


	//----- nvinfo : EIATTR_PARAM_CBANK
	.align		4
        /*00a8*/ 	.byte	0x04, 0x0a
        /*00aa*/ 	.short	(.L_2579 - .L_2578)
	.align		4
.L_2578:
        /*00ac*/ 	.word	index@(.nv.constant0._ZN10layer_norm31ln_parallel_residual_bwd_kernelINS_13Kernel_traitsI6__halfffffjLj8192ELj1ELj1ELj8ELj16ENS_18Kernel_traits_baseILj8192ES2_ffffjLj256EEEEELb0ELb1ELb1EEEvNS_9BwdParamsE)
        /*00b0*/ 	.short	0x0380
        /*00b2*/ 	.short	0x0128


	//----- nvinfo : EIATTR_SW_WAR
	.align		4
.L_2579:
        /*00b4*/ 	.byte	0x04, 0x36
        /*00b6*/ 	.short	(.L_2581 - .L_2580)
.L_2580:
        /*00b8*/ 	.word	0x00000008
.L_2581:


//--------------------- .nv.info._ZN10layer_norm31ln_parallel_residual_bwd_kernelINS_13Kernel_traitsI6__halfffffjLj8192ELj1ELj1ELj8ELj16ENS_18Kernel_traits_baseILj8192ES2_ffffjLj256EEEEELb1ELb0ELb0EEEvNS_9BwdParamsE --------------------------
	.section	.nv.info._ZN10layer_norm31ln_parallel_residual_bwd_kernelINS_13Kernel_traitsI6__halfffffjLj8192ELj1ELj1ELj8ELj16ENS_18Kernel_traits_baseILj8192ES2_ffffjLj256EEEEELb1ELb0ELb0EEEvNS_9BwdParamsE,"",@"SHT_CUDA_INFO"
	.sectionflags	@""
	.align	4


	//----- nvinfo : EIATTR_CUDA_API_VERSION
	.align		4
        /*0000*/ 	.byte	0x04, 0x37
        /*0002*/ 	.short	(.L_2583 - .L_2582)
.L_2582:
        /*0004*/ 	.word	0x00000082


	//----- nvinfo : EIATTR_KPARAM_INFO
	.align		4
.L_2583:
        /*0008*/ 	.byte	0x04, 0x17
        /*000a*/ 	.short	(.L_2585 - .L_2584)
.L_2584:
        /*000c*/ 	.word	0x00000000
        /*0010*/ 	.short	0x0000
        /*0012*/ 	.short	0x0000
        /*0014*/ 	.byte	0x00, 0xf0, 0xa1, 0x04


	//----- nvinfo : EIATTR_SPARSE_MMA_MASK
	.align		4
.L_2585:
        /*0018*/ 	.byte	0x03, 0x50
        /*001a*/ 	.short	0x0000


	//----- nvinfo : EIATTR_MAXREG_COUNT
	.align		4
        /*001c*/ 	.byte	0x03, 0x1b
        /*001e*/ 	.short	0x00ff


	//----- nvinfo : EIATTR_NUM_BARRIERS
	.align		4
        /*0020*/ 	.byte	0x02, 0x4c
        /*0022*/ 	.byte	0x01
	.zero		1


	//----- nvinfo : EIATTR_ANNOTATIONS
	.align		4
        /*0024*/ 	.byte	0x04, 0x55
        /*0026*/ 	.short	(.L_2587 - .L_2586)


	//   ....[0]....
.L_2586:
        /* <DEDUP_REMOVED lines=114> */


	//----- nvinfo : EIATTR_MERCURY_ISA_VERSION
	.align		4
.L_2587:
        /*0738*/ 	.byte	0x03, 0x5f
        /*073a*/ 	.short	0x0101


	//----- nvinfo : EIATTR_COOP_GROUP_MASK_REGIDS
	.align		4
        /*073c*/ 	.byte	0x04, 0x29
        /*073e*/ 	.short	(.L_2589 - .L_2588)


	//   ....[0]....
.L_2588:
        /*0740*/ 	.word	0xffffffff


	//   ....[1]....
        /*0744*/ 	.word	0xffffffff


	//   ....[2]....
        /*0748*/ 	.word	0xffffffff


	//   ....[3]....
        /*074c*/ 	.word	0xffffffff


	//   ....[4]....
        /*0750*/ 	.word	0xffffffff


	//   ....[5]....
        /*0754*/ 	.word	0xffffffff


	//   ....[6]....
        /*0758*/ 	.word	0xffffffff


	//   ....[7]....
        /*075c*/ 	.word	0xffffffff


	//   ....[8]....
        /*0760*/ 	.word	0xffffffff


	//   ....[9]....
        /*0764*/ 	.word	0xffffffff


	//----- nvinfo : EIATTR_COOP_GROUP_INSTR_OFFSETS
	.align		4
.L_2589:
        /*0768*/ 	.byte	0x04, 0x28
        /*076a*/ 	.short	(.L_2591 - .L_2590)


	//   ....[0]....
.L_2590:
        /*076c*/ 	.word	0x00004580


	//   ....[1]....
        /*0770*/ 	.word	0x000045a0


	//   ....[2]....
        /*0774*/ 	.word	0x000045e0


	//   ....[3]....
        /*0778*/ 	.word	0x000045f0


	//   ....[4]....
        /*077c*/ 	.word	0x00004630


	//   ....[5]....
        /*0780*/ 	.word	0x00004640


	//   ....[6]....
        /*0784*/ 	.word	0x00004670


	//   ....[7]....
        /*0788*/ 	.word	0x00004680


	//   ....[8]....
        /*078c*/ 	.word	0x000046b0


	//   ....[9]....
        /*0790*/ 	.word	0x000046d0


	//----- nvinfo : EIATTR_VRC_CTA_INIT_COUNT
	.align		4
.L_2591:
        /*0794*/ 	.byte	0x02, 0x4a
	.zero		1
	.zero		1


	//----- nvinfo : EIATTR_EXIT_INSTR_OFFSETS
	.align		4
        /*0798*/ 	.byte	0x04, 0x1c
        /*079a*/ 	.short	(.L_2593 - .L_2592)


	//   ....[0]....
.L_2592:
        /*079c*/ 	.word	0x0000ea10


	//   ....[1]....
        /*07a0*/ 	.word	0x0000eae0


	//----- nvinfo : EIATTR_MAX_THREADS
	.align		4
.L_2593:
        /*07a4*/ 	.byte	0x04, 0x05
        /*07a6*/ 	.short	(.L_2595 - .L_2594)
.L_2594:
        /*07a8*/ 	.word	0x00000100
        /*07ac*/ 	.word	0x00000001
        /*07b0*/ 	.word	0x00000001


	//----- nvinfo : EIATTR_CRS_STACK_SIZE
	.align		4
.L_2595:
        /*07b4*/ 	.byte	0x04, 0x1e
        /*07b6*/ 	.short	(.L_2597 - .L_2596)
.L_2596:
        /*07b8*/ 	.word	0x00000000


	//----- nvinfo : EIATTR_CBANK_PARAM_SIZE
	.align		4
.L_2597:
        /*07bc*/ 	.byte	0x03, 0x19
        /*07be*/ 	.short	0x0128


	//----- nvinfo : EIATTR_PARAM_CBANK
	.align		4
        /*07c0*/ 	.byte	0x04, 0x0a
        /*07c2*/ 	.short	(.L_2599 - .L_2598)
	.align		4
.L_2598:
        /*07c4*/ 	.word	index@(.nv.constant0._ZN10layer_norm31ln_parallel_residual_bwd_kernelINS_13Kernel_traitsI6__halfffffjLj8192ELj1ELj1ELj8ELj16ENS_18Kernel_traits_baseILj8192ES2_ffffjLj256EEEEELb1ELb0ELb0EEEvNS_9BwdParamsE)
        /*07c8*/ 	.short	0x0380
        /*07ca*/ 	.short	0x0128


	//----- nvinfo : EIATTR_SW_WAR
	.align		4
.L_2599:
        /*07cc*/ 	.byte	0x04, 0x36
        /*07ce*/ 	.short	(.L_2601 - .L_2600)
.L_2600:
        /*07d0*/ 	.word	0x00000008
.L_2601:


//--------------------- .nv.info._ZN10layer_norm31ln_parallel_residual_bwd_kernelINS_13Kernel_traitsI6__halfffffjLj8192ELj1ELj1ELj8ELj16ENS_18Kernel_traits_baseILj8192ES2_ffffjLj256EEEEELb1ELb0ELb1EEEvNS_9BwdParamsE --------------------------
	.section	.nv.info._ZN10layer_norm31ln_parallel_residual_bwd_kernelINS_13Kernel_traitsI6__halfffffjLj8192ELj1ELj1ELj8ELj16ENS_18Kernel_traits_baseILj8192ES2_ffffjLj256EEEEELb1ELb0ELb1EEEvNS_9BwdParamsE,"",@"SHT_CUDA_INFO"
	.sectionflags	@""
	.align	4


	//----- nvinfo : EIATTR_CUDA_API_VERSION
	.align		4
        /*0000*/ 	.byte	0x04, 0x37
        /*0002*/ 	.short	(.L_2603 - .L_2602)
.L_2602:
        /*0004*/ 	.word	0x00000082


	//----- nvinfo : EIATTR_KPARAM_INFO
	.align		4
.L_2603:
        /*0008*/ 	.byte	0x04, 0x17
        /*000a*/ 	.short	(.L_2605 - .L_2604)
.L_2604:
        /*000c*/ 	.word	0x00000000
        /*0010*/ 	.short	0x0000
        /*0012*/ 	.short	0x0000
        /*0014*/ 	.byte	0x00, 0xf0, 0xa1, 0x04


	//----- nvinfo : EIATTR_SPARSE_MMA_MASK
	.align		4
.L_2605:
        /*0018*/ 	.byte	0x03, 0x50
        /*001a*/ 	.short	0x0000


	//----- nvinfo : EIATTR_MAXREG_COUNT
	.align		4
        /*001c*/ 	.byte	0x03, 0x1b
        /*001e*/ 	.short	0x00ff


	//----- nvinfo : EIATTR_NUM_BARRIERS
	.align		4
        /*0020*/ 	.byte	0x02, 0x4c
        /*0022*/ 	.byte	0x01
	.zero		1


	//----- nvinfo : EIATTR_ANNOTATIONS
	.align		4
        /*0024*/ 	.byte	0x04, 0x55
        /*0026*/ 	.short	(.L_2607 - .L_2606)


	//   ....[0]....
.L_2606:
        /* <DEDUP_REMOVED lines=100> */


	//----- nvinfo : EIATTR_MERCURY_ISA_VERSION
	.align		4
.L_2607:
        /*0658*/ 	.byte	0x03, 0x5f
        /*065a*/ 	.short	0x0101


	//----- nvinfo : EIATTR_COOP_GROUP_MASK_REGIDS
	.align		4
        /*065c*/ 	.byte	0x04, 0x29
        /*065e*/ 	.short	(.L_2609 - .L_2608)


	//   ....[0]....
.L_2608:
        /*0660*/ 	.word	0xffffffff


	//   ....[1]....
        /*0664*/ 	.word	0xffffffff


	//   ....[2]....
        /*0668*/ 	.word	0xffffffff


	//   ....[3]....
        /*066c*/ 	.word	0xffffffff


	//   ....[4]....
        /*0670*/ 	.word	0xffffffff


	//   ....[5]....
        /*0674*/ 	.word	0xffffffff


	//   ....[6]....
        /*0678*/ 	.word	0xffffffff


	//   ....[7]....
        /*067c*/ 	.word	0xffffffff


	//   ....[8]....
        /*0680*/ 	.word	0xffffffff


	//   ....[9]....
        /*0684*/ 	.word	0xffffffff


	//----- nvinfo : EIATTR_COOP_GROUP_INSTR_OFFSETS
	.align		4
.L_2609:
        /*0688*/ 	.byte	0x04, 0x28
        /*068a*/ 	.short	(.L_2611 - .L_2610)


	//   ....[0]....
.L_2610:
        /*068c*/ 	.word	0x00003680


	//   ....[1]....
        /*0690*/ 	.word	0x00003750


	//   ....[2]....
        /*0694*/ 	.word	0x00003770


	//   ....[3]....
        /*0698*/ 	.word	0x00003790


	//   ....[4]....
        /*069c*/ 	.word	0x000037b0


	//   ....[5]....
        /*06a0*/ 	.word	0x000037d0


	//   ....[6]....
        /*06a4*/ 	.word	0x000037f0


	//   ....[7]....
        /*06a8*/ 	.word	0x00003820


	//   ....[8]....
        /*06ac*/ 	.word	0x00003830


	//   ....[9]....
        /*06b0*/ 	.word	0x00003870


	//----- nvinfo : EIATTR_VRC_CTA_INIT_COUNT
	.align		4
.L_2611:
        /*06b4*/ 	.byte	0x02, 0x4a
	.zero		1
	.zero		1


	//----- nvinfo : EIATTR_EXIT_INSTR_OFFSETS
	.align		4
        /*06b8*/ 	.byte	0x04, 0x1c
        /*06ba*/ 	.short	(.L_2613 - .L_2612)


	//   ....[0]....
.L_2612:
        /*06bc*/ 	.word	0x0000d480


	//----- nvinfo : EIATTR_MAX_THREADS
	.align		4
.L_2613:
        /*06c0*/ 	.byte	0x04, 0x05
        /*06c2*/ 	.short	(.L_2615 - .L_2614)
.L_2614:
        /*06c4*/ 	.word	0x00000100
        /*06c8*/ 	.word	0x00000001
        /*06cc*/ 	.word	0x00000001


	//----- nvinfo : EIATTR_CRS_STACK_SIZE
	.align		4
.L_2615:
        /*06d0*/ 	.byte	0x04, 0x1e
        /*06d2*/ 	.short	(.L_2617 - .L_2616)
.L_2616:
        /*06d4*/ 	.word	0x00000000


	//----- nvinfo : EIATTR_CBANK_PARAM_SIZE
	.align		4
.L_2617:
        /*06d8*/ 	.byte	0x03, 0x19
        /*06da*/ 	.short	0x0128


	//----- nvinfo : EIATTR_PARAM_CBANK
	.align		4
        /*06dc*/ 	.byte	0x04, 0x0a
        /*06de*/ 	.short	(.L_2619 - .L_2618)
	.align		4
.L_2618:
        /*06e0*/ 	.word	index@(.nv.constant0._ZN10layer_norm31ln_parallel_residual_bwd_kernelINS_13Kernel_traitsI6__halfffffjLj8192ELj1ELj1ELj8ELj16ENS_18Kernel_traits_baseILj8192ES2_ffffjLj256EEEEELb1ELb0ELb1EEEvNS_9BwdParamsE)
        /*06e4*/ 	.short	0x0380
        /*06e6*/ 	.short	0x0128


	//----- nvinfo : EIATTR_SW_WAR
	.align		4
.L_2619:
        /*06e8*/ 	.byte	0x04, 0x36
        /*06ea*/ 	.short	(.L_2621 - .L_2620)
.L_2620:
        /*06ec*/ 	.word	0x00000008
.L_2621:


//--------------------- .nv.info._ZN10layer_norm22ln_bwd_finalize_kernelINS_22Kernel_traits_finalizeILj8192E6__halfffffjLb0ELj1024ELj4ENS_18Kernel_traits_baseILj8192ES2_ffffjLj1024EEEEELb0ELb0EEEvNS_9BwdParamsE --------------------------
	.section	.nv.info._ZN10layer_norm22ln_bwd_finalize_kernelINS_22Kernel_traits_finalizeILj8192E6__halfffffjLb0ELj1024ELj4ENS_18Kernel_traits_baseILj8192ES2_ffffjLj1024EEEEELb0ELb0EEEvNS_9BwdParamsE,"",@"SHT_CUDA_INFO"
	.sectionflags	@""
	.align	4


	//----- nvinfo : EIATTR_CUDA_API_VERSION
	.align		4
        /*0000*/ 	.byte	0x04, 0x37
        /*0002*/ 	.short	(.L_2623 - .L_2622)
.L_2622:
        /*0004*/ 	.word	0x00000082


	//----- nvinfo : EIATTR_KPARAM_INFO
	.align		4
.L_2623:
        /*0008*/ 	.byte	0x04, 0x17
        /*000a*/ 	.short	(.L_2625 - .L_2624)
.L_2624:
        /*000c*/ 	.word	0x00000000
        /*0010*/ 	.short	0x0000
        /*0012*/ 	.short	0x0000
        /*0014*/ 	.byte	0x00, 0xf0, 0xa1, 0x04


	//----- nvinfo : EIATTR_SPARSE_MMA_MASK
	.align		4
.L_2625:
        /*0018*/ 	.byte	0x03, 0x50
        /*001a*/ 	.short	0x0000


	//----- nvinfo : EIATTR_MAXREG_COUNT
	.align		4
        /*001c*/ 	.byte	0x03, 0x1b
        /*001e*/ 	.short	0x0040


	//----- nvinfo : EIATTR_NUM_BARRIERS
	.align		4
        /*0020*/ 	.byte	0x02, 0x4c
        /*0022*/ 	.byte	0x01
	.zero		1


	//----- nvinfo : EIATTR_MERCURY_ISA_VERSION
	.align		4
        /*0024*/ 	.byte	0x03, 0x5f
        /*0026*/ 	.short	0x0101


	//----- nvinfo : EIATTR_COOP_GROUP_MASK_REGIDS
	.align		4
        /*0028*/ 	.byte	0x04, 0x29
        /*002a*/ 	.short	(.L_2627 - .L_2626)


	//   ....[0]....
.L_2626:
        /*002c*/ 	.word	0xffffffff


	//   ....[1]....
        /*0030*/ 	.word	0xffffffff


	//   ....[2]....
        /*0034*/ 	.word	0xffffffff


	//   ....[3]....
        /*0038*/ 	.word	0xffffffff


	//   ....[4]....
        /*003c*/ 	.word	0xffffffff


	//   ....[5]....
        /*0040*/ 	.word	0xffffffff


	//   ....[6]....
        /*0044*/ 	.word	0xffffffff


	//   ....[7]....
        /*0048*/ 	.word	0xffffffff


	//   ....[8]....
        /*004c*/ 	.word	0xffffffff


	//   ....[9]....
        /*0050*/ 	.word	0xffffffff


	//----- nvinfo : EIATTR_COOP_GROUP_INSTR_OFFSETS
	.align		4
.L_2627:
        /*0054*/ 	.byte	0x04, 0x28
        /*0056*/ 	.short	(.L_2629 - .L_2628)


	//   ....[0]....
.L_2628:
        /*0058*/ 	.word	0x000015e0


	//   ....[1]....
        /*005c*/ 	.word	0x000015f0


	//   ....[2]....
        /*0060*/ 	.word	0x00001620


	//   ....[3]....
        /*0064*/ 	.word	0x00001630


	//   ....[4]....
        /*0068*/ 	.word	0x00001660


	//   ....[5]....
        /*006c*/ 	.word	0x00001670


	//   ....[6]....
        /*0070*/ 	.word	0x000016b0


	//   ....[7]....
        /*0074*/ 	.word	0x000016e0


	//   ....[8]....
        /*0078*/ 	.word	0x00001710


	//   ....[9]....
        /*007c*/ 	.word	0x00001720


	//----- nvinfo : EIATTR_VRC_CTA_INIT_COUNT
	.align		4
.L_2629:
        /*0080*/ 	.byte	0x02, 0x4a
	.zero		1
	.zero		1


	//----- nvinfo : EIATTR_EXIT_INSTR_OFFSETS
	.align		4
        /*0084*/ 	.byte	0x04, 0x1c
        /*0086*/ 	.short	(.L_2631 - .L_2630)


	//   ....[0]....
.L_2630:
        /*0088*/ 	.word	0x00000060


	//   ....[1]....
        /*008c*/ 	.word	0x00001780


	//   ....[2]....
        /*0090*/ 	.word	0x000017b0


	//   ....[3]....
        /*0094*/ 	.word	0x00001870


	//----- nvinfo : EIATTR_MAX_THREADS
	.align		4
.L_2631:
        /*0098*/ 	.byte	0x04, 0x05
        /*009a*/ 	.short	(.L_2633 - .L_2632)
.L_2632:
        /*009c*/ 	.word	0x00000400
        /*00a0*/ 	.word	0x00000001
        /*00a4*/ 	.word	0x00000001


	//----- nvinfo : EIATTR_CRS_STACK_SIZE
	.align		4
.L_2633:
        /*00a8*/ 	.byte	0x04, 0x1e
        /*00aa*/ 	.short	(.L_2635 - .L_2634)
.L_2634:
        /*00ac*/ 	.word	0x00000000


	//----- nvinfo : EIATTR_CBANK_PARAM_SIZE
	.align		4
.L_2635:
        /*00b0*/ 	.byte	0x03, 0x19
        /*00b2*/ 	.short	0x0128


	//----- nvinfo : EIATTR_PARAM_CBANK
	.align		4
        /*00b4*/ 	.byte	0x04, 0x0a
        /*00b6*/ 	.short	(.L_2637 - .L_2636)
	.align		4
.L_2636:
        /*00b8*/ 	.word	index@(.nv.constant0._ZN10layer_norm22ln_bwd_finalize_kernelINS_22Kernel_traits_finalizeILj8192E6__halfffffjLb0ELj1024ELj4ENS_18Kernel_traits_baseILj8192ES2_ffffjLj1024EEEEELb0ELb0EEEvNS_9BwdParamsE)
        /*00bc*/ 	.short	0x0380
        /*00be*/ 	.short	0x0128


	//----- nvinfo : EIATTR_SW_WAR
	.align		4
.L_2637:
        /*00c0*/ 	.byte	0x04, 0x36
        /*00c2*/ 	.short	(.L_2639 - .L_2638)
.L_2638:
        /*00c4*/ 	.word	0x00000008
.L_2639:


//--------------------- .nv.info._ZN10layer_norm40ln_parallel_residual_bwd_finalize_kernelINS_22Kernel_traits_finalizeILj8192E6__halfffffjLb0ELj1024ELj4ENS_18Kernel_traits_baseILj8192ES2_ffffjLj1024EEEEELb0EEEvNS_9BwdParamsE --------------------------
	.section	.nv.info._ZN10layer_norm40ln_parallel_residual_bwd_finalize_kernelINS_22Kernel_traits_finalizeILj8192E6__halfffffjLb0ELj1024ELj4ENS_18Kernel_traits_baseILj8192ES2_ffffjLj1024EEEEELb0EEEvNS_9BwdParamsE,"",@"SHT_CUDA_INFO"
	.sectionflags	@""
	.align	4


	//----- nvinfo : EIATTR_CUDA_API_VERSION
	.align		4
        /*0000*/ 	.byte	0x04, 0x37
        /*0002*/ 	.short	(.L_2641 - .L_2640)
.L_2640:
        /*0004*/ 	.word	0x00000082


	//----- nvinfo : EIATTR_KPARAM_INFO
	.align		4
.L_2641:
        /*0008*/ 	.byte	0x04, 0x17
        /*000a*/ 	.short	(.L_2643 - .L_2642)
.L_2642:
        /*000c*/ 	.word	0x00000000
        /*0010*/ 	.short	0x0000
        /*0012*/ 	.short	0x0000
        /*0014*/ 	.byte	0x00, 0xf0, 0xa1, 0x04


	//----- nvinfo : EIATTR_SPARSE_MMA_MASK
	.align		4
.L_2643:
        /*0018*/ 	.byte	0x03, 0x50
        /*001a*/ 	.short	0x0000


	//----- nvinfo : EIATTR_MAXREG_COUNT
	.align		4
        /*001c*/ 	.byte	0x03, 0x1b
        /*001e*/ 	.short	0x0040


	//----- nvinfo : EIATTR_NUM_BARRIERS
	.align		4
        /*0020*/ 	.byte	0x02, 0x4c
        /*0022*/ 	.byte	0x01
	.zero		1


	//----- nvinfo : EIATTR_MERCURY_ISA_VERSION
	.align		4
        /*0024*/ 	.byte	0x03, 0x5f
        /*0026*/ 	.short	0x0101


	//----- nvinfo : EIATTR_COOP_GROUP_MASK_REGIDS
	.align		4
        /*0028*/ 	.byte	0x04, 0x29
        /*002a*/ 	.short	(.L_2645 - .L_2644)


	//   ....[0]....
.L_2644:
        /*002c*/ 	.word	0xffffffff


	//   ....[1]....
        /*0030*/ 	.word	0xffffffff


	//   ....[2]....
        /*0034*/ 	.word	0xffffffff


	//   ....[3]....
        /*0038*/ 	.word	0xffffffff


	//   ....[4]....
        /*003c*/ 	.word	0xffffffff


	//   ....[5]....
        /*0040*/ 	.word	0xffffffff


	//   ....[6]....
        /*0044*/ 	.word	0xffffffff


	//   ....[7]....
        /*0048*/ 	.word	0xffffffff


	//   ....[8]....
        /*004c*/ 	.word	0xffffffff


	//   ....[9]....
        /*0050*/ 	.word	0xffffffff


	//   ....[10]....
        /*0054*/ 	.word	0xffffffff


	//   ....[11]....
        /*0058*/ 	.word	0xffffffff


	//   ....[12]....
        /*005c*/ 	.word	0xffffffff


	//   ....[13]....
        /*0060*/ 	.word	0xffffffff


	//   ....[14]....
        /*0064*/ 	.word	0xffffffff


	//   ....[15]....
        /*0068*/ 	.word	0xffffffff


	//   ....[16]....
        /*006c*/ 	.word	0xffffffff


	//   ....[17]....
        /*0070*/ 	.word	0xffffffff


	//   ....[18]....
        /*0074*/ 	.word	0xffffffff


	//   ....[19]....
        /*0078*/ 	.word	0xffffffff


	//----- nvinfo : EIATTR_COOP_GROUP_INSTR_OFFSETS
	.align		4
.L_2645:
        /*007c*/ 	.byte	0x04, 0x28
        /*007e*/ 	.short	(.L_2647 - .L_2646)


	//   ....[0]....
.L_2646:
        /*0080*/ 	.word	0x000013b0


	//   ....[1]....
        /*0084*/ 	.word	0x000013c0


	//   ....[2]....
        /*0088*/ 	.word	0x000013d0


	//   ....[3]....
        /*008c*/ 	.word	0x000013e0


	//   ....[4]....
        /*0090*/ 	.word	0x00001410


	//   ....[5]....
        /*0094*/ 	.word	0x00001430


	//   ....[6]....
        /*0098*/ 	.word	0x00001450


	//   ....[7]....
        /*009c*/ 	.word	0x00001460


	//   ....[8]....
        /*00a0*/ 	.word	0x000014a0


	//   ....[9]....
        /*00a4*/ 	.word	0x000014c0


	//   ....[10]....
        /*00a8*/ 	.word	0x000014d0


	//   ....[11]....
        /*00ac*/ 	.word	0x000014e0


	//   ....[12]....
        /*00b0*/ 	.word	0x00001510


	//   ....[13]....
        /*00b4*/ 	.word	0x00001530


	//   ....[14]....
        /*00b8*/ 	.word	0x00001550


	//   ....[15]....
        /*00bc*/ 	.word	0x00001560


	//   ....[16]....
        /*00c0*/ 	.word	0x000015a0


	//   ....[17]....
        /*00c4*/ 	.word	0x000015d0


	//   ....[18]....
        /*00c8*/ 	.word	0x00001600


	//   ....[19]....
        /*00cc*/ 	.word	0x00001610


	//----- nvinfo : EIATTR_VRC_CTA_INIT_COUNT
	.align		4
.L_2647:
        /*00d0*/ 	.byte	0x02, 0x4a
	.zero		1
	.zero		1


	//----- nvinfo : EIATTR_EXIT_INSTR_OFFSETS
	.align		4
        /*00d4*/ 	.byte	0x04, 0x1c
        /*00d6*/ 	.short	(.L_2649 - .L_2648)


	//   ....[0]....
.L_2648:
        /*00d8*/ 	.word	0x00000060


	//   ....[1]....
        /*00dc*/ 	.word	0x000016b0


	//   ....[2]....
        /*00e0*/ 	.word	0x000016e0


	//   ....[3]....
        /*00e4*/ 	.word	0x00001840


	//----- nvinfo : EIATTR_MAX_THREADS
	.align		4
.L_2649:
        /*00e8*/ 	.byte	0x04, 0x05
        /*00ea*/ 	.short	(.L_2651 - .L_2650)
.L_2650:
        /*00ec*/ 	.word	0x00000400
        /*00f0*/ 	.word	0x00000001
        /*00f4*/ 	.word	0x00000001


	//----- nvinfo : EIATTR_CRS_STACK_SIZE
	.align		4
.L_2651:
        /*00f8*/ 	.byte	0x04, 0x1e
        /*00fa*/ 	.short	(.L_2653 - .L_2652)
.L_2652:
        /*00fc*/ 	.word	0x00000000


	//----- nvinfo : EIATTR_CBANK_PARAM_SIZE
	.align		4
.L_2653:
        /*0100*/ 	.byte	0x03, 0x19
        /*0102*/ 	.short	0x0128


	//----- nvinfo : EIATTR_PARAM_CBANK
	.align		4
        /*0104*/ 	.byte	0x04, 0x0a
        /*0106*/ 	.short	(.L_2655 - .L_2654)
	.align		4
.L_2654:
        /*0108*/ 	.word	index@(.nv.constant0._ZN10layer_norm40ln_parallel_residual_bwd_finalize_kernelINS_22Kernel_traits_finalizeILj8192E6__halfffffjLb0ELj1024ELj4ENS_18Kernel_traits_baseILj8192ES2_ffffjLj1024EEEEELb0EEEvNS_9BwdParamsE)
        /*010c*/ 	.short	0x0380
        /*010e*/ 	.short	0x0128


	//----- nvinfo : EIATTR_SW_WAR
	.align		4
.L_2655:
        /*0110*/ 	.byte	0x04, 0x36
        /*0112*/ 	.short	(.L_2657 - .L_2656)
.L_2656:
        /*0114*/ 	.word	0x00000008
.L_2657:


//--------------------- .nv.info._ZN10layer_norm31ln_parallel_residual_bwd_kernelINS_13Kernel_traitsI6__halfffffjLj8192ELj1ELj1ELj8ELj16ENS_18Kernel_traits_baseILj8192ES2_ffffjLj256EEEEELb1ELb1ELb0EEEvNS_9BwdParamsE --------------------------
	.section	.nv.info._ZN10layer_norm31ln_parallel_residual_bwd_kernelINS_13Kernel_traitsI6__halfffffjLj8192ELj1ELj1ELj8ELj16ENS_18Kernel_traits_baseILj8192ES2_ffffjLj256EEEEELb1ELb1ELb0EEEvNS_9BwdParamsE,"",@"SHT_CUDA_INFO"
	.sectionflags	@""
	.align	4


	//----- nvinfo : EIATTR_CUDA_API_VERSION
	.align		4
        /*0000*/ 	.byte	0x04, 0x37
        /*0002*/ 	.short	(.L_2659 - .L_2658)
.L_2658:
        /*0004*/ 	.word	0x00000082


	//----- nvinfo : EIATTR_KPARAM_INFO
	.align		4
.L_2659:
        /*0008*/ 	.byte	0x04, 0x17
        /*000a*/ 	.short	(.L_2661 - .L_2660)
.L_2660:
        /*000c*/ 	.word	0x00000000
        /*0010*/ 	.short	0x0000
        /*0012*/ 	.short	0x0000
        /*0014*/ 	.byte	0x00, 0xf0, 0xa1, 0x04


	//----- nvinfo : EIATTR_SPARSE_MMA_MASK
	.align		4
.L_2661:
        /*0018*/ 	.byte	0x03, 0x50
        /*001a*/ 	.short	0x0000


	//----- nvinfo : EIATTR_MAXREG_COUNT
	.align		4
        /*001c*/ 	.byte	0x03, 0x1b
        /*001e*/ 	.short	0x00ff


	//----- nvinfo : EIATTR_NUM_BARRIERS
	.align		4
        /*0020*/ 	.byte	0x02, 0x4c
        /*0022*/ 	.byte	0x01
	.zero		1


	//----- nvinfo : EIATTR_MERCURY_ISA_VERSION
	.align		4
        /*0024*/ 	.byte	0x03, 0x5f
        /*0026*/ 	.short	0x0101


	//----- nvinfo : EIATTR_COOP_GROUP_MASK_REGIDS
	.align		4
        /*0028*/ 	.byte	0x04, 0x29
        /*002a*/ 	.short	(.L_2663 - .L_2662)


	//   ....[0]....
.L_2662:
        /*002c*/ 	.word	0xffffffff


	//   ....[1]....
        /*0030*/ 	.word	0xffffffff


	//   ....[2]....
        /*0034*/ 	.word	0xffffffff


	//   ....[3]....
        /*0038*/ 	.word	0xffffffff


	//   ....[4]....
        /*003c*/ 	.word	0xffffffff


	//   ....[5]....
        /*0040*/ 	.word	0xffffffff


	//   ....[6]....
        /*0044*/ 	.word	0xffffffff


	//   ....[7]....
        /*0048*/ 	.word	0xffffffff


	//   ....[8]....
        /*004c*/ 	.word	0xffffffff


	//   ....[9]....
        /*0050*/ 	.word	0xffffffff


	//----- nvinfo : EIATTR_COOP_GROUP_INSTR_OFFSETS
	.align		4
.L_2663:
        /*0054*/ 	.byte	0x04, 0x28
        /*0056*/ 	.short	(.L_2665 - .L_2664)


	//   ....[0]....
.L_2664:
        /*0058*/ 	.word	0x00002880


	//   ....[1]....
        /*005c*/ 	.word	0x000028a0


	//   ....[2]....
        /*0060*/ 	.word	0x000028e0


	//   ....[3]....
        /*0064*/ 	.word	0x000028f0


	//   ....[4]....
        /*0068*/ 	.word	0x00002930


	//   ....[5]....
        /*006c*/ 	.word	0x00002940


	//   ....[6]....
        /*0070*/ 	.word	0x00002970


	//   ....[7]....
        /*0074*/ 	.word	0x00002980


	//   ....[8]....
        /*0078*/ 	.word	0x000029b0


	//   ....[9]....
        /*007c*/ 	.word	0x000029c0


	//----- nvinfo : EIATTR_VRC_CTA_INIT_COUNT
	.align		4
.L_2665:
        /*0080*/ 	.byte	0x02, 0x4a
	.zero		1
	.zero		1


	//----- nvinfo : EIATTR_EXIT_INSTR_OFFSETS
	.align		4
        /*0084*/ 	.byte	0x04, 0x1c
        /*0086*/ 	.short	(.L_2667 - .L_2666)


	//   ....[0]....
.L_2666:
        /*0088*/ 	.word	0x0000b6d0


	//   ....[1]....
        /*008c*/ 	.word	0x0000b750


	//----- nvinfo : EIATTR_MAX_THREADS
	.align		4
.L_2667:
        /*0090*/ 	.byte	0x04, 0x05
        /*0092*/ 	.short	(.L_2669 - .L_2668)
.L_2668:
        /*0094*/ 	.word	0x00000100
        /*0098*/ 	.word	0x00000001
        /*009c*/ 	.word	0x00000001


	//----- nvinfo : EIATTR_CRS_STACK_SIZE
	.align		4
.L_2669:
        /*00a0*/ 	.byte	0x04, 0x1e
        /*00a2*/ 	.short	(.L_2671 - .L_2670)
.L_2670:
        /*00a4*/ 	.word	0x00000000


	//----- nvinfo : EIATTR_CBANK_PARAM_SIZE
	.align		4
.L_2671:
        /*00a8*/ 	.byte	0x03, 0x19
        /*00aa*/ 	.short	0x0128


	//----- nvinfo : EIATTR_PARAM_CBANK
	.align		4
        /*00ac*/ 	.byte	0x04, 0x0a
        /*00ae*/ 	.short	(.L_2673 - .L_2672)
	.align		4
.L_2672:
        /*00b0*/ 	.word	index@(.nv.constant0._ZN10layer_norm31ln_parallel_residual_bwd_kernelINS_13Kernel_traitsI6__halfffffjLj8192ELj1ELj1ELj8ELj16ENS_18Kernel_traits_baseILj8192ES2_ffffjLj256EEEEELb1ELb1ELb0EEEvNS_9BwdParamsE)
        /*00b4*/ 	.short	0x0380
        /*00b6*/ 	.short	0x0128


	//----- nvinfo : EIATTR_SW_WAR
	.align		4
.L_2673:
        /*00b8*/ 	.byte	0x04, 0x36
        /*00ba*/ 	.short	(.L_2675 - .L_2674)
.L_2674:
        /*00bc*/ 	.word	0x00000008
.L_2675:


//--------------------- .nv.info._ZN10layer_norm22ln_bwd_finalize_kernelINS_22Kernel_traits_finalizeILj8192E6__halfffffjLb0ELj1024ELj4ENS_18Kernel_traits_baseILj8192ES2_ffffjLj1024EEEEELb0ELb1EEEvNS_9BwdParamsE --------------------------
	.section	.nv.info._ZN10layer_norm22ln_bwd_finalize_kernelINS_22Kernel_traits_finalizeILj8192E6__halfffffjLb0ELj1024ELj4ENS_18Kernel_traits_baseILj8192ES2_ffffjLj1024EEEEELb0ELb1EEEvNS_9BwdParamsE,"",@"SHT_CUDA_INFO"
	.sectionflags	@""
	.align	4


	//----- nvinfo : EIATTR_CUDA_API_VERSION
	.align		4
        /*0000*/ 	.byte	0x04, 0x37
        /*0002*/ 	.short	(.L_2677 - .L_2676)
.L_2676:
        /*0004*/ 	.word	0x00000082


	//----- nvinfo : EIATTR_KPARAM_INFO
	.align		4
.L_2677:
        /*0008*/ 	.byte	0x04, 0x17
        /*000a*/ 	.short	(.L_2679 - .L_2678)
.L_2678:
        /*000c*/ 	.word	0x00000000
        /*0010*/ 	.short	0x0000
        /*0012*/ 	.short	0x0000
        /*0014*/ 	.byte	0x00, 0xf0, 0xa1, 0x04


	//----- nvinfo : EIATTR_SPARSE_MMA_MASK
	.align		4
.L_2679:
        /*0018*/ 	.byte	0x03, 0x50
        /*001a*/ 	.short	0x0000


	//----- nvinfo : EIATTR_MAXREG_COUNT
	.align		4
        /*001c*/ 	.byte	0x03, 0x1b
        /*001e*/ 	.short	0x0040


	//----- nvinfo : EIATTR_NUM_BARRIERS
	.align		4
        /*0020*/ 	.byte	0x02, 0x4c
        /*0022*/ 	.byte	0x01
	.zero		1


	//----- nvinfo : EIATTR_MERCURY_ISA_VERSION
	.align		4
        /*0024*/ 	.byte	0x03, 0x5f
        /*0026*/ 	.short	0x0101


	//----- nvinfo : EIATTR_COOP_GROUP_MASK_REGIDS
	.align		4
        /*0028*/ 	.byte	0x04, 0x29
        /*002a*/ 	.short	(.L_2681 - .L_2680)


	//   ....[0]....
.L_2680:
        /*002c*/ 	.word	0xffffffff


	//   ....[1]....
        /*0030*/ 	.word	0xffffffff


	//   ....[2]....
        /*0034*/ 	.word	0xffffffff


	//   ....[3]....
        /*0038*/ 	.word	0xffffffff


	//   ....[4]....
        /*003c*/ 	.word	0xffffffff


	//   ....[5]....
        /*0040*/ 	.word	0xffffffff


	//   ....[6]....
        /*0044*/ 	.word	0xffffffff


	//   ....[7]....
        /*0048*/ 	.word	0xffffffff


	//   ....[8]....
        /*004c*/ 	.word	0xffffffff


	//   ....[9]....
        /*0050*/ 	.word	0xffffffff


	//----- nvinfo : EIATTR_COOP_GROUP_INSTR_OFFSETS
	.align		4
.L_2681:
        /*0054*/ 	.byte	0x04, 0x28
        /*0056*/ 	.short	(.L_2683 - .L_2682)


	//   ....[0]....
.L_2682:
        /*0058*/ 	.word	0x00001630


	//   ....[1]....
        /*005c*/ 	.word	0x00001640


	//   ....[2]....
        /*0060*/ 	.word	0x00001670


	//   ....[3]....
        /*0064*/ 	.word	0x00001680


	//   ....[4]....
        /*0068*/ 	.word	0x000016b0


	//   ....[5]....
        /*006c*/ 	.word	0x000016d0


	//   ....[6]....
        /*0070*/ 	.word	0x00001700


	//   ....[7]....
        /*0074*/ 	.word	0x00001710


	//   ....[8]....
        /*0078*/ 	.word	0x00001740


	//   ....[9]....
        /*007c*/ 	.word	0x00001750


	//----- nvinfo : EIATTR_VRC_CTA_INIT_COUNT
	.align		4
.L_2683:
        /*0080*/ 	.byte	0x02, 0x4a
	.zero		1
	.zero		1


	//----- nvinfo : EIATTR_EXIT_INSTR_OFFSETS
	.align		4
        /*0084*/ 	.byte	0x04, 0x1c
        /*0086*/ 	.short	(.L_2685 - .L_2684)


	//   ....[0]....
.L_2684:
        /*0088*/ 	.word	0x00000070


	//   ....[1]....
        /*008c*/ 	.word	0x000017b0


	//   ....[2]....
        /*0090*/ 	.word	0x00001880


	//----- nvinfo : EIATTR_MAX_THREADS
	.align		4
.L_2685:
        /*0094*/ 	.byte	0x04, 0x05
        /*0096*/ 	.short	(.L_2687 - .L_2686)
.L_2686:
        /*0098*/ 	.word	0x00000400
        /*009c*/ 	.word	0x00000001
        /*00a0*/ 	.word	0x00000001


	//----- nvinfo : EIATTR_CRS_STACK_SIZE
	.align		4
.L_2687:
        /*00a4*/ 	.byte	0x04, 0x1e
        /*00a6*/ 	.short	(.L_2689 - .L_2688)
.L_2688:
        /*00a8*/ 	.word	0x00000000


	//----- nvinfo : EIATTR_CBANK_PARAM_SIZE
	.align		4
.L_2689:
        /*00ac*/ 	.byte	0x03, 0x19
        /*00ae*/ 	.short	0x0128


	//----- nvinfo : EIATTR_PARAM_CBANK
	.align		4
        /*00b0*/ 	.byte	0x04, 0x0a
        /*00b2*/ 	.short	(.L_2691 - .L_2690)
	.align		4
.L_2690:
        /*00b4*/ 	.word	index@(.nv.constant0._ZN10layer_norm22ln_bwd_finalize_kernelINS_22Kernel_traits_finalizeILj8192E6__halfffffjLb0ELj1024ELj4ENS_18Kernel_traits_baseILj8192ES2_ffffjLj1024EEEEELb0ELb1EEEvNS_9BwdParamsE)
        /*00b8*/ 	.short	0x0380
        /*00ba*/ 	.short	0x0128


	//----- nvinfo : EIATTR_SW_WAR
	.align		4
.L_2691:
        /*00bc*/ 	.byte	0x04, 0x36
        /*00be*/ 	.short	(.L_2693 - .L_2692)
.L_2692:
        /*00c0*/ 	.word	0x00000008
.L_2693:


//--------------------- .nv.info._ZN10layer_norm40ln_parallel_residual_bwd_finalize_kernelINS_22Kernel_traits_finalizeILj8192E6__halfffffjLb0ELj1024ELj4ENS_18Kernel_traits_baseILj8192ES2_ffffjLj1024EEEEELb1EEEvNS_9BwdParamsE --------------------------
	.section	.nv.info._ZN10layer_norm40ln_parallel_residual_bwd_finalize_kernelINS_22Kernel_traits_finalizeILj8192E6__halfffffjLb0ELj1024ELj4ENS_18Kernel_traits_baseILj8192ES2_ffffjLj1024EEEEELb1EEEvNS_9BwdParamsE,"",@"SHT_CUDA_INFO"
	.sectionflags	@""
	.align	4


	//----- nvinfo : EIATTR_CUDA_API_VERSION
	.align		4
        /*0000*/ 	.byte	0x04, 0x37
        /*0002*/ 	.short	(.L_2695 - .L_2694)
.L_2694:
        /*0004*/ 	.word	0x00000082


	//----- nvinfo : EIATTR_KPARAM_INFO
	.align		4
.L_2695:
        /*0008*/ 	.byte	0x04, 0x17
        /*000a*/ 	.short	(.L_2697 - .L_2696)
.L_2696:
        /*000c*/ 	.word	0x00000000
        /*0010*/ 	.short	0x0000
        /*0012*/ 	.short	0x0000
        /*0014*/ 	.byte	0x00, 0xf0, 0xa1, 0x04


	//----- nvinfo : EIATTR_SPARSE_MMA_MASK
	.align		4
.L_2697:
        /*0018*/ 	.byte	0x03, 0x50
        /*001a*/ 	.short	0x0000


	//----- nvinfo : EIATTR_MAXREG_COUNT
	.align		4
        /*001c*/ 	.byte	0x03, 0x1b
        /*001e*/ 	.short	0x0040


	//----- nvinfo : EIATTR_NUM_BARRIERS
	.align		4
        /*0020*/ 	.byte	0x02, 0x4c
        /*0022*/ 	.byte	0x01
	.zero		1


	//----- nvinfo : EIATTR_MERCURY_ISA_VERSION
	.align		4
        /*0024*/ 	.byte	0x03, 0x5f
        /*0026*/ 	.short	0x0101


	//----- nvinfo : EIATTR_COOP_GROUP_MASK_REGIDS
	.align		4
        /*0028*/ 	.byte	0x04, 0x29
        /*002a*/ 	.short	(.L_2699 - .L_2698)


	//   ....[0]....
.L_2698:
        /*002c*/ 	.word	0xffffffff


	//   ....[1]....
        /*0030*/ 	.word	0xffffffff


	//   ....[2]....
        /*0034*/ 	.word	0xffffffff


	//   ....[3]....
        /*0038*/ 	.word	0xffffffff


	//   ....[4]....
        /*003c*/ 	.word	0xffffffff


	//   ....[5]....
        /*0040*/ 	.word	0xffffffff


	//   ....[6]....
        /*0044*/ 	.word	0xffffffff


	//   ....[7]....
        /*0048*/ 	.word	0xffffffff


	//   ....[8]....
        /*004c*/ 	.word	0xffffffff


	//   ....[9]....
        /*0050*/ 	.word	0xffffffff


	//   ....[10]....
        /*0054*/ 	.word	0xffffffff


	//   ....[11]....
        /*0058*/ 	.word	0xffffffff


	//   ....[12]....
        /*005c*/ 	.word	0xffffffff


	//   ....[13]....
        /*0060*/ 	.word	0xffffffff


	//   ....[14]....
        /*0064*/ 	.word	0xffffffff


	//   ....[15]....
        /*0068*/ 	.word	0xffffffff


	//   ....[16]....
        /*006c*/ 	.word	0xffffffff


	//   ....[17]....
        /*0070*/ 	.word	0xffffffff


	//   ....[18]....
        /*0074*/ 	.word	0xffffffff


	//   ....[19]....
        /*0078*/ 	.word	0xffffffff


	//----- nvinfo : EIATTR_COOP_GROUP_INSTR_OFFSETS
	.align		4
.L_2699:
        /*007c*/ 	.byte	0x04, 0x28
        /*007e*/ 	.short	(.L_2701 - .L_2700)


	//   ....[0]....
.L_2700:
        /*0080*/ 	.word	0x00001410


	//   ....[1]....
        /*0084*/ 	.word	0x00001420


	//   ....[2]....
        /*0088*/ 	.word	0x00001430


	//   ....[3]....
        /*008c*/ 	.word	0x00001440


	//   ....[4]....
        /*0090*/ 	.word	0x00001480


	//   ....[5]....
        /*0094*/ 	.word	0x000014a0


	//   ....[6]....
        /*0098*/ 	.word	0x000014b0


	//   ....[7]....
        /*009c*/ 	.word	0x000014c0


	//   ....[8]....
        /*00a0*/ 	.word	0x000014f0


	//   ....[9]....
        /*00a4*/ 	.word	0x00001520


	//   ....[10]....
        /*00a8*/ 	.word	0x00001530


	//   ....[11]....
        /*00ac*/ 	.word	0x00001540


	//   ....[12]....
        /*00b0*/ 	.word	0x00001560


	//   ....[13]....
        /*00b4*/ 	.word	0x00001590


	//   ....[14]....
        /*00b8*/ 	.word	0x000015b0


	//   ....[15]....
        /*00bc*/ 	.word	0x000015c0


	//   ....[16]....
        /*00c0*/ 	.word	0x000015e0


	//   ....[17]....
        /*00c4*/ 	.word	0x00001610


	//   ....[18]....
        /*00c8*/ 	.word	0x00001630


	//   ....[19]....
        /*00cc*/ 	.word	0x00001640


	//----- nvinfo : EIATTR_VRC_CTA_INIT_COUNT
	.align		4
.L_2701:
        /*00d0*/ 	.byte	0x02, 0x4a
	.zero		1
	.zero		1


	//----- nvinfo : EIATTR_EXIT_INSTR_OFFSETS
	.align		4
        /*00d4*/ 	.byte	0x04, 0x1c
        /*00d6*/ 	.short	(.L_2703 - .L_2702)


	//   ....[0]....
.L_2702:
        /*00d8*/ 	.word	0x00000060


	//   ....[1]....
        /*00dc*/ 	.word	0x000016e0


	//   ....[2]....
        /*00e0*/ 	.word	0x00001850


	//----- nvinfo : EIATTR_MAX_THREADS
	.align		4
.L_2703:
        /*00e4*/ 	.byte	0x04, 0x05
        /*00e6*/ 	.short	(.L_2705 - .L_2704)
.L_2704:
        /*00e8*/ 	.word	0x00000400
        /*00ec*/ 	.word	0x00000001
        /*00f0*/ 	.word	0x00000001


	//----- nvinfo : EIATTR_CRS_STACK_SIZE
	.align		4
.L_2705:
        /*00f4*/ 	.byte	0x04, 0x1e
        /*00f6*/ 	.short	(.L_2707 - .L_2706)
.L_2706:
        /*00f8*/ 	.word	0x00000000


	//----- nvinfo : EIATTR_CBANK_PARAM_SIZE
	.align		4
.L_2707:
        /*00fc*/ 	.byte	0x03, 0x19
        /*00fe*/ 	.short	0x0128


	//----- nvinfo : EIATTR_PARAM_CBANK
	.align		4
        /*0100*/ 	.byte	0x04, 0x0a
        /*0102*/ 	.short	(.L_2709 - .L_2708)
	.align		4
.L_2708:
        /*0104*/ 	.word	index@(.nv.constant0._ZN10layer_norm40ln_parallel_residual_bwd_finalize_kernelINS_22Kernel_traits_finalizeILj8192E6__halfffffjLb0ELj1024ELj4ENS_18Kernel_traits_baseILj8192ES2_ffffjLj1024EEEEELb1EEEvNS_9BwdParamsE)
        /*0108*/ 	.short	0x0380
        /*010a*/ 	.short	0x0128


	//----- nvinfo : EIATTR_SW_WAR
	.align		4
.L_2709:
        /*010c*/ 	.byte	0x04, 0x36
        /*010e*/ 	.short	(.L_2711 - .L_2710)
.L_2710:
        /*0110*/ 	.word	0x00000008
.L_2711:


//--------------------- .nv.info._ZN10layer_norm31ln_parallel_residual_bwd_kernelINS_13Kernel_traitsI6__halfffffjLj8192ELj1ELj1ELj8ELj16ENS_18Kernel_traits_baseILj8192ES2_ffffjLj256EEEEELb1ELb1ELb1EEEvNS_9BwdParamsE --------------------------
	.section	.nv.info._ZN10layer_norm31ln_parallel_residual_bwd_kernelINS_13Kernel_traitsI6__halfffffjLj8192ELj1ELj1ELj8ELj16ENS_18Kernel_traits_baseILj8192ES2_ffffjLj256EEEEELb1ELb1ELb1EEEvNS_9BwdParamsE,"",@"SHT_CUDA_INFO"
	.sectionflags	@""
	.align	4


	//----- nvinfo : EIATTR_CUDA_API_VERSION
	.align		4
        /*0000*/ 	.byte	0x04, 0x37
        /*0002*/ 	.short	(.L_2713 - .L_2712)
.L_2712:
        /*0004*/ 	.word	0x00000082


	//----- nvinfo : EIATTR_KPARAM_INFO
	.align		4
.L_2713:
        /*0008*/ 	.byte	0x04, 0x17
        /*000a*/ 	.short	(.L_2715 - .L_2714)
.L_2714:
        /*000c*/ 	.word	0x00000000
        /*0010*/ 	.short	0x0000
        /*0012*/ 	.short	0x0000
        /*0014*/ 	.byte	0x00, 0xf0, 0xa1, 0x04


	//----- nvinfo : EIATTR_SPARSE_MMA_MASK
	.align		4
.L_2715:
        /*0018*/ 	.byte	0x03, 0x50
        /*001a*/ 	.short	0x0000


	//----- nvinfo : EIATTR_MAXREG_COUNT
	.align		4
        /*001c*/ 	.byte	0x03, 0x1b
        /*001e*/ 	.short	0x00ff


	//----- nvinfo : EIATTR_NUM_BARRIERS
	.align		4
        /*0020*/ 	.byte	0x02, 0x4c
        /*0022*/ 	.byte	0x01
	.zero		1


	//----- nvinfo : EIATTR_ANNOTATIONS
	.align		4
        /*0024*/ 	.byte	0x04, 0x55
        /*0026*/ 	.short	(.L_2717 - .L_2716)


	//   ....[0]....
.L_2716:
        /*0028*/ 	.word	0x00000001
        /*002c*/ 	.byte	0x80, 0x05, 0x00, 0x00, 0x01, 0x00, 0x00, 0x00, 0x00, 0x09, 0x00, 0x00


	//----- nvinfo : EIATTR_MERCURY_ISA_VERSION
	.align		4
.L_2717:
        /*0038*/ 	.byte	0x03, 0x5f
        /*003a*/ 	.short	0x0101


	//----- nvinfo : EIATTR_COOP_GROUP_MASK_REGIDS
	.align		4
        /*003c*/ 	.byte	0x04, 0x29
        /*003e*/ 	.short	(.L_2719 - .L_2718)


	//   ....[0]....
.L_2718:
        /*0040*/ 	.word	0xffffffff


	//   ....[1]....
        /*0044*/ 	.word	0xffffffff


	//   ....[2]....
        /*0048*/ 	.word	0xffffffff


	//   ....[3]....
        /*004c*/ 	.word	0xffffffff


	//   ....[4]....
        /*0050*/ 	.word	0xffffffff


	//   ....[5]....
        /*0054*/ 	.word	0xffffffff


	//   ....[6]....
        /*0058*/ 	.word	0xffffffff


	//   ....[7]....
        /*005c*/ 	.word	0xffffffff


	//   ....[8]....
        /*0060*/ 	.word	0xffffffff


	//   ....[9]....
        /*0064*/ 	.word	0xffffffff


	//----- nvinfo : EIATTR_COOP_GROUP_INSTR_OFFSETS
	.align		4
.L_2719:
        /*0068*/ 	.byte	0x04, 0x28
        /*006a*/ 	.short	(.L_2721 - .L_2720)


	//   ....[0]....
.L_2720:
        /*006c*/ 	.word	0x00001bd0


	//   ....[1]....
        /*0070*/ 	.word	0x00001c80


	//   ....[2]....
        /*0074*/ 	.word	0x00001c90


	//   ....[3]....
        /*0078*/ 	.word	0x00001cc0


	//   ....[4]....
        /*007c*/ 	.word	0x00001cd0


	//   ....[5]....
        /*0080*/ 	.word	0x00001cf0


	//   ....[6]....
        /*0084*/ 	.word	0x00001d20


	//   ....[7]....
        /*0088*/ 	.word	0x00001d50


	//   ....[8]....
        /*008c*/ 	.word	0x00001d80


	//   ....[9]....
        /*0090*/ 	.word	0x00001d90


	//----- nvinfo : EIATTR_VRC_CTA_INIT_COUNT
	.align		4
.L_2721:
        /*0094*/ 	.byte	0x02, 0x4a
	.zero		1
	.zero		1


	//----- nvinfo : EIATTR_EXIT_INSTR_OFFSETS
	.align		4
        /*0098*/ 	.byte	0x04, 0x1c
        /*009a*/ 	.short	(.L_2723 - .L_2722)


	//   ....[0]....
.L_2722:
        /*009c*/ 	.word	0x0000a310


	//----- nvinfo : EIATTR_MAX_THREADS
	.align		4
.L_2723:
        /*00a0*/ 	.byte	0x04, 0x05
        /*00a2*/ 	.short	(.L_2725 - .L_2724)
.L_2724:
        /*00a4*/ 	.word	0x00000100
        /*00a8*/ 	.word	0x00000001
        /*00ac*/ 	.word	0x00000001


	//----- nvinfo : EIATTR_CRS_STACK_SIZE
	.align		4
.L_2725:
        /*00b0*/ 	.byte	0x04, 0x1e
        /*00b2*/ 	.short	(.L_2727 - .L_2726)
.L_2726:
        /*00b4*/ 	.word	0x00000000


	//----- nvinfo : EIATTR_CBANK_PARAM_SIZE
	.align		4
.L_2727:
        /*00b8*/ 	.byte	0x03, 0x19
        /*00ba*/ 	.short	0x0128


	//----- nvinfo : EIATTR_PARAM_CBANK
	.align		4
        /*00bc*/ 	.byte	0x04, 0x0a
        /*00be*/ 	.short	(.L_2729 - .L_2728)
	.align		4
.L_2728:
        /*00c0*/ 	.word	index@(.nv.constant0._ZN10layer_norm31ln_parallel_residual_bwd_kernelINS_13Kernel_traitsI6__halfffffjLj8192ELj1ELj1ELj8ELj16ENS_18Kernel_traits_baseILj8192ES2_ffffjLj256EEEEELb1ELb1ELb1EEEvNS_9BwdParamsE)
        /*00c4*/ 	.short	0x0380
        /*00c6*/ 	.short	0x0128


	//----- nvinfo : EIATTR_SW_WAR
	.align		4
.L_2729:
        /*00c8*/ 	.byte	0x04, 0x36
        /*00ca*/ 	.short	(.L_2731 - .L_2730)
.L_2730:
        /*00cc*/ 	.word	0x00000008
.L_2731:


//--------------------- .nv.info._ZN10layer_norm31ln_parallel_residual_bwd_kernelINS_13Kernel_traitsIfffffjLj8192ELj1ELj1ELj8ELj16ENS_18Kernel_traits_baseILj8192EfffffjLj256EEEEELb0ELb0ELb0EEEvNS_9BwdParamsE --------------------------
	.section	.nv.info._ZN10layer_norm31ln_parallel_residual_bwd_kernelINS_13Kernel_traitsIfffffjLj8192ELj1ELj1ELj8ELj16ENS_18Kernel_traits_baseILj8192EfffffjLj256EEEEELb0ELb0ELb0EEEvNS_9BwdParamsE,"",@"SHT_CUDA_INFO"
	.sectionflags	@""
	.align	4


	//----- nvinfo : EIATTR_CUDA_API_VERSION
	.align		4
        /*0000*/ 	.byte	0x04, 0x37
        /*0002*/ 	.short	(.L_2733 - .L_2732)
.L_2732:
        /*0004*/ 	.word	0x00000082


	//----- nvinfo : EIATTR_KPARAM_INFO
	.align		4
.L_2733:
        /*0008*/ 	.byte	0x04, 0x17
        /*000a*/ 	.short	(.L_2735 - .L_2734)
.L_2734:
        /*000c*/ 	.word	0x00000000
        /*0010*/ 	.short	0x0000
        /*0012*/ 	.short	0x0000
        /*0014*/ 	.byte	0x00, 0xf0, 0xa1, 0x04


	//----- nvinfo : EIATTR_SPARSE_MMA_MASK
	.align		4
.L_2735:
        /*0018*/ 	.byte	0x03, 0x50
        /*001a*/ 	.short	0x0000


	//----- nvinfo : EIATTR_MAXREG_COUNT
	.align		4
        /*001c*/ 	.byte	0x03, 0x1b
        /*001e*/ 	.short	0x00ff


	//----- nvinfo : EIATTR_NUM_BARRIERS
	.align		4
        /*0020*/ 	.byte	0x02, 0x4c
        /*0022*/ 	.byte	0x01
	.zero		1


	//----- nvinfo : EIATTR_ANNOTATIONS
	.align		4
        /*0024*/ 	.byte	0x04, 0x55
        /*0026*/ 	.short	(.L_2737 - .L_2736)


	//   ....[0]....
.L_2736:
        /* <DEDUP_REMOVED lines=70> */


	//----- nvinfo : EIATTR_MERCURY_ISA_VERSION
	.align		4
.L_2737:
        /*0478*/ 	.byte	0x03, 0x5f
        /*047a*/ 	.short	0x0101


	//----- nvinfo : EIATTR_COOP_GROUP_MASK_REGIDS
	.align		4
        /*047c*/ 	.byte	0x04, 0x29
        /*047e*/ 	.short	(.L_2739 - .L_2738)


	//   ....[0]....
.L_2738:
        /*0480*/ 	.word	0xffffffff


	//   ....[1]....
        /*0484*/ 	.word	0xffffffff


	//   ....[2]....
        /*0488*/ 	.word	0xffffffff


	//   ....[3]....
        /*048c*/ 	.word	0xffffffff


	//   ....[4]....
        /*0490*/ 	.word	0xffffffff


	//   ....[5]....
        /*0494*/ 	.word	0xffffffff


	//   ....[6]....
        /*0498*/ 	.word	0xffffffff


	//   ....[7]....
        /*049c*/ 	.word	0xffffffff


	//   ....[8]....
        /*04a0*/ 	.word	0xffffffff


	//   ....[9]....
        /*04a4*/ 	.word	0xffffffff


	//----- nvinfo : EIATTR_COOP_GROUP_INSTR_OFFSETS
	.align		4
.L_2739:
        /*04a8*/ 	.byte	0x04, 0x28
        /*04aa*/ 	.short	(.L_2741 - .L_2740)


	//   ....[0]....
.L_2740:
        /*04ac*/ 	.word	0x00003600


	//   ....[1]....
        /*04b0*/ 	.word	0x00003620


	//   ....[2]....
        /*04b4*/ 	.word	0x00003660


	//   ....[3]....
        /*04b8*/ 	.word	0x00003670


	//   ....[4]....
        /*04bc*/ 	.word	0x000036b0


	//   ....[5]....
        /*04c0*/ 	.word	0x000036c0


	//   ....[6]....
        /*04c4*/ 	.word	0x000036f0


	//   ....[7]....
        /*04c8*/ 	.word	0x00003700


	//   ....[8]....
        /*04cc*/ 	.word	0x00003730


	//   ....[9]....
        /*04d0*/ 	.word	0x00003750


	//----- nvinfo : EIATTR_VRC_CTA_INIT_COUNT
	.align		4
.L_2741:
        /*04d4*/ 	.byte	0x02, 0x4a
	.zero		1
	.zero		1


	//----- nvinfo : EIATTR_EXIT_INSTR_OFFSETS
	.align		4
        /*04d8*/ 	.byte	0x04, 0x1c
        /*04da*/ 	.short	(.L_2743 - .L_2742)


	//   ....[0]....
.L_2742:
        /*04dc*/ 	.word	0x0000aab0


	//   ....[1]....
        /*04e0*/ 	.word	0x0000ab80


	//----- nvinfo : EIATTR_MAX_THREADS
	.align		4
.L_2743:
        /*04e4*/ 	.byte	0x04, 0x05
        /*04e6*/ 	.short	(.L_2745 - .L_2744)
.L_2744:
        /*04e8*/ 	.word	0x00000100
        /*04ec*/ 	.word	0x00000001
        /*04f0*/ 	.word	0x00000001


	//----- nvinfo : EIATTR_CRS_STACK_SIZE
	.align		4
.L_2745:
        /*04f4*/ 	.byte	0x04, 0x1e
        /*04f6*/ 	.short	(.L_2747 - .L_2746)
.L_2746:
        /*04f8*/ 	.word	0x00000000


	//----- nvinfo : EIATTR_CBANK_PARAM_SIZE
	.align		4
.L_2747:
        /*04fc*/ 	.byte	0x03, 0x19
        /*04fe*/ 	.short	0x0128


	//----- nvinfo : EIATTR_PARAM_CBANK
	.align		4
        /*0500*/ 	.byte	0x04, 0x0a
        /*0502*/ 	.short	(.L_2749 - .L_2748)
	.align		4
.L_2748:
        /*0504*/ 	.word	index@(.nv.constant0._ZN10layer_norm31ln_parallel_residual_bwd_kernelINS_13Kernel_traitsIfffffjLj8192ELj1ELj1ELj8ELj16ENS_18Kernel_traits_baseILj8192EfffffjLj256EEEEELb0ELb0ELb0EEEvNS_9BwdParamsE)
        /*0508*/ 	.short	0x0380
        /*050a*/ 	.short	0x0128


	//----- nvinfo : EIATTR_SW_WAR
	.align		4
.L_2749:
        /*050c*/ 	.byte	0x04, 0x36
        /*050e*/ 	.short	(.L_2751 - .L_2750)
.L_2750:
        /*0510*/ 	.word	0x00000008
.L_2751:


//--------------------- .nv.info._ZN10layer_norm31ln_parallel_residual_bwd_kernelINS_13Kernel_traitsIfffffjLj8192ELj1ELj1ELj8ELj16ENS_18Kernel_traits_baseILj8192EfffffjLj256EEEEELb0ELb0ELb1EEEvNS_9BwdParamsE --------------------------
	.section	.nv.info._ZN10layer_norm31ln_parallel_residual_bwd_kernelINS_13Kernel_traitsIfffffjLj8192ELj1ELj1ELj8ELj16ENS_18Kernel_traits_baseILj8192EfffffjLj256EEEEELb0ELb0ELb1EEEvNS_9BwdParamsE,"",@"SHT_CUDA_INFO"
	.sectionflags	@""
	.align	4


	//----- nvinfo : EIATTR_CUDA_API_VERSION
	.align		4
        /*0000*/ 	.byte	0x04, 0x37
        /*0002*/ 	.short	(.L_2753 - .L_2752)
.L_2752:
        /*0004*/ 	.word	0x00000082


	//----- nvinfo : EIATTR_KPARAM_INFO
	.align		4
.L_2753:
        /*0008*/ 	.byte	0x04, 0x17
        /*000a*/ 	.short	(.L_2755 - .L_2754)
.L_2754:
        /*000c*/ 	.word	0x00000000
        /*0010*/ 	.short	0x0000
        /*0012*/ 	.short	0x0000
        /*0014*/ 	.byte	0x00, 0xf0, 0xa1, 0x04


	//----- nvinfo : EIATTR_SPARSE_MMA_MASK
	.align		4
.L_2755:
        /*0018*/ 	.byte	0x03, 0x50
        /*001a*/ 	.short	0x0000


	//----- nvinfo : EIATTR_MAXREG_COUNT
	.align		4
        /*001c*/ 	.byte	0x03, 0x1b
        /*001e*/ 	.short	0x00ff


	//----- nvinfo : EIATTR_NUM_BARRIERS
	.align		4
        /*0020*/ 	.byte	0x02, 0x4c
        /*0022*/ 	.byte	0x01
	.zero		1


	//----- nvinfo : EIATTR_ANNOTATIONS
	.align		4
        /*0024*/ 	.byte	0x04, 0x55
        /*0026*/ 	.short	(.L_2757 - .L_2756)


	//   ....[0]....
.L_2756:
        /* <DEDUP_REMOVED lines=139> */


	//----- nvinfo : EIATTR_MERCURY_ISA_VERSION
	.align		4
.L_2757:
        /*08c8*/ 	.byte	0x03, 0x5f
        /*08ca*/ 	.short	0x0101


	//----- nvinfo : EIATTR_COOP_GROUP_MASK_REGIDS
	.align		4
        /*08cc*/ 	.byte	0x04, 0x29
        /*08ce*/ 	.short	(.L_2759 - .L_2758)


	//   ....[0]....
.L_2758:
        /*08d0*/ 	.word	0xffffffff


	//   ....[1]....
        /*08d4*/ 	.word	0xffffffff


	//   ....[2]....
        /*08d8*/ 	.word	0xffffffff


	//   ....[3]....
        /*08dc*/ 	.word	0xffffffff


	//   ....[4]....
        /*08e0*/ 	.word	0xffffffff


	//   ....[5]....
        /*08e4*/ 	.word	0xffffffff


	//   ....[6]....
        /*08e8*/ 	.word	0xffffffff


	//   ....[7]....
        /*08ec*/ 	.word	0xffffffff


	//   ....[8]....
        /*08f0*/ 	.word	0xffffffff


	//   ....[9]....
        /*08f4*/ 	.word	0xffffffff


	//----- nvinfo : EIATTR_COOP_GROUP_INSTR_OFFSETS
	.align		4
.L_2759:
        /*08f8*/ 	.byte	0x04, 0x28
        /*08fa*/ 	.short	(.L_2761 - .L_2760)


	//   ....[0]....
.L_2760:
        /*08fc*/ 	.word	0x00002c70


	//   ....[1]....
        /*0900*/ 	.word	0x00002d40


	//   ....[2]....
        /*0904*/ 	.word	0x00002d60


	//   ....[3]....
        /*0908*/ 	.word	0x00002d80


	//   ....[4]....
        /*090c*/ 	.word	0x00002da0


	//   ....[5]....
        /*0910*/ 	.word	0x00002dc0


	//   ....[6]....
        /*0914*/ 	.word	0x00002de0


	//   ....[7]....
        /*0918*/ 	.word	0x00002e10


	//   ....[8]....
        /*091c*/ 	.word	0x00002e20


	//   ....[9]....
        /*0920*/ 	.word	0x00002e80


	//----- nvinfo : EIATTR_VRC_CTA_INIT_COUNT
	.align		4
.L_2761:
        /*0924*/ 	.byte	0x02, 0x4a
	.zero		1
	.zero		1


	//----- nvinfo : EIATTR_EXIT_INSTR_OFFSETS
	.align		4
        /*0928*/ 	.byte	0x04, 0x1c
        /*092a*/ 	.short	(.L_2763 - .L_2762)


	//   ....[0]....
.L_2762:
        /*092c*/ 	.word	0x00009c50


	//----- nvinfo : EIATTR_MAX_THREADS
	.align		4
.L_2763:
        /*0930*/ 	.byte	0x04, 0x05
        /*0932*/ 	.short	(.L_2765 - .L_2764)
.L_2764:
        /*0934*/ 	.word	0x00000100
        /*0938*/ 	.word	0x00000001
        /*093c*/ 	.word	0x00000001


	//----- nvinfo : EIATTR_CRS_STACK_SIZE
	.align		4
.L_2765:
        /*0940*/ 	.byte	0x04, 0x1e
        /*0942*/ 	.short	(.L_2767 - .L_2766)
.L_2766:
        /*0944*/ 	.word	0x00000000


	//----- nvinfo : EIATTR_CBANK_PARAM_SIZE
	.align		4
.L_2767:
        /*0948*/ 	.byte	0x03, 0x19
        /*094a*/ 	.short	0x0128


	//----- nvinfo : EIATTR_PARAM_CBANK
	.align		4
        /*094c*/ 	.byte	0x04, 0x0a
        /*094e*/ 	.short	(.L_2769 - .L_2768)
	.align		4
.L_2768:
        /*0950*/ 	.word	index@(.nv.constant0._ZN10layer_norm31ln_parallel_residual_bwd_kernelINS_13Kernel_traitsIfffffjLj8192ELj1ELj1ELj8ELj16ENS_18Kernel_traits_baseILj8192EfffffjLj256EEEEELb0ELb0ELb1EEEvNS_9BwdParamsE)
        /*0954*/ 	.short	0x0380
        /*0956*/ 	.short	0x0128


	//----- nvinfo : EIATTR_SW_WAR
	.align		4
.L_2769:
        /*0958*/ 	.byte	0x04, 0x36
        /*095a*/ 	.short	(.L_2771 - .L_2770)
.L_2770:
        /*095c*/ 	.word	0x00000008
.L_2771:


//--------------------- .nv.info._ZN10layer_norm31ln_parallel_residual_bwd_kernelINS_13Kernel_traitsIfffffjLj8192ELj1ELj1ELj8ELj16ENS_18Kernel_traits_baseILj8192EfffffjLj256EEEEELb0ELb1ELb0EEEvNS_9BwdParamsE --------------------------
	.section	.nv.info._ZN10layer_norm31ln_parallel_residual_bwd_kernelINS_13Kernel_traitsIfffffjLj8192ELj1ELj1ELj8ELj16ENS_18Kernel_traits_baseILj8192EfffffjLj256EEEEELb0ELb1ELb0EEEvNS_9BwdParamsE,"",@"SHT_CUDA_INFO"
	.sectionflags	@""
	.align	4


	//----- nvinfo : EIATTR_CUDA_API_VERSION
	.align		4
        /*0000*/ 	.byte	0x04, 0x37
        /*0002*/ 	.short	(.L_2773 - .L_2772)
.L_2772:
        /*0004*/ 	.word	0x00000082


	//----- nvinfo : EIATTR_KPARAM_INFO
	.align		4
.L_2773:
        /*0008*/ 	.byte	0x04, 0x17
        /*000a*/ 	.short	(.L_2775 - .L_2774)
.L_2774:
        /*000c*/ 	.word	0x00000000
        /*0010*/ 	.short	0x0000
        /*0012*/ 	.short	0x0000
        /*0014*/ 	.byte	0x00, 0xf0, 0xa1, 0x04


	//----- nvinfo : EIATTR_SPARSE_MMA_MASK
	.align		4
.L_2775:
        /*0018*/ 	.byte	0x03, 0x50
        /*001a*/ 	.short	0x0000


	//----- nvinfo : EIATTR_MAXREG_COUNT
	.align		4
        /*001c*/ 	.byte	0x03, 0x1b
        /*001e*/ 	.short	0x00ff


	//----- nvinfo : EIATTR_NUM_BARRIERS
	.align		4
        /*0020*/ 	.byte	0x02, 0x4c
        /*0022*/ 	.byte	0x01
	.zero		1


	//----- nvinfo : EIATTR_MERCURY_ISA_VERSION
	.align		4
        /*0024*/ 	.byte	0x03, 0x5f
        /*0026*/ 	.short	0x0101


	//----- nvinfo : EIATTR_COOP_GROUP_MASK_REGIDS
	.align		4
        /*0028*/ 	.byte	0x04, 0x29
        /*002a*/ 	.short	(.L_2777 - .L_2776)


	//   ....[0]....
.L_2776:
        /*002c*/ 	.word	0xffffffff


	//   ....[1]....
        /*0030*/ 	.word	0xffffffff


	//   ....[2]....
        /*0034*/ 	.word	0xffffffff


	//   ....[3]....
        /*0038*/ 	.word	0xffffffff


	//   ....[4]....
        /*003c*/ 	.word	0xffffffff


	//   ....[5]....
        /*0040*/ 	.word	0xffffffff


	//   ....[6]....
        /*0044*/ 	.word	0xffffffff


	//   ....[7]....
        /*0048*/ 	.word	0xffffffff


	//   ....[8]....
        /*004c*/ 	.word	0xffffffff


	//   ....[9]....
        /*0050*/ 	.word	0xffffffff


	//----- nvinfo : EIATTR_COOP_GROUP_INSTR_OFFSETS
	.align		4
.L_2777:
        /*0054*/ 	.byte	0x04, 0x28
        /*0056*/ 	.short	(.L_2779 - .L_2778)


	//   ....[0]....
.L_2778:
        /*0058*/ 	.word	0x00002010


	//   ....[1]....
        /*005c*/ 	.word	0x00002030


	//   ....[2]....
        /*0060*/ 	.word	0x00002070


	//   ....[3]....
        /*0064*/ 	.word	0x00002080


	//   ....[4]....
        /*0068*/ 	.word	0x000020c0


	//   ....[5]....
        /*006c*/ 	.word	0x000020d0


	//   ....[6]....
        /*0070*/ 	.word	0x00002100


	//   ....[7]....
        /*0074*/ 	.word	0x00002110


	//   ....[8]....
        /*0078*/ 	.word	0x00002140


	//   ....[9]....
        /*007c*/ 	.word	0x00002150


	//----- nvinfo : EIATTR_VRC_CTA_INIT_COUNT
	.align		4
.L_2779:
        /*0080*/ 	.byte	0x02, 0x4a
	.zero		1
	.zero		1


	//----- nvinfo : EIATTR_EXIT_INSTR_OFFSETS
	.align		4
        /*0084*/ 	.byte	0x04, 0x1c
        /*0086*/ 	.short	(.L_2781 - .L_2780)


	//   ....[0]....
.L_2780:
        /*0088*/ 	.word	0x00008070


	//   ....[1]....
        /*008c*/ 	.word	0x000080f0


	//----- nvinfo : EIATTR_MAX_THREADS
	.align		4
.L_2781:
        /*0090*/ 	.byte	0x04, 0x05
        /*0092*/ 	.short	(.L_2783 - .L_2782)
.L_2782:
        /*0094*/ 	.word	0x00000100
        /*0098*/ 	.word	0x00000001
        /*009c*/ 	.word	0x00000001


	//----- nvinfo : EIATTR_CRS_STACK_SIZE
	.align		4
.L_2783:
        /*00a0*/ 	.byte	0x04, 0x1e
        /*00a2*/ 	.short	(.L_2785 - .L_2784)
.L_2784:
        /*00a4*/ 	.word	0x00000000


	//----- nvinfo : EIATTR_CBANK_PARAM_SIZE
	.align		4
.L_2785:
        /*00a8*/ 	.byte	0x03, 0x19
        /*00aa*/ 	.short	0x0128


	//----- nvinfo : EIATTR_PARAM_CBANK
	.align		4
        /*00ac*/ 	.byte	0x04, 0x0a
        /*00ae*/ 	.short	(.L_2787 - .L_2786)
	.align		4
.L_2786:
        /*00b0*/ 	.word	index@(.nv.constant0._ZN10layer_norm31ln_parallel_residual_bwd_kernelINS_13Kernel_traitsIfffffjLj8192ELj1ELj1ELj8ELj16ENS_18Kernel_traits_baseILj8192EfffffjLj256EEEEELb0ELb1ELb0EEEvNS_9BwdParamsE)
        /*00b4*/ 	.short	0x0380
        /*00b6*/ 	.short	0x0128


	//----- nvinfo : EIATTR_SW_WAR
	.align		4
.L_2787:
        /*00b8*/ 	.byte	0x04, 0x36
        /*00ba*/ 	.short	(.L_2789 - .L_2788)
.L_2788:
        /*00bc*/ 	.word	0x00000008
.L_2789:


//--------------------- .nv.info._ZN10layer_norm31ln_parallel_residual_bwd_kernelINS_13Kernel_traitsIfffffjLj8192ELj1ELj1ELj8ELj16ENS_18Kernel_traits_baseILj8192EfffffjLj256EEEEELb0ELb1ELb1EEEvNS_9BwdParamsE --------------------------
	.section	.nv.info._ZN10layer_norm31ln_parallel_residual_bwd_kernelINS_13Kernel_traitsIfffffjLj8192ELj1ELj1ELj8ELj16ENS_18Kernel_traits_baseILj8192EfffffjLj256EEEEELb0ELb1ELb1EEEvNS_9BwdParamsE,"",@"SHT_CUDA_INFO"
	.sectionflags	@""
	.align	4


	//----- nvinfo : EIATTR_CUDA_API_VERSION
	.align		4
        /*0000*/ 	.byte	0x04, 0x37
        /*0002*/ 	.short	(.L_2791 - .L_2790)
.L_2790:
        /*0004*/ 	.word	0x00000082


	//----- nvinfo : EIATTR_KPARAM_INFO
	.align		4
.L_2791:
        /*0008*/ 	.byte	0x04, 0x17
        /*000a*/ 	.short	(.L_2793 - .L_2792)
.L_2792:
        /*000c*/ 	.word	0x00000000
        /*0010*/ 	.short	0x0000
        /*0012*/ 	.short	0x0000
        /*0014*/ 	.byte	0x00, 0xf0, 0xa1, 0x04


	//----- nvinfo : EIATTR_SPARSE_MMA_MASK
	.align		4
.L_2793:
        /*0018*/ 	.byte	0x03, 0x50
        /*001a*/ 	.short	0x0000


	//----- nvinfo : EIATTR_MAXREG_COUNT
	.align		4
        /*001c*/ 	.byte	0x03, 0x1b
        /*001e*/ 	.short	0x00ff


	//----- nvinfo : EIATTR_NUM_BARRIERS
	.align		4
        /*0020*/ 	.byte	0x02, 0x4c
        /*0022*/ 	.byte	0x01
	.zero		1


	//----- nvinfo : EIATTR_MERCURY_ISA_VERSION
	.align		4
        /*0024*/ 	.byte	0x03, 0x5f
        /*0026*/ 	.short	0x0101


	//----- nvinfo : EIATTR_COOP_GROUP_MASK_REGIDS
	.align		4
        /*0028*/ 	.byte	0x04, 0x29
        /*002a*/ 	.short	(.L_2795 - .L_2794)


	//   ....[0]....
.L_2794:
        /*002c*/ 	.word	0xffffffff


	//   ....[1]....
        /*0030*/ 	.word	0xffffffff


	//   ....[2]....
        /*0034*/ 	.word	0xffffffff


	//   ....[3]....
        /*0038*/ 	.word	0xffffffff


	//   ....[4]....
        /*003c*/ 	.word	0xffffffff


	//   ....[5]....
        /*0040*/ 	.word	0xffffffff


	//   ....[6]....
        /*0044*/ 	.word	0xffffffff


	//   ....[7]....
        /*0048*/ 	.word	0xffffffff


	//   ....[8]....
        /*004c*/ 	.word	0xffffffff


	//   ....[9]....
        /*0050*/ 	.word	0xffffffff


	//----- nvinfo : EIATTR_COOP_GROUP_INSTR_OFFSETS
	.align		4
.L_2795:
        /*0054*/ 	.byte	0x04, 0x28
        /*0056*/ 	.short	(.L_2797 - .L_2796)


	//   ....[0]....
.L_2796:
        /*0058*/ 	.word	0x00001490


	//   ....[1]....
        /*005c*/ 	.word	0x000014a0


	//   ....[2]....
        /*0060*/ 	.word	0x000014d0


	//   ....[3]....
        /*0064*/ 	.word	0x000014e0


	//   ....[4]....
        /*0068*/ 	.word	0x00001510


	//   ....[5]....
        /*006c*/ 	.word	0x00001520


	//   ....[6]....
        /*0070*/ 	.word	0x00001550


	//   ....[7]....
        /*0074*/ 	.word	0x00001560


	//   ....[8]....
        /*0078*/ 	.word	0x000015a0


	//   ....[9]....
        /*007c*/ 	.word	0x000015c0


	//----- nvinfo : EIATTR_VRC_CTA_INIT_COUNT
	.align		4
.L_2797:
        /*0080*/ 	.byte	0x02, 0x4a
	.zero		1
	.zero		1


	//----- nvinfo : EIATTR_EXIT_INSTR_OFFSETS
	.align		4
        /*0084*/ 	.byte	0x04, 0x1c
        /*0086*/ 	.short	(.L_2799 - .L_2798)


	//   ....[0]....
.L_2798:
        /*0088*/ 	.word	0x00006ea0


	//----- nvinfo : EIATTR_MAX_THREADS
	.align		4
.L_2799:
        /*008c*/ 	.byte	0x04, 0x05
        /*008e*/ 	.short	(.L_2801 - .L_2800)
.L_2800:
        /*0090*/ 	.word	0x00000100
        /*0094*/ 	.word	0x00000001
        /*0098*/ 	.word	0x00000001


	//----- nvinfo : EIATTR_CRS_STACK_SIZE
	.align		4
.L_2801:
        /*009c*/ 	.byte	0x04, 0x1e
        /*009e*/ 	.short	(.L_2803 - .L_2802)
.L_2802:
        /*00a0*/ 	.word	0x00000000


	//----- nvinfo : EIATTR_CBANK_PARAM_SIZE
	.align		4
.L_2803:
        /*00a4*/ 	.byte	0x03, 0x19
        /*00a6*/ 	.short	0x0128


	//----- nvinfo : EIATTR_PARAM_CBANK
	.align		4
        /*00a8*/ 	.byte	0x04, 0x0a
        /*00aa*/ 	.short	(.L_2805 - .L_2804)
	.align		4
.L_2804:
        /*00ac*/ 	.word	index@(.nv.constant0._ZN10layer_norm31ln_parallel_residual_bwd_kernelINS_13Kernel_traitsIfffffjLj8192ELj1ELj1ELj8ELj16ENS_18Kernel_traits_baseILj8192EfffffjLj256EEEEELb0ELb1ELb1EEEvNS_9BwdParamsE)
        /*00b0*/ 	.short	0x0380
        /*00b2*/ 	.short	0x0128


	//----- nvinfo : EIATTR_SW_WAR
	.align		4
.L_2805:
        /*00b4*/ 	.byte	0x04, 0x36
        /*00b6*/ 	.short	(.L_2807 - .L_2806)
.L_2806:
        /*00b8*/ 	.word	0x00000008
.L_2807:


//--------------------- .nv.info._ZN10layer_norm31ln_parallel_residual_bwd_kernelINS_13Kernel_traitsIfffffjLj8192ELj1ELj1ELj8ELj16ENS_18Kernel_traits_baseILj8192EfffffjLj256EEEEELb1ELb0ELb0EEEvNS_9BwdParamsE --------------------------
	.section	.nv.info._ZN10layer_norm31ln_parallel_residual_bwd_kernelINS_13Kernel_traitsIfffffjLj8192ELj1ELj1ELj8ELj16ENS_18Kernel_traits_baseILj8192EfffffjLj256EEEEELb1ELb0ELb0EEEvNS_9BwdParamsE,"",@"SHT_CUDA_INFO"
	.sectionflags	@""
	.align	4


	//----- nvinfo : EIATTR_CUDA_API_VERSION
	.align		4
        /*0000*/ 	.byte	0x04, 0x37
        /*0002*/ 	.short	(.L_2809 - .L_2808)
.L_2808:
        /*0004*/ 	.word	0x00000082


	//----- nvinfo : EIATTR_KPARAM_INFO
	.align		4
.L_2809:
        /*0008*/ 	.byte	0x04, 0x17
        /*000a*/ 	.short	(.L_2811 - .L_2810)
.L_2810:
        /*000c*/ 	.word	0x00000000
        /*0010*/ 	.short	0x0000
        /*0012*/ 	.short	0x0000
        /*0014*/ 	.byte	0x00, 0xf0, 0xa1, 0x04


	//----- nvinfo : EIATTR_SPARSE_MMA_MASK
	.align		4
.L_2811:
        /*0018*/ 	.byte	0x03, 0x50
        /*001a*/ 	.short	0x0000


	//----- nvinfo : EIATTR_MAXREG_COUNT
	.align		4
        /*001c*/ 	.byte	0x03, 0x1b
        /*001e*/ 	.short	0x00ff


	//----- nvinfo : EIATTR_NUM_BARRIERS
	.align		4
        /*0020*/ 	.byte	0x02, 0x4c
        /*0022*/ 	.byte	0x01
	.zero		1


	//----- nvinfo : EIATTR_ANNOTATIONS
	.align		4
        /*0024*/ 	.byte	0x04, 0x55
        /*0026*/ 	.short	(.L_2813 - .L_2812)


	//   ....[0]....
.L_2812:
        /* <DEDUP_REMOVED lines=121> */


	//----- nvinfo : EIATTR_MERCURY_ISA_VERSION
	.align		4
.L_2813:
        /*07a8*/ 	.byte	0x03, 0x5f
        /*07aa*/ 	.short	0x0101


	//----- nvinfo : EIATTR_COOP_GROUP_MASK_REGIDS
	.align		4
        /*07ac*/ 	.byte	0x04, 0x29
        /*07ae*/ 	.short	(.L_2815 - .L_2814)


	//   ....[0]....
.L_2814:
        /*07b0*/ 	.word	0xffffffff


	//   ....[1]....
        /*07b4*/ 	.word	0xffffffff


	//   ....[2]....
        /*07b8*/ 	.word	0xffffffff


	//   ....[3]....
        /*07bc*/ 	.word	0xffffffff


	//   ....[4]....
        /*07c0*/ 	.word	0xffffffff


	//   ....[5]....
        /*07c4*/ 	.word	0xffffffff


	//   ....[6]....
        /*07c8*/ 	.word	0xffffffff


	//   ....[7]....
        /*07cc*/ 	.word	0xffffffff


	//   ....[8]....
        /*07d0*/ 	.word	0xffffffff


	//   ....[9]....
        /*07d4*/ 	.word	0xffffffff


	//----- nvinfo : EIATTR_COOP_GROUP_INSTR_OFFSETS
	.align		4
.L_2815:
        /*07d8*/ 	.byte	0x04, 0x28
        /*07da*/ 	.short	(.L_2817 - .L_2816)


	//   ....[0]....
.L_2816:
        /*07dc*/ 	.word	0x00003e70


	//   ....[1]....
        /*07e0*/ 	.word	0x00003e90


	//   ....[2]....
        /*07e4*/ 	.word	0x00003ed0


	//   ....[3]....
        /*07e8*/ 	.word	0x00003ee0


	//   ....[4]....
        /*07ec*/ 	.word	0x00003f20


	//   ....[5]....
        /*07f0*/ 	.word	0x00003f30


	//   ....[6]....
        /*07f4*/ 	.word	0x00003f60


	//   ....[7]....
        /*07f8*/ 	.word	0x00003f70


	//   ....[8]....
        /*07fc*/ 	.word	0x00003fa0


	//   ....[9]....
        /*0800*/ 	.word	0x00003fb0


	//----- nvinfo : EIATTR_VRC_CTA_INIT_COUNT
	.align		4
.L_2817:
        /*0804*/ 	.byte	0x02, 0x4a
	.zero		1
	.zero		1


	//----- nvinfo : EIATTR_EXIT_INSTR_OFFSETS
	.align		4
        /*0808*/ 	.byte	0x04, 0x1c
        /*080a*/ 	.short	(.L_2819 - .L_2818)


	//   ....[0]....
.L_2818:
        /*080c*/ 	.word	0x0000e300


	//   ....[1]....
        /*0810*/ 	.word	0x0000e3d0


	//----- nvinfo : EIATTR_MAX_THREADS
	.align		4
.L_2819:
        /*0814*/ 	.byte	0x04, 0x05
        /*0816*/ 	.short	(.L_2821 - .L_2820)
.L_2820:
        /*0818*/ 	.word	0x00000100
        /*081c*/ 	.word	0x00000001
        /*0820*/ 	.word	0x00000001


	//----- nvinfo : EIATTR_CRS_STACK_SIZE
	.align		4
.L_2821:
        /*0824*/ 	.byte	0x04, 0x1e
        /*0826*/ 	.short	(.L_2823 - .L_2822)
.L_2822:
        /*0828*/ 	.word	0x00000000


	//----- nvinfo : EIATTR_CBANK_PARAM_SIZE
	.align		4
.L_2823:
        /*082c*/ 	.byte	0x03, 0x19
        /*082e*/ 	.short	0x0128


	//----- nvinfo : EIATTR_PARAM_CBANK
	.align		4
        /*0830*/ 	.byte	0x04, 0x0a
        /*0832*/ 	.short	(.L_2825 - .L_2824)
	.align		4
.L_2824:
        /*0834*/ 	.word	index@(.nv.constant0._ZN10layer_norm31ln_parallel_residual_bwd_kernelINS_13Kernel_traitsIfffffjLj8192ELj1ELj1ELj8ELj16ENS_18Kernel_traits_baseILj8192EfffffjLj256EEEEELb1ELb0ELb0EEEvNS_9BwdParamsE)
        /*0838*/ 	.short	0x0380
        /*083a*/ 	.short	0x0128


	//----- nvinfo : EIATTR_SW_WAR
	.align		4
.L_2825:
        /*083c*/ 	.byte	0x04, 0x36
        /*083e*/ 	.short	(.L_2827 - .L_2826)
.L_2826:
        /*0840*/ 	.word	0x00000008
.L_2827:


//--------------------- .nv.info._ZN10layer_norm31ln_parallel_residual_bwd_kernelINS_13Kernel_traitsIfffffjLj8192ELj1ELj1ELj8ELj16ENS_18Kernel_traits_baseILj8192EfffffjLj256EEEEELb1ELb0ELb1EEEvNS_9BwdParamsE --------------------------
	.section	.nv.info._ZN10layer_norm31ln_parallel_residual_bwd_kernelINS_13Kernel_traitsIfffffjLj8192ELj1ELj1ELj8ELj16ENS_18Kernel_traits_baseILj8192EfffffjLj256EEEEELb1ELb0ELb1EEEvNS_9BwdParamsE,"",@"SHT_CUDA_INFO"
	.sectionflags	@""
	.align	4


	//----- nvinfo : EIATTR_CUDA_API_VERSION
	.align		4
        /*0000*/ 	.byte	0x04, 0x37
        /*0002*/ 	.short	(.L_2829 - .L_2828)
.L_2828:
        /*0004*/ 	.word	0x00000082


	//----- nvinfo : EIATTR_KPARAM_INFO
	.align		4
.L_2829:
        /*0008*/ 	.byte	0x04, 0x17
        /*000a*/ 	.short	(.L_2831 - .L_2830)
.L_2830:
        /*000c*/ 	.word	0x00000000
        /*0010*/ 	.short	0x0000
        /*0012*/ 	.short	0x0000
        /*0014*/ 	.byte	0x00, 0xf0, 0xa1, 0x04


	//----- nvinfo : EIATTR_SPARSE_MMA_MASK
	.align		4
.L_2831:
        /*0018*/ 	.byte	0x03, 0x50
        /*001a*/ 	.short	0x0000


	//----- nvinfo : EIATTR_MAXREG_COUNT
	.align		4
        /*001c*/ 	.byte	0x03, 0x1b
        /*001e*/ 	.short	0x00ff


	//----- nvinfo : EIATTR_NUM_BARRIERS
	.align		4
        /*0020*/ 	.byte	0x02, 0x4c
        /*0022*/ 	.byte	0x01
	.zero		1


	//----- nvinfo : EIATTR_ANNOTATIONS
	.align		4
        /*0024*/ 	.byte	0x04, 0x55
        /*0026*/ 	.short	(.L_2833 - .L_2832)


	//   ....[0]....
.L_2832:
        /* <DEDUP_REMOVED lines=162> */


	//----- nvinfo : EIATTR_MERCURY_ISA_VERSION
	.align		4
.L_2833:
        /*0a38*/ 	.byte	0x03, 0x5f
        /*0a3a*/ 	.short	0x0101


	//----- nvinfo : EIATTR_COOP_GROUP_MASK_REGIDS
	.align		4
        /*0a3c*/ 	.byte	0x04, 0x29
        /*0a3e*/ 	.short	(.L_2835 - .L_2834)


	//   ....[0]....
.L_2834:
        /*0a40*/ 	.word	0xffffffff


	//   ....[1]....
        /*0a44*/ 	.word	0xffffffff


	//   ....[2]....
        /*0a48*/ 	.word	0xffffffff


	//   ....[3]....
        /*0a4c*/ 	.word	0xffffffff


	//   ....[4]....
        /*0a50*/ 	.word	0xffffffff


	//   ....[5]....
        /*0a54*/ 	.word	0xffffffff


	//   ....[6]....
        /*0a58*/ 	.word	0xffffffff


	//   ....[7]....
        /*0a5c*/ 	.word	0xffffffff


	//   ....[8]....
        /*0a60*/ 	.word	0xffffffff


	//   ....[9]....
        /*0a64*/ 	.word	0xffffffff


	//----- nvinfo : EIATTR_COOP_GROUP_INSTR_OFFSETS
	.align		4
.L_2835:
        /*0a68*/ 	.byte	0x04, 0x28
        /*0a6a*/ 	.short	(.L_2837 - .L_2836)


	//   ....[0]....
.L_2836:
        /*0a6c*/ 	.word	0x000031e0


	//   ....[1]....
        /*0a70*/ 	.word	0x00003270


	//   ....[2]....
        /*0a74*/ 	.word	0x00003290


	//   ....[3]....
        /*0a78*/ 	.word	0x000032b0


	//   ....[4]....
        /*0a7c*/ 	.word	0x000032d0


	//   ....[5]....
        /*0a80*/ 	.word	0x000032f0


	//   ....[6]....
        /*0a84*/ 	.word	0x00003310


	//   ....[7]....
        /*0a88*/ 	.word	0x00003340


	//   ....[8]....
        /*0a8c*/ 	.word	0x00003380


	//   ....[9]....
        /*0a90*/ 	.word	0x000033c0


	//----- nvinfo : EIATTR_VRC_CTA_INIT_COUNT
	.align		4
.L_2837:
        /*0a94*/ 	.byte	0x02, 0x4a
	.zero		1
	.zero		1


	//----- nvinfo : EIATTR_EXIT_INSTR_OFFSETS
	.align		4
        /*0a98*/ 	.byte	0x04, 0x1c
        /*0a9a*/ 	.short	(.L_2839 - .L_2838)


	//   ....[0]....
.L_2838:
        /*0a9c*/ 	.word	0x0000d070


	//----- nvinfo : EIATTR_MAX_THREADS
	.align		4
.L_2839:
        /*0aa0*/ 	.byte	0x04, 0x05
        /*0aa2*/ 	.short	(.L_2841 - .L_2840)
.L_2840:
        /*0aa4*/ 	.word	0x00000100
        /*0aa8*/ 	.word	0x00000001
        /*0aac*/ 	.word	0x00000001


	//----- nvinfo : EIATTR_CRS_STACK_SIZE
	.align		4
.L_2841:
        /*0ab0*/ 	.byte	0x04, 0x1e
        /*0ab2*/ 	.short	(.L_2843 - .L_2842)
.L_2842:
        /*0ab4*/ 	.word	0x00000000


	//----- nvinfo : EIATTR_CBANK_PARAM_SIZE
	.align		4
.L_2843:
        /*0ab8*/ 	.byte	0x03, 0x19
        /*0aba*/ 	.short	0x0128


	//----- nvinfo : EIATTR_PARAM_CBANK
	.align		4
        /*0abc*/ 	.byte	0x04, 0x0a
        /*0abe*/ 	.short	(.L_2845 - .L_2844)
	.align		4
.L_2844:
        /*0ac0*/ 	.word	index@(.nv.constant0._ZN10layer_norm31ln_parallel_residual_bwd_kernelINS_13Kernel_traitsIfffffjLj8192ELj1ELj1ELj8ELj16ENS_18Kernel_traits_baseILj8192EfffffjLj256EEEEELb1ELb0ELb1EEEvNS_9BwdParamsE)
        /*0ac4*/ 	.short	0x0380
        /*0ac6*/ 	.short	0x0128


	//----- nvinfo : EIATTR_SW_WAR
	.align		4
.L_2845:
        /*0ac8*/ 	.byte	0x04, 0x36
        /*0aca*/ 	.short	(.L_2847 - .L_2846)
.L_2846:
        /*0acc*/ 	.word	0x00000008
.L_2847:


//--------------------- .nv.info._ZN10layer_norm22ln_bwd_finalize_kernelINS_22Kernel_traits_finalizeILj8192EfffffjLb0ELj1024ELj4ENS_18Kernel_traits_baseILj8192EfffffjLj1024EEEEELb0ELb0EEEvNS_9BwdParamsE --------------------------
	.section	.nv.info._ZN10layer_norm22ln_bwd_finalize_kernelINS_22Kernel_traits_finalizeILj8192EfffffjLb0ELj1024ELj4ENS_18Kernel_traits_baseILj8192EfffffjLj1024EEEEELb0ELb0EEEvNS_9BwdParamsE,"",@"SHT_CUDA_INFO"
	.sectionflags	@""
	.align	4


	//----- nvinfo : EIATTR_CUDA_API_VERSION
	.align		4
        /*0000*/ 	.byte	0x04, 0x37
        /*0002*/ 	.short	(.L_2849 - .L_2848)
.L_2848:
        /*0004*/ 	.word	0x00000082


	//----- nvinfo : EIATTR_KPARAM_INFO
	.align		4
.L_2849:
        /*0008*/ 	.byte	0x04, 0x17
        /*000a*/ 	.short	(.L_2851 - .L_2850)
.L_2850:
        /*000c*/ 	.word	0x00000000
        /*0010*/ 	.short	0x0000
        /*0012*/ 	.short	0x0000
        /*0014*/ 	.byte	0x00, 0xf0, 0xa1, 0x04


	//----- nvinfo : EIATTR_SPARSE_MMA_MASK
	.align		4
.L_2851:
        /*0018*/ 	.byte	0x03, 0x50
        /*001a*/ 	.short	0x0000


	//----- nvinfo : EIATTR_MAXREG_COUNT
	.align		4
        /*001c*/ 	.byte	0x03, 0x1b
        /*001e*/ 	.short	0x0040


	//----- nvinfo : EIATTR_NUM_BARRIERS
	.align		4
        /*0020*/ 	.byte	0x02, 0x4c
        /*0022*/ 	.byte	0x01
	.zero		1


	//----- nvinfo : EIATTR_MERCURY_ISA_VERSION
	.align		4
        /*0024*/ 	.byte	0x03, 0x5f
        /*0026*/ 	.short	0x0101


	//----- nvinfo : EIATTR_COOP_GROUP_MASK_REGIDS
	.align		4
        /*0028*/ 	.byte	0x04, 0x29
        /*002a*/ 	.short	(.L_2853 - .L_2852)


	//   ....[0]....
.L_2852:
        /*002c*/ 	.word	0xffffffff


	//   ....[1]....
        /*0030*/ 	.word	0xffffffff


	//   ....[2]....
        /*0034*/ 	.word	0xffffffff


	//   ....[3]....
        /*0038*/ 	.word	0xffffffff


	//   ....[4]....
        /*003c*/ 	.word	0xffffffff


	//   ....[5]....
        /*0040*/ 	.word	0xffffffff


	//   ....[6]....
        /*0044*/ 	.word	0xffffffff


	//   ....[7]....
        /*0048*/ 	.word	0xffffffff


	//   ....[8]....
        /*004c*/ 	.word	0xffffffff


	//   ....[9]....
        /*0050*/ 	.word	0xffffffff


	//----- nvinfo : EIATTR_COOP_GROUP_INSTR_OFFSETS
	.align		4
.L_2853:
        /*0054*/ 	.byte	0x04, 0x28
        /*0056*/ 	.short	(.L_2855 - .L_2854)


	//   ....[0]....
.L_2854:
        /*0058*/ 	.word	0x000015e0


	//   ....[1]....
        /*005c*/ 	.word	0x000015f0


	//   ....[2]....
        /*0060*/ 	.word	0x00001620


	//   ....[3]....
        /*0064*/ 	.word	0x00001630


	//   ....[4]....
        /*0068*/ 	.word	0x00001660


	//   ....[5]....
        /*006c*/ 	.word	0x00001670


	//   ....[6]....
        /*0070*/ 	.word	0x000016b0


	//   ....[7]....
        /*0074*/ 	.word	0x000016e0


	//   ....[8]....
        /*0078*/ 	.word	0x00001710


	//   ....[9]....
        /*007c*/ 	.word	0x00001720


	//----- nvinfo : EIATTR_VRC_CTA_INIT_COUNT
	.align		4
.L_2855:
        /*0080*/ 	.byte	0x02, 0x4a
	.zero		1
	.zero		1


	//----- nvinfo : EIATTR_EXIT_INSTR_OFFSETS
	.align		4
        /*0084*/ 	.byte	0x04, 0x1c
        /*0086*/ 	.short	(.L_2857 - .L_2856)


	//   ....[0]....
.L_2856:
        /*0088*/ 	.word	0x00000060


	//   ....[1]....
        /*008c*/ 	.word	0x00001780


	//   ....[2]....
        /*0090*/ 	.word	0x000017b0


	//   ....[3]....
        /*0094*/ 	.word	0x00001850


	//----- nvinfo : EIATTR_MAX_THREADS
	.align		4
.L_2857:
        /*0098*/ 	.byte	0x04, 0x05
        /*009a*/ 	.short	(.L_2859 - .L_2858)
.L_2858:
        /*009c*/ 	.word	0x00000400
        /*00a0*/ 	.word	0x00000001
        /*00a4*/ 	.word	0x00000001


	//----- nvinfo : EIATTR_CRS_STACK_SIZE
	.align		4
.L_2859:
        /*00a8*/ 	.byte	0x04, 0x1e
        /*00aa*/ 	.short	(.L_2861 - .L_2860)
.L_2860:
        /*00ac*/ 	.word	0x00000000


	//----- nvinfo : EIATTR_CBANK_PARAM_SIZE
	.align		4
.L_2861:
        /*00b0*/ 	.byte	0x03, 0x19
        /*00b2*/ 	.short	0x0128


	//----- nvinfo : EIATTR_PARAM_CBANK
	.align		4
        /*00b4*/ 	.byte	0x04, 0x0a
        /*00b6*/ 	.short	(.L_2863 - .L_2862)
	.align		4
.L_2862:
        /*00b8*/ 	.word	index@(.nv.constant0._ZN10layer_norm22ln_bwd_finalize_kernelINS_22Kernel_traits_finalizeILj8192EfffffjLb0ELj1024ELj4ENS_18Kernel_traits_baseILj8192EfffffjLj1024EEEEELb0ELb0EEEvNS_9BwdParamsE)
        /*00bc*/ 	.short	0x0380
        /*00be*/ 	.short	0x0128


	//----- nvinfo : EIATTR_SW_WAR
	.align		4
.L_2863:
        /*00c0*/ 	.byte	0x04, 0x36
        /*00c2*/ 	.short	(.L_2865 - .L_2864)
.L_2864:
        /*00c4*/ 	.word	0x00000008
.L_2865:


//--------------------- .nv.info._ZN10layer_norm40ln_parallel_residual_bwd_finalize_kernelINS_22Kernel_traits_finalizeILj8192EfffffjLb0ELj1024ELj4ENS_18Kernel_traits_baseILj8192EfffffjLj1024EEEEELb0EEEvNS_9BwdParamsE --------------------------
	.section	.nv.info._ZN10layer_norm40ln_parallel_residual_bwd_finalize_kernelINS_22Kernel_traits_finalizeILj8192EfffffjLb0ELj1024ELj4ENS_18Kernel_traits_baseILj8192EfffffjLj1024EEEEELb0EEEvNS_9BwdParamsE,"",@"SHT_CUDA_INFO"
	.sectionflags	@""
	.align	4


	//----- nvinfo : EIATTR_CUDA_API_VERSION
	.align		4
        /*0000*/ 	.byte	0x04, 0x37
        /*0002*/ 	.short	(.L_2867 - .L_2866)
.L_2866:
        /*0004*/ 	.word	0x00000082


	//----- nvinfo : EIATTR_KPARAM_INFO
	.align		4
.L_2867:
        /*0008*/ 	.byte	0x04, 0x17
        /*000a*/ 	.short	(.L_2869 - .L_2868)
.L_2868:
        /*000c*/ 	.word	0x00000000
        /*0010*/ 	.short	0x0000
        /*0012*/ 	.short	0x0000
        /*0014*/ 	.byte	0x00, 0xf0, 0xa1, 0x04


	//----- nvinfo : EIATTR_SPARSE_MMA_MASK
	.align		4
.L_2869:
        /*0018*/ 	.byte	0x03, 0x50
        /*001a*/ 	.short	0x0000


	//----- nvinfo : EIATTR_MAXREG_COUNT
	.align		4
        /*001c*/ 	.byte	0x03, 0x1b
        /*001e*/ 	.short	0x0040


	//----- nvinfo : EIATTR_NUM_BARRIERS
	.align		4
        /*0020*/ 	.byte	0x02, 0x4c
        /*0022*/ 	.byte	0x01
	.zero		1


	//----- nvinfo : EIATTR_MERCURY_ISA_VERSION
	.align		4
        /*0024*/ 	.byte	0x03, 0x5f
        /*0026*/ 	.short	0x0101


	//----- nvinfo : EIATTR_COOP_GROUP_MASK_REGIDS
	.align		4
        /*0028*/ 	.byte	0x04, 0x29
        /*002a*/ 	.short	(.L_2871 - .L_2870)


	//   ....[0]....
.L_2870:
        /*002c*/ 	.word	0xffffffff


	//   ....[1]....
        /*0030*/ 	.word	0xffffffff


	//   ....[2]....
        /*0034*/ 	.word	0xffffffff


	//   ....[3]....
        /*0038*/ 	.word	0xffffffff


	//   ....[4]....
        /*003c*/ 	.word	0xffffffff


	//   ....[5]....
        /*0040*/ 	.word	0xffffffff


	//   ....[6]....
        /*0044*/ 	.word	0xffffffff


	//   ....[7]....
        /*0048*/ 	.word	0xffffffff


	//   ....[8]....
        /*004c*/ 	.word	0xffffffff


	//   ....[9]....
        /*0050*/ 	.word	0xffffffff


	//   ....[10]....
        /*0054*/ 	.word	0xffffffff


	//   ....[11]....
        /*0058*/ 	.word	0xffffffff


	//   ....[12]....
        /*005c*/ 	.word	0xffffffff


	//   ....[13]....
        /*0060*/ 	.word	0xffffffff


	//   ....[14]....
        /*0064*/ 	.word	0xffffffff


	//   ....[15]....
        /*0068*/ 	.word	0xffffffff


	//   ....[16]....
        /*006c*/ 	.word	0xffffffff


	//   ....[17]....
        /*0070*/ 	.word	0xffffffff


	//   ....[18]....
        /*0074*/ 	.word	0xffffffff


	//   ....[19]....
        /*0078*/ 	.word	0xffffffff


	//----- nvinfo : EIATTR_COOP_GROUP_INSTR_OFFSETS
	.align		4
.L_2871:
        /*007c*/ 	.byte	0x04, 0x28
        /*007e*/ 	.short	(.L_2873 - .L_2872)


	//   ....[0]....
.L_2872:
        /*0080*/ 	.word	0x000013b0


	//   ....[1]....
        /*0084*/ 	.word	0x000013c0


	//   ....[2]....
        /*0088*/ 	.word	0x000013d0


	//   ....[3]....
        /*008c*/ 	.word	0x000013e0


	//   ....[4]....
        /*0090*/ 	.word	0x00001410


	//   ....[5]....
        /*0094*/ 	.word	0x00001430


	//   ....[6]....
        /*0098*/ 	.word	0x00001450


	//   ....[7]....
        /*009c*/ 	.word	0x00001460


	//   ....[8]....
        /*00a0*/ 	.word	0x000014a0


	//   ....[9]....
        /*00a4*/ 	.word	0x000014c0


	//   ....[10]....
        /*00a8*/ 	.word	0x000014d0


	//   ....[11]....
        /*00ac*/ 	.word	0x000014e0


	//   ....[12]....
        /*00b0*/ 	.word	0x00001510


	//   ....[13]....
        /*00b4*/ 	.word	0x00001530


	//   ....[14]....
        /*00b8*/ 	.word	0x00001550


	//   ....[15]....
        /*00bc*/ 	.word	0x00001560


	//   ....[16]....
        /*00c0*/ 	.word	0x000015a0


	//   ....[17]....
        /*00c4*/ 	.word	0x000015d0


	//   ....[18]....
        /*00c8*/ 	.word	0x00001600


	//   ....[19]....
        /*00cc*/ 	.word	0x00001610


	//----- nvinfo : EIATTR_VRC_CTA_INIT_COUNT
	.align		4
.L_2873:
        /*00d0*/ 	.byte	0x02, 0x4a
	.zero		1
	.zero		1


	//----- nvinfo : EIATTR_EXIT_INSTR_OFFSETS
	.align		4
        /*00d4*/ 	.byte	0x04, 0x1c
        /*00d6*/ 	.short	(.L_2875 - .L_2874)


	//   ....[0]....
.L_2874:
        /*00d8*/ 	.word	0x00000060


	//   ....[1]....
        /*00dc*/ 	.word	0x000016b0


	//   ....[2]....
        /*00e0*/ 	.word	0x000016e0


	//   ....[3]....
        /*00e4*/ 	.word	0x00001800


	//----- nvinfo : EIATTR_MAX_THREADS
	.align		4
.L_2875:
        /*00e8*/ 	.byte	0x04, 0x05
        /*00ea*/ 	.short	(.L_2877 - .L_2876)
.L_2876:
        /*00ec*/ 	.word	0x00000400
        /*00f0*/ 	.word	0x00000001
        /*00f4*/ 	.word	0x00000001


	//----- nvinfo : EIATTR_CRS_STACK_SIZE
	.align		4
.L_2877:
        /*00f8*/ 	.byte	0x04, 0x1e
        /*00fa*/ 	.short	(.L_2879 - .L_2878)
.L_2878:
        /*00fc*/ 	.word	0x00000000


	//----- nvinfo : EIATTR_CBANK_PARAM_SIZE
	.align		4
.L_2879:
        /*0100*/ 	.byte	0x03, 0x19
        /*0102*/ 	.short	0x0128


	//----- nvinfo : EIATTR_PARAM_CBANK
	.align		4
        /*0104*/ 	.byte	0x04, 0x0a
        /*0106*/ 	.short	(.L_2881 - .L_2880)
	.align		4
.L_2880:
        /*0108*/ 	.word	index@(.nv.constant0._ZN10layer_norm40ln_parallel_residual_bwd_finalize_kernelINS_22Kernel_traits_finalizeILj8192EfffffjLb0ELj1024ELj4ENS_18Kernel_traits_baseILj8192EfffffjLj1024EEEEELb0EEEvNS_9BwdParamsE)
        /*010c*/ 	.short	0x0380
        /*010e*/ 	.short	0x0128


	//----- nvinfo : EIATTR_SW_WAR
	.align		4
.L_2881:
        /*0110*/ 	.byte	0x04, 0x36
        /*0112*/ 	.short	(.L_2883 - .L_2882)
.L_2882:
        /*0114*/ 	.word	0x00000008
.L_2883:


//--------------------- .nv.info._ZN10layer_norm31ln_parallel_residual_bwd_kernelINS_13Kernel_traitsIfffffjLj8192ELj1ELj1ELj8ELj16ENS_18Kernel_traits_baseILj8192EfffffjLj256EEEEELb1ELb1ELb0EEEvNS_9BwdParamsE --------------------------
	.section	.nv.info._ZN10layer_norm31ln_parallel_residual_bwd_kernelINS_13Kernel_traitsIfffffjLj8192ELj1ELj1ELj8ELj16ENS_18Kernel_traits_baseILj8192EfffffjLj256EEEEELb1ELb1ELb0EEEvNS_9BwdParamsE,"",@"SHT_CUDA_INFO"
	.sectionflags	@""
	.align	4


	//----- nvinfo : EIATTR_CUDA_API_VERSION
	.align		4
        /*0000*/ 	.byte	0x04, 0x37
        /*0002*/ 	.short	(.L_2885 - .L_2884)
.L_2884:
        /*0004*/ 	.word	0x00000082


	//----- nvinfo : EIATTR_KPARAM_INFO
	.align		4
.L_2885:
        /*0008*/ 	.byte	0x04, 0x17
        /*000a*/ 	.short	(.L_2887 - .L_2886)
.L_2886:
        /*000c*/ 	.word	0x00000000
        /*0010*/ 	.short	0x0000
        /*0012*/ 	.short	0x0000
        /*0014*/ 	.byte	0x00, 0xf0, 0xa1, 0x04


	//----- nvinfo : EIATTR_SPARSE_MMA_MASK
	.align		4
.L_2887:
        /*0018*/ 	.byte	0x03, 0x50
        /*001a*/ 	.short	0x0000


	//----- nvinfo : EIATTR_MAXREG_COUNT
	.align		4
        /*001c*/ 	.byte	0x03, 0x1b
        /*001e*/ 	.short	0x00ff


	//----- nvinfo : EIATTR_NUM_BARRIERS
	.align		4
        /*0020*/ 	.byte	0x02, 0x4c
        /*0022*/ 	.byte	0x01
	.zero		1


	//----- nvinfo : EIATTR_MERCURY_ISA_VERSION
	.align		4
        /*0024*/ 	.byte	0x03, 0x5f
        /*0026*/ 	.short	0x0101


	//----- nvinfo : EIATTR_COOP_GROUP_MASK_REGIDS
	.align		4
        /*0028*/ 	.byte	0x04, 0x29
        /*002a*/ 	.short	(.L_2889 - .L_2888)


	//   ....[0]....
.L_2888:
        /*002c*/ 	.word	0xffffffff


	//   ....[1]....
        /*0030*/ 	.word	0xffffffff


	//   ....[2]....
        /*0034*/ 	.word	0xffffffff


	//   ....[3]....
        /*0038*/ 	.word	0xffffffff


	//   ....[4]....
        /*003c*/ 	.word	0xffffffff


	//   ....[5]....
        /*0040*/ 	.word	0xffffffff


	//   ....[6]....
        /*0044*/ 	.word	0xffffffff


	//   ....[7]....
        /*0048*/ 	.word	0xffffffff


	//   ....[8]....
        /*004c*/ 	.word	0xffffffff


	//   ....[9]....
        /*0050*/ 	.word	0xffffffff


	//----- nvinfo : EIATTR_COOP_GROUP_INSTR_OFFSETS
	.align		4
.L_2889:
        /*0054*/ 	.byte	0x04, 0x28
        /*0056*/ 	.short	(.L_2891 - .L_2890)


	//   ....[0]....
.L_2890:
        /*0058*/ 	.word	0x000023b0


	//   ....[1]....
        /*005c*/ 	.word	0x000023d0


	//   ....[2]....
        /*0060*/ 	.word	0x00002410


	//   ....[3]....
        /*0064*/ 	.word	0x00002420


	//   ....[4]....
        /*0068*/ 	.word	0x00002460


	//   ....[5]....
        /*006c*/ 	.word	0x00002470


	//   ....[6]....
        /*0070*/ 	.word	0x000024a0


	//   ....[7]....
        /*0074*/ 	.word	0x000024b0


	//   ....[8]....
        /*0078*/ 	.word	0x000024e0


	//   ....[9]....
        /*007c*/ 	.word	0x000024f0


	//----- nvinfo : EIATTR_VRC_CTA_INIT_COUNT
	.align		4
.L_2891:
        /*0080*/ 	.byte	0x02, 0x4a
	.zero		1
	.zero		1


	//----- nvinfo : EIATTR_EXIT_INSTR_OFFSETS
	.align		4
        /*0084*/ 	.byte	0x04, 0x1c
        /*0086*/ 	.short	(.L_2893 - .L_2892)


	//   ....[0]....
.L_2892:
        /*0088*/ 	.word	0x0000b200


	//   ....[1]....
        /*008c*/ 	.word	0x0000b280


	//----- nvinfo : EIATTR_MAX_THREADS
	.align		4
.L_2893:
        /*0090*/ 	.byte	0x04, 0x05
        /*0092*/ 	.short	(.L_2895 - .L_2894)
.L_2894:
        /*0094*/ 	.word	0x00000100
        /*0098*/ 	.word	0x00000001
        /*009c*/ 	.word	0x00000001


	//----- nvinfo : EIATTR_CRS_STACK_SIZE
	.align		4
.L_2895:
        /*00a0*/ 	.byte	0x04, 0x1e
        /*00a2*/ 	.short	(.L_2897 - .L_2896)
.L_2896:
        /*00a4*/ 	.word	0x00000000


	//----- nvinfo : EIATTR_CBANK_PARAM_SIZE
	.align		4
.L_2897:
        /*00a8*/ 	.byte	0x03, 0x19
        /*00aa*/ 	.short	0x0128


	//----- nvinfo : EIATTR_PARAM_CBANK
	.align		4
        /*00ac*/ 	.byte	0x04, 0x0a
        /*00ae*/ 	.short	(.L_2899 - .L_2898)
	.align		4
.L_2898:
        /*00b0*/ 	.word	index@(.nv.constant0._ZN10layer_norm31ln_parallel_residual_bwd_kernelINS_13Kernel_traitsIfffffjLj8192ELj1ELj1ELj8ELj16ENS_18Kernel_traits_baseILj8192EfffffjLj256EEEEELb1ELb1ELb0EEEvNS_9BwdParamsE)
        /*00b4*/ 	.short	0x0380
        /*00b6*/ 	.short	0x0128


	//----- nvinfo : EIATTR_SW_WAR
	.align		4
.L_2899:
        /*00b8*/ 	.byte	0x04, 0x36
        /*00ba*/ 	.short	(.L_2901 - .L_2900)
.L_2900:
        /*00bc*/ 	.word	0x00000008
.L_2901:


//--------------------- .nv.info._ZN10layer_norm22ln_bwd_finalize_kernelINS_22Kernel_traits_finalizeILj8192EfffffjLb0ELj1024ELj4ENS_18Kernel_traits_baseILj8192EfffffjLj1024EEEEELb0ELb1EEEvNS_9BwdParamsE --------------------------
	.section	.nv.info._ZN10layer_norm22ln_bwd_finalize_kernelINS_22Kernel_traits_finalizeILj8192EfffffjLb0ELj1024ELj4ENS_18Kernel_traits_baseILj8192EfffffjLj1024EEEEELb0ELb1EEEvNS_9BwdParamsE,"",@"SHT_CUDA_INFO"
	.sectionflags	@""
	.align	4


	//----- nvinfo : EIATTR_CUDA_API_VERSION
	.align		4
        /*0000*/ 	.byte	0x04, 0x37
        /*0002*/ 	.short	(.L_2903 - .L_2902)
.L_2902:
        /*0004*/ 	.word	0x00000082


	//----- nvinfo : EIATTR_KPARAM_INFO
	.align		4
.L_2903:
        /*0008*/ 	.byte	0x04, 0x17
        /*000a*/ 	.short	(.L_2905 - .L_2904)
.L_2904:
        /*000c*/ 	.word	0x00000000
        /*0010*/ 	.short	0x0000
        /*0012*/ 	.short	0x0000
        /*0014*/ 	.byte	0x00, 0xf0, 0xa1, 0x04


	//----- nvinfo : EIATTR_SPARSE_MMA_MASK
	.align		4
.L_2905:
        /*0018*/ 	.byte	0x03, 0x50
        /*001a*/ 	.short	0x0000


	//----- nvinfo : EIATTR_MAXREG_COUNT
	.align		4
        /*001c*/ 	.byte	0x03, 0x1b
        /*001e*/ 	.short	0x0040


	//----- nvinfo : EIATTR_NUM_BARRIERS
	.align		4
        /*0020*/ 	.byte	0x02, 0x4c
        /*0022*/ 	.byte	0x01
	.zero		1


	//----- nvinfo : EIATTR_MERCURY_ISA_VERSION
	.align		4
        /*0024*/ 	.byte	0x03, 0x5f
        /*0026*/ 	.short	0x0101


	//----- nvinfo : EIATTR_COOP_GROUP_MASK_REGIDS
	.align		4
        /*0028*/ 	.byte	0x04, 0x29
        /*002a*/ 	.short	(.L_2907 - .L_2906)


	//   ....[0]....
.L_2906:
        /*002c*/ 	.word	0xffffffff


	//   ....[1]....
        /*0030*/ 	.word	0xffffffff


	//   ....[2]....
        /*0034*/ 	.word	0xffffffff


	//   ....[3]....
        /*0038*/ 	.word	0xffffffff


	//   ....[4]....
        /*003c*/ 	.word	0xffffffff


	//   ....[5]....
        /*0040*/ 	.word	0xffffffff


	//   ....[6]....
        /*0044*/ 	.word	0xffffffff


	//   ....[7]....
        /*0048*/ 	.word	0xffffffff


	//   ....[8]....
        /*004c*/ 	.word	0xffffffff


	//   ....[9]....
        /*0050*/ 	.word	0xffffffff


	//----- nvinfo : EIATTR_COOP_GROUP_INSTR_OFFSETS
	.align		4
.L_2907:
        /*0054*/ 	.byte	0x04, 0x28
        /*0056*/ 	.short	(.L_2909 - .L_2908)


	//   ....[0]....
.L_2908:
        /*0058*/ 	.word	0x00001630


	//   ....[1]....
        /*005c*/ 	.word	0x00001640


	//   ....[2]....
        /*0060*/ 	.word	0x00001670


	//   ....[3]....
        /*0064*/ 	.word	0x00001680


	//   ....[4]....
        /*0068*/ 	.word	0x000016b0


	//   ....[5]....
        /*006c*/ 	.word	0x000016c0


	//   ....[6]....
        /*0070*/ 	.word	0x000016f0


	//   ....[7]....
        /*0074*/ 	.word	0x00001710


	//   ....[8]....
        /*0078*/ 	.word	0x00001740


	//   ....[9]....
        /*007c*/ 	.word	0x00001750


	//----- nvinfo : EIATTR_VRC_CTA_INIT_COUNT
	.align		4
.L_2909:
        /*0080*/ 	.byte	0x02, 0x4a
	.zero		1
	.zero		1


	//----- nvinfo : EIATTR_EXIT_INSTR_OFFSETS
	.align		4
        /*0084*/ 	.byte	0x04, 0x1c
        /*0086*/ 	.short	(.L_2911 - .L_2910)


	//   ....[0]....
.L_2910:
        /*0088*/ 	.word	0x00000070


	//   ....[1]....
        /*008c*/ 	.word	0x000017b0


	//   ....[2]....
        /*0090*/ 	.word	0x00001860


	//----- nvinfo : EIATTR_MAX_THREADS
	.align		4
.L_2911:
        /*0094*/ 	.byte	0x04, 0x05
        /*0096*/ 	.short	(.L_2913 - .L_2912)
.L_2912:
        /*0098*/ 	.word	0x00000400
        /*009c*/ 	.word	0x00000001
        /*00a0*/ 	.word	0x00000001


	//----- nvinfo : EIATTR_CRS_STACK_SIZE
	.align		4
.L_2913:
        /*00a4*/ 	.byte	0x04, 0x1e
        /*00a6*/ 	.short	(.L_2915 - .L_2914)
.L_2914:
        /*00a8*/ 	.word	0x00000000


	//----- nvinfo : EIATTR_CBANK_PARAM_SIZE
	.align		4
.L_2915:
        /*00ac*/ 	.byte	0x03, 0x19
        /*00ae*/ 	.short	0x0128


	//----- nvinfo : EIATTR_PARAM_CBANK
	.align		4
        /*00b0*/ 	.byte	0x04, 0x0a
        /*00b2*/ 	.short	(.L_2917 - .L_2916)
	.align		4
.L_2916:
        /*00b4*/ 	.word	index@(.nv.constant0._ZN10layer_norm22ln_bwd_finalize_kernelINS_22Kernel_traits_finalizeILj8192EfffffjLb0ELj1024ELj4ENS_18Kernel_traits_baseILj8192EfffffjLj1024EEEEELb0ELb1EEEvNS_9BwdParamsE)
        /*00b8*/ 	.short	0x0380
        /*00ba*/ 	.short	0x0128


	//----- nvinfo : EIATTR_SW_WAR
	.align		4
.L_2917:
        /*00bc*/ 	.byte	0x04, 0x36
        /*00be*/ 	.short	(.L_2919 - .L_2918)
.L_2918:
        /*00c0*/ 	.word	0x00000008
.L_2919:


//--------------------- .nv.info._ZN10layer_norm40ln_parallel_residual_bwd_finalize_kernelINS_22Kernel_traits_finalizeILj8192EfffffjLb0ELj1024ELj4ENS_18Kernel_traits_baseILj8192EfffffjLj1024EEEEELb1EEEvNS_9BwdParamsE --------------------------
	.section	.nv.info._ZN10layer_norm40ln_parallel_residual_bwd_finalize_kernelINS_22Kernel_traits_finalizeILj8192EfffffjLb0ELj1024ELj4ENS_18Kernel_traits_baseILj8192EfffffjLj1024EEEEELb1EEEvNS_9BwdParamsE,"",@"SHT_CUDA_INFO"
	.sectionflags	@""
	.align	4


	//----- nvinfo : EIATTR_CUDA_API_VERSION
	.align		4
        /*0000*/ 	.byte	0x04, 0x37
        /*0002*/ 	.short	(.L_2921 - .L_2920)
.L_2920:
        /*0004*/ 	.word	0x00000082


	//----- nvinfo : EIATTR_KPARAM_INFO
	.align		4
.L_2921:
        /*0008*/ 	.byte	0x04, 0x17
        /*000a*/ 	.short	(.L_2923 - .L_2922)
.L_2922:
        /*000c*/ 	.word	0x00000000
        /*0010*/ 	.short	0x0000
        /*0012*/ 	.short	0x0000
        /*0014*/ 	.byte	0x00, 0xf0, 0xa1, 0x04


	//----- nvinfo : EIATTR_SPARSE_MMA_MASK
	.align		4
.L_2923:
        /*0018*/ 	.byte	0x03, 0x50
        /*001a*/ 	.short	0x0000


	//----- nvinfo : EIATTR_MAXREG_COUNT
	.align		4
        /*001c*/ 	.byte	0x03, 0x1b
        /*001e*/ 	.short	0x0040


	//----- nvinfo : EIATTR_NUM_BARRIERS
	.align		4
        /*0020*/ 	.byte	0x02, 0x4c
        /*0022*/ 	.byte	0x01
	.zero		1


	//----- nvinfo : EIATTR_MERCURY_ISA_VERSION
	.align		4
        /*0024*/ 	.byte	0x03, 0x5f
        /*0026*/ 	.short	0x0101


	//----- nvinfo : EIATTR_COOP_GROUP_MASK_REGIDS
	.align		4
        /*0028*/ 	.byte	0x04, 0x29
        /*002a*/ 	.short	(.L_2925 - .L_2924)


	//   ....[0]....
.L_2924:
        /*002c*/ 	.word	0xffffffff


	//   ....[1]....
        /*0030*/ 	.word	0xffffffff


	//   ....[2]....
        /*0034*/ 	.word	0xffffffff


	//   ....[3]....
        /*0038*/ 	.word	0xffffffff


	//   ....[4]....
        /*003c*/ 	.word	0xffffffff


	//   ....[5]....
        /*0040*/ 	.word	0xffffffff


	//   ....[6]....
        /*0044*/ 	.word	0xffffffff


	//   ....[7]....
        /*0048*/ 	.word	0xffffffff


	//   ....[8]....
        /*004c*/ 	.word	0xffffffff


	//   ....[9]....
        /*0050*/ 	.word	0xffffffff


	//   ....[10]....
        /*0054*/ 	.word	0xffffffff


	//   ....[11]....
        /*0058*/ 	.word	0xffffffff


	//   ....[12]....
        /*005c*/ 	.word	0xffffffff


	//   ....[13]....
        /*0060*/ 	.word	0xffffffff


	//   ....[14]....
        /*0064*/ 	.word	0xffffffff


	//   ....[15]....
        /*0068*/ 	.word	0xffffffff


	//   ....[16]....
        /*006c*/ 	.word	0xffffffff


	//   ....[17]....
        /*0070*/ 	.word	0xffffffff


	//   ....[18]....
        /*0074*/ 	.word	0xffffffff


	//   ....[19]....
        /*0078*/ 	.word	0xffffffff


	//----- nvinfo : EIATTR_COOP_GROUP_INSTR_OFFSETS
	.align		4
.L_2925:
        /*007c*/ 	.byte	0x04, 0x28
        /*007e*/ 	.short	(.L_2927 - .L_2926)


	//   ....[0]....
.L_2926:
        /*0080*/ 	.word	0x00001410


	//   ....[1]....
        /*0084*/ 	.word	0x00001420


	//   ....[2]....
        /*0088*/ 	.word	0x00001430


	//   ....[3]....
        /*008c*/ 	.word	0x00001440


	//   ....[4]....
        /*0090*/ 	.word	0x00001470


	//   ....[5]....
        /*0094*/ 	.word	0x00001490


	//   ....[6]....
        /*0098*/ 	.word	0x000014b0


	//   ....[7]....
        /*009c*/ 	.word	0x000014c0


	//   ....[8]....
        /*00a0*/ 	.word	0x000014f0


	//   ....[9]....
        /*00a4*/ 	.word	0x00001510


	//   ....[10]....
        /*00a8*/ 	.word	0x00001530


	//   ....[11]....
        /*00ac*/ 	.word	0x00001540


	//   ....[12]....
        /*00b0*/ 	.word	0x00001570


	//   ....[13]....
        /*00b4*/ 	.word	0x00001590


	//   ....[14]....
        /*00b8*/ 	.word	0x000015b0


	//   ....[15]....
        /*00bc*/ 	.word	0x000015c0


	//   ....[16]....
        /*00c0*/ 	.word	0x000015f0


	//   ....[17]....
        /*00c4*/ 	.word	0x00001620


	//   ....[18]....
        /*00c8*/ 	.word	0x00001630


	//   ....[19]....
        /*00cc*/ 	.word	0x00001640


	//----- nvinfo : EIATTR_VRC_CTA_INIT_COUNT
	.align		4
.L_2927:
        /*00d0*/ 	.byte	0x02, 0x4a
	.zero		1
	.zero		1


	//----- nvinfo : EIATTR_EXIT_INSTR_OFFSETS
	.align		4
        /*00d4*/ 	.byte	0x04, 0x1c
        /*00d6*/ 	.short	(.L_2929 - .L_2928)


	//   ....[0]....
.L_2928:
        /*00d8*/ 	.word	0x00000060


	//   ....[1]....
        /*00dc*/ 	.word	0x000016e0


	//   ....[2]....
        /*00e0*/ 	.word	0x00001810


	//----- nvinfo : EIATTR_MAX_THREADS
	.align		4
.L_2929:
        /*00e4*/ 	.byte	0x04, 0x05
        /*00e6*/ 	.short	(.L_2931 - .L_2930)
.L_2930:
        /*00e8*/ 	.word	0x00000400
        /*00ec*/ 	.word	0x00000001
        /*00f0*/ 	.word	0x00000001


	//----- nvinfo : EIATTR_CRS_STACK_SIZE
	.align		4
.L_2931:
        /*00f4*/ 	.byte	0x04, 0x1e
        /*00f6*/ 	.short	(.L_2933 - .L_2932)
.L_2932:
        /*00f8*/ 	.word	0x00000000


	//----- nvinfo : EIATTR_CBANK_PARAM_SIZE
	.align		4
.L_2933:
        /*00fc*/ 	.byte	0x03, 0x19
        /*00fe*/ 	.short	0x0128


	//----- nvinfo : EIATTR_PARAM_CBANK
	.align		4
        /*0100*/ 	.byte	0x04, 0x0a
        /*0102*/ 	.short	(.L_2935 - .L_2934)
	.align		4
.L_2934:
        /*0104*/ 	.word	index@(.nv.constant0._ZN10layer_norm40ln_parallel_residual_bwd_finalize_kernelINS_22Kernel_traits_finalizeILj8192EfffffjLb0ELj1024ELj4ENS_18Kernel_traits_baseILj8192EfffffjLj1024EEEEELb1EEEvNS_9BwdParamsE)
        /*0108*/ 	.short	0x0380
        /*010a*/ 	.short	0x0128


	//----- nvinfo : EIATTR_SW_WAR
	.align		4
.L_2935:
        /*010c*/ 	.byte	0x04, 0x36
        /*010e*/ 	.short	(.L_2937 - .L_2936)
.L_2936:
        /*0110*/ 	.word	0x00000008
.L_2937:


//--------------------- .nv.info._ZN10layer_norm31ln_parallel_residual_bwd_kernelINS_13Kernel_traitsIfffffjLj8192ELj1ELj1ELj8ELj16ENS_18Kernel_traits_baseILj8192EfffffjLj256EEEEELb1ELb1ELb1EEEvNS_9BwdParamsE --------------------------
	.section	.nv.info._ZN10layer_norm31ln_parallel_residual_bwd_kernelINS_13Kernel_traitsIfffffjLj8192ELj1ELj1ELj8ELj16ENS_18Kernel_traits_baseILj8192EfffffjLj256EEEEELb1ELb1ELb1EEEvNS_9BwdParamsE,"",@"SHT_CUDA_INFO"
	.sectionflags	@""
	.align	4


	//----- nvinfo : EIATTR_CUDA_API_VERSION
	.align		4
        /*0000*/ 	.byte	0x04, 0x37
        /*0002*/ 	.short	(.L_2939 - .L_2938)
.L_2938:
        /*0004*/ 	.word	0x00000082


	//----- nvinfo : EIATTR_KPARAM_INFO
	.align		4
.L_2939:
        /*0008*/ 	.byte	0x04, 0x17
        /*000a*/ 	.short	(.L_2941 - .L_2940)
.L_2940:
        /*000c*/ 	.word	0x00000000
        /*0010*/ 	.short	0x0000
        /*0012*/ 	.short	0x0000
        /*0014*/ 	.byte	0x00, 0xf0, 0xa1, 0x04


	//----- nvinfo : EIATTR_SPARSE_MMA_MASK
	.align		4
.L_2941:
        /*0018*/ 	.byte	0x03, 0x50
        /*001a*/ 	.short	0x0000


	//----- nvinfo : EIATTR_MAXREG_COUNT
	.align		4
        /*001c*/ 	.byte	0x03, 0x1b
        /*001e*/ 	.short	0x00ff


	//----- nvinfo : EIATTR_NUM_BARRIERS
	.align		4
        /*0020*/ 	.byte	0x02, 0x4c
        /*0022*/ 	.byte	0x01
	.zero		1


	//----- nvinfo : EIATTR_ANNOTATIONS
	.align		4
        /*0024*/ 	.byte	0x04, 0x55
        /*0026*/ 	.short	(.L_2943 - .L_2942)


	//   ....[0]....
.L_2942:
        /*0028*/ 	.word	0x00000001
        /*002c*/ 	.byte	0x90, 0x02, 0x00, 0x00, 0x01, 0x00, 0x00, 0x00, 0xb0, 0x1b, 0x00, 0x00, 0x01, 0x00, 0x00, 0x00
        /*003c*/ 	.byte	0x40, 0x20, 0x00, 0x00


	//----- nvinfo : EIATTR_MERCURY_ISA_VERSION
	.align		4
.L_2943:
        /*0040*/ 	.byte	0x03, 0x5f
        /*0042*/ 	.short	0x0101


	//----- nvinfo : EIATTR_COOP_GROUP_MASK_REGIDS
	.align		4
        /*0044*/ 	.byte	0x04, 0x29
        /*0046*/ 	.short	(.L_2945 - .L_2944)


	//   ....[0]....
.L_2944:
        /*0048*/ 	.word	0xffffffff


	//   ....[1]....
        /*004c*/ 	.word	0xffffffff


	//   ....[2]....
        /*0050*/ 	.word	0xffffffff


	//   ....[3]....
        /*0054*/ 	.word	0xffffffff


	//   ....[4]....
        /*0058*/ 	.word	0xffffffff


	//   ....[5]....
        /*005c*/ 	.word	0xffffffff


	//   ....[6]....
        /*0060*/ 	.word	0xffffffff


	//   ....[7]....
        /*0064*/ 	.word	0xffffffff


	//   ....[8]....
        /*0068*/ 	.word	0xffffffff


	//   ....[9]....
        /*006c*/ 	.word	0xffffffff


	//----- nvinfo : EIATTR_COOP_GROUP_INSTR_OFFSETS
	.align		4
.L_2945:
        /*0070*/ 	.byte	0x04, 0x28
        /*0072*/ 	.short	(.L_2947 - .L_2946)


	//   ....[0]....
.L_2946:
        /*0074*/ 	.word	0x000018d0


	//   ....[1]....
        /*0078*/ 	.word	0x00001980


	//   ....[2]....
        /*007c*/ 	.word	0x00001990


	//   ....[3]....
        /*0080*/ 	.word	0x000019c0


	//   ....[4]....
        /*0084*/ 	.word	0x000019e0


	//   ....[5]....
        /*0088*/ 	.word	0x000019f0


	//   ....[6]....
        /*008c*/ 	.word	0x00001a10


	//   ....[7]....
        /*0090*/ 	.word	0x00001a40


	//   ....[8]....
        /*0094*/ 	.word	0x00001a70


	//   ....[9]....
        /*0098*/ 	.word	0x00001aa0


	//----- nvinfo : EIATTR_VRC_CTA_INIT_COUNT
	.align		4
.L_2947:
        /*009c*/ 	.byte	0x02, 0x4a
	.zero		1
	.zero		1


	//----- nvinfo : EIATTR_EXIT_INSTR_OFFSETS
	.align		4
        /*00a0*/ 	.byte	0x04, 0x1c
        /*00a2*/ 	.short	(.L_2949 - .L_2948)


	//   ....[0]....
.L_2948:
        /*00a4*/ 	.word	0x0000a260


	//----- nvinfo : EIATTR_MAX_THREADS
	.align		4
.L_2949:
        /*00a8*/ 	.byte	0x04, 0x05
        /*00aa*/ 	.short	(.L_2951 - .L_2950)
.L_2950:
        /*00ac*/ 	.word	0x00000100
        /*00b0*/ 	.word	0x00000001
        /*00b4*/ 	.word	0x00000001


	//----- nvinfo : EIATTR_CRS_STACK_SIZE
	.align		4
.L_2951:
        /*00b8*/ 	.byte	0x04, 0x1e
        /*00ba*/ 	.short	(.L_2953 - .L_2952)
.L_2952:
        /*00bc*/ 	.word	0x00000000


	//----- nvinfo : EIATTR_CBANK_PARAM_SIZE
	.align		4
.L_2953:
        /*00c0*/ 	.byte	0x03, 0x19
        /*00c2*/ 	.short	0x0128


	//----- nvinfo : EIATTR_PARAM_CBANK
	.align		4
        /*00c4*/ 	.byte	0x04, 0x0a
        /*00c6*/ 	.short	(.L_2955 - .L_2954)
	.align		4
.L_2954:
        /*00c8*/ 	.word	index@(.nv.constant0._ZN10layer_norm31ln_parallel_residual_bwd_kernelINS_13Kernel_traitsIfffffjLj8192ELj1ELj1ELj8ELj16ENS_18Kernel_traits_baseILj8192EfffffjLj256EEEEELb1ELb1ELb1EEEvNS_9BwdParamsE)
        /*00cc*/ 	.short	0x0380
        /*00ce*/ 	.short	0x0128


	//----- nvinfo : EIATTR_SW_WAR
	.align		4
.L_2955:
        /*00d0*/ 	.byte	0x04, 0x36
        /*00d2*/ 	.short	(.L_2957 - .L_2956)
.L_2956:
        /*00d4*/ 	.word	0x00000008
.L_2957:


//--------------------- .nv.callgraph             --------------------------
	.section	.nv.callgraph,"",@"SHT_CUDA_CALLGRAPH"
	.align	4
	.sectionentsize	8
	.align		4
        /*0000*/ 	.word	0x00000000
	.align		4
        /*0004*/ 	.word	0xffffffff
	.align		4
        /*0008*/ 	.word	0x00000000
	.align		4
        /*000c*/ 	.word	0xfffffffe
	.align		4
        /*0010*/ 	.word	0x00000000
	.align		4
        /*0014*/ 	.word	0xfffffffd
	.align		4
        /*0018*/ 	.word	0x00000000
	.align		4
        /*001c*/ 	.word	0xfffffffc


//--------------------- .text._ZN10layer_norm31ln_parallel_residual_bwd_kernelINS_13Kernel_traitsI13__nv_bfloat16S2_S2_S2_fjLj8192ELj1ELj1ELj8ELj16ENS_18Kernel_traits_baseILj8192ES2_S2_S2_S2_fjLj256EEEEELb0ELb0ELb0EEEvNS_9BwdParamsE --------------------------
	.section	.text._ZN10layer_norm31ln_parallel_residual_bwd_kernelINS_13Kernel_traitsI13__nv_bfloat16S2_S2_S2_fjLj8192ELj1ELj1ELj8ELj16ENS_18Kernel_traits_baseILj8192ES2_S2_S2_S2_fjLj256EEEEELb0ELb0ELb0EEEvNS_9BwdParamsE,"ax",@progbits
	.align	128
        .global         _ZN10layer_norm31ln_parallel_residual_bwd_kernelINS_13Kernel_traitsI13__nv_bfloat16S2_S2_S2_fjLj8192ELj1ELj1ELj8ELj16ENS_18Kernel_traits_baseILj8192ES2_S2_S2_S2_fjLj256EEEEELb0ELb0ELb0EEEvNS_9BwdParamsE
        .type           _ZN10layer_norm31ln_parallel_residual_bwd_kernelINS_13Kernel_traitsI13__nv_bfloat16S2_S2_S2_fjLj8192ELj1ELj1ELj8ELj16ENS_18Kernel_traits_baseILj8192ES2_S2_S2_S2_fjLj256EEEEELb0ELb0ELb0EEEvNS_9BwdParamsE,@function
        .size           _ZN10layer_norm31ln_parallel_residual_bwd_kernelINS_13Kernel_traitsI13__nv_bfloat16S2_S2_S2_fjLj8192ELj1ELj1ELj8ELj16ENS_18Kernel_traits_baseILj8192ES2_S2_S2_S2_fjLj256EEEEELb0ELb0ELb0EEEvNS_9BwdParamsE,(.L_x_4796 - _ZN10layer_norm31ln_parallel_residual_bwd_kernelINS_13Kernel_traitsI13__nv_bfloat16S2_S2_S2_fjLj8192ELj1ELj1ELj8ELj16ENS_18Kernel_traits_baseILj8192ES2_S2_S2_S2_fjLj256EEEEELb0ELb0ELb0EEEvNS_9BwdParamsE)
        .other          _ZN10layer_norm31ln_parallel_residual_bwd_kernelINS_13Kernel_traitsI13__nv_bfloat16S2_S2_S2_fjLj8192ELj1ELj1ELj8ELj16ENS_18Kernel_traits_baseILj8192ES2_S2_S2_S2_fjLj256EEEEELb0ELb0ELb0EEEvNS_9BwdParamsE,@"STO_CUDA_ENTRY STV_DEFAULT"
_ZN10layer_norm31ln_parallel_residual_bwd_kernelINS_13Kernel_traitsI13__nv_bfloat16S2_S2_S2_fjLj8192ELj1ELj1ELj8ELj16ENS_18Kernel_traits_baseILj8192ES2_S2_S2_S2_fjLj256EEEEELb0ELb0ELb0EEEvNS_9BwdParamsE:
.text._ZN10layer_norm31ln_parallel_residual_bwd_kernelINS_13Kernel_traitsI13__nv_bfloat16S2_S2_S2_fjLj8192ELj1ELj1ELj8ELj16ENS_18Kernel_traits_baseILj8192ES2_S2_S2_S2_fjLj256EEEEELb0ELb0ELb0EEEvNS_9BwdParamsE:
[----:B------:R-:W0:Y:S02]  /*0000*/  LDC R1, c[0x0][0x37c] ;  /* 0x0000df00ff017b82 */ /* 0x000e240000000800 */
[----:B0-----:R-:W-:Y:S01]  /*0010*/  IADD3 R1, PT, PT, R1, -0xb8, RZ ;  /* 0xffffff4801017810 */ /* 0x001fe20007ffe0ff */
[----:B------:R-:W0:Y:S01]  /*0020*/  S2R R156, SR_TID.X ;  /* 0x00000000009c7919 */ /* 0x000e220000002100 */
[----:B------:R-:W1:Y:S04]  /*0030*/  LDCU UR10, c[0x0][0x388] ;  /* 0x00007100ff0a77ac */ /* 0x000e680008000800 */
[----:B------:R-:W2:Y:S01]  /*0040*/  LDC.64 R2, c[0x0][0x3d0] ;  /* 0x0000f400ff027b82 */ /* 0x000ea20000000a00 */
[----:B------:R3:W4:Y:S04]  /*0050*/  LDL.64 R44, [R1+0x30] ;  /* 0x00003000012c7983 */ /* 0x0007280000100a00 */
[----:B------:R3:W4:Y:S03]  /*0060*/  LDL.64 R46, [R1+0x38] ;  /* 0x00003800012e7983 */ /* 0x0007260000100a00 */
[----:B------:R-:W3:Y:S01]  /*0070*/  LDC.64 R4, c[0x0][0x3d8] ;  /* 0x0000f600ff047b82 */ /* 0x000ee20000000a00 */
[----:B------:R0:W4:Y:S04]  /*0080*/  LDL.64 R40, [R1+0x20] ;  /* 0x0000200001287983 */ /* 0x0001280000100a00 */
[----:B------:R0:W4:Y:S03]  /*0090*/  LDL.64 R42, [R1+0x28] ;  /* 0x00002800012a7983 */ /* 0x0001260000100a00 */
[----:B------:R-:W3:Y:S01]  /*00a0*/  LDC.64 R6, c[0x0][0x3d0] ;  /* 0x0000f400ff067b82 */ /* 0x000ee20000000a00 */
[----:B------:R0:W4:Y:S04]  /*00b0*/  LDL.64 R36, [R1+0x10] ;  /* 0x0000100001247983 */ /* 0x0001280000100a00 */
[----:B------:R0:W4:Y:S03]  /*00c0*/  LDL.64 R38, [R1+0x18] ;  /* 0x0000180001267983 */ /* 0x0001260000100a00 */
[----:B------:R-:W3:Y:S01]  /*00d0*/  LDC.64 R8, c[0x0][0x3d8] ;  /* 0x0000f600ff087b82 */ /* 0x000ee20000000a00 */
[----:B------:R2:W4:Y:S04]  /*00e0*/  LDL.64 R32, [R1] ;  /* 0x0000000001207983 */ /* 0x0005280000100a00 */
[----:B------:R2:W4:Y:S01]  /*00f0*/  LDL.64 R34, [R1+0x8] ;  /* 0x0000080001227983 */ /* 0x0005220000100a00 */
[----:B-1----:R-:W-:Y:S01]  /*0100*/  USHF.R.S32.HI UR4, URZ, 0x1f, UR10 ;  /* 0x0000001fff047899 */ /* 0x002fe2000801140a */
[----:B0-----:R-:W-:Y:S01]  /*0110*/  LOP3.LUT R229, R156, 0xff, RZ, 0x3c, !PT ;  /* 0x000000ff9ce57812 */ /* 0x001fe200078e3cff */
[----:B------:R-:W0:Y:S01]  /*0120*/  LDC.64 R14, c[0x0][0x3d0] ;  /* 0x0000f400ff0e7b82 */ /* 0x000e220000000a00 */
[----:B------:R-:W1:Y:S01]  /*0130*/  LDCU.64 UR16, c[0x0][0x358] ;  /* 0x00006b00ff1077ac */ /* 0x000e620008000a00 */
[----:B------:R-:W-:Y:S01]  /*0140*/  MOV R23, R156 ;  /* 0x0000009c00177202 */ /* 0x000fe20000000f00 */
[----:B------:R-:W-:-:S05]  /*0150*/  ULEA.HI UR4, UR4, UR10, URZ, 0x3 ;  /* 0x0000000a04047291 */ /* 0x000fca000f8f18ff */
[----:B------:R-:W1:Y:S01]  /*0160*/  LDC.64 R16, c[0x0][0x3d8] ;  /* 0x0000f600ff107b82 */ /* 0x000e620000000a00 */
[----:B------:R-:W-:-:S04]  /*0170*/  MOV R0, UR4 ;  /* 0x0000000400007c02 */ /* 0x000fc80008000f00 */
[----:B------:R-:W-:-:S03]  /*0180*/  LEA.HI.SX32 R229, R0, R229, 0x1d ;  /* 0x000000e500e57211 */ /* 0x000fc600078feaff */
[----:B------:R-:W1:Y:S01]  /*0190*/  LDC.64 R18, c[0x0][0x3d0] ;  /* 0x0000f400ff127b82 */ /* 0x000e620000000a00 */
[----:B------:R-:W4:Y:S01]  /*01a0*/  LDCU UR4, c[0x0][0x384] ;  /* 0x00007080ff0477ac */ /* 0x000f220008000800 */
[C---:B------:R-:W-:Y:S02]  /*01b0*/  ISETP.GE.U32.AND P4, PT, R229.reuse, 0x100, PT ;  /* 0x00000100e500780c */ /* 0x040fe40003f86070 */
[C---:B------:R-:W-:Y:S02]  /*01c0*/  ISETP.GE.U32.AND P1, PT, R229.reuse, 0x200, PT ;  /* 0x00000200e500780c */ /* 0x040fe40003f26070 */
[C---:B------:R-:W-:Y:S02]  /*01d0*/  ISETP.GE.U32.AND P2, PT, R229.reuse, 0x300, PT ;  /* 0x00000300e500780c */ /* 0x040fe40003f46070 */
[----:B------:R-:W1:Y:S01]  /*01e0*/  LDC.64 R20, c[0x0][0x3d8] ;  /* 0x0000f600ff147b82 */ /* 0x000e620000000a00 */
[----:B------:R-:W-:-:S06]  /*01f0*/  ISETP.GE.U32.AND P3, PT, R229, 0x400, PT ;  /* 0x00000400e500780c */ /* 0x000fcc0003f66070 */
[----:B--2---:R-:W-:-:S04]  /*0200*/  @P4 IMAD.WIDE.U32 R2, R23, 0x10, R2 ;  /* 0x0000001017024825 */ /* 0x004fc800078e0002 */
[C---:B---3--:R-:W-:Y:S01]  /*0210*/  @P4 IMAD.WIDE.U32 R4, R23.reuse, 0x10, R4 ;  /* 0x0000001017044825 */ /* 0x048fe200078e0004 */
[----:B------:R-:W-:-:S05]  /*0220*/  @P4 LOP3.LUT R23, R23, 0x100, RZ, 0xfc, !PT ;  /* 0x0000010017174812 */ /* 0x000fca00078efcff */
[----:B------:R-:W-:-:S04]  /*0230*/  @P1 IMAD.WIDE.U32 R10, R23, 0x10, R6 ;  /* 0x00000010170a1825 */ /* 0x000fc800078e0006 */
[C---:B------:R-:W-:Y:S01]  /*0240*/  @P1 IMAD.WIDE.U32 R12, R23.reuse, 0x10, R8 ;  /* 0x00000010170c1825 */ /* 0x040fe200078e0008 */
[----:B------:R-:W-:-:S05]  /*0250*/  @P1 IADD3 R23, PT, PT, R23, 0x100, RZ ;  /* 0x0000010017171810 */ /* 0x000fca0007ffe0ff */
[----:B0-----:R-:W-:-:S04]  /*0260*/  @P2 IMAD.WIDE.U32 R14, R23, 0x10, R14 ;  /* 0x00000010170e2825 */ /* 0x001fc800078e000e */
[C---:B-1----:R-:W-:Y:S01]  /*0270*/  @P2 IMAD.WIDE.U32 R16, R23.reuse, 0x10, R16 ;  /* 0x0000001017102825 */ /* 0x042fe200078e0010 */
[----:B------:R-:W-:Y:S01]  /*0280*/  @P2 IADD3 R23, PT, PT, R23, 0x100, RZ ;  /* 0x0000010017172810 */ /* 0x000fe20007ffe0ff */
[----:B------:R0:W5:Y:S04]  /*0290*/  @P2 LDG.E.128 R248, desc[UR16][R14.64] ;  /* 0x000000100ef82981 */ /* 0x000168000c1e1d00 */
[C---:B------:R-:W-:Y:S01]  /*02a0*/  @P3 IMAD.WIDE.U32 R6, R23.reuse, 0x10, R18 ;  /* 0x0000001017063825 */ /* 0x040fe200078e0012 */
[----:B------:R0:W5:Y:S03]  /*02b0*/  @P2 LDG.E.128 R244, desc[UR16][R16.64] ;  /* 0x0000001010f42981 */ /* 0x000166000c1e1d00 */
[----:B------:R-:W-:Y:S01]  /*02c0*/  @P3 IMAD.WIDE.U32 R8, R23, 0x10, R20 ;  /* 0x0000001017083825 */ /* 0x000fe200078e0014 */
[----:B------:R0:W5:Y:S04]  /*02d0*/  @P3 LDG.E.128 R240, desc[UR16][R6.64] ;  /* 0x0000001006f03981 */ /* 0x000168000c1e1d00 */
[----:B------:R0:W5:Y:S04]  /*02e0*/  @P3 LDG.E.128 R236, desc[UR16][R8.64] ;  /* 0x0000001008ec3981 */ /* 0x000168000c1e1d00 */
[----:B----4-:R-:W2:Y:S04]  /*02f0*/  @P4 LDG.E.128 R44, desc[UR16][R2.64] ;  /* 0x00000010022c4981 */ /* 0x010ea8000c1e1d00 */
[----:B------:R-:W3:Y:S04]  /*0300*/  @P4 LDG.E.128 R40, desc[UR16][R4.64] ;  /* 0x0000001004284981 */ /* 0x000ee8000c1e1d00 */
[----:B------:R-:W4:Y:S04]  /*0310*/  @P1 LDG.E.128 R36, desc[UR16][R10.64] ;  /* 0x000000100a241981 */ /* 0x000f28000c1e1d00 */
[----:B------:R-:W4:Y:S01]  /*0320*/  @P1 LDG.E.128 R32, desc[UR16][R12.64] ;  /* 0x000000100c201981 */ /* 0x000f22000c1e1d00 */
[----:B------:R-:W1:Y:S01]  /*0330*/  S2UR UR11, SR_CTAID.X ;  /* 0x00000000000b79c3 */ /* 0x000e620000002500 */
[----:B------:R-:W-:-:S02]  /*0340*/  CS2R R232, SRZ ;  /* 0x0000000000e87805 */ /* 0x000fc4000001ff00 */
[----:B------:R-:W-:Y:S02]  /*0350*/  CS2R R234, SRZ ;  /* 0x0000000000ea7805 */ /* 0x000fe4000001ff00 */
[----:B------:R-:W-:Y:S02]  /*0360*/  CS2R R224, SRZ ;  /* 0x0000000000e07805 */ /* 0x000fe4000001ff00 */
[----:B------:R-:W-:Y:S02]  /*0370*/  CS2R R226, SRZ ;  /* 0x0000000000e27805 */ /* 0x000fe4000001ff00 */
[----:B------:R-:W-:Y:S02]  /*0380*/  CS2R R220, SRZ ;  /* 0x0000000000dc7805 */ /* 0x000fe4000001ff00 */
[----:B------:R-:W-:Y:S02]  /*0390*/  CS2R R222, SRZ ;  /* 0x0000000000de7805 */ /* 0x000fe4000001ff00 */
[----:B------:R-:W-:-:S02]  /*03a0*/  CS2R R216, SRZ ;  /* 0x0000000000d87805 */ /* 0x000fc4000001ff00 */
[----:B------:R-:W-:Y:S02]  /*03b0*/  CS2R R218, SRZ ;  /* 0x0000000000da7805 */ /* 0x000fe4000001ff00 */
[----:B------:R-:W-:Y:S02]  /*03c0*/  CS2R R212, SRZ ;  /* 0x0000000000d47805 */ /* 0x000fe4000001ff00 */
[----:B------:R-:W-:Y:S02]  /*03d0*/  CS2R R214, SRZ ;  /* 0x0000000000d67805 */ /* 0x000fe4000001ff00 */
[----:B------:R-:W-:Y:S02]  /*03e0*/  CS2R R208, SRZ ;  /* 0x0000000000d07805 */ /* 0x000fe4000001ff00 */
[----:B------:R-:W-:Y:S02]  /*03f0*/  CS2R R210, SRZ ;  /* 0x0000000000d27805 */ /* 0x000fe4000001ff00 */
[----:B------:R-:W-:Y:S01]  /*0400*/  CS2R R204, SRZ ;  /* 0x0000000000cc7805 */ /* 0x000fe2000001ff00 */
[----:B-1----:R-:W-:Y:S01]  /*0410*/  UISETP.GE.AND UP0, UPT, UR11, UR4, UPT ;  /* 0x000000040b00728c */ /* 0x002fe2000bf06270 */
        /* <DEDUP_REMOVED lines=43> */
[----:B--2---:R1:W-:Y:S01]  /*06d0*/  @P4 STL.64 [R1+0x30], R44 ;  /* 0x0000302c01004387 */ /* 0x0043e20000100a00 */
[----:B------:R-:W-:-:S02]  /*06e0*/  MOV R125, R47 ;  /* 0x0000002f007d7202 */ /* 0x000fc40000000f00 */
[----:B------:R-:W-:Y:S01]  /*06f0*/  MOV R123, R46 ;  /* 0x0000002e007b7202 */ /* 0x000fe20000000f00 */
[----:B------:R2:W-:Y:S01]  /*0700*/  @P4 STL.64 [R1+0x38], R46 ;  /* 0x0000382e01004387 */ /* 0x0005e20000100a00 */
[----:B------:R-:W-:Y:S02]  /*0710*/  MOV R121, R45 ;  /* 0x0000002d00797202 */ /* 0x000fe40000000f00 */
[----:B------:R-:W-:Y:S01]  /*0720*/  MOV R31, R44 ;  /* 0x0000002c001f7202 */ /* 0x000fe20000000f00 */
[----:B---3--:R3:W-:Y:S04]  /*0730*/  @P4 STL.64 [R1+0x20], R40 ;  /* 0x0000202801004387 */ /* 0x0087e80000100a00 */
[----:B------:R0:W-:Y:S01]  /*0740*/  @P4 STL.64 [R1+0x28], R42 ;  /* 0x0000282a01004387 */ /* 0x0001e20000100a00 */
[----:B------:R-:W-:-:S03]  /*0750*/  MOV R126, R43 ;  /* 0x0000002b007e7202 */ /* 0x000fc60000000f00 */
[----:B----4-:R4:W-:Y:S01]  /*0760*/  @P1 STL.64 [R1+0x10], R36 ;  /* 0x0000102401001387 */ /* 0x0109e20000100a00 */
[----:B------:R-:W-:-:S03]  /*0770*/  MOV R124, R42 ;  /* 0x0000002a007c7202 */ /* 0x000fc60000000f00 */
[----:B------:R4:W-:Y:S01]  /*0780*/  @P1 STL.64 [R1+0x18], R38 ;  /* 0x0000182601001387 */ /* 0x0009e20000100a00 */
[----:B------:R-:W-:Y:S02]  /*0790*/  MOV R122, R41 ;  /* 0x00000029007a7202 */ /* 0x000fe40000000f00 */
[----:B-1----:R-:W-:Y:S02]  /*07a0*/  CS2R R44, SRZ ;  /* 0x00000000002c7805 */ /* 0x002fe4000001ff00 */
[----:B------:R-:W-:Y:S01]  /*07b0*/  MOV R120, R40 ;  /* 0x0000002800787202 */ /* 0x000fe20000000f00 */
[----:B------:R1:W-:Y:S01]  /*07c0*/  @P1 STL.64 [R1], R32 ;  /* 0x0000002001001387 */ /* 0x0003e20000100a00 */
[----:B------:R-:W-:Y:S02]  /*07d0*/  MOV R27, R39 ;  /* 0x00000027001b7202 */ /* 0x000fe40000000f00 */
[----:B--2---:R-:W-:Y:S02]  /*07e0*/  CS2R R46, SRZ ;  /* 0x00000000002e7805 */ /* 0x004fe4000001ff00 */
[----:B------:R-:W-:Y:S01]  /*07f0*/  MOV R23, R38 ;  /* 0x0000002600177202 */ /* 0x000fe20000000f00 */
[----:B------:R2:W-:Y:S01]  /*0800*/  @P1 STL.64 [R1+0x8], R34 ;  /* 0x0000082201001387 */ /* 0x0005e20000100a00 */
[----:B------:R-:W-:-:S02]  /*0810*/  MOV R20, R37 ;  /* 0x0000002500147202 */ /* 0x000fc40000000f00 */
[----:B---3--:R-:W-:Y:S02]  /*0820*/  CS2R R40, SRZ ;  /* 0x0000000000287805 */ /* 0x008fe4000001ff00 */
[----:B------:R-:W-:Y:S02]  /*0830*/  MOV R18, R36 ;  /* 0x0000002400127202 */ /* 0x000fe40000000f00 */
[----:B0-----:R-:W-:Y:S02]  /*0840*/  CS2R R42, SRZ ;  /* 0x00000000002a7805 */ /* 0x001fe4000001ff00 */
[----:B------:R-:W-:Y:S02]  /*0850*/  MOV R29, R35 ;  /* 0x00000023001d7202 */ /* 0x000fe40000000f00 */
[----:B----4-:R-:W-:Y:S02]  /*0860*/  CS2R R36, SRZ ;  /* 0x0000000000247805 */ /* 0x010fe4000001ff00 */
[----:B------:R-:W-:-:S02]  /*0870*/  MOV R25, R34 ;  /* 0x0000002200197202 */ /* 0x000fc40000000f00 */
[----:B------:R-:W-:Y:S02]  /*0880*/  CS2R R38, SRZ ;  /* 0x0000000000267805 */ /* 0x000fe4000001ff00 */
[----:B------:R-:W-:Y:S02]  /*0890*/  MOV R21, R33 ;  /* 0x0000002100157202 */ /* 0x000fe40000000f00 */
[----:B------:R-:W-:Y:S02]  /*08a0*/  MOV R19, R32 ;  /* 0x0000002000137202 */ /* 0x000fe40000000f00 */
[----:B-1----:R-:W-:Y:S02]  /*08b0*/  CS2R R32, SRZ ;  /* 0x0000000000207805 */ /* 0x002fe4000001ff00 */
[----:B--2---:R-:W-:Y:S01]  /*08c0*/  CS2R R34, SRZ ;  /* 0x0000000000227805 */ /* 0x004fe2000001ff00 */
[----:B------:R-:W-:Y:S06]  /*08d0*/  BRA.U UP0, `(.L_x_0) ;  /* 0x0000008d00907547 */ /* 0x000fec000b800000 */
[----:B------:R-:W-:Y:S01]  /*08e0*/  PRMT R38, R126, 0x7632, R38 ;  /* 0x000076327e267816 */ /* 0x000fe20000000026 */
[----:B------:R-:W0:Y:S01]  /*08f0*/  LDCU.U8 UR8, c[0x0][0x410] ;  /* 0x00008200ff0877ac */ /* 0x000e220008000000 */
[----:B------:R-:W-:Y:S02]  /*0900*/  PRMT R37, R125, 0x7632, R37 ;  /* 0x000076327d257816 */ /* 0x000fe40000000025 */
[----:B------:R-:W-:Y:S02]  /*0910*/  CS2R R232, SRZ ;  /* 0x0000000000e87805 */ /* 0x000fe4000001ff00 */
[----:B------:R-:W-:Y:S01]  /*0920*/  PRMT R36, R124, 0x7632, R36 ;  /* 0x000076327c247816 */ /* 0x000fe20000000024 */
[----:B------:R-:W-:Y:S01]  /*0930*/  STL.S16 [R1+0xb0], R38 ;  /* 0x0000b02601007387 */ /* 0x000fe20000100600 */
[----:B------:R-:W-:Y:S02]  /*0940*/  PRMT R35, R123, 0x7632, R35 ;  /* 0x000076327b237816 */ /* 0x000fe40000000023 */
[----:B------:R-:W-:-:S02]  /*0950*/  CS2R R234, SRZ ;  /* 0x0000000000ea7805 */ /* 0x000fc4000001ff00 */
[----:B------:R-:W-:Y:S01]  /*0960*/  PRMT R34, R122, 0x7632, R34 ;  /* 0x000076327a227816 */ /* 0x000fe20000000022 */
[----:B------:R-:W-:Y:S01]  /*0970*/  STL.S16 [R1+0xac], R37 ;  /* 0x0000ac2501007387 */ /* 0x000fe20000100600 */
        /* <DEDUP_REMOVED lines=19> */
[----:B------:R1:W-:Y:S01]  /*0ab0*/  STL.S16 [R1+0x98], R32 ;  /* 0x0000982001007387 */ /* 0x0003e20000100600 */
[----:B------:R-:W-:Y:S02]  /*0ac0*/  PRMT R14, R18, 0x7632, R14 ;  /* 0x00007632120e7816 */ /* 0x000fe4000000000e */
[----:B------:R-:W-:-:S02]  /*0ad0*/  CS2R R218, SRZ ;  /* 0x0000000000da7805 */ /* 0x000fc4000001ff00 */
[----:B-----5:R-:W-:Y:S01]  /*0ae0*/  PRMT R13, R247, 0x7632, R13 ;  /* 0x00007632f70d7816 */ /* 0x020fe2000000000d */
[----:B------:R2:W-:Y:S01]  /*0af0*/  STL.S16 [R1+0x94], R30 ;  /* 0x0000941e01007387 */ /* 0x0005e20000100600 */
[----:B------:R-:W-:Y:S02]  /*0b00*/  PRMT R12, R251, 0x7632, R12 ;  /* 0x00007632fb0c7816 */ /* 0x000fe4000000000c */
[----:B------:R-:W-:Y:S02]  /*0b10*/  CS2R R212, SRZ ;  /* 0x0000000000d47805 */ /* 0x000fe4000001ff00 */
[----:B------:R-:W-:Y:S01]  /*0b20*/  PRMT R11, R246, 0x7632, R11 ;  /* 0x00007632f60b7816 */ /* 0x000fe2000000000b */
[----:B------:R2:W-:Y:S01]  /*0b30*/  STL.S16 [R1+0x90], R28 ;  /* 0x0000901c01007387 */ /* 0x0005e20000100600 */
[----:B------:R-:W-:Y:S02]  /*0b40*/  PRMT R10, R250, 0x7632, R10 ;  /* 0x00007632fa0a7816 */ /* 0x000fe4000000000a */
[----:B------:R-:W-:-:S02]  /*0b50*/  CS2R R214, SRZ ;  /* 0x0000000000d67805 */ /* 0x000fc4000001ff00 */
[----:B------:R-:W-:Y:S01]  /*0b60*/  PRMT R9, R245, 0x7632, R9 ;  /* 0x00007632f5097816 */ /* 0x000fe20000000009 */
        /* <DEDUP_REMOVED lines=23> */
[----:B------:R-:W-:Y:S01]  /*0ce0*/  CS2R R196, SRZ ;  /* 0x0000000000c47805 */ /* 0x000fe2000001ff00 */
[----:B------:R2:W-:Y:S01]  /*0cf0*/  STL.S16 [R1+0x74], R14 ;  /* 0x0000740e01007387 */ /* 0x0005e20000100600 */
[----:B------:R-:W-:Y:S02]  /*0d00*/  CS2R R198, SRZ ;  /* 0x0000000000c67805 */ /* 0x000fe4000001ff00 */
[----:B------:R-:W-:Y:S02]  /*0d10*/  CS2R R44, SRZ ;  /* 0x00000000002c7805 */ /* 0x000fe4000001ff00 */
[----:B------:R-:W-:Y:S01]  /*0d20*/  CS2R R46, SRZ ;  /* 0x00000000002e7805 */ /* 0x000fe2000001ff00 */
[----:B------:R2:W-:Y:S01]  /*0d30*/  STL.S16 [R1+0x70], R13 ;  /* 0x0000700d01007387 */ /* 0x0005e20000100600 */
[----:B------:R-:W-:Y:S02]  /*0d40*/  CS2R R40, SRZ ;  /* 0x0000000000287805 */ /* 0x000fe4000001ff00 */
        /* <DEDUP_REMOVED lines=20> */
[----:B-1----:R-:W-:Y:S02]  /*0e90*/  CS2R R32, SRZ ;  /* 0x0000000000207805 */ /* 0x002fe4000001ff00 */
        /* <DEDUP_REMOVED lines=34> */
[----:B------:R-:W-:Y:S01]  /*10c0*/  UPLOP3.LUT UP1, UPT, UPT, UPT, UPT, 0x40, 0x4 ;  /* 0x000000000004789c */ /* 0x000fe20003f2e870 */
[----:B------:R-:W1:Y:S01]  /*10d0*/  LDCU UR10, c[0x0][0x388] ;  /* 0x00007100ff0a77ac */ /* 0x000e620008000800 */
[----:B------:R-:W3:Y:S01]  /*10e0*/  LDCU.U8 UR25, c[0x0][0x410] ;  /* 0x00008200ff1977ac */ /* 0x000ee20008000000 */
[----:B------:R-:W4:Y:S01]  /*10f0*/  LDCU UR22, c[0x0][0x400] ;  /* 0x00008000ff1677ac */ /* 0x000f220008000800 */
[----:B------:R-:W1:Y:S01]  /*1100*/  LDCU.64 UR4, c[0x0][0x470] ;  /* 0x00008e00ff0477ac */ /* 0x000e620008000a00 */
[----:B------:R-:W1:Y:S01]  /*1110*/  LDCU.64 UR18, c[0x0][0x438] ;  /* 0x00008700ff1277ac */ /* 0x000e620008000a00 */
[----:B------:R-:W1:Y:S01]  /*1120*/  LDCU.64 UR6, c[0x0][0x478] ;  /* 0x00008f00ff0677ac */ /* 0x000e620008000a00 */
[----:B------:R-:W1:Y:S01]  /*1130*/  LDCU.128 UR12, c[0x0][0x3c0] ;  /* 0x00007800ff0c77ac */ /* 0x000e620008000c00 */
[----:B------:R-:W1:Y:S01]  /*1140*/  LDCU.64 UR20, c[0x0][0x380] ;  /* 0x00007000ff1477ac */ /* 0x000e620008000a00 */
[----:B0-2---:R-:W-:-:S11]  /*1150*/  UISETP.NE.AND UP2, UPT, UR8, URZ, UPT ;  /* 0x000000ff0800728c */ /* 0x005fd6000bf45270 */
.L_x_51:
[----:B-1----:R-:W-:-:S06]  /*1160*/  UIMAD.WIDE UR8, UR11, 0x4, UR12 ;  /* 0x000000040b0878a5 */ /* 0x002fcc000f8e020c */
[----:B0-23--:R-:W-:Y:S02]  /*1170*/  MOV R148, UR8 ;  /* 0x0000000800947c02 */ /* 0x00dfe40008000f00 */
[----:B------:R-:W-:Y:S01]  /*1180*/  MOV R149, UR9 ;  /* 0x0000000900957c02 */ /* 0x000fe20008000f00 */
[----:B------:R-:W-:-:S04]  /*1190*/  UIMAD.WIDE UR8, UR11, 0x4, UR14 ;  /* 0x000000040b0878a5 */ /* 0x000fc8000f8e020e */
[----:B------:R0:W2:Y:S02]  /*11a0*/  LDG.E R17, desc[UR16][R148.64] ;  /* 0x0000001094117981 */ /* 0x0000a4000c1e1900 */
[----:B0-----:R-:W-:Y:S02]  /*11b0*/  MOV R148, UR8 ;  /* 0x0000000800947c02 */ /* 0x001fe40008000f00 */
[----:B------:R-:W-:-:S05]  /*11c0*/  MOV R149, UR9 ;  /* 0x0000000900957c02 */ /* 0x000fca0008000f00 */
[----:B-----5:R-:W5:Y:S01]  /*11d0*/  LDG.E R148, desc[UR16][R148.64] ;  /* 0x0000001094947981 */ /* 0x020f62000c1e1900 */
[----:B------:R-:W-:Y:S01]  /*11e0*/  UIMAD UR8, UR11, UR10, URZ ;  /* 0x0000000a0b0872a4 */ /* 0x000fe2000f8e02ff */
[----:B------:R-:W-:Y:S01]  /*11f0*/  PLOP3.LUT P0, PT, PT, PT, UP2, 0x40, 0x4 ;  /* 0x000000000004781c */ /* 0x000fe20003f0e828 */
[----:B------:R-:W-:Y:S01]  /*1200*/  BSSY.RECONVERGENT B0, `(.L_x_1) ;  /* 0x00000b1000007945 */ /* 0x000fe20003800200 */
[C---:B------:R-:W-:Y:S01]  /*1210*/  ISETP.GE.U32.AND P1, PT, R229.reuse, 0x200, PT ;  /* 0x00000200e500780c */ /* 0x040fe20003f26070 */
[----:B------:R-:W-:Y:S01]  /*1220*/  USHF.R.S32.HI UR9, URZ, 0x1f, UR8 ;  /* 0x0000001fff097899 */ /* 0x000fe20008011408 */
[C---:B------:R-:W-:Y:S02]  /*1230*/  ISETP.GE.U32.AND P2, PT, R229.reuse, 0x300, PT ;  /* 0x00000300e500780c */ /* 0x040fe40003f46070 */
[----:B------:R-:W-:Y:S02]  /*1240*/  CS2R R194, SRZ ;  /* 0x0000000000c27805 */ /* 0x000fe4000001ff00 */
[----:B------:R-:W-:Y:S01]  /*1250*/  ISETP.GE.U32.AND P3, PT, R229, 0x400, PT ;  /* 0x00000400e500780c */ /* 0x000fe20003f66070 */
[----:B------:R-:W-:Y:S01]  /*1260*/  ULEA.HI UR9, UR9, UR8, URZ, 0x3 ;  /* 0x0000000809097291 */ /* 0x000fe2000f8f18ff */
[----:B--2---:R-:W-:-:S04]  /*1270*/  FSEL R17, R17, RZ, P0 ;  /* 0x000000ff11117208 */ /* 0x004fc80000000000 */
[----:B------:R-:W-:Y:S02]  /*1280*/  R2UR UR24, R17 ;  /* 0x00000000111872ca */ /* 0x000fe400000e0000 */
[----:B------:R-:W-:-:S04]  /*1290*/  MOV R17, UR9 ;  /* 0x0000000900117c02 */ /* 0x000fc80008000f00 */
[----:B------:R-:W-:-:S04]  /*12a0*/  LEA.HI.SX32 R17, R17, R156, 0x1d ;  /* 0x0000009c11117211 */ /* 0x000fc800078feaff */
[----:B------:R-:W-:Y:S02]  /*12b0*/  MOV R228, R17 ;  /* 0x0000001100e47202 */ /* 0x000fe40000000f00 */
[----:B-----5:R-:W-:Y:S01]  /*12c0*/  R2UR UR23, R148 ;  /* 0x00000000941772ca */ /* 0x020fe200000e0000 */
[----:B------:R-:W-:-:S14]  /*12d0*/  @!P4 BRA `(.L_x_2) ;  /* 0x00000008008cc947 */ /* 0x000fdc0003800000 */
[----:B------:R-:W0:Y:S01]  /*12e0*/  LDC.64 R18, c[0x0][0x3a8] ;  /* 0x0000ea00ff127b82 */ /* 0x000e220000000a00 */
[----:B------:R-:W2:Y:S04]  /*12f0*/  LDL R167, [R1+0x20] ;  /* 0x0000200001a77983 */ /* 0x000ea80000100800 */
[----:B------:R-:W3:Y:S03]  /*1300*/  LDL R166, [R1+0x30] ;  /* 0x0000300001a67983 */ /* 0x000ee60000100800 */
[----:B------:R-:W1:Y:S01]  /*1310*/  LDC.64 R14, c[0x0][0x430] ;  /* 0x00010c00ff0e7b82 */ /* 0x000e620000000a00 */
[----:B------:R-:W4:Y:S04]  /*1320*/  LDL R174, [R1+0x24] ;  /* 0x0000240001ae7983 */ /* 0x000f280000100800 */
[----:B------:R-:W4:Y:S03]  /*1330*/  LDL R186, [R1+0x28] ;  /* 0x0000280001ba7983 */ /* 0x000f260000100800 */
[----:B------:R-:W1:Y:S01]  /*1340*/  LDC.64 R24, c[0x0][0x428] ;  /* 0x00010a00ff187b82 */ /* 0x000e620000000a00 */
[----:B------:R-:W4:Y:S04]  /*1350*/  LDL R175, [R1+0x94] ;  /* 0x0000940001af7983 */ /* 0x000f280000100800 */
[----:B------:R-:W4:Y:S01]  /*1360*/  LDL R173, [R1+0x34] ;  /* 0x0000340001ad7983 */ /* 0x000f220000100800 */
[----:B0-----:R-:W-:-:S03]  /*1370*/  IMAD.WIDE.U32 R18, R17, 0x10, R18 ;  /* 0x0000001011127825 */ /* 0x001fc600078e0012 */
[----:B------:R-:W4:Y:S04]  /*1380*/  LDL R172, [R1+0x98] ;  /* 0x0000980001ac7983 */ /* 0x000f280000100800 */
[----:B------:R3:W4:Y:S01]  /*1390*/  LDG.E.128 R152, desc[UR16][R18.64] ;  /* 0x0000001012987981 */ /* 0x000722000c1e1d00 */
[----:B-1----:R-:W-:-:S03]  /*13a0*/  IMAD.WIDE.U32 R14, R17, 0x10, R14 ;  /* 0x00000010110e7825 */ /* 0x002fc600078e000e */
[----:B------:R-:W4:Y:S04]  /*13b0*/  LDL R187, [R1+0x38] ;  /* 0x0000380001bb7983 */ /* 0x000f280000100800 */
[----:B------:R-:W4:Y:S01]  /*13c0*/  LDG.E.128 R148, desc[UR16][R14.64] ;  /* 0x000000100e947981 */ /* 0x000f22000c1e1d00 */
[----:B------:R-:W-:-:S05]  /*13d0*/  IMAD.WIDE.U32 R24, R17, 0x10, R24 ;  /* 0x0000001011187825 */ /* 0x000fca00078e0018 */
[----:B------:R-:W4:Y:S01]  /*13e0*/  LDG.E.128 R156, desc[UR16][R24.64] ;  /* 0x00000010189c7981 */ /* 0x000f22000c1e1d00 */
[----:B--2---:R-:W-:-:S03]  /*13f0*/  SHF.L.U32 R16, R167, 0x10, RZ ;  /* 0x00000010a7107819 */ /* 0x004fc600000006ff */
[----:B------:R-:W2:Y:S01]  /*1400*/  LDL R167, [R1+0x9c] ;  /* 0x00009c0001a77983 */ /* 0x000ea20000100800 */
[----:B---3--:R-:W-:Y:S02]  /*1410*/  SHF.L.U32 R18, R166, 0x10, RZ ;  /* 0x00000010a6127819 */ /* 0x008fe400000006ff */
[----:B----4-:R-:W-:-:S05]  /*1420*/  SHF.L.U32 R0, R152, 0x10, RZ ;  /* 0x0000001098007819 */ /* 0x010fca00000006ff */
[----:B------:R-:W-:Y:S01]  /*1430*/  FADD.FTZ R0, R0, -UR24 ;  /* 0x8000001800007e21 */ /* 0x000fe20008010000 */
[----:B------:R-:W-:-:S03]  /*1440*/  SHF.L.U32 R14, R148, 0x10, RZ ;  /* 0x00000010940e7819 */ /* 0x000fc600000006ff */
[----:B------:R-:W-:Y:S02]  /*1450*/  FMUL.FTZ R0, R0, UR23 ;  /* 0x0000001700007c20 */ /* 0x000fe40008410000 */
[----:B------:R-:W-:Y:S01]  /*1460*/  FMUL.FTZ R16, R16, R14 ;  /* 0x0000000e10107220 */ /* 0x000fe20000410000 */
[----:B------:R-:W-:-:S05]  /*1470*/  SHF.L.U32 R15, R156, 0x10, RZ ;  /* 0x000000109c0f7819 */ /* 0x000fca00000006ff */
[-C--:B------:R-:W-:Y:S01]  /*1480*/  FFMA.FTZ R16, R18, R15.reuse, R16 ;  /* 0x0000000f12107223 */ /* 0x080fe20000010010 */
[----:B------:R-:W-:Y:S01]  /*1490*/  FADD.FTZ R196, R196, R15 ;  /* 0x0000000fc4c47221 */ /* 0x000fe20000010000 */
[----:B------:R-:W-:Y:S01]  /*14a0*/  FFMA.FTZ R232, R0, R15, R232 ;  /* 0x0000000f00e87223 */ /* 0x000fe200000100e8 */
[----:B------:R-:W-:Y:S01]  /*14b0*/  SHF.L.U32 R15, R153, 0x10, RZ ;  /* 0x00000010990f7819 */ /* 0x000fe200000006ff */
[----:B------:R-:W-:Y:S01]  /*14c0*/  FADD.FTZ R92, R92, R14 ;  /* 0x0000000e5c5c7221 */ /* 0x000fe20000010000 */
[----:B------:R-:W-:-:S03]  /*14d0*/  FFMA.FTZ R64, R0, R14, R64 ;  /* 0x0000000e00407223 */ /* 0x000fc60000010040 */
[----:B------:R-:W-:Y:S01]  /*14e0*/  FADD.FTZ R15, R15, -UR24 ;  /* 0x800000180f0f7e21 */ /* 0x000fe20008010000 */
[----:B------:R-:W-:Y:S02]  /*14f0*/  SHF.L.U32 R14, R174, 0x10, RZ ;  /* 0x00000010ae0e7819 */ /* 0x000fe400000006ff */
[----:B------:R-:W-:Y:S01]  /*1500*/  SHF.L.U32 R18, R149, 0x10, RZ ;  /* 0x0000001095127819 */ /* 0x000fe200000006ff */
[----:B------:R-:W-:Y:S01]  /*1510*/  FMUL.FTZ R15, R15, UR23 ;  /* 0x000000170f0f7c20 */ /* 0x000fe20008410000 */
[----:B------:R-:W-:Y:S01]  /*1520*/  SHF.L.U32 R25, R175, 0x10, RZ ;  /* 0x00000010af197819 */ /* 0x000fe200000006ff */
[----:B------:R-:W3:Y:S02]  /*1530*/  LDL R174, [R1+0xa4] ;  /* 0x0000a40001ae7983 */ /* 0x000ee40000100800 */
[-C--:B------:R-:W-:Y:S01]  /*1540*/  FMUL.FTZ R14, R14, R18.reuse ;  /* 0x000000120e0e7220 */ /* 0x080fe20000410000 */
[----:B------:R-:W-:Y:S01]  /*1550*/  FADD.FTZ R94, R94, R18 ;  /* 0x000000125e5e7221 */ /* 0x000fe20000010000 */
[----:B------:R-:W-:Y:S01]  /*1560*/  FFMA.FTZ R66, R15, R18, R66 ;  /* 0x000000120f427223 */ /* 0x000fe20000010042 */
[----:B------:R-:W-:Y:S01]  /*1570*/  SHF.L.U32 R18, R186, 0x10, RZ ;  /* 0x00000010ba127819 */ /* 0x000fe200000006ff */
[----:B------:R-:W4:Y:S04]  /*1580*/  LDL R175, [R1+0xa8] ;  /* 0x0000a80001af7983 */ /* 0x000f280000100800 */
[----:B------:R-:W3:Y:S01]  /*1590*/  LDL R186, [R1+0xa0] ;  /* 0x0000a00001ba7983 */ /* 0x000ee20000100800 */
[----:B------:R-:W-:-:S02]  /*15a0*/  SHF.L.U32 R24, R173, 0x10, RZ ;  /* 0x00000010ad187819 */ /* 0x000fc400000006ff */
[----:B------:R-:W-:Y:S01]  /*15b0*/  SHF.L.U32 R19, R157, 0x10, RZ ;  /* 0x000000109d137819 */ /* 0x000fe200000006ff */
[----:B------:R-:W4:Y:S04]  /*15c0*/  LDL R173, [R1+0x2c] ;  /* 0x00002c0001ad7983 */ /* 0x000f280000100800 */
[-C--:B------:R-:W-:Y:S01]  /*15d0*/  FFMA.FTZ R14, R24, R19.reuse, R14 ;  /* 0x00000013180e7223 */ /* 0x080fe2000001000e */
[----:B------:R-:W-:Y:S01]  /*15e0*/  FADD.FTZ R198, R198, R19 ;  /* 0x00000013c6c67221 */ /* 0x000fe20000010000 */
[----:B------:R-:W-:Y:S01]  /*15f0*/  FFMA.FTZ R234, R15, R19, R234 ;  /* 0x000000130fea7223 */ /* 0x000fe200000100ea */
[----:B------:R-:W-:Y:S02]  /*1600*/  SHF.L.U32 R19, R172, 0x10, RZ ;  /* 0x00000010ac137819 */ /* 0x000fe400000006ff */
[----:B------:R-:W4:Y:S01]  /*1610*/  LDL R172, [R1+0x3c] ;  /* 0x00003c0001ac7983 */ /* 0x000f220000100800 */
[----:B------:R-:W-:-:S02]  /*1620*/  PRMT R148, R148, 0x7632, R148 ;  /* 0x0000763294947816 */ /* 0x000fc40000000094 */
[----:B------:R-:W-:Y:S02]  /*1630*/  PRMT R156, R156, 0x7632, R156 ;  /* 0x000076329c9c7816 */ /* 0x000fe4000000009c */
[----:B------:R-:W-:Y:S02]  /*1640*/  SHF.L.U32 R148, R148, 0x10, RZ ;  /* 0x0000001094947819 */ /* 0x000fe400000006ff */
[----:B------:R-:W-:Y:S02]  /*1650*/  SHF.L.U32 R156, R156, 0x10, RZ ;  /* 0x000000109c9c7819 */ /* 0x000fe400000006ff */
[----:B------:R-:W-:Y:S01]  /*1660*/  SHF.L.U32 R24, R150, 0x10, RZ ;  /* 0x0000001096187819 */ /* 0x000fe200000006ff */
[----:B------:R-:W-:Y:S01]  /*1670*/  FMUL.FTZ R19, R19, R148 ;  /* 0x0000009413137220 */ /* 0x000fe20000410000 */
[----:B------:R-:W-:-:S03]  /*1680*/  SHF.L.U32 R166, R158, 0x10, RZ ;  /* 0x000000109ea67819 */ /* 0x000fc600000006ff */
[----:B------:R-:W-:Y:S01]  /*1690*/  FFMA.FTZ R19, R25, R156, R19 ;  /* 0x0000009c19137223 */ /* 0x000fe20000010013 */
[----:B------:R-:W-:Y:S01]  /*16a0*/  SHF.L.U32 R25, R187, 0x10, RZ ;  /* 0x00000010bb197819 */ /* 0x000fe200000006ff */
[----:B------:R-:W-:Y:S01]  /*16b0*/  FMUL.FTZ R18, R18, R24 ;  /* 0x0000001812127220 */ /* 0x000fe20000410000 */
[----:B------:R-:W-:-:S03]  /*16c0*/  PRMT R152, R152, 0x7632, R152 ;  /* 0x0000763298987816 */ /* 0x000fc60000000098 */
[----:B------:R-:W-:Y:S01]  /*16d0*/  FFMA.FTZ R18, R25, R166, R18 ;  /* 0x000000a619127223 */ /* 0x000fe20000010012 */
[----:B------:R-:W-:Y:S02]  /*16e0*/  SHF.L.U32 R25, R154, 0x10, RZ ;  /* 0x000000109a197819 */ /* 0x000fe400000006ff */
[----:B------:R-:W-:-:S03]  /*16f0*/  SHF.L.U32 R152, R152, 0x10, RZ ;  /* 0x0000001098987819 */ /* 0x000fc600000006ff */
[----:B------:R-:W-:Y:S02]  /*1700*/  FADD.FTZ R25, R25, -UR24 ;  /* 0x8000001819197e21 */ /* 0x000fe40008010000 */
[----:B------:R-:W-:Y:S02]  /*1710*/  FADD.FTZ R152, R152, -UR24 ;  /* 0x8000001898987e21 */ /* 0x000fe40008010000 */
[----:B------:R-:W-:Y:S01]  /*1720*/  FMUL.FTZ R25, R25, UR23 ;  /* 0x0000001719197c20 */ /* 0x000fe20008410000 */
[----:B------:R-:W-:-:S03]  /*1730*/  FADD.FTZ R96, R96, R24 ;  /* 0x0000001860607221 */ /* 0x000fc60000010000 */
[----:B------:R-:W-:Y:S01]  /*1740*/  FFMA.FTZ R68, R25, R24, R68 ;  /* 0x0000001819447223 */ /* 0x000fe20000010044 */
[----:B------:R-:W-:Y:S01]  /*1750*/  FMUL.FTZ R24, R152, UR23 ;  /* 0x0000001798187c20 */ /* 0x000fe20008410000 */
[----:B------:R-:W-:-:S03]  /*1760*/  FADD.FTZ R93, R93, R148 ;  /* 0x000000945d5d7221 */ /* 0x000fc60000010000 */
[----:B------:R-:W-:Y:S01]  /*1770*/  FFMA.FTZ R65, R24, R148, R65 ;  /* 0x0000009418417223 */ /* 0x000fe20000010041 */
[----:B------:R-:W-:Y:S02]  /*1780*/  PRMT R148, R149, 0x7632, R148 ;  /* 0x0000763295947816 */ /* 0x000fe40000000094 */
[----:B------:R-:W-:Y:S02]  /*1790*/  PRMT R149, R157, 0x7632, R149 ;  /* 0x000076329d957816 */ /* 0x000fe40000000095 */
[----:B------:R-:W-:Y:S01]  /*17a0*/  SHF.L.U32 R148, R148, 0x10, RZ ;  /* 0x0000001094947819 */ /* 0x000fe200000006ff */
[--C-:B------:R-:W-:Y:S01]  /*17b0*/  FADD.FTZ R197, R197, R156.reuse ;  /* 0x0000009cc5c57221 */ /* 0x100fe20000010000 */
[----:B------:R-:W-:Y:S01]  /*17c0*/  FFMA.FTZ R233, R24, R156, R233 ;  /* 0x0000009c18e97223 */ /* 0x000fe200000100e9 */
[----:B------:R-:W-:Y:S01]  /*17d0*/  PRMT R156, R153, 0x7632, R156 ;  /* 0x00007632999c7816 */ /* 0x000fe2000000009c */
[----:B------:R-:W-:Y:S01]  /*17e0*/  FADD.FTZ R44, R44, R166 ;  /* 0x000000a62c2c7221 */ /* 0x000fe20000010000 */
[----:B------:R-:W-:Y:S01]  /*17f0*/  SHF.L.U32 R149, R149, 0x10, RZ ;  /* 0x0000001095957819 */ /* 0x000fe200000006ff */
[----:B------:R-:W-:Y:S01]  /*1800*/  FFMA.FTZ R224, R25, R166, R224 ;  /* 0x000000a619e07223 */ /* 0x000fe200000100e0 */
[----:B------:R-:W4:Y:S01]  /*1810*/  LDL R157, [R1+0xac] ;  /* 0x0000ac00019d7983 */ /* 0x000f220000100800 */
[----:B--2---:R-:W-:-:S02]  /*1820*/  SHF.L.U32 R153, R167, 0x10, RZ ;  /* 0x00000010a7997819 */ /* 0x004fc400000006ff */
[----:B---3--:R-:W-:-:S05]  /*1830*/  SHF.L.U32 R152, R186, 0x10, RZ ;  /* 0x00000010ba987819 */ /* 0x008fca00000006ff */
[----:B------:R-:W-:-:S04]  /*1840*/  FMUL.FTZ R152, R152, R148 ;  /* 0x0000009498987220 */ /* 0x000fc80000410000 */
[--C-:B------:R-:W-:Y:S01]  /*1850*/  FFMA.FTZ R166, R153, R149, R152.reuse ;  /* 0x0000009599a67223 */ /* 0x100fe20000010098 */
[----:B------:R-:W-:Y:S02]  /*1860*/  PRMT R152, R158, 0x7632, R152 ;  /* 0x000076329e987816 */ /* 0x000fe40000000098 */
[----:B------:R-:W2:Y:S01]  /*1870*/  LDL R158, [R1+0xb0] ;  /* 0x0000b000019e7983 */ /* 0x000ea20000100800 */
[----:B------:R-:W-:Y:S02]  /*1880*/  SHF.L.U32 R156, R156, 0x10, RZ ;  /* 0x000000109c9c7819 */ /* 0x000fe400000006ff */
[----:B------:R-:W-:-:S03]  /*1890*/  PRMT R150, R150, 0x7632, R150 ;  /* 0x0000763296967816 */ /* 0x000fc60000000096 */
[----:B------:R-:W-:Y:S01]  /*18a0*/  FADD.FTZ R156, R156, -UR24 ;  /* 0x800000189c9c7e21 */ /* 0x000fe20008010000 */
[----:B------:R-:W-:Y:S02]  /*18b0*/  SHF.L.U32 R150, R150, 0x10, RZ ;  /* 0x0000001096967819 */ /* 0x000fe400000006ff */
[----:B----4-:R-:W-:Y:S01]  /*18c0*/  SHF.L.U32 R153, R175, 0x10, RZ ;  /* 0x00000010af997819 */ /* 0x010fe200000006ff */
[----:B------:R-:W-:Y:S01]  /*18d0*/  FMUL.FTZ R167, R156, UR23 ;  /* 0x000000179ca77c20 */ /* 0x000fe20008410000 */
[----:B------:R-:W-:Y:S01]  /*18e0*/  FADD.FTZ R199, R199, R149 ;  /* 0x00000095c7c77221 */ /* 0x000fe20000010000 */
[----:B------:R-:W-:Y:S01]  /*18f0*/  FADD.FTZ R95, R95, R148 ;  /* 0x000000945f5f7221 */ /* 0x000fe20000010000 */
[----:B------:R-:W-:Y:S01]  /*1900*/  SHF.L.U32 R152, R152, 0x10, RZ ;  /* 0x0000001098987819 */ /* 0x000fe200000006ff */
[C---:B------:R-:W-:Y:S01]  /*1910*/  FFMA.FTZ R235, R167.reuse, R149, R235 ;  /* 0x00000095a7eb7223 */ /* 0x040fe200000100eb */
[----:B------:R-:W-:Y:S01]  /*1920*/  FFMA.FTZ R67, R167, R148, R67 ;  /* 0x00000094a7437223 */ /* 0x000fe20000010043 */
[----:B------:R-:W-:Y:S01]  /*1930*/  SHF.L.U32 R156, R174, 0x10, RZ ;  /* 0x00000010ae9c7819 */ /* 0x000fe200000006ff */
[----:B------:R-:W-:Y:S01]  /*1940*/  FMUL.FTZ R153, R153, R150 ;  /* 0x0000009699997220 */ /* 0x000fe20000410000 */
[----:B------:R-:W-:-:S02]  /*1950*/  SHF.L.U32 R149, R173, 0x10, RZ ;  /* 0x00000010ad957819 */ /* 0x000fc400000006ff */
[----:B------:R-:W-:Y:S01]  /*1960*/  SHF.L.U32 R148, R151, 0x10, RZ ;  /* 0x0000001097947819 */ /* 0x000fe200000006ff */
[----:B------:R-:W-:Y:S01]  /*1970*/  FFMA.FTZ R174, R156, R152, R153 ;  /* 0x000000989cae7223 */ /* 0x000fe20000010099 */
[----:B------:R-:W-:-:S03]  /*1980*/  SHF.L.U32 R156, R172, 0x10, RZ ;  /* 0x00000010ac9c7819 */ /* 0x000fc600000006ff */
[----:B------:R-:W-:Y:S01]  /*1990*/  FMUL.FTZ R153, R149, R148 ;  /* 0x0000009495997220 */ /* 0x000fe20000410000 */
[----:B------:R-:W-:Y:S02]  /*19a0*/  SHF.L.U32 R149, R159, 0x10, RZ ;  /* 0x000000109f957819 */ /* 0x000fe400000006ff */
[----:B------:R-:W-:-:S03]  /*19b0*/  ISETP.NE.U32.AND P0, PT, RZ, UR18, PT ;  /* 0x00000012ff007c0c */ /* 0x000fc6000bf05070 */
[----:B------:R-:W-:Y:S01]  /*19c0*/  FFMA.FTZ R173, R156, R149, R153 ;  /* 0x000000959cad7223 */ /* 0x000fe20000010099 */
[----:B------:R-:W-:Y:S02]  /*19d0*/  SHF.L.U32 R153, R155, 0x10, RZ ;  /* 0x000000109b997819 */ /* 0x000fe400000006ff */
[----:B------:R-:W-:-:S03]  /*19e0*/  ISETP.NE.AND.EX P0, PT, RZ, UR19, PT, P0 ;  /* 0x00000013ff007c0c */ /* 0x000fc6000bf05300 */
[----:B------:R-:W-:-:S04]  /*19f0*/  FADD.FTZ R153, R153, -UR24 ;  /* 0x8000001899997e21 */ /* 0x000fc80008010000 */
[----:B------:R-:W-:Y:S01]  /*1a00*/  FMUL.FTZ R172, R153, UR23 ;  /* 0x0000001799ac7c20 */ /* 0x000fe20008410000 */
[----:B------:R-:W-:Y:S01]  /*1a10*/  FADD.FTZ R46, R46, R149 ;  /* 0x000000952e2e7221 */ /* 0x000fe20000010000 */
[----:B------:R-:W-:Y:S02]  /*1a20*/  FADD.FTZ R98, R98, R148 ;  /* 0x0000009462627221 */ /* 0x000fe40000010000 */
[C---:B------:R-:W-:Y:S01]  /*1a30*/  FFMA.FTZ R226, R172.reuse, R149, R226 ;  /* 0x00000095ace27223 */ /* 0x040fe200000100e2 */
[----:B------:R-:W-:Y:S02]  /*1a40*/  FFMA.FTZ R70, R172, R148, R70 ;  /* 0x00000094ac467223 */ /* 0x000fe40000010046 */
[----:B------:R-:W0:Y:S01]  /*1a50*/  @P0 LDC.64 R148, c[0x0][0x438] ;  /* 0x00010e00ff940b82 */ /* 0x000e220000000a00 */
[----:B------:R-:W-:Y:S01]  /*1a60*/  FADD.FTZ R194, RZ, R16 ;  /* 0x00000010ffc27221 */ /* 0x000fe20000010000 */
[----:B------:R-:W-:-:S03]  /*1a70*/  FFMA.FTZ R195, R0, R16, RZ ;  /* 0x0000001000c37223 */ /* 0x000fc600000100ff */
[----:B------:R-:W-:Y:S01]  /*1a80*/  FADD.FTZ R194, R194, R19 ;  /* 0x00000013c2c27221 */ /* 0x000fe20000010000 */
[----:B------:R-:W-:Y:S01]  /*1a90*/  FFMA.FTZ R195, R24, R19, R195 ;  /* 0x0000001318c37223 */ /* 0x000fe200000100c3 */
[----:B0-----:R-:W-:-:S05]  /*1aa0*/  @P0 IMAD.WIDE.U32 R148, R17, 0x10, R148 ;  /* 0x0000001011940825 */ /* 0x001fca00078e0094 */
[----:B------:R0:W5:Y:S02]  /*1ab0*/  @P0 LDG.E.128 R124, desc[UR16][R148.64] ;  /* 0x00000010947c0981 */ /* 0x000164000c1e1d00 */
[----:B0-----:R-:W-:-:S04]  /*1ac0*/  PRMT R148, R154, 0x7632, R148 ;  /* 0x000076329a947816 */ /* 0x001fc80000000094 */
[----:B------:R-:W-:-:S05]  /*1ad0*/  SHF.L.U32 R148, R148, 0x10, RZ ;  /* 0x0000001094947819 */ /* 0x000fca00000006ff */
[----:B------:R-:W-:Y:S01]  /*1ae0*/  FADD.FTZ R148, R148, -UR24 ;  /* 0x8000001894947e21 */ /* 0x000fe20008010000 */
[----:B------:R-:W-:Y:S01]  /*1af0*/  FADD.FTZ R194, R194, R14 ;  /* 0x0000000ec2c27221 */ /* 0x000fe20000010000 */
[----:B------:R-:W-:Y:S02]  /*1b00*/  FFMA.FTZ R195, R15, R14, R195 ;  /* 0x0000000e0fc37223 */ /* 0x000fe400000100c3 */
[----:B------:R-:W-:Y:S01]  /*1b10*/  FMUL.FTZ R175, R148, UR23 ;  /* 0x0000001794af7c20 */ /* 0x000fe20008410000 */
[----:B------:R-:W-:Y:S01]  /*1b20*/  FADD.FTZ R45, R45, R152 ;  /* 0x000000982d2d7221 */ /* 0x000fe20000010000 */
[----:B------:R-:W-:Y:S02]  /*1b30*/  PRMT R148, R151, 0x7632, R148 ;  /* 0x0000763297947816 */ /* 0x000fe40000000094 */
[----:B------:R-:W-:Y:S01]  /*1b40*/  FFMA.FTZ R225, R175, R152, R225 ;  /* 0x00000098afe17223 */ /* 0x000fe200000100e1 */
[----:B------:R-:W-:Y:S01]  /*1b50*/  PRMT R152, R155, 0x7632, R152 ;  /* 0x000076329b987816 */ /* 0x000fe20000000098 */
[----:B------:R-:W-:Y:S01]  /*1b60*/  FADD.FTZ R194, R194, R166 ;  /* 0x000000a6c2c27221 */ /* 0x000fe20000010000 */
[----:B------:R-:W-:Y:S01]  /*1b70*/  FFMA.FTZ R195, R167, R166, R195 ;  /* 0x000000a6a7c37223 */ /* 0x000fe200000100c3 */
[----:B------:R-:W-:Y:S01]  /*1b80*/  FADD.FTZ R97, R97, R150 ;  /* 0x0000009661617221 */ /* 0x000fe20000010000 */
[----:B------:R-:W-:Y:S01]  /*1b90*/  FFMA.FTZ R69, R175, R150, R69 ;  /* 0x00000096af457223 */ /* 0x000fe20000010045 */
[----:B------:R-:W-:Y:S01]  /*1ba0*/  PRMT R149, R159, 0x7632, R149 ;  /* 0x000076329f957816 */ /* 0x000fe20000000095 */
[----:B------:R-:W-:Y:S01]  /*1bb0*/  FADD.FTZ R194, R194, R18 ;  /* 0x00000012c2c27221 */ /* 0x000fe20000010000 */
[----:B------:R-:W-:Y:S01]  /*1bc0*/  SHF.L.U32 R148, R148, 0x10, RZ ;  /* 0x0000001094947819 */ /* 0x000fe200000006ff */
[----:B------:R-:W-:Y:S01]  /*1bd0*/  FFMA.FTZ R195, R25, R18, R195 ;  /* 0x0000001219c37223 */ /* 0x000fe200000100c3 */
[----:B------:R-:W-:Y:S01]  /*1be0*/  SHF.L.U32 R152, R152, 0x10, RZ ;  /* 0x0000001098987819 */ /* 0x000fe200000006ff */
[----:B------:R-:W-:Y:S01]  /*1bf0*/  FADD.FTZ R194, R194, R174 ;  /* 0x000000aec2c27221 */ /* 0x000fe20000010000 */
[----:B------:R-:W-:Y:S01]  /*1c00*/  SHF.L.U32 R149, R149, 0x10, RZ ;  /* 0x0000001095957819 */ /* 0x000fe200000006ff */
[----:B------:R-:W-:Y:S01]  /*1c10*/  FFMA.FTZ R195, R175, R174, R195 ;  /* 0x000000aeafc37223 */ /* 0x000fe200000100c3 */
[----:B------:R-:W-:Y:S01]  /*1c20*/  SHF.L.U32 R151, R157, 0x10, RZ ;  /* 0x000000109d977819 */ /* 0x000fe200000006ff */
[----:B------:R-:W-:Y:S01]  /*1c30*/  FADD.FTZ R152, R152, -UR24 ;  /* 0x8000001898987e21 */ /* 0x000fe20008010000 */
[----:B------:R-:W-:Y:S01]  /*1c40*/  FADD.FTZ R194, R194, R173 ;  /* 0x000000adc2c27221 */ /* 0x000fe20000010000 */
[----:B------:R-:W-:-:S02]  /*1c50*/  FFMA.FTZ R195, R172, R173, R195 ;  /* 0x000000adacc37223 */ /* 0x000fc400000100c3 */
[----:B------:R-:W-:Y:S01]  /*1c60*/  FMUL.FTZ R186, R152, UR23 ;  /* 0x0000001798ba7c20 */ /* 0x000fe20008410000 */
[----:B------:R-:W-:Y:S01]  /*1c70*/  FADD.FTZ R47, R47, R149 ;  /* 0x000000952f2f7221 */ /* 0x000fe20000010000 */
[----:B------:R-:W-:Y:S01]  /*1c80*/  FADD.FTZ R99, R99, R148 ;  /* 0x0000009463637221 */ /* 0x000fe20000010000 */
[----:B------:R-:W-:Y:S01]  /*1c90*/  IADD3 R228, PT, PT, R17, 0x100, RZ ;  /* 0x0000010011e47810 */ /* 0x000fe20007ffe0ff */
[C---:B------:R-:W-:Y:S01]  /*1ca0*/  FFMA.FTZ R227, R186.reuse, R149, R227 ;  /* 0x00000095bae37223 */ /* 0x040fe200000100e3 */
[----:B------:R-:W-:Y:S01]  /*1cb0*/  FFMA.FTZ R71, R186, R148, R71 ;  /* 0x00000094ba477223 */ /* 0x000fe20000010047 */
[----:B--2---:R-:W-:-:S05]  /*1cc0*/  SHF.L.U32 R150, R158, 0x10, RZ ;  /* 0x000000109e967819 */ /* 0x004fca00000006ff */
[----:B------:R-:W-:-:S04]  /*1cd0*/  FMUL.FTZ R150, R150, R148 ;  /* 0x0000009496967220 */ /* 0x000fc80000410000 */
[----:B------:R-:W-:-:S04]  /*1ce0*/  FFMA.FTZ R187, R151, R149, R150 ;  /* 0x0000009597bb7223 */ /* 0x000fc80000010096 */
[----:B------:R-:W-:Y:S01]  /*1cf0*/  FADD.FTZ R194, R194, R187 ;  /* 0x000000bbc2c27221 */ /* 0x000fe20000010000 */
[----:B------:R-:W-:-:S07]  /*1d00*/  FFMA.FTZ R195, R186, R187, R195 ;  /* 0x000000bbbac37223 */ /* 0x000fce00000100c3 */
.L_x_2:
[----:B---34-:R-:W-:Y:S05]  /*1d10*/  BSYNC.RECONVERGENT B0 ;  /* 0x0000000000007941 */ /* 0x018fea0003800200 */
.L_x_1:
[----:B------:R-:W-:Y:S04]  /*1d20*/  BSSY.RECONVERGENT B0, `(.L_x_3) ;  /* 0x00000a5000007945 */ /* 0x000fe80003800200 */
[----:B------:R-:W-:Y:S05]  /*1d30*/  @!P1 BRA `(.L_x_4) ;  /* 0x00000008008c9947 */ /* 0x000fea0003800000 */
[----:B------:R-:W2:Y:S01]  /*1d40*/  LDL R176, [R1] ;  /* 0x0000000001b07983 */ /* 0x000ea20000100800 */
[----:B------:R-:W0:Y:S03]  /*1d50*/  LDC.64 R12, c[0x0][0x3a8] ;  /* 0x0000ea00ff0c7b82 */ /* 0x000e260000000a00 */
[----:B------:R-:W3:Y:S04]  /*1d60*/  LDL R177, [R1+0x10] ;  /* 0x0000100001b17983 */ /* 0x000ee80000100800 */
[----:B------:R-:W4:Y:S01]  /*1d70*/  LDL R178, [R1+0x4] ;  /* 0x0000040001b27983 */ /* 0x000f220000100800 */
[----:B------:R-:W1:Y:S03]  /*1d80*/  LDC.64 R10, c[0x0][0x430] ;  /* 0x00010c00ff0a7b82 */ /* 0x000e660000000a00 */
[----:B------:R-:W4:Y:S04]  /*1d90*/  LDL R188, [R1+0x78] ;  /* 0x0000780001bc7983 */ /* 0x000f280000100800 */
[----:B------:R-:W4:Y:S01]  /*1da0*/  LDL R179, [R1+0x14] ;  /* 0x0000140001b37983 */ /* 0x000f220000100800 */
[----:B------:R-:W1:Y:S03]  /*1db0*/  LDC.64 R22, c[0x0][0x428] ;  /* 0x00010a00ff167b82 */ /* 0x000e660000000a00 */
        /* <DEDUP_REMOVED lines=9> */
[----:B------:R3:W4:Y:S01]  /*1e50*/  LDG.E.128 R156, desc[UR16][R22.64] ;  /* 0x00000010169c7981 */ /* 0x000722000c1e1d00 */
[----:B--2---:R-:W-:-:S03]  /*1e60*/  SHF.L.U32 R12, R176, 0x10, RZ ;  /* 0x00000010b00c7819 */ /* 0x004fc600000006ff */
[----:B------:R-:W2:Y:S01]  /*1e70*/  LDL R176, [R1+0x80] ;  /* 0x0000800001b07983 */ /* 0x000ea20000100800 */
[----:B---3--:R-:W-:-:S03]  /*1e80*/  SHF.L.U32 R22, R177, 0x10, RZ ;  /* 0x00000010b1167819 */ /* 0x008fc600000006ff */
[----:B------:R-:W3:Y:S01]  /*1e90*/  LDL R177, [R1+0x84] ;  /* 0x0000840001b17983 */ /* 0x000ee20000100800 */
        /* <DEDUP_REMOVED lines=17> */
[----:B------:R-:W4:Y:S02]  /*1fb0*/  LDL R178, [R1+0x1c] ;  /* 0x00001c0001b27983 */ /* 0x000f240000100800 */
[-C--:B------:R-:W-:Y:S01]  /*1fc0*/  FMUL.FTZ R10, R10, R22.reuse ;  /* 0x000000160a0a7220 */ /* 0x080fe20000410000 */
[----:B------:R-:W-:Y:S01]  /*1fd0*/  FADD.FTZ R38, R38, R22 ;  /* 0x0000001626267221 */ /* 0x000fe20000010000 */
[----:B------:R-:W-:Y:S01]  /*1fe0*/  FFMA.FTZ R34, R11, R22, R34 ;  /* 0x000000160b227223 */ /* 0x000fe20000010022 */
[----:B------:R-:W-:Y:S01]  /*1ff0*/  SHF.L.U32 R22, R188, 0x10, RZ ;  /* 0x00000010bc167819 */ /* 0x000fe200000006ff */
[----:B------:R-:W4:Y:S04]  /*2000*/  LDL R179, [R1+0xc] ;  /* 0x00000c0001b37983 */ /* 0x000f280000100800 */
[----:B------:R-:W4:Y:S01]  /*2010*/  LDL R188, [R1+0x88] ;  /* 0x0000880001bc7983 */ /* 0x000f220000100800 */
[----:B------:R-:W-:-:S05]  /*2020*/  SHF.L.U32 R23, R157, 0x10, RZ ;  /* 0x000000109d177819 */ /* 0x000fca00000006ff */
[-C--:B------:R-:W-:Y:S01]  /*2030*/  FFMA.FTZ R10, R31, R23.reuse, R10 ;  /* 0x000000171f0a7223 */ /* 0x080fe2000001000a */
[--C-:B------:R-:W-:Y:S01]  /*2040*/  FADD.FTZ R42, R42, R23.reuse ;  /* 0x000000172a2a7221 */ /* 0x100fe20000010000 */
[----:B------:R-:W-:Y:S01]  /*2050*/  FFMA.FTZ R222, R11, R23, R222 ;  /* 0x000000170bde7223 */ /* 0x000fe200000100de */
[----:B------:R-:W-:Y:S02]  /*2060*/  PRMT R23, R152, 0x7632, R23 ;  /* 0x0000763298177816 */ /* 0x000fe40000000017 */
[----:B------:R-:W-:Y:S02]  /*2070*/  PRMT R31, R148, 0x7632, R31 ;  /* 0x00007632941f7816 */ /* 0x000fe4000000001f */
[----:B------:R-:W-:Y:S02]  /*2080*/  SHF.L.U32 R23, R23, 0x10, RZ ;  /* 0x0000001017177819 */ /* 0x000fe400000006ff */
[----:B------:R-:W-:Y:S02]  /*2090*/  PRMT R148, R156, 0x7632, R148 ;  /* 0x000076329c947816 */ /* 0x000fe40000000094 */
[----:B------:R-:W-:Y:S01]  /*20a0*/  SHF.L.U32 R31, R31, 0x10, RZ ;  /* 0x000000101f1f7819 */ /* 0x000fe200000006ff */
[----:B------:R-:W-:Y:S01]  /*20b0*/  FADD.FTZ R23, R23, -UR24 ;  /* 0x8000001817177e21 */ /* 0x000fe20008010000 */
[----:B------:R-:W-:-:S02]  /*20c0*/  SHF.L.U32 R148, R148, 0x10, RZ ;  /* 0x0000001094947819 */ /* 0x000fc400000006ff */
[----:B------:R-:W-:Y:S01]  /*20d0*/  SHF.L.U32 R152, R189, 0x10, RZ ;  /* 0x00000010bd987819 */ /* 0x000fe200000006ff */
[-C--:B------:R-:W-:Y:S01]  /*20e0*/  FMUL.FTZ R22, R22, R31.reuse ;  /* 0x0000001f16167220 */ /* 0x080fe20000410000 */
[----:B------:R-:W-:Y:S01]  /*20f0*/  FMUL.FTZ R23, R23, UR23 ;  /* 0x0000001717177c20 */ /* 0x000fe20008410000 */
[----:B------:R-:W-:Y:S02]  /*2100*/  FADD.FTZ R41, R41, R148 ;  /* 0x0000009429297221 */ /* 0x000fe40000010000 */
[-C--:B------:R-:W-:Y:S01]  /*2110*/  FFMA.FTZ R22, R152, R148.reuse, R22 ;  /* 0x0000009498167223 */ /* 0x080fe20000010016 */
[----:B------:R-:W-:Y:S01]  /*2120*/  FFMA.FTZ R221, R23, R148, R221 ;  /* 0x0000009417dd7223 */ /* 0x000fe200000100dd */
[----:B------:R-:W-:Y:S01]  /*2130*/  PRMT R148, R149, 0x7632, R148 ;  /* 0x0000763295947816 */ /* 0x000fe20000000094 */
[----:B------:R-:W-:Y:S01]  /*2140*/  FADD.FTZ R37, R37, R31 ;  /* 0x0000001f25257221 */ /* 0x000fe20000010000 */
[----:B------:R-:W-:Y:S01]  /*2150*/  FFMA.FTZ R33, R23, R31, R33 ;  /* 0x0000001f17217223 */ /* 0x000fe20000010021 */
[----:B------:R-:W-:-:S02]  /*2160*/  PRMT R149, R157, 0x7632, R149 ;  /* 0x000076329d957816 */ /* 0x000fc40000000095 */
[----:B------:R-:W-:Y:S02]  /*2170*/  SHF.L.U32 R148, R148, 0x10, RZ ;  /* 0x0000001094947819 */ /* 0x000fe400000006ff */
[----:B------:R-:W-:Y:S02]  /*2180*/  SHF.L.U32 R149, R149, 0x10, RZ ;  /* 0x0000001095957819 */ /* 0x000fe400000006ff */
[----:B------:R-:W-:Y:S02]  /*2190*/  SHF.L.U32 R152, R165, 0x10, RZ ;  /* 0x00000010a5987819 */ /* 0x000fe400000006ff */
[----:B------:R-:W-:Y:S02]  /*21a0*/  SHF.L.U32 R156, R163, 0x10, RZ ;  /* 0x00000010a39c7819 */ /* 0x000fe400000006ff */
[----:B------:R-:W-:Y:S02]  /*21b0*/  SHF.L.U32 R163, R150, 0x10, RZ ;  /* 0x0000001096a37819 */ /* 0x000fe400000006ff */
[----:B------:R-:W-:-:S03]  /*21c0*/  PRMT R150, R153, 0x7632, R150 ;  /* 0x0000763299967816 */ /* 0x000fc60000000096 */
[----:B------:R-:W-:Y:S01]  /*21d0*/  FMUL.FTZ R153, R156, R163 ;  /* 0x000000a39c997220 */ /* 0x000fe20000410000 */
[----:B------:R-:W-:Y:S02]  /*21e0*/  SHF.L.U32 R156, R164, 0x10, RZ ;  /* 0x00000010a49c7819 */ /* 0x000fe400000006ff */
[----:B--2---:R-:W-:-:S05]  /*21f0*/  SHF.L.U32 R31, R176, 0x10, RZ ;  /* 0x00000010b01f7819 */ /* 0x004fca00000006ff */
[----:B------:R-:W-:-:S04]  /*2200*/  FMUL.FTZ R31, R31, R148 ;  /* 0x000000941f1f7220 */ /* 0x000fc80000410000 */
[----:B------:R-:W-:Y:S01]  /*2210*/  FFMA.FTZ R31, R152, R149, R31 ;  /* 0x00000095981f7223 */ /* 0x000fe2000001001f */
[----:B------:R-:W-:-:S05]  /*2220*/  SHF.L.U32 R152, R154, 0x10, RZ ;  /* 0x000000109a987819 */ /* 0x000fca00000006ff */
[----:B------:R-:W-:Y:S01]  /*2230*/  FADD.FTZ R157, R152, -UR24 ;  /* 0x80000018989d7e21 */ /* 0x000fe20008010000 */
[----:B------:R-:W-:-:S03]  /*2240*/  SHF.L.U32 R152, R158, 0x10, RZ ;  /* 0x000000109e987819 */ /* 0x000fc600000006ff */
[----:B------:R-:W-:Y:S02]  /*2250*/  FMUL.FTZ R165, R157, UR23 ;  /* 0x000000179da57c20 */ /* 0x000fe40008410000 */
[----:B------:R-:W2:Y:S01]  /*2260*/  LDL R157, [R1+0x90] ;  /* 0x00009000019d7983 */ /* 0x000ea20000100800 */
[----:B------:R-:W-:-:S03]  /*2270*/  FFMA.FTZ R164, R156, R152, R153 ;  /* 0x000000989ca47223 */ /* 0x000fc60000010099 */
[----:B------:R-:W2:Y:S01]  /*2280*/  LDL R156, [R1+0x8c] ;  /* 0x00008c00019c7983 */ /* 0x000ea20000100800 */
[----:B------:R-:W-:Y:S01]  /*2290*/  SHF.L.U32 R176, R150, 0x10, RZ ;  /* 0x0000001096b07819 */ /* 0x000fe200000006ff */
[----:B------:R-:W-:Y:S01]  /*22a0*/  FADD.FTZ R132, R132, R152 ;  /* 0x0000009884847221 */ /* 0x000fe20000010000 */
[----:B------:R-:W-:-:S03]  /*22b0*/  FFMA.FTZ R216, R165, R152, R216 ;  /* 0x00000098a5d87223 */ /* 0x000fc600000100d8 */
[----:B------:R-:W-:Y:S01]  /*22c0*/  FADD.FTZ R152, R176, -UR24 ;  /* 0x80000018b0987e21 */ /* 0x000fe20008010000 */
[----:B------:R-:W-:Y:S01]  /*22d0*/  FADD.FTZ R72, R72, R163 ;  /* 0x000000a348487221 */ /* 0x000fe20000010000 */
[----:B------:R-:W-:Y:S02]  /*22e0*/  FFMA.FTZ R100, R165, R163, R100 ;  /* 0x000000a3a5647223 */ /* 0x000fe40000010064 */
        /* <DEDUP_REMOVED lines=8> */
[----:B------:R-:W-:Y:S02]  /*2370*/  PRMT R148, R158, 0x7632, R148 ;  /* 0x000076329e947816 */ /* 0x000fe40000000094 */
[----:B------:R-:W-:Y:S01]  /*2380*/  SHF.L.U32 R150, R150, 0x10, RZ ;  /* 0x0000001096967819 */ /* 0x000fe200000006ff */
[----:B------:R-:W-:Y:S01]  /*2390*/  FADD.FTZ R153, R153, -UR24 ;  /* 0x8000001899997e21 */ /* 0x000fe20008010000 */
[----:B------:R-:W-:-:S02]  /*23a0*/  SHF.L.U32 R148, R148, 0x10, RZ ;  /* 0x0000001094947819 */ /* 0x000fc400000006ff */
[----:B---3--:R-:W-:Y:S01]  /*23b0*/  SHF.L.U32 R152, R177, 0x10, RZ ;  /* 0x00000010b1987819 */ /* 0x008fe200000006ff */
[----:B------:R-:W-:Y:S01]  /*23c0*/  FMUL.FTZ R176, R153, UR23 ;  /* 0x0000001799b07c20 */ /* 0x000fe20008410000 */
[----:B------:R-:W-:Y:S01]  /*23d0*/  ISETP.NE.U32.AND P0, PT, RZ, UR18, PT ;  /* 0x00000012ff007c0c */ /* 0x000fe2000bf05070 */
[----:B------:R-:W-:Y:S01]  /*23e0*/  FADD.FTZ R133, R133, R148 ;  /* 0x0000009485857221 */ /* 0x000fe20000010000 */
[----:B------:R-:W-:Y:S01]  /*23f0*/  SHF.L.U32 R154, R151, 0x10, RZ ;  /* 0x00000010979a7819 */ /* 0x000fe200000006ff */
[----:B------:R-:W-:Y:S01]  /*2400*/  FFMA.FTZ R217, R176, R148, R217 ;  /* 0x00000094b0d97223 */ /* 0x000fe200000100d9 */
[----:B------:R-:W-:Y:S02]  /*2410*/  ISETP.NE.AND.EX P0, PT, RZ, UR19, PT, P0 ;  /* 0x00000013ff007c0c */ /* 0x000fe4000bf05300 */
[----:B----4-:R-:W-:-:S05]  /*2420*/  SHF.L.U32 R149, R188, 0x10, RZ ;  /* 0x00000010bc957819 */ /* 0x010fca00000006ff */
[----:B------:R-:W-:-:S04]  /*2430*/  FMUL.FTZ R149, R149, R150 ;  /* 0x0000009695957220 */ /* 0x000fc80000410000 */
[----:B------:R-:W-:Y:S01]  /*2440*/  FFMA.FTZ R177, R152, R148, R149 ;  /* 0x0000009498b17223 */ /* 0x000fe20000010095 */
[----:B------:R-:W-:Y:S02]  /*2450*/  SHF.L.U32 R149, R155, 0x10, RZ ;  /* 0x000000109b957819 */ /* 0x000fe400000006ff */
[----:B------:R-:W-:Y:S02]  /*2460*/  SHF.L.U32 R148, R179, 0x10, RZ ;  /* 0x00000010b3947819 */ /* 0x000fe400000006ff */
[----:B------:R-:W-:Y:S01]  /*2470*/  SHF.L.U32 R153, R159, 0x10, RZ ;  /* 0x000000109f997819 */ /* 0x000fe200000006ff */
[----:B------:R-:W-:Y:S01]  /*2480*/  FADD.FTZ R152, R149, -UR24 ;  /* 0x8000001895987e21 */ /* 0x000fe20008010000 */
[----:B------:R-:W-:Y:S01]  /*2490*/  SHF.L.U32 R149, R178, 0x10, RZ ;  /* 0x00000010b2957819 */ /* 0x000fe200000006ff */
[----:B------:R-:W-:-:S04]  /*24a0*/  FMUL.FTZ R148, R148, R154 ;  /* 0x0000009a94947220 */ /* 0x000fc80000410000 */
[----:B------:R-:W-:Y:S02]  /*24b0*/  FFMA.FTZ R179, R149, R153, R148 ;  /* 0x0000009995b37223 */ /* 0x000fe40000010094 */
[----:B------:R-:W0:Y:S01]  /*24c0*/  @P0 LDC.64 R148, c[0x0][0x438] ;  /* 0x00010e00ff940b82 */ /* 0x000e220000000a00 */
[----:B------:R-:W-:Y:S01]  /*24d0*/  FADD.FTZ R73, R73, R150 ;  /* 0x0000009649497221 */ /* 0x000fe20000010000 */
[----:B------:R-:W-:Y:S01]  /*24e0*/  FFMA.FTZ R101, R176, R150, R101 ;  /* 0x00000096b0657223 */ /* 0x000fe20000010065 */
[----:B------:R-:W-:Y:S01]  /*24f0*/  FMUL.FTZ R178, R152, UR23 ;  /* 0x0000001798b27c20 */ /* 0x000fe20008410000 */
[----:B0-----:R-:W-:-:S05]  /*2500*/  @P0 IMAD.WIDE.U32 R148, R228, 0x10, R148 ;  /* 0x00000010e4940825 */ /* 0x001fca00078e0094 */
[----:B------:R0:W5:Y:S02]  /*2510*/  @P0 LDG.E.128 R136, desc[UR16][R148.64] ;  /* 0x0000001094880981 */ /* 0x000164000c1e1d00 */
[----:B0-----:R-:W-:Y:S02]  /*2520*/  PRMT R148, R151, 0x7632, R148 ;  /* 0x0000763297947816 */ /* 0x001fe40000000094 */
[----:B------:R-:W-:-:S04]  /*2530*/  PRMT R151, R155, 0x7632, R151 ;  /* 0x000076329b977816 */ /* 0x000fc80000000097 */
[----:B------:R-:W-:Y:S02]  /*2540*/  SHF.L.U32 R151, R151, 0x10, RZ ;  /* 0x0000001097977819 */ /* 0x000fe400000006ff */
[----:B------:R-:W-:Y:S02]  /*2550*/  PRMT R149, R159, 0x7632, R149 ;  /* 0x000076329f957816 */ /* 0x000fe40000000095 */
[----:B------:R-:W-:Y:S01]  /*2560*/  SHF.L.U32 R148, R148, 0x10, RZ ;  /* 0x0000001094947819 */ /* 0x000fe200000006ff */
[----:B------:R-:W-:Y:S01]  /*2570*/  FADD.FTZ R152, R151, -UR24 ;  /* 0x8000001897987e21 */ /* 0x000fe20008010000 */
[----:B------:R-:W-:-:S03]  /*2580*/  SHF.L.U32 R149, R149, 0x10, RZ ;  /* 0x0000001095957819 */ /* 0x000fc600000006ff */
[----:B------:R-:W-:Y:S01]  /*2590*/  FMUL.FTZ R188, R152, UR23 ;  /* 0x0000001798bc7c20 */ /* 0x000fe20008410000 */
[----:B------:R-:W-:Y:S01]  /*25a0*/  FADD.FTZ R75, R75, R148 ;  /* 0x000000944b4b7221 */ /* 0x000fe20000010000 */
[----:B------:R-:W-:Y:S02]  /*25b0*/  FADD.FTZ R135, R135, R149 ;  /* 0x0000009587877221 */ /* 0x000fe40000010000 */
[C---:B------:R-:W-:Y:S01]  /*25c0*/  FFMA.FTZ R219, R188.reuse, R149, R219 ;  /* 0x00000095bcdb7223 */ /* 0x040fe200000100db */
[----:B------:R-:W-:Y:S01]  /*25d0*/  FFMA.FTZ R103, R188, R148, R103 ;  /* 0x00000094bc677223 */ /* 0x000fe20000010067 */
[----:B------:R-:W-:Y:S01]  /*25e0*/  FADD.FTZ R134, R134, R153 ;  /* 0x0000009986867221 */ /* 0x000fe20000010000 */
[----:B------:R-:W-:Y:S01]  /*25f0*/  FFMA.FTZ R218, R178, R153, R218 ;  /* 0x00000099b2da7223 */ /* 0x000fe200000100da */
[----:B------:R-:W-:Y:S01]  /*2600*/  FADD.FTZ R74, R74, R154 ;  /* 0x0000009a4a4a7221 */ /* 0x000fe20000010000 */
[----:B------:R-:W-:Y:S01]  /*2610*/  FFMA.FTZ R102, R178, R154, R102 ;  /* 0x0000009ab2667223 */ /* 0x000fe20000010066 */
[----:B------:R-:W-:-:S02]  /*2620*/  IADD3 R228, PT, PT, R228, 0x100, RZ ;  /* 0x00000100e4e47810 */ /* 0x000fc40007ffe0ff */
[----:B--2---:R-:W-:Y:S02]  /*2630*/  SHF.L.U32 R150, R157, 0x10, RZ ;  /* 0x000000109d967819 */ /* 0x004fe400000006ff */
[----:B------:R-:W-:-:S03]  /*2640*/  SHF.L.U32 R151, R156, 0x10, RZ ;  /* 0x000000109c977819 */ /* 0x000fc600000006ff */
[----:B------:R-:W-:Y:S01]  /*2650*/  FMUL.FTZ R150, R150, R148 ;  /* 0x0000009496967220 */ /* 0x000fe20000410000 */
[----:B------:R-:W-:-:S03]  /*2660*/  FADD.FTZ R148, R194, R12 ;  /* 0x0000000cc2947221 */ /* 0x000fc60000010000 */
[----:B------:R-:W-:Y:S01]  /*2670*/  FFMA.FTZ R189, R151, R149, R150 ;  /* 0x0000009597bd7223 */ /* 0x000fe20000010096 */
[----:B------:R-:W-:Y:S01]  /*2680*/  FFMA.FTZ R149, R13, R12, R195 ;  /* 0x0000000c0d957223 */ /* 0x000fe200000100c3 */
[----:B------:R-:W-:-:S03]  /*2690*/  FADD.FTZ R148, R148, R22 ;  /* 0x0000001694947221 */ /* 0x000fc60000010000 */
        /* <DEDUP_REMOVED lines=12> */
[----:B------:R-:W-:-:S07]  /*2760*/  FFMA.FTZ R195, R188, R189, R149 ;  /* 0x000000bdbcc37223 */ /* 0x000fce0000010095 */
.L_x_4:
[----:B------:R-:W-:Y:S05]  /*2770*/  BSYNC.RECONVERGENT B0 ;  /* 0x0000000000007941 */ /* 0x000fea0003800200 */
.L_x_3:
[----:B------:R-:W-:Y:S04]  /*2780*/  BSSY.RECONVERGENT B0, `(.L_x_5) ;  /* 0x000009d000007945 */ /* 0x000fe80003800200 */
[----:B------:R-:W-:Y:S05]  /*2790*/  @!P2 BRA `(.L_x_6) ;  /* 0x00000008006ca947 */ /* 0x000fea0003800000 */
[----:B------:R-:W0:Y:S01]  /*27a0*/  LDC.64 R8, c[0x0][0x3a8] ;  /* 0x0000ea00ff087b82 */ /* 0x000e220000000a00 */
[----:B------:R-:W2:Y:S04]  /*27b0*/  LDL R182, [R1+0x58] ;  /* 0x0000580001b67983 */ /* 0x000ea80000100800 */
[----:B------:R-:W3:Y:S03]  /*27c0*/  LDL R183, [R1+0x54] ;  /* 0x0000540001b77983 */ /* 0x000ee60000100800 */
[----:B------:R-:W1:Y:S01]  /*27d0*/  LDC.64 R6, c[0x0][0x430] ;  /* 0x00010c00ff067b82 */ /* 0x000e620000000a00 */
[----:B------:R-:W4:Y:S04]  /*27e0*/  LDL R190, [R1+0x60] ;  /* 0x0000600001be7983 */ /* 0x000f280000100800 */
[----:B------:R-:W4:Y:S03]  /*27f0*/  LDL R191, [R1+0x5c] ;  /* 0x00005c0001bf7983 */ /* 0x000f260000100800 */
[----:B------:R-:W1:Y:S01]  /*2800*/  LDC.64 R26, c[0x0][0x428] ;  /* 0x00010a00ff1a7b82 */ /* 0x000e620000000a00 */
[----:B------:R-:W-:Y:S01]  /*2810*/  SHF.L.U32 R30, R249, 0x10, RZ ;  /* 0x00000010f91e7819 */ /* 0x000fe200000006ff */
[----:B------:R-:W4:Y:S01]  /*2820*/  LDL R181, [R1+0x64] ;  /* 0x0000640001b57983 */ /* 0x000f220000100800 */
[----:B0-----:R-:W-:-:S05]  /*2830*/  IMAD.WIDE.U32 R8, R228, 0x10, R8 ;  /* 0x00000010e4087825 */ /* 0x001fca00078e0008 */
[----:B------:R0:W2:Y:S01]  /*2840*/  LDG.E.128 R152, desc[UR16][R8.64] ;  /* 0x0000001008987981 */ /* 0x0000a2000c1e1d00 */
[----:B-1----:R-:W-:-:S05]  /*2850*/  IMAD.WIDE.U32 R6, R228, 0x10, R6 ;  /* 0x00000010e4067825 */ /* 0x002fca00078e0006 */
[----:B------:R-:W3:Y:S01]  /*2860*/  LDG.E.128 R148, desc[UR16][R6.64] ;  /* 0x0000001006947981 */ /* 0x000ee2000c1e1d00 */
[----:B------:R-:W-:-:S05]  /*2870*/  IMAD.WIDE.U32 R26, R228, 0x10, R26 ;  /* 0x00000010e41a7825 */ /* 0x000fca00078e001a */
[----:B------:R1:W4:Y:S01]  /*2880*/  LDG.E.128 R156, desc[UR16][R26.64] ;  /* 0x000000101a9c7981 */ /* 0x000322000c1e1d00 */
[----:B0-----:R-:W-:Y:S02]  /*2890*/  SHF.L.U32 R8, R244, 0x10, RZ ;  /* 0x00000010f4087819 */ /* 0x001fe400000006ff */
[----:B-1----:R-:W-:Y:S02]  /*28a0*/  SHF.L.U32 R26, R248, 0x10, RZ ;  /* 0x00000010f81a7819 */ /* 0x002fe400000006ff */
[----:B--2---:R-:W-:-:S05]  /*28b0*/  SHF.L.U32 R9, R152, 0x10, RZ ;  /* 0x0000001098097819 */ /* 0x004fca00000006ff */
[----:B------:R-:W-:Y:S01]  /*28c0*/  FADD.FTZ R9, R9, -UR24 ;  /* 0x8000001809097e21 */ /* 0x000fe20008010000 */
[----:B---3--:R-:W-:-:S03]  /*28d0*/  SHF.L.U32 R6, R148, 0x10, RZ ;  /* 0x0000001094067819 */ /* 0x008fc600000006ff */
[----:B------:R-:W-:Y:S02]  /*28e0*/  FMUL.FTZ R9, R9, UR23 ;  /* 0x0000001709097c20 */ /* 0x000fe40008410000 */
[----:B------:R-:W-:Y:S01]  /*28f0*/  FMUL.FTZ R8, R8, R6 ;  /* 0x0000000608087220 */ /* 0x000fe20000410000 */
[----:B----4-:R-:W-:Y:S01]  /*2900*/  SHF.L.U32 R7, R156, 0x10, RZ ;  /* 0x000000109c077819 */ /* 0x010fe200000006ff */
[----:B------:R-:W-:-:S04]  /*2910*/  FADD.FTZ R104, R104, R6 ;  /* 0x0000000668687221 */ /* 0x000fc80000010000 */
[-C--:B------:R-:W-:Y:S01]  /*2920*/  FFMA.FTZ R8, R26, R7.reuse, R8 ;  /* 0x000000071a087223 */ /* 0x080fe20000010008 */
[----:B------:R-:W-:Y:S01]  /*2930*/  FADD.FTZ R48, R48, R7 ;  /* 0x0000000730307221 */ /* 0x000fe20000010000 */
[----:B------:R-:W-:Y:S01]  /*2940*/  FFMA.FTZ R212, R9, R7, R212 ;  /* 0x0000000709d47223 */ /* 0x000fe200000100d4 */
[----:B------:R-:W-:Y:S01]  /*2950*/  SHF.L.U32 R7, R153, 0x10, RZ ;  /* 0x0000001099077819 */ /* 0x000fe200000006ff */
[----:B------:R-:W-:Y:S01]  /*2960*/  FFMA.FTZ R76, R9, R6, R76 ;  /* 0x00000006094c7223 */ /* 0x000fe2000001004c */
[----:B------:R-:W-:Y:S02]  /*2970*/  SHF.L.U32 R6, R245, 0x10, RZ ;  /* 0x00000010f5067819 */ /* 0x000fe400000006ff */
[----:B------:R-:W-:Y:S01]  /*2980*/  SHF.L.U32 R26, R149, 0x10, RZ ;  /* 0x00000010951a7819 */ /* 0x000fe200000006ff */
[----:B------:R-:W-:Y:S01]  /*2990*/  FADD.FTZ R7, R7, -UR24 ;  /* 0x8000001807077e21 */ /* 0x000fe20008010000 */
[----:B------:R-:W-:-:S03]  /*29a0*/  SHF.L.U32 R27, R157, 0x10, RZ ;  /* 0x000000109d1b7819 */ /* 0x000fc600000006ff */
[-C--:B------:R-:W-:Y:S01]  /*29b0*/  FMUL.FTZ R6, R6, R26.reuse ;  /* 0x0000001a06067220 */ /* 0x080fe20000410000 */
[----:B------:R-:W-:Y:S01]  /*29c0*/  FMUL.FTZ R7, R7, UR23 ;  /* 0x0000001707077c20 */ /* 0x000fe20008410000 */
[----:B------:R-:W-:Y:S02]  /*29d0*/  FADD.FTZ R50, R50, R27 ;  /* 0x0000001b32327221 */ /* 0x000fe40000010000 */
[-C--:B------:R-:W-:Y:S01]  /*29e0*/  FFMA.FTZ R6, R30, R27.reuse, R6 ;  /* 0x0000001b1e067223 */ /* 0x080fe20000010006 */
[C---:B------:R-:W-:Y:S01]  /*29f0*/  FFMA.FTZ R214, R7.reuse, R27, R214 ;  /* 0x0000001b07d67223 */ /* 0x040fe200000100d6 */
[----:B------:R-:W-:Y:S02]  /*2a00*/  SHF.L.U32 R27, R182, 0x10, RZ ;  /* 0x00000010b61b7819 */ /* 0x000fe400000006ff */
[----:B------:R-:W2:Y:S01]  /*2a10*/  LDL R182, [R1+0x68] ;  /* 0x0000680001b67983 */ /* 0x000ea20000100800 */
[----:B------:R-:W-:Y:S01]  /*2a20*/  FADD.FTZ R106, R106, R26 ;  /* 0x0000001a6a6a7221 */ /* 0x000fe20000010000 */
[----:B------:R-:W-:Y:S01]  /*2a30*/  FFMA.FTZ R78, R7, R26, R78 ;  /* 0x0000001a074e7223 */ /* 0x000fe2000001004e */
[----:B------:R-:W-:-:S02]  /*2a40*/  PRMT R26, R152, 0x7632, R26 ;  /* 0x00007632981a7816 */ /* 0x000fc4000000001a */
[----:B------:R-:W-:Y:S02]  /*2a50*/  PRMT R30, R148, 0x7632, R30 ;  /* 0x00007632941e7816 */ /* 0x000fe4000000001e */
[----:B------:R-:W-:Y:S02]  /*2a60*/  SHF.L.U32 R26, R26, 0x10, RZ ;  /* 0x000000101a1a7819 */ /* 0x000fe400000006ff */
[----:B------:R-:W-:Y:S02]  /*2a70*/  PRMT R148, R156, 0x7632, R148 ;  /* 0x000076329c947816 */ /* 0x000fe40000000094 */
[----:B------:R-:W-:Y:S01]  /*2a80*/  SHF.L.U32 R30, R30, 0x10, RZ ;  /* 0x000000101e1e7819 */ /* 0x000fe200000006ff */
[----:B------:R-:W-:Y:S01]  /*2a90*/  FADD.FTZ R26, R26, -UR24 ;  /* 0x800000181a1a7e21 */ /* 0x000fe20008010000 */
[----:B------:R-:W-:Y:S02]  /*2aa0*/  SHF.L.U32 R148, R148, 0x10, RZ ;  /* 0x0000001094947819 */ /* 0x000fe400000006ff */
[----:B------:R-:W-:Y:S01]  /*2ab0*/  SHF.L.U32 R152, R183, 0x10, RZ ;  /* 0x00000010b7987819 */ /* 0x000fe200000006ff */
[----:B------:R-:W-:Y:S01]  /*2ac0*/  FMUL.FTZ R27, R27, R30 ;  /* 0x0000001e1b1b7220 */ /* 0x000fe20000410000 */
[----:B------:R-:W-:Y:S01]  /*2ad0*/  FMUL.FTZ R26, R26, UR23 ;  /* 0x000000171a1a7c20 */ /* 0x000fe20008410000 */
[----:B------:R-:W-:-:S02]  /*2ae0*/  FADD.FTZ R49, R49, R148 ;  /* 0x0000009431317221 */ /* 0x000fc40000010000 */
[-C--:B------:R-:W-:Y:S01]  /*2af0*/  FFMA.FTZ R27, R152, R148.reuse, R27 ;  /* 0x00000094981b7223 */ /* 0x080fe2000001001b */
[C---:B------:R-:W-:Y:S01]  /*2b00*/  FFMA.FTZ R213, R26.reuse, R148, R213 ;  /* 0x000000941ad57223 */ /* 0x040fe200000100d5 */
[----:B------:R-:W-:Y:S01]  /*2b10*/  PRMT R148, R149, 0x7632, R148 ;  /* 0x0000763295947816 */ /* 0x000fe20000000094 */
[----:B------:R-:W-:Y:S01]  /*2b20*/  FADD.FTZ R105, R105, R30 ;  /* 0x0000001e69697221 */ /* 0x000fe20000010000 */
[----:B------:R-:W-:Y:S01]  /*2b30*/  FFMA.FTZ R77, R26, R30, R77 ;  /* 0x0000001e1a4d7223 */ /* 0x000fe2000001004d */
[----:B------:R-:W-:Y:S02]  /*2b40*/  PRMT R149, R157, 0x7632, R149 ;  /* 0x000076329d957816 */ /* 0x000fe40000000095 */
[----:B------:R-:W-:Y:S02]  /*2b50*/  SHF.L.U32 R148, R148, 0x10, RZ ;  /* 0x0000001094947819 */ /* 0x000fe400000006ff */
[----:B------:R-:W-:Y:S02]  /*2b60*/  SHF.L.U32 R30, R190, 0x10, RZ ;  /* 0x00000010be1e7819 */ /* 0x000fe400000006ff */
[----:B------:R-:W-:-:S02]  /*2b70*/  SHF.L.U32 R149, R149, 0x10, RZ ;  /* 0x0000001095957819 */ /* 0x000fc400000006ff */
[----:B------:R-:W-:Y:S01]  /*2b80*/  SHF.L.U32 R152, R191, 0x10, RZ ;  /* 0x00000010bf987819 */ /* 0x000fe200000006ff */
[----:B------:R-:W-:-:S04]  /*2b90*/  FMUL.FTZ R30, R30, R148 ;  /* 0x000000941e1e7220 */ /* 0x000fc80000410000 */
[----:B------:R-:W-:Y:S01]  /*2ba0*/  FFMA.FTZ R30, R152, R149, R30 ;  /* 0x00000095981e7223 */ /* 0x000fe2000001001e */
[----:B------:R-:W-:Y:S02]  /*2bb0*/  SHF.L.U32 R152, R154, 0x10, RZ ;  /* 0x000000109a987819 */ /* 0x000fe400000006ff */
[----:B------:R-:W-:Y:S02]  /*2bc0*/  SHF.L.U32 R156, R246, 0x10, RZ ;  /* 0x00000010f69c7819 */ /* 0x000fe400000006ff */
[----:B------:R-:W-:Y:S01]  /*2bd0*/  SHF.L.U32 R160, R150, 0x10, RZ ;  /* 0x0000001096a07819 */ /* 0x000fe200000006ff */
[----:B------:R-:W-:Y:S01]  /*2be0*/  FADD.FTZ R157, R152, -UR24 ;  /* 0x80000018989d7e21 */ /* 0x000fe20008010000 */
[----:B------:R-:W-:Y:S02]  /*2bf0*/  PRMT R150, R153, 0x7632, R150 ;  /* 0x0000763299967816 */ /* 0x000fe40000000096 */
[----:B------:R-:W-:Y:S01]  /*2c00*/  SHF.L.U32 R152, R158, 0x10, RZ ;  /* 0x000000109e987819 */ /* 0x000fe200000006ff */
[----:B------:R-:W-:Y:S01]  /*2c10*/  FMUL.FTZ R153, R156, R160 ;  /* 0x000000a09c997220 */ /* 0x000fe20000410000 */
[----:B------:R-:W-:Y:S01]  /*2c20*/  SHF.L.U32 R156, R250, 0x10, RZ ;  /* 0x00000010fa9c7819 */ /* 0x000fe200000006ff */
[----:B------:R-:W-:-:S02]  /*2c30*/  FMUL.FTZ R162, R157, UR23 ;  /* 0x000000179da27c20 */ /* 0x000fc40008410000 */
[----:B------:R-:W3:Y:S02]  /*2c40*/  LDL R157, [R1+0x70] ;  /* 0x00007000019d7983 */ /* 0x000ee40000100800 */
[-C--:B------:R-:W-:Y:S02]  /*2c50*/  FFMA.FTZ R161, R156, R152.reuse, R153 ;  /* 0x000000989ca17223 */ /* 0x080fe40000010099 */
[----:B------:R-:W4:Y:S01]  /*2c60*/  LDL R156, [R1+0x6c] ;  /* 0x00006c00019c7983 */ /* 0x000f220000100800 */
        /* <DEDUP_REMOVED lines=18> */
[----:B------:R-:W-:Y:S01]  /*2d90*/  SHF.L.U32 R152, R181, 0x10, RZ ;  /* 0x00000010b5987819 */ /* 0x000fe200000006ff */
[----:B------:R-:W-:Y:S01]  /*2da0*/  FMUL.FTZ R180, R153, UR23 ;  /* 0x0000001799b47c20 */ /* 0x000fe20008410000 */
[----:B------:R-:W-:Y:S01]  /*2db0*/  ISETP.NE.U32.AND P0, PT, RZ, UR18, PT ;  /* 0x00000012ff007c0c */ /* 0x000fe2000bf05070 */
[----:B------:R-:W-:Y:S01]  /*2dc0*/  FADD.FTZ R53, R53, R148 ;  /* 0x0000009435357221 */ /* 0x000fe20000010000 */
[----:B------:R-:W-:Y:S01]  /*2dd0*/  SHF.L.U32 R154, R151, 0x10, RZ ;  /* 0x00000010979a7819 */ /* 0x000fe200000006ff */
[C---:B------:R-:W-:Y:S01]  /*2de0*/  FFMA.FTZ R209, R180.reuse, R148, R209 ;  /* 0x00000094b4d17223 */ /* 0x040fe200000100d1 */
[----:B------:R-:W-:Y:S02]  /*2df0*/  ISETP.NE.AND.EX P0, PT, RZ, UR19, PT, P0 ;  /* 0x00000013ff007c0c */ /* 0x000fe4000bf05300 */
[----:B------:R-:W-:Y:S01]  /*2e00*/  SHF.L.U32 R153, R159, 0x10, RZ ;  /* 0x000000109f997819 */ /* 0x000fe200000006ff */
[----:B------:R-:W-:Y:S01]  /*2e10*/  FADD.FTZ R109, R109, R150 ;  /* 0x000000966d6d7221 */ /* 0x000fe20000010000 */
[----:B------:R-:W-:Y:S01]  /*2e20*/  FFMA.FTZ R81, R180, R150, R81 ;  /* 0x00000096b4517223 */ /* 0x000fe20000010051 */
[----:B------:R-:W-:-:S02]  /*2e30*/  FADD.FTZ R110, R110, R154 ;  /* 0x0000009a6e6e7221 */ /* 0x000fc40000010000 */
[----:B------:R-:W-:Y:S01]  /*2e40*/  FADD.FTZ R54, R54, R153 ;  /* 0x0000009936367221 */ /* 0x000fe20000010000 */
[----:B--2---:R-:W-:-:S05]  /*2e50*/  SHF.L.U32 R149, R182, 0x10, RZ ;  /* 0x00000010b6957819 */ /* 0x004fca00000006ff */
[----:B------:R-:W-:-:S04]  /*2e60*/  FMUL.FTZ R149, R149, R150 ;  /* 0x0000009695957220 */ /* 0x000fc80000410000 */
[----:B------:R-:W-:Y:S01]  /*2e70*/  FFMA.FTZ R181, R152, R148, R149 ;  /* 0x0000009498b57223 */ /* 0x000fe20000010095 */
[----:B------:R-:W-:Y:S02]  /*2e80*/  SHF.L.U32 R149, R155, 0x10, RZ ;  /* 0x000000109b957819 */ /* 0x000fe400000006ff */
[----:B------:R-:W-:-:S03]  /*2e90*/  SHF.L.U32 R148, R247, 0x10, RZ ;  /* 0x00000010f7947819 */ /* 0x000fc600000006ff */
[----:B------:R-:W-:Y:S01]  /*2ea0*/  FADD.FTZ R152, R149, -UR24 ;  /* 0x8000001895987e21 */ /* 0x000fe20008010000 */
[----:B------:R-:W-:Y:S01]  /*2eb0*/  SHF.L.U32 R149, R251, 0x10, RZ ;  /* 0x00000010fb957819 */ /* 0x000fe200000006ff */
[----:B------:R-:W-:-:S04]  /*2ec0*/  FMUL.FTZ R148, R148, R154 ;  /* 0x0000009a94947220 */ /* 0x000fc80000410000 */
[----:B------:R-:W-:Y:S02]  /*2ed0*/  FFMA.FTZ R183, R149, R153, R148 ;  /* 0x0000009995b77223 */ /* 0x000fe40000010094 */
[----:B------:R-:W0:Y:S01]  /*2ee0*/  @P0 LDC.64 R148, c[0x0][0x438] ;  /* 0x00010e00ff940b82 */ /* 0x000e220000000a00 */
[----:B------:R-:W-:Y:S01]  /*2ef0*/  FMUL.FTZ R182, R152, UR23 ;  /* 0x0000001798b67c20 */ /* 0x000fe20008410000 */
[----:B0-----:R-:W-:-:S05]  /*2f00*/  @P0 IMAD.WIDE.U32 R148, R228, 0x10, R148 ;  /* 0x00000010e4940825 */ /* 0x001fca00078e0094 */
[----:B------:R0:W5:Y:S01]  /*2f10*/  @P0 LDG.E.128 R140, desc[UR16][R148.64] ;  /* 0x00000010948c0981 */ /* 0x000162000c1e1d00 */
[----:B---3--:R-:W-:Y:S02]  /*2f20*/  SHF.L.U32 R150, R157, 0x10, RZ ;  /* 0x000000109d967819 */ /* 0x008fe400000006ff */
[----:B0-----:R-:W-:Y:S02]  /*2f30*/  PRMT R148, R151, 0x7632, R148 ;  /* 0x0000763297947816 */ /* 0x001fe40000000094 */
[----:B------:R-:W-:-:S04]  /*2f40*/  PRMT R151, R155, 0x7632, R151 ;  /* 0x000076329b977816 */ /* 0x000fc80000000097 */
[----:B------:R-:W-:Y:S02]  /*2f50*/  SHF.L.U32 R151, R151, 0x10, RZ ;  /* 0x0000001097977819 */ /* 0x000fe400000006ff */
[----:B------:R-:W-:Y:S02]  /*2f60*/  PRMT R149, R159, 0x7632, R149 ;  /* 0x000076329f957816 */ /* 0x000fe40000000095 */
[----:B------:R-:W-:Y:S01]  /*2f70*/  SHF.L.U32 R148, R148, 0x10, RZ ;  /* 0x0000001094947819 */ /* 0x000fe200000006ff */
[----:B------:R-:W-:Y:S01]  /*2f80*/  FADD.FTZ R152, R151, -UR24 ;  /* 0x8000001897987e21 */ /* 0x000fe20008010000 */
[----:B------:R-:W-:Y:S02]  /*2f90*/  SHF.L.U32 R149, R149, 0x10, RZ ;  /* 0x0000001095957819 */ /* 0x000fe400000006ff */
[----:B----4-:R-:W-:Y:S01]  /*2fa0*/  SHF.L.U32 R151, R156, 0x10, RZ ;  /* 0x000000109c977819 */ /* 0x010fe200000006ff */
[-C--:B------:R-:W-:Y:S01]  /*2fb0*/  FMUL.FTZ R150, R150, R148.reuse ;  /* 0x0000009496967220 */ /* 0x080fe20000410000 */
[----:B------:R-:W-:Y:S01]  /*2fc0*/  FMUL.FTZ R190, R152, UR23 ;  /* 0x0000001798be7c20 */ /* 0x000fe20008410000 */
[----:B------:R-:W-:Y:S01]  /*2fd0*/  FADD.FTZ R55, R55, R149 ;  /* 0x0000009537377221 */ /* 0x000fe20000010000 */
[----:B------:R-:W-:Y:S01]  /*2fe0*/  FADD.FTZ R111, R111, R148 ;  /* 0x000000946f6f7221 */ /* 0x000fe20000010000 */
[-C--:B------:R-:W-:Y:S01]  /*2ff0*/  FFMA.FTZ R191, R151, R149.reuse, R150 ;  /* 0x0000009597bf7223 */ /* 0x080fe20000010096 */
[C---:B------:R-:W-:Y:S01]  /*3000*/  FFMA.FTZ R211, R190.reuse, R149, R211 ;  /* 0x00000095bed37223 */ /* 0x040fe200000100d3 */
[----:B------:R-:W-:Y:S01]  /*3010*/  FFMA.FTZ R83, R190, R148, R83 ;  /* 0x00000094be537223 */ /* 0x000fe20000010053 */
[----:B------:R-:W-:Y:S01]  /*3020*/  FADD.FTZ R148, R194, R8 ;  /* 0x00000008c2947221 */ /* 0x000fe20000010000 */
[----:B------:R-:W-:-:S03]  /*3030*/  FFMA.FTZ R149, R9, R8, R195 ;  /* 0x0000000809957223 */ /* 0x000fc600000100c3 */
        /* <DEDUP_REMOVED lines=11> */
[C---:B------:R-:W-:Y:S01]  /*30f0*/  FFMA.FTZ R149, R182.reuse, R183, R149 ;  /* 0x000000b7b6957223 */ /* 0x040fe20000010095 */
[C---:B------:R-:W-:Y:S01]  /*3100*/  FFMA.FTZ R210, R182.reuse, R153, R210 ;  /* 0x00000099b6d27223 */ /* 0x040fe200000100d2 */
[----:B------:R-:W-:Y:S01]  /*3110*/  FFMA.FTZ R82, R182, R154, R82 ;  /* 0x0000009ab6527223 */ /* 0x000fe20000010052 */
[----:B------:R-:W-:Y:S01]  /*3120*/  IADD3 R228, PT, PT, R228, 0x100, RZ ;  /* 0x00000100e4e47810 */ /* 0x000fe20007ffe0ff */
[----:B------:R-:W-:Y:S01]  /*3130*/  FADD.FTZ R194, R148, R191 ;  /* 0x000000bf94c27221 */ /* 0x000fe20000010000 */
[----:B------:R-:W-:-:S07]  /*3140*/  FFMA.FTZ R195, R190, R191, R149 ;  /* 0x000000bfbec37223 */ /* 0x000fce0000010095 */
.L_x_6:
[----:B------:R-:W-:Y:S05]  /*3150*/  BSYNC.RECONVERGENT B0 ;  /* 0x0000000000007941 */ /* 0x000fea0003800200 */
.L_x_5:
[----:B------:R-:W-:Y:S04]  /*3160*/  BSSY.RECONVERGENT B0, `(.L_x_7) ;  /* 0x0000099000007945 */ /* 0x000fe80003800200 */
[----:B------:R-:W-:Y:S05]  /*3170*/  @!P3 BRA `(.L_x_8) ;  /* 0x00000008005cb947 */ /* 0x000fea0003800000 */
[----:B------:R-:W0:Y:S01]  /*3180*/  LDC.64 R4, c[0x0][0x3a8] ;  /* 0x0000ea00ff047b82 */ /* 0x000e220000000a00 */
[----:B------:R-:W2:Y:S04]  /*3190*/  LDL R185, [R1+0x40] ;  /* 0x0000400001b97983 */ /* 0x000ea80000100800 */
[----:B------:R-:W3:Y:S03]  /*31a0*/  LDL R192, [R1+0x48] ;  /* 0x0000480001c07983 */ /* 0x000ee60000100800 */
[----:B------:R-:W1:Y:S01]  /*31b0*/  LDC.64 R2, c[0x0][0x430] ;  /* 0x00010c00ff027b82 */ /* 0x000e620000000a00 */
[----:B------:R-:W4:Y:S07]  /*31c0*/  LDL R193, [R1+0x44] ;  /* 0x0000440001c17983 */ /* 0x000f2e0000100800 */
[----:B------:R-:W1:Y:S01]  /*31d0*/  LDC.64 R20, c[0x0][0x428] ;  /* 0x00010a00ff147b82 */ /* 0x000e620000000a00 */
[----:B0-----:R-:W-:-:S05]  /*31e0*/  IMAD.WIDE.U32 R4, R228, 0x10, R4 ;  /* 0x00000010e4047825 */ /* 0x001fca00078e0004 */
[----:B------:R-:W2:Y:S01]  /*31f0*/  LDG.E.128 R152, desc[UR16][R4.64] ;  /* 0x0000001004987981 */ /* 0x000ea2000c1e1d00 */
[----:B-1----:R-:W-:-:S05]  /*3200*/  IMAD.WIDE.U32 R2, R228, 0x10, R2 ;  /* 0x00000010e4027825 */ /* 0x002fca00078e0002 */
[----:B------:R0:W3:Y:S01]  /*3210*/  LDG.E.128 R148, desc[UR16][R2.64] ;  /* 0x0000001002947981 */ /* 0x0000e2000c1e1d00 */
[----:B------:R-:W-:-:S05]  /*3220*/  IMAD.WIDE.U32 R20, R228, 0x10, R20 ;  /* 0x00000010e4147825 */ /* 0x000fca00078e0014 */
[----:B------:R1:W4:Y:S01]  /*3230*/  LDG.E.128 R156, desc[UR16][R20.64] ;  /* 0x00000010149c7981 */ /* 0x000322000c1e1d00 */
[----:B------:R-:W-:-:S04]  /*3240*/  ISETP.NE.U32.AND P0, PT, RZ, UR18, PT ;  /* 0x00000012ff007c0c */ /* 0x000fc8000bf05070 */
[----:B------:R-:W-:-:S13]  /*3250*/  ISETP.NE.AND.EX P0, PT, RZ, UR19, PT, P0 ;  /* 0x00000013ff007c0c */ /* 0x000fda000bf05300 */
[----:B0-----:R-:W0:Y:S01]  /*3260*/  @P0 LDC.64 R2, c[0x0][0x438] ;  /* 0x00010e00ff020b82 */ /* 0x001e220000000a00 */
[----:B------:R-:W-:Y:S02]  /*3270*/  SHF.L.U32 R4, R236, 0x10, RZ ;  /* 0x00000010ec047819 */ /* 0x000fe400000006ff */
[----:B-1----:R-:W-:Y:S01]  /*3280*/  SHF.L.U32 R20, R240, 0x10, RZ ;  /* 0x00000010f0147819 */ /* 0x002fe200000006ff */
[----:B0-----:R-:W-:-:S05]  /*3290*/  @P0 IMAD.WIDE.U32 R2, R228, 0x10, R2 ;  /* 0x00000010e4020825 */ /* 0x001fca00078e0002 */
[----:B------:R3:W5:Y:S01]  /*32a0*/  @P0 LDG.E.128 R144, desc[UR16][R2.64] ;  /* 0x0000001002900981 */ /* 0x000762000c1e1d00 */
[----:B------:R-:W-:Y:S02]  /*32b0*/  SHF.L.U32 R28, R241, 0x10, RZ ;  /* 0x00000010f11c7819 */ /* 0x000fe400000006ff */
[----:B--2---:R-:W-:-:S05]  /*32c0*/  SHF.L.U32 R5, R152, 0x10, RZ ;  /* 0x0000001098057819 */ /* 0x004fca00000006ff */
[----:B------:R-:W-:Y:S01]  /*32d0*/  FADD.FTZ R5, R5, -UR24 ;  /* 0x8000001805057e21 */ /* 0x000fe20008010000 */
[----:B---3--:R-:W-:-:S03]  /*32e0*/  SHF.L.U32 R2, R148, 0x10, RZ ;  /* 0x0000001094027819 */ /* 0x008fc600000006ff */
[----:B------:R-:W-:Y:S02]  /*32f0*/  FMUL.FTZ R5, R5, UR23 ;  /* 0x0000001705057c20 */ /* 0x000fe40008410000 */
[----:B------:R-:W-:Y:S01]  /*3300*/  FMUL.FTZ R4, R4, R2 ;  /* 0x0000000204047220 */ /* 0x000fe20000410000 */
[----:B----4-:R-:W-:-:S05]  /*3310*/  SHF.L.U32 R3, R156, 0x10, RZ ;  /* 0x000000109c037819 */ /* 0x010fca00000006ff */
        /* <DEDUP_REMOVED lines=10> */
[----:B------:R-:W-:Y:S02]  /*33c0*/  PRMT R148, R148, 0x7632, R148 ;  /* 0x0000763294947816 */ /* 0x000fe40000000094 */
[----:B------:R-:W-:Y:S01]  /*33d0*/  SHF.L.U32 R21, R157, 0x10, RZ ;  /* 0x000000109d157819 */ /* 0x000fe200000006ff */
[-C--:B------:R-:W-:Y:S01]  /*33e0*/  FMUL.FTZ R2, R2, R20.reuse ;  /* 0x0000001402027220 */ /* 0x080fe20000410000 */
[----:B------:R-:W-:Y:S01]  /*33f0*/  FADD.FTZ R114, R114, R20 ;  /* 0x0000001472727221 */ /* 0x000fe20000010000 */
[----:B------:R-:W-:Y:S01]  /*3400*/  FFMA.FTZ R86, R3, R20, R86 ;  /* 0x0000001403567223 */ /* 0x000fe20000010056 */
[----:B------:R-:W-:-:S02]  /*3410*/  PRMT R156, R156, 0x7632, R156 ;  /* 0x000076329c9c7816 */ /* 0x000fc4000000009c */
[----:B------:R-:W-:Y:S02]  /*3420*/  SHF.L.U32 R148, R148, 0x10, RZ ;  /* 0x0000001094947819 */ /* 0x000fe400000006ff */
[----:B------:R-:W-:Y:S01]  /*3430*/  SHF.L.U32 R20, R231, 0x10, RZ ;  /* 0x00000010e7147819 */ /* 0x000fe200000006ff */
[-C--:B------:R-:W-:Y:S01]  /*3440*/  FFMA.FTZ R2, R28, R21.reuse, R2 ;  /* 0x000000151c027223 */ /* 0x080fe20000010002 */
[----:B------:R-:W-:Y:S01]  /*3450*/  FADD.FTZ R58, R58, R21 ;  /* 0x000000153a3a7221 */ /* 0x000fe20000010000 */
[----:B------:R-:W-:Y:S01]  /*3460*/  FFMA.FTZ R206, R3, R21, R206 ;  /* 0x0000001503ce7223 */ /* 0x000fe200000100ce */
[----:B------:R-:W-:Y:S01]  /*3470*/  SHF.L.U32 R156, R156, 0x10, RZ ;  /* 0x000000109c9c7819 */ /* 0x000fe200000006ff */
[----:B------:R-:W-:Y:S01]  /*3480*/  FMUL.FTZ R20, R20, R148 ;  /* 0x0000009414147220 */ /* 0x000fe20000410000 */
[----:B------:R-:W-:Y:S02]  /*3490*/  SHF.L.U32 R28, R230, 0x10, RZ ;  /* 0x00000010e61c7819 */ /* 0x000fe400000006ff */
[----:B------:R-:W-:-:S02]  /*34a0*/  SHF.L.U32 R21, R238, 0x10, RZ ;  /* 0x00000010ee157819 */ /* 0x000fc400000006ff */
[----:B------:R-:W-:Y:S01]  /*34b0*/  SHF.L.U32 R29, R150, 0x10, RZ ;  /* 0x00000010961d7819 */ /* 0x000fe200000006ff */
[----:B------:R-:W-:Y:S01]  /*34c0*/  FFMA.FTZ R20, R28, R156, R20 ;  /* 0x0000009c1c147223 */ /* 0x000fe20000010014 */
[----:B------:R-:W-:-:S03]  /*34d0*/  SHF.L.U32 R168, R158, 0x10, RZ ;  /* 0x000000109ea87819 */ /* 0x000fc600000006ff */
[----:B------:R-:W-:Y:S01]  /*34e0*/  FMUL.FTZ R28, R21, R29 ;  /* 0x0000001d151c7220 */ /* 0x000fe20000410000 */
[----:B------:R-:W-:Y:S02]  /*34f0*/  SHF.L.U32 R21, R242, 0x10, RZ ;  /* 0x00000010f2157819 */ /* 0x000fe400000006ff */
[----:B------:R-:W-:-:S03]  /*3500*/  PRMT R152, R152, 0x7632, R152 ;  /* 0x0000763298987816 */ /* 0x000fc60000000098 */
[----:B------:R-:W-:Y:S01]  /*3510*/  FFMA.FTZ R21, R21, R168, R28 ;  /* 0x000000a815157223 */ /* 0x000fe2000001001c */
[----:B------:R-:W-:Y:S02]  /*3520*/  SHF.L.U32 R28, R154, 0x10, RZ ;  /* 0x000000109a1c7819 */ /* 0x000fe400000006ff */
[----:B------:R-:W-:-:S03]  /*3530*/  SHF.L.U32 R152, R152, 0x10, RZ ;  /* 0x0000001098987819 */ /* 0x000fc600000006ff */
[----:B------:R-:W-:Y:S02]  /*3540*/  FADD.FTZ R28, R28, -UR24 ;  /* 0x800000181c1c7e21 */ /* 0x000fe40008010000 */
[----:B------:R-:W-:Y:S02]  /*3550*/  FADD.FTZ R152, R152, -UR24 ;  /* 0x8000001898987e21 */ /* 0x000fe40008010000 */
[----:B------:R-:W-:Y:S01]  /*3560*/  FMUL.FTZ R28, R28, UR23 ;  /* 0x000000171c1c7c20 */ /* 0x000fe20008410000 */
[----:B------:R-:W-:Y:S01]  /*3570*/  FADD.FTZ R116, R116, R29 ;  /* 0x0000001d74747221 */ /* 0x000fe20000010000 */
[----:B------:R-:W-:Y:S02]  /*3580*/  PRMT R153, R153, 0x7632, R153 ;  /* 0x0000763299997816 */ /* 0x000fe40000000099 */
[----:B------:R-:W-:Y:S01]  /*3590*/  FFMA.FTZ R88, R28, R29, R88 ;  /* 0x0000001d1c587223 */ /* 0x000fe20000010058 */
[----:B------:R-:W-:Y:S01]  /*35a0*/  FMUL.FTZ R29, R152, UR23 ;  /* 0x00000017981d7c20 */ /* 0x000fe20008410000 */
[----:B------:R-:W-:Y:S01]  /*35b0*/  FADD.FTZ R113, R113, R148 ;  /* 0x0000009471717221 */ /* 0x000fe20000010000 */
[----:B------:R-:W-:-:S02]  /*35c0*/  SHF.L.U32 R153, R153, 0x10, RZ ;  /* 0x0000001099997819 */ /* 0x000fc400000006ff */
[----:B------:R-:W-:Y:S01]  /*35d0*/  FFMA.FTZ R85, R29, R148, R85 ;  /* 0x000000941d557223 */ /* 0x000fe20000010055 */
[----:B------:R-:W-:Y:S01]  /*35e0*/  PRMT R148, R149, 0x7632, R148 ;  /* 0x0000763295947816 */ /* 0x000fe20000000094 */
[----:B------:R-:W-:Y:S01]  /*35f0*/  FADD.FTZ R57, R57, R156 ;  /* 0x0000009c39397221 */ /* 0x000fe20000010000 */
[----:B------:R-:W-:Y:S01]  /*3600*/  FFMA.FTZ R205, R29, R156, R205 ;  /* 0x0000009c1dcd7223 */ /* 0x000fe200000100cd */
[----:B------:R-:W-:Y:S01]  /*3610*/  PRMT R149, R157, 0x7632, R149 ;  /* 0x000076329d957816 */ /* 0x000fe20000000095 */
[----:B------:R-:W-:Y:S01]  /*3620*/  FADD.FTZ R156, R153, -UR24 ;  /* 0x80000018999c7e21 */ /* 0x000fe20008010000 */
[----:B------:R-:W-:Y:S01]  /*3630*/  SHF.L.U32 R148, R148, 0x10, RZ ;  /* 0x0000001094947819 */ /* 0x000fe200000006ff */
[----:B------:R-:W-:Y:S01]  /*3640*/  FADD.FTZ R60, R60, R168 ;  /* 0x000000a83c3c7221 */ /* 0x000fe20000010000 */
[----:B------:R-:W-:Y:S01]  /*3650*/  SHF.L.U32 R152, R185, 0x10, RZ ;  /* 0x00000010b9987819 */ /* 0x000fe200000006ff */
[----:B------:R-:W-:Y:S01]  /*3660*/  FFMA.FTZ R200, R28, R168, R200 ;  /* 0x000000a81cc87223 */ /* 0x000fe200000100c8 */
[----:B------:R-:W-:Y:S01]  /*3670*/  SHF.L.U32 R149, R149, 0x10, RZ ;  /* 0x0000001095957819 */ /* 0x000fe200000006ff */
[----:B------:R-:W-:Y:S01]  /*3680*/  FMUL.FTZ R168, R156, UR23 ;  /* 0x000000179ca87c20 */ /* 0x000fe20008410000 */
[----:B------:R-:W-:Y:S01]  /*3690*/  SHF.L.U32 R153, R252, 0x10, RZ ;  /* 0x00000010fc997819 */ /* 0x000fe200000006ff */
[----:B------:R-:W-:Y:S01]  /*36a0*/  FMUL.FTZ R152, R152, R148 ;  /* 0x0000009498987220 */ /* 0x000fe20000410000 */
[----:B------:R-:W2:Y:S01]  /*36b0*/  LDL R157, [R1+0x4c] ;  /* 0x00004c00019d7983 */ /* 0x000ea20000100800 */
[----:B------:R-:W-:Y:S01]  /*36c0*/  FADD.FTZ R59, R59, R149 ;  /* 0x000000953b3b7221 */ /* 0x000fe20000010000 */
[-C--:B------:R-:W-:Y:S01]  /*36d0*/  FFMA.FTZ R207, R168, R149.reuse, R207 ;  /* 0x00000095a8cf7223 */ /* 0x080fe200000100cf */
[----:B------:R-:W-:Y:S01]  /*36e0*/  FFMA.FTZ R169, R153, R149, R152 ;  /* 0x0000009599a97223 */ /* 0x000fe20000010098 */
[----:B------:R-:W-:-:S02]  /*36f0*/  PRMT R149, R158, 0x7632, R149 ;  /* 0x000076329e957816 */ /* 0x000fc40000000095 */
[----:B------:R-:W3:Y:S01]  /*3700*/  LDL R158, [R1+0x50] ;  /* 0x00005000019e7983 */ /* 0x000ee20000100800 */
[--C-:B------:R-:W-:Y:S01]  /*3710*/  FADD.FTZ R115, R115, R148.reuse ;  /* 0x0000009473737221 */ /* 0x100fe20000010000 */
[----:B------:R-:W-:Y:S01]  /*3720*/  FFMA.FTZ R87, R168, R148, R87 ;  /* 0x00000094a8577223 */ /* 0x000fe20000010057 */
[----:B------:R-:W-:Y:S02]  /*3730*/  PRMT R148, R150, 0x7632, R148 ;  /* 0x0000763296947816 */ /* 0x000fe40000000094 */
[----:B------:R-:W-:Y:S02]  /*3740*/  SHF.L.U32 R150, R192, 0x10, RZ ;  /* 0x00000010c0967819 */ /* 0x000fe400000006ff */
[----:B------:R-:W-:Y:S02]  /*3750*/  SHF.L.U32 R148, R148, 0x10, RZ ;  /* 0x0000001094947819 */ /* 0x000fe400000006ff */
[----:B------:R-:W-:Y:S02]  /*3760*/  SHF.L.U32 R149, R149, 0x10, RZ ;  /* 0x0000001095957819 */ /* 0x000fe400000006ff */
[----:B------:R-:W-:Y:S01]  /*3770*/  SHF.L.U32 R156, R193, 0x10, RZ ;  /* 0x00000010c19c7819 */ /* 0x000fe200000006ff */
[----:B------:R-:W-:Y:S01]  /*3780*/  FMUL.FTZ R152, R150, R148 ;  /* 0x0000009496987220 */ /* 0x000fe20000410000 */
[----:B------:R-:W-:-:S02]  /*3790*/  SHF.L.U32 R153, R239, 0x10, RZ ;  /* 0x00000010ef997819 */ /* 0x000fc400000006ff */
[----:B------:R-:W-:Y:S01]  /*37a0*/  SHF.L.U32 R150, R151, 0x10, RZ ;  /* 0x0000001097967819 */ /* 0x000fe200000006ff */
[----:B------:R-:W-:Y:S01]  /*37b0*/  FFMA.FTZ R171, R156, R149, R152 ;  /* 0x000000959cab7223 */ /* 0x000fe20000010098 */
[----:B------:R-:W-:Y:S02]  /*37c0*/  SHF.L.U32 R152, R243, 0x10, RZ ;  /* 0x00000010f3987819 */ /* 0x000fe400000006ff */
[----:B------:R-:W-:Y:S01]  /*37d0*/  SHF.L.U32 R156, R159, 0x10, RZ ;  /* 0x000000109f9c7819 */ /* 0x000fe200000006ff */
[----:B------:R-:W-:Y:S01]  /*37e0*/  FMUL.FTZ R153, R153, R150 ;  /* 0x0000009699997220 */ /* 0x000fe20000410000 */
[----:B------:R-:W-:-:S03]  /*37f0*/  PRMT R151, R154, 0x7632, R151 ;  /* 0x000076329a977816 */ /* 0x000fc60000000097 */
[----:B------:R-:W-:Y:S01]  /*3800*/  FFMA.FTZ R170, R152, R156, R153 ;  /* 0x0000009c98aa7223 */ /* 0x000fe20000010099 */
[----:B------:R-:W-:-:S05]  /*3810*/  SHF.L.U32 R153, R151, 0x10, RZ ;  /* 0x0000001097997819 */ /* 0x000fca00000006ff */
[----:B------:R-:W-:Y:S01]  /*3820*/  FADD.FTZ R153, R153, -UR24 ;  /* 0x8000001899997e21 */ /* 0x000fe20008010000 */
[----:B------:R-:W-:-:S03]  /*3830*/  SHF.L.U32 R152, R155, 0x10, RZ ;  /* 0x000000109b987819 */ /* 0x000fc600000006ff */
[----:B------:R-:W-:Y:S01]  /*3840*/  FMUL.FTZ R185, R153, UR23 ;  /* 0x0000001799b97c20 */ /* 0x000fe20008410000 */
[--C-:B------:R-:W-:Y:S01]  /*3850*/  FADD.FTZ R117, R117, R148.reuse ;  /* 0x0000009475757221 */ /* 0x100fe20000010000 */
[----:B------:R-:W-:Y:S02]  /*3860*/  FADD.FTZ R152, R152, -UR24 ;  /* 0x8000001898987e21 */ /* 0x000fe40008010000 */
[----:B------:R-:W-:Y:S01]  /*3870*/  FFMA.FTZ R89, R185, R148, R89 ;  /* 0x00000094b9597223 */ /* 0x000fe20000010059 */
[----:B------:R-:W-:Y:S02]  /*3880*/  PRMT R148, R151, 0x7632, R148 ;  /* 0x0000763297947816 */ /* 0x000fe40000000094 */
[----:B------:R-:W-:Y:S01]  /*3890*/  PRMT R151, R155, 0x7632, R151 ;  /* 0x000076329b977816 */ /* 0x000fe20000000097 */
[----:B------:R-:W-:-:S03]  /*38a0*/  FMUL.FTZ R184, R152, UR23 ;  /* 0x0000001798b87c20 */ /* 0x000fc60008410000 */
[----:B------:R-:W-:Y:S01]  /*38b0*/  SHF.L.U32 R151, R151, 0x10, RZ ;  /* 0x0000001097977819 */ /* 0x000fe200000006ff */
[----:B------:R-:W-:Y:S01]  /*38c0*/  FADD.FTZ R118, R118, R150 ;  /* 0x0000009676767221 */ /* 0x000fe20000010000 */
[----:B------:R-:W-:Y:S01]  /*38d0*/  FFMA.FTZ R90, R184, R150, R90 ;  /* 0x00000096b85a7223 */ /* 0x000fe2000001005a */
[----:B------:R-:W-:Y:S01]  /*38e0*/  FADD.FTZ R61, R61, R149 ;  /* 0x000000953d3d7221 */ /* 0x000fe20000010000 */
[----:B------:R-:W-:Y:S01]  /*38f0*/  FFMA.FTZ R201, R185, R149, R201 ;  /* 0x00000095b9c97223 */ /* 0x000fe200000100c9 */
[----:B------:R-:W-:Y:S01]  /*3900*/  PRMT R149, R159, 0x7632, R149 ;  /* 0x000076329f957816 */ /* 0x000fe20000000095 */
[----:B------:R-:W-:Y:S01]  /*3910*/  FADD.FTZ R152, R151, -UR24 ;  /* 0x8000001897987e21 */ /* 0x000fe20008010000 */
[----:B------:R-:W-:Y:S02]  /*3920*/  SHF.L.U32 R148, R148, 0x10, RZ ;  /* 0x0000001094947819 */ /* 0x000fe400000006ff */
[----:B------:R-:W-:Y:S01]  /*3930*/  SHF.L.U32 R149, R149, 0x10, RZ ;  /* 0x0000001095957819 */ /* 0x000fe200000006ff */
[----:B------:R-:W-:-:S02]  /*3940*/  FMUL.FTZ R192, R152, UR23 ;  /* 0x0000001798c07c20 */ /* 0x000fc40008410000 */
[----:B------:R-:W-:Y:S02]  /*3950*/  FADD.FTZ R119, R119, R148 ;  /* 0x0000009477777221 */ /* 0x000fe40000010000 */
[----:B------:R-:W-:Y:S01]  /*3960*/  FADD.FTZ R63, R63, R149 ;  /* 0x000000953f3f7221 */ /* 0x000fe20000010000 */
[C---:B------:R-:W-:Y:S01]  /*3970*/  FFMA.FTZ R203, R192.reuse, R149, R203 ;  /* 0x00000095c0cb7223 */ /* 0x040fe200000100cb */
[----:B------:R-:W-:Y:S01]  /*3980*/  FFMA.FTZ R91, R192, R148, R91 ;  /* 0x00000094c05b7223 */ /* 0x000fe2000001005b */
[----:B------:R-:W-:Y:S01]  /*3990*/  FADD.FTZ R62, R62, R156 ;  /* 0x0000009c3e3e7221 */ /* 0x000fe20000010000 */
[----:B------:R-:W-:Y:S01]  /*39a0*/  FFMA.FTZ R202, R184, R156, R202 ;  /* 0x0000009cb8ca7223 */ /* 0x000fe200000100ca */
[----:B--2---:R-:W-:Y:S02]  /*39b0*/  SHF.L.U32 R151, R157, 0x10, RZ ;  /* 0x000000109d977819 */ /* 0x004fe400000006ff */
[----:B---3--:R-:W-:-:S05]  /*39c0*/  SHF.L.U32 R150, R158, 0x10, RZ ;  /* 0x000000109e967819 */ /* 0x008fca00000006ff */
        /* <DEDUP_REMOVED lines=18> */
.L_x_8:
[----:B------:R-:W-:Y:S05]  /*3af0*/  BSYNC.RECONVERGENT B0 ;  /* 0x0000000000007941 */ /* 0x000fea0003800200 */
.L_x_7:
[----:B------:R-:W0:Y:S01]  /*3b00*/  SHFL.DOWN PT, R149, R194, 0x10, 0x1f ;  /* 0x0a001f00c2957f89 */ /* 0x000e2200000e0000 */
[----:B------:R-:W-:Y:S03]  /*3b10*/  BSSY.RECONVERGENT B0, `(.L_x_9) ;  /* 0x000001f000007945 */ /* 0x000fe60003800200 */
[----:B------:R-:W1:Y:S01]  /*3b20*/  SHFL.DOWN PT, R148, R195, 0x10, 0x1f ;  /* 0x0a001f00c3947f89 */ /* 0x000e6200000e0000 */
[----:B------:R-:W2:Y:S01]  /*3b30*/  S2R R156, SR_TID.X ;  /* 0x00000000009c7919 */ /* 0x000ea20000002100 */
[----:B0-----:R-:W-:Y:S01]  /*3b40*/  FADD.FTZ R149, R149, R194 ;  /* 0x000000c295957221 */ /* 0x001fe20000010000 */
[----:B-1----:R-:W-:-:S04]  /*3b50*/  FADD.FTZ R148, R148, R195 ;  /* 0x000000c394947221 */ /* 0x002fc80000010000 */
[----:B------:R-:W0:Y:S04]  /*3b60*/  SHFL.DOWN PT, R150, R149, 0x8, 0x1f ;  /* 0x09001f0095967f89 */ /* 0x000e2800000e0000 */
[----:B------:R-:W1:Y:S01]  /*3b70*/  SHFL.DOWN PT, R151, R148, 0x8, 0x1f ;  /* 0x09001f0094977f89 */ /* 0x000e6200000e0000 */
[----:B--2---:R-:W-:Y:S01]  /*3b80*/  LOP3.LUT P0, RZ, R156, 0x1f, RZ, 0xc0, !PT ;  /* 0x0000001f9cff7812 */ /* 0x004fe2000780c0ff */
[----:B0-----:R-:W-:Y:S01]  /*3b90*/  FADD.FTZ R150, R149, R150 ;  /* 0x0000009695967221 */ /* 0x001fe20000010000 */
[----:B-1----:R-:W-:-:S04]  /*3ba0*/  FADD.FTZ R151, R148, R151 ;  /* 0x0000009794977221 */ /* 0x002fc80000010000 */
[----:B------:R-:W0:Y:S04]  /*3bb0*/  SHFL.DOWN PT, R149, R150, 0x4, 0x1f ;  /* 0x08801f0096957f89 */ /* 0x000e2800000e0000 */
[----:B------:R-:W1:Y:S01]  /*3bc0*/  SHFL.DOWN PT, R148, R151, 0x4, 0x1f ;  /* 0x08801f0097947f89 */ /* 0x000e6200000e0000 */
[----:B0-----:R-:W-:Y:S01]  /*3bd0*/  FADD.FTZ R149, R150, R149 ;  /* 0x0000009596957221 */ /* 0x001fe20000010000 */
[----:B-1----:R-:W-:-:S04]  /*3be0*/  FADD.FTZ R148, R151, R148 ;  /* 0x0000009497947221 */ /* 0x002fc80000010000 */
[----:B------:R-:W0:Y:S04]  /*3bf0*/  SHFL.DOWN PT, R150, R149, 0x2, 0x1f ;  /* 0x08401f0095967f89 */ /* 0x000e2800000e0000 */
[----:B------:R-:W1:Y:S01]  /*3c00*/  SHFL.DOWN PT, R151, R148, 0x2, 0x1f ;  /* 0x08401f0094977f89 */ /* 0x000e6200000e0000 */
[----:B0-----:R-:W-:Y:S01]  /*3c10*/  FADD.FTZ R150, R149, R150 ;  /* 0x0000009695967221 */ /* 0x001fe20000010000 */
[----:B-1----:R-:W-:-:S04]  /*3c20*/  FADD.FTZ R151, R148, R151 ;  /* 0x0000009794977221 */ /* 0x002fc80000010000 */
[----:B------:R-:W0:Y:S02]  /*3c30*/  SHFL.DOWN PT, R149, R150, 0x1, 0x1f ;  /* 0x08201f0096957f89 */ /* 0x000e2400000e0000 */
[----:B0-----:R-:W-:Y:S02]  /*3c40*/  FADD.FTZ R148, R150, R149 ;  /* 0x0000009596947221 */ /* 0x001fe40000010000 */
[----:B------:R-:W0:Y:S02]  /*3c50*/  SHFL.DOWN PT, R149, R151, 0x1, 0x1f ;  /* 0x08201f0097957f89 */ /* 0x000e2400000e0000 */
[----:B0-----:R-:W-:Y:S01]  /*3c60*/  FADD.FTZ R149, R151, R149 ;  /* 0x0000009597957221 */ /* 0x001fe20000010000 */
[----:B------:R-:W-:Y:S06]  /*3c70*/  @P0 BRA `(.L_x_10) ;  /* 0x0000000000200947 */ /* 0x000fec0003800000 */
[----:B------:R-:W0:Y:S01]  /*3c80*/  S2UR UR9, SR_CgaCtaId ;  /* 0x00000000000979c3 */ /* 0x000e220000008800 */
[----:B------:R-:W-:Y:S01]  /*3c90*/  UMOV UR8, 0x400 ;  /* 0x0000040000087882 */ /* 0x000fe20000000000 */
[----:B------:R-:W-:-:S04]  /*3ca0*/  SHF.R.U32.HI R150, RZ, 0x2, R156 ;  /* 0x00000002ff967819 */ /* 0x000fc8000001169c */
[----:B------:R-:W-:Y:S01]  /*3cb0*/  LOP3.LUT R150, R150, 0x38, RZ, 0xc0, !PT ;  /* 0x0000003896967812 */ /* 0x000fe200078ec0ff */
[----:B0-----:R-:W-:-:S04]  /*3cc0*/  ULEA UR8, UR9, UR8, 0x18 ;  /* 0x0000000809087291 */ /* 0x001fc8000f8ec0ff */
[----:B------:R-:W-:Y:S02]  /*3cd0*/  UIADD3 UR9, UPT, UPT, UR8, 0x8040, URZ ;  /* 0x0000804008097890 */ /* 0x000fe4000fffe0ff */
[----:B------:R-:W-:-:S09]  /*3ce0*/  @!UP1 UIADD3 UR9, UPT, UPT, UR8, 0x8000, URZ ;  /* 0x0000800008099890 */ /* 0x000fd2000fffe0ff */
[----:B------:R0:W-:Y:S03]  /*3cf0*/  STS.64 [R150+UR9], R148 ;  /* 0x0000009496007988 */ /* 0x0001e60008000a09 */
.L_x_10:
[----:B------:R-:W-:Y:S05]  /*3d00*/  BSYNC.RECONVERGENT B0 ;  /* 0x0000000000007941 */ /* 0x000fea0003800200 */
.L_x_9:
[----:B------:R-:W1:Y:S08]  /*3d10*/  S2UR UR9, SR_CgaCtaId ;  /* 0x00000000000979c3 */ /* 0x000e700000008800 */
[----:B------:R-:W-:Y:S01]  /*3d20*/  BAR.SYNC.DEFER_BLOCKING 0x0 ;  /* 0x0000000000007b1d */ /* 0x000fe20000010000 */
[----:B------:R-:W-:Y:S01]  /*3d30*/  ISETP.GE.U32.AND P4, PT, R229, 0x100, PT ;  /* 0x00000100e500780c */ /* 0x000fe20003f86070 */
[----:B------:R-:W-:-:S02]  /*3d40*/  UISETP.NE.AND UP2, UPT, UR25, URZ, UPT ;  /* 0x000000ff1900728c */ /* 0x000fc4000bf45270 */
[----:B------:R-:W-:Y:S02]  /*3d50*/  UIADD3 UR11, UPT, UPT, UR11, UR20, URZ ;  /* 0x000000140b0b7290 */ /* 0x000fe4000fffe0ff */
[----:B------:R-:W-:Y:S01]  /*3d60*/  UMOV UR8, 0x400 ;  /* 0x0000040000087882 */ /* 0x000fe20000000000 */
[----:B------:R-:W-:Y:S01]  /*3d70*/  BSSY.RECONVERGENT B0, `(.L_x_11) ;  /* 0x000017f000007945 */ /* 0x000fe20003800200 */
[----:B------:R-:W-:Y:S01]  /*3d80*/  PLOP3.LUT P0, PT, PT, PT, UP2, 0x40, 0x4 ;  /* 0x000000000004781c */ /* 0x000fe20003f0e828 */
[----:B------:R-:W-:Y:S02]  /*3d90*/  UISETP.GE.AND UP3, UPT, UR11, UR21, UPT ;  /* 0x000000150b00728c */ /* 0x000fe4000bf66270 */
[----:B-1----:R-:W-:-:S04]  /*3da0*/  ULEA UR8, UR9, UR8, 0x18 ;  /* 0x0000000809087291 */ /* 0x002fc8000f8ec0ff */
[----:B------:R-:W-:Y:S02]  /*3db0*/  UIADD3 UR9, UPT, UPT, UR8, 0x8040, URZ ;  /* 0x0000804008097890 */ /* 0x000fe4000fffe0ff */
[----:B------:R-:W-:-:S09]  /*3dc0*/  @!UP1 UIADD3 UR9, UPT, UPT, UR8, 0x8000, URZ ;  /* 0x0000800008099890 */ /* 0x000fd2000fffe0ff */
[----:B0-----:R-:W0:Y:S01]  /*3dd0*/  LDS.128 R148, [UR9] ;  /* 0x00000009ff947984 */ /* 0x001e220008000c00 */
[----:B------:R-:W-:Y:S02]  /*3de0*/  UIADD3 UR9, UPT, UPT, UR8, 0x8050, URZ ;  /* 0x0000805008097890 */ /* 0x000fe4000fffe0ff */
[----:B------:R-:W-:Y:S01]  /*3df0*/  @!UP1 UIADD3 UR9, UPT, UPT, UR8, 0x8010, URZ ;  /* 0x0000801008099890 */ /* 0x000fe2000fffe0ff */
[----:B0-----:R-:W-:Y:S01]  /*3e00*/  FADD.FTZ R148, RZ, R148 ;  /* 0x00000094ff947221 */ /* 0x001fe20000010000 */
[----:B------:R-:W-:-:S03]  /*3e10*/  FADD.FTZ R149, RZ, R149 ;  /* 0x00000095ff957221 */ /* 0x000fc60000010000 */
[----:B------:R-:W-:Y:S01]  /*3e20*/  FADD.FTZ R152, R150, R148 ;  /* 0x0000009496987221 */ /* 0x000fe20000010000 */
[----:B------:R-:W-:-:S03]  /*3e30*/  FADD.FTZ R153, R151, R149 ;  /* 0x0000009597997221 */ /* 0x000fc60000010000 */
[----:B------:R-:W0:Y:S01]  /*3e40*/  LDS.128 R148, [UR9] ;  /* 0x00000009ff947984 */ /* 0x000e220008000c00 */
[----:B------:R-:W-:Y:S02]  /*3e50*/  UIADD3 UR9, UPT, UPT, UR8, 0x8060, URZ ;  /* 0x0000806008097890 */ /* 0x000fe4000fffe0ff */
[----:B------:R-:W-:Y:S01]  /*3e60*/  @!UP1 UIADD3 UR9, UPT, UPT, UR8, 0x8020, URZ ;  /* 0x0000802008099890 */ /* 0x000fe2000fffe0ff */
[----:B0-----:R-:W-:Y:S01]  /*3e70*/  FADD.FTZ R148, R152, R148 ;  /* 0x0000009498947221 */ /* 0x001fe20000010000 */
[----:B------:R-:W-:-:S03]  /*3e80*/  FADD.FTZ R149, R153, R149 ;  /* 0x0000009599957221 */ /* 0x000fc60000010000 */
        /* <DEDUP_REMOVED lines=9> */
[----:B------:R-:W0:Y:S02]  /*3f20*/  LDS.128 R148, [UR9] ;  /* 0x00000009ff947984 */ /* 0x000e240008000c00 */
[----:B0-----:R-:W-:Y:S01]  /*3f30*/  FADD.FTZ R149, R153, R149 ;  /* 0x0000009599957221 */ /* 0x001fe20000010000 */
[----:B------:R-:W-:-:S03]  /*3f40*/  FADD.FTZ R148, R152, R148 ;  /* 0x0000009498947221 */ /* 0x000fc60000010000 */
[----:B------:R-:W-:Y:S01]  /*3f50*/  FADD.FTZ R149, R151, R149 ;  /* 0x0000009597957221 */ /* 0x000fe20000010000 */
[----:B------:R-:W-:-:S03]  /*3f60*/  FADD.FTZ R148, R150, R148 ;  /* 0x0000009496947221 */ /* 0x000fc60000010000 */
[----:B------:R-:W-:Y:S01]  /*3f70*/  FMUL.FTZ R149, R149, UR22 ;  /* 0x0000001695957c20 */ /* 0x000fe20008410000 */
[----:B------:R-:W-:-:S04]  /*3f80*/  FMUL.FTZ R148, R148, UR22 ;  /* 0x0000001694947c20 */ /* 0x000fc80008410000 */
[----:B------:R-:W-:Y:S02]  /*3f90*/  R2UR UR8, R149 ;  /* 0x00000000950872ca */ /* 0x000fe400000e0000 */
[----:B------:R-:W-:Y:S01]  /*3fa0*/  FSEL R153, R148, RZ, P0 ;  /* 0x000000ff94997208 */ /* 0x000fe20000000000 */
[----:B------:R-:W-:-:S12]  /*3fb0*/  @!P4 BRA `(.L_x_12) ;  /* 0x000000140068c947 */ /* 0x000fd80003800000 */
[----:B------:R-:W-:-:S04]  /*3fc0*/  UISETP.NE.U32.AND UP0, UPT, UR18, URZ, UPT ;  /* 0x000000ff1200728c */ /* 0x000fc8000bf05070 */
[----:B------:R-:W-:-:S09]  /*3fd0*/  UISETP.NE.AND.EX UP0, UPT, UR19, URZ, UPT, UP0 ;  /* 0x000000ff1300728c */ /* 0x000fd2000bf05300 */
[----:B------:R-:W-:Y:S05]  /*3fe0*/  BRA.U UP0, `(.L_x_13) ;  /* 0x0000000900347547 */ /* 0x000fea000b800000 */
[----:B------:R-:W-:-:S04]  /*3ff0*/  UISETP.NE.U32.AND UP0, UPT, UR6, URZ, UPT ;  /* 0x000000ff0600728c */ /* 0x000fc8000bf05070 */
[----:B------:R-:W-:-:S09]  /*4000*/  UISETP.NE.AND.EX UP0, UPT, UR7, URZ, UPT, UP0 ;  /* 0x000000ff0700728c */ /* 0x000fd2000bf05300 */
[----:B------:R-:W-:Y:S05]  /*4010*/  BRA.U UP0, `(.L_x_14) ;  /* 0x0000000500047547 */ /* 0x000fea000b800000 */
[----:B------:R-:W-:-:S04]  /*4020*/  UISETP.NE.U32.AND UP0, UPT, UR4, URZ, UPT ;  /* 0x000000ff0400728c */ /* 0x000fc8000bf05070 */
[----:B------:R-:W-:-:S09]  /*4030*/  UISETP.NE.AND.EX UP0, UPT, UR5, URZ, UPT, UP0 ;  /* 0x000000ff0500728c */ /* 0x000fd2000bf05300 */
[----:B------:R-:W-:Y:S05]  /*4040*/  BRA.U UP0, `(.L_x_15) ;  /* 0x0000000100747547 */ /* 0x000fea000b800000 */
[--C-:B------:R-:W-:Y:S01]  /*4050*/  FFMA.FTZ R149, R0, UR8, R153.reuse ;  /* 0x0000000800957c23 */ /* 0x100fe20008010099 */
[--C-:B------:R-:W-:Y:S01]  /*4060*/  FFMA.FTZ R148, R24, UR8, R153.reuse ;  /* 0x0000000818947c23 */ /* 0x100fe20008010099 */
[--C-:B------:R-:W-:Y:S01]  /*4070*/  FFMA.FTZ R150, R15, UR8, R153.reuse ;  /* 0x000000080f967c23 */ /* 0x100fe20008010099 */
[----:B------:R-:W-:Y:S01]  /*4080*/  FFMA.FTZ R151, R25, UR8, R153 ;  /* 0x0000000819977c23 */ /* 0x000fe20008010099 */
[----:B------:R-:W-:Y:S01]  /*4090*/  FADD.FTZ R149, R16, -R149 ;  /* 0x8000009510957221 */ /* 0x000fe20000010000 */
[----:B------:R-:W-:Y:S01]  /*40a0*/  FADD.FTZ R148, R19, -R148 ;  /* 0x8000009413947221 */ /* 0x000fe20000010000 */
[----:B------:R-:W-:Y:S01]  /*40b0*/  FADD.FTZ R150, R14, -R150 ;  /* 0x800000960e967221 */ /* 0x000fe20000010000 */
[----:B------:R-:W-:Y:S01]  /*40c0*/  FADD.FTZ R151, R18, -R151 ;  /* 0x8000009712977221 */ /* 0x000fe20000010000 */
[----:B------:R-:W-:Y:S01]  /*40d0*/  FMUL.FTZ R149, R149, UR23 ;  /* 0x0000001795957c20 */ /* 0x000fe20008410000 */
[----:B------:R-:W-:Y:S01]  /*40e0*/  FMUL.FTZ R148, R148, UR23 ;  /* 0x0000001794947c20 */ /* 0x000fe20008410000 */
[----:B------:R-:W-:Y:S01]  /*40f0*/  FMUL.FTZ R150, R150, UR23 ;  /* 0x0000001796967c20 */ /* 0x000fe20008410000 */
[----:B------:R-:W-:Y:S01]  /*4100*/  FMUL.FTZ R151, R151, UR23 ;  /* 0x0000001797977c20 */ /* 0x000fe20008410000 */
[----:B------:R-:W-:-:S02]  /*4110*/  FFMA.FTZ R152, R186, UR8, R153 ;  /* 0x00000008ba987c23 */ /* 0x000fc40008010099 */
[----:B------:R-:W-:Y:S01]  /*4120*/  F2FP.BF16.F32.PACK_AB R148, R148, R149 ;  /* 0x000000959494723e */ /* 0x000fe200000010ff */
[----:B------:R-:W-:Y:S01]  /*4130*/  FFMA.FTZ R149, R167, UR8, R153 ;  /* 0x00000008a7957c23 */ /* 0x000fe20008010099 */
[----:B------:R-:W-:-:S03]  /*4140*/  FADD.FTZ R152, R187, -R152 ;  /* 0x80000098bb987221 */ /* 0x000fc60000010000 */
[----:B------:R-:W-:Y:S01]  /*4150*/  FADD.FTZ R149, R166, -R149 ;  /* 0x80000095a6957221 */ /* 0x000fe20000010000 */
[----:B------:R-:W-:-:S03]  /*4160*/  FMUL.FTZ R152, R152, UR23 ;  /* 0x0000001798987c20 */ /* 0x000fc60008410000 */
[----:B------:R-:W-:-:S05]  /*4170*/  FMUL.FTZ R149, R149, UR23 ;  /* 0x0000001795957c20 */ /* 0x000fca0008410000 */
[----:B------:R-:W-:Y:S01]  /*4180*/  F2FP.BF16.F32.PACK_AB R149, R149, R150 ;  /* 0x000000969595723e */ /* 0x000fe200000010ff */
[----:B------:R-:W-:-:S04]  /*4190*/  FFMA.FTZ R150, R175, UR8, R153 ;  /* 0x00000008af967c23 */ /* 0x000fc80008010099 */
[----:B------:R-:W-:-:S04]  /*41a0*/  FADD.FTZ R150, R174, -R150 ;  /* 0x80000096ae967221 */ /* 0x000fc80000010000 */
[----:B------:R-:W-:-:S05]  /*41b0*/  FMUL.FTZ R150, R150, UR23 ;  /* 0x0000001796967c20 */ /* 0x000fca0008410000 */
[----:B------:R-:W-:Y:S01]  /*41c0*/  F2FP.BF16.F32.PACK_AB R150, R150, R151 ;  /* 0x000000979696723e */ /* 0x000fe200000010ff */
[----:B------:R-:W-:-:S04]  /*41d0*/  FFMA.FTZ R151, R172, UR8, R153 ;  /* 0x00000008ac977c23 */ /* 0x000fc80008010099 */
[----:B------:R-:W-:-:S04]  /*41e0*/  FADD.FTZ R151, R173, -R151 ;  /* 0x80000097ad977221 */ /* 0x000fc80000010000 */
[----:B------:R-:W-:-:S05]  /*41f0*/  FMUL.FTZ R151, R151, UR23 ;  /* 0x0000001797977c20 */ /* 0x000fca0008410000 */
[----:B------:R-:W-:Y:S01]  /*4200*/  F2FP.BF16.F32.PACK_AB R151, R152, R151 ;  /* 0x000000979897723e */ /* 0x000fe200000010ff */
[----:B------:R-:W-:Y:S06]  /*4210*/  BRA `(.L_x_16) ;  /* 0x0000001000987947 */ /* 0x000fec0003800000 */
.L_x_15:
        /* <DEDUP_REMOVED lines=11> */
[----:B------:R-:W-:-:S03]  /*42d0*/  FMUL.FTZ R151, R151, UR23 ;  /* 0x0000001797977c20 */ /* 0x000fc60008410000 */
[----:B------:R-:W-:Y:S01]  /*42e0*/  F2FP.BF16.F32.PACK_AB R149, R129, R128 ;  /* 0x000000808195723e */ /* 0x000fe200000010ff */
[--C-:B------:R-:W-:Y:S01]  /*42f0*/  FFMA.FTZ R129, R175, UR8, R153.reuse ;  /* 0x00000008af817c23 */ /* 0x100fe20008010099 */
[----:B------:R-:W-:-:S03]  /*4300*/  FFMA.FTZ R128, R186, UR8, R153 ;  /* 0x00000008ba807c23 */ /* 0x000fc60008010099 */
[----:B------:R-:W-:Y:S01]  /*4310*/  FADD.FTZ R129, R174, -R129 ;  /* 0x80000081ae817221 */ /* 0x000fe20000010000 */
[----:B------:R-:W-:-:S03]  /*4320*/  FADD.FTZ R128, R187, -R128 ;  /* 0x80000080bb807221 */ /* 0x000fc60000010000 */
[----:B------:R-:W-:Y:S01]  /*4330*/  FMUL.FTZ R129, R129, UR23 ;  /* 0x0000001781817c20 */ /* 0x000fe20008410000 */
[----:B------:R-:W-:-:S04]  /*4340*/  FMUL.FTZ R128, R128, UR23 ;  /* 0x0000001780807c20 */ /* 0x000fc80008410000 */
[----:B------:R-:W-:Y:S01]  /*4350*/  F2FP.BF16.F32.PACK_AB R150, R129, R150 ;  /* 0x000000968196723e */ /* 0x000fe200000010ff */
[--C-:B------:R-:W-:Y:S01]  /*4360*/  FFMA.FTZ R129, R24, UR8, R153.reuse ;  /* 0x0000000818817c23 */ /* 0x100fe20008010099 */
[----:B------:R-:W-:Y:S01]  /*4370*/  F2FP.BF16.F32.PACK_AB R151, R128, R151 ;  /* 0x000000978097723e */ /* 0x000fe200000010ff */
[----:B------:R-:W-:Y:S01]  /*4380*/  FFMA.FTZ R128, R0, UR8, R153 ;  /* 0x0000000800807c23 */ /* 0x000fe20008010099 */
[----:B------:R-:W-:Y:S01]  /*4390*/  MOV R130, R150 ;  /* 0x0000009600827202 */ /* 0x000fe20000000f00 */
[----:B------:R-:W-:Y:S01]  /*43a0*/  FADD.FTZ R129, R19, -R129 ;  /* 0x8000008113817221 */ /* 0x000fe20000010000 */
[----:B------:R-:W-:Y:S01]  /*43b0*/  MOV R131, R151 ;  /* 0x0000009700837202 */ /* 0x000fe20000000f00 */
[----:B------:R-:W-:Y:S02]  /*43c0*/  FADD.FTZ R128, R16, -R128 ;  /* 0x8000008010807221 */ /* 0x000fe40000010000 */
[----:B------:R-:W-:Y:S02]  /*43d0*/  FMUL.FTZ R129, R129, UR23 ;  /* 0x0000001781817c20 */ /* 0x000fe40008410000 */
[----:B------:R-:W-:-:S05]  /*43e0*/  FMUL.FTZ R128, R128, UR23 ;  /* 0x0000001780807c20 */ /* 0x000fca0008410000 */
[----:B------:R-:W-:Y:S02]  /*43f0*/  F2FP.BF16.F32.PACK_AB R148, R129, R128 ;  /* 0x000000808194723e */ /* 0x000fe400000010ff */
[----:B------:R-:W-:Y:S02]  /*4400*/  MOV R129, R149 ;  /* 0x0000009500817202 */ /* 0x000fe40000000f00 */
[----:B------:R-:W-:Y:S01]  /*4410*/  MOV R128, R148 ;  /* 0x0000009400807202 */ /* 0x000fe20000000f00 */
[----:B------:R-:W-:Y:S06]  /*4420*/  BRA `(.L_x_16) ;  /* 0x0000001000147947 */ /* 0x000fec0003800000 */
.L_x_14:
        /* <DEDUP_REMOVED lines=36> */
.L_x_17:
[--C-:B------:R-:W-:Y:S01]  /*4670*/  FFMA.FTZ R120, R172, UR8, R153.reuse ;  /* 0x00000008ac787c23 */ /* 0x100fe20008010099 */
[--C-:B------:R-:W-:Y:S01]  /*4680*/  FFMA.FTZ R121, R186, UR8, R153.reuse ;  /* 0x00000008ba797c23 */ /* 0x100fe20008010099 */
[--C-:B------:R-:W-:Y:S01]  /*4690*/  FFMA.FTZ R148, R0, UR8, R153.reuse ;  /* 0x0000000800947c23 */ /* 0x100fe20008010099 */
[----:B------:R-:W-:Y:S01]  /*46a0*/  FFMA.FTZ R149, R15, UR8, R153 ;  /* 0x000000080f957c23 */ /* 0x000fe20008010099 */
[----:B------:R-:W-:Y:S01]  /*46b0*/  FADD.FTZ R120, R173, -R120 ;  /* 0x80000078ad787221 */ /* 0x000fe20000010000 */
[----:B------:R-:W-:Y:S01]  /*46c0*/  FADD.FTZ R121, R187, -R121 ;  /* 0x80000079bb797221 */ /* 0x000fe20000010000 */
[--C-:B------:R-:W-:Y:S01]  /*46d0*/  FFMA.FTZ R150, R25, UR8, R153.reuse ;  /* 0x0000000819967c23 */ /* 0x100fe20008010099 */
[----:B------:R-:W-:Y:S01]  /*46e0*/  FFMA.FTZ R122, R175, UR8, R153 ;  /* 0x00000008af7a7c23 */ /* 0x000fe20008010099 */
[----:B------:R-:W-:Y:S01]  /*46f0*/  FMUL.FTZ R120, R120, UR23 ;  /* 0x0000001778787c20 */ /* 0x000fe20008410000 */
[----:B------:R-:W-:Y:S01]  /*4700*/  FMUL.FTZ R121, R121, UR23 ;  /* 0x0000001779797c20 */ /* 0x000fe20008410000 */
[----:B------:R-:W-:Y:S01]  /*4710*/  FADD.FTZ R148, R16, -R148 ;  /* 0x8000009410947221 */ /* 0x000fe20000010000 */
[----:B------:R-:W-:Y:S01]  /*4720*/  FADD.FTZ R149, R14, -R149 ;  /* 0x800000950e957221 */ /* 0x000fe20000010000 */
[----:B------:R-:W-:Y:S01]  /*4730*/  FADD.FTZ R150, R18, -R150 ;  /* 0x8000009612967221 */ /* 0x000fe20000010000 */
[----:B------:R-:W-:Y:S01]  /*4740*/  FADD.FTZ R122, R174, -R122 ;  /* 0x8000007aae7a7221 */ /* 0x000fe20000010000 */
[----:B------:R-:W-:Y:S01]  /*4750*/  F2FP.BF16.F32.PACK_AB R151, R121, R120 ;  /* 0x000000787997723e */ /* 0x000fe200000010ff */
[--C-:B------:R-:W-:Y:S01]  /*4760*/  FFMA.FTZ R120, R24, UR8, R153.reuse ;  /* 0x0000000818787c23 */ /* 0x100fe20008010099 */
[----:B------:R-:W-:Y:S01]  /*4770*/  FFMA.FTZ R121, R167, UR8, R153 ;  /* 0x00000008a7797c23 */ /* 0x000fe20008010099 */
[----:B------:R-:W-:Y:S01]  /*4780*/  FMUL.FTZ R148, R148, UR23 ;  /* 0x0000001794947c20 */ /* 0x000fe20008410000 */
[----:B------:R-:W-:Y:S01]  /*4790*/  FMUL.FTZ R149, R149, UR23 ;  /* 0x0000001795957c20 */ /* 0x000fe20008410000 */
[----:B------:R-:W-:Y:S01]  /*47a0*/  FADD.FTZ R120, R19, -R120 ;  /* 0x8000007813787221 */ /* 0x000fe20000010000 */
[----:B------:R-:W-:Y:S01]  /*47b0*/  FADD.FTZ R121, R166, -R121 ;  /* 0x80000079a6797221 */ /* 0x000fe20000010000 */
[----:B------:R-:W-:Y:S01]  /*47c0*/  FMUL.FTZ R150, R150, UR23 ;  /* 0x0000001796967c20 */ /* 0x000fe20008410000 */
[----:B------:R-:W-:Y:S01]  /*47d0*/  FMUL.FTZ R122, R122, UR23 ;  /* 0x000000177a7a7c20 */ /* 0x000fe20008410000 */
[----:B------:R-:W-:Y:S01]  /*47e0*/  FMUL.FTZ R120, R120, UR23 ;  /* 0x0000001778787c20 */ /* 0x000fe20008410000 */
[----:B------:R-:W-:Y:S01]  /*47f0*/  FMUL.FTZ R121, R121, UR23 ;  /* 0x0000001779797c20 */ /* 0x000fe20008410000 */
[----:B------:R-:W-:-:S02]  /*4800*/  MOV R131, R151 ;  /* 0x0000009700837202 */ /* 0x000fc40000000f00 */
[----:B------:R-:W-:Y:S02]  /*4810*/  F2FP.BF16.F32.PACK_AB R150, R122, R150 ;  /* 0x000000967a96723e */ /* 0x000fe400000010ff */
[----:B------:R-:W-:Y:S02]  /*4820*/  F2FP.BF16.F32.PACK_AB R149, R121, R149 ;  /* 0x000000957995723e */ /* 0x000fe400000010ff */
[----:B------:R-:W-:Y:S02]  /*4830*/  F2FP.BF16.F32.PACK_AB R148, R120, R148 ;  /* 0x000000947894723e */ /* 0x000fe400000010ff */
[----:B------:R-:W-:Y:S02]  /*4840*/  MOV R130, R150 ;  /* 0x0000009600827202 */ /* 0x000fe40000000f00 */
[----:B------:R-:W-:Y:S02]  /*4850*/  MOV R129, R149 ;  /* 0x0000009500817202 */ /* 0x000fe40000000f00 */
[----:B------:R-:W-:-:S02]  /*4860*/  MOV R128, R148 ;  /* 0x0000009400807202 */ /* 0x000fc40000000f00 */
[----:B------:R-:W-:Y:S02]  /*4870*/  MOV R123, R151 ;  /* 0x00000097007b7202 */ /* 0x000fe40000000f00 */
[----:B------:R-:W-:Y:S02]  /*4880*/  MOV R122, R150 ;  /* 0x00000096007a7202 */ /* 0x000fe40000000f00 */
[----:B------:R-:W-:Y:S02]  /*4890*/  MOV R121, R149 ;  /* 0x0000009500797202 */ /* 0x000fe40000000f00 */
[----:B------:R-:W-:Y:S01]  /*48a0*/  MOV R120, R148 ;  /* 0x0000009400787202 */ /* 0x000fe20000000f00 */
[----:B------:R-:W-:Y:S06]  /*48b0*/  BRA `(.L_x_16) ;  /* 0x0000000800f07947 */ /* 0x000fec0003800000 */
.L_x_13:
[----:B------:R-:W-:-:S04]  /*48c0*/  UISETP.NE.U32.AND UP0, UPT, UR6, URZ, UPT ;  /* 0x000000ff0600728c */ /* 0x000fc8000bf05070 */
[----:B------:R-:W-:-:S09]  /*48d0*/  UISETP.NE.AND.EX UP0, UPT, UR7, URZ, UPT, UP0 ;  /* 0x000000ff0700728c */ /* 0x000fd2000bf05300 */
[----:B------:R-:W-:Y:S05]  /*48e0*/  BRA.U UP0, `(.L_x_18) ;  /* 0x0000000500647547 */ /* 0x000fea000b800000 */
[----:B------:R-:W-:-:S04]  /*48f0*/  UISETP.NE.U32.AND UP0, UPT, UR4, URZ, UPT ;  /* 0x000000ff0400728c */ /* 0x000fc8000bf05070 */
[----:B------:R-:W-:-:S09]  /*4900*/  UISETP.NE.AND.EX UP0, UPT, UR5, URZ, UPT, UP0 ;  /* 0x000000ff0500728c */ /* 0x000fd2000bf05300 */
[----:B------:R-:W-:Y:S05]  /*4910*/  BRA.U UP0, `(.L_x_19) ;  /* 0x0000000100a47547 */ /* 0x000fea000b800000 */
[--C-:B------:R-:W-:Y:S01]  /*4920*/  FFMA.FTZ R151, R172, UR8, R153.reuse ;  /* 0x00000008ac977c23 */ /* 0x100fe20008010099 */
[----:B-----5:R-:W-:Y:S01]  /*4930*/  SHF.L.U32 R148, R127, 0x10, RZ ;  /* 0x000000107f947819 */ /* 0x020fe200000006ff */
[----:B------:R-:W-:Y:S01]  /*4940*/  FFMA.FTZ R150, R25, UR8, R153 ;  /* 0x0000000819967c23 */ /* 0x000fe20008010099 */
[----:B------:R-:W-:Y:S01]  /*4950*/  PRMT R149, R127, 0x7632, R149 ;  /* 0x000076327f957816 */ /* 0x000fe20000000095 */
[----:B------:R-:W-:Y:S01]  /*4960*/  FADD.FTZ R151, R173, -R151 ;  /* 0x80000097ad977221 */ /* 0x000fe20000010000 */
[----:B------:R-:W-:Y:S01]  /*4970*/  PRMT R152, R125, 0x7632, R152 ;  /* 0x000076327d987816 */ /* 0x000fe20000000098 */
[----:B------:R-:W-:Y:S01]  /*4980*/  FADD.FTZ R150, R18, -R150 ;  /* 0x8000009612967221 */ /* 0x000fe20000010000 */
[----:B------:R-:W-:Y:S01]  /*4990*/  SHF.L.U32 R149, R149, 0x10, RZ ;  /* 0x0000001095957819 */ /* 0x000fe200000006ff */
[----:B------:R-:W-:Y:S01]  /*49a0*/  FFMA.FTZ R151, R151, UR23, R148 ;  /* 0x0000001797977c23 */ /* 0x000fe20008010094 */
[----:B------:R-:W-:Y:S01]  /*49b0*/  FFMA.FTZ R148, R186, UR8, R153 ;  /* 0x00000008ba947c23 */ /* 0x000fe20008010099 */
[----:B------:R-:W-:-:S02]  /*49c0*/  SHF.L.U32 R152, R152, 0x10, RZ ;  /* 0x0000001098987819 */ /* 0x000fc400000006ff */
[----:B------:R-:W-:Y:S01]  /*49d0*/  SHF.L.U32 R154, R124, 0x10, RZ ;  /* 0x000000107c9a7819 */ /* 0x000fe200000006ff */
[----:B------:R-:W-:-:S04]  /*49e0*/  FADD.FTZ R148, R187, -R148 ;  /* 0x80000094bb947221 */ /* 0x000fc80000010000 */
[--C-:B------:R-:W-:Y:S01]  /*49f0*/  FFMA.FTZ R148, R148, UR23, R149.reuse ;  /* 0x0000001794947c23 */ /* 0x100fe20008010095 */
[----:B------:R-:W-:-:S04]  /*4a00*/  PRMT R149, R126, 0x7632, R149 ;  /* 0x000076327e957816 */ /* 0x000fc80000000095 */
[----:B------:R-:W-:Y:S02]  /*4a10*/  F2FP.BF16.F32.PACK_AB R151, R148, R151 ;  /* 0x000000979497723e */ /* 0x000fe400000010ff */
[----:B------:R-:W-:Y:S02]  /*4a20*/  SHF.L.U32 R148, R126, 0x10, RZ ;  /* 0x000000107e947819 */ /* 0x000fe400000006ff */
[----:B------:R-:W-:-:S03]  /*4a30*/  SHF.L.U32 R149, R149, 0x10, RZ ;  /* 0x0000001095957819 */ /* 0x000fc600000006ff */
[----:B------:R-:W-:Y:S01]  /*4a40*/  FFMA.FTZ R150, R150, UR23, R148 ;  /* 0x0000001796967c23 */ /* 0x000fe20008010094 */
[----:B------:R-:W-:-:S04]  /*4a50*/  FFMA.FTZ R148, R175, UR8, R153 ;  /* 0x00000008af947c23 */ /* 0x000fc80008010099 */
[----:B------:R-:W-:-:S04]  /*4a60*/  FADD.FTZ R148, R174, -R148 ;  /* 0x80000094ae947221 */ /* 0x000fc80000010000 */
[----:B------:R-:W-:Y:S01]  /*4a70*/  FFMA.FTZ R148, R148, UR23, R149 ;  /* 0x0000001794947c23 */ /* 0x000fe20008010095 */
[----:B------:R-:W-:-:S04]  /*4a80*/  FFMA.FTZ R149, R15, UR8, R153 ;  /* 0x000000080f957c23 */ /* 0x000fc80008010099 */
[----:B------:R-:W-:Y:S01]  /*4a90*/  F2FP.BF16.F32.PACK_AB R150, R148, R150 ;  /* 0x000000969496723e */ /* 0x000fe200000010ff */
[----:B------:R-:W-:Y:S01]  /*4aa0*/  FADD.FTZ R149, R14, -R149 ;  /* 0x800000950e957221 */ /* 0x000fe20000010000 */
[----:B------:R-:W-:-:S05]  /*4ab0*/  SHF.L.U32 R148, R125, 0x10, RZ ;  /* 0x000000107d947819 */ /* 0x000fca00000006ff */
[----:B------:R-:W-:Y:S01]  /*4ac0*/  FFMA.FTZ R149, R149, UR23, R148 ;  /* 0x0000001795957c23 */ /* 0x000fe20008010094 */
[----:B------:R-:W-:-:S04]  /*4ad0*/  FFMA.FTZ R148, R167, UR8, R153 ;  /* 0x00000008a7947c23 */ /* 0x000fc80008010099 */
[----:B------:R-:W-:-:S04]  /*4ae0*/  FADD.FTZ R148, R166, -R148 ;  /* 0x80000094a6947221 */ /* 0x000fc80000010000 */
[--C-:B------:R-:W-:Y:S01]  /*4af0*/  FFMA.FTZ R148, R148, UR23, R152.reuse ;  /* 0x0000001794947c23 */ /* 0x100fe20008010098 */
[----:B------:R-:W-:-:S04]  /*4b00*/  PRMT R152, R124, 0x7632, R152 ;  /* 0x000076327c987816 */ /* 0x000fc80000000098 */
[----:B------:R-:W-:Y:S01]  /*4b10*/  F2FP.BF16.F32.PACK_AB R149, R148, R149 ;  /* 0x000000959495723e */ /* 0x000fe200000010ff */
[----:B------:R-:W-:Y:S01]  /*4b20*/  FFMA.FTZ R148, R0, UR8, R153 ;  /* 0x0000000800947c23 */ /* 0x000fe20008010099 */
[----:B------:R-:W-:-:S03]  /*4b30*/  SHF.L.U32 R152, R152, 0x10, RZ ;  /* 0x0000001098987819 */ /* 0x000fc600000006ff */
[----:B------:R-:W-:-:S04]  /*4b40*/  FADD.FTZ R148, R16, -R148 ;  /* 0x8000009410947221 */ /* 0x000fc80000010000 */
[----:B------:R-:W-:Y:S01]  /*4b50*/  FFMA.FTZ R154, R148, UR23, R154 ;  /* 0x00000017949a7c23 */ /* 0x000fe2000801009a */
[----:B------:R-:W-:-:S04]  /*4b60*/  FFMA.FTZ R148, R24, UR8, R153 ;  /* 0x0000000818947c23 */ /* 0x000fc80008010099 */
[----:B------:R-:W-:-:S04]  /*4b70*/  FADD.FTZ R148, R19, -R148 ;  /* 0x8000009413947221 */ /* 0x000fc80000010000 */
[----:B------:R-:W-:-:S05]  /*4b80*/  FFMA.FTZ R148, R148, UR23, R152 ;  /* 0x0000001794947c23 */ /* 0x000fca0008010098 */
[----:B------:R-:W-:Y:S01]  /*4b90*/  F2FP.BF16.F32.PACK_AB R148, R148, R154 ;  /* 0x0000009a9494723e */ /* 0x000fe200000010ff */
[----:B------:R-:W-:Y:S06]  /*4ba0*/  BRA `(.L_x_16) ;  /* 0x0000000800347947 */ /* 0x000fec0003800000 */
.L_x_19:
[----:B-----5:R-:W-:Y:S01]  /*4bb0*/  PRMT R148, R124, 0x7632, R148 ;  /* 0x000076327c947816 */ /* 0x020fe20000000094 */
[--C-:B------:R-:W-:Y:S01]  /*4bc0*/  FFMA.FTZ R128, R24, UR8, R153.reuse ;  /* 0x0000000818807c23 */ /* 0x100fe20008010099 */
[----:B------:R-:W-:Y:S02]  /*4bd0*/  SHF.L.U32 R129, R124, 0x10, RZ ;  /* 0x000000107c817819 */ /* 0x000fe400000006ff */
[----:B------:R-:W-:Y:S01]  /*4be0*/  SHF.L.U32 R148, R148, 0x10, RZ ;  /* 0x0000001094947819 */ /* 0x000fe200000006ff */
[----:B------:R-:W-:Y:S01]  /*4bf0*/  FADD.FTZ R128, R19, -R128 ;  /* 0x8000008013807221 */ /* 0x000fe20000010000 */
[----:B------:R-:W-:Y:S02]  /*4c00*/  PRMT R130, R125, 0x7632, R130 ;  /* 0x000076327d827816 */ /* 0x000fe40000000082 */
[----:B------:R-:W-:Y:S01]  /*4c10*/  SHF.L.U32 R131, R126, 0x10, RZ ;  /* 0x000000107e837819 */ /* 0x000fe200000006ff */
[----:B------:R-:W-:Y:S01]  /*4c20*/  FFMA.FTZ R148, R128, UR23, R148 ;  /* 0x0000001780947c23 */ /* 0x000fe20008010094 */
[----:B------:R-:W-:Y:S01]  /*4c30*/  FFMA.FTZ R128, R0, UR8, R153 ;  /* 0x0000000800807c23 */ /* 0x000fe20008010099 */
[----:B------:R-:W-:-:S02]  /*4c40*/  SHF.L.U32 R130, R130, 0x10, RZ ;  /* 0x0000001082827819 */ /* 0x000fc400000006ff */
[----:B------:R-:W-:Y:S01]  /*4c50*/  PRMT R149, R126, 0x7632, R149 ;  /* 0x000076327e957816 */ /* 0x000fe20000000095 */
[----:B------:R-:W-:-:S03]  /*4c60*/  FADD.FTZ R128, R16, -R128 ;  /* 0x8000008010807221 */ /* 0x000fc60000010000 */
[----:B------:R-:W-:Y:S01]  /*4c70*/  SHF.L.U32 R149, R149, 0x10, RZ ;  /* 0x0000001095957819 */ /* 0x000fe200000006ff */
[----:B------:R-:W-:Y:S01]  /*4c80*/  FFMA.FTZ R128, R128, UR23, R129 ;  /* 0x0000001780807c23 */ /* 0x000fe20008010081 */
[----:B------:R-:W-:-:S04]  /*4c90*/  FFMA.FTZ R129, R167, UR8, R153 ;  /* 0x00000008a7817c23 */ /* 0x000fc80008010099 */
[----:B------:R-:W-:Y:S01]  /*4ca0*/  FADD.FTZ R129, R166, -R129 ;  /* 0x80000081a6817221 */ /* 0x000fe20000010000 */
[----:B------:R-:W-:Y:S02]  /*4cb0*/  F2FP.BF16.F32.PACK_AB R148, R148, R128 ;  /* 0x000000809494723e */ /* 0x000fe400000010ff */
[----:B------:R-:W-:Y:S01]  /*4cc0*/  SHF.L.U32 R128, R125, 0x10, RZ ;  /* 0x000000107d807819 */ /* 0x000fe200000006ff */
[----:B------:R-:W-:Y:S01]  /*4cd0*/  FFMA.FTZ R129, R129, UR23, R130 ;  /* 0x0000001781817c23 */ /* 0x000fe20008010082 */
[----:B------:R-:W-:-:S04]  /*4ce0*/  FFMA.FTZ R130, R15, UR8, R153 ;  /* 0x000000080f827c23 */ /* 0x000fc80008010099 */
[----:B------:R-:W-:-:S04]  /*4cf0*/  FADD.FTZ R130, R14, -R130 ;  /* 0x800000820e827221 */ /* 0x000fc80000010000 */
[----:B------:R-:W-:Y:S01]  /*4d00*/  FFMA.FTZ R130, R130, UR23, R128 ;  /* 0x0000001782827c23 */ /* 0x000fe20008010080 */
[----:B------:R-:W-:-:S04]  /*4d10*/  FFMA.FTZ R128, R25, UR8, R153 ;  /* 0x0000000819807c23 */ /* 0x000fc80008010099 */
[----:B------:R-:W-:-:S04]  /*4d20*/  FADD.FTZ R128, R18, -R128 ;  /* 0x8000008012807221 */ /* 0x000fc80000010000 */
[----:B------:R-:W-:Y:S01]  /*4d30*/  FFMA.FTZ R128, R128, UR23, R131 ;  /* 0x0000001780807c23 */ /* 0x000fe20008010083 */
[----:B------:R-:W-:-:S04]  /*4d40*/  FFMA.FTZ R131, R175, UR8, R153 ;  /* 0x00000008af837c23 */ /* 0x000fc80008010099 */
[----:B------:R-:W-:-:S04]  /*4d50*/  FADD.FTZ R131, R174, -R131 ;  /* 0x80000083ae837221 */ /* 0x000fc80000010000 */
[----:B------:R-:W-:Y:S01]  /*4d60*/  FFMA.FTZ R131, R131, UR23, R149 ;  /* 0x0000001783837c23 */ /* 0x000fe20008010095 */
[----:B------:R-:W-:Y:S02]  /*4d70*/  F2FP.BF16.F32.PACK_AB R149, R129, R130 ;  /* 0x000000828195723e */ /* 0x000fe400000010ff */
[----:B------:R-:W-:Y:S02]  /*4d80*/  SHF.L.U32 R129, R127, 0x10, RZ ;  /* 0x000000107f817819 */ /* 0x000fe400000006ff */
[----:B------:R-:W-:Y:S01]  /*4d90*/  F2FP.BF16.F32.PACK_AB R150, R131, R128 ;  /* 0x000000808396723e */ /* 0x000fe200000010ff */
[----:B------:R-:W-:Y:S01]  /*4da0*/  FFMA.FTZ R128, R172, UR8, R153 ;  /* 0x00000008ac807c23 */ /* 0x000fe20008010099 */
[----:B------:R-:W-:-:S03]  /*4db0*/  PRMT R130, R127, 0x7632, R130 ;  /* 0x000076327f827816 */ /* 0x000fc60000000082 */
[----:B------:R-:W-:Y:S01]  /*4dc0*/  FADD.FTZ R128, R173, -R128 ;  /* 0x80000080ad807221 */ /* 0x000fe20000010000 */
[----:B------:R-:W-:-:S03]  /*4dd0*/  SHF.L.U32 R130, R130, 0x10, RZ ;  /* 0x0000001082827819 */ /* 0x000fc600000006ff */
[----:B------:R-:W-:Y:S01]  /*4de0*/  FFMA.FTZ R128, R128, UR23, R129 ;  /* 0x0000001780807c23 */ /* 0x000fe20008010081 */
[----:B------:R-:W-:-:S04]  /*4df0*/  FFMA.FTZ R129, R186, UR8, R153 ;  /* 0x00000008ba817c23 */ /* 0x000fc80008010099 */
[----:B------:R-:W-:-:S04]  /*4e00*/  FADD.FTZ R129, R187, -R129 ;  /* 0x80000081bb817221 */ /* 0x000fc80000010000 */
[----:B------:R-:W-:Y:S01]  /*4e10*/  FFMA.FTZ R129, R129, UR23, R130 ;  /* 0x0000001781817c23 */ /* 0x000fe20008010082 */
[----:B------:R-:W-:-:S04]  /*4e20*/  MOV R130, R150 ;  /* 0x0000009600827202 */ /* 0x000fc80000000f00 */
[----:B------:R-:W-:Y:S02]  /*4e30*/  F2FP.BF16.F32.PACK_AB R151, R129, R128 ;  /* 0x000000808197723e */ /* 0x000fe400000010ff */
[----:B------:R-:W-:Y:S02]  /*4e40*/  MOV R129, R149 ;  /* 0x0000009500817202 */ /* 0x000fe40000000f00 */
[----:B------:R-:W-:Y:S02]  /*4e50*/  MOV R131, R151 ;  /* 0x0000009700837202 */ /* 0x000fe40000000f00 */
[----:B------:R-:W-:Y:S01]  /*4e60*/  MOV R128, R148 ;  /* 0x0000009400807202 */ /* 0x000fe20000000f00 */
[----:B------:R-:W-:Y:S06]  /*4e70*/  BRA `(.L_x_16) ;  /* 0x0000000400807947 */ /* 0x000fec0003800000 */
.L_x_18:
[----:B------:R-:W-:-:S04]  /*4e80*/  UISETP.NE.U32.AND UP0, UPT, UR4, URZ, UPT ;  /* 0x000000ff0400728c */ /* 0x000fc8000bf05070 */
[----:B------:R-:W-:-:S09]  /*4e90*/  UISETP.NE.AND.EX UP0, UPT, UR5, URZ, UPT, UP0 ;  /* 0x000000ff0500728c */ /* 0x000fd2000bf05300 */
[----:B------:R-:W-:Y:S05]  /*4ea0*/  BRA.U UP0, `(.L_x_20) ;  /* 0x0000000100b47547 */ /* 0x000fea000b800000 */
        /* <DEDUP_REMOVED lines=45> */
.L_x_20:
[----:B-----5:R-:W-:Y:S01]  /*5180*/  PRMT R121, R124, 0x7632, R121 ;  /* 0x000076327c797816 */ /* 0x020fe20000000079 */
[----:B------:R-:W-:Y:S01]  /*5190*/  FFMA.FTZ R148, R24, UR8, R153 ;  /* 0x0000000818947c23 */ /* 0x000fe20008010099 */
[----:B------:R-:W-:Y:S01]  /*51a0*/  PRMT R149, R125, 0x7632, R149 ;  /* 0x000076327d957816 */ /* 0x000fe20000000095 */
[--C-:B------:R-:W-:Y:S01]  /*51b0*/  FFMA.FTZ R120, R167, UR8, R153.reuse ;  /* 0x00000008a7787c23 */ /* 0x100fe20008010099 */
[----:B------:R-:W-:Y:S01]  /*51c0*/  SHF.L.U32 R121, R121, 0x10, RZ ;  /* 0x0000001079797819 */ /* 0x000fe200000006ff */
[----:B------:R-:W-:Y:S01]  /*51d0*/  FADD.FTZ R148, R19, -R148 ;  /* 0x8000009413947221 */ /* 0x000fe20000010000 */
[----:B------:R-:W-:Y:S01]  /*51e0*/  SHF.L.U32 R149, R149, 0x10, RZ ;  /* 0x0000001095957819 */ /* 0x000fe200000006ff */
[----:B------:R-:W-:Y:S01]  /*51f0*/  FADD.FTZ R120, R166, -R120 ;  /* 0x80000078a6787221 */ /* 0x000fe20000010000 */
[----:B------:R-:W-:Y:S01]  /*5200*/  FFMA.FTZ R150, R175, UR8, R153 ;  /* 0x00000008af967c23 */ /* 0x000fe20008010099 */
[--C-:B------:R-:W-:Y:S01]  /*5210*/  FFMA.FTZ R148, R148, UR23, R121.reuse ;  /* 0x0000001794947c23 */ /* 0x100fe20008010079 */
[----:B------:R-:W-:Y:S01]  /*5220*/  PRMT R121, R126, 0x7632, R121 ;  /* 0x000076327e797816 */ /* 0x000fe20000000079 */
        /* <DEDUP_REMOVED lines=8> */
[----:B------:R-:W-:Y:S01]  /*52b0*/  FFMA.FTZ R150, R150, UR23, R121 ;  /* 0x0000001796967c23 */ /* 0x000fe20008010079 */
[----:B------:R-:W-:Y:S01]  /*52c0*/  FFMA.FTZ R121, R15, UR8, R153 ;  /* 0x000000080f797c23 */ /* 0x000fe20008010099 */
[----:B------:R-:W-:Y:S01]  /*52d0*/  FFMA.FTZ R151, R120, UR23, R151 ;  /* 0x0000001778977c23 */ /* 0x000fe20008010097 */
[----:B------:R-:W-:Y:S01]  /*52e0*/  SHF.L.U32 R120, R125, 0x10, RZ ;  /* 0x000000107d787819 */ /* 0x000fe200000006ff */
[----:B------:R-:W-:Y:S01]  /*52f0*/  FADD.FTZ R122, R18, -R122 ;  /* 0x8000007a127a7221 */ /* 0x000fe20000010000 */
[----:B------:R-:W-:Y:S01]  /*5300*/  FADD.FTZ R121, R14, -R121 ;  /* 0x800000790e797221 */ /* 0x000fe20000010000 */
[----:B------:R-:W-:-:S02]  /*5310*/  SHF.L.U32 R123, R127, 0x10, RZ ;  /* 0x000000107f7b7819 */ /* 0x000fc400000006ff */
[----:B------:R-:W-:Y:S01]  /*5320*/  SHF.L.U32 R128, R126, 0x10, RZ ;  /* 0x000000107e807819 */ /* 0x000fe200000006ff */
[----:B------:R-:W-:Y:S01]  /*5330*/  FFMA.FTZ R121, R121, UR23, R120 ;  /* 0x0000001779797c23 */ /* 0x000fe20008010078 */
[----:B------:R-:W-:-:S03]  /*5340*/  FFMA.FTZ R120, R172, UR8, R153 ;  /* 0x00000008ac787c23 */ /* 0x000fc60008010099 */
[----:B------:R-:W-:Y:S01]  /*5350*/  FFMA.FTZ R122, R122, UR23, R128 ;  /* 0x000000177a7a7c23 */ /* 0x000fe20008010080 */
[----:B------:R-:W-:Y:S01]  /*5360*/  FADD.FTZ R120, R173, -R120 ;  /* 0x80000078ad787221 */ /* 0x000fe20000010000 */
[----:B------:R-:W-:Y:S02]  /*5370*/  SHF.L.U32 R128, R124, 0x10, RZ ;  /* 0x000000107c807819 */ /* 0x000fe400000006ff */
[----:B------:R-:W-:Y:S01]  /*5380*/  F2FP.BF16.F32.PACK_AB R149, R149, R121 ;  /* 0x000000799595723e */ /* 0x000fe200000010ff */
[----:B------:R-:W-:Y:S01]  /*5390*/  FFMA.FTZ R123, R120, UR23, R123 ;  /* 0x00000017787b7c23 */ /* 0x000fe2000801007b */
[----:B------:R-:W-:Y:S01]  /*53a0*/  FFMA.FTZ R120, R0, UR8, R153 ;  /* 0x0000000800787c23 */ /* 0x000fe20008010099 */
[----:B------:R-:W-:Y:S02]  /*53b0*/  F2FP.BF16.F32.PACK_AB R150, R150, R122 ;  /* 0x0000007a9696723e */ /* 0x000fe400000010ff */
[----:B------:R-:W-:Y:S01]  /*53c0*/  MOV R129, R149 ;  /* 0x0000009500817202 */ /* 0x000fe20000000f00 */
[----:B------:R-:W-:Y:S01]  /*53d0*/  FADD.FTZ R120, R16, -R120 ;  /* 0x8000007810787221 */ /* 0x000fe20000010000 */
[----:B------:R-:W-:-:S02]  /*53e0*/  F2FP.BF16.F32.PACK_AB R151, R151, R123 ;  /* 0x0000007b9797723e */ /* 0x000fc400000010ff */
[----:B------:R-:W-:Y:S01]  /*53f0*/  MOV R130, R150 ;  /* 0x0000009600827202 */ /* 0x000fe20000000f00 */
[----:B------:R-:W-:Y:S01]  /*5400*/  FFMA.FTZ R120, R120, UR23, R128 ;  /* 0x0000001778787c23 */ /* 0x000fe20008010080 */
[-C--:B------:R-:W-:Y:S02]  /*5410*/  MOV R131, R151.reuse ;  /* 0x0000009700837202 */ /* 0x080fe40000000f00 */
[----:B------:R-:W-:Y:S02]  /*5420*/  MOV R123, R151 ;  /* 0x00000097007b7202 */ /* 0x000fe40000000f00 */
[----:B------:R-:W-:Y:S02]  /*5430*/  F2FP.BF16.F32.PACK_AB R148, R148, R120 ;  /* 0x000000789494723e */ /* 0x000fe400000010ff */
[----:B------:R-:W-:Y:S02]  /*5440*/  MOV R122, R150 ;  /* 0x00000096007a7202 */ /* 0x000fe40000000f00 */
[----:B------:R-:W-:-:S02]  /*5450*/  MOV R128, R148 ;  /* 0x0000009400807202 */ /* 0x000fc40000000f00 */
[----:B------:R-:W-:Y:S02]  /*5460*/  MOV R121, R149 ;  /* 0x0000009500797202 */ /* 0x000fe40000000f00 */
[----:B------:R-:W-:-:S07]  /*5470*/  MOV R120, R148 ;  /* 0x0000009400787202 */ /* 0x000fce0000000f00 */
.L_x_16:
[----:B------:R-:W-:-:S04]  /*5480*/  ISETP.NE.U32.AND P0, PT, RZ, UR6, PT ;  /* 0x00000006ff007c0c */ /* 0x000fc8000bf05070 */
[----:B------:R-:W-:-:S13]  /*5490*/  ISETP.NE.AND.EX P0, PT, RZ, UR7, PT, P0 ;  /* 0x00000007ff007c0c */ /* 0x000fda000bf05300 */
[----:B------:R-:W0:Y:S02]  /*54a0*/  @P0 LDC.64 R154, c[0x0][0x478] ;  /* 0x00011e00ff9a0b82 */ /* 0x000e240000000a00 */
[----:B0-----:R-:W-:-:S05]  /*54b0*/  @P0 IMAD.WIDE.U32 R154, R17, 0x10, R154 ;  /* 0x00000010119a0825 */ /* 0x001fca00078e009a */
[----:B------:R0:W-:Y:S01]  /*54c0*/  @P0 STG.E.128 desc[UR16][R154.64], R120 ;  /* 0x000000789a000986 */ /* 0x0001e2000c101d10 */
[----:B------:R-:W-:-:S04]  /*54d0*/  ISETP.NE.U32.AND P0, PT, RZ, UR4, PT ;  /* 0x00000004ff007c0c */ /* 0x000fc8000bf05070 */
[----:B------:R-:W-:Y:S01]  /*54e0*/  ISETP.NE.AND.EX P0, PT, RZ, UR5, PT, P0 ;  /* 0x00000005ff007c0c */ /* 0x000fe2000bf05300 */
[----:B0-----:R-:W0:Y:S02]  /*54f0*/  LDC.64 R154, c[0x0][0x468] ;  /* 0x00011a00ff9a7b82 */ /* 0x001e240000000a00 */
[----:B0-----:R-:W-:-:S05]  /*5500*/  IMAD.WIDE.U32 R154, R17, 0x10, R154 ;  /* 0x00000010119a7825 */ /* 0x001fca00078e009a */
[----:B------:R0:W-:Y:S05]  /*5510*/  STG.E.128 desc[UR16][R154.64], R148 ;  /* 0x000000949a007986 */ /* 0x0001ea000c101d10 */
[----:B0-----:R-:W0:Y:S02]  /*5520*/  @P0 LDC.64 R148, c[0x0][0x470] ;  /* 0x00011c00ff940b82 */ /* 0x001e240000000a00 */
[C---:B0-----:R-:W-:Y:S01]  /*5530*/  @P0 IMAD.WIDE.U32 R148, R17.reuse, 0x10, R148 ;  /* 0x0000001011940825 */ /* 0x041fe200078e0094 */
[----:B------:R-:W-:-:S04]  /*5540*/  IADD3 R17, PT, PT, R17, 0x100, RZ ;  /* 0x0000010011117810 */ /* 0x000fc80007ffe0ff */
[----:B------:R0:W-:Y:S03]  /*5550*/  @P0 STG.E.128 desc[UR16][R148.64], R128 ;  /* 0x0000008094000986 */ /* 0x0001e6000c101d10 */
.L_x_12:
[----:B------:R-:W-:Y:S05]  /*5560*/  BSYNC.RECONVERGENT B0 ;  /* 0x0000000000007941 */ /* 0x000fea0003800200 */
.L_x_11:
[----:B------:R-:W-:Y:S04]  /*5570*/  BSSY.RECONVERGENT B0, `(.L_x_21) ;  /* 0x000015d000007945 */ /* 0x000fe80003800200 */
[----:B------:R-:W-:Y:S05]  /*5580*/  @!P1 BRA `(.L_x_22) ;  /* 0x00000014006c9947 */ /* 0x000fea0003800000 */
[----:B------:R-:W-:-:S04]  /*5590*/  UISETP.NE.U32.AND UP0, UPT, UR18, URZ, UPT ;  /* 0x000000ff1200728c */ /* 0x000fc8000bf05070 */
[----:B------:R-:W-:-:S09]  /*55a0*/  UISETP.NE.AND.EX UP0, UPT, UR19, URZ, UPT, UP0 ;  /* 0x000000ff1300728c */ /* 0x000fd2000bf05300 */
[----:B------:R-:W-:Y:S05]  /*55b0*/  BRA.U !UP0, `(.L_x_23) ;  /* 0x0000000908f87547 */ /* 0x000fea000b800000 */
[----:B------:R-:W-:-:S04]  /*55c0*/  UISETP.NE.U32.AND UP0, UPT, UR6, URZ, UPT ;  /* 0x000000ff0600728c */ /* 0x000fc8000bf05070 */
[----:B------:R-:W-:-:S06]  /*55d0*/  UISETP.NE.AND.EX UP0, UPT, UR7, URZ, UPT, UP0 ;  /* 0x000000ff0700728c */ /* 0x000fcc000bf05300 */
[----:B------:R-:W-:-:S13]  /*55e0*/  PLOP3.LUT P0, PT, PT, PT, UP0, 0x80, 0x8 ;  /* 0x000000000008781c */ /* 0x000fda0003f0f008 */
[----:B------:R-:W-:Y:S05]  /*55f0*/  @!P0 BRA `(.L_x_24) ;  /* 0x0000000400848947 */ /* 0x000fea0003800000 */
[----:B------:R-:W-:-:S04]  /*5600*/  UISETP.NE.U32.AND UP0, UPT, UR4, URZ, UPT ;  /* 0x000000ff0400728c */ /* 0x000fc8000bf05070 */
[----:B------:R-:W-:-:S09]  /*5610*/  UISETP.NE.AND.EX UP0, UPT, UR5, URZ, UPT, UP0 ;  /* 0x000000ff0500728c */ /* 0x000fd2000bf05300 */
[----:B------:R-:W-:Y:S05]  /*5620*/  BRA.U !UP0, `(.L_x_25) ;  /* 0x0000000108c47547 */ /* 0x000fea000b800000 */
[----:B-----5:R-:W-:Y:S01]  /*5630*/  PRMT R121, R136, 0x7632, R121 ;  /* 0x0000763288797816 */ /* 0x020fe20000000079 */
[----:B0-----:R-:W-:Y:S01]  /*5640*/  FFMA.FTZ R148, R23, UR8, R153 ;  /* 0x0000000817947c23 */ /* 0x001fe20008010099 */
        /* <DEDUP_REMOVED lines=45> */
[----:B------:R-:W-:Y:S01]  /*5920*/  MOV R120, R148 ;  /* 0x0000009400787202 */ /* 0x000fe20000000f00 */
[----:B------:R-:W-:Y:S06]  /*5930*/  BRA `(.L_x_26) ;  /* 0x00000010004c7947 */ /* 0x000fec0003800000 */
.L_x_25:
[C---:B0----5:R-:W-:Y:S01]  /*5940*/  PRMT R148, R136.reuse, 0x7632, R148 ;  /* 0x0000763288947816 */ /* 0x061fe20000000094 */
        /* <DEDUP_REMOVED lines=44> */
.L_x_24:
[----:B------:R-:W-:-:S04]  /*5c10*/  UISETP.NE.U32.AND UP0, UPT, UR4, URZ, UPT ;  /* 0x000000ff0400728c */ /* 0x000fc8000bf05070 */
[----:B------:R-:W-:-:S09]  /*5c20*/  UISETP.NE.AND.EX UP0, UPT, UR5, URZ, UPT, UP0 ;  /* 0x000000ff0500728c */ /* 0x000fd2000bf05300 */
[----:B------:R-:W-:Y:S05]  /*5c30*/  BRA.U !UP0, `(.L_x_27) ;  /* 0x0000000108b47547 */ /* 0x000fea000b800000 */
        /* <DEDUP_REMOVED lines=45> */
.L_x_27:
[--C-:B------:R-:W-:Y:S01]  /*5f10*/  FFMA.FTZ R151, R178, UR8, R153.reuse ;  /* 0x00000008b2977c23 */ /* 0x100fe20008010099 */
[----:B0----5:R-:W-:Y:S01]  /*5f20*/  SHF.L.U32 R148, R139, 0x10, RZ ;  /* 0x000000108b947819 */ /* 0x021fe200000006ff */
        /* <DEDUP_REMOVED lines=39> */
.L_x_23:
[----:B0-----:R-:W0:Y:S02]  /*61a0*/  LDC.64 R148, c[0x0][0x478] ;  /* 0x00011e00ff947b82 */ /* 0x001e240000000a00 */
[----:B0-----:R-:W-:-:S04]  /*61b0*/  ISETP.NE.U32.AND P0, PT, R148, RZ, PT ;  /* 0x000000ff9400720c */ /* 0x001fc80003f05070 */
[----:B------:R-:W-:-:S13]  /*61c0*/  ISETP.NE.AND.EX P0, PT, R149, RZ, PT, P0 ;  /* 0x000000ff9500720c */ /* 0x000fda0003f05300 */
[----:B------:R-:W-:Y:S05]  /*61d0*/  @!P0 BRA `(.L_x_28) ;  /* 0x0000000400248947 */ /* 0x000fea0003800000 */
[----:B------:R-:W-:-:S04]  /*61e0*/  UISETP.NE.U32.AND UP0, UPT, UR4, URZ, UPT ;  /* 0x000000ff0400728c */ /* 0x000fc8000bf05070 */
[----:B------:R-:W-:-:S09]  /*61f0*/  UISETP.NE.AND.EX UP0, UPT, UR5, URZ, UPT, UP0 ;  /* 0x000000ff0500728c */ /* 0x000fd2000bf05300 */
[----:B------:R-:W-:Y:S05]  /*6200*/  BRA.U !UP0, `(.L_x_29) ;  /* 0x0000000108947547 */ /* 0x000fea000b800000 */
        /* <DEDUP_REMOVED lines=37> */
.L_x_29:
        /* <DEDUP_REMOVED lines=33> */
.L_x_28:
        /* <DEDUP_REMOVED lines=36> */
.L_x_30:
        /* <DEDUP_REMOVED lines=27> */
[----:B------:R-:W-:-:S07]  /*6a60*/  F2FP.BF16.F32.PACK_AB R151, R152, R151 ;  /* 0x000000979897723e */ /* 0x000fce00000010ff */
.L_x_26:
[----:B------:R-:W0:Y:S01]  /*6a70*/  @P0 LDC.64 R154, c[0x0][0x478] ;  /* 0x00011e00ff9a0b82 */ /* 0x000e220000000a00 */
[----:B------:R-:W1:Y:S01]  /*6a80*/  @UP0 LDCU.64 UR26, c[0x0][0x470] ;  /* 0x00008e00ff1a07ac */ /* 0x000e620008000a00 */
[----:B------:R-:W-:Y:S01]  /*6a90*/  PLOP3.LUT P5, PT, PT, PT, UP0, 0x80, 0x8 ;  /* 0x000000000008781c */ /* 0x000fe20003faf008 */
[----:B0-----:R-:W-:-:S05]  /*6aa0*/  @P0 IMAD.WIDE.U32 R154, R17, 0x10, R154 ;  /* 0x00000010119a0825 */ /* 0x001fca00078e009a */
[----:B------:R0:W-:Y:S01]  /*6ab0*/  @P0 STG.E.128 desc[UR16][R154.64], R120 ;  /* 0x000000789a000986 */ /* 0x0001e2000c101d10 */
[----:B------:R-:W-:Y:S01]  /*6ac0*/  PLOP3.LUT P0, PT, PT, PT, UP0, 0x80, 0x8 ;  /* 0x000000000008781c */ /* 0x000fe20003f0f008 */
[----:B0-----:R-:W0:Y:S02]  /*6ad0*/  LDC.64 R154, c[0x0][0x468] ;  /* 0x00011a00ff9a7b82 */ /* 0x001e240000000a00 */
[----:B0-----:R-:W-:-:S05]  /*6ae0*/  IMAD.WIDE.U32 R154, R17, 0x10, R154 ;  /* 0x00000010119a7825 */ /* 0x001fca00078e009a */
[----:B------:R0:W-:Y:S02]  /*6af0*/  STG.E.128 desc[UR16][R154.64], R148 ;  /* 0x000000949a007986 */ /* 0x0001e4000c101d10 */
[----:B0-----:R-:W-:-:S05]  /*6b00*/  HFMA2 R148, -RZ, RZ, 0, 9.5367431640625e-07 ;  /* 0x00000010ff947431 */ /* 0x001fca00000001ff */
[C---:B-1----:R-:W-:Y:S01]  /*6b10*/  @P0 IMAD.WIDE.U32 R148, R17.reuse, R148, UR26 ;  /* 0x0000001a11940e25 */ /* 0x042fe2000f8e0094 */
[----:B------:R-:W-:-:S04]  /*6b20*/  IADD3 R17, PT, PT, R17, 0x100, RZ ;  /* 0x0000010011117810 */ /* 0x000fc80007ffe0ff */
[----:B------:R1:W-:Y:S03]  /*6b30*/  @P5 STG.E.128 desc[UR16][R148.64], R128 ;  /* 0x0000008094005986 */ /* 0x0003e6000c101d10 */
.L_x_22:
[----:B------:R-:W-:Y:S05]  /*6b40*/  BSYNC.RECONVERGENT B0 ;  /* 0x0000000000007941 */ /* 0x000fea0003800200 */
.L_x_21:
        /* <DEDUP_REMOVED lines=13> */
[----:B01----:R-:W-:Y:S01]  /*6c20*/  FFMA.FTZ R148, R26, UR8, R153 ;  /* 0x000000081a947c23 */ /* 0x003fe20008010099 */
        /* <DEDUP_REMOVED lines=47> */
.L_x_35:
[----:B01---5:R-:W-:Y:S01]  /*6f20*/  PRMT R148, R140, 0x7632, R148 ;  /* 0x000076328c947816 */ /* 0x023fe20000000094 */
        /* <DEDUP_REMOVED lines=44> */
.L_x_34:
[----:B------:R-:W-:-:S04]  /*71f0*/  UISETP.NE.U32.AND UP0, UPT, UR4, URZ, UPT ;  /* 0x000000ff0400728c */ /* 0x000fc8000bf05070 */
[----:B------:R-:W-:-:S09]  /*7200*/  UISETP.NE.AND.EX UP0, UPT, UR5, URZ, UPT, UP0 ;  /* 0x000000ff0500728c */ /* 0x000fd2000bf05300 */
[----:B------:R-:W-:Y:S05]  /*7210*/  BRA.U !UP0, `(.L_x_37) ;  /* 0x0000000108b47547 */ /* 0x000fea000b800000 */
        /* <DEDUP_REMOVED lines=45> */
.L_x_37:
[--C-:B------:R-:W-:Y:S01]  /*74f0*/  FFMA.FTZ R151, R182, UR8, R153.reuse ;  /* 0x00000008b6977c23 */ /* 0x100fe20008010099 */
[C---:B01---5:R-:W-:Y:S01]  /*7500*/  SHF.L.U32 R148, R143.reuse, 0x10, RZ ;  /* 0x000000108f947819 */ /* 0x063fe200000006ff */
        /* <DEDUP_REMOVED lines=39> */
.L_x_33:
[----:B01----:R-:W0:Y:S02]  /*7780*/  LDC.64 R148, c[0x0][0x478] ;  /* 0x00011e00ff947b82 */ /* 0x003e240000000a00 */
        /* <DEDUP_REMOVED lines=43> */
.L_x_39:
        /* <DEDUP_REMOVED lines=33> */
.L_x_38:
        /* <DEDUP_REMOVED lines=36> */
.L_x_40:
        /* <DEDUP_REMOVED lines=28> */
.L_x_36:
        /* <DEDUP_REMOVED lines=13> */
.L_x_32:
[----:B------:R-:W-:Y:S05]  /*8120*/  BSYNC.RECONVERGENT B0 ;  /* 0x0000000000007941 */ /* 0x000fea0003800200 */
.L_x_31:
        /* <DEDUP_REMOVED lines=13> */
[----:B012---:R-:W-:Y:S01]  /*8200*/  FFMA.FTZ R148, R29, UR8, R153 ;  /* 0x000000081d947c23 */ /* 0x007fe20008010099 */
[----:B------:R-:W-:Y:S01]  /*8210*/  PRMT R149, R145, 0x7632, R149 ;  /* 0x0000763291957816 */ /* 0x000fe20000000095 */
[----:B------:R-:W-:Y:S01]  /*8220*/  FFMA.FTZ R120, R168, UR8, R153 ;  /* 0x00000008a8787c23 */ /* 0x000fe20008010099 */
[----:B------:R-:W-:Y:S01]  /*8230*/  SHF.L.U32 R121, R121, 0x10, RZ ;  /* 0x0000001079797819 */ /* 0x000fe200000006ff */
[----:B------:R-:W-:Y:S01]  /*8240*/  FADD.FTZ R148, R20, -R148 ;  /* 0x8000009414947221 */ /* 0x000fe20000010000 */
[----:B------:R-:W-:Y:S01]  /*8250*/  SHF.L.U32 R149, R149, 0x10, RZ ;  /* 0x0000001095957819 */ /* 0x000fe200000006ff */
[----:B------:R-:W-:Y:S01]  /*8260*/  FADD.FTZ R120, R169, -R120 ;  /* 0x80000078a9787221 */ /* 0x000fe20000010000 */
[----:B------:R-:W-:Y:S01]  /*8270*/  PRMT R151, R147, 0x7632, R151 ;  /* 0x0000763293977816 */ /* 0x000fe20000000097 */
[--C-:B------:R-:W-:Y:S01]  /*8280*/  FFMA.FTZ R148, R148, UR23, R121.reuse ;  /* 0x0000001794947c23 */ /* 0x100fe20008010079 */
[----:B------:R-:W-:Y:S01]  /*8290*/  PRMT R121, R146, 0x7632, R121 ;  /* 0x0000763292797816 */ /* 0x000fe20000000079 */
[----:B------:R-:W-:Y:S01]  /*82a0*/  FFMA.FTZ R149, R120, UR23, R149 ;  /* 0x0000001778957c23 */ /* 0x000fe20008010095 */
[--C-:B------:R-:W-:Y:S01]  /*82b0*/  FFMA.FTZ R150, R185, UR8, R153.reuse ;  /* 0x00000008b9967c23 */ /* 0x100fe20008010099 */
[--C-:B------:R-:W-:Y:S01]  /*82c0*/  FFMA.FTZ R120, R192, UR8, R153.reuse ;  /* 0x00000008c0787c23 */ /* 0x100fe20008010099 */
[----:B------:R-:W-:Y:S01]  /*82d0*/  SHF.L.U32 R121, R121, 0x10, RZ ;  /* 0x0000001079797819 */ /* 0x000fe200000006ff */
[----:B------:R-:W-:Y:S01]  /*82e0*/  FFMA.FTZ R122, R28, UR8, R153 ;  /* 0x000000081c7a7c23 */ /* 0x000fe20008010099 */
[----:B------:R-:W-:Y:S01]  /*82f0*/  SHF.L.U32 R151, R151, 0x10, RZ ;  /* 0x0000001097977819 */ /* 0x000fe200000006ff */
[----:B------:R-:W-:Y:S01]  /*8300*/  FADD.FTZ R150, R171, -R150 ;  /* 0x80000096ab967221 */ /* 0x000fe20000010000 */
[----:B------:R-:W-:Y:S01]  /*8310*/  FADD.FTZ R120, R193, -R120 ;  /* 0x80000078c1787221 */ /* 0x000fe20000010000 */
[----:B------:R-:W-:Y:S01]  /*8320*/  FADD.FTZ R122, R21, -R122 ;  /* 0x8000007a157a7221 */ /* 0x000fe20000010000 */
[----:B------:R-:W-:Y:S01]  /*8330*/  SHF.L.U32 R123, R145, 0x10, RZ ;  /* 0x00000010917b7819 */ /* 0x000fe200000006ff */
[----:B------:R-:W-:Y:S01]  /*8340*/  FFMA.FTZ R150, R150, UR23, R121 ;  /* 0x0000001796967c23 */ /* 0x000fe20008010079 */
[----:B------:R-:W-:Y:S01]  /*8350*/  FFMA.FTZ R151, R120, UR23, R151 ;  /* 0x0000001778977c23 */ /* 0x000fe20008010097 */
[----:B------:R-:W-:Y:S01]  /*8360*/  FFMA.FTZ R120, R3, UR8, R153 ;  /* 0x0000000803787c23 */ /* 0x000fe20008010099 */
[----:B------:R-:W-:-:S02]  /*8370*/  SHF.L.U32 R121, R146, 0x10, RZ ;  /* 0x0000001092797819 */ /* 0x000fc400000006ff */
[----:B------:R-:W-:Y:S01]  /*8380*/  SHF.L.U32 R128, R144, 0x10, RZ ;  /* 0x0000001090807819 */ /* 0x000fe200000006ff */
[----:B------:R-:W-:Y:S02]  /*8390*/  FADD.FTZ R120, R2, -R120 ;  /* 0x8000007802787221 */ /* 0x000fe40000010000 */
[----:B------:R-:W-:Y:S01]  /*83a0*/  FFMA.FTZ R122, R122, UR23, R121 ;  /* 0x000000177a7a7c23 */ /* 0x000fe20008010079 */
[----:B------:R-:W-:Y:S01]  /*83b0*/  FFMA.FTZ R121, R184, UR8, R153 ;  /* 0x00000008b8797c23 */ /* 0x000fe20008010099 */
[----:B------:R-:W-:Y:S01]  /*83c0*/  FFMA.FTZ R120, R120, UR23, R123 ;  /* 0x0000001778787c23 */ /* 0x000fe2000801007b */
[----:B------:R-:W-:Y:S01]  /*83d0*/  SHF.L.U32 R123, R147, 0x10, RZ ;  /* 0x00000010937b7819 */ /* 0x000fe200000006ff */
[----:B------:R-:W-:Y:S01]  /*83e0*/  FFMA.FTZ R153, R5, UR8, R153 ;  /* 0x0000000805997c23 */ /* 0x000fe20008010099 */
[----:B------:R-:W-:Y:S01]  /*83f0*/  FADD.FTZ R121, R170, -R121 ;  /* 0x80000079aa797221 */ /* 0x000fe20000010000 */
[----:B------:R-:W-:Y:S02]  /*8400*/  F2FP.BF16.F32.PACK_AB R150, R150, R122 ;  /* 0x0000007a9696723e */ /* 0x000fe400000010ff */
[----:B------:R-:W-:Y:S01]  /*8410*/  F2FP.BF16.F32.PACK_AB R149, R149, R120 ;  /* 0x000000789595723e */ /* 0x000fe200000010ff */
[----:B------:R-:W-:Y:S01]  /*8420*/  FFMA.FTZ R123, R121, UR23, R123 ;  /* 0x00000017797b7c23 */ /* 0x000fe2000801007b */
[----:B------:R-:W-:Y:S01]  /*8430*/  FADD.FTZ R121, R4, -R153 ;  /* 0x8000009904797221 */ /* 0x000fe20000010000 */
[----:B------:R-:W-:-:S02]  /*8440*/  MOV R130, R150 ;  /* 0x0000009600827202 */ /* 0x000fc40000000f00 */
[----:B------:R-:W-:Y:S01]  /*8450*/  MOV R129, R149 ;  /* 0x0000009500817202 */ /* 0x000fe20000000f00 */
[----:B------:R-:W-:Y:S01]  /*8460*/  FFMA.FTZ R121, R121, UR23, R128 ;  /* 0x0000001779797c23 */ /* 0x000fe20008010080 */
[----:B------:R-:W-:Y:S02]  /*8470*/  F2FP.BF16.F32.PACK_AB R151, R151, R123 ;  /* 0x0000007b9797723e */ /* 0x000fe400000010ff */
[----:B------:R-:W-:Y:S02]  /*8480*/  MOV R122, R150 ;  /* 0x00000096007a7202 */ /* 0x000fe40000000f00 */
[----:B------:R-:W-:Y:S02]  /*8490*/  F2FP.BF16.F32.PACK_AB R148, R148, R121 ;  /* 0x000000799494723e */ /* 0x000fe400000010ff */
[----:B------:R-:W-:Y:S02]  /*84a0*/  MOV R131, R151 ;  /* 0x0000009700837202 */ /* 0x000fe40000000f00 */
[----:B------:R-:W-:-:S02]  /*84b0*/  MOV R128, R148 ;  /* 0x0000009400807202 */ /* 0x000fc40000000f00 */
[----:B------:R-:W-:Y:S02]  /*84c0*/  MOV R123, R151 ;  /* 0x00000097007b7202 */ /* 0x000fe40000000f00 */
[----:B------:R-:W-:Y:S02]  /*84d0*/  MOV R121, R149 ;  /* 0x0000009500797202 */ /* 0x000fe40000000f00 */
[----:B------:R-:W-:Y:S01]  /*84e0*/  MOV R120, R148 ;  /* 0x0000009400787202 */ /* 0x000fe20000000f00 */
[----:B------:R-:W-:Y:S06]  /*84f0*/  BRA `(.L_x_46) ;  /* 0x00000010004c7947 */ /* 0x000fec0003800000 */
.L_x_45:
[C---:B012--5:R-:W-:Y:S01]  /*8500*/  PRMT R148, R144.reuse, 0x7632, R148 ;  /* 0x0000763290947816 */ /* 0x067fe20000000094 */
[--C-:B------:R-:W-:Y:S01]  /*8510*/  FFMA.FTZ R120, R29, UR8, R153.reuse ;  /* 0x000000081d787c23 */ /* 0x100fe20008010099 */
[----:B------:R-:W-:Y:S01]  /*8520*/  SHF.L.U32 R121, R144, 0x10, RZ ;  /* 0x0000001090797819 */ /* 0x000fe200000006ff */
[----:B------:R-:W-:Y:S01]  /*8530*/  FFMA.FTZ R149, R3, UR8, R153 ;  /* 0x0000000803957c23 */ /* 0x000fe20008010099 */
[----:B------:R-:W-:Y:S01]  /*8540*/  SHF.L.U32 R148, R148, 0x10, RZ ;  /* 0x0000001094947819 */ /* 0x000fe200000006ff */
[----:B------:R-:W-:Y:S01]  /*8550*/  FADD.FTZ R120, R20, -R120 ;  /* 0x8000007814787221 */ /* 0x000fe20000010000 */
[----:B------:R-:W-:Y:S01]  /*8560*/  PRMT R122, R145, 0x7632, R122 ;  /* 0x00007632917a7816 */ /* 0x000fe2000000007a */
[----:B------:R-:W-:Y:S01]  /*8570*/  FADD.FTZ R149, R2, -R149 ;  /* 0x8000009502957221 */ /* 0x000fe20000010000 */
[--C-:B------:R-:W-:Y:S01]  /*8580*/  FFMA.FTZ R150, R28, UR8, R153.reuse ;  /* 0x000000081c967c23 */ /* 0x100fe20008010099 */
[----:B------:R-:W-:Y:S01]  /*8590*/  FFMA.FTZ R148, R120, UR23, R148 ;  /* 0x0000001778947c23 */ /* 0x000fe20008010094 */
[--C-:B------:R-:W-:Y:S01]  /*85a0*/  FFMA.FTZ R120, R5, UR8, R153.reuse ;  /* 0x0000000805787c23 */ /* 0x100fe20008010099 */
[----:B------:R-:W-:Y:S01]  /*85b0*/  SHF.L.U32 R122, R122, 0x10, RZ ;  /* 0x000000107a7a7819 */ /* 0x000fe200000006ff */
[----:B------:R-:W-:Y:S01]  /*85c0*/  FADD.FTZ R150, R21, -R150 ;  /* 0x8000009615967221 */ /* 0x000fe20000010000 */
[----:B------:R-:W-:Y:S01]  /*85d0*/  FFMA.FTZ R151, R184, UR8, R153 ;  /* 0x00000008b8977c23 */ /* 0x000fe20008010099 */
[----:B------:R-:W-:-:S03]  /*85e0*/  FADD.FTZ R120, R4, -R120 ;  /* 0x8000007804787221 */ /* 0x000fc60000010000 */
[----:B------:R-:W-:Y:S01]  /*85f0*/  FADD.FTZ R151, R170, -R151 ;  /* 0x80000097aa977221 */ /* 0x000fe20000010000 */
[----:B------:R-:W-:Y:S01]  /*8600*/  FFMA.FTZ R120, R120, UR23, R121 ;  /* 0x0000001778787c23 */ /* 0x000fe20008010079 */
[----:B------:R-:W-:-:S04]  /*8610*/  SHF.L.U32 R121, R145, 0x10, RZ ;  /* 0x0000001091797819 */ /* 0x000fc800000006ff */
[----:B------:R-:W-:Y:S01]  /*8620*/  F2FP.BF16.F32.PACK_AB R148, R148, R120 ;  /* 0x000000789494723e */ /* 0x000fe200000010ff */
[----:B------:R-:W-:Y:S01]  /*8630*/  FFMA.FTZ R149, R149, UR23, R121 ;  /* 0x0000001795957c23 */ /* 0x000fe20008010079 */
[----:B------:R-:W-:Y:S01]  /*8640*/  FFMA.FTZ R121, R168, UR8, R153 ;  /* 0x00000008a8797c23 */ /* 0x000fe20008010099 */
[----:B------:R-:W-:-:S03]  /*8650*/  SHF.L.U32 R120, R146, 0x10, RZ ;  /* 0x0000001092787819 */ /* 0x000fc600000006ff */
[----:B------:R-:W-:Y:S02]  /*8660*/  FADD.FTZ R121, R169, -R121 ;  /* 0x80000079a9797221 */ /* 0x000fe40000010000 */
[----:B------:R-:W-:Y:S01]  /*8670*/  FFMA.FTZ R150, R150, UR23, R120 ;  /* 0x0000001796967c23 */ /* 0x000fe20008010078 */
[--C-:B------:R-:W-:Y:S01]  /*8680*/  FFMA.FTZ R120, R185, UR8, R153.reuse ;  /* 0x00000008b9787c23 */ /* 0x100fe20008010099 */
[----:B------:R-:W-:Y:S01]  /*8690*/  FFMA.FTZ R121, R121, UR23, R122 ;  /* 0x0000001779797c23 */ /* 0x000fe2000801007a */
[----:B------:R-:W-:Y:S02]  /*86a0*/  FFMA.FTZ R153, R192, UR8, R153 ;  /* 0x00000008c0997c23 */ /* 0x000fe40008010099 */
[----:B------:R-:W-:Y:S02]  /*86b0*/  FADD.FTZ R120, R171, -R120 ;  /* 0x80000078ab787221 */ /* 0x000fe40000010000 */
[----:B------:R-:W-:Y:S01]  /*86c0*/  F2FP.BF16.F32.PACK_AB R149, R121, R149 ;  /* 0x000000957995723e */ /* 0x000fe200000010ff */
[----:B------:R-:W-:Y:S01]  /*86d0*/  FADD.FTZ R153, R193, -R153 ;  /* 0x80000099c1997221 */ /* 0x000fe20000010000 */
[----:B------:R-:W-:-:S04]  /*86e0*/  PRMT R121, R146, 0x7632, R121 ;  /* 0x0000763292797816 */ /* 0x000fc80000000079 */
[----:B------:R-:W-:-:S05]  /*86f0*/  SHF.L.U32 R121, R121, 0x10, RZ ;  /* 0x0000001079797819 */ /* 0x000fca00000006ff */
[----:B------:R-:W-:Y:S01]  /*8700*/  FFMA.FTZ R120, R120, UR23, R121 ;  /* 0x0000001778787c23 */ /* 0x000fe20008010079 */
[----:B------:R-:W-:-:S04]  /*8710*/  MOV R121, R149 ;  /* 0x0000009500797202 */ /* 0x000fc80000000f00 */
[----:B------:R-:W-:Y:S02]  /*8720*/  F2FP.BF16.F32.PACK_AB R150, R120, R150 ;  /* 0x000000967896723e */ /* 0x000fe400000010ff */
[----:B------:R-:W-:Y:S02]  /*8730*/  SHF.L.U32 R120, R147, 0x10, RZ ;  /* 0x0000001093787819 */ /* 0x000fe400000006ff */
[----:B------:R-:W-:-:S03]  /*8740*/  MOV R122, R150 ;  /* 0x00000096007a7202 */ /* 0x000fc60000000f00 */
[--C-:B------:R-:W-:Y:S01]  /*8750*/  FFMA.FTZ R151, R151, UR23, R120.reuse ;  /* 0x0000001797977c23 */ /* 0x100fe20008010078 */
[----:B------:R-:W-:-:S04]  /*8760*/  PRMT R120, R147, 0x7632, R120 ;  /* 0x0000763293787816 */ /* 0x000fc80000000078 */
[----:B------:R-:W-:-:S05]  /*8770*/  SHF.L.U32 R120, R120, 0x10, RZ ;  /* 0x0000001078787819 */ /* 0x000fca00000006ff */
[----:B------:R-:W-:-:S05]  /*8780*/  FFMA.FTZ R120, R153, UR23, R120 ;  /* 0x0000001799787c23 */ /* 0x000fca0008010078 */
[----:B------:R-:W-:Y:S02]  /*8790*/  F2FP.BF16.F32.PACK_AB R151, R120, R151 ;  /* 0x000000977897723e */ /* 0x000fe400000010ff */
[----:B------:R-:W-:Y:S02]  /*87a0*/  MOV R120, R148 ;  /* 0x0000009400787202 */ /* 0x000fe40000000f00 */
[----:B------:R-:W-:Y:S01]  /*87b0*/  MOV R123, R151 ;  /* 0x00000097007b7202 */ /* 0x000fe20000000f00 */
[----:B------:R-:W-:Y:S06]  /*87c0*/  BRA `(.L_x_46) ;  /* 0x0000000c00987947 */ /* 0x000fec0003800000 */
.L_x_44:
[----:B------:R-:W-:-:S04]  /*87d0*/  UISETP.NE.U32.AND UP0, UPT, UR4, URZ, UPT ;  /* 0x000000ff0400728c */ /* 0x000fc8000bf05070 */
[----:B------:R-:W-:-:S09]  /*87e0*/  UISETP.NE.AND.EX UP0, UPT, UR5, URZ, UPT, UP0 ;  /* 0x000000ff0500728c */ /* 0x000fd2000bf05300 */
[----:B------:R-:W-:Y:S05]  /*87f0*/  BRA.U !UP0, `(.L_x_47) ;  /* 0x0000000108b47547 */ /* 0x000fea000b800000 */
        /* <DEDUP_REMOVED lines=45> */
.L_x_47:
[--C-:B------:R-:W-:Y:S01]  /*8ad0*/  FFMA.FTZ R151, R184, UR8, R153.reuse ;  /* 0x00000008b8977c23 */ /* 0x100fe20008010099 */
[C---:B012--5:R-:W-:Y:S01]  /*8ae0*/  SHF.L.U32 R148, R147.reuse, 0x10, RZ ;  /* 0x0000001093947819 */ /* 0x067fe200000006ff */
        /* <DEDUP_REMOVED lines=8> */
[----:B------:R-:W-:-:S03]  /*8b70*/  SHF.L.U32 R152, R152, 0x10, RZ ;  /* 0x0000001098987819 */ /* 0x000fc600000006ff */
        /* <DEDUP_REMOVED lines=17> */
[----:B------:R-:W-:Y:S01]  /*8c90*/  FFMA.FTZ R148, R148, UR23, R152 ;  /* 0x0000001794947c23 */ /* 0x000fe20008010098 */
[----:B------:R-:W-:-:S04]  /*8ca0*/  SHF.L.U32 R152, R144, 0x10, RZ ;  /* 0x0000001090987819 */ /* 0x000fc800000006ff */
[----:B------:R-:W-:Y:S01]  /*8cb0*/  F2FP.BF16.F32.PACK_AB R149, R148, R149 ;  /* 0x000000959495723e */ /* 0x000fe200000010ff */
[--C-:B------:R-:W-:Y:S01]  /*8cc0*/  FFMA.FTZ R148, R5, UR8, R153.reuse ;  /* 0x0000000805947c23 */ /* 0x100fe20008010099 */
[----:B------:R-:W-:-:S03]  /*8cd0*/  FFMA.FTZ R153, R29, UR8, R153 ;  /* 0x000000081d997c23 */ /* 0x000fc60008010099 */
[----:B------:R-:W-:Y:S01]  /*8ce0*/  FADD.FTZ R148, R4, -R148 ;  /* 0x8000009404947221 */ /* 0x000fe20000010000 */
[----:B------:R-:W-:-:S03]  /*8cf0*/  FADD.FTZ R153, R20, -R153 ;  /* 0x8000009914997221 */ /* 0x000fc60000010000 */
[--C-:B------:R-:W-:Y:S01]  /*8d00*/  FFMA.FTZ R148, R148, UR23, R152.reuse ;  /* 0x0000001794947c23 */ /* 0x100fe20008010098 */
[----:B------:R-:W-:-:S04]  /*8d10*/  PRMT R152, R144, 0x7632, R152 ;  /* 0x0000763290987816 */ /* 0x000fc80000000098 */
[----:B------:R-:W-:-:S05]  /*8d20*/  SHF.L.U32 R152, R152, 0x10, RZ ;  /* 0x0000001098987819 */ /* 0x000fca00000006ff */
[----:B------:R-:W-:-:S05]  /*8d30*/  FFMA.FTZ R152, R153, UR23, R152 ;  /* 0x0000001799987c23 */ /* 0x000fca0008010098 */
[----:B------:R-:W-:Y:S01]  /*8d40*/  F2FP.BF16.F32.PACK_AB R148, R152, R148 ;  /* 0x000000949894723e */ /* 0x000fe200000010ff */
[----:B------:R-:W-:Y:S06]  /*8d50*/  BRA `(.L_x_46) ;  /* 0x0000000800347947 */ /* 0x000fec0003800000 */
.L_x_43:
[----:B012---:R-:W0:Y:S02]  /*8d60*/  LDC.64 R148, c[0x0][0x478] ;  /* 0x00011e00ff947b82 */ /* 0x007e240000000a00 */
        /* <DEDUP_REMOVED lines=43> */
.L_x_49:
        /* <DEDUP_REMOVED lines=12> */
[--C-:B------:R-:W-:Y:S01]  /*90e0*/  FFMA.FTZ R122, R192, UR8, R153.reuse ;  /* 0x00000008c07a7c23 */ /* 0x100fe20008010099 */
[--C-:B------:R-:W-:Y:S01]  /*90f0*/  FFMA.FTZ R123, R28, UR8, R153.reuse ;  /* 0x000000081c7b7c23 */ /* 0x100fe20008010099 */
[----:B------:R-:W-:Y:S01]  /*9100*/  F2FP.BF16.F32.PACK_AB R148, R121, R148 ;  /* 0x000000947994723e */ /* 0x000fe200000010ff */
[--C-:B------:R-:W-:Y:S01]  /*9110*/  FFMA.FTZ R121, R185, UR8, R153.reuse ;  /* 0x00000008b9797c23 */ /* 0x100fe20008010099 */
[----:B------:R-:W-:Y:S01]  /*9120*/  F2FP.BF16.F32.PACK_AB R149, R120, R149 ;  /* 0x000000957895723e */ /* 0x000fe200000010ff */
        /* <DEDUP_REMOVED lines=8> */
[----:B------:R-:W-:-:S04]  /*91b0*/  FMUL.FTZ R120, R120, UR23 ;  /* 0x0000001778787c20 */ /* 0x000fc80008410000 */
[----:B------:R-:W-:Y:S02]  /*91c0*/  F2FP.BF16.F32.PACK_AB R150, R121, R123 ;  /* 0x0000007b7996723e */ /* 0x000fe400000010ff */
[----:B------:R-:W-:Y:S02]  /*91d0*/  F2FP.BF16.F32.PACK_AB R151, R122, R120 ;  /* 0x000000787a97723e */ /* 0x000fe400000010ff */
[----:B------:R-:W-:Y:S02]  /*91e0*/  MOV R122, R150 ;  /* 0x00000096007a7202 */ /* 0x000fe40000000f00 */
[----:B------:R-:W-:Y:S02]  /*91f0*/  MOV R123, R151 ;  /* 0x00000097007b7202 */ /* 0x000fe40000000f00 */
[----:B------:R-:W-:Y:S02]  /*9200*/  MOV R121, R149 ;  /* 0x0000009500797202 */ /* 0x000fe40000000f00 */
[----:B------:R-:W-:Y:S01]  /*9210*/  MOV R120, R148 ;  /* 0x0000009400787202 */ /* 0x000fe20000000f00 */
[----:B------:R-:W-:Y:S06]  /*9220*/  BRA `(.L_x_46) ;  /* 0x0000000400007947 */ /* 0x000fec0003800000 */
.L_x_48:
        /* <DEDUP_REMOVED lines=36> */
.L_x_50:
        /* <DEDUP_REMOVED lines=21> */
[--C-:B------:R-:W-:Y:S01]  /*95c0*/  FFMA.FTZ R151, R192, UR8, R153.reuse ;  /* 0x00000008c0977c23 */ /* 0x100fe20008010099 */
[----:B------:R-:W-:-:S03]  /*95d0*/  FFMA.FTZ R153, R184, UR8, R153 ;  /* 0x00000008b8997c23 */ /* 0x000fc60008010099 */
[----:B------:R-:W-:Y:S01]  /*95e0*/  FADD.FTZ R151, R193, -R151 ;  /* 0x80000097c1977221 */ /* 0x000fe20000010000 */
[----:B------:R-:W-:-:S03]  /*95f0*/  FADD.FTZ R153, R170, -R153 ;  /* 0x80000099aa997221 */ /* 0x000fc60000010000 */
[----:B------:R-:W-:Y:S01]  /*9600*/  FMUL.FTZ R151, R151, UR23 ;  /* 0x0000001797977c20 */ /* 0x000fe20008410000 */
[----:B------:R-:W-:-:S05]  /*9610*/  FMUL.FTZ R153, R153, UR23 ;  /* 0x0000001799997c20 */ /* 0x000fca0008410000 */
[----:B------:R-:W-:-:S07]  /*9620*/  F2FP.BF16.F32.PACK_AB R151, R151, R153 ;  /* 0x000000999797723e */ /* 0x000fce00000010ff */
.L_x_46:
        /* <DEDUP_REMOVED lines=10> */
[----:B-1----:R-:W-:-:S05]  /*96d0*/  @P0 IMAD.WIDE.U32 R148, R17, R148, UR26 ;  /* 0x0000001a11940e25 */ /* 0x002fca000f8e0094 */
[----:B------:R3:W-:Y:S02]  /*96e0*/  @P5 STG.E.128 desc[UR16][R148.64], R128 ;  /* 0x0000008094005986 */ /* 0x0007e4000c101d10 */
.L_x_42:
[----:B------:R-:W-:Y:S05]  /*96f0*/  BSYNC.RECONVERGENT B0 ;  /* 0x0000000000007941 */ /* 0x000fea0003800200 */
.L_x_41:
[----:B------:R-:W-:Y:S01]  /*9700*/  UPLOP3.LUT UP1, UPT, UPT, UPT, UP1, 0x40, 0x4 ;  /* 0x000000000004789c */ /* 0x000fe20003f2e810 */
[----:B------:R-:W-:Y:S10]  /*9710*/  BRA.U !UP3, `(.L_x_51) ;  /* 0xffffff790b907547 */ /* 0x000ff4000b83ffff */
.L_x_0:
[----:B------:R-:W4:Y:S01]  /*9720*/  S2UR UR4, SR_CTAID.X ;  /* 0x00000000000479c3 */ /* 0x000f220000002500 */
[----:B------:R-:W-:Y:S01]  /*9730*/  BSSY.RECONVERGENT B0, `(.L_x_52) ;  /* 0x0000016000007945 */ /* 0x000fe20003800200 */
[----:B----4-:R-:W-:-:S06]  /*9740*/  UIMAD UR4, UR4, UR10, URZ ;  /* 0x0000000a040472a4 */ /* 0x010fcc000f8e02ff */
[----:B------:R-:W-:-:S04]  /*9750*/  MOV R11, UR4 ;  /* 0x00000004000b7c02 */ /* 0x000fc80008000f00 */
[----:B------:R-:W-:Y:S01]  /*9760*/  LEA.HI R11, R11, R156, RZ, 0x1d ;  /* 0x0000009c0b0b7211 */ /* 0x000fe200078fe8ff */
[----:B------:R-:W-:Y:S06]  /*9770*/  @!P4 BRA `(.L_x_53) ;  /* 0x000000000044c947 */ /* 0x000fec0003800000 */
[----:B------:R-:W4:Y:S08]  /*9780*/  LDC.64 R2, c[0x0][0x440] ;  /* 0x00011000ff027b82 */ /* 0x000f300000000a00 */
[----:B------:R-:W0:Y:S08]  /*9790*/  LDC.64 R4, c[0x0][0x448] ;  /* 0x00011200ff047b82 */ /* 0x000e300000000a00 */
[----:B------:R-:W1:Y:S08]  /*97a0*/  LDC.64 R6, c[0x0][0x450] ;  /* 0x00011400ff067b82 */ /* 0x000e700000000a00 */
[----:B------:R-:W2:Y:S01]  /*97b0*/  LDC.64 R8, c[0x0][0x458] ;  /* 0x00011600ff087b82 */ /* 0x000ea20000000a00 */
[----:B----4-:R-:W-:-:S05]  /*97c0*/  IMAD.WIDE.U32 R2, R11, 0x20, R2 ;  /* 0x000000200b027825 */ /* 0x010fca00078e0002 */
[----:B------:R4:W-:Y:S01]  /*97d0*/  STG.E.128 desc[UR16][R2.64], R196 ;  /* 0x000000c402007986 */ /* 0x0009e2000c101d10 */
[----:B0-----:R-:W-:-:S03]  /*97e0*/  IMAD.WIDE.U32 R4, R11, 0x20, R4 ;  /* 0x000000200b047825 */ /* 0x001fc600078e0004 */
[----:B------:R4:W-:Y:S04]  /*97f0*/  STG.E.128 desc[UR16][R2.64+0x10], R44 ;  /* 0x0000102c02007986 */ /* 0x0009e8000c101d10 */
[----:B------:R4:W-:Y:S01]  /*9800*/  STG.E.128 desc[UR16][R4.64], R232 ;  /* 0x000000e804007986 */ /* 0x0009e2000c101d10 */
[----:B-1----:R-:W-:-:S03]  /*9810*/  IMAD.WIDE.U32 R6, R11, 0x20, R6 ;  /* 0x000000200b067825 */ /* 0x002fc600078e0006 */
[----:B------:R4:W-:Y:S04]  /*9820*/  STG.E.128 desc[UR16][R4.64+0x10], R224 ;  /* 0x000010e004007986 */ /* 0x0009e8000c101d10 */
[----:B------:R4:W-:Y:S01]  /*9830*/  STG.E.128 desc[UR16][R6.64], R92 ;  /* 0x0000005c06007986 */ /* 0x0009e2000c101d10 */
[C---:B--2---:R-:W-:Y:S01]  /*9840*/  IMAD.WIDE.U32 R8, R11.reuse, 0x20, R8 ;  /* 0x000000200b087825 */ /* 0x044fe200078e0008 */
[----:B------:R-:W-:Y:S02]  /*9850*/  IADD3 R11, PT, PT, R11, 0x100, RZ ;  /* 0x000001000b0b7810 */ /* 0x000fe40007ffe0ff */
[----:B------:R4:W-:Y:S04]  /*9860*/  STG.E.128 desc[UR16][R6.64+0x10], R96 ;  /* 0x0000106006007986 */ /* 0x0009e8000c101d10 */
[----:B------:R4:W-:Y:S04]  /*9870*/  STG.E.128 desc[UR16][R8.64], R64 ;  /* 0x0000004008007986 */ /* 0x0009e8000c101d10 */
[----:B------:R4:W-:Y:S02]  /*9880*/  STG.E.128 desc[UR16][R8.64+0x10], R68 ;  /* 0x0000104408007986 */ /* 0x0009e4000c101d10 */
.L_x_53:
[----:B------:R-:W-:Y:S05]  /*9890*/  BSYNC.RECONVERGENT B0 ;  /* 0x0000000000007941 */ /* 0x000fea0003800200 */
.L_x_52:
[----:B------:R-:W-:Y:S04]  /*98a0*/  BSSY.RECONVERGENT B0, `(.L_x_54) ;  /* 0x0000013000007945 */ /* 0x000fe80003800200 */
[----:B------:R-:W-:Y:S05]  /*98b0*/  @!P1 BRA `(.L_x_55) ;  /* 0x0000000000449947 */ /* 0x000fea0003800000 */
[----:B----4-:R-:W4:Y:S08]  /*98c0*/  LDC.64 R2, c[0x0][0x440] ;  /* 0x00011000ff027b82 */ /* 0x010f300000000a00 */
        /* <DEDUP_REMOVED lines=16> */
.L_x_55:
[----:B------:R-:W-:Y:S05]  /*99d0*/  BSYNC.RECONVERGENT B0 ;  /* 0x0000000000007941 */ /* 0x000fea0003800200 */
.L_x_54:
        /* <DEDUP_REMOVED lines=19> */
.L_x_57:
[----:B------:R-:W-:Y:S05]  /*9b10*/  BSYNC.RECONVERGENT B0 ;  /* 0x0000000000007941 */ /* 0x000fea0003800200 */
.L_x_56:
[----:B------:R-:W-:Y:S05]  /*9b20*/  @!P3 EXIT ;  /* 0x000000000000b94d */ /* 0x000fea0003800000 */
[----:B----4-:R-:W4:Y:S08]  /*9b30*/  LDC.64 R2, c[0x0][0x440] ;  /* 0x00011000ff027b82 */ /* 0x010f300000000a00 */
[----:B------:R-:W0:Y:S08]  /*9b40*/  LDC.64 R4, c[0x0][0x448] ;  /* 0x00011200ff047b82 */ /* 0x000e300000000a00 */
[----:B------:R-:W1:Y:S08]  /*9b50*/  LDC.64 R6, c[0x0][0x450] ;  /* 0x00011400ff067b82 */ /* 0x000e700000000a00 */
[----:B------:R-:W2:Y:S01]  /*9b60*/  LDC.64 R8, c[0x0][0x458] ;  /* 0x00011600ff087b82 */ /* 0x000ea20000000a00 */
[----:B----4-:R-:W-:-:S05]  /*9b70*/  IMAD.WIDE.U32 R2, R11, 0x20, R2 ;  /* 0x000000200b027825 */ /* 0x010fca00078e0002 */
[----:B------:R-:W-:Y:S01]  /*9b80*/  STG.E.128 desc[UR16][R2.64], R56 ;  /* 0x0000003802007986 */ /* 0x000fe2000c101d10 */
[----:B0-----:R-:W-:-:S03]  /*9b90*/  IMAD.WIDE.U32 R4, R11, 0x20, R4 ;  /* 0x000000200b047825 */ /* 0x001fc600078e0004 */
[----:B------:R-:W-:Y:S04]  /*9ba0*/  STG.E.128 desc[UR16][R2.64+0x10], R60 ;  /* 0x0000103c02007986 */ /* 0x000fe8000c101d10 */
[----:B------:R-:W-:Y:S01]  /*9bb0*/  STG.E.128 desc[UR16][R4.64], R204 ;  /* 0x000000cc04007986 */ /* 0x000fe2000c101d10 */
[----:B-1----:R-:W-:-:S03]  /*9bc0*/  IMAD.WIDE.U32 R6, R11, 0x20, R6 ;  /* 0x000000200b067825 */ /* 0x002fc600078e0006 */
[----:B------:R-:W-:Y:S04]  /*9bd0*/  STG.E.128 desc[UR16][R4.64+0x10], R200 ;  /* 0x000010c804007986 */ /* 0x000fe8000c101d10 */
[----:B------:R-:W-:Y:S01]  /*9be0*/  STG.E.128 desc[UR16][R6.64], R112 ;  /* 0x0000007006007986 */ /* 0x000fe2000c101d10 */
[----:B--2---:R-:W-:-:S03]  /*9bf0*/  IMAD.WIDE.U32 R8, R11, 0x20, R8 ;  /* 0x000000200b087825 */ /* 0x004fc600078e0008 */
[----:B------:R-:W-:Y:S04]  /*9c00*/  STG.E.128 desc[UR16][R6.64+0x10], R116 ;  /* 0x0000107406007986 */ /* 0x000fe8000c101d10 */
[----:B------:R-:W-:Y:S04]  /*9c10*/  STG.E.128 desc[UR16][R8.64], R84 ;  /* 0x0000005408007986 */ /* 0x000fe8000c101d10 */
[----:B------:R-:W-:Y:S01]  /*9c20*/  STG.E.128 desc[UR16][R8.64+0x10], R88 ;  /* 0x0000105808007986 */ /* 0x000fe2000c101d10 */
[----:B------:R-:W-:Y:S05]  /*9c30*/  EXIT ;  /* 0x000000000000794d */ /* 0x000fea0003800000 */
.L_x_58:
[----:B------:R-:W-:-:S00]  /*9c40*/  BRA `(.L_x_58) ;  /* 0xfffffffc00fc7947 */ /* 0x000fc0000383ffff */
[----:B------:R-:W-:-:S00]  /*9c50*/  NOP ;  /* 0x0000000000007918 */ /* 0x000fc00000000000 */
        /* <DEDUP_REMOVED lines=10> */
.L_x_4796:


//--------------------- .text._ZN10layer_norm31ln_parallel_residual_bwd_kernelINS_13Kernel_traitsI13__nv_bfloat16S2_S2_S2_fjLj8192ELj1ELj1ELj8ELj16ENS_18Kernel_traits_baseILj8192ES2_S2_S2_S2_fjLj256EEEEELb0ELb0ELb1EEEvNS_9BwdParamsE --------------------------
	.section	.text._ZN10layer_norm31ln_parallel_residual_bwd_kernelINS_13Kernel_traitsI13__nv_bfloat16S2_S2_S2_fjLj8192ELj1ELj1ELj8ELj16ENS_18Kernel_traits_baseILj8192ES2_S2_S2_S2_fjLj256EEEEELb0ELb0ELb1EEEvNS_9BwdParamsE,"ax",@progbits
	.align	128
        .global         _ZN10layer_norm31ln_parallel_residual_bwd_kernelINS_13Kernel_traitsI13__nv_bfloat16S2_S2_S2_fjLj8192ELj1ELj1ELj8ELj16ENS_18Kernel_traits_baseILj8192ES2_S2_S2_S2_fjLj256EEEEELb0ELb0ELb1EEEvNS_9BwdParamsE
        .type           _ZN10layer_norm31ln_parallel_residual_bwd_kernelINS_13Kernel_traitsI13__nv_bfloat16S2_S2_S2_fjLj8192ELj1ELj1ELj8ELj16ENS_18Kernel_traits_baseILj8192ES2_S2_S2_S2_fjLj256EEEEELb0ELb0ELb1EEEvNS_9BwdParamsE,@function
        .size           _ZN10layer_norm31ln_parallel_residual_bwd_kernelINS_13Kernel_traitsI13__nv_bfloat16S2_S2_S2_fjLj8192ELj1ELj1ELj8ELj16ENS_18Kernel_traits_baseILj8192ES2_S2_S2_S2_fjLj256EEEEELb0ELb0ELb1EEEvNS_9BwdParamsE,(.L_x_4797 - _ZN10layer_norm31ln_parallel_residual_bwd_kernelINS_13Kernel_traitsI13__nv_bfloat16S2_S2_S2_fjLj8192ELj1ELj1ELj8ELj16ENS_18Kernel_traits_baseILj8192ES2_S2_S2_S2_fjLj256EEEEELb0ELb0ELb1EEEvNS_9BwdParamsE)
        .other          _ZN10layer_norm31ln_parallel_residual_bwd_kernelINS_13Kernel_traitsI13__nv_bfloat16S2_S2_S2_fjLj8192ELj1ELj1ELj8ELj16ENS_18Kernel_traits_baseILj8192ES2_S2_S2_S2_fjLj256EEEEELb0ELb0ELb1EEEvNS_9BwdParamsE,@"STO_CUDA_ENTRY STV_DEFAULT"
_ZN10layer_norm31ln_parallel_residual_bwd_kernelINS_13Kernel_traitsI13__nv_bfloat16S2_S2_S2_fjLj8192ELj1ELj1ELj8ELj16ENS_18Kernel_traits_baseILj8192ES2_S2_S2_S2_fjLj256EEEEELb0ELb0ELb1EEEvNS_9BwdParamsE:
.text._ZN10layer_norm31ln_parallel_residual_bwd_kernelINS_13Kernel_traitsI13__nv_bfloat16S2_S2_S2_fjLj8192ELj1ELj1ELj8ELj16ENS_18Kernel_traits_baseILj8192ES2_S2_S2_S2_fjLj256EEEEELb0ELb0ELb1EEEvNS_9BwdParamsE:
[----:B------:R-:W0:Y:S08]  /*0000*/  LDC R1, c[0x0][0x37c] ;  /* 0x0000df00ff017b82 */ /* 0x000e300000000800 */
[----:B------:R-:W1:Y:S01]  /*0010*/  S2UR UR4, SR_CTAID.X ;  /* 0x00000000000479c3 */ /* 0x000e620000002500 */
[----:B------:R-:W1:Y:S01]  /*0020*/  LDCU UR5, c[0x0][0x384] ;  /* 0x00007080ff0577ac */ /* 0x000e620008000800 */
[----:B------:R-:W2:Y:S01]  /*0030*/  S2R R107, SR_TID.X ;  /* 0x00000000006b7919 */ /* 0x000ea20000002100 */
[----:B0-----:R-:W-:-:S02]  /*0040*/  IADD3 R1, PT, PT, R1, -0xb8, RZ ;  /* 0xffffff4801017810 */ /* 0x001fc40007ffe0ff */
        /* <DEDUP_REMOVED lines=19> */
[----:B------:R-:W-:Y:S01]  /*0180*/  CS2R R96, SRZ ;  /* 0x0000000000607805 */ /* 0x000fe2000001ff00 */
[----:B-1----:R-:W-:Y:S01]  /*0190*/  UISETP.GE.AND UP0, UPT, UR4, UR5, UPT ;  /* 0x000000050400728c */ /* 0x002fe2000bf06270 */
        /* <DEDUP_REMOVED lines=43> */
[----:B------:R-:W-:Y:S01]  /*0450*/  CS2R R88, SRZ ;  /* 0x0000000000587805 */ /* 0x000fe2000001ff00 */
[----:B------:R-:W0:Y:S01]  /*0460*/  LDCU.64 UR14, c[0x0][0x358] ;  /* 0x00006b00ff0e77ac */ /* 0x000e220008000a00 */
[----:B--2---:R-:W-:Y:S05]  /*0470*/  BRA.U UP0, `(.L_x_59) ;  /* 0x00000091006c7547 */ /* 0x004fea000b800000 */
[----:B------:R-:W1:Y:S08]  /*0480*/  LDC.64 R2, c[0x0][0x3d0] ;  /* 0x0000f400ff027b82 */ /* 0x000e700000000a00 */
[----:B------:R-:W2:Y:S01]  /*0490*/  LDC.64 R8, c[0x0][0x3d8] ;  /* 0x0000f600ff087b82 */ /* 0x000ea20000000a00 */
[----:B------:R-:W-:Y:S01]  /*04a0*/  HFMA2 R230, -RZ, RZ, 0, 0 ;  /* 0x00000000ffe67431 */ /* 0x000fe200000001ff */
        /* <DEDUP_REMOVED lines=13> */
[----:B------:R-:W-:Y:S01]  /*0580*/  CS2R R202, SRZ ;  /* 0x0000000000ca7805 */ /* 0x000fe2000001ff00 */
[----:B-1----:R-:W-:Y:S01]  /*0590*/  IMAD.WIDE.U32 R2, R107, 0x10, R2 ;  /* 0x000000106b027825 */ /* 0x002fe200078e0002 */
[----:B------:R-:W-:Y:S02]  /*05a0*/  CS2R R200, SRZ ;  /* 0x0000000000c87805 */ /* 0x000fe4000001ff00 */
[----:B------:R-:W-:Y:S02]  /*05b0*/  MOV R199, RZ ;  /* 0x000000ff00c77202 */ /* 0x000fe40000000f00 */
[----:B------:R-:W-:Y:S02]  /*05c0*/  CS2R R156, SRZ ;  /* 0x00000000009c7805 */ /* 0x000fe4000001ff00 */
[----:B------:R-:W-:Y:S01]  /*05d0*/  CS2R R154, SRZ ;  /* 0x00000000009a7805 */ /* 0x000fe2000001ff00 */
[----:B0-----:R-:W3:Y:S01]  /*05e0*/  LDG.E.128 R32, desc[UR14][R2.64] ;  /* 0x0000000e02207981 */ /* 0x001ee2000c1e1d00 */
[----:B------:R-:W-:-:S02]  /*05f0*/  CS2R R152, SRZ ;  /* 0x0000000000987805 */ /* 0x000fc4000001ff00 */
[----:B------:R-:W-:Y:S01]  /*0600*/  CS2R R150, SRZ ;  /* 0x0000000000967805 */ /* 0x000fe2000001ff00 */
[----:B--2---:R-:W-:Y:S01]  /*0610*/  IMAD.WIDE.U32 R8, R107, 0x10, R8 ;  /* 0x000000106b087825 */ /* 0x004fe200078e0008 */
[----:B------:R-:W2:Y:S01]  /*0620*/  LDG.E.128 R24, desc[UR14][R2.64+0x1000] ;  /* 0x0010000e02187981 */ /* 0x000ea2000c1e1d00 */
[----:B------:R-:W-:Y:S02]  /*0630*/  CS2R R148, SRZ ;  /* 0x0000000000947805 */ /* 0x000fe4000001ff00 */
[----:B------:R-:W-:Y:S02]  /*0640*/  CS2R R146, SRZ ;  /* 0x0000000000927805 */ /* 0x000fe4000001ff00 */
[----:B------:R-:W-:Y:S01]  /*0650*/  CS2R R144, SRZ ;  /* 0x0000000000907805 */ /* 0x000fe2000001ff00 */
[----:B------:R-:W4:Y:S01]  /*0660*/  LDG.E.128 R28, desc[UR14][R8.64] ;  /* 0x0000000e081c7981 */ /* 0x000f22000c1e1d00 */
[----:B------:R-:W-:Y:S02]  /*0670*/  CS2R R142, SRZ ;  /* 0x00000000008e7805 */ /* 0x000fe4000001ff00 */
[----:B------:R-:W-:-:S02]  /*0680*/  CS2R R140, SRZ ;  /* 0x00000000008c7805 */ /* 0x000fc4000001ff00 */
[----:B------:R-:W-:Y:S01]  /*0690*/  CS2R R138, SRZ ;  /* 0x00000000008a7805 */ /* 0x000fe2000001ff00 */
[----:B------:R-:W5:Y:S01]  /*06a0*/  LDG.E.128 R20, desc[UR14][R8.64+0x1000] ;  /* 0x0010000e08147981 */ /* 0x000f62000c1e1d00 */
[----:B------:R-:W-:Y:S02]  /*06b0*/  CS2R R136, SRZ ;  /* 0x0000000000887805 */ /* 0x000fe4000001ff00 */
[----:B------:R-:W-:Y:S02]  /*06c0*/  CS2R R134, SRZ ;  /* 0x0000000000867805 */ /* 0x000fe4000001ff00 */
[----:B------:R-:W-:Y:S01]  /*06d0*/  CS2R R132, SRZ ;  /* 0x0000000000847805 */ /* 0x000fe2000001ff00 */
[----:B------:R-:W5:Y:S01]  /*06e0*/  LDG.E.128 R16, desc[UR14][R2.64+0x2000] ;  /* 0x0020000e02107981 */ /* 0x000f62000c1e1d00 */
        /* <DEDUP_REMOVED lines=11> */
[----:B------:R0:W5:Y:S01]  /*07a0*/  LDG.E.128 R4, desc[UR14][R8.64+0x3000] ;  /* 0x0030000e08047981 */ /* 0x000162000c1e1d00 */
        /* <DEDUP_REMOVED lines=10> */
[----:B0-----:R-:W-:Y:S01]  /*0850*/  CS2R R8, SRZ ;  /* 0x0000000000087805 */ /* 0x001fe2000001ff00 */
[----:B------:R-:W-:Y:S01]  /*0860*/  UPLOP3.LUT UP1, UPT, UPT, UPT, UPT, 0x40, 0x4 ;  /* 0x000000000004789c */ /* 0x000fe20003f2e870 */
[----:B------:R-:W0:Y:S01]  /*0870*/  LDCU UR23, c[0x0][0x388] ;  /* 0x00007100ff1777ac */ /* 0x000e220008000800 */
[----:B------:R-:W1:Y:S01]  /*0880*/  LDCU.U8 UR22, c[0x0][0x410] ;  /* 0x00008200ff1677ac */ /* 0x000e620008000000 */
[----:B------:R-:W0:Y:S01]  /*0890*/  LDCU UR28, c[0x0][0x400] ;  /* 0x00008000ff1c77ac */ /* 0x000e220008000800 */
[----:B------:R-:W0:Y:S01]  /*08a0*/  LDCU.64 UR30, c[0x0][0x468] ;  /* 0x00008d00ff1e77ac */ /* 0x000e220008000a00 */
[----:B------:R-:W0:Y:S01]  /*08b0*/  LDCU.64 UR12, c[0x0][0x470] ;  /* 0x00008e00ff0c77ac */ /* 0x000e220008000a00 */
[----:B------:R-:W0:Y:S01]  /*08c0*/  LDCU.64 UR10, c[0x0][0x478] ;  /* 0x00008f00ff0a77ac */ /* 0x000e220008000a00 */
[----:B------:R-:W0:Y:S01]  /*08d0*/  LDCU.128 UR16, c[0x0][0x3c0] ;  /* 0x00007800ff1077ac */ /* 0x000e220008000c00 */
[----:B------:R-:W0:Y:S01]  /*08e0*/  LDCU.64 UR24, c[0x0][0x438] ;  /* 0x00008700ff1877ac */ /* 0x000e220008000a00 */
[----:B------:R-:W0:Y:S01]  /*08f0*/  LDCU.64 UR26, c[0x0][0x380] ;  /* 0x00007000ff1a77ac */ /* 0x000e220008000a00 */
[----:B---3--:R-:W-:-:S02]  /*0900*/  SHF.L.U32 R3, R32, 0x10, RZ ;  /* 0x0000001020037819 */ /* 0x008fc400000006ff */
[----:B------:R-:W-:-:S03]  /*0910*/  SHF.L.U32 R2, R33, 0x10, RZ ;  /* 0x0000001021027819 */ /* 0x000fc600000006ff */
[----:B------:R3:W-:Y:S04]  /*0920*/  STL [R1+0xb0], R3 ;  /* 0x0000b00301007387 */ /* 0x0007e80000100800 */
[----:B------:R1:W-:Y:S01]  /*0930*/  STL [R1+0xa0], R2 ;  /* 0x0000a00201007387 */ /* 0x0003e20000100800 */
[----:B---3--:R-:W-:Y:S02]  /*0940*/  SHF.L.U32 R3, R34, 0x10, RZ ;  /* 0x0000001022037819 */ /* 0x008fe400000006ff */
[----:B-1----:R-:W-:-:S03]  /*0950*/  SHF.L.U32 R2, R35, 0x10, RZ ;  /* 0x0000001023027819 */ /* 0x002fc600000006ff */
[----:B------:R4:W-:Y:S04]  /*0960*/  STL [R1+0x90], R3 ;  /* 0x0000900301007387 */ /* 0x0009e80000100800 */
[----:B------:R1:W-:Y:S01]  /*0970*/  STL [R1+0x80], R2 ;  /* 0x0000800201007387 */ /* 0x0003e20000100800 */
[----:B----4-:R-:W-:Y:S02]  /*0980*/  SHF.L.U32 R3, R28, 0x10, RZ ;  /* 0x000000101c037819 */ /* 0x010fe400000006ff */
[----:B-1----:R-:W-:-:S03]  /*0990*/  SHF.L.U32 R2, R29, 0x10, RZ ;  /* 0x000000101d027819 */ /* 0x002fc600000006ff */
[----:B------:R1:W-:Y:S04]  /*09a0*/  STL [R1+0xac], R3 ;  /* 0x0000ac0301007387 */ /* 0x0003e80000100800 */
[----:B------:R3:W-:Y:S01]  /*09b0*/  STL [R1+0x9c], R2 ;  /* 0x00009c0201007387 */ /* 0x0007e20000100800 */
[----:B-1----:R-:W-:Y:S02]  /*09c0*/  SHF.L.U32 R3, R30, 0x10, RZ ;  /* 0x000000101e037819 */ /* 0x002fe400000006ff */
[----:B---3--:R-:W-:-:S03]  /*09d0*/  SHF.L.U32 R2, R31, 0x10, RZ ;  /* 0x000000101f027819 */ /* 0x008fc600000006ff */
[----:B------:R2:W-:Y:S04]  /*09e0*/  STL [R1+0x8c], R3 ;  /* 0x00008c0301007387 */ /* 0x0005e80000100800 */
[----:B------:R1:W-:Y:S01]  /*09f0*/  STL [R1+0x7c], R2 ;  /* 0x00007c0201007387 */ /* 0x0003e20000100800 */
[----:B--2---:R-:W-:Y:S02]  /*0a00*/  SHF.L.U32 R3, R24, 0x10, RZ ;  /* 0x0000001018037819 */ /* 0x004fe400000006ff */
[----:B-1----:R-:W-:-:S03]  /*0a10*/  SHF.L.U32 R2, R25, 0x10, RZ ;  /* 0x0000001019027819 */ /* 0x002fc600000006ff */
[----:B------:R1:W-:Y:S04]  /*0a20*/  STL [R1+0x70], R3 ;  /* 0x0000700301007387 */ /* 0x0003e80000100800 */
[----:B------:R2:W-:Y:S01]  /*0a30*/  STL [R1+0x60], R2 ;  /* 0x0000600201007387 */ /* 0x0005e20000100800 */
[----:B-1----:R-:W-:Y:S02]  /*0a40*/  SHF.L.U32 R3, R26, 0x10, RZ ;  /* 0x000000101a037819 */ /* 0x002fe400000006ff */
[----:B--2---:R-:W-:-:S03]  /*0a50*/  SHF.L.U32 R2, R27, 0x10, RZ ;  /* 0x000000101b027819 */ /* 0x004fc600000006ff */
[----:B------:R5:W-:Y:S04]  /*0a60*/  STL [R1+0x50], R3 ;  /* 0x0000500301007387 */ /* 0x000be80000100800 */
[----:B------:R1:W-:Y:S01]  /*0a70*/  STL [R1+0x40], R2 ;  /* 0x0000400201007387 */ /* 0x0003e20000100800 */
[----:B-----5:R-:W-:Y:S02]  /*0a80*/  SHF.L.U32 R3, R20, 0x10, RZ ;  /* 0x0000001014037819 */ /* 0x020fe400000006ff */
[----:B-1----:R-:W-:-:S03]  /*0a90*/  SHF.L.U32 R2, R21, 0x10, RZ ;  /* 0x0000001015027819 */ /* 0x002fc600000006ff */
[----:B------:R1:W-:Y:S04]  /*0aa0*/  STL [R1+0x6c], R3 ;  /* 0x00006c0301007387 */ /* 0x0003e80000100800 */
[----:B------:R2:W-:Y:S01]  /*0ab0*/  STL [R1+0x5c], R2 ;  /* 0x00005c0201007387 */ /* 0x0005e20000100800 */
[----:B-1----:R-:W-:Y:S02]  /*0ac0*/  SHF.L.U32 R3, R22, 0x10, RZ ;  /* 0x0000001016037819 */ /* 0x002fe400000006ff */
[----:B--2---:R-:W-:-:S03]  /*0ad0*/  SHF.L.U32 R2, R23, 0x10, RZ ;  /* 0x0000001017027819 */ /* 0x004fc600000006ff */
        /* <DEDUP_REMOVED lines=8> */
[----:B------:R-:W-:Y:S04]  /*0b60*/  STL [R1+0x10], R3 ;  /* 0x0000100301007387 */ /* 0x000fe80000100800 */
[----:B------:R1:W-:Y:S01]  /*0b70*/  STL [R1], R2 ;  /* 0x0000000201007387 */ /* 0x0003e20000100800 */
[----:B------:R-:W-:Y:S02]  /*0b80*/  PRMT R0, R32, 0x7632, R0 ;  /* 0x0000763220007816 */ /* 0x000fe40000000000 */
[----:B------:R-:W-:Y:S02]  /*0b90*/  PRMT R49, R33, 0x7632, R49 ;  /* 0x0000763221317816 */ /* 0x000fe40000000031 */
[----:B-1----:R-:W-:Y:S02]  /*0ba0*/  SHF.L.U32 R2, R12, 0x10, RZ ;  /* 0x000000100c027819 */ /* 0x002fe400000006ff */
[----:B------:R-:W-:-:S03]  /*0bb0*/  SHF.L.U32 R3, R13, 0x10, RZ ;  /* 0x000000100d037819 */ /* 0x000fc600000006ff */
[----:B------:R1:W-:Y:S01]  /*0bc0*/  STL [R1+0x2c], R2 ;  /* 0x00002c0201007387 */ /* 0x0003e20000100800 */
[----:B------:R-:W-:Y:S02]  /*0bd0*/  SHF.L.U32 R0, R0, 0x10, RZ ;  /* 0x0000001000007819 */ /* 0x000fe400000006ff */
[----:B------:R-:W-:Y:S01]  /*0be0*/  PRMT R51, R34, 0x7632, R51 ;  /* 0x0000763222337816 */ /* 0x000fe20000000033 */
[----:B------:R-:W-:Y:S01]  /*0bf0*/  STL [R1+0x1c], R3 ;  /* 0x00001c0301007387 */ /* 0x000fe20000100800 */
[----:B------:R-:W-:Y:S02]  /*0c00*/  PRMT R53, R35, 0x7632, R53 ;  /* 0x0000763223357816 */ /* 0x000fe40000000035 */
[----:B-1----:R-:W-:Y:S02]  /*0c10*/  SHF.L.U32 R2, R14, 0x10, RZ ;  /* 0x000000100e027819 */ /* 0x002fe400000006ff */
[----:B------:R-:W-:Y:S02]  /*0c20*/  SHF.L.U32 R49, R49, 0x10, RZ ;  /* 0x0000001031317819 */ /* 0x000fe400000006ff */
[----:B------:R-:W-:Y:S01]  /*0c30*/  SHF.L.U32 R51, R51, 0x10, RZ ;  /* 0x0000001033337819 */ /* 0x000fe200000006ff */
[----:B------:R-:W-:Y:S01]  /*0c40*/  STL [R1+0xc], R2 ;  /* 0x00000c0201007387 */ /* 0x000fe20000100800 */
[----:B------:R-:W-:-:S03]  /*0c50*/  PRMT R48, R28, 0x7632, R48 ;  /* 0x000076321c307816 */ /* 0x000fc60000000030 */
[----:B------:R1:W-:Y:S01]  /*0c60*/  STL [R1+0xa8], R0 ;  /* 0x0000a80001007387 */ /* 0x0003e20000100800 */
[----:B------:R-:W-:Y:S02]  /*0c70*/  PRMT R50, R29, 0x7632, R50 ;  /* 0x000076321d327816 */ /* 0x000fe40000000032 */
[----:B------:R-:W-:Y:S01]  /*0c80*/  PRMT R52, R30, 0x7632, R52 ;  /* 0x000076321e347816 */ /* 0x000fe20000000034 */
[----:B------:R2:W-:Y:S01]  /*0c90*/  STL [R1+0x98], R49 ;  /* 0x0000983101007387 */ /* 0x0005e20000100800 */
[----:B-1----:R-:W-:-:S03]  /*0ca0*/  SHF.L.U32 R0, R53, 0x10, RZ ;  /* 0x0000001035007819 */ /* 0x002fc600000006ff */
[----:B------:R-:W-:Y:S01]  /*0cb0*/  STL [R1+0x88], R51 ;  /* 0x0000883301007387 */ /* 0x000fe20000100800 */
[----:B------:R-:W-:Y:S02]  /*0cc0*/  PRMT R54, R31, 0x7632, R54 ;  /* 0x000076321f367816 */ /* 0x000fe40000000036 */
[----:B--2---:R-:W-:Y:S01]  /*0cd0*/  SHF.L.U32 R49, R48, 0x10, RZ ;  /* 0x0000001030317819 */ /* 0x004fe200000006ff */
[----:B------:R1:W-:Y:S01]  /*0ce0*/  STL [R1+0x78], R0 ;  /* 0x0000780001007387 */ /* 0x0003e20000100800 */
[----:B------:R-:W-:Y:S02]  /*0cf0*/  SHF.L.U32 R48, R50, 0x10, RZ ;  /* 0x0000001032307819 */ /* 0x000fe400000006ff */
[----:B------:R-:W-:Y:S01]  /*0d00*/  PRMT R55, R24, 0x7632, R55 ;  /* 0x0000763218377816 */ /* 0x000fe20000000037 */
[----:B------:R2:W-:Y:S01]  /*0d10*/  STL [R1+0xa4], R49 ;  /* 0x0000a43101007387 */ /* 0x0005e20000100800 */
[----:B------:R-:W-:Y:S02]  /*0d20*/  PRMT R57, R25, 0x7632, R57 ;  /* 0x0000763219397816 */ /* 0x000fe40000000039 */
[----:B-1----:R-:W-:Y:S01]  /*0d30*/  SHF.L.U32 R0, R52, 0x10, RZ ;  /* 0x0000001034007819 */ /* 0x002fe200000006ff */
[----:B------:R1:W-:Y:S01]  /*0d40*/  STL [R1+0x94], R48 ;  /* 0x0000943001007387 */ /* 0x0003e20000100800 */
[----:B------:R-:W-:-:S02]  /*0d50*/  PRMT R59, R26, 0x7632, R59 ;  /* 0x000076321a3b7816 */ /* 0x000fc4000000003b */
[----:B--2---:R-:W-:Y:S01]  /*0d60*/  SHF.L.U32 R49, R54, 0x10, RZ ;  /* 0x0000001036317819 */ /* 0x004fe200000006ff */
[----:B------:R2:W-:Y:S01]  /*0d70*/  STL [R1+0x84], R0 ;  /* 0x0000840001007387 */ /* 0x0005e20000100800 */
[----:B------:R-:W-:Y:S02]  /*0d80*/  PRMT R61, R27, 0x7632, R61 ;  /* 0x000076321b3d7816 */ /* 0x000fe4000000003d */
[----:B------:R-:W-:Y:S02]  /*0d90*/  PRMT R56, R20, 0x7632, R56 ;  /* 0x0000763214387816 */ /* 0x000fe40000000038 */
[----:B-1----:R-:W-:Y:S01]  /*0da0*/  SHF.L.U32 R48, R55, 0x10, RZ ;  /* 0x0000001037307819 */ /* 0x002fe200000006ff */
[----:B------:R1:W-:Y:S01]  /*0db0*/  STL [R1+0x74], R49 ;  /* 0x0000743101007387 */ /* 0x0003e20000100800 */
[----:B--2---:R-:W-:-:S03]  /*0dc0*/  SHF.L.U32 R0, R57, 0x10, RZ ;  /* 0x0000001039007819 */ /* 0x004fc600000006ff */
[----:B------:R2:W-:Y:S01]  /*0dd0*/  STL [R1+0x68], R48 ;  /* 0x0000683001007387 */ /* 0x0005e20000100800 */
[----:B------:R-:W-:-:S03]  /*0de0*/  PRMT R58, R21, 0x7632, R58 ;  /* 0x00007632153a7816 */ /* 0x000fc6000000003a */
[----:B------:R3:W-:Y:S01]  /*0df0*/  STL [R1+0x58], R0 ;  /* 0x0000580001007387 */ /* 0x0007e20000100800 */
[----:B-1----:R-:W-:Y:S02]  /*0e00*/  SHF.L.U32 R49, R59, 0x10, RZ ;  /* 0x000000103b317819 */ /* 0x002fe400000006ff */
[----:B------:R-:W-:Y:S02]  /*0e10*/  PRMT R60, R22, 0x7632, R60 ;  /* 0x00007632163c7816 */ /* 0x000fe4000000003c */
[----:B--2---:R-:W-:Y:S01]  /*0e20*/  SHF.L.U32 R48, R61, 0x10, RZ ;  /* 0x000000103d307819 */ /* 0x004fe200000006ff */
[----:B------:R1:W-:Y:S01]  /*0e30*/  STL [R1+0x48], R49 ;  /* 0x0000483101007387 */ /* 0x0003e20000100800 */
[----:B------:R-:W-:Y:S02]  /*0e40*/  PRMT R62, R23, 0x7632, R62 ;  /* 0x00007632173e7816 */ /* 0x000fe4000000003e */
[----:B---3--:R-:W-:Y:S01]  /*0e50*/  SHF.L.U32 R0, R56, 0x10, RZ ;  /* 0x0000001038007819 */ /* 0x008fe200000006ff */
        /* <DEDUP_REMOVED lines=18> */
[----:B------:R2:W-:Y:S04]  /*0f80*/  STL [R1+0x18], R48 ;  /* 0x0000183001007387 */ /* 0x0005e80000100800 */
[----:B------:R3:W-:Y:S01]  /*0f90*/  STL [R1+0x8], R0 ;  /* 0x0000080001007387 */ /* 0x0007e20000100800 */
[----:B-1----:R-:W-:-:S02]  /*0fa0*/  SHF.L.U32 R49, R64, 0x10, RZ ;  /* 0x0000001040317819 */ /* 0x002fc400000006ff */
[----:B--2---:R-:W-:-:S03]  /*0fb0*/  SHF.L.U32 R48, R66, 0x10, RZ ;  /* 0x0000001042307819 */ /* 0x004fc600000006ff */
[----:B------:R1:W-:Y:S01]  /*0fc0*/  STL [R1+0x24], R49 ;  /* 0x0000243101007387 */ /* 0x0003e20000100800 */
[----:B---3--:R-:W-:-:S03]  /*0fd0*/  SHF.L.U32 R0, R68, 0x10, RZ ;  /* 0x0000001044007819 */ /* 0x008fc600000006ff */
[----:B------:R1:W-:Y:S04]  /*0fe0*/  STL [R1+0x14], R48 ;  /* 0x0000143001007387 */ /* 0x0003e80000100800 */
[----:B------:R1:W-:Y:S01]  /*0ff0*/  STL [R1+0x4], R0 ;  /* 0x0000040001007387 */ /* 0x0003e20000100800 */
[C---:B------:R-:W-:Y:S02]  /*1000*/  PRMT R239, R246.reuse, 0x7632, R239 ;  /* 0x00007632f6ef7816 */ /* 0x040fe400000000ef */
[----:B------:R-:W-:Y:S02]  /*1010*/  SHF.L.U32 R241, R246, 0x10, RZ ;  /* 0x00000010f6f17819 */ /* 0x000fe400000006ff */
[----:B------:R-:W-:Y:S02]  /*1020*/  PRMT R251, R19, 0x7632, R251 ;  /* 0x0000763213fb7816 */ /* 0x000fe400000000fb */
[----:B------:R-:W-:-:S02]  /*1030*/  PRMT R250, R15, 0x7632, R250 ;  /* 0x000076320ffa7816 */ /* 0x000fc400000000fa */
[----:B------:R-:W-:Y:S02]  /*1040*/  PRMT R69, R244, 0x7632, R69 ;  /* 0x00007632f4457816 */ /* 0x000fe40000000045 */
[----:B------:R-:W-:Y:S02]  /*1050*/  PRMT R243, R245, 0x7632, R243 ;  /* 0x00007632f5f37816 */ /* 0x000fe400000000f3 */
[----:B------:R-:W-:Y:S02]  /*1060*/  PRMT R235, R247, 0x7632, R235 ;  /* 0x00007632f7eb7816 */ /* 0x000fe400000000eb */
[----:B------:R-:W-:Y:S02]  /*1070*/  PRMT R246, R4, 0x7632, R246 ;  /* 0x0000763204f67816 */ /* 0x000fe400000000f6 */
[----:B------:R-:W-:Y:S02]  /*1080*/  PRMT R242, R5, 0x7632, R242 ;  /* 0x0000763205f27816 */ /* 0x000fe400000000f2 */
[----:B------:R-:W-:-:S02]  /*1090*/  PRMT R238, R6, 0x7632, R238 ;  /* 0x0000763206ee7816 */ /* 0x000fc400000000ee */
[----:B------:R-:W-:Y:S02]  /*10a0*/  PRMT R234, R7, 0x7632, R234 ;  /* 0x0000763207ea7816 */ /* 0x000fe400000000ea */
[----:B------:R-:W-:Y:S02]  /*10b0*/  SHF.L.U32 R249, R244, 0x10, RZ ;  /* 0x00000010f4f97819 */ /* 0x000fe400000006ff */
[----:B------:R-:W-:Y:S02]  /*10c0*/  CS2R R34, SRZ ;  /* 0x0000000000227805 */ /* 0x000fe4000001ff00 */
[----:B------:R-:W-:Y:S02]  /*10d0*/  SHF.L.U32 R252, R15, 0x10, RZ ;  /* 0x000000100ffc7819 */ /* 0x000fe400000006ff */
[----:B------:R-:W-:Y:S02]  /*10e0*/  CS2R R32, SRZ ;  /* 0x0000000000207805 */ /* 0x000fe4000001ff00 */
[----:B------:R-:W-:-:S02]  /*10f0*/  SHF.L.U32 R237, R247, 0x10, RZ ;  /* 0x00000010f7ed7819 */ /* 0x000fc400000006ff */
[----:B------:R-:W-:Y:S02]  /*1100*/  CS2R R30, SRZ ;  /* 0x00000000001e7805 */ /* 0x000fe4000001ff00 */
        /* <DEDUP_REMOVED lines=17> */
[----:B------:R-:W-:Y:S02]  /*1220*/  SHF.L.U32 R251, R251, 0x10, RZ ;  /* 0x00000010fbfb7819 */ /* 0x000fe400000006ff */
[----:B------:R-:W-:Y:S02]  /*1230*/  SHF.L.U32 R250, R250, 0x10, RZ ;  /* 0x00000010fafa7819 */ /* 0x000fe400000006ff */
[----:B------:R-:W-:Y:S02]  /*1240*/  SHF.L.U32 R247, R69, 0x10, RZ ;  /* 0x0000001045f77819 */ /* 0x000fe400000006ff */
[----:B------:R-:W-:Y:S02]  /*1250*/  SHF.L.U32 R243, R243, 0x10, RZ ;  /* 0x00000010f3f37819 */ /* 0x000fe400000006ff */
[----:B------:R-:W-:Y:S02]  /*1260*/  SHF.L.U32 R239, R239, 0x10, RZ ;  /* 0x00000010efef7819 */ /* 0x000fe400000006ff */
[----:B------:R-:W-:-:S02]  /*1270*/  SHF.L.U32 R235, R235, 0x10, RZ ;  /* 0x00000010ebeb7819 */ /* 0x000fc400000006ff */
[----:B------:R-:W-:Y:S02]  /*1280*/  SHF.L.U32 R246, R246, 0x10, RZ ;  /* 0x00000010f6f67819 */ /* 0x000fe400000006ff */
[----:B------:R-:W-:Y:S02]  /*1290*/  SHF.L.U32 R242, R242, 0x10, RZ ;  /* 0x00000010f2f27819 */ /* 0x000fe400000006ff */
[----:B------:R-:W-:Y:S02]  /*12a0*/  SHF.L.U32 R238, R238, 0x10, RZ ;  /* 0x00000010eeee7819 */ /* 0x000fe400000006ff */
[----:B01----:R-:W-:-:S07]  /*12b0*/  SHF.L.U32 R234, R234, 0x10, RZ ;  /* 0x00000010eaea7819 */ /* 0x003fce00000006ff */
.L_x_94:
[----:B0-----:R-:W0:Y:S01]  /*12c0*/  LDC.64 R170, c[0x0][0x3a8] ;  /* 0x0000ea00ffaa7b82 */ /* 0x001e220000000a00 */
[----:B------:R-:W-:Y:S01]  /*12d0*/  UIMAD UR5, UR4, UR23, URZ ;  /* 0x00000017040572a4 */ /* 0x000fe2000f8e02ff */
[----:B------:R-:W2:Y:S01]  /*12e0*/  LDL R168, [R1+0xac] ;  /* 0x0000ac0001a87983 */ /* 0x000ea20000100800 */
[----:B------:R-:W-:Y:S02]  /*12f0*/  UIMAD.WIDE UR8, UR4, 0x4, UR16 ;  /* 0x00000004040878a5 */ /* 0x000fe4000f8e0210 */
[----:B------:R-:W-:Y:S01]  /*1300*/  USHF.R.S32.HI UR6, URZ, 0x1f, UR5 ;  /* 0x0000001fff067899 */ /* 0x000fe20008011405 */
[----:B------:R-:W3:Y:S02]  /*1310*/  LDL R169, [R1+0x9c] ;  /* 0x00009c0001a97983 */ /* 0x000ee40000100800 */
[----:B------:R-:W1:Y:S01]  /*1320*/  LDC.64 R172, c[0x0][0x430] ;  /* 0x00010c00ffac7b82 */ /* 0x000e620000000a00 */
[----:B------:R-:W-:Y:S01]  /*1330*/  ULEA.HI UR6, UR6, UR5, URZ, 0x3 ;  /* 0x0000000506067291 */ /* 0x000fe2000f8f18ff */
[----:B------:R-:W4:Y:S04]  /*1340*/  LDL R183, [R1+0xb0] ;  /* 0x0000b00001b77983 */ /* 0x000f280000100800 */
[----:B------:R-:W4:Y:S02]  /*1350*/  LDL R182, [R1+0xa0] ;  /* 0x0000a00001b67983 */ /* 0x000f240000100800 */
[----:B------:R-:W1:Y:S01]  /*1360*/  LDC.64 R174, c[0x0][0x428] ;  /* 0x00010a00ffae7b82 */ /* 0x000e620000000a00 */
[----:B------:R-:W-:Y:S01]  /*1370*/  MOV R72, UR8 ;  /* 0x0000000800487c02 */ /* 0x000fe20008000f00 */
[----:B------:R-:W-:Y:S01]  /*1380*/  UIMAD.WIDE UR20, UR4, 0x4, UR18 ;  /* 0x00000004041478a5 */ /* 0x000fe2000f8e0212 */
[----:B------:R-:W-:Y:S01]  /*1390*/  MOV R73, UR9 ;  /* 0x0000000900497c02 */ /* 0x000fe20008000f00 */
[----:B------:R-:W4:Y:S01]  /*13a0*/  LDL R181, [R1+0x8c] ;  /* 0x00008c0001b57983 */ /* 0x000f220000100800 */
[----:B------:R-:W-:-:S03]  /*13b0*/  MOV R160, UR6 ;  /* 0x0000000600a07c02 */ /* 0x000fc60008000f00 */
[----:B------:R0:W2:Y:S01]  /*13c0*/  LDG.E R0, desc[UR14][R72.64] ;  /* 0x0000000e48007981 */ /* 0x0000a2000c1e1900 */
[----:B------:R-:W-:-:S03]  /*13d0*/  LEA.HI.SX32 R160, R160, R107, 0x1d ;  /* 0x0000006ba0a07211 */ /* 0x000fc600078feaff */
[----:B------:R-:W4:Y:S02]  /*13e0*/  LDL R180, [R1+0x90] ;  /* 0x0000900001b47983 */ /* 0x000f240000100800 */
[C---:B0-----:R-:W-:Y:S01]  /*13f0*/  IMAD.WIDE.U32 R96, R160.reuse, 0x10, R170 ;  /* 0x00000010a0607825 */ /* 0x041fe200078e00aa */
[----:B------:R-:W-:Y:S01]  /*1400*/  ISETP.NE.AND P1, PT, RZ, UR22, PT ;  /* 0x00000016ff007c0c */ /* 0x000fe2000bf25270 */
[----:B------:R-:W4:Y:S01]  /*1410*/  LDL R179, [R1+0x7c] ;  /* 0x00007c0001b37983 */ /* 0x000f220000100800 */
[----:B------:R-:W-:Y:S02]  /*1420*/  MOV R72, UR20 ;  /* 0x0000001400487c02 */ /* 0x000fe40008000f00 */
[----:B------:R-:W-:Y:S01]  /*1430*/  MOV R73, UR21 ;  /* 0x0000001500497c02 */ /* 0x000fe20008000f00 */
[C---:B-1----:R-:W-:Y:S01]  /*1440*/  IMAD.WIDE.U32 R104, R160.reuse, 0x10, R172 ;  /* 0x00000010a0687825 */ /* 0x042fe200078e00ac */
[----:B------:R-:W3:Y:S04]  /*1450*/  LDG.E.128 R96, desc[UR14][R96.64] ;  /* 0x0000000e60607981 */ /* 0x000ee8000c1e1d00 */
[----:B------:R-:W4:Y:S01]  /*1460*/  LDG.E R161, desc[UR14][R72.64] ;  /* 0x0000000e48a17981 */ /* 0x000f22000c1e1900 */
[----:B------:R-:W-:-:S03]  /*1470*/  IMAD.WIDE.U32 R100, R160, 0x10, R174 ;  /* 0x00000010a0647825 */ /* 0x000fc600078e00ae */
[----:B------:R-:W4:Y:S04]  /*1480*/  LDG.E.128 R104, desc[UR14][R104.64] ;  /* 0x0000000e68687981 */ /* 0x000f28000c1e1d00 */
[----:B------:R-:W4:Y:S04]  /*1490*/  LDG.E.128 R100, desc[UR14][R100.64] ;  /* 0x0000000e64647981 */ /* 0x000f28000c1e1d00 */
[----:B------:R-:W4:Y:S04]  /*14a0*/  LDL R178, [R1+0x80] ;  /* 0x0000800001b27983 */ /* 0x000f280000100800 */
[----:B------:R-:W4:Y:S04]  /*14b0*/  LDL R176, [R1+0xa4] ;  /* 0x0000a40001b07983 */ /* 0x000f280000100800 */
[----:B------:R-:W4:Y:S04]  /*14c0*/  LDL R231, [R1+0x28] ;  /* 0x0000280001e77983 */ /* 0x000f280000100800 */
[----:B------:R-:W4:Y:S01]  /*14d0*/  LDL R195, [R1+0x14] ;  /* 0x0000140001c37983 */ /* 0x000f220000100800 */
[----:B--2---:R-:W-:-:S04]  /*14e0*/  FSEL R0, R0, RZ, !P1 ;  /* 0x000000ff00007208 */ /* 0x004fc80004800000 */
[----:B------:R-:W-:Y:S02]  /*14f0*/  R2UR UR5, R0 ;  /* 0x00000000000572ca */ /* 0x000fe400000e0000 */
[----:B---3--:R-:W-:Y:S02]  /*1500*/  SHF.L.U32 R0, R96, 0x10, RZ ;  /* 0x0000001060007819 */ /* 0x008fe400000006ff */
[----:B----4-:R-:W-:Y:S02]  /*1510*/  R2UR UR9, R161 ;  /* 0x00000000a10972ca */ /* 0x010fe400000e0000 */
[----:B------:R-:W-:Y:S02]  /*1520*/  SHF.L.U32 R167, R97, 0x10, RZ ;  /* 0x0000001061a77819 */ /* 0x000fe400000006ff */
[----:B------:R-:W-:-:S05]  /*1530*/  PRMT R166, R104, 0x7632, R166 ;  /* 0x0000763268a67816 */ /* 0x000fca00000000a6 */
[----:B------:R-:W-:Y:S01]  /*1540*/  FADD.FTZ R0, R0, -UR5 ;  /* 0x8000000500007e21 */ /* 0x000fe20008010000 */
[----:B------:R-:W-:Y:S02]  /*1550*/  PRMT R161, R97, 0x7632, R161 ;  /* 0x0000763261a17816 */ /* 0x000fe400000000a1 */
[----:B------:R-:W-:Y:S02]  /*1560*/  SHF.L.U32 R104, R104, 0x10, RZ ;  /* 0x0000001068687819 */ /* 0x000fe400000006ff */
[C---:B------:R-:W-:Y:S02]  /*1570*/  PRMT R97, R99.reuse, 0x7632, R97 ;  /* 0x0000763263617816 */ /* 0x040fe40000000061 */
[----:B------:R-:W-:Y:S02]  /*1580*/  SHF.L.U32 R164, R99, 0x10, RZ ;  /* 0x0000001063a47819 */ /* 0x000fe400000006ff */
[C---:B------:R-:W-:Y:S02]  /*1590*/  PRMT R99, R102.reuse, 0x7632, R99 ;  /* 0x0000763266637816 */ /* 0x040fe40000000063 */
[----:B------:R-:W-:Y:S01]  /*15a0*/  SHF.L.U32 R188, R102, 0x10, RZ ;  /* 0x0000001066bc7819 */ /* 0x000fe200000006ff */
[----:B------:R-:W-:Y:S01]  /*15b0*/  FADD.FTZ R167, R167, -UR5 ;  /* 0x80000005a7a77e21 */ /* 0x000fe20008010000 */
[C---:B------:R-:W-:Y:S01]  /*15c0*/  PRMT R102, R105.reuse, 0x7632, R102 ;  /* 0x0000763269667816 */ /* 0x040fe20000000066 */
[----:B------:R-:W-:Y:S01]  /*15d0*/  FMUL.FTZ R0, R0, UR9 ;  /* 0x0000000900007c20 */ /* 0x000fe20008410000 */
[----:B------:R-:W-:Y:S01]  /*15e0*/  SHF.L.U32 R192, R100, 0x10, RZ ;  /* 0x0000001064c07819 */ /* 0x000fe200000006ff */
[----:B------:R-:W-:Y:S01]  /*15f0*/  FMUL.FTZ R168, R168, R104 ;  /* 0x00000068a8a87220 */ /* 0x000fe20000410000 */
[----:B------:R-:W-:Y:S01]  /*1600*/  SHF.L.U32 R105, R105, 0x10, RZ ;  /* 0x0000001069697819 */ /* 0x000fe200000006ff */
[----:B------:R-:W-:Y:S01]  /*1610*/  FMUL.FTZ R191, R167, UR9 ;  /* 0x00000009a7bf7c20 */ /* 0x000fe20008410000 */
[----:B------:R-:W-:Y:S01]  /*1620*/  SHF.L.U32 R190, R101, 0x10, RZ ;  /* 0x0000001065be7819 */ /* 0x000fe200000006ff */
[----:B------:R-:W-:Y:S01]  /*1630*/  FADD.FTZ R34, R192, R34 ;  /* 0x00000022c0227221 */ /* 0x000fe20000010000 */
[-C--:B------:R-:W-:Y:S01]  /*1640*/  FFMA.FTZ R2, R0, R192.reuse, R2 ;  /* 0x000000c000027223 */ /* 0x080fe20000010002 */
[----:B------:R-:W-:Y:S01]  /*1650*/  FMUL.FTZ R167, R169, R105 ;  /* 0x00000069a9a77220 */ /* 0x000fe20000410000 */
[----:B------:R-:W-:Y:S01]  /*1660*/  FFMA.FTZ R192, R183, R192, R168 ;  /* 0x000000c0b7c07223 */ /* 0x000fe200000100a8 */
[----:B------:R-:W-:Y:S01]  /*1670*/  FADD.FTZ R36, R190, R36 ;  /* 0x00000024be247221 */ /* 0x000fe20000010000 */
[----:B------:R-:W2:Y:S01]  /*1680*/  LDL R168, [R1+0x94] ;  /* 0x0000940001a87983 */ /* 0x000ea20000100800 */
[-C--:B------:R-:W-:Y:S01]  /*1690*/  FFMA.FTZ R4, R191, R190.reuse, R4 ;  /* 0x000000bebf047223 */ /* 0x080fe20000010004 */
[----:B------:R-:W-:-:S02]  /*16a0*/  FFMA.FTZ R190, R182, R190, R167 ;  /* 0x000000beb6be7223 */ /* 0x000fc400000100a7 */
[----:B------:R-:W3:Y:S01]  /*16b0*/  LDL R167, [R1+0x98] ;  /* 0x0000980001a77983 */ /* 0x000ee20000100800 */
[----:B------:R-:W-:Y:S02]  /*16c0*/  SHF.L.U32 R165, R98, 0x10, RZ ;  /* 0x0000001062a57819 */ /* 0x000fe400000006ff */
[----:B------:R-:W-:Y:S01]  /*16d0*/  PRMT R163, R100, 0x7632, R163 ;  /* 0x0000763264a37816 */ /* 0x000fe200000000a3 */
[----:B------:R-:W4:Y:S01]  /*16e0*/  LDL R169, [R1+0xa8] ;  /* 0x0000a80001a97983 */ /* 0x000f220000100800 */
[----:B------:R-:W-:Y:S01]  /*16f0*/  PRMT R100, R101, 0x7632, R100 ;  /* 0x0000763265647816 */ /* 0x000fe20000000064 */
[----:B------:R-:W-:Y:S01]  /*1700*/  FADD.FTZ R165, R165, -UR5 ;  /* 0x80000005a5a57e21 */ /* 0x000fe20008010000 */
[C---:B------:R-:W-:Y:S02]  /*1710*/  PRMT R101, R106.reuse, 0x7632, R101 ;  /* 0x000076326a657816 */ /* 0x040fe40000000065 */
[----:B------:R-:W-:Y:S01]  /*1720*/  SHF.L.U32 R106, R106, 0x10, RZ ;  /* 0x000000106a6a7819 */ /* 0x000fe200000006ff */
[----:B------:R-:W-:-:S04]  /*1730*/  FMUL.FTZ R189, R165, UR9 ;  /* 0x00000009a5bd7c20 */ /* 0x000fc80008410000 */
[----:B------:R-:W-:Y:S01]  /*1740*/  FMUL.FTZ R165, R181, R106 ;  /* 0x0000006ab5a57220 */ /* 0x000fe20000410000 */
[----:B------:R-:W-:Y:S01]  /*1750*/  FADD.FTZ R38, R188, R38 ;  /* 0x00000026bc267221 */ /* 0x000fe20000010000 */
[-C--:B------:R-:W-:Y:S02]  /*1760*/  FFMA.FTZ R6, R189, R188.reuse, R6 ;  /* 0x000000bcbd067223 */ /* 0x080fe40000010006 */
[----:B------:R-:W-:Y:S02]  /*1770*/  FFMA.FTZ R188, R180, R188, R165 ;  /* 0x000000bcb4bc7223 */ /* 0x000fe400000100a5 */
[----:B------:R-:W4:Y:S01]  /*1780*/  LDL R165, [R1+0x84] ;  /* 0x0000840001a57983 */ /* 0x000f220000100800 */
[----:B------:R-:W-:Y:S01]  /*1790*/  FADD.FTZ R228, R104, R228 ;  /* 0x000000e468e47221 */ /* 0x000fe20000010000 */
[----:B------:R-:W-:Y:S02]  /*17a0*/  FFMA.FTZ R126, R0, R104, R126 ;  /* 0x00000068007e7223 */ /* 0x000fe4000001007e */
[----:B------:R-:W4:Y:S01]  /*17b0*/  LDL R104, [R1+0x88] ;  /* 0x0000880001687983 */ /* 0x000f220000100800 */
[----:B------:R-:W-:-:S02]  /*17c0*/  PRMT R162, R96, 0x7632, R162 ;  /* 0x0000763260a27816 */ /* 0x000fc400000000a2 */
[----:B------:R-:W-:Y:S02]  /*17d0*/  PRMT R96, R98, 0x7632, R96 ;  /* 0x0000763262607816 */ /* 0x000fe40000000060 */
[C---:B------:R-:W-:Y:S02]  /*17e0*/  PRMT R98, R103.reuse, 0x7632, R98 ;  /* 0x0000763267627816 */ /* 0x040fe40000000062 */
[----:B------:R-:W-:Y:S01]  /*17f0*/  SHF.L.U32 R186, R103, 0x10, RZ ;  /* 0x0000001067ba7819 */ /* 0x000fe200000006ff */
[----:B------:R-:W-:Y:S01]  /*1800*/  FADD.FTZ R164, R164, -UR5 ;  /* 0x80000005a4a47e21 */ /* 0x000fe20008010000 */
[C---:B------:R-:W-:Y:S02]  /*1810*/  PRMT R103, R107.reuse, 0x7632, R103 ;  /* 0x000076326b677816 */ /* 0x040fe40000000067 */
[----:B------:R-:W-:Y:S02]  /*1820*/  SHF.L.U32 R107, R107, 0x10, RZ ;  /* 0x000000106b6b7819 */ /* 0x000fe400000006ff */
[----:B------:R-:W-:Y:S01]  /*1830*/  IADD3 R159, PT, PT, R160, 0x100, RZ ;  /* 0x00000100a09f7810 */ /* 0x000fe20007ffe0ff */
[----:B------:R-:W-:-:S02]  /*1840*/  FMUL.FTZ R187, R164, UR9 ;  /* 0x00000009a4bb7c20 */ /* 0x000fc40008410000 */
[----:B------:R-:W-:Y:S02]  /*1850*/  FMUL.FTZ R164, R179, R107 ;  /* 0x0000006bb3a47220 */ /* 0x000fe40000410000 */
[----:B------:R-:W-:-:S04]  /*1860*/  IMAD.WIDE.U32 R72, R159, 0x10, R170 ;  /* 0x000000109f487825 */ /* 0x000fc800078e00aa */
[----:B------:R-:W-:Y:S01]  /*1870*/  FADD.FTZ R40, R186, R40 ;  /* 0x00000028ba287221 */ /* 0x000fe20000010000 */
[-C--:B------:R-:W-:Y:S01]  /*1880*/  FFMA.FTZ R8, R187, R186.reuse, R8 ;  /* 0x000000babb087223 */ /* 0x080fe20000010008 */
[----:B------:R-:W-:Y:S02]  /*1890*/  FFMA.FTZ R186, R178, R186, R164 ;  /* 0x000000bab2ba7223 */ /* 0x000fe400000100a4 */
[----:B------:R-:W4:Y:S01]  /*18a0*/  LDL R164, [R1+0x74] ;  /* 0x0000740001a47983 */ /* 0x000f220000100800 */
[----:B------:R-:W-:-:S03]  /*18b0*/  IMAD.WIDE.U32 R76, R159, 0x10, R172 ;  /* 0x000000109f4c7825 */ /* 0x000fc600078e00ac */
[----:B------:R-:W4:Y:S01]  /*18c0*/  LDG.E.128 R72, desc[UR14][R72.64] ;  /* 0x0000000e48487981 */ /* 0x000f22000c1e1d00 */
[----:B------:R-:W-:Y:S02]  /*18d0*/  SHF.L.U32 R102, R102, 0x10, RZ ;  /* 0x0000001066667819 */ /* 0x000fe400000006ff */
[----:B------:R-:W-:Y:S01]  /*18e0*/  SHF.L.U32 R100, R100, 0x10, RZ ;  /* 0x0000001064647819 */ /* 0x000fe200000006ff */
[----:B------:R-:W4:Y:S01]  /*18f0*/  LDG.E.128 R76, desc[UR14][R76.64] ;  /* 0x0000000e4c4c7981 */ /* 0x000f22000c1e1d00 */
[----:B------:R-:W-:Y:S01]  /*1900*/  IMAD.WIDE.U32 R80, R159, 0x10, R174 ;  /* 0x000000109f507825 */ /* 0x000fe200078e00ae */
[----:B------:R-:W-:Y:S02]  /*1910*/  SHF.L.U32 R162, R162, 0x10, RZ ;  /* 0x00000010a2a27819 */ /* 0x000fe400000006ff */
[----:B------:R-:W-:-:S03]  /*1920*/  SHF.L.U32 R161, R161, 0x10, RZ ;  /* 0x00000010a1a17819 */ /* 0x000fc600000006ff */
[----:B------:R-:W-:Y:S01]  /*1930*/  FADD.FTZ R162, R162, -UR5 ;  /* 0x80000005a2a27e21 */ /* 0x000fe20008010000 */
[----:B------:R-:W4:Y:S01]  /*1940*/  LDG.E.128 R80, desc[UR14][R80.64] ;  /* 0x0000000e50507981 */ /* 0x000f22000c1e1d00 */
[----:B------:R-:W-:Y:S02]  /*1950*/  SHF.L.U32 R166, R166, 0x10, RZ ;  /* 0x00000010a6a67819 */ /* 0x000fe400000006ff */
[----:B------:R-:W-:Y:S01]  /*1960*/  FMUL.FTZ R185, R162, UR9 ;  /* 0x00000009a2b97c20 */ /* 0x000fe20008410000 */
[----:B------:R-:W-:Y:S01]  /*1970*/  SHF.L.U32 R163, R163, 0x10, RZ ;  /* 0x00000010a3a37819 */ /* 0x000fe200000006ff */
[----:B------:R-:W4:Y:S01]  /*1980*/  LDL R162, [R1+0x78] ;  /* 0x0000780001a27983 */ /* 0x000f220000100800 */
[----:B------:R-:W-:Y:S01]  /*1990*/  FADD.FTZ R161, R161, -UR5 ;  /* 0x80000005a1a17e21 */ /* 0x000fe20008010000 */
[----:B------:R-:W-:Y:S01]  /*19a0*/  SHF.L.U32 R96, R96, 0x10, RZ ;  /* 0x0000001060607819 */ /* 0x000fe200000006ff */
[----:B------:R-:W-:Y:S01]  /*19b0*/  FMUL.FTZ R184, R176, R166 ;  /* 0x000000a6b0b87220 */ /* 0x000fe20000410000 */
[----:B------:R-:W-:Y:S01]  /*19c0*/  SHF.L.U32 R97, R97, 0x10, RZ ;  /* 0x0000001061617819 */ /* 0x000fe200000006ff */
[----:B------:R-:W-:Y:S01]  /*19d0*/  FMUL.FTZ R183, R161, UR9 ;  /* 0x00000009a1b77c20 */ /* 0x000fe20008410000 */
[----:B------:R-:W-:Y:S01]  /*19e0*/  SHF.L.U32 R101, R101, 0x10, RZ ;  /* 0x0000001065657819 */ /* 0x000fe200000006ff */
[----:B------:R-:W-:Y:S01]  /*19f0*/  FADD.FTZ R96, R96, -UR5 ;  /* 0x8000000560607e21 */ /* 0x000fe20008010000 */
[C---:B------:R-:W-:Y:S01]  /*1a00*/  IADD3 R158, PT, PT, R160.reuse, 0x200, RZ ;  /* 0x00000200a09e7810 */ /* 0x040fe20007ffe0ff */
[----:B------:R-:W-:Y:S01]  /*1a10*/  FADD.FTZ R97, R97, -UR5 ;  /* 0x8000000561617e21 */ /* 0x000fe20008010000 */
[----:B------:R-:W-:Y:S01]  /*1a20*/  IADD3 R161, PT, PT, R160, 0x300, RZ ;  /* 0x00000300a0a17810 */ /* 0x000fe20007ffe0ff */
[----:B------:R-:W-:Y:S01]  /*1a30*/  FADD.FTZ R226, R105, R226 ;  /* 0x000000e269e27221 */ /* 0x000fe20000010000 */
[----:B------:R-:W-:Y:S01]  /*1a40*/  SHF.L.U32 R99, R99, 0x10, RZ ;  /* 0x0000001063637819 */ /* 0x000fe200000006ff */
[----:B------:R-:W-:Y:S01]  /*1a50*/  FFMA.FTZ R128, R191, R105, R128 ;  /* 0x00000069bf807223 */ /* 0x000fe20000010080 */
[----:B------:R-:W-:Y:S01]  /*1a60*/  FMUL.FTZ R181, R96, UR9 ;  /* 0x0000000960b57c20 */ /* 0x000fe20008410000 */
[----:B------:R-:W-:Y:S01]  /*1a70*/  FMUL.FTZ R179, R97, UR9 ;  /* 0x0000000961b37c20 */ /* 0x000fe20008410000 */
[--C-:B------:R-:W-:Y:S01]  /*1a80*/  IMAD.WIDE.U32 R84, R158, 0x10, R170.reuse ;  /* 0x000000109e547825 */ /* 0x100fe200078e00aa */
[----:B------:R-:W4:Y:S03]  /*1a90*/  LDL R105, [R1+0x6c] ;  /* 0x00006c0001697983 */ /* 0x000f260000100800 */
[----:B------:R-:W-:-:S04]  /*1aa0*/  IMAD.WIDE.U32 R96, R161, 0x10, R170 ;  /* 0x00000010a1607825 */ /* 0x000fc800078e00aa */
[----:B------:R-:W-:Y:S01]  /*1ab0*/  FADD.FTZ R37, R100, R37 ;  /* 0x0000002564257221 */ /* 0x000fe20000010000 */
[----:B------:R-:W4:Y:S01]  /*1ac0*/  LDL R170, [R1+0x50] ;  /* 0x0000500001aa7983 */ /* 0x000f220000100800 */
[----:B------:R-:W-:Y:S01]  /*1ad0*/  FFMA.FTZ R5, R183, R100, R5 ;  /* 0x00000064b7057223 */ /* 0x000fe20000010005 */
[----:B------:R-:W-:Y:S02]  /*1ae0*/  FADD.FTZ R223, R101, R223 ;  /* 0x000000df65df7221 */ /* 0x000fe40000010000 */
[----:B------:R-:W4:Y:S01]  /*1af0*/  LDL R171, [R1+0x3c] ;  /* 0x00003c0001ab7983 */ /* 0x000f220000100800 */
[----:B------:R-:W-:Y:S01]  /*1b00*/  FFMA.FTZ R131, R181, R101, R131 ;  /* 0x00000065b5837223 */ /* 0x000fe20000010083 */
[----:B------:R-:W-:-:S04]  /*1b10*/  IMAD.WIDE.U32 R88, R158, 0x10, R172 ;  /* 0x000000109e587825 */ /* 0x000fc800078e00ac */
[----:B--2---:R-:W-:Y:S01]  /*1b20*/  FMUL.FTZ R182, R168, R102 ;  /* 0x00000066a8b67220 */ /* 0x004fe20000410000 */
[----:B------:R-:W-:Y:S01]  /*1b30*/  SHF.L.U32 R103, R103, 0x10, RZ ;  /* 0x0000001067677819 */ /* 0x000fe200000006ff */
[----:B------:R-:W2:Y:S02]  /*1b40*/  LDL R168, [R1+0x60] ;  /* 0x0000600001a87983 */ /* 0x000ea40000100800 */
[----:B---3--:R-:W-:Y:S02]  /*1b50*/  FFMA.FTZ R182, R167, R100, R182 ;  /* 0x00000064a7b67223 */ /* 0x008fe400000100b6 */
[----:B------:R-:W3:Y:S01]  /*1b60*/  LDL R167, [R1+0x5c] ;  /* 0x00005c0001a77983 */ /* 0x000ee20000100800 */
[----:B----4-:R-:W-:-:S03]  /*1b70*/  FFMA.FTZ R184, R169, R163, R184 ;  /* 0x000000a3a9b87223 */ /* 0x010fc600000100b8 */
[----:B------:R-:W4:Y:S01]  /*1b80*/  LDL R169, [R1+0x4c] ;  /* 0x00004c0001a97983 */ /* 0x000f220000100800 */
[----:B------:R-:W-:Y:S01]  /*1b90*/  FADD.FTZ R227, R166, R227 ;  /* 0x000000e3a6e37221 */ /* 0x000fe20000010000 */
[----:B------:R-:W-:Y:S01]  /*1ba0*/  FFMA.FTZ R127, R185, R166, R127 ;  /* 0x000000a6b97f7223 */ /* 0x000fe2000001007f */
[----:B------:R-:W-:Y:S01]  /*1bb0*/  SHF.L.U32 R98, R98, 0x10, RZ ;  /* 0x0000001062627819 */ /* 0x000fe200000006ff */
[----:B------:R-:W-:Y:S01]  /*1bc0*/  FADD.FTZ R224, R106, R224 ;  /* 0x000000e06ae07221 */ /* 0x000fe20000010000 */
[----:B------:R-:W-:Y:S01]  /*1bd0*/  FFMA.FTZ R130, R189, R106, R130 ;  /* 0x0000006abd827223 */ /* 0x000fe20000010082 */
[----:B------:R-:W-:Y:S01]  /*1be0*/  FADD.FTZ R35, R163, R35 ;  /* 0x00000023a3237221 */ /* 0x000fe20000010000 */
[----:B------:R-:W-:Y:S01]  /*1bf0*/  FFMA.FTZ R3, R185, R163, R3 ;  /* 0x000000a3b9037223 */ /* 0x000fe20000010003 */
[----:B------:R-:W-:Y:S01]  /*1c00*/  FADD.FTZ R225, R102, R225 ;  /* 0x000000e166e17221 */ /* 0x000fe20000010000 */
[----:B------:R-:W4:Y:S01]  /*1c10*/  LDL R176, [R1+0x54] ;  /* 0x0000540001b07983 */ /* 0x000f220000100800 */
[----:B------:R-:W-:Y:S01]  /*1c20*/  FMUL.FTZ R180, R165, R101 ;  /* 0x00000065a5b47220 */ /* 0x000fe20000410000 */
[----:B------:R-:W-:Y:S01]  /*1c30*/  FFMA.FTZ R129, R183, R102, R129 ;  /* 0x00000066b7817223 */ /* 0x000fe20000010081 */
[----:B------:R-:W-:Y:S01]  /*1c40*/  IMAD.WIDE.U32 R92, R158, 0x10, R174 ;  /* 0x000000109e5c7825 */ /* 0x000fe200078e00ae */
[----:B------:R-:W4:Y:S03]  /*1c50*/  LDG.E.128 R84, desc[UR14][R84.64] ;  /* 0x0000000e54547981 */ /* 0x000f26000c1e1d00 */
[----:B------:R-:W-:-:S02]  /*1c60*/  FFMA.FTZ R180, R104, R99, R180 ;  /* 0x0000006368b47223 */ /* 0x000fc400000100b4 */
[----:B------:R-:W4:Y:S01]  /*1c70*/  LDL R104, [R1+0x70] ;  /* 0x0000700001687983 */ /* 0x000f220000100800 */
[----:B------:R-:W-:-:S03]  /*1c80*/  IMAD.WIDE.U32 R100, R161, 0x10, R172 ;  /* 0x00000010a1647825 */ /* 0x000fc600078e00ac */
[----:B------:R-:W4:Y:S04]  /*1c90*/  LDL R173, [R1+0x40] ;  /* 0x0000400001ad7983 */ /* 0x000f280000100800 */
[----:B------:R-:W4:Y:S04]  /*1ca0*/  LDL R172, [R1+0x64] ;  /* 0x0000640001ac7983 */ /* 0x000f280000100800 */
[----:B------:R-:W4:Y:S04]  /*1cb0*/  LDG.E.128 R88, desc[UR14][R88.64] ;  /* 0x0000000e58587981 */ /* 0x000f28000c1e1d00 */
[----:B------:R-:W4:Y:S01]  /*1cc0*/  LDG.E.128 R92, desc[UR14][R92.64] ;  /* 0x0000000e5c5c7981 */ /* 0x000f22000c1e1d00 */
[----:B------:R-:W-:Y:S01]  /*1cd0*/  FMUL.FTZ R178, R164, R103 ;  /* 0x00000067a4b27220 */ /* 0x000fe20000410000 */
[----:B------:R-:W-:-:S05]  /*1ce0*/  SHF.L.U32 R164, R73, 0x10, RZ ;  /* 0x0000001049a47819 */ /* 0x000fca00000006ff */
[----:B------:R-:W-:Y:S01]  /*1cf0*/  FADD.FTZ R164, R164, -UR5 ;  /* 0x80000005a4a47e21 */ /* 0x000fe20008010000 */
[----:B------:R-:W-:-:S03]  /*1d00*/  SHF.L.U32 R166, R77, 0x10, RZ ;  /* 0x000000104da67819 */ /* 0x000fc600000006ff */
[----:B------:R-:W-:Y:S02]  /*1d10*/  FMUL.FTZ R164, R164, UR9 ;  /* 0x00000009a4a47c20 */ /* 0x000fe40008410000 */
[----:B------:R-:W-:Y:S02]  /*1d20*/  FADD.FTZ R218, R166, R218 ;  /* 0x000000daa6da7221 */ /* 0x000fe40000010000 */
[----:B------:R-:W-:Y:S01]  /*1d30*/  FFMA.FTZ R136, R164, R166, R136 ;  /* 0x000000a6a4887223 */ /* 0x000fe20000010088 */
[----:B------:R-:W-:Y:S01]  /*1d40*/  SHF.L.U32 R165, R81, 0x10, RZ ;  /* 0x0000001051a57819 */ /* 0x000fe200000006ff */
[----:B------:R-:W-:Y:S01]  /*1d50*/  FFMA.FTZ R178, R162, R98, R178 ;  /* 0x00000062a2b27223 */ /* 0x000fe200000100b2 */
[----:B------:R-:W-:-:S03]  /*1d60*/  SHF.L.U32 R162, R72, 0x10, RZ ;  /* 0x0000001048a27819 */ /* 0x000fc600000006ff */
[----:B------:R-:W-:Y:S01]  /*1d70*/  FADD.FTZ R44, R165, R44 ;  /* 0x0000002ca52c7221 */ /* 0x000fe20000010000 */
[----:B------:R-:W-:Y:S01]  /*1d80*/  FFMA.FTZ R12, R164, R165, R12 ;  /* 0x000000a5a40c7223 */ /* 0x000fe2000001000c */
[----:B------:R-:W-:Y:S01]  /*1d90*/  SHF.L.U32 R106, R76, 0x10, RZ ;  /* 0x000000104c6a7819 */ /* 0x000fe200000006ff */
[----:B------:R-:W-:Y:S01]  /*1da0*/  FADD.FTZ R162, R162, -UR5 ;  /* 0x80000005a2a27e21 */ /* 0x000fe20008010000 */
[----:B------:R-:W-:-:S03]  /*1db0*/  SHF.L.U32 R163, R80, 0x10, RZ ;  /* 0x0000001050a37819 */ /* 0x000fc600000006ff */
[----:B------:R-:W-:Y:S02]  /*1dc0*/  FMUL.FTZ R162, R162, UR9 ;  /* 0x00000009a2a27c20 */ /* 0x000fe40008410000 */
[----:B------:R-:W-:Y:S02]  /*1dd0*/  FADD.FTZ R42, R163, R42 ;  /* 0x0000002aa32a7221 */ /* 0x000fe40000010000 */
[----:B------:R-:W-:Y:S01]  /*1de0*/  FFMA.FTZ R10, R162, R163, R10 ;  /* 0x000000a3a20a7223 */ /* 0x000fe2000001000a */
[----:B------:R-:W-:Y:S01]  /*1df0*/  FMUL.FTZ R102, R105, R106 ;  /* 0x0000006a69667220 */ /* 0x000fe20000410000 */
[----:B------:R-:W-:-:S04]  /*1e00*/  PRMT R76, R72, 0x7632, R76 ;  /* 0x00007632484c7816 */ /* 0x000fc8000000004c */
[----:B------:R-:W-:-:S04]  /*1e10*/  PRMT R72, R76, 0x7632, R72 ;  /* 0x000076324c487816 */ /* 0x000fc80000000048 */
[----:B------:R-:W-:Y:S01]  /*1e20*/  SHF.L.U32 R72, R72, 0x10, RZ ;  /* 0x0000001048487819 */ /* 0x000fe200000006ff */
[----:B---3--:R-:W-:Y:S01]  /*1e30*/  FMUL.FTZ R167, R167, R166 ;  /* 0x000000a6a7a77220 */ /* 0x008fe20000410000 */
[----:B------:R-:W-:-:S03]  /*1e40*/  SHF.L.U32 R166, R74, 0x10, RZ ;  /* 0x000000104aa67819 */ /* 0x000fc600000006ff */
[----:B--2---:R-:W-:Y:S02]  /*1e50*/  FFMA.FTZ R165, R168, R165, R167 ;  /* 0x000000a5a8a57223 */ /* 0x004fe400000100a7 */
[----:B------:R-:W-:Y:S01]  /*1e60*/  FADD.FTZ R166, R166, -UR5 ;  /* 0x80000005a6a67e21 */ /* 0x000fe20008010000 */
[----:B------:R-:W-:-:S03]  /*1e70*/  SHF.L.U32 R168, R78, 0x10, RZ ;  /* 0x000000104ea87819 */ /* 0x000fc600000006ff */
[----:B------:R-:W-:Y:S01]  /*1e80*/  FMUL.FTZ R166, R166, UR9 ;  /* 0x00000009a6a67c20 */ /* 0x000fe20008410000 */
[----:B------:R-:W-:Y:S01]  /*1e90*/  SHF.L.U32 R167, R82, 0x10, RZ ;  /* 0x0000001052a77819 */ /* 0x000fe200000006ff */
[-C--:B----4-:R-:W-:Y:S01]  /*1ea0*/  FMUL.FTZ R169, R169, R168.reuse ;  /* 0x000000a8a9a97220 */ /* 0x090fe20000410000 */
[----:B------:R-:W-:Y:S01]  /*1eb0*/  FADD.FTZ R216, R168, R216 ;  /* 0x000000d8a8d87221 */ /* 0x000fe20000010000 */
[C---:B------:R-:W-:Y:S01]  /*1ec0*/  FFMA.FTZ R138, R166.reuse, R168, R138 ;  /* 0x000000a8a68a7223 */ /* 0x040fe2000001008a */
[----:B------:R-:W-:Y:S01]  /*1ed0*/  SHF.L.U32 R168, R75, 0x10, RZ ;  /* 0x000000104ba87819 */ /* 0x000fe200000006ff */
[----:B------:R-:W-:Y:S01]  /*1ee0*/  FADD.FTZ R46, R167, R46 ;  /* 0x0000002ea72e7221 */ /* 0x000fe20000010000 */
[-C--:B------:R-:W-:Y:S01]  /*1ef0*/  FFMA.FTZ R14, R166, R167.reuse, R14 ;  /* 0x000000a7a60e7223 */ /* 0x080fe2000001000e */
[----:B------:R-:W-:Y:S01]  /*1f00*/  FFMA.FTZ R167, R170, R167, R169 ;  /* 0x000000a7aaa77223 */ /* 0x000fe200000100a9 */
[----:B------:R-:W-:Y:S01]  /*1f10*/  SHF.L.U32 R170, R79, 0x10, RZ ;  /* 0x000000104faa7819 */ /* 0x000fe200000006ff */
[----:B------:R-:W-:Y:S01]  /*1f20*/  FADD.FTZ R168, R168, -UR5 ;  /* 0x80000005a8a87e21 */ /* 0x000fe20008010000 */
[----:B------:R-:W-:Y:S01]  /*1f30*/  SHF.L.U32 R169, R83, 0x10, RZ ;  /* 0x0000001053a97819 */ /* 0x000fe200000006ff */
[----:B------:R-:W-:Y:S01]  /*1f40*/  FFMA.FTZ R163, R104, R163, R102 ;  /* 0x000000a368a37223 */ /* 0x000fe20000010066 */
[----:B------:R-:W-:-:S04]  /*1f50*/  IMAD.WIDE.U32 R104, R161, 0x10, R174 ;  /* 0x00000010a1687825 */ /* 0x000fc800078e00ae */
[----:B------:R-:W-:Y:S01]  /*1f60*/  FMUL.FTZ R168, R168, UR9 ;  /* 0x00000009a8a87c20 */ /* 0x000fe20008410000 */
[----:B------:R-:W2:Y:S01]  /*1f70*/  LDL R175, [R1+0x68] ;  /* 0x0000680001af7983 */ /* 0x000ea20000100800 */
[-C--:B------:R-:W-:Y:S01]  /*1f80*/  FMUL.FTZ R171, R171, R170.reuse ;  /* 0x000000aaabab7220 */ /* 0x080fe20000410000 */
[----:B------:R-:W-:Y:S01]  /*1f90*/  FADD.FTZ R108, R169, R108 ;  /* 0x0000006ca96c7221 */ /* 0x000fe20000010000 */
[-C--:B------:R-:W-:Y:S02]  /*1fa0*/  FFMA.FTZ R16, R168, R169.reuse, R16 ;  /* 0x000000a9a8107223 */ /* 0x080fe40000010010 */
[----:B------:R-:W-:Y:S02]  /*1fb0*/  FFMA.FTZ R169, R173, R169, R171 ;  /* 0x000000a9ada97223 */ /* 0x000fe400000100ab */
[----:B------:R-:W3:Y:S01]  /*1fc0*/  LDL R173, [R1+0x58] ;  /* 0x0000580001ad7983 */ /* 0x000ee20000100800 */
[----:B------:R-:W-:Y:S01]  /*1fd0*/  FADD.FTZ R214, R170, R214 ;  /* 0x000000d6aad67221 */ /* 0x000fe20000010000 */
[----:B------:R-:W-:Y:S01]  /*1fe0*/  FFMA.FTZ R140, R168, R170, R140 ;  /* 0x000000aaa88c7223 */ /* 0x000fe2000001008c */
[----:B------:R-:W-:Y:S01]  /*1ff0*/  FMUL.FTZ R170, R172, R72 ;  /* 0x00000048acaa7220 */ /* 0x000fe20000410000 */
[----:B------:R-:W4:Y:S04]  /*2000*/  LDL R171, [R1+0x48] ;  /* 0x0000480001ab7983 */ /* 0x000f280000100800 */
[----:B------:R-:W4:Y:S01]  /*2010*/  LDL R172, [R1+0x44] ;  /* 0x0000440001ac7983 */ /* 0x000f220000100800 */
[----:B------:R-:W-:-:S05]  /*2020*/  SHF.L.U32 R76, R76, 0x10, RZ ;  /* 0x000000104c4c7819 */ /* 0x000fca00000006ff */
[----:B------:R-:W-:Y:S01]  /*2030*/  FADD.FTZ R76, R76, -UR5 ;  /* 0x800000054c4c7e21 */ /* 0x000fe20008010000 */
[----:B------:R-:W-:-:S03]  /*2040*/  PRMT R73, R73, 0x7632, R73 ;  /* 0x0000763249497816 */ /* 0x000fc60000000049 */
[----:B------:R-:W-:Y:S01]  /*2050*/  FMUL.FTZ R76, R76, UR9 ;  /* 0x000000094c4c7c20 */ /* 0x000fe20008410000 */
[----:B------:R-:W-:Y:S01]  /*2060*/  PRMT R80, R80, 0x7632, R80 ;  /* 0x0000763250507816 */ /* 0x000fe20000000050 */
[----:B------:R-:W-:Y:S01]  /*2070*/  FADD.FTZ R219, R72, R219 ;  /* 0x000000db48db7221 */ /* 0x000fe20000010000 */
[----:B------:R-:W-:Y:S01]  /*2080*/  SHF.L.U32 R73, R73, 0x10, RZ ;  /* 0x0000001049497819 */ /* 0x000fe200000006ff */
[----:B------:R-:W-:Y:S01]  /*2090*/  FFMA.FTZ R135, R76, R72, R135 ;  /* 0x000000484c877223 */ /* 0x000fe20000010087 */
[----:B------:R-:W-:Y:S02]  /*20a0*/  PRMT R72, R77, 0x7632, R72 ;  /* 0x000076324d487816 */ /* 0x000fe40000000048 */
[----:B------:R-:W-:Y:S02]  /*20b0*/  SHF.L.U32 R80, R80, 0x10, RZ ;  /* 0x0000001050507819 */ /* 0x000fe400000006ff */
[----:B------:R-:W-:Y:S01]  /*20c0*/  PRMT R174, R81, 0x7632, R174 ;  /* 0x0000763251ae7816 */ /* 0x000fe200000000ae */
[----:B------:R-:W-:Y:S01]  /*20d0*/  FADD.FTZ R73, R73, -UR5 ;  /* 0x8000000549497e21 */ /* 0x000fe20008010000 */
[----:B------:R-:W4:Y:S01]  /*20e0*/  LDL R81, [R1+0x34] ;  /* 0x0000340001517983 */ /* 0x000f220000100800 */
[----:B------:R-:W-:Y:S01]  /*20f0*/  SHF.L.U32 R72, R72, 0x10, RZ ;  /* 0x0000001048487819 */ /* 0x000fe200000006ff */
[----:B------:R-:W-:Y:S01]  /*2100*/  FADD.FTZ R43, R80, R43 ;  /* 0x0000002b502b7221 */ /* 0x000fe20000010000 */
[----:B------:R-:W-:Y:S01]  /*2110*/  FFMA.FTZ R11, R76, R80, R11 ;  /* 0x000000504c0b7223 */ /* 0x000fe2000001000b */
[----:B------:R-:W-:Y:S01]  /*2120*/  SHF.L.U32 R174, R174, 0x10, RZ ;  /* 0x00000010aeae7819 */ /* 0x000fe200000006ff */
[----:B------:R-:W4:Y:S04]  /*2130*/  LDL R77, [R1+0x38] ;  /* 0x00003800014d7983 */ /* 0x000f280000100800 */
[----:B------:R-:W-:Y:S01]  /*2140*/  FADD.FTZ R45, R174, R45 ;  /* 0x0000002dae2d7221 */ /* 0x000fe20000010000 */
[----:B------:R-:W-:Y:S01]  /*2150*/  FADD.FTZ R217, R72, R217 ;  /* 0x000000d948d97221 */ /* 0x000fe20000010000 */
[----:B------:R-:W-:-:S02]  /*2160*/  PRMT R193, R82, 0x7632, R193 ;  /* 0x0000763252c17816 */ /* 0x000fc400000000c1 */
[----:B------:R-:W4:Y:S02]  /*2170*/  LDL R82, [R1+0x30] ;  /* 0x0000300001527983 */ /* 0x000f240000100800 */
[----:B------:R-:W-:-:S05]  /*2180*/  SHF.L.U32 R193, R193, 0x10, RZ ;  /* 0x00000010c1c17819 */ /* 0x000fca00000006ff */
[----:B------:R-:W-:Y:S01]  /*2190*/  FADD.FTZ R47, R193, R47 ;  /* 0x0000002fc12f7221 */ /* 0x000fe20000010000 */
[----:B--2---:R-:W-:Y:S01]  /*21a0*/  FFMA.FTZ R80, R175, R80, R170 ;  /* 0x00000050af507223 */ /* 0x004fe200000100aa */
[----:B------:R-:W-:Y:S01]  /*21b0*/  FMUL.FTZ R175, R73, UR9 ;  /* 0x0000000949af7c20 */ /* 0x000fe20008410000 */
[----:B------:R-:W-:Y:S01]  /*21c0*/  FMUL.FTZ R73, R176, R72 ;  /* 0x00000048b0497220 */ /* 0x000fe20000410000 */
[----:B------:R-:W2:Y:S02]  /*21d0*/  LDL R170, [R1+0x20] ;  /* 0x0000200001aa7983 */ /* 0x000ea40000100800 */
[-C--:B------:R-:W-:Y:S01]  /*21e0*/  FFMA.FTZ R13, R175, R174.reuse, R13 ;  /* 0x000000aeaf0d7223 */ /* 0x080fe2000001000d */
[--C-:B---3--:R-:W-:Y:S01]  /*21f0*/  FFMA.FTZ R174, R173, R174, R73.reuse ;  /* 0x000000aeadae7223 */ /* 0x108fe20000010049 */
[----:B------:R-:W-:Y:S01]  /*2200*/  PRMT R73, R74, 0x7632, R73 ;  /* 0x000076324a497816 */ /* 0x000fe20000000049 */
[----:B------:R-:W3:Y:S01]  /*2210*/  LDL R173, [R1+0x2c] ;  /* 0x00002c0001ad7983 */ /* 0x000ee20000100800 */
[----:B------:R-:W-:Y:S01]  /*2220*/  FFMA.FTZ R137, R175, R72, R137 ;  /* 0x00000048af897223 */ /* 0x000fe20000010089 */
[----:B------:R-:W-:-:S02]  /*2230*/  PRMT R72, R78, 0x7632, R72 ;  /* 0x000076324e487816 */ /* 0x000fc40000000048 */
[----:B------:R-:W-:Y:S01]  /*2240*/  SHF.L.U32 R73, R73, 0x10, RZ ;  /* 0x0000001049497819 */ /* 0x000fe200000006ff */
[----:B------:R-:W2:Y:S01]  /*2250*/  LDL R74, [R1+0x10] ;  /* 0x00001000014a7983 */ /* 0x000ea20000100800 */
[----:B------:R-:W-:-:S03]  /*2260*/  SHF.L.U32 R72, R72, 0x10, RZ ;  /* 0x0000001048487819 */ /* 0x000fc600000006ff */
[----:B------:R-:W-:Y:S01]  /*2270*/  FADD.FTZ R73, R73, -UR5 ;  /* 0x8000000549497e21 */ /* 0x000fe20008010000 */
[----:B------:R-:W-:Y:S01]  /*2280*/  PRMT R198, R83, 0x7632, R198 ;  /* 0x0000763253c67816 */ /* 0x000fe200000000c6 */
[----:B------:R-:W2:Y:S02]  /*2290*/  LDL R176, [R1+0x18] ;  /* 0x0000180001b07983 */ /* 0x000ea40000100800 */
[----:B------:R-:W-:Y:S01]  /*22a0*/  FMUL.FTZ R194, R73, UR9 ;  /* 0x0000000949c27c20 */ /* 0x000fe20008410000 */
[-C--:B----4-:R-:W-:Y:S02]  /*22b0*/  FMUL.FTZ R73, R172, R72.reuse ;  /* 0x00000048ac497220 */ /* 0x090fe40000410000 */
[----:B------:R-:W4:Y:S01]  /*22c0*/  LDL R172, [R1+0xc] ;  /* 0x00000c0001ac7983 */ /* 0x000f220000100800 */
[-C--:B------:R-:W-:Y:S01]  /*22d0*/  FFMA.FTZ R15, R194, R193.reuse, R15 ;  /* 0x000000c1c20f7223 */ /* 0x080fe2000001000f */
[--C-:B------:R-:W-:Y:S02]  /*22e0*/  FFMA.FTZ R193, R171, R193, R73.reuse ;  /* 0x000000c1abc17223 */ /* 0x100fe40000010049 */
[----:B------:R-:W2:Y:S01]  /*22f0*/  LDL R171, [R1+0x1c] ;  /* 0x00001c0001ab7983 */ /* 0x000ea20000100800 */
[----:B------:R-:W-:Y:S01]  /*2300*/  PRMT R73, R75, 0x7632, R73 ;  /* 0x000076324b497816 */ /* 0x000fe20000000049 */
[----:B------:R-:W-:Y:S01]  /*2310*/  FADD.FTZ R215, R72, R215 ;  /* 0x000000d748d77221 */ /* 0x000fe20000010000 */
[----:B------:R-:W-:Y:S01]  /*2320*/  FFMA.FTZ R139, R194, R72, R139 ;  /* 0x00000048c28b7223 */ /* 0x000fe2000001008b */
[----:B------:R-:W-:Y:S01]  /*2330*/  PRMT R72, R79, 0x7632, R72 ;  /* 0x000076324f487816 */ /* 0x000fe20000000048 */
[----:B------:R-:W4:Y:S01]  /*2340*/  LDL R75, [R1] ;  /* 0x00000000014b7983 */ /* 0x000f220000100800 */
[----:B------:R-:W-:-:S02]  /*2350*/  SHF.L.U32 R73, R73, 0x10, RZ ;  /* 0x0000001049497819 */ /* 0x000fc400000006ff */
[----:B------:R-:W-:-:S03]  /*2360*/  SHF.L.U32 R72, R72, 0x10, RZ ;  /* 0x0000001048487819 */ /* 0x000fc600000006ff */
[----:B------:R-:W-:Y:S01]  /*2370*/  FADD.FTZ R73, R73, -UR5 ;  /* 0x8000000549497e21 */ /* 0x000fe20008010000 */
[----:B------:R-:W-:-:S03]  /*2380*/  SHF.L.U32 R198, R198, 0x10, RZ ;  /* 0x00000010c6c67819 */ /* 0x000fc600000006ff */
[----:B------:R-:W-:Y:S01]  /*2390*/  FMUL.FTZ R197, R73, UR9 ;  /* 0x0000000949c57c20 */ /* 0x000fe20008410000 */
[----:B------:R-:W-:Y:S01]  /*23a0*/  FMUL.FTZ R73, R81, R72 ;  /* 0x0000004851497220 */ /* 0x000fe20000410000 */
[----:B------:R-:W-:Y:S02]  /*23b0*/  FADD.FTZ R109, R198, R109 ;  /* 0x0000006dc66d7221 */ /* 0x000fe40000010000 */
[-C--:B------:R-:W-:Y:S01]  /*23c0*/  FFMA.FTZ R17, R197, R198.reuse, R17 ;  /* 0x000000c6c5117223 */ /* 0x080fe20000010011 */
[----:B------:R-:W-:Y:S01]  /*23d0*/  FFMA.FTZ R198, R77, R198, R73 ;  /* 0x000000c64dc67223 */ /* 0x000fe20000010049 */
[----:B------:R-:W-:Y:S01]  /*23e0*/  SHF.L.U32 R77, R84, 0x10, RZ ;  /* 0x00000010544d7819 */ /* 0x000fe200000006ff */
[----:B------:R-:W-:Y:S01]  /*23f0*/  FADD.FTZ R213, R72, R213 ;  /* 0x000000d548d57221 */ /* 0x000fe20000010000 */
[----:B------:R-:W-:Y:S01]  /*2400*/  FFMA.FTZ R141, R197, R72, R141 ;  /* 0x00000048c58d7223 */ /* 0x000fe2000001008d */
[----:B------:R-:W-:Y:S02]  /*2410*/  SHF.L.U32 R72, R88, 0x10, RZ ;  /* 0x0000001058487819 */ /* 0x000fe400000006ff */
[----:B------:R-:W-:Y:S01]  /*2420*/  FADD.FTZ R77, R77, -UR5 ;  /* 0x800000054d4d7e21 */ /* 0x000fe20008010000 */
[----:B------:R-:W-:-:S03]  /*2430*/  SHF.L.U32 R81, R92, 0x10, RZ ;  /* 0x000000105c517819 */ /* 0x000fc600000006ff */
[----:B------:R-:W-:Y:S02]  /*2440*/  FMUL.FTZ R77, R77, UR9 ;  /* 0x000000094d4d7c20 */ /* 0x000fe40008410000 */
[----:B------:R-:W-:Y:S02]  /*2450*/  FADD.FTZ R110, R81, R110 ;  /* 0x0000006e516e7221 */ /* 0x000fe40000010000 */
[C---:B------:R-:W-:Y:S01]  /*2460*/  FFMA.FTZ R18, R77.reuse, R81, R18 ;  /* 0x000000514d127223 */ /* 0x040fe20000010012 */
[----:B------:R-:W-:Y:S01]  /*2470*/  FADD.FTZ R212, R72, R212 ;  /* 0x000000d448d47221 */ /* 0x000fe20000010000 */
[----:B------:R-:W-:Y:S01]  /*2480*/  FFMA.FTZ R142, R77, R72, R142 ;  /* 0x000000484d8e7223 */ /* 0x000fe2000001008e */
[----:B------:R-:W-:-:S05]  /*2490*/  SHF.L.U32 R83, R93, 0x10, RZ ;  /* 0x000000105d537819 */ /* 0x000fca00000006ff */
[----:B------:R-:W-:Y:S01]  /*24a0*/  FADD.FTZ R112, R83, R112 ;  /* 0x0000007053707221 */ /* 0x000fe20000010000 */
[----:B---3--:R-:W-:-:S04]  /*24b0*/  FMUL.FTZ R73, R173, R72 ;  /* 0x00000048ad497220 */ /* 0x008fc80000410000 */
[----:B------:R-:W-:Y:S01]  /*24c0*/  FFMA.FTZ R81, R82, R81, R73 ;  /* 0x0000005152517223 */ /* 0x000fe20000010049 */
[----:B------:R-:W-:Y:S02]  /*24d0*/  SHF.L.U32 R82, R85, 0x10, RZ ;  /* 0x0000001055527819 */ /* 0x000fe400000006ff */
[----:B------:R-:W-:-:S03]  /*24e0*/  SHF.L.U32 R72, R89, 0x10, RZ ;  /* 0x0000001059487819 */ /* 0x000fc600000006ff */
[----:B------:R-:W-:-:S04]  /*24f0*/  FADD.FTZ R82, R82, -UR5 ;  /* 0x8000000552527e21 */ /* 0x000fc80008010000 */
[----:B------:R-:W-:Y:S01]  /*2500*/  FMUL.FTZ R82, R82, UR9 ;  /* 0x0000000952527c20 */ /* 0x000fe20008410000 */
[----:B--2---:R-:W-:-:S03]  /*2510*/  FMUL.FTZ R73, R171, R72 ;  /* 0x00000048ab497220 */ /* 0x004fc60000410000 */
[-C--:B------:R-:W-:Y:S01]  /*2520*/  FFMA.FTZ R20, R82, R83.reuse, R20 ;  /* 0x0000005352147223 */ /* 0x080fe20000010014 */
[----:B------:R-:W-:Y:S01]  /*2530*/  FFMA.FTZ R83, R170, R83, R73 ;  /* 0x00000053aa537223 */ /* 0x000fe20000010049 */
[----:B------:R-:W-:Y:S01]  /*2540*/  SHF.L.U32 R170, R86, 0x10, RZ ;  /* 0x0000001056aa7819 */ /* 0x000fe200000006ff */
[----:B------:R-:W-:Y:S01]  /*2550*/  FADD.FTZ R210, R72, R210 ;  /* 0x000000d248d27221 */ /* 0x000fe20000010000 */
[----:B------:R-:W-:Y:S01]  /*2560*/  FFMA.FTZ R144, R82, R72, R144 ;  /* 0x0000004852907223 */ /* 0x000fe20000010090 */
[----:B------:R-:W-:Y:S02]  /*2570*/  SHF.L.U32 R72, R90, 0x10, RZ ;  /* 0x000000105a487819 */ /* 0x000fe400000006ff */
[----:B------:R-:W-:Y:S01]  /*2580*/  FADD.FTZ R170, R170, -UR5 ;  /* 0x80000005aaaa7e21 */ /* 0x000fe20008010000 */
[----:B------:R-:W-:Y:S02]  /*2590*/  SHF.L.U32 R171, R94, 0x10, RZ ;  /* 0x000000105eab7819 */ /* 0x000fe400000006ff */
[----:B----4-:R-:W-:Y:S01]  /*25a0*/  FMUL.FTZ R73, R172, R72 ;  /* 0x00000048ac497220 */ /* 0x010fe20000410000 */
[----:B------:R-:W-:-:S02]  /*25b0*/  FMUL.FTZ R170, R170, UR9 ;  /* 0x00000009aaaa7c20 */ /* 0x000fc40008410000 */
[----:B------:R-:W-:Y:S02]  /*25c0*/  FADD.FTZ R114, R171, R114 ;  /* 0x00000072ab727221 */ /* 0x000fe40000010000 */
[-C--:B------:R-:W-:Y:S01]  /*25d0*/  FFMA.FTZ R22, R170, R171.reuse, R22 ;  /* 0x000000abaa167223 */ /* 0x080fe20000010016 */
[----:B------:R-:W-:Y:S02]  /*25e0*/  FFMA.FTZ R171, R74, R171, R73 ;  /* 0x000000ab4aab7223 */ /* 0x000fe40000010049 */
[----:B------:R-:W2:Y:S01]  /*25f0*/  LDL R74, [R1+0x24] ;  /* 0x00002400014a7983 */ /* 0x000ea20000100800 */
[----:B------:R-:W-:Y:S01]  /*2600*/  SHF.L.U32 R172, R87, 0x10, RZ ;  /* 0x0000001057ac7819 */ /* 0x000fe200000006ff */
[----:B------:R-:W-:Y:S01]  /*2610*/  FADD.FTZ R230, R72, R230 ;  /* 0x000000e648e67221 */ /* 0x000fe20000010000 */
[----:B------:R-:W-:Y:S01]  /*2620*/  FFMA.FTZ R146, R170, R72, R146 ;  /* 0x00000048aa927223 */ /* 0x000fe20000010092 */
[----:B------:R-:W-:Y:S02]  /*2630*/  SHF.L.U32 R72, R91, 0x10, RZ ;  /* 0x000000105b487819 */ /* 0x000fe400000006ff */
[----:B------:R-:W-:Y:S01]  /*2640*/  FADD.FTZ R172, R172, -UR5 ;  /* 0x80000005acac7e21 */ /* 0x000fe20008010000 */
[----:B------:R-:W-:-:S02]  /*2650*/  SHF.L.U32 R173, R95, 0x10, RZ ;  /* 0x000000105fad7819 */ /* 0x000fc400000006ff */
[-C--:B------:R-:W-:Y:S01]  /*2660*/  FMUL.FTZ R73, R252, R72.reuse ;  /* 0x00000048fc497220 */ /* 0x080fe20000410000 */
[----:B------:R-:W-:Y:S02]  /*2670*/  FMUL.FTZ R172, R172, UR9 ;  /* 0x00000009acac7c20 */ /* 0x000fe40008410000 */
[----:B------:R-:W-:Y:S02]  /*2680*/  FADD.FTZ R116, R173, R116 ;  /* 0x00000074ad747221 */ /* 0x000fe40000010000 */
[-C--:B------:R-:W-:Y:S01]  /*2690*/  FFMA.FTZ R24, R172, R173.reuse, R24 ;  /* 0x000000adac187223 */ /* 0x080fe20000010018 */
[--C-:B------:R-:W-:Y:S01]  /*26a0*/  FFMA.FTZ R173, R75, R173, R73.reuse ;  /* 0x000000ad4bad7223 */ /* 0x100fe20000010049 */
[----:B------:R-:W-:Y:S01]  /*26b0*/  PRMT R73, R84, 0x7632, R73 ;  /* 0x0000763254497816 */ /* 0x000fe20000000049 */
[----:B------:R-:W-:Y:S01]  /*26c0*/  FADD.FTZ R208, R72, R208 ;  /* 0x000000d048d07221 */ /* 0x000fe20000010000 */
[----:B------:R-:W-:Y:S01]  /*26d0*/  FFMA.FTZ R148, R172, R72, R148 ;  /* 0x00000048ac947223 */ /* 0x000fe20000010094 */
[----:B------:R-:W-:Y:S01]  /*26e0*/  PRMT R72, R88, 0x7632, R72 ;  /* 0x0000763258487816 */ /* 0x000fe20000000048 */
[----:B------:R-:W3:Y:S01]  /*26f0*/  LDL R75, [R1+0x4] ;  /* 0x00000400014b7983 */ /* 0x000ee20000100800 */
[----:B------:R-:W-:-:S02]  /*2700*/  SHF.L.U32 R73, R73, 0x10, RZ ;  /* 0x0000001049497819 */ /* 0x000fc400000006ff */
[----:B------:R-:W-:-:S03]  /*2710*/  SHF.L.U32 R72, R72, 0x10, RZ ;  /* 0x0000001048487819 */ /* 0x000fc600000006ff */
[----:B------:R-:W-:-:S04]  /*2720*/  FADD.FTZ R73, R73, -UR5 ;  /* 0x8000000549497e21 */ /* 0x000fc80008010000 */
[----:B------:R-:W-:Y:S01]  /*2730*/  FMUL.FTZ R84, R73, UR9 ;  /* 0x0000000949547c20 */ /* 0x000fe20008410000 */
[----:B------:R-:W-:Y:S01]  /*2740*/  FADD.FTZ R39, R99, R39 ;  /* 0x0000002763277221 */ /* 0x000fe20000010000 */
[----:B------:R-:W-:Y:S01]  /*2750*/  FFMA.FTZ R7, R181, R99, R7 ;  /* 0x00000063b5077223 */ /* 0x000fe20000010007 */
[----:B------:R-:W-:Y:S01]  /*2760*/  FADD.FTZ R41, R98, R41 ;  /* 0x0000002962297221 */ /* 0x000fe20000010000 */
[----:B------:R-:W-:Y:S02]  /*2770*/  FFMA.FTZ R9, R179, R98, R9 ;  /* 0x00000062b3097223 */ /* 0x000fe40000010009 */
[----:B------:R-:W4:Y:S01]  /*2780*/  LDG.E.128 R96, desc[UR14][R96.64] ;  /* 0x0000000e60607981 */ /* 0x000f22000c1e1d00 */
[----:B------:R-:W-:Y:S01]  /*2790*/  FADD.FTZ R221, R103, R221 ;  /* 0x000000dd67dd7221 */ /* 0x000fe20000010000 */
[----:B------:R-:W-:Y:S02]  /*27a0*/  FFMA.FTZ R133, R179, R103, R133 ;  /* 0x00000067b3857223 */ /* 0x000fe40000010085 */
[----:B------:R-:W4:Y:S01]  /*27b0*/  LDG.E.128 R100, desc[UR14][R100.64] ;  /* 0x0000000e64647981 */ /* 0x000f22000c1e1d00 */
[----:B------:R-:W-:Y:S01]  /*27c0*/  FADD.FTZ R222, R107, R222 ;  /* 0x000000de6bde7221 */ /* 0x000fe20000010000 */
[----:B------:R-:W-:Y:S01]  /*27d0*/  FFMA.FTZ R132, R187, R107, R132 ;  /* 0x0000006bbb847223 */ /* 0x000fe20000010084 */
[----:B------:R-:W-:Y:S01]  /*27e0*/  FADD.FTZ R220, R106, R220 ;  /* 0x000000dc6adc7221 */ /* 0x000fe20000010000 */
[----:B------:R-:W-:-:S02]  /*27f0*/  FFMA.FTZ R134, R162, R106, R134 ;  /* 0x0000006aa2867223 */ /* 0x000fc40000010086 */
[----:B------:R-:W4:Y:S01]  /*2800*/  LDG.E.128 R104, desc[UR14][R104.64] ;  /* 0x0000000e68687981 */ /* 0x000f22000c1e1d00 */
[----:B------:R-:W-:Y:S01]  /*2810*/  PRMT R88, R92, 0x7632, R88 ;  /* 0x000076325c587816 */ /* 0x000fe20000000058 */
[----:B--2---:R-:W-:Y:S02]  /*2820*/  FMUL.FTZ R73, R74, R72 ;  /* 0x000000484a497220 */ /* 0x004fe40000410000 */
[----:B------:R-:W2:Y:S01]  /*2830*/  LDL R74, [R1+0x8] ;  /* 0x00000800014a7983 */ /* 0x000ea20000100800 */
[----:B------:R-:W-:-:S05]  /*2840*/  SHF.L.U32 R88, R88, 0x10, RZ ;  /* 0x0000001058587819 */ /* 0x000fca00000006ff */
[----:B------:R-:W-:Y:S01]  /*2850*/  FADD.FTZ R111, R88, R111 ;  /* 0x0000006f586f7221 */ /* 0x000fe20000010000 */
[-C--:B------:R-:W-:Y:S01]  /*2860*/  FFMA.FTZ R19, R84, R88.reuse, R19 ;  /* 0x0000005854137223 */ /* 0x080fe20000010013 */
[--C-:B------:R-:W-:Y:S01]  /*2870*/  FFMA.FTZ R88, R231, R88, R73.reuse ;  /* 0x00000058e7587223 */ /* 0x100fe20000010049 */
[----:B------:R-:W-:Y:S01]  /*2880*/  PRMT R73, R85, 0x7632, R73 ;  /* 0x0000763255497816 */ /* 0x000fe20000000049 */
[----:B------:R-:W-:Y:S01]  /*2890*/  FADD.FTZ R211, R72, R211 ;  /* 0x000000d348d37221 */ /* 0x000fe20000010000 */
[----:B------:R-:W-:Y:S01]  /*28a0*/  FFMA.FTZ R143, R84, R72, R143 ;  /* 0x00000048548f7223 */ /* 0x000fe2000001008f */
[----:B------:R-:W-:Y:S02]  /*28b0*/  PRMT R72, R89, 0x7632, R72 ;  /* 0x0000763259487816 */ /* 0x000fe40000000048 */
[----:B------:R-:W-:Y:S02]  /*28c0*/  SHF.L.U32 R73, R73, 0x10, RZ ;  /* 0x0000001049497819 */ /* 0x000fe400000006ff */
[----:B------:R-:W-:-:S02]  /*28d0*/  PRMT R85, R93, 0x7632, R85 ;  /* 0x000076325d557816 */ /* 0x000fc40000000055 */
[----:B------:R-:W-:Y:S01]  /*28e0*/  SHF.L.U32 R72, R72, 0x10, RZ ;  /* 0x0000001048487819 */ /* 0x000fe200000006ff */
[----:B------:R-:W-:Y:S01]  /*28f0*/  FADD.FTZ R73, R73, -UR5 ;  /* 0x8000000549497e21 */ /* 0x000fe20008010000 */
[----:B------:R-:W-:-:S03]  /*2900*/  SHF.L.U32 R85, R85, 0x10, RZ ;  /* 0x0000001055557819 */ /* 0x000fc600000006ff */
[----:B------:R-:W-:Y:S01]  /*2910*/  FMUL.FTZ R89, R73, UR9 ;  /* 0x0000000949597c20 */ /* 0x000fe20008410000 */
[-C--:B------:R-:W-:Y:S01]  /*2920*/  FMUL.FTZ R73, R195, R72.reuse ;  /* 0x00000048c3497220 */ /* 0x080fe20000410000 */
[----:B------:R-:W-:Y:S02]  /*2930*/  FADD.FTZ R113, R85, R113 ;  /* 0x0000007155717221 */ /* 0x000fe40000010000 */
[CC--:B------:R-:W-:Y:S01]  /*2940*/  FFMA.FTZ R21, R89.reuse, R85.reuse, R21 ;  /* 0x0000005559157223 */ /* 0x0c0fe20000010015 */
[--C-:B------:R-:W-:Y:S01]  /*2950*/  FFMA.FTZ R85, R176, R85, R73.reuse ;  /* 0x00000055b0557223 */ /* 0x100fe20000010049 */
[----:B------:R-:W-:Y:S01]  /*2960*/  PRMT R73, R86, 0x7632, R73 ;  /* 0x0000763256497816 */ /* 0x000fe20000000049 */
[----:B------:R-:W-:Y:S01]  /*2970*/  FADD.FTZ R209, R72, R209 ;  /* 0x000000d148d17221 */ /* 0x000fe20000010000 */
[----:B------:R-:W-:Y:S01]  /*2980*/  FFMA.FTZ R145, R89, R72, R145 ;  /* 0x0000004859917223 */ /* 0x000fe20000010091 */
[----:B------:R-:W-:Y:S02]  /*2990*/  PRMT R72, R90, 0x7632, R72 ;  /* 0x000076325a487816 */ /* 0x000fe40000000048 */
[----:B------:R-:W-:-:S02]  /*29a0*/  SHF.L.U32 R73, R73, 0x10, RZ ;  /* 0x0000001049497819 */ /* 0x000fc400000006ff */
[----:B------:R-:W-:Y:S02]  /*29b0*/  PRMT R177, R94, 0x7632, R177 ;  /* 0x000076325eb17816 */ /* 0x000fe400000000b1 */
[----:B------:R-:W-:Y:S01]  /*29c0*/  SHF.L.U32 R72, R72, 0x10, RZ ;  /* 0x0000001048487819 */ /* 0x000fe200000006ff */
[----:B------:R-:W-:Y:S01]  /*29d0*/  FADD.FTZ R73, R73, -UR5 ;  /* 0x8000000549497e21 */ /* 0x000fe20008010000 */
[----:B------:R-:W-:-:S03]  /*29e0*/  SHF.L.U32 R177, R177, 0x10, RZ ;  /* 0x00000010b1b17819 */ /* 0x000fc600000006ff */
[----:B------:R-:W-:Y:S01]  /*29f0*/  FMUL.FTZ R176, R73, UR9 ;  /* 0x0000000949b07c20 */ /* 0x000fe20008410000 */
[-C--:B---3--:R-:W-:Y:S01]  /*2a00*/  FMUL.FTZ R73, R75, R72.reuse ;  /* 0x000000484b497220 */ /* 0x088fe20000410000 */
[----:B------:R-:W-:Y:S02]  /*2a10*/  FADD.FTZ R115, R177, R115 ;  /* 0x00000073b1737221 */ /* 0x000fe40000010000 */
[----:B------:R-:W-:Y:S01]  /*2a20*/  FFMA.FTZ R23, R176, R177, R23 ;  /* 0x000000b1b0177223 */ /* 0x000fe20000010017 */
[----:B------:R-:W-:Y:S01]  /*2a30*/  FADD.FTZ R229, R72, R229 ;  /* 0x000000e548e57221 */ /* 0x000fe20000010000 */
[----:B------:R-:W-:Y:S01]  /*2a40*/  FFMA.FTZ R147, R176, R72, R147 ;  /* 0x00000048b0937223 */ /* 0x000fe20000010093 */
[----:B------:R-:W-:Y:S02]  /*2a50*/  PRMT R72, R91, 0x7632, R72 ;  /* 0x000076325b487816 */ /* 0x000fe40000000048 */
[----:B----4-:R-:W-:Y:S02]  /*2a60*/  SHF.L.U32 R86, R96, 0x10, RZ ;  /* 0x0000001060567819 */ /* 0x010fe400000006ff */
[----:B------:R-:W-:-:S02]  /*2a70*/  SHF.L.U32 R72, R72, 0x10, RZ ;  /* 0x0000001048487819 */ /* 0x000fc400000006ff */
[----:B------:R-:W-:Y:S01]  /*2a80*/  SHF.L.U32 R90, R97, 0x10, RZ ;  /* 0x00000010615a7819 */ /* 0x000fe200000006ff */
[----:B------:R-:W-:Y:S01]  /*2a90*/  FADD.FTZ R86, R86, -UR5 ;  /* 0x8000000556567e21 */ /* 0x000fe20008010000 */
[----:B------:R-:W-:Y:S01]  /*2aa0*/  SHF.L.U32 R75, R100, 0x10, RZ ;  /* 0x00000010644b7819 */ /* 0x000fe200000006ff */
[----:B------:R-:W-:Y:S01]  /*2ab0*/  FADD.FTZ R207, R72, R207 ;  /* 0x000000cf48cf7221 */ /* 0x000fe20000010000 */
[----:B------:R-:W-:Y:S01]  /*2ac0*/  SHF.L.U32 R233, R101, 0x10, RZ ;  /* 0x0000001065e97819 */ /* 0x000fe200000006ff */
[----:B------:R-:W-:Y:S01]  /*2ad0*/  FMUL.FTZ R86, R86, UR9 ;  /* 0x0000000956567c20 */ /* 0x000fe20008410000 */
[----:B------:R-:W-:Y:S01]  /*2ae0*/  FADD.FTZ R90, R90, -UR5 ;  /* 0x800000055a5a7e21 */ /* 0x000fe20008010000 */
[----:B------:R-:W-:Y:S02]  /*2af0*/  SHF.L.U32 R92, R98, 0x10, RZ ;  /* 0x00000010625c7819 */ /* 0x000fe400000006ff */
[----:B------:R-:W-:Y:S01]  /*2b00*/  SHF.L.U32 R91, R105, 0x10, RZ ;  /* 0x00000010695b7819 */ /* 0x000fe200000006ff */
[----:B------:R-:W-:-:S02]  /*2b10*/  FMUL.FTZ R90, R90, UR9 ;  /* 0x000000095a5a7c20 */ /* 0x000fc40008410000 */
[----:B------:R-:W-:Y:S01]  /*2b20*/  FADD.FTZ R92, R92, -UR5 ;  /* 0x800000055c5c7e21 */ /* 0x000fe20008010000 */
[----:B------:R-:W-:Y:S01]  /*2b30*/  SHF.L.U32 R93, R106, 0x10, RZ ;  /* 0x000000106a5d7819 */ /* 0x000fe200000006ff */
[----:B------:R-:W-:Y:S01]  /*2b40*/  FADD.FTZ R120, R91, R120 ;  /* 0x000000785b787221 */ /* 0x000fe20000010000 */
[----:B------:R-:W-:Y:S01]  /*2b50*/  FFMA.FTZ R28, R90, R91, R28 ;  /* 0x0000005b5a1c7223 */ /* 0x000fe2000001001c */
[----:B------:R-:W-:Y:S01]  /*2b60*/  FMUL.FTZ R92, R92, UR9 ;  /* 0x000000095c5c7c20 */ /* 0x000fe20008410000 */
[----:B------:R-:W-:Y:S01]  /*2b70*/  PRMT R196, R95, 0x7632, R196 ;  /* 0x000076325fc47816 */ /* 0x000fe200000000c4 */
[----:B------:R-:W-:Y:S01]  /*2b80*/  FADD.FTZ R122, R93, R122 ;  /* 0x0000007a5d7a7221 */ /* 0x000fe20000010000 */
[----:B------:R-:W-:Y:S01]  /*2b90*/  SHF.L.U32 R94, R99, 0x10, RZ ;  /* 0x00000010635e7819 */ /* 0x000fe200000006ff */
[----:B------:R-:W-:Y:S01]  /*2ba0*/  FFMA.FTZ R30, R92, R93, R30 ;  /* 0x0000005d5c1e7223 */ /* 0x000fe2000001001e */
[----:B------:R-:W-:Y:S02]  /*2bb0*/  SHF.L.U32 R196, R196, 0x10, RZ ;  /* 0x00000010c4c47819 */ /* 0x000fe400000006ff */
[----:B------:R-:W-:Y:S01]  /*2bc0*/  SHF.L.U32 R231, R103, 0x10, RZ ;  /* 0x0000001067e77819 */ /* 0x000fe200000006ff */
[----:B------:R-:W-:Y:S01]  /*2bd0*/  FADD.FTZ R94, R94, -UR5 ;  /* 0x800000055e5e7e21 */ /* 0x000fe20008010000 */
[----:B------:R-:W-:Y:S01]  /*2be0*/  PRMT R232, R100, 0x7632, R232 ;  /* 0x0000763264e87816 */ /* 0x000fe200000000e8 */
[----:B------:R-:W-:Y:S01]  /*2bf0*/  FADD.FTZ R117, R196, R117 ;  /* 0x00000075c4757221 */ /* 0x000fe20000010000 */
[----:B------:R-:W-:Y:S01]  /*2c00*/  SHF.L.U32 R95, R107, 0x10, RZ ;  /* 0x000000106b5f7819 */ /* 0x000fe200000006ff */
[----:B------:R-:W-:Y:S01]  /*2c10*/  FMUL.FTZ R94, R94, UR9 ;  /* 0x000000095e5e7c20 */ /* 0x000fe20008410000 */
[----:B------:R-:W-:-:S03]  /*2c20*/  SHF.L.U32 R232, R232, 0x10, RZ ;  /* 0x00000010e8e87819 */ /* 0x000fc600000006ff */
[----:B------:R-:W-:Y:S01]  /*2c30*/  FADD.FTZ R124, R95, R124 ;  /* 0x0000007c5f7c7221 */ /* 0x000fe20000010000 */
[----:B------:R-:W-:Y:S01]  /*2c40*/  FFMA.FTZ R32, R94, R95, R32 ;  /* 0x0000005f5e207223 */ /* 0x000fe20000010020 */
[----:B------:R-:W-:Y:S02]  /*2c50*/  PRMT R79, R102, 0x7632, R79 ;  /* 0x00007632664f7816 */ /* 0x000fe4000000004f */
[----:B------:R-:W-:Y:S02]  /*2c60*/  PRMT R78, R101, 0x7632, R78 ;  /* 0x00007632654e7816 */ /* 0x000fe4000000004e */
[----:B------:R-:W-:Y:S02]  /*2c70*/  PRMT R101, R106, 0x7632, R101 ;  /* 0x000076326a657816 */ /* 0x000fe40000000065 */
[----:B------:R-:W-:Y:S02]  /*2c80*/  SHF.L.U32 R79, R79, 0x10, RZ ;  /* 0x000000104f4f7819 */ /* 0x000fe400000006ff */
[----:B------:R-:W-:-:S05]  /*2c90*/  SHF.L.U32 R101, R101, 0x10, RZ ;  /* 0x0000001065657819 */ /* 0x000fca00000006ff */
[----:B------:R-:W-:Y:S01]  /*2ca0*/  FADD.FTZ R123, R101, R123 ;  /* 0x0000007b657b7221 */ /* 0x000fe20000010000 */
[----:B------:R-:W-:Y:S02]  /*2cb0*/  ISETP.NE.U32.AND P0, PT, RZ, UR24, PT ;  /* 0x00000018ff007c0c */ /* 0x000fe4000bf05070 */
[----:B------:R-:W-:Y:S02]  /*2cc0*/  PRMT R100, R105, 0x7632, R100 ;  /* 0x0000763269647816 */ /* 0x000fe40000000064 */
[----:B------:R-:W-:Y:S02]  /*2cd0*/  ISETP.NE.AND.EX P0, PT, RZ, UR25, PT, P0 ;  /* 0x00000019ff007c0c */ /* 0x000fe4000bf05300 */
[----:B------:R-:W-:Y:S02]  /*2ce0*/  SHF.L.U32 R78, R78, 0x10, RZ ;  /* 0x000000104e4e7819 */ /* 0x000fe400000006ff */
[----:B------:R-:W-:-:S05]  /*2cf0*/  SHF.L.U32 R100, R100, 0x10, RZ ;  /* 0x0000001064647819 */ /* 0x000fca00000006ff */
[----:B------:R-:W-:Y:S01]  /*2d00*/  FADD.FTZ R121, R100, R121 ;  /* 0x0000007964797221 */ /* 0x000fe20000010000 */
[--C-:B--2---:R-:W-:Y:S01]  /*2d10*/  FFMA.FTZ R177, R74, R177, R73.reuse ;  /* 0x000000b14ab17223 */ /* 0x104fe20000010049 */
[----:B------:R-:W-:-:S04]  /*2d20*/  PRMT R73, R87, 0x7632, R73 ;  /* 0x0000763257497816 */ /* 0x000fc80000000049 */
[----:B------:R-:W-:-:S05]  /*2d30*/  SHF.L.U32 R73, R73, 0x10, RZ ;  /* 0x0000001049497819 */ /* 0x000fca00000006ff */
[----:B------:R-:W-:Y:S01]  /*2d40*/  FADD.FTZ R73, R73, -UR5 ;  /* 0x8000000549497e21 */ /* 0x000fe20008010000 */
[----:B------:R-:W-:-:S03]  /*2d50*/  SHF.L.U32 R87, R104, 0x10, RZ ;  /* 0x0000001068577819 */ /* 0x000fc600000006ff */
[----:B------:R-:W-:Y:S01]  /*2d60*/  FMUL.FTZ R195, R73, UR9 ;  /* 0x0000000949c37c20 */ /* 0x000fe20008410000 */
[----:B------:R-:W-:-:S03]  /*2d70*/  FMUL.FTZ R73, R250, R72 ;  /* 0x00000048fa497220 */ /* 0x000fc60000410000 */
[----:B------:R-:W-:Y:S01]  /*2d80*/  FFMA.FTZ R149, R195, R72, R149 ;  /* 0x00000048c3957223 */ /* 0x000fe20000010095 */
[----:B------:R-:W-:Y:S01]  /*2d90*/  FMUL.FTZ R72, R248, R75 ;  /* 0x0000004bf8487220 */ /* 0x000fe20000410000 */
[----:B------:R-:W-:Y:S01]  /*2da0*/  FADD.FTZ R118, R87, R118 ;  /* 0x0000007657767221 */ /* 0x000fe20000010000 */
[-C--:B------:R-:W-:Y:S01]  /*2db0*/  FFMA.FTZ R26, R86, R87.reuse, R26 ;  /* 0x00000057561a7223 */ /* 0x080fe2000001001a */
[----:B------:R-:W-:Y:S01]  /*2dc0*/  SHF.L.U32 R74, R102, 0x10, RZ ;  /* 0x00000010664a7819 */ /* 0x000fe200000006ff */
[----:B------:R-:W-:Y:S01]  /*2dd0*/  FFMA.FTZ R87, R249, R87, R72 ;  /* 0x00000057f9577223 */ /* 0x000fe20000010048 */
[----:B------:R-:W-:-:S04]  /*2de0*/  FMUL.FTZ R72, R244, R233 ;  /* 0x000000e9f4487220 */ /* 0x000fc80000410000 */
[----:B------:R-:W-:Y:S01]  /*2df0*/  FFMA.FTZ R91, R245, R91, R72 ;  /* 0x0000005bf55b7223 */ /* 0x000fe20000010048 */
[----:B------:R-:W-:-:S04]  /*2e00*/  FMUL.FTZ R72, R240, R74 ;  /* 0x0000004af0487220 */ /* 0x000fc80000410000 */
[--C-:B------:R-:W-:Y:S01]  /*2e10*/  FFMA.FTZ R93, R241, R93, R72.reuse ;  /* 0x0000005df15d7223 */ /* 0x100fe20000010048 */
[----:B------:R-:W-:Y:S01]  /*2e20*/  PRMT R72, R96, 0x7632, R72 ;  /* 0x0000763260487816 */ /* 0x000fe20000000048 */
[-C--:B------:R-:W-:Y:S01]  /*2e30*/  FFMA.FTZ R25, R195, R196.reuse, R25 ;  /* 0x000000c4c3197223 */ /* 0x080fe20000010019 */
[----:B------:R-:W-:Y:S02]  /*2e40*/  FFMA.FTZ R196, R251, R196, R73 ;  /* 0x000000c4fbc47223 */ /* 0x000fe40000010049 */
[----:B------:R-:W-:Y:S01]  /*2e50*/  SHF.L.U32 R72, R72, 0x10, RZ ;  /* 0x0000001048487819 */ /* 0x000fe200000006ff */
[----:B------:R-:W-:Y:S01]  /*2e60*/  FMUL.FTZ R73, R236, R231 ;  /* 0x000000e7ec497220 */ /* 0x000fe20000410000 */
[----:B------:R-:W-:-:S03]  /*2e70*/  PRMT R104, R104, 0x7632, R104 ;  /* 0x0000763268687816 */ /* 0x000fc60000000068 */
[----:B------:R-:W-:Y:S01]  /*2e80*/  FADD.FTZ R96, R72, -UR5 ;  /* 0x8000000548607e21 */ /* 0x000fe20008010000 */
[--C-:B------:R-:W-:Y:S01]  /*2e90*/  FFMA.FTZ R95, R237, R95, R73.reuse ;  /* 0x0000005fed5f7223 */ /* 0x100fe20000010049 */
[----:B------:R-:W-:Y:S02]  /*2ea0*/  SHF.L.U32 R72, R104, 0x10, RZ ;  /* 0x0000001068487819 */ /* 0x000fe400000006ff */
[----:B------:R-:W-:Y:S01]  /*2eb0*/  PRMT R73, R97, 0x7632, R73 ;  /* 0x0000763261497816 */ /* 0x000fe20000000049 */
[----:B------:R-:W-:Y:S01]  /*2ec0*/  FMUL.FTZ R96, R96, UR9 ;  /* 0x0000000960607c20 */ /* 0x000fe20008410000 */
[----:B------:R-:W-:Y:S01]  /*2ed0*/  FMUL.FTZ R97, R246, R232 ;  /* 0x000000e8f6617220 */ /* 0x000fe20000410000 */
[----:B------:R-:W-:Y:S02]  /*2ee0*/  FADD.FTZ R119, R72, R119 ;  /* 0x0000007748777221 */ /* 0x000fe40000010000 */
[-C--:B------:R-:W-:Y:S01]  /*2ef0*/  FFMA.FTZ R27, R96, R72.reuse, R27 ;  /* 0x00000048601b7223 */ /* 0x080fe2000001001b */
[----:B------:R-:W-:Y:S01]  /*2f00*/  FFMA.FTZ R97, R247, R72, R97 ;  /* 0x00000048f7617223 */ /* 0x000fe20000010061 */
[----:B------:R-:W-:-:S02]  /*2f10*/  SHF.L.U32 R72, R73, 0x10, RZ ;  /* 0x0000001049487819 */ /* 0x000fc400000006ff */
[----:B------:R-:W-:-:S03]  /*2f20*/  PRMT R73, R98, 0x7632, R73 ;  /* 0x0000763262497816 */ /* 0x000fc60000000049 */
[----:B------:R-:W-:Y:S01]  /*2f30*/  FADD.FTZ R98, R72, -UR5 ;  /* 0x8000000548627e21 */ /* 0x000fe20008010000 */
[----:B------:R-:W-:-:S05]  /*2f40*/  SHF.L.U32 R72, R73, 0x10, RZ ;  /* 0x0000001049487819 */ /* 0x000fca00000006ff */
[----:B------:R-:W-:-:S04]  /*2f50*/  FADD.FTZ R72, R72, -UR5 ;  /* 0x8000000548487e21 */ /* 0x000fc80008010000 */
[----:B------:R-:W-:Y:S01]  /*2f60*/  FMUL.FTZ R102, R72, UR9 ;  /* 0x0000000948667c20 */ /* 0x000fe20008410000 */
[----:B------:R-:W-:-:S03]  /*2f70*/  FMUL.FTZ R72, R238, R79 ;  /* 0x0000004fee487220 */ /* 0x000fc60000410000 */
[-C--:B------:R-:W-:Y:S01]  /*2f80*/  FFMA.FTZ R31, R102, R101.reuse, R31 ;  /* 0x00000065661f7223 */ /* 0x080fe2000001001f */
[--C-:B------:R-:W-:Y:S01]  /*2f90*/  FFMA.FTZ R101, R239, R101, R72.reuse ;  /* 0x00000065ef657223 */ /* 0x100fe20000010048 */
[----:B------:R-:W-:Y:S02]  /*2fa0*/  PRMT R72, R99, 0x7632, R72 ;  /* 0x0000763263487816 */ /* 0x000fe40000000048 */
[----:B------:R-:W-:Y:S02]  /*2fb0*/  PRMT R104, R103, 0x7632, R104 ;  /* 0x0000763267687816 */ /* 0x000fe40000000068 */
[----:B------:R-:W-:Y:S02]  /*2fc0*/  SHF.L.U32 R72, R72, 0x10, RZ ;  /* 0x0000001048487819 */ /* 0x000fe400000006ff */
[----:B------:R-:W-:Y:S02]  /*2fd0*/  PRMT R103, R107, 0x7632, R103 ;  /* 0x000076326b677816 */ /* 0x000fe40000000067 */
[----:B------:R-:W-:Y:S01]  /*2fe0*/  SHF.L.U32 R104, R104, 0x10, RZ ;  /* 0x0000001068687819 */ /* 0x000fe200000006ff */
[----:B------:R-:W-:Y:S01]  /*2ff0*/  FADD.FTZ R72, R72, -UR5 ;  /* 0x8000000548487e21 */ /* 0x000fe20008010000 */
[----:B------:R-:W-:Y:S01]  /*3000*/  SHF.L.U32 R103, R103, 0x10, RZ ;  /* 0x0000001067677819 */ /* 0x000fe200000006ff */
[----:B------:R-:W-:Y:S01]  /*3010*/  FMUL.FTZ R98, R98, UR9 ;  /* 0x0000000962627c20 */ /* 0x000fe20008410000 */
[----:B------:R-:W-:Y:S01]  /*3020*/  FMUL.FTZ R73, R242, R78 ;  /* 0x0000004ef2497220 */ /* 0x000fe20000410000 */
[----:B------:R-:W-:Y:S01]  /*3030*/  FMUL.FTZ R99, R72, UR9 ;  /* 0x0000000948637c20 */ /* 0x000fe20008410000 */
[----:B------:R-:W-:Y:S01]  /*3040*/  FMUL.FTZ R72, R234, R104 ;  /* 0x00000068ea487220 */ /* 0x000fe20000410000 */
[-C--:B------:R-:W-:Y:S01]  /*3050*/  FFMA.FTZ R29, R98, R100.reuse, R29 ;  /* 0x00000064621d7223 */ /* 0x080fe2000001001d */
[----:B------:R-:W-:Y:S01]  /*3060*/  FADD.FTZ R125, R103, R125 ;  /* 0x0000007d677d7221 */ /* 0x000fe20000010000 */
[-C--:B------:R-:W-:Y:S01]  /*3070*/  FFMA.FTZ R33, R99, R103.reuse, R33 ;  /* 0x0000006763217223 */ /* 0x080fe20000010021 */
[----:B------:R-:W-:Y:S01]  /*3080*/  FFMA.FTZ R100, R243, R100, R73 ;  /* 0x00000064f3647223 */ /* 0x000fe20000010049 */
[----:B------:R-:W-:-:S02]  /*3090*/  FFMA.FTZ R103, R235, R103, R72 ;  /* 0x00000067eb677223 */ /* 0x000fc40000010048 */
[----:B------:R-:W0:Y:S02]  /*30a0*/  @P0 LDC.64 R72, c[0x0][0x438] ;  /* 0x00010e00ff480b82 */ /* 0x000e240000000a00 */
[----:B0-----:R-:W-:-:S05]  /*30b0*/  @P0 IMAD.WIDE.U32 R72, R160, 0x10, R72 ;  /* 0x00000010a0480825 */ /* 0x001fca00078e0048 */
[----:B-----5:R0:W5:Y:S02]  /*30c0*/  @P0 LDG.E.128 R48, desc[UR14][R72.64] ;  /* 0x0000000e48300981 */ /* 0x020164000c1e1d00 */
[----:B0-----:R-:W0:Y:S02]  /*30d0*/  @P0 LDC.64 R72, c[0x0][0x438] ;  /* 0x00010e00ff480b82 */ /* 0x001e240000000a00 */
[----:B0-----:R-:W-:-:S05]  /*30e0*/  @P0 IMAD.WIDE.U32 R72, R159, 0x10, R72 ;  /* 0x000000109f480825 */ /* 0x001fca00078e0048 */
[----:B------:R0:W5:Y:S02]  /*30f0*/  @P0 LDG.E.128 R52, desc[UR14][R72.64] ;  /* 0x0000000e48340981 */ /* 0x000164000c1e1d00 */
[----:B0-----:R-:W0:Y:S02]  /*3100*/  @P0 LDC.64 R72, c[0x0][0x438] ;  /* 0x00010e00ff480b82 */ /* 0x001e240000000a00 */
[----:B0-----:R-:W-:-:S05]  /*3110*/  @P0 IMAD.WIDE.U32 R72, R158, 0x10, R72 ;  /* 0x000000109e480825 */ /* 0x001fca00078e0048 */
[----:B------:R0:W5:Y:S02]  /*3120*/  @P0 LDG.E.128 R56, desc[UR14][R72.64] ;  /* 0x0000000e48380981 */ /* 0x000164000c1e1d00 */
[----:B0-----:R-:W0:Y:S02]  /*3130*/  @P0 LDC.64 R72, c[0x0][0x438] ;  /* 0x00010e00ff480b82 */ /* 0x001e240000000a00 */
[----:B0-----:R-:W-:-:S05]  /*3140*/  @P0 IMAD.WIDE.U32 R72, R161, 0x10, R72 ;  /* 0x00000010a1480825 */ /* 0x001fca00078e0048 */
[----:B------:R0:W5:Y:S02]  /*3150*/  @P0 LDG.E.128 R60, desc[UR14][R72.64] ;  /* 0x0000000e483c0981 */ /* 0x000164000c1e1d00 */
[----:B0-----:R-:W-:-:S04]  /*3160*/  FADD.FTZ R72, RZ, R192 ;  /* 0x000000c0ff487221 */ /* 0x001fc80000010000 */
[----:B------:R-:W-:-:S04]  /*3170*/  FADD.FTZ R72, R184, R72 ;  /* 0x00000048b8487221 */ /* 0x000fc80000010000 */
[----:B------:R-:W-:-:S04]  /*3180*/  FADD.FTZ R72, R190, R72 ;  /* 0x00000048be487221 */ /* 0x000fc80000010000 */
[----:B------:R-:W-:-:S04]  /*3190*/  FADD.FTZ R72, R182, R72 ;  /* 0x00000048b6487221 */ /* 0x000fc80000010000 */
[----:B------:R-:W-:-:S04]  /*31a0*/  FADD.FTZ R72, R188, R72 ;  /* 0x00000048bc487221 */ /* 0x000fc80000010000 */
[----:B------:R-:W-:-:S04]  /*31b0*/  FADD.FTZ R72, R180, R72 ;  /* 0x00000048b4487221 */ /* 0x000fc80000010000 */
[----:B------:R-:W-:Y:S01]  /*31c0*/  FADD.FTZ R73, R186, R72 ;  /* 0x00000048ba497221 */ /* 0x000fe20000010000 */
[----:B------:R-:W-:-:S03]  /*31d0*/  FFMA.FTZ R72, R0, R192, RZ ;  /* 0x000000c000487223 */ /* 0x000fc600000100ff */
        /* <DEDUP_REMOVED lines=49> */
[----:B------:R-:W-:Y:S01]  /*34f0*/  FFMA.FTZ R72, R96, R97, R72 ;  /* 0x0000006160487223 */ /* 0x000fe20000010048 */
[----:B------:R-:W-:Y:S01]  /*3500*/  FADD.FTZ R206, R75, R206 ;  /* 0x000000ce4bce7221 */ /* 0x000fe20000010000 */
[----:B------:R-:W-:Y:S02]  /*3510*/  FFMA.FTZ R150, R86, R75, R150 ;  /* 0x0000004b56967223 */ /* 0x000fe40000010096 */
[----:B------:R-:W-:Y:S01]  /*3520*/  FFMA.FTZ R72, R90, R91, R72 ;  /* 0x0000005b5a487223 */ /* 0x000fe20000010048 */
[----:B------:R-:W0:Y:S03]  /*3530*/  SHFL.DOWN PT, R75, R73, 0x10, 0x1f ;  /* 0x0a001f00494b7f89 */ /* 0x000e2600000e0000 */
[----:B------:R-:W-:-:S04]  /*3540*/  FFMA.FTZ R72, R98, R100, R72 ;  /* 0x0000006462487223 */ /* 0x000fc80000010048 */
[----:B------:R-:W-:-:S04]  /*3550*/  FFMA.FTZ R72, R92, R93, R72 ;  /* 0x0000005d5c487223 */ /* 0x000fc80000010048 */
[----:B------:R-:W-:-:S04]  /*3560*/  FFMA.FTZ R72, R102, R101, R72 ;  /* 0x0000006566487223 */ /* 0x000fc80000010048 */
[----:B------:R-:W-:-:S04]  /*3570*/  FFMA.FTZ R72, R94, R95, R72 ;  /* 0x0000005f5e487223 */ /* 0x000fc80000010048 */
[----:B------:R-:W-:Y:S01]  /*3580*/  FFMA.FTZ R72, R99, R103, R72 ;  /* 0x0000006763487223 */ /* 0x000fe20000010048 */
[----:B0-----:R-:W-:-:S04]  /*3590*/  FADD.FTZ R75, R73, R75 ;  /* 0x0000004b494b7221 */ /* 0x001fc80000010000 */
[----:B------:R-:W0:Y:S02]  /*35a0*/  SHFL.DOWN PT, R73, R72, 0x10, 0x1f ;  /* 0x0a001f0048497f89 */ /* 0x000e2400000e0000 */
[----:B0-----:R-:W-:Y:S02]  /*35b0*/  FADD.FTZ R72, R72, R73 ;  /* 0x0000004948487221 */ /* 0x001fe40000010000 */
[----:B------:R-:W0:Y:S02]  /*35c0*/  SHFL.DOWN PT, R73, R75, 0x8, 0x1f ;  /* 0x09001f004b497f89 */ /* 0x000e2400000e0000 */
[----:B0-----:R-:W-:Y:S02]  /*35d0*/  FADD.FTZ R75, R75, R73 ;  /* 0x000000494b4b7221 */ /* 0x001fe40000010000 */
[----:B------:R-:W0:Y:S02]  /*35e0*/  SHFL.DOWN PT, R73, R72, 0x8, 0x1f ;  /* 0x09001f0048497f89 */ /* 0x000e2400000e0000 */
[----:B0-----:R-:W-:-:S02]  /*35f0*/  FADD.FTZ R72, R72, R73 ;  /* 0x0000004948487221 */ /* 0x001fc40000010000 */
[----:B------:R-:W0:Y:S02]  /*3600*/  SHFL.DOWN PT, R73, R75, 0x4, 0x1f ;  /* 0x08801f004b497f89 */ /* 0x000e2400000e0000 */
[----:B0-----:R-:W-:Y:S02]  /*3610*/  FADD.FTZ R73, R75, R73 ;  /* 0x000000494b497221 */ /* 0x001fe40000010000 */
[----:B------:R-:W0:Y:S02]  /*3620*/  SHFL.DOWN PT, R75, R72, 0x4, 0x1f ;  /* 0x08801f00484b7f89 */ /* 0x000e2400000e0000 */
[----:B0-----:R-:W-:Y:S02]  /*3630*/  FADD.FTZ R72, R72, R75 ;  /* 0x0000004b48487221 */ /* 0x001fe40000010000 */
[----:B------:R-:W0:Y:S01]  /*3640*/  SHFL.DOWN PT, R75, R73, 0x2, 0x1f ;  /* 0x08401f00494b7f89 */ /* 0x000e2200000e0000 */
[----:B------:R-:W1:Y:S01]  /*3650*/  S2R R107, SR_TID.X ;  /* 0x00000000006b7919 */ /* 0x000e620000002100 */
[----:B0-----:R-:W-:-:S02]  /*3660*/  FADD.FTZ R73, R73, R75 ;  /* 0x0000004b49497221 */ /* 0x001fc40000010000 */
[----:B------:R-:W0:Y:S04]  /*3670*/  SHFL.DOWN PT, R75, R72, 0x2, 0x1f ;  /* 0x08401f00484b7f89 */ /* 0x000e2800000e0000 */
[----:B------:R-:W2:Y:S01]  /*3680*/  SHFL.DOWN PT, R105, R73, 0x1, 0x1f ;  /* 0x08201f0049697f89 */ /* 0x000ea200000e0000 */
[----:B-1----:R-:W-:Y:S01]  /*3690*/  LOP3.LUT P2, RZ, R107, 0x1f, RZ, 0xc0, !PT ;  /* 0x0000001f6bff7812 */ /* 0x002fe2000784c0ff */
[----:B0-----:R-:W-:Y:S01]  /*36a0*/  FADD.FTZ R75, R72, R75 ;  /* 0x0000004b484b7221 */ /* 0x001fe20000010000 */
[----:B--2---:R-:W-:-:S04]  /*36b0*/  FADD.FTZ R72, R73, R105 ;  /* 0x0000006949487221 */ /* 0x004fc80000010000 */
[----:B------:R-:W0:Y:S01]  /*36c0*/  SHFL.DOWN PT, R73, R75, 0x1, 0x1f ;  /* 0x08201f004b497f89 */ /* 0x000e2200000e0000 */
[----:B------:R-:W-:Y:S01]  /*36d0*/  BSSY.RECONVERGENT B0, `(.L_x_60) ;  /* 0x000000d000007945 */ /* 0x000fe20003800200 */
[----:B------:R-:W-:Y:S01]  /*36e0*/  FADD.FTZ R204, R233, R204 ;  /* 0x000000cce9cc7221 */ /* 0x000fe20000010000 */
[----:B------:R-:W-:Y:S01]  /*36f0*/  FFMA.FTZ R152, R90, R233, R152 ;  /* 0x000000e95a987223 */ /* 0x000fe20000010098 */
[----:B0-----:R-:W-:-:S03]  /*3700*/  FADD.FTZ R73, R75, R73 ;  /* 0x000000494b497221 */ /* 0x001fc60000010000 */
[----:B------:R-:W-:Y:S05]  /*3710*/  @P2 BRA `(.L_x_61) ;  /* 0x0000000000202947 */ /* 0x000fea0003800000 */
        /* <DEDUP_REMOVED lines=8> */
.L_x_61:
[----:B------:R-:W-:Y:S05]  /*37a0*/  BSYNC.RECONVERGENT B0 ;  /* 0x0000000000007941 */ /* 0x000fea0003800200 */
.L_x_60:
[----:B------:R-:W1:Y:S08]  /*37b0*/  S2UR UR6, SR_CgaCtaId ;  /* 0x00000000000679c3 */ /* 0x000e700000008800 */
[----:B------:R-:W-:Y:S01]  /*37c0*/  BAR.SYNC.DEFER_BLOCKING 0x0 ;  /* 0x0000000000007b1d */ /* 0x000fe20000010000 */
[----:B------:R-:W-:Y:S01]  /*37d0*/  FADD.FTZ R202, R74, R202 ;  /* 0x000000ca4aca7221 */ /* 0x000fe20000010000 */
[----:B------:R-:W-:Y:S01]  /*37e0*/  FFMA.FTZ R154, R92, R74, R154 ;  /* 0x0000004a5c9a7223 */ /* 0x000fe2000001009a */
[----:B------:R-:W-:Y:S01]  /*37f0*/  UISETP.NE.U32.AND UP0, UPT, UR24, URZ, UPT ;  /* 0x000000ff1800728c */ /* 0x000fe2000bf05070 */
[----:B------:R-:W-:Y:S01]  /*3800*/  FADD.FTZ R200, R231, R200 ;  /* 0x000000c8e7c87221 */ /* 0x000fe20000010000 */
[----:B------:R-:W-:Y:S01]  /*3810*/  UIADD3 UR4, UPT, UPT, UR4, UR26, URZ ;  /* 0x0000001a04047290 */ /* 0x000fe2000fffe0ff */
[----:B------:R-:W-:Y:S01]  /*3820*/  FFMA.FTZ R156, R94, R231, R156 ;  /* 0x000000e75e9c7223 */ /* 0x000fe2000001009c */
[----:B------:R-:W-:Y:S01]  /*3830*/  UMOV UR5, 0x400 ;  /* 0x0000040000057882 */ /* 0x000fe20000000000 */
[----:B------:R-:W-:Y:S01]  /*3840*/  UISETP.NE.AND.EX UP0, UPT, UR25, URZ, UPT, UP0 ;  /* 0x000000ff1900728c */ /* 0x000fe2000bf05300 */
[----:B------:R-:W-:Y:S01]  /*3850*/  FADD.FTZ R205, R232, R205 ;  /* 0x000000cde8cd7221 */ /* 0x000fe20000010000 */
[----:B------:R-:W-:Y:S01]  /*3860*/  FFMA.FTZ R151, R96, R232, R151 ;  /* 0x000000e860977223 */ /* 0x000fe20000010097 */
[----:B------:R-:W-:Y:S01]  /*3870*/  FADD.FTZ R203, R78, R203 ;  /* 0x000000cb4ecb7221 */ /* 0x000fe20000010000 */
[----:B------:R-:W-:Y:S01]  /*3880*/  FFMA.FTZ R153, R98, R78, R153 ;  /* 0x0000004e62997223 */ /* 0x000fe20000010099 */
[----:B------:R-:W-:Y:S01]  /*3890*/  FADD.FTZ R201, R79, R201 ;  /* 0x000000c94fc97221 */ /* 0x000fe20000010000 */
[----:B------:R-:W-:Y:S01]  /*38a0*/  FFMA.FTZ R155, R102, R79, R155 ;  /* 0x0000004f669b7223 */ /* 0x000fe2000001009b */
[----:B------:R-:W-:Y:S01]  /*38b0*/  FADD.FTZ R199, R104, R199 ;  /* 0x000000c768c77221 */ /* 0x000fe20000010000 */
[----:B------:R-:W-:Y:S01]  /*38c0*/  FFMA.FTZ R157, R99, R104, R157 ;  /* 0x00000068639d7223 */ /* 0x000fe2000001009d */
[----:B------:R-:W-:-:S02]  /*38d0*/  UISETP.GE.AND UP2, UPT, UR4, UR27, UPT ;  /* 0x0000001b0400728c */ /* 0x000fc4000bf46270 */
        /* <DEDUP_REMOVED lines=32> */
[----:B------:R-:W-:Y:S01]  /*3ae0*/  FSEL R105, R72, RZ, !P1 ;  /* 0x000000ff48697208 */ /* 0x000fe20004800000 */
[----:B------:R-:W-:-:S12]  /*3af0*/  BRA.U UP0, `(.L_x_62) ;  /* 0x00000009004c7547 */ /* 0x000fd8000b800000 */
[----:B------:R-:W-:Y:S01]  /*3b00*/  UMOV UR5, UR10 ;  /* 0x0000000a00057c82 */ /* 0x000fe20008000000 */
[----:B------:R-:W-:Y:S01]  /*3b10*/  UMOV UR6, UR11 ;  /* 0x0000000b00067c82 */ /* 0x000fe20008000000 */
[----:B------:R-:W-:-:S04]  /*3b20*/  UISETP.NE.U32.AND UP0, UPT, UR5, URZ, UPT ;  /* 0x000000ff0500728c */ /* 0x000fc8000bf05070 */
[----:B------:R-:W-:-:S09]  /*3b30*/  UISETP.NE.AND.EX UP0, UPT, UR6, URZ, UPT, UP0 ;  /* 0x000000ff0600728c */ /* 0x000fd2000bf05300 */
[----:B------:R-:W-:Y:S05]  /*3b40*/  BRA.U UP0, `(.L_x_63) ;  /* 0x00000005000c7547 */ /* 0x000fea000b800000 */
[----:B------:R-:W-:Y:S01]  /*3b50*/  UMOV UR7, UR12 ;  /* 0x0000000c00077c82 */ /* 0x000fe20008000000 */
[----:B------:R-:W-:Y:S01]  /*3b60*/  UMOV UR8, UR13 ;  /* 0x0000000d00087c82 */ /* 0x000fe20008000000 */
[----:B------:R-:W-:-:S04]  /*3b70*/  UISETP.NE.U32.AND UP0, UPT, UR7, URZ, UPT ;  /* 0x000000ff0700728c */ /* 0x000fc8000bf05070 */
[----:B------:R-:W-:-:S09]  /*3b80*/  UISETP.NE.AND.EX UP0, UPT, UR8, URZ, UPT, UP0 ;  /* 0x000000ff0800728c */ /* 0x000fd2000bf05300 */
[----:B------:R-:W-:Y:S05]  /*3b90*/  BRA.U UP0, `(.L_x_64) ;  /* 0x0000000100747547 */ /* 0x000fea000b800000 */
[--C-:B------:R-:W-:Y:S01]  /*3ba0*/  FFMA.FTZ R0, R0, UR20, R105.reuse ;  /* 0x0000001400007c23 */ /* 0x100fe20008010069 */
[--C-:B------:R-:W-:Y:S01]  /*3bb0*/  FFMA.FTZ R185, R185, UR20, R105.reuse ;  /* 0x00000014b9b97c23 */ /* 0x100fe20008010069 */
[--C-:B------:R-:W-:Y:S01]  /*3bc0*/  FFMA.FTZ R191, R191, UR20, R105.reuse ;  /* 0x00000014bfbf7c23 */ /* 0x100fe20008010069 */
[--C-:B------:R-:W-:Y:S01]  /*3bd0*/  FFMA.FTZ R183, R183, UR20, R105.reuse ;  /* 0x00000014b7b77c23 */ /* 0x100fe20008010069 */
        /* <DEDUP_REMOVED lines=16> */
[----:B------:R-:W-:Y:S01]  /*3ce0*/  FMUL.FTZ R74, R189, UR9 ;  /* 0x00000009bd4a7c20 */ /* 0x000fe20008410000 */
[----:B------:R-:W-:Y:S01]  /*3cf0*/  FMUL.FTZ R181, R181, UR9 ;  /* 0x00000009b5b57c20 */ /* 0x000fe20008410000 */
[----:B------:R-:W-:Y:S01]  /*3d00*/  FMUL.FTZ R183, R183, UR9 ;  /* 0x00000009b7b77c20 */ /* 0x000fe20008410000 */
[----:B------:R-:W-:Y:S01]  /*3d10*/  FMUL.FTZ R72, R185, UR9 ;  /* 0x00000009b9487c20 */ /* 0x000fe20008410000 */
[----:B------:R-:W-:-:S02]  /*3d20*/  F2FP.BF16.F32.PACK_AB R75, R179, R75 ;  /* 0x0000004bb34b723e */ /* 0x000fc400000010ff */
[----:B------:R-:W-:Y:S02]  /*3d30*/  F2FP.BF16.F32.PACK_AB R74, R181, R74 ;  /* 0x0000004ab54a723e */ /* 0x000fe400000010ff */
[----:B------:R-:W-:Y:S02]  /*3d40*/  F2FP.BF16.F32.PACK_AB R73, R183, R73 ;  /* 0x00000049b749723e */ /* 0x000fe400000010ff */
[----:B------:R-:W-:Y:S01]  /*3d50*/  F2FP.BF16.F32.PACK_AB R72, R72, R0 ;  /* 0x000000004848723e */ /* 0x000fe200000010ff */
[----:B------:R-:W-:Y:S06]  /*3d60*/  BRA `(.L_x_65) ;  /* 0x0000001000b87947 */ /* 0x000fec0003800000 */
.L_x_64:
        /* <DEDUP_REMOVED lines=27> */
[----:B------:R-:W-:Y:S02]  /*3f20*/  F2FP.BF16.F32.PACK_AB R72, R72, R0 ;  /* 0x000000004848723e */ /* 0x000fe400000010ff */
[----:B------:R-:W-:Y:S02]  /*3f30*/  MOV R67, R75 ;  /* 0x0000004b00437202 */ /* 0x000fe40000000f00 */
[----:B------:R-:W-:Y:S02]  /*3f40*/  MOV R66, R74 ;  /* 0x0000004a00427202 */ /* 0x000fe40000000f00 */
[----:B------:R-:W-:-:S02]  /*3f50*/  MOV R65, R73 ;  /* 0x0000004900417202 */ /* 0x000fc40000000f00 */
[----:B------:R-:W-:Y:S01]  /*3f60*/  MOV R64, R72 ;  /* 0x0000004800407202 */ /* 0x000fe20000000f00 */
[----:B------:R-:W-:Y:S06]  /*3f70*/  BRA `(.L_x_65) ;  /* 0x0000001000347947 */ /* 0x000fec0003800000 */
.L_x_63:
        /* <DEDUP_REMOVED lines=38> */
.L_x_66:
        /* <DEDUP_REMOVED lines=34> */
[----:B------:R-:W-:Y:S02]  /*4400*/  MOV R69, R73 ;  /* 0x0000004900457202 */ /* 0x000fe40000000f00 */
[----:B------:R-:W-:Y:S01]  /*4410*/  MOV R68, R72 ;  /* 0x0000004800447202 */ /* 0x000fe20000000f00 */
[----:B------:R-:W-:Y:S06]  /*4420*/  BRA `(.L_x_65) ;  /* 0x0000000c00087947 */ /* 0x000fec0003800000 */
.L_x_62:
        /* <DEDUP_REMOVED lines=10> */
[----:B-----5:R-:W-:Y:S01]  /*44d0*/  PRMT R72, R51, 0x7632, R72 ;  /* 0x0000763233487816 */ /* 0x020fe20000000048 */
[--C-:B------:R-:W-:Y:S01]  /*44e0*/  FFMA.FTZ R179, R179, UR20, R105.reuse ;  /* 0x00000014b3b37c23 */ /* 0x100fe20008010069 */
[--C-:B------:R-:W-:Y:S01]  /*44f0*/  FFMA.FTZ R189, R189, UR20, R105.reuse ;  /* 0x00000014bdbd7c23 */ /* 0x100fe20008010069 */
[----:B------:R-:W-:Y:S01]  /*4500*/  FFMA.FTZ R187, R187, UR20, R105 ;  /* 0x00000014bbbb7c23 */ /* 0x000fe20008010069 */
[----:B------:R-:W-:Y:S01]  /*4510*/  SHF.L.U32 R72, R72, 0x10, RZ ;  /* 0x0000001048487819 */ /* 0x000fe200000006ff */
[----:B------:R-:W-:Y:S01]  /*4520*/  FADD.FTZ R179, R178, -R179 ;  /* 0x800000b3b2b37221 */ /* 0x000fe20000010000 */
[----:B------:R-:W-:Y:S01]  /*4530*/  SHF.L.U32 R79, R51, 0x10, RZ ;  /* 0x00000010334f7819 */ /* 0x000fe200000006ff */
[----:B------:R-:W-:Y:S01]  /*4540*/  FADD.FTZ R189, R188, -R189 ;  /* 0x800000bdbcbd7221 */ /* 0x000fe20000010000 */
[----:B------:R-:W-:Y:S01]  /*4550*/  SHF.L.U32 R78, R50, 0x10, RZ ;  /* 0x00000010324e7819 */ /* 0x000fe200000006ff */
[----:B------:R-:W-:Y:S01]  /*4560*/  FADD.FTZ R187, R186, -R187 ;  /* 0x800000bbbabb7221 */ /* 0x000fe20000010000 */
[----:B------:R-:W-:Y:S01]  /*4570*/  FFMA.FTZ R75, R179, UR9, R72 ;  /* 0x00000009b34b7c23 */ /* 0x000fe20008010048 */
[----:B------:R-:W-:Y:S01]  /*4580*/  PRMT R74, R50, 0x7632, R74 ;  /* 0x00007632324a7816 */ /* 0x000fe2000000004a */
[----:B------:R-:W-:Y:S01]  /*4590*/  FFMA.FTZ R0, R0, UR20, R105 ;  /* 0x0000001400007c23 */ /* 0x000fe20008010069 */
[----:B------:R-:W-:Y:S01]  /*45a0*/  PRMT R73, R49, 0x7632, R73 ;  /* 0x0000763231497816 */ /* 0x000fe20000000049 */
[--C-:B------:R-:W-:Y:S01]  /*45b0*/  FFMA.FTZ R185, R185, UR20, R105.reuse ;  /* 0x00000014b9b97c23 */ /* 0x100fe20008010069 */
[----:B------:R-:W-:Y:S01]  /*45c0*/  PRMT R72, R48, 0x7632, R72 ;  /* 0x0000763230487816 */ /* 0x000fe20000000048 */
[--C-:B------:R-:W-:Y:S01]  /*45d0*/  FFMA.FTZ R191, R191, UR20, R105.reuse ;  /* 0x00000014bfbf7c23 */ /* 0x100fe20008010069 */
[--C-:B------:R-:W-:Y:S01]  /*45e0*/  FFMA.FTZ R183, R183, UR20, R105.reuse ;  /* 0x00000014b7b77c23 */ /* 0x100fe20008010069 */
[----:B------:R-:W-:Y:S01]  /*45f0*/  FFMA.FTZ R181, R181, UR20, R105 ;  /* 0x00000014b5b57c23 */ /* 0x000fe20008010069 */
[----:B------:R-:W-:Y:S01]  /*4600*/  FFMA.FTZ R187, R187, UR9, R79 ;  /* 0x00000009bbbb7c23 */ /* 0x000fe2000801004f */
[----:B------:R-:W-:Y:S01]  /*4610*/  FFMA.FTZ R189, R189, UR9, R78 ;  /* 0x00000009bdbd7c23 */ /* 0x000fe2000801004e */
[----:B------:R-:W-:Y:S01]  /*4620*/  SHF.L.U32 R74, R74, 0x10, RZ ;  /* 0x000000104a4a7819 */ /* 0x000fe200000006ff */
[----:B------:R-:W-:Y:S01]  /*4630*/  FADD.FTZ R0, R192, -R0 ;  /* 0x80000000c0007221 */ /* 0x000fe20000010000 */
        /* <DEDUP_REMOVED lines=12> */
[----:B------:R-:W-:Y:S01]  /*4700*/  FFMA.FTZ R0, R0, UR9, R78 ;  /* 0x0000000900007c23 */ /* 0x000fe2000801004e */
[----:B------:R-:W-:-:S02]  /*4710*/  F2FP.BF16.F32.PACK_AB R75, R75, R187 ;  /* 0x000000bb4b4b723e */ /* 0x000fc400000010ff */
[----:B------:R-:W-:Y:S02]  /*4720*/  F2FP.BF16.F32.PACK_AB R73, R73, R191 ;  /* 0x000000bf4949723e */ /* 0x000fe400000010ff */
[----:B------:R-:W-:Y:S02]  /*4730*/  F2FP.BF16.F32.PACK_AB R74, R74, R189 ;  /* 0x000000bd4a4a723e */ /* 0x000fe400000010ff */
[----:B------:R-:W-:Y:S01]  /*4740*/  F2FP.BF16.F32.PACK_AB R72, R72, R0 ;  /* 0x000000004848723e */ /* 0x000fe200000010ff */
[----:B------:R-:W-:Y:S06]  /*4750*/  BRA `(.L_x_65) ;  /* 0x00000008003c7947 */ /* 0x000fec0003800000 */
.L_x_68:
[--C-:B------:R-:W-:Y:S01]  /*4760*/  FFMA.FTZ R0, R0, UR20, R105.reuse ;  /* 0x0000001400007c23 */ /* 0x100fe20008010069 */
[----:B-----5:R-:W-:Y:S01]  /*4770*/  SHF.L.U32 R72, R48, 0x10, RZ ;  /* 0x0000001030487819 */ /* 0x020fe200000006ff */
[----:B------:R-:W-:Y:S01]  /*4780*/  FFMA.FTZ R185, R185, UR20, R105 ;  /* 0x00000014b9b97c23 */ /* 0x000fe20008010069 */
[----:B------:R-:W-:Y:S01]  /*4790*/  PRMT R73, R49, 0x7632, R73 ;  /* 0x0000763231497816 */ /* 0x000fe20000000049 */
[----:B------:R-:W-:Y:S01]  /*47a0*/  FADD.FTZ R0, R192, -R0 ;  /* 0x80000000c0007221 */ /* 0x000fe20000010000 */
[----:B------:R-:W-:Y:S01]  /*47b0*/  PRMT R64, R50, 0x7632, R64 ;  /* 0x0000763232407816 */ /* 0x000fe20000000040 */
[----:B------:R-:W-:Y:S01]  /*47c0*/  FFMA.FTZ R191, R191, UR20, R105 ;  /* 0x00000014bfbf7c23 */ /* 0x000fe20008010069 */
[----:B------:R-:W-:Y:S01]  /*47d0*/  PRMT R65, R51, 0x7632, R65 ;  /* 0x0000763233417816 */ /* 0x000fe20000000041 */
[----:B------:R-:W-:Y:S01]  /*47e0*/  FFMA.FTZ R72, R0, UR9, R72 ;  /* 0x0000000900487c23 */ /* 0x000fe20008010048 */
[----:B------:R-:W-:Y:S01]  /*47f0*/  PRMT R0, R48, 0x7632, R0 ;  /* 0x0000763230007816 */ /* 0x000fe20000000000 */
[--C-:B------:R-:W-:Y:S01]  /*4800*/  FFMA.FTZ R183, R183, UR20, R105.reuse ;  /* 0x00000014b7b77c23 */ /* 0x100fe20008010069 */
[--C-:B------:R-:W-:Y:S01]  /*4810*/  FFMA.FTZ R189, R189, UR20, R105.reuse ;  /* 0x00000014bdbd7c23 */ /* 0x100fe20008010069 */
        /* <DEDUP_REMOVED lines=33> */
.L_x_67:
[----:B------:R-:W-:Y:S01]  /*4a30*/  UMOV UR7, UR12 ;  /* 0x0000000c00077c82 */ /* 0x000fe20008000000 */
[----:B------:R-:W-:Y:S01]  /*4a40*/  UMOV UR8, UR13 ;  /* 0x0000000d00087c82 */ /* 0x000fe20008000000 */
        /* <DEDUP_REMOVED lines=48> */
.L_x_69:
        /* <DEDUP_REMOVED lines=47> */
[----:B------:R-:W-:-:S07]  /*5040*/  MOV R68, R72 ;  /* 0x0000004800447202 */ /* 0x000fce0000000f00 */
.L_x_65:
[----:B------:R-:W-:Y:S01]  /*5050*/  ISETP.NE.U32.AND P1, PT, RZ, UR5, PT ;  /* 0x00000005ff007c0c */ /* 0x000fe2000bf25070 */
[----:B------:R-:W-:Y:S01]  /*5060*/  HFMA2 R179, -RZ, RZ, 0, 9.5367431640625e-07 ;  /* 0x00000010ffb37431 */ /* 0x000fe200000001ff */
[----:B------:R-:W-:Y:S02]  /*5070*/  ISETP.NE.U32.AND P2, PT, RZ, UR7, PT ;  /* 0x00000007ff007c0c */ /* 0x000fe4000bf45070 */
[----:B------:R-:W-:Y:S02]  /*5080*/  ISETP.NE.AND.EX P1, PT, RZ, UR6, PT, P1 ;  /* 0x00000006ff007c0c */ /* 0x000fe4000bf25310 */
[----:B------:R-:W-:-:S11]  /*5090*/  ISETP.NE.AND.EX P2, PT, RZ, UR8, PT, P2 ;  /* 0x00000008ff007c0c */ /* 0x000fd6000bf45320 */
[----:B------:R-:W0:Y:S02]  /*50a0*/  @P1 LDC.64 R78, c[0x0][0x478] ;  /* 0x00011e00ff4e1b82 */ /* 0x000e240000000a00 */
[----:B0-----:R-:W-:-:S05]  /*50b0*/  @P1 IMAD.WIDE.U32 R78, R160, 0x10, R78 ;  /* 0x00000010a04e1825 */ /* 0x001fca00078e004e */
[----:B------:R0:W-:Y:S02]  /*50c0*/  @P1 STG.E.128 desc[UR14][R78.64], R68 ;  /* 0x000000444e001986 */ /* 0x0001e4000c101d0e */
[----:B0-----:R-:W-:-:S05]  /*50d0*/  IMAD.WIDE.U32 R78, R160, R179, UR30 ;  /* 0x0000001ea04e7e25 */ /* 0x001fca000f8e00b3 */
[----:B------:R0:W-:Y:S02]  /*50e0*/  STG.E.128 desc[UR14][R78.64], R72 ;  /* 0x000000484e007986 */ /* 0x0001e4000c101d0e */
[----:B0-----:R-:W0:Y:S02]  /*50f0*/  @P2 LDC.64 R72, c[0x0][0x470] ;  /* 0x00011c00ff482b82 */ /* 0x001e240000000a00 */
[----:B0-----:R-:W-:-:S05]  /*5100*/  @P2 IMAD.WIDE.U32 R72, R160, 0x10, R72 ;  /* 0x00000010a0482825 */ /* 0x001fca00078e0048 */
[----:B------:R0:W-:Y:S01]  /*5110*/  @P2 STG.E.128 desc[UR14][R72.64], R64 ;  /* 0x0000004048002986 */ /* 0x0001e2000c101d0e */
[----:B------:R-:W-:Y:S05]  /*5120*/  @!P0 BRA `(.L_x_70) ;  /* 0x0000000800dc8947 */ /* 0x000fea0003800000 */
[----:B------:R-:W-:Y:S05]  /*5130*/  @!P1 BRA `(.L_x_71) ;  /* 0x00000004007c9947 */ /* 0x000fea0003800000 */
[----:B------:R-:W-:Y:S05]  /*5140*/  @!P2 BRA `(.L_x_72) ;  /* 0x0000000000c4a947 */ /* 0x000fea0003800000 */
[--C-:B------:R-:W-:Y:S01]  /*5150*/  FFMA.FTZ R162, R162, UR20, R105.reuse ;  /* 0x00000014a2a27c23 */ /* 0x100fe20008010069 */
[----:B0----5:R-:W-:Y:S01]  /*5160*/  SHF.L.U32 R64, R52, 0x10, RZ ;  /* 0x0000001034407819 */ /* 0x021fe200000006ff */
[----:B------:R-:W-:Y:S01]  /*5170*/  FFMA.FTZ R0, R76, UR20, R105 ;  /* 0x000000144c007c23 */ /* 0x000fe20008010069 */
[----:B------:R-:W-:Y:S01]  /*5180*/  PRMT R73, R53, 0x7632, R73 ;  /* 0x0000763235497816 */ /* 0x000fe20000000049 */
[----:B------:R-:W-:Y:S01]  /*5190*/  FADD.FTZ R72, R163, -R162 ;  /* 0x800000a2a3487221 */ /* 0x000fe20000010000 */
[----:B------:R-:W-:Y:S01]  /*51a0*/  PRMT R65, R55, 0x7632, R65 ;  /* 0x0000763237417816 */ /* 0x000fe20000000041 */
[----:B------:R-:W-:Y:S01]  /*51b0*/  FADD.FTZ R0, R80, -R0 ;  /* 0x8000000050007221 */ /* 0x000fe20000010000 */
[--C-:B------:R-:W-:Y:S01]  /*51c0*/  FFMA.FTZ R164, R164, UR20, R105.reuse ;  /* 0x00000014a4a47c23 */ /* 0x100fe20008010069 */
[--C-:B------:R-:W-:Y:S01]  /*51d0*/  FFMA.FTZ R72, R72, UR9, R64.reuse ;  /* 0x0000000948487c23 */ /* 0x100fe20008010040 */
[----:B------:R-:W-:Y:S01]  /*51e0*/  PRMT R64, R52, 0x7632, R64 ;  /* 0x0000763234407816 */ /* 0x000fe20000000040 */
[--C-:B------:R-:W-:Y:S01]  /*51f0*/  FFMA.FTZ R175, R175, UR20, R105.reuse ;  /* 0x00000014afaf7c23 */ /* 0x100fe20008010069 */
[--C-:B------:R-:W-:Y:S01]  /*5200*/  FFMA.FTZ R166, R166, UR20, R105.reuse ;  /* 0x00000014a6a67c23 */ /* 0x100fe20008010069 */
[--C-:B------:R-:W-:Y:S01]  /*5210*/  FFMA.FTZ R194, R194, UR20, R105.reuse ;  /* 0x00000014c2c27c23 */ /* 0x100fe20008010069 */
[----:B------:R-:W-:Y:S01]  /*5220*/  SHF.L.U32 R64, R64, 0x10, RZ ;  /* 0x0000001040407819 */ /* 0x000fe200000006ff */
[--C-:B------:R-:W-:Y:S01]  /*5230*/  FFMA.FTZ R168, R168, UR20, R105.reuse ;  /* 0x00000014a8a87c23 */ /* 0x100fe20008010069 */
[----:B------:R-:W-:Y:S01]  /*5240*/  FFMA.FTZ R197, R197, UR20, R105 ;  /* 0x00000014c5c57c23 */ /* 0x000fe20008010069 */
[----:B------:R-:W-:Y:S01]  /*5250*/  SHF.L.U32 R73, R73, 0x10, RZ ;  /* 0x0000001049497819 */ /* 0x000fe200000006ff */
[----:B------:R-:W-:Y:S01]  /*5260*/  FADD.FTZ R164, R165, -R164 ;  /* 0x800000a4a5a47221 */ /* 0x000fe20000010000 */
[--C-:B------:R-:W-:Y:S01]  /*5270*/  FFMA.FTZ R0, R0, UR9, R64.reuse ;  /* 0x0000000900007c23 */ /* 0x100fe20008010040 */
[----:B------:R-:W-:Y:S01]  /*5280*/  PRMT R64, R54, 0x7632, R64 ;  /* 0x0000763236407816 */ /* 0x000fe20000000040 */
        /* <DEDUP_REMOVED lines=29> */
.L_x_72:
[--C-:B------:R-:W-:Y:S01]  /*5460*/  FFMA.FTZ R162, R162, UR20, R105.reuse ;  /* 0x00000014a2a27c23 */ /* 0x100fe20008010069 */
[----:B-----5:R-:W-:Y:S01]  /*5470*/  SHF.L.U32 R68, R52, 0x10, RZ ;  /* 0x0000001034447819 */ /* 0x020fe200000006ff */
[----:B------:R-:W-:Y:S01]  /*5480*/  FFMA.FTZ R0, R76, UR20, R105 ;  /* 0x000000144c007c23 */ /* 0x000fe20008010069 */
[----:B0-----:R-:W-:Y:S01]  /*5490*/  PRMT R73, R53, 0x7632, R73 ;  /* 0x0000763235497816 */ /* 0x001fe20000000049 */
        /* <DEDUP_REMOVED lines=41> */
.L_x_71:
        /* <DEDUP_REMOVED lines=46> */
.L_x_74:
[----:B-----5:R-:W-:Y:S01]  /*5a10*/  PRMT R0, R55, 0x7632, R0 ;  /* 0x0000763237007816 */ /* 0x020fe20000000000 */
[--C-:B------:R-:W-:Y:S01]  /*5a20*/  FFMA.FTZ R197, R197, UR20, R105.reuse ;  /* 0x00000014c5c57c23 */ /* 0x100fe20008010069 */
[--C-:B------:R-:W-:Y:S01]  /*5a30*/  FFMA.FTZ R76, R76, UR20, R105.reuse ;  /* 0x000000144c4c7c23 */ /* 0x100fe20008010069 */
[----:B------:R-:W-:Y:S01]  /*5a40*/  FFMA.FTZ R168, R168, UR20, R105 ;  /* 0x00000014a8a87c23 */ /* 0x000fe20008010069 */
[----:B------:R-:W-:Y:S01]  /*5a50*/  SHF.L.U32 R0, R0, 0x10, RZ ;  /* 0x0000001000007819 */ /* 0x000fe200000006ff */
[----:B------:R-:W-:Y:S01]  /*5a60*/  FADD.FTZ R197, R198, -R197 ;  /* 0x800000c5c6c57221 */ /* 0x000fe20000010000 */
[----:B------:R-:W-:Y:S01]  /*5a70*/  FADD.FTZ R76, R80, -R76 ;  /* 0x8000004c504c7221 */ /* 0x000fe20000010000 */
[----:B0-----:R-:W-:Y:S01]  /*5a80*/  PRMT R73, R54, 0x7632, R73 ;  /* 0x0000763236497816 */ /* 0x001fe20000000049 */
[--C-:B------:R-:W-:Y:S01]  /*5a90*/  FFMA.FTZ R166, R166, UR20, R105.reuse ;  /* 0x00000014a6a67c23 */ /* 0x100fe20008010069 */
[--C-:B------:R-:W-:Y:S01]  /*5aa0*/  FFMA.FTZ R75, R197, UR9, R0.reuse ;  /* 0x00000009c54b7c23 */ /* 0x100fe20008010000 */
[----:B------:R-:W-:Y:S01]  /*5ab0*/  PRMT R0, R52, 0x7632, R0 ;  /* 0x0000763234007816 */ /* 0x000fe20000000000 */
[--C-:B------:R-:W-:Y:S01]  /*5ac0*/  FFMA.FTZ R194, R194, UR20, R105.reuse ;  /* 0x00000014c2c27c23 */ /* 0x100fe20008010069 */
[----:B------:R-:W-:Y:S01]  /*5ad0*/  FADD.FTZ R168, R169, -R168 ;  /* 0x800000a8a9a87221 */ /* 0x000fe20000010000 */
[----:B------:R-:W-:Y:S01]  /*5ae0*/  PRMT R72, R53, 0x7632, R72 ;  /* 0x0000763235487816 */ /* 0x000fe20000000048 */
[--C-:B------:R-:W-:Y:S01]  /*5af0*/  FFMA.FTZ R164, R164, UR20, R105.reuse ;  /* 0x00000014a4a47c23 */ /* 0x100fe20008010069 */
[----:B------:R-:W-:Y:S01]  /*5b00*/  SHF.L.U32 R0, R0, 0x10, RZ ;  /* 0x0000001000007819 */ /* 0x000fe200000006ff */
[--C-:B------:R-:W-:Y:S01]  /*5b10*/  FFMA.FTZ R175, R175, UR20, R105.reuse ;  /* 0x00000014afaf7c23 */ /* 0x100fe20008010069 */
[----:B------:R-:W-:Y:S01]  /*5b20*/  FFMA.FTZ R162, R162, UR20, R105 ;  /* 0x00000014a2a27c23 */ /* 0x000fe20008010069 */
[----:B------:R-:W-:Y:S01]  /*5b30*/  SHF.L.U32 R73, R73, 0x10, RZ ;  /* 0x0000001049497819 */ /* 0x000fe200000006ff */
[----:B------:R-:W-:Y:S01]  /*5b40*/  FADD.FTZ R166, R167, -R166 ;  /* 0x800000a6a7a67221 */ /* 0x000fe20000010000 */
[----:B------:R-:W-:Y:S01]  /*5b50*/  FFMA.FTZ R0, R76, UR9, R0 ;  /* 0x000000094c007c23 */ /* 0x000fe20008010000 */
[----:B------:R-:W-:Y:S01]  /*5b60*/  SHF.L.U32 R76, R55, 0x10, RZ ;  /* 0x00000010374c7819 */ /* 0x000fe200000006ff */
[----:B------:R-:W-:Y:S01]  /*5b70*/  FADD.FTZ R194, R193, -R194 ;  /* 0x800000c2c1c27221 */ /* 0x000fe20000010000 */
[----:B------:R-:W-:Y:S01]  /*5b80*/  SHF.L.U32 R74, R54, 0x10, RZ ;  /* 0x00000010364a7819 */ /* 0x000fe200000006ff */
[----:B------:R-:W-:Y:S01]  /*5b90*/  FADD.FTZ R164, R165, -R164 ;  /* 0x800000a4a5a47221 */ /* 0x000fe20000010000 */
[----:B------:R-:W-:Y:S01]  /*5ba0*/  SHF.L.U32 R72, R72, 0x10, RZ ;  /* 0x0000001048487819 */ /* 0x000fe200000006ff */
[----:B------:R-:W-:Y:S01]  /*5bb0*/  FFMA.FTZ R168, R168, UR9, R76 ;  /* 0x00000009a8a87c23 */ /* 0x000fe2000801004c */
        /* <DEDUP_REMOVED lines=14> */
.L_x_70:
[----:B------:R-:W-:Y:S05]  /*5ca0*/  @!P1 BRA `(.L_x_75) ;  /* 0x00000004001c9947 */ /* 0x000fea0003800000 */
[----:B------:R-:W-:Y:S05]  /*5cb0*/  @!P2 BRA `(.L_x_76) ;  /* 0x000000000094a947 */ /* 0x000fea0003800000 */
        /* <DEDUP_REMOVED lines=18> */
[----:B0-----:R-:W-:Y:S01]  /*5de0*/  FMUL.FTZ R72, R162, UR9 ;  /* 0x00000009a2487c20 */ /* 0x001fe20008410000 */
        /* <DEDUP_REMOVED lines=18> */
.L_x_76:
        /* <DEDUP_REMOVED lines=33> */
.L_x_75:
        /* <DEDUP_REMOVED lines=34> */
.L_x_77:
        /* <DEDUP_REMOVED lines=27> */
[----:B------:R-:W-:-:S07]  /*64f0*/  F2FP.BF16.F32.PACK_AB R72, R76, R72 ;  /* 0x000000484c48723e */ /* 0x000fce00000010ff */
.L_x_73:
[----:B------:R-:W0:Y:S02]  /*6500*/  @P1 LDC.64 R78, c[0x0][0x478] ;  /* 0x00011e00ff4e1b82 */ /* 0x000e240000000a00 */
[----:B0-----:R-:W-:-:S05]  /*6510*/  @P1 IMAD.WIDE.U32 R78, R159, 0x10, R78 ;  /* 0x000000109f4e1825 */ /* 0x001fca00078e004e */
[----:B------:R0:W-:Y:S02]  /*6520*/  @P1 STG.E.128 desc[UR14][R78.64], R68 ;  /* 0x000000444e001986 */ /* 0x0001e4000c101d0e */
[----:B0-----:R-:W-:-:S05]  /*6530*/  HFMA2 R78, -RZ, RZ, 0, 9.5367431640625e-07 ;  /* 0x00000010ff4e7431 */ /* 0x001fca00000001ff */
[----:B------:R-:W-:-:S05]  /*6540*/  IMAD.WIDE.U32 R78, R159, R78, UR30 ;  /* 0x0000001e9f4e7e25 */ /* 0x000fca000f8e004e */
        /* <DEDUP_REMOVED lines=8> */
[--C-:B0-----:R-:W-:Y:S01]  /*65d0*/  FFMA.FTZ R65, R84, UR20, R105.reuse ;  /* 0x0000001454417c23 */ /* 0x101fe20008010069 */
[--C-:B------:R-:W-:Y:S01]  /*65e0*/  FFMA.FTZ R170, R170, UR20, R105.reuse ;  /* 0x00000014aaaa7c23 */ /* 0x100fe20008010069 */
[----:B-----5:R-:W-:Y:S01]  /*65f0*/  PRMT R64, R58, 0x7632, R64 ;  /* 0x000076323a407816 */ /* 0x020fe20000000040 */
[----:B------:R-:W-:Y:S01]  /*6600*/  FADD.FTZ R81, R81, -R0 ;  /* 0x8000000051517221 */ /* 0x000fe20000010000 */
[----:B------:R-:W-:Y:S01]  /*6610*/  FFMA.FTZ R0, R89, UR20, R105 ;  /* 0x0000001459007c23 */ /* 0x000fe20008010069 */
[----:B------:R-:W-:Y:S01]  /*6620*/  FADD.FTZ R88, R88, -R65 ;  /* 0x8000004158587221 */ /* 0x000fe20000010000 */
[----:B------:R-:W-:Y:S01]  /*6630*/  FADD.FTZ R171, R171, -R170 ;  /* 0x800000aaabab7221 */ /* 0x000fe20000010000 */
[----:B------:R-:W-:Y:S01]  /*6640*/  PRMT R66, R59, 0x7632, R66 ;  /* 0x000076323b427816 */ /* 0x000fe20000000042 */
[--C-:B------:R-:W-:Y:S01]  /*6650*/  FADD.FTZ R85, R85, -R0.reuse ;  /* 0x8000000055557221 */ /* 0x100fe20000010000 */
[----:B------:R-:W-:Y:S01]  /*6660*/  PRMT R0, R56, 0x7632, R0 ;  /* 0x0000763238007816 */ /* 0x000fe20000000000 */
[--C-:B------:R-:W-:Y:S01]  /*6670*/  FFMA.FTZ R82, R82, UR20, R105.reuse ;  /* 0x0000001452527c23 */ /* 0x100fe20008010069 */
[--C-:B------:R-:W-:Y:S01]  /*6680*/  FFMA.FTZ R176, R176, UR20, R105.reuse ;  /* 0x00000014b0b07c23 */ /* 0x100fe20008010069 */
[--C-:B------:R-:W-:Y:S01]  /*6690*/  FFMA.FTZ R172, R172, UR20, R105.reuse ;  /* 0x00000014acac7c23 */ /* 0x100fe20008010069 */
[----:B------:R-:W-:Y:S01]  /*66a0*/  SHF.L.U32 R65, R0, 0x10, RZ ;  /* 0x0000001000417819 */ /* 0x000fe200000006ff */
[----:B------:R-:W-:Y:S01]  /*66b0*/  FFMA.FTZ R195, R195, UR20, R105 ;  /* 0x00000014c3c37c23 */ /* 0x000fe20008010069 */
[----:B------:R-:W-:Y:S01]  /*66c0*/  PRMT R0, R57, 0x7632, R0 ;  /* 0x0000763239007816 */ /* 0x000fe20000000000 */
[----:B------:R-:W-:Y:S01]  /*66d0*/  FADD.FTZ R83, R83, -R82 ;  /* 0x8000005253537221 */ /* 0x000fe20000010000 */
[----:B------:R-:W-:Y:S01]  /*66e0*/  SHF.L.U32 R66, R66, 0x10, RZ ;  /* 0x0000001042427819 */ /* 0x000fe200000006ff */
        /* <DEDUP_REMOVED lines=10> */
[----:B------:R-:W-:Y:S01]  /*6790*/  FFMA.FTZ R65, R176, UR9, R65 ;  /* 0x00000009b0417c23 */ /* 0x000fe20008010041 */
[----:B------:R-:W-:Y:S01]  /*67a0*/  FFMA.FTZ R67, R172, UR9, R67 ;  /* 0x00000009ac437c23 */ /* 0x000fe20008010043 */
[----:B------:R-:W-:Y:S01]  /*67b0*/  FFMA.FTZ R74, R171, UR9, R0 ;  /* 0x00000009ab4a7c23 */ /* 0x000fe20008010000 */
[----:B------:R-:W-:Y:S01]  /*67c0*/  SHF.L.U32 R0, R56, 0x10, RZ ;  /* 0x0000001038007819 */ /* 0x000fe200000006ff */
[----:B------:R-:W-:Y:S01]  /*67d0*/  FFMA.FTZ R66, R195, UR9, R66 ;  /* 0x00000009c3427c23 */ /* 0x000fe20008010042 */
[----:B------:R-:W-:-:S02]  /*67e0*/  FFMA.FTZ R64, R83, UR9, R64 ;  /* 0x0000000953407c23 */ /* 0x000fc40008010040 */
[----:B------:R-:W-:Y:S01]  /*67f0*/  F2FP.BF16.F32.PACK_AB R74, R65, R74 ;  /* 0x0000004a414a723e */ /* 0x000fe200000010ff */
[----:B------:R-:W-:Y:S01]  /*6800*/  FFMA.FTZ R81, R81, UR9, R0 ;  /* 0x0000000951517c23 */ /* 0x000fe20008010000 */
[----:B------:R-:W-:Y:S02]  /*6810*/  F2FP.BF16.F32.PACK_AB R75, R66, R67 ;  /* 0x00000043424b723e */ /* 0x000fe400000010ff */
[----:B------:R-:W-:Y:S02]  /*6820*/  F2FP.BF16.F32.PACK_AB R73, R73, R64 ;  /* 0x000000404949723e */ /* 0x000fe400000010ff */
[----:B------:R-:W-:Y:S02]  /*6830*/  F2FP.BF16.F32.PACK_AB R72, R72, R81 ;  /* 0x000000514848723e */ /* 0x000fe400000010ff */
[----:B------:R-:W-:Y:S02]  /*6840*/  MOV R67, R75 ;  /* 0x0000004b00437202 */ /* 0x000fe40000000f00 */
[----:B------:R-:W-:-:S02]  /*6850*/  MOV R66, R74 ;  /* 0x0000004a00427202 */ /* 0x000fc40000000f00 */
[----:B------:R-:W-:Y:S02]  /*6860*/  MOV R65, R73 ;  /* 0x0000004900417202 */ /* 0x000fe40000000f00 */
[----:B------:R-:W-:Y:S02]  /*6870*/  MOV R64, R72 ;  /* 0x0000004800407202 */ /* 0x000fe40000000f00 */
[----:B------:R-:W-:Y:S02]  /*6880*/  MOV R71, R75 ;  /* 0x0000004b00477202 */ /* 0x000fe40000000f00 */
[----:B------:R-:W-:Y:S02]  /*6890*/  MOV R70, R74 ;  /* 0x0000004a00467202 */ /* 0x000fe40000000f00 */
[----:B------:R-:W-:Y:S02]  /*68a0*/  MOV R69, R73 ;  /* 0x0000004900457202 */ /* 0x000fe40000000f00 */
[----:B------:R-:W-:Y:S01]  /*68b0*/  MOV R68, R72 ;  /* 0x0000004800447202 */ /* 0x000fe20000000f00 */
[----:B------:R-:W-:Y:S06]  /*68c0*/  BRA `(.L_x_81) ;  /* 0x0000001000287947 */ /* 0x000fec0003800000 */
.L_x_80:
[--C-:B------:R-:W-:Y:S01]  /*68d0*/  FFMA.FTZ R0, R77, UR20, R105.reuse ;  /* 0x000000144d007c23 */ /* 0x100fe20008010069 */
[--C-:B------:R-:W-:Y:S01]  /*68e0*/  FFMA.FTZ R69, R84, UR20, R105.reuse ;  /* 0x0000001454457c23 */ /* 0x100fe20008010069 */
[----:B-----5:R-:W-:Y:S01]  /*68f0*/  PRMT R68, R58, 0x7632, R68 ;  /* 0x000076323a447816 */ /* 0x020fe20000000044 */
[--C-:B------:R-:W-:Y:S01]  /*6900*/  FFMA.FTZ R176, R176, UR20, R105.reuse ;  /* 0x00000014b0b07c23 */ /* 0x100fe20008010069 */
[----:B------:R-:W-:Y:S01]  /*6910*/  FADD.FTZ R81, R81, -R0 ;  /* 0x8000000051517221 */ /* 0x000fe20000010000 */
[----:B------:R-:W-:Y:S01]  /*6920*/  FFMA.FTZ R0, R89, UR20, R105 ;  /* 0x0000001459007c23 */ /* 0x000fe20008010069 */
[----:B------:R-:W-:Y:S01]  /*6930*/  FADD.FTZ R88, R88, -R69 ;  /* 0x8000004558587221 */ /* 0x000fe20000010000 */
[----:B------:R-:W-:Y:S01]  /*6940*/  SHF.L.U32 R68, R68, 0x10, RZ ;  /* 0x0000001044447819 */ /* 0x000fe200000006ff */
[----:B------:R-:W-:Y:S01]  /*6950*/  FADD.FTZ R177, R177, -R176 ;  /* 0x800000b0b1b17221 */ /* 0x000fe20000010000 */
[--C-:B------:R-:W-:Y:S01]  /*6960*/  FADD.FTZ R85, R85, -R0.reuse ;  /* 0x8000000055557221 */ /* 0x100fe20000010000 */
[----:B------:R-:W-:Y:S01]  /*6970*/  PRMT R0, R56, 0x7632, R0 ;  /* 0x0000763238007816 */ /* 0x000fe20000000000 */
[--C-:B------:R-:W-:Y:S01]  /*6980*/  FFMA.FTZ R170, R170, UR20, R105.reuse ;  /* 0x00000014aaaa7c23 */ /* 0x100fe20008010069 */
[----:B------:R-:W-:Y:S01]  /*6990*/  FFMA.FTZ R172, R172, UR20, R105 ;  /* 0x00000014acac7c23 */ /* 0x000fe20008010069 */
[----:B------:R-:W-:Y:S01]  /*69a0*/  FFMA.FTZ R177, R177, UR9, R68 ;  /* 0x00000009b1b17c23 */ /* 0x000fe20008010044 */
[----:B------:R-:W-:Y:S01]  /*69b0*/  SHF.L.U32 R69, R0, 0x10, RZ ;  /* 0x0000001000457819 */ /* 0x000fe200000006ff */
[----:B------:R-:W-:Y:S01]  /*69c0*/  FADD.FTZ R171, R171, -R170 ;  /* 0x800000aaabab7221 */ /* 0x000fe20000010000 */
[----:B------:R-:W-:Y:S01]  /*69d0*/  PRMT R0, R57, 0x7632, R0 ;  /* 0x0000763239007816 */ /* 0x000fe20000000000 */
[----:B------:R-:W-:Y:S01]  /*69e0*/  FADD.FTZ R173, R173, -R172 ;  /* 0x800000acadad7221 */ /* 0x000fe20000010000 */
[C---:B------:R-:W-:Y:S01]  /*69f0*/  SHF.L.U32 R68, R59.reuse, 0x10, RZ ;  /* 0x000000103b447819 */ /* 0x040fe200000006ff */
[----:B0-----:R-:W-:Y:S01]  /*6a00*/  FFMA.FTZ R72, R88, UR9, R69 ;  /* 0x0000000958487c23 */ /* 0x001fe20008010045 */
[----:B------:R-:W-:Y:S01]  /*6a10*/  SHF.L.U32 R0, R0, 0x10, RZ ;  /* 0x0000001000007819 */ /* 0x000fe200000006ff */
[----:B------:R-:W-:Y:S01]  /*6a20*/  FFMA.FTZ R82, R82, UR20, R105 ;  /* 0x0000001452527c23 */ /* 0x000fe20008010069 */
[----:B------:R-:W-:Y:S01]  /*6a30*/  PRMT R69, R59, 0x7632, R69 ;  /* 0x000076323b457816 */ /* 0x000fe20000000045 */
        /* <DEDUP_REMOVED lines=10> */
[----:B------:R-:W-:-:S02]  /*6ae0*/  FFMA.FTZ R70, R195, UR9, R70 ;  /* 0x00000009c3467c23 */ /* 0x000fc40008010046 */
[----:B------:R-:W-:Y:S01]  /*6af0*/  FFMA.FTZ R68, R83, UR9, R68 ;  /* 0x0000000953447c23 */ /* 0x000fe20008010044 */
        /* <DEDUP_REMOVED lines=8> */
[----:B------:R-:W-:Y:S01]  /*6b80*/  MOV R68, R72 ;  /* 0x0000004800447202 */ /* 0x000fe20000000f00 */
[----:B------:R-:W-:Y:S06]  /*6b90*/  BRA `(.L_x_81) ;  /* 0x0000000c00747947 */ /* 0x000fec0003800000 */
.L_x_79:
[----:B------:R-:W-:Y:S05]  /*6ba0*/  @!P2 BRA `(.L_x_82) ;  /* 0x0000000000b4a947 */ /* 0x000fea0003800000 */
[--C-:B------:R-:W-:Y:S01]  /*6bb0*/  FFMA.FTZ R0, R77, UR20, R105.reuse ;  /* 0x000000144d007c23 */ /* 0x100fe20008010069 */
[--C-:B0-----:R-:W-:Y:S01]  /*6bc0*/  FFMA.FTZ R65, R84, UR20, R105.reuse ;  /* 0x0000001454417c23 */ /* 0x101fe20008010069 */
        /* <DEDUP_REMOVED lines=17> */
[----:B------:R-:W-:Y:S01]  /*6ce0*/  FFMA.FTZ R72, R88, UR9, R65 ;  /* 0x0000000958487c23 */ /* 0x000fe20008010041 */
        /* <DEDUP_REMOVED lines=25> */
.L_x_82:
[--C-:B------:R-:W-:Y:S01]  /*6e80*/  FFMA.FTZ R0, R77, UR20, R105.reuse ;  /* 0x000000144d007c23 */ /* 0x100fe20008010069 */
[--C-:B------:R-:W-:Y:S01]  /*6e90*/  FFMA.FTZ R195, R195, UR20, R105.reuse ;  /* 0x00000014c3c37c23 */ /* 0x100fe20008010069 */
[--C-:B0-----:R-:W-:Y:S01]  /*6ea0*/  FFMA.FTZ R73, R84, UR20, R105.reuse ;  /* 0x0000001454497c23 */ /* 0x101fe20008010069 */
[--C-:B------:R-:W-:Y:S01]  /*6eb0*/  FFMA.FTZ R170, R170, UR20, R105.reuse ;  /* 0x00000014aaaa7c23 */ /* 0x100fe20008010069 */
[----:B------:R-:W-:Y:S01]  /*6ec0*/  FADD.FTZ R81, R81, -R0 ;  /* 0x8000000051517221 */ /* 0x000fe20000010000 */
[----:B------:R-:W-:Y:S01]  /*6ed0*/  FFMA.FTZ R0, R89, UR20, R105 ;  /* 0x0000001459007c23 */ /* 0x000fe20008010069 */
[----:B------:R-:W-:Y:S01]  /*6ee0*/  FADD.FTZ R75, R196, -R195 ;  /* 0x800000c3c44b7221 */ /* 0x000fe20000010000 */
[----:B------:R-:W-:Y:S01]  /*6ef0*/  FFMA.FTZ R172, R172, UR20, R105 ;  /* 0x00000014acac7c23 */ /* 0x000fe20008010069 */
[--C-:B------:R-:W-:Y:S01]  /*6f00*/  FADD.FTZ R88, R88, -R73.reuse ;  /* 0x8000004958587221 */ /* 0x100fe20000010000 */
[--C-:B------:R-:W-:Y:S01]  /*6f10*/  FADD.FTZ R85, R85, -R0.reuse ;  /* 0x8000000055557221 */ /* 0x100fe20000010000 */
[----:B-----5:R-:W-:Y:S01]  /*6f20*/  PRMT R0, R59, 0x7632, R0 ;  /* 0x000076323b007816 */ /* 0x020fe20000000000 */
[----:B------:R-:W-:Y:S01]  /*6f30*/  FADD.FTZ R171, R171, -R170 ;  /* 0x800000aaabab7221 */ /* 0x000fe20000010000 */
[----:B------:R-:W-:Y:S01]  /*6f40*/  PRMT R73, R58, 0x7632, R73 ;  /* 0x000076323a497816 */ /* 0x000fe20000000049 */
[--C-:B------:R-:W-:Y:S01]  /*6f50*/  FFMA.FTZ R74, R176, UR20, R105.reuse ;  /* 0x00000014b04a7c23 */ /* 0x100fe20008010069 */
[----:B------:R-:W-:Y:S01]  /*6f60*/  SHF.L.U32 R0, R0, 0x10, RZ ;  /* 0x0000001000007819 */ /* 0x000fe200000006ff */
[----:B------:R-:W-:Y:S01]  /*6f70*/  FADD.FTZ R173, R173, -R172 ;  /* 0x800000acadad7221 */ /* 0x000fe20000010000 */
[----:B------:R-:W-:Y:S01]  /*6f80*/  SHF.L.U32 R76, R59, 0x10, RZ ;  /* 0x000000103b4c7819 */ /* 0x000fe200000006ff */
[----:B------:R-:W-:Y:S01]  /*6f90*/  FFMA.FTZ R82, R82, UR20, R105 ;  /* 0x0000001452527c23 */ /* 0x000fe20008010069 */
[----:B------:R-:W-:Y:S01]  /*6fa0*/  PRMT R72, R57, 0x7632, R72 ;  /* 0x0000763239487816 */ /* 0x000fe20000000048 */
[--C-:B------:R-:W-:Y:S01]  /*6fb0*/  FFMA.FTZ R75, R75, UR9, R0.reuse ;  /* 0x000000094b4b7c23 */ /* 0x100fe20008010000 */
[----:B------:R-:W-:Y:S01]  /*6fc0*/  PRMT R0, R56, 0x7632, R0 ;  /* 0x0000763238007816 */ /* 0x000fe20000000000 */
[----:B------:R-:W-:Y:S01]  /*6fd0*/  FADD.FTZ R74, R177, -R74 ;  /* 0x8000004ab14a7221 */ /* 0x000fe20000010000 */
[----:B------:R-:W-:Y:S01]  /*6fe0*/  SHF.L.U32 R73, R73, 0x10, RZ ;  /* 0x0000001049497819 */ /* 0x000fe200000006ff */
[----:B------:R-:W-:Y:S01]  /*6ff0*/  FFMA.FTZ R78, R173, UR9, R76 ;  /* 0x00000009ad4e7c23 */ /* 0x000fe2000801004c */
[----:B------:R-:W-:Y:S01]  /*7000*/  SHF.L.U32 R77, R0, 0x10, RZ ;  /* 0x00000010004d7819 */ /* 0x000fe200000006ff */
[----:B------:R-:W-:Y:S01]  /*7010*/  FADD.FTZ R83, R83, -R82 ;  /* 0x8000005253537221 */ /* 0x000fe20000010000 */
[----:B------:R-:W-:Y:S01]  /*7020*/  SHF.L.U32 R0, R58, 0x10, RZ ;  /* 0x000000103a007819 */ /* 0x000fe200000006ff */
[----:B------:R-:W-:Y:S01]  /*7030*/  FFMA.FTZ R74, R74, UR9, R73 ;  /* 0x000000094a4a7c23 */ /* 0x000fe20008010049 */
[----:B------:R-:W-:-:S02]  /*7040*/  SHF.L.U32 R72, R72, 0x10, RZ ;  /* 0x0000001048487819 */ /* 0x000fc400000006ff */
[----:B------:R-:W-:Y:S01]  /*7050*/  SHF.L.U32 R76, R57, 0x10, RZ ;  /* 0x00000010394c7819 */ /* 0x000fe200000006ff */
[----:B------:R-:W-:Y:S01]  /*7060*/  FFMA.FTZ R171, R171, UR9, R0 ;  /* 0x00000009abab7c23 */ /* 0x000fe20008010000 */
[----:B------:R-:W-:Y:S01]  /*7070*/  SHF.L.U32 R0, R56, 0x10, RZ ;  /* 0x0000001038007819 */ /* 0x000fe200000006ff */
[----:B------:R-:W-:Y:S01]  /*7080*/  FFMA.FTZ R73, R85, UR9, R72 ;  /* 0x0000000955497c23 */ /* 0x000fe20008010048 */
[----:B------:R-:W-:Y:S01]  /*7090*/  FFMA.FTZ R72, R88, UR9, R77 ;  /* 0x0000000958487c23 */ /* 0x000fe2000801004d */
[----:B------:R-:W-:Y:S01]  /*70a0*/  FFMA.FTZ R76, R83, UR9, R76 ;  /* 0x00000009534c7c23 */ /* 0x000fe2000801004c */
[----:B------:R-:W-:Y:S01]  /*70b0*/  F2FP.BF16.F32.PACK_AB R75, R75, R78 ;  /* 0x0000004e4b4b723e */ /* 0x000fe200000010ff */
[----:B------:R-:W-:Y:S01]  /*70c0*/  FFMA.FTZ R81, R81, UR9, R0 ;  /* 0x0000000951517c23 */ /* 0x000fe20008010000 */
[----:B------:R-:W-:Y:S02]  /*70d0*/  F2FP.BF16.F32.PACK_AB R74, R74, R171 ;  /* 0x000000ab4a4a723e */ /* 0x000fe400000010ff */
[----:B------:R-:W-:-:S02]  /*70e0*/  F2FP.BF16.F32.PACK_AB R73, R73, R76 ;  /* 0x0000004c4949723e */ /* 0x000fc400000010ff */
[----:B------:R-:W-:Y:S01]  /*70f0*/  F2FP.BF16.F32.PACK_AB R72, R72, R81 ;  /* 0x000000514848723e */ /* 0x000fe200000010ff */
[----:B------:R-:W-:Y:S06]  /*7100*/  BRA `(.L_x_81) ;  /* 0x0000000800187947 */ /* 0x000fec0003800000 */
.L_x_78:
[----:B------:R-:W-:Y:S05]  /*7110*/  @!P1 BRA `(.L_x_83) ;  /* 0x00000004001c9947 */ /* 0x000fea0003800000 */
[----:B------:R-:W-:Y:S05]  /*7120*/  @!P2 BRA `(.L_x_84) ;  /* 0x000000000094a947 */ /* 0x000fea0003800000 */
[--C-:B------:R-:W-:Y:S01]  /*7130*/  FFMA.FTZ R0, R77, UR20, R105.reuse ;  /* 0x000000144d007c23 */ /* 0x100fe20008010069 */
[--C-:B------:R-:W-:Y:S01]  /*7140*/  FFMA.FTZ R172, R172, UR20, R105.reuse ;  /* 0x00000014acac7c23 */ /* 0x100fe20008010069 */
[--C-:B------:R-:W-:Y:S01]  /*7150*/  FFMA.FTZ R195, R195, UR20, R105.reuse ;  /* 0x00000014c3c37c23 */ /* 0x100fe20008010069 */
[--C-:B0-----:R-:W-:Y:S01]  /*7160*/  FFMA.FTZ R65, R84, UR20, R105.reuse ;  /* 0x0000001454417c23 */ /* 0x101fe20008010069 */
[----:B------:R-:W-:Y:S01]  /*7170*/  FADD.FTZ R81, R81, -R0 ;  /* 0x8000000051517221 */ /* 0x000fe20000010000 */
[--C-:B------:R-:W-:Y:S01]  /*7180*/  FFMA.FTZ R0, R89, UR20, R105.reuse ;  /* 0x0000001459007c23 */ /* 0x100fe20008010069 */
[----:B------:R-:W-:Y:S01]  /*7190*/  FADD.FTZ R75, R173, -R172 ;  /* 0x800000acad4b7221 */ /* 0x000fe20000010000 */
[--C-:B------:R-:W-:Y:S01]  /*71a0*/  FFMA.FTZ R82, R82, UR20, R105.reuse ;  /* 0x0000001452527c23 */ /* 0x100fe20008010069 */
[----:B------:R-:W-:Y:S01]  /*71b0*/  FFMA.FTZ R170, R170, UR20, R105 ;  /* 0x00000014aaaa7c23 */ /* 0x000fe20008010069 */
[----:B------:R-:W-:Y:S01]  /*71c0*/  FADD.FTZ R85, R85, -R0 ;  /* 0x8000000055557221 */ /* 0x000fe20000010000 */
[----:B------:R-:W-:Y:S01]  /*71d0*/  FADD.FTZ R0, R196, -R195 ;  /* 0x800000c3c4007221 */ /* 0x000fe20000010000 */
[----:B------:R-:W-:Y:S01]  /*71e0*/  FFMA.FTZ R176, R176, UR20, R105 ;  /* 0x00000014b0b07c23 */ /* 0x000fe20008010069 */
[----:B------:R-:W-:Y:S01]  /*71f0*/  FMUL.FTZ R75, R75, UR9 ;  /* 0x000000094b4b7c20 */ /* 0x000fe20008410000 */
[----:B------:R-:W-:Y:S01]  /*7200*/  FADD.FTZ R88, R88, -R65 ;  /* 0x8000004158587221 */ /* 0x000fe20000010000 */
[----:B------:R-:W-:Y:S01]  /*7210*/  FMUL.FTZ R0, R0, UR9 ;  /* 0x0000000900007c20 */ /* 0x000fe20008410000 */
[----:B------:R-:W-:Y:S01]  /*7220*/  FADD.FTZ R83, R83, -R82 ;  /* 0x8000005253537221 */ /* 0x000fe20000010000 */
[----:B------:R-:W-:Y:S01]  /*7230*/  FADD.FTZ R74, R171, -R170 ;  /* 0x800000aaab4a7221 */ /* 0x000fe20000010000 */
[----:B------:R-:W-:Y:S01]  /*7240*/  FADD.FTZ R67, R177, -R176 ;  /* 0x800000b0b1437221 */ /* 0x000fe20000010000 */
[----:B------:R-:W-:Y:S01]  /*7250*/  FMUL.FTZ R72, R81, UR9 ;  /* 0x0000000951487c20 */ /* 0x000fe20008410000 */
[----:B------:R-:W-:Y:S01]  /*7260*/  F2FP.BF16.F32.PACK_AB R75, R0, R75 ;  /* 0x0000004b004b723e */ /* 0x000fe200000010ff */
[----:B------:R-:W-:Y:S01]  /*7270*/  FMUL.FTZ R73, R83, UR9 ;  /* 0x0000000953497c20 */ /* 0x000fe20008410000 */
        /* <DEDUP_REMOVED lines=16> */
.L_x_84:
[--C-:B------:R-:W-:Y:S01]  /*7380*/  FFMA.FTZ R0, R77, UR20, R105.reuse ;  /* 0x000000144d007c23 */ /* 0x100fe20008010069 */
[--C-:B------:R-:W-:Y:S01]  /*7390*/  FFMA.FTZ R172, R172, UR20, R105.reuse ;  /* 0x00000014acac7c23 */ /* 0x100fe20008010069 */
[--C-:B------:R-:W-:Y:S01]  /*73a0*/  FFMA.FTZ R195, R195, UR20, R105.reuse ;  /* 0x00000014c3c37c23 */ /* 0x100fe20008010069 */
[--C-:B------:R-:W-:Y:S01]  /*73b0*/  FFMA.FTZ R69, R84, UR20, R105.reuse ;  /* 0x0000001454457c23 */ /* 0x100fe20008010069 */
[----:B------:R-:W-:Y:S01]  /*73c0*/  FADD.FTZ R81, R81, -R0 ;  /* 0x8000000051517221 */ /* 0x000fe20000010000 */
[----:B------:R-:W-:Y:S01]  /*73d0*/  FFMA.FTZ R0, R89, UR20, R105 ;  /* 0x0000001459007c23 */ /* 0x000fe20008010069 */
[----:B------:R-:W-:Y:S01]  /*73e0*/  FADD.FTZ R172, R173, -R172 ;  /* 0x800000acadac7221 */ /* 0x000fe20000010000 */
[----:B------:R-:W-:Y:S01]  /*73f0*/  FADD.FTZ R195, R196, -R195 ;  /* 0x800000c3c4c37221 */ /* 0x000fe20000010000 */
[--C-:B------:R-:W-:Y:S01]  /*7400*/  FFMA.FTZ R82, R82, UR20, R105.reuse ;  /* 0x0000001452527c23 */ /* 0x100fe20008010069 */
[--C-:B------:R-:W-:Y:S01]  /*7410*/  FFMA.FTZ R170, R170, UR20, R105.reuse ;  /* 0x00000014aaaa7c23 */ /* 0x100fe20008010069 */
[----:B------:R-:W-:Y:S01]  /*7420*/  FFMA.FTZ R176, R176, UR20, R105 ;  /* 0x00000014b0b07c23 */ /* 0x000fe20008010069 */
[----:B------:R-:W-:Y:S01]  /*7430*/  FADD.FTZ R85, R85, -R0 ;  /* 0x8000000055557221 */ /* 0x000fe20000010000 */
[----:B------:R-:W-:Y:S01]  /*7440*/  FMUL.FTZ R75, R172, UR9 ;  /* 0x00000009ac4b7c20 */ /* 0x000fe20008410000 */
[----:B------:R-:W-:Y:S01]  /*7450*/  FMUL.FTZ R0, R195, UR9 ;  /* 0x00000009c3007c20 */ /* 0x000fe20008410000 */
[----:B------:R-:W-:Y:S01]  /*7460*/  FADD.FTZ R88, R88, -R69 ;  /* 0x8000004558587221 */ /* 0x000fe20000010000 */
[----:B------:R-:W-:Y:S01]  /*7470*/  FADD.FTZ R83, R83, -R82 ;  /* 0x8000005253537221 */ /* 0x000fe20000010000 */
[----:B------:R-:W-:Y:S01]  /*7480*/  FADD.FTZ R170, R171, -R170 ;  /* 0x800000aaabaa7221 */ /* 0x000fe20000010000 */
[----:B------:R-:W-:Y:S01]  /*7490*/  FADD.FTZ R176, R177, -R176 ;  /* 0x800000b0b1b07221 */ /* 0x000fe20000010000 */
[----:B------:R-:W-:Y:S01]  /*74a0*/  F2FP.BF16.F32.PACK_AB R75, R0, R75 ;  /* 0x0000004b004b723e */ /* 0x000fe200000010ff */
[----:B0-----:R-:W-:Y:S01]  /*74b0*/  FMUL.FTZ R72, R81, UR9 ;  /* 0x0000000951487c20 */ /* 0x001fe20008410000 */
[----:B------:R-:W-:Y:S01]  /*74c0*/  FMUL.FTZ R73, R83, UR9 ;  /* 0x0000000953497c20 */ /* 0x000fe20008410000 */
[----:B------:R-:W-:Y:S01]  /*74d0*/  FMUL.FTZ R74, R170, UR9 ;  /* 0x00000009aa4a7c20 */ /* 0x000fe20008410000 */
[----:B------:R-:W-:Y:S01]  /*74e0*/  FMUL.FTZ R71, R176, UR9 ;  /* 0x00000009b0477c20 */ /* 0x000fe20008410000 */
[----:B------:R-:W-:Y:S01]  /*74f0*/  FMUL.FTZ R0, R85, UR9 ;  /* 0x0000000955007c20 */ /* 0x000fe20008410000 */
[----:B------:R-:W-:-:S03]  /*7500*/  FMUL.FTZ R69, R88, UR9 ;  /* 0x0000000958457c20 */ /* 0x000fc60008410000 */
        /* <DEDUP_REMOVED lines=8> */
.L_x_83:
[----:B------:R-:W-:Y:S05]  /*7590*/  @!P2 BRA `(.L_x_85) ;  /* 0x000000000084a947 */ /* 0x000fea0003800000 */
[--C-:B------:R-:W-:Y:S01]  /*75a0*/  FFMA.FTZ R0, R77, UR20, R105.reuse ;  /* 0x000000144d007c23 */ /* 0x100fe20008010069 */
[--C-:B------:R-:W-:Y:S01]  /*75b0*/  FFMA.FTZ R172, R172, UR20, R105.reuse ;  /* 0x00000014acac7c23 */ /* 0x100fe20008010069 */
[--C-:B------:R-:W-:Y:S01]  /*75c0*/  FFMA.FTZ R195, R195, UR20, R105.reuse ;  /* 0x00000014c3c37c23 */ /* 0x100fe20008010069 */
[--C-:B0-----:R-:W-:Y:S01]  /*75d0*/  FFMA.FTZ R65, R84, UR20, R105.reuse ;  /* 0x0000001454417c23 */ /* 0x101fe20008010069 */
        /* <DEDUP_REMOVED lines=15> */
[----:B------:R-:W-:Y:S01]  /*76d0*/  FMUL.FTZ R72, R81, UR9 ;  /* 0x0000000951487c20 */ /* 0x000fe20008410000 */
        /* <DEDUP_REMOVED lines=13> */
.L_x_85:
        /* <DEDUP_REMOVED lines=27> */
[----:B------:R-:W-:-:S07]  /*7960*/  F2FP.BF16.F32.PACK_AB R72, R77, R72 ;  /* 0x000000484d48723e */ /* 0x000fce00000010ff */
.L_x_81:
[----:B------:R-:W0:Y:S01]  /*7970*/  @P1 LDC.64 R78, c[0x0][0x478] ;  /* 0x00011e00ff4e1b82 */ /* 0x000e220000000a00 */
[----:B------:R-:W-:-:S07]  /*7980*/  HFMA2 R81, -RZ, RZ, 0, 9.5367431640625e-07 ;  /* 0x00000010ff517431 */ /* 0x000fce00000001ff */
[----:B------:R-:W1:Y:S01]  /*7990*/  @P2 LDC.64 R76, c[0x0][0x470] ;  /* 0x00011c00ff4c2b82 */ /* 0x000e620000000a00 */
[----:B0-----:R-:W-:-:S05]  /*79a0*/  @P1 IMAD.WIDE.U32 R78, R158, 0x10, R78 ;  /* 0x000000109e4e1825 */ /* 0x001fca00078e004e */
[----:B------:R0:W-:Y:S01]  /*79b0*/  @P1 STG.E.128 desc[UR14][R78.64], R68 ;  /* 0x000000444e001986 */ /* 0x0001e2000c101d0e */
[----:B-1----:R-:W-:-:S04]  /*79c0*/  @P2 IMAD.WIDE.U32 R76, R158, 0x10, R76 ;  /* 0x000000109e4c2825 */ /* 0x002fc800078e004c */
[----:B0-----:R-:W-:-:S05]  /*79d0*/  IMAD.WIDE.U32 R78, R158, R81, UR30 ;  /* 0x0000001e9e4e7e25 */ /* 0x001fca000f8e0051 */
[----:B------:R0:W-:Y:S04]  /*79e0*/  STG.E.128 desc[UR14][R78.64], R72 ;  /* 0x000000484e007986 */ /* 0x0001e8000c101d0e */
[----:B------:R0:W-:Y:S01]  /*79f0*/  @P2 STG.E.128 desc[UR14][R76.64], R64 ;  /* 0x000000404c002986 */ /* 0x0001e2000c101d0e */
[----:B------:R-:W-:Y:S05]  /*7a00*/  @!P0 BRA `(.L_x_86) ;  /* 0x0000000800dc8947 */ /* 0x000fea0003800000 */
[----:B------:R-:W-:Y:S05]  /*7a10*/  @!P1 BRA `(.L_x_87) ;  /* 0x00000004007c9947 */ /* 0x000fea0003800000 */
[----:B------:R-:W-:Y:S05]  /*7a20*/  @!P2 BRA `(.L_x_88) ;  /* 0x0000000000c4a947 */ /* 0x000fea0003800000 */
[--C-:B------:R-:W-:Y:S01]  /*7a30*/  FFMA.FTZ R90, R90, UR20, R105.reuse ;  /* 0x000000145a5a7c23 */ /* 0x100fe20008010069 */
[----:B0----5:R-:W-:Y:S01]  /*7a40*/  SHF.L.U32 R67, R61, 0x10, RZ ;  /* 0x000000103d437819 */ /* 0x021fe200000006ff */
[--C-:B------:R-:W-:Y:S01]  /*7a50*/  FFMA.FTZ R92, R92, UR20, R105.reuse ;  /* 0x000000145c5c7c23 */ /* 0x100fe20008010069 */
[--C-:B------:R-:W-:Y:S01]  /*7a60*/  FFMA.FTZ R0, R99, UR20, R105.reuse ;  /* 0x0000001463007c23 */ /* 0x100fe20008010069 */
[----:B------:R-:W-:Y:S01]  /*7a70*/  FADD.FTZ R90, R91, -R90 ;  /* 0x8000005a5b5a7221 */ /* 0x000fe20000010000 */
[----:B------:R-:W-:Y:S01]  /*7a80*/  SHF.L.U32 R69, R62, 0x10, RZ ;  /* 0x000000103e457819 */ /* 0x000fe200000006ff */
[----:B------:R-:W-:Y:S01]  /*7a90*/  FFMA.FTZ R65, R98, UR20, R105 ;  /* 0x0000001462417c23 */ /* 0x000fe20008010069 */
[----:B------:R-:W-:Y:S01]  /*7aa0*/  FADD.FTZ R92, R93, -R92 ;  /* 0x8000005c5d5c7221 */ /* 0x000fe20000010000 */
[--C-:B------:R-:W-:Y:S01]  /*7ab0*/  FFMA.FTZ R73, R90, UR9, R67.reuse ;  /* 0x000000095a497c23 */ /* 0x100fe20008010043 */
[--C-:B------:R-:W-:Y:S01]  /*7ac0*/  FADD.FTZ R103, R103, -R0.reuse ;  /* 0x8000000067677221 */ /* 0x100fe20000010000 */
[----:B------:R-:W-:Y:S01]  /*7ad0*/  PRMT R67, R63, 0x7632, R67 ;  /* 0x000076323f437816 */ /* 0x000fe20000000043 */
[--C-:B------:R-:W-:Y:S01]  /*7ae0*/  FFMA.FTZ R86, R86, UR20, R105.reuse ;  /* 0x0000001456567c23 */ /* 0x100fe20008010069 */
[----:B------:R-:W-:Y:S01]  /*7af0*/  PRMT R0, R60, 0x7632, R0 ;  /* 0x000076323c007816 */ /* 0x000fe20000000000 */
[--C-:B------:R-:W-:Y:S01]  /*7b00*/  FFMA.FTZ R96, R96, UR20, R105.reuse ;  /* 0x0000001460607c23 */ /* 0x100fe20008010069 */
[----:B------:R-:W-:Y:S01]  /*7b10*/  PRMT R66, R62, 0x7632, R66 ;  /* 0x000076323e427816 */ /* 0x000fe20000000042 */
[--C-:B------:R-:W-:Y:S01]  /*7b20*/  FFMA.FTZ R102, R102, UR20, R105.reuse ;  /* 0x0000001466667c23 */ /* 0x100fe20008010069 */
[----:B------:R-:W-:Y:S01]  /*7b30*/  PRMT R64, R61, 0x7632, R64 ;  /* 0x000076323d407816 */ /* 0x000fe20000000040 */
[----:B------:R-:W-:Y:S01]  /*7b40*/  FFMA.FTZ R94, R94, UR20, R105 ;  /* 0x000000145e5e7c23 */ /* 0x000fe20008010069 */
[----:B------:R-:W-:Y:S01]  /*7b50*/  FADD.FTZ R100, R100, -R65 ;  /* 0x8000004164647221 */ /* 0x000fe20000010000 */
        /* <DEDUP_REMOVED lines=11> */
[----:B------:R-:W-:Y:S01]  /*7c10*/  SHF.L.U32 R67, R0, 0x10, RZ ;  /* 0x0000001000437819 */ /* 0x000fe200000006ff */
[----:B------:R-:W-:Y:S01]  /*7c20*/  FFMA.FTZ R75, R94, UR9, R75 ;  /* 0x000000095e4b7c23 */ /* 0x000fe2000801004b */
[----:B------:R-:W-:Y:S01]  /*7c30*/  FFMA.FTZ R68, R103, UR9, R68 ;  /* 0x0000000967447c23 */ /* 0x000fe20008010044 */
[----:B------:R-:W-:Y:S01]  /*7c40*/  FFMA.FTZ R71, R102, UR9, R71 ;  /* 0x0000000966477c23 */ /* 0x000fe20008010047 */
[----:B------:R-:W-:Y:S01]  /*7c50*/  FFMA.FTZ R100, R100, UR9, R69 ;  /* 0x0000000964647c23 */ /* 0x000fe20008010045 */
[----:B------:R-:W-:-:S02]  /*7c60*/  FFMA.FTZ R72, R96, UR9, R67 ;  /* 0x0000000960487c23 */ /* 0x000fc40008010043 */
[----:B------:R-:W-:Y:S02]  /*7c70*/  F2FP.BF16.F32.PACK_AB R75, R68, R75 ;  /* 0x0000004b444b723e */ /* 0x000fe400000010ff */
        /* <DEDUP_REMOVED lines=12> */
.L_x_88:
[--C-:B------:R-:W-:Y:S01]  /*7d40*/  FFMA.FTZ R92, R92, UR20, R105.reuse ;  /* 0x000000145c5c7c23 */ /* 0x100fe20008010069 */
[--C-:B------:R-:W-:Y:S01]  /*7d50*/  FFMA.FTZ R0, R99, UR20, R105.reuse ;  /* 0x0000001463007c23 */ /* 0x100fe20008010069 */
[----:B0----5:R-:W-:Y:S01]  /*7d60*/  SHF.L.U32 R73, R62, 0x10, RZ ;  /* 0x000000103e497819 */ /* 0x021fe200000006ff */
[--C-:B------:R-:W-:Y:S01]  /*7d70*/  FFMA.FTZ R69, R98, UR20, R105.reuse ;  /* 0x0000001462457c23 */ /* 0x100fe20008010069 */
[----:B------:R-:W-:Y:S01]  /*7d80*/  FADD.FTZ R92, R93, -R92 ;  /* 0x8000005c5d5c7221 */ /* 0x000fe20000010000 */
[--C-:B------:R-:W-:Y:S01]  /*7d90*/  FADD.FTZ R103, R103, -R0.reuse ;  /* 0x8000000067677221 */ /* 0x100fe20000010000 */
[--C-:B------:R-:W-:Y:S01]  /*7da0*/  FFMA.FTZ R94, R94, UR20, R105.reuse ;  /* 0x000000145e5e7c23 */ /* 0x100fe20008010069 */
        /* <DEDUP_REMOVED lines=38> */
.L_x_87:
[----:B------:R-:W-:Y:S05]  /*8010*/  @!P2 BRA `(.L_x_90) ;  /* 0x0000000000b4a947 */ /* 0x000fea0003800000 */
        /* <DEDUP_REMOVED lines=45> */
.L_x_90:
[--C-:B0-----:R-:W-:Y:S01]  /*82f0*/  FFMA.FTZ R73, R98, UR20, R105.reuse ;  /* 0x0000001462497c23 */ /* 0x101fe20008010069 */
[----:B-----5:R-:W-:Y:S01]  /*8300*/  PRMT R0, R63, 0x7632, R0 ;  /* 0x000076323f007816 */ /* 0x020fe20000000000 */
[--C-:B------:R-:W-:Y:S01]  /*8310*/  FFMA.FTZ R94, R94, UR20, R105.reuse ;  /* 0x000000145e5e7c23 */ /* 0x100fe20008010069 */
[----:B------:R-:W-:Y:S01]  /*8320*/  FFMA.FTZ R72, R99, UR20, R105 ;  /* 0x0000001463487c23 */ /* 0x000fe20008010069 */
[----:B------:R-:W-:Y:S01]  /*8330*/  FADD.FTZ R100, R100, -R73 ;  /* 0x8000004964647221 */ /* 0x000fe20000010000 */
[----:B------:R-:W-:Y:S01]  /*8340*/  SHF.L.U32 R73, R63, 0x10, RZ ;  /* 0x000000103f497819 */ /* 0x000fe200000006ff */
[----:B------:R-:W-:Y:S01]  /*8350*/  FFMA.FTZ R92, R92, UR20, R105 ;  /* 0x000000145c5c7c23 */ /* 0x000fe20008010069 */
[----:B------:R-:W-:Y:S01]  /*8360*/  SHF.L.U32 R77, R0, 0x10, RZ ;  /* 0x00000010004d7819 */ /* 0x000fe200000006ff */
[----:B------:R-:W-:Y:S01]  /*8370*/  FADD.FTZ R94, R95, -R94 ;  /* 0x8000005e5f5e7221 */ /* 0x000fe20000010000 */
[----:B------:R-:W-:Y:S01]  /*8380*/  FADD.FTZ R72, R103, -R72 ;  /* 0x8000004867487221 */ /* 0x000fe20000010000 */
[----:B------:R-:W-:Y:S01]  /*8390*/  SHF.L.U32 R75, R62, 0x10, RZ ;  /* 0x000000103e4b7819 */ /* 0x000fe200000006ff */
[----:B------:R-:W-:Y:S01]  /*83a0*/  FADD.FTZ R92, R93, -R92 ;  /* 0x8000005c5d5c7221 */ /* 0x000fe20000010000 */
[----:B------:R-:W-:Y:S01]  /*83b0*/  FFMA.FTZ R94, R94, UR9, R73 ;  /* 0x000000095e5e7c23 */ /* 0x000fe20008010049 */
[----:B------:R-:W-:Y:S01]  /*83c0*/  FFMA.FTZ R79, R72, UR9, R77 ;  /* 0x00000009484f7c23 */ /* 0x000fe2000801004d */
[----:B------:R-:W-:Y:S01]  /*83d0*/  PRMT R73, R62, 0x7632, R73 ;  /* 0x000076323e497816 */ /* 0x000fe20000000049 */
[--C-:B------:R-:W-:Y:S01]  /*83e0*/  FFMA.FTZ R86, R86, UR20, R105.reuse ;  /* 0x0000001456567c23 */ /* 0x100fe20008010069 */
[----:B------:R-:W-:Y:S01]  /*83f0*/  PRMT R72, R61, 0x7632, R72 ;  /* 0x000076323d487816 */ /* 0x000fe20000000048 */
[--C-:B------:R-:W-:Y:S01]  /*8400*/  FFMA.FTZ R96, R96, UR20, R105.reuse ;  /* 0x0000001460607c23 */ /* 0x100fe20008010069 */
[----:B------:R-:W-:Y:S01]  /*8410*/  PRMT R0, R60, 0x7632, R0 ;  /* 0x000076323c007816 */ /* 0x000fe20000000000 */
[--C-:B------:R-:W-:Y:S01]  /*8420*/  FFMA.FTZ R90, R90, UR20, R105.reuse ;  /* 0x000000145a5a7c23 */ /* 0x100fe20008010069 */
        /* <DEDUP_REMOVED lines=21> */
.L_x_86:
[----:B------:R-:W-:Y:S05]  /*8580*/  @!P1 BRA `(.L_x_91) ;  /* 0x00000004001c9947 */ /* 0x000fea0003800000 */
[----:B------:R-:W-:Y:S05]  /*8590*/  @!P2 BRA `(.L_x_92) ;  /* 0x000000000094a947 */ /* 0x000fea0003800000 */
[--C-:B0-----:R-:W-:Y:S01]  /*85a0*/  FFMA.FTZ R67, R98, UR20, R105.reuse ;  /* 0x0000001462437c23 */ /* 0x101fe20008010069 */
        /* <DEDUP_REMOVED lines=22> */
[----:B------:R-:W-:-:S02]  /*8710*/  FMUL.FTZ R65, R65, UR9 ;  /* 0x0000000941417c20 */ /* 0x000fc40008410000 */
        /* <DEDUP_REMOVED lines=13> */
.L_x_92:
        /* <DEDUP_REMOVED lines=33> */
.L_x_91:
[----:B------:R-:W-:Y:S05]  /*8a00*/  @!P2 BRA `(.L_x_93) ;  /* 0x000000000084a947 */ /* 0x000fea0003800000 */
[--C-:B------:R-:W-:Y:S01]  /*8a10*/  FFMA.FTZ R0, R99, UR20, R105.reuse ;  /* 0x0000001463007c23 */ /* 0x100fe20008010069 */
[--C-:B0-----:R-:W-:Y:S01]  /*8a20*/  FFMA.FTZ R65, R98, UR20, R105.reuse ;  /* 0x0000001462417c23 */ /* 0x101fe20008010069 */
        /* <DEDUP_REMOVED lines=31> */
.L_x_93:
[--C-:B------:R-:W-:Y:S01]  /*8c20*/  FFMA.FTZ R86, R86, UR20, R105.reuse ;  /* 0x0000001456567c23 */ /* 0x100fe20008010069 */
[--C-:B------:R-:W-:Y:S01]  /*8c30*/  FFMA.FTZ R96, R96, UR20, R105.reuse ;  /* 0x0000001460607c23 */ /* 0x100fe20008010069 */
[--C-:B------:R-:W-:Y:S01]  /*8c40*/  FFMA.FTZ R90, R90, UR20, R105.reuse ;  /* 0x000000145a5a7c23 */ /* 0x100fe20008010069 */
[--C-:B0-----:R-:W-:Y:S01]  /*8c50*/  FFMA.FTZ R73, R98, UR20, R105.reuse ;  /* 0x0000001462497c23 */ /* 0x101fe20008010069 */
        /* <DEDUP_REMOVED lines=23> */
[----:B------:R-:W-:-:S07]  /*8dd0*/  F2FP.BF16.F32.PACK_AB R72, R77, R72 ;  /* 0x000000484d48723e */ /* 0x000fce00000010ff */
.L_x_89:
[----:B------:R-:W0:Y:S01]  /*8de0*/  @P1 LDC.64 R78, c[0x0][0x478] ;  /* 0x00011e00ff4e1b82 */ /* 0x000e220000000a00 */
[----:B------:R-:W-:Y:S01]  /*8df0*/  HFMA2 R80, -RZ, RZ, 0, 9.5367431640625e-07 ;  /* 0x00000010ff507431 */ /* 0x000fe200000001ff */
[----:B------:R-:W-:-:S04]  /*8e00*/  UPLOP3.LUT UP1, UPT, UPT, UPT, UP1, 0x40, 0x4 ;  /* 0x000000000004789c */ /* 0x000fc80003f2e810 */
[C---:B------:R-:W-:Y:S02]  /*8e10*/  IMAD.WIDE.U32 R80, R161.reuse, R80, UR30 ;  /* 0x0000001ea1507e25 */ /* 0x040fe4000f8e0050 */
[----:B------:R-:W1:Y:S02]  /*8e20*/  @P2 LDC.64 R76, c[0x0][0x470] ;  /* 0x00011c00ff4c2b82 */ /* 0x000e640000000a00 */
[----:B0-----:R-:W-:-:S05]  /*8e30*/  @P1 IMAD.WIDE.U32 R78, R161, 0x10, R78 ;  /* 0x00000010a14e1825 */ /* 0x001fca00078e004e */
[----:B------:R0:W-:Y:S01]  /*8e40*/  @P1 STG.E.128 desc[UR14][R78.64], R68 ;  /* 0x000000444e001986 */ /* 0x0001e2000c101d0e */
[----:B-1----:R-:W-:-:S03]  /*8e50*/  @P2 IMAD.WIDE.U32 R76, R161, 0x10, R76 ;  /* 0x00000010a14c2825 */ /* 0x002fc600078e004c */
[----:B------:R0:W-:Y:S04]  /*8e60*/  STG.E.128 desc[UR14][R80.64], R72 ;  /* 0x0000004850007986 */ /* 0x0001e8000c101d0e */
[----:B------:R0:W-:Y:S01]  /*8e70*/  @P2 STG.E.128 desc[UR14][R76.64], R64 ;  /* 0x000000404c002986 */ /* 0x0001e2000c101d0e */
[----:B------:R-:W-:Y:S05]  /*8e80*/  BRA.U !UP2, `(.L_x_94) ;  /* 0xffffff850a0c7547 */ /* 0x000fea000b83ffff */
[----:B0-----:R-:W-:Y:S02]  /*8e90*/  MOV R70, R40 ;  /* 0x0000002800467202 */ /* 0x001fe40000000f00 */
[----:B------:R-:W-:Y:S02]  /*8ea0*/  MOV R71, R41 ;  /* 0x0000002900477202 */ /* 0x000fe40000000f00 */
[----:B------:R-:W-:Y:S02]  /*8eb0*/  MOV R77, R227 ;  /* 0x000000e3004d7202 */ /* 0x000fe40000000f00 */
[----:B------:R-:W-:Y:S02]  /*8ec0*/  MOV R90, R4 ;  /* 0x00000004005a7202 */ /* 0x000fe40000000f00 */
[----:B------:R-:W-:Y:S02]  /*8ed0*/  MOV R78, R226 ;  /* 0x000000e2004e7202 */ /* 0x000fe40000000f00 */
[----:B------:R-:W-:-:S02]  /*8ee0*/  MOV R91, R5 ;  /* 0x00000005005b7202 */ /* 0x000fc40000000f00 */
[----:B------:R-:W-:Y:S02]  /*8ef0*/  MOV R79, R225 ;  /* 0x000000e1004f7202 */ /* 0x000fe40000000f00 */
        /* <DEDUP_REMOVED lines=14> */
[----:B-----5:R-:W-:Y:S02]  /*8fe0*/  MOV R56, R10 ;  /* 0x0000000a00387202 */ /* 0x020fe40000000f00 */
        /* <DEDUP_REMOVED lines=99> */
[----:B------:R-:W-:-:S07]  /*9620*/  MOV R111, R157 ;  /* 0x0000009d006f7202 */ /* 0x000fce0000000f00 */
.L_x_59:
[----:B------:R-:W1:Y:S08]  /*9630*/  S2UR UR4, SR_CTAID.X ;  /* 0x00000000000479c3 */ /* 0x000e700000002500 */
[----:B------:R-:W1:Y:S08]  /*9640*/  LDC R0, c[0x0][0x388] ;  /* 0x0000e200ff007b82 */ /* 0x000e700000000800 */
[----:B------:R-:W2:Y:S08]  /*9650*/  LDC.64 R2, c[0x0][0x440] ;  /* 0x00011000ff027b82 */ /* 0x000eb00000000a00 */
[----:B------:R-:W3:Y:S08]  /*9660*/  LDC.64 R28, c[0x0][0x448] ;  /* 0x00011200ff1c7b82 */ /* 0x000ef00000000a00 */
[----:B------:R-:W4:Y:S01]  /*9670*/  LDC.64 R30, c[0x0][0x450] ;  /* 0x00011400ff1e7b82 */ /* 0x000f220000000a00 */
[----:B-1----:R-:W-:-:S05]  /*9680*/  IMAD R0, R0, UR4, RZ ;  /* 0x0000000400007c24 */ /* 0x002fca000f8e02ff */
[----:B------:R-:W-:Y:S02]  /*9690*/  LEA.HI R107, R0, R107, RZ, 0x1d ;  /* 0x0000006b006b7211 */ /* 0x000fe400078fe8ff */
[----:B------:R-:W1:Y:S03]  /*96a0*/  LDC.64 R32, c[0x0][0x458] ;  /* 0x00011600ff207b82 */ /* 0x000e660000000a00 */
[----:B--2---:R-:W-:-:S04]  /*96b0*/  IMAD.WIDE.U32 R2, R107, 0x20, R2 ;  /* 0x000000206b027825 */ /* 0x004fc800078e0002 */
[C---:B---3--:R-:W-:Y:S01]  /*96c0*/  IMAD.WIDE.U32 R28, R107.reuse, 0x20, R28 ;  /* 0x000000206b1c7825 */ /* 0x048fe200078e001c */
[----:B0-----:R-:W-:Y:S04]  /*96d0*/  STG.E.128 desc[UR14][R2.64], R84 ;  /* 0x0000005402007986 */ /* 0x001fe8000c101d0e */
[----:B------:R-:W-:Y:S01]  /*96e0*/  STG.E.128 desc[UR14][R2.64+0x10], R68 ;  /* 0x0000104402007986 */ /* 0x000fe2000c101d0e */
[----:B----4-:R-:W-:-:S03]  /*96f0*/  IMAD.WIDE.U32 R30, R107, 0x20, R30 ;  /* 0x000000206b1e7825 */ /* 0x010fc600078e001e */
[----:B------:R-:W-:Y:S04]  /*9700*/  STG.E.128 desc[UR14][R28.64], R88 ;  /* 0x000000581c007986 */ /* 0x000fe8000c101d0e */
[----:B------:R-:W-:Y:S01]  /*9710*/  STG.E.128 desc[UR14][R28.64+0x10], R72 ;  /* 0x000010481c007986 */ /* 0x000fe2000c101d0e */
[----:B-1----:R-:W-:-:S03]  /*9720*/  IMAD.WIDE.U32 R32, R107, 0x20, R32 ;  /* 0x000000206b207825 */ /* 0x002fc600078e0020 */
[----:B------:R-:W-:Y:S04]  /*9730*/  STG.E.128 desc[UR14][R30.64], R76 ;  /* 0x0000004c1e007986 */ /* 0x000fe8000c101d0e */
        /* <DEDUP_REMOVED lines=26> */
[----:B------:R-:W-:Y:S01]  /*98e0*/  STG.E.128 desc[UR14][R32.64+0x6010], R108 ;  /* 0x0060106c20007986 */ /* 0x000fe2000c101d0e */
[----:B------:R-:W-:Y:S05]  /*98f0*/  EXIT ;  /* 0x000000000000794d */ /* 0x000fea0003800000 */
.L_x_95:
        /* <DEDUP_REMOVED lines=16> */
.L_x_4797:


//--------------------- .text._ZN10layer_norm31ln_parallel_residual_bwd_kernelINS_13Kernel_traitsI13__nv_bfloat16S2_S2_S2_fjLj8192ELj1ELj1ELj8ELj16ENS_18Kernel_traits_baseILj8192ES2_S2_S2_S2_fjLj256EEEEELb0ELb1ELb0EEEvNS_9BwdParamsE --------------------------
	.section	.text._ZN10layer_norm31ln_parallel_residual_bwd_kernelINS_13Kernel_traitsI13__nv_bfloat16S2_S2_S2_fjLj8192ELj1ELj1ELj8ELj16ENS_18Kernel_traits_baseILj8192ES2_S2_S2_S2_fjLj256EEEEELb0ELb1ELb0EEEvNS_9BwdParamsE,"ax",@progbits
	.align	128
        .global         _ZN10layer_norm31ln_parallel_residual_bwd_kernelINS_13Kernel_traitsI13__nv_bfloat16S2_S2_S2_fjLj8192ELj1ELj1ELj8ELj16ENS_18Kernel_traits_baseILj8192ES2_S2_S2_S2_fjLj256EEEEELb0ELb1ELb0EEEvNS_9BwdParamsE
        .type           _ZN10layer_norm31ln_parallel_residual_bwd_kernelINS_13Kernel_traitsI13__nv_bfloat16S2_S2_S2_fjLj8192ELj1ELj1ELj8ELj16ENS_18Kernel_traits_baseILj8192ES2_S2_S2_S2_fjLj256EEEEELb0ELb1ELb0EEEvNS_9BwdParamsE,@function
        .size           _ZN10layer_norm31ln_parallel_residual_bwd_kernelINS_13Kernel_traitsI13__nv_bfloat16S2_S2_S2_fjLj8192ELj1ELj1ELj8ELj16ENS_18Kernel_traits_baseILj8192ES2_S2_S2_S2_fjLj256EEEEELb0ELb1ELb0EEEvNS_9BwdParamsE,(.L_x_4798 - _ZN10layer_norm31ln_parallel_residual_bwd_kernelINS_13Kernel_traitsI13__nv_bfloat16S2_S2_S2_fjLj8192ELj1ELj1ELj8ELj16ENS_18Kernel_traits_baseILj8192ES2_S2_S2_S2_fjLj256EEEEELb0ELb1ELb0EEEvNS_9BwdParamsE)
        .other          _ZN10layer_norm31ln_parallel_residual_bwd_kernelINS_13Kernel_traitsI13__nv_bfloat16S2_S2_S2_fjLj8192ELj1ELj1ELj8ELj16ENS_18Kernel_traits_baseILj8192ES2_S2_S2_S2_fjLj256EEEEELb0ELb1ELb0EEEvNS_9BwdParamsE,@"STO_CUDA_ENTRY STV_DEFAULT"
_ZN10layer_norm31ln_parallel_residual_bwd_kernelINS_13Kernel_traitsI13__nv_bfloat16S2_S2_S2_fjLj8192ELj1ELj1ELj8ELj16ENS_18Kernel_traits_baseILj8192ES2_S2_S2_S2_fjLj256EEEEELb0ELb1ELb0EEEvNS_9BwdParamsE:
.text._ZN10layer_norm31ln_parallel_residual_bwd_kernelINS_13Kernel_traitsI13__nv_bfloat16S2_S2_S2_fjLj8192ELj1ELj1ELj8ELj16ENS_18Kernel_traits_baseILj8192ES2_S2_S2_S2_fjLj256EEEEELb0ELb1ELb0EEEvNS_9BwdParamsE:
[----:B------:R-:W-:Y:S01]  /*0000*/  LDC R1, c[0x0][0x37c] ;  /* 0x0000df00ff017b82 */ /* 0x000fe20000000800 */
[----:B------:R-:W0:Y:S01]  /*0010*/  S2R R0, SR_TID.X ;  /* 0x0000000000007919 */ /* 0x000e220000002100 */
[----:B------:R-:W1:Y:S01]  /*0020*/  LDCU UR4, c[0x0][0x388] ;  /* 0x00007100ff0477ac */ /* 0x000e620008000800 */
[----:B------:R-:W2:Y:S01]  /*0030*/  LDCU.64 UR8, c[0x0][0x358] ;  /* 0x00006b00ff0877ac */ /* 0x000ea20008000a00 */
[----:B-1----:R-:W-:-:S04]  /*0040*/  MOV R2, UR4 ;  /* 0x0000000400027c02 */ /* 0x002fc80008000f00 */
[----:B------:R-:W1:Y:S01]  /*0050*/  S2UR UR10, SR_CTAID.X ;  /* 0x00000000000a79c3 */ /* 0x000e620000002500 */
[----:B------:R-:W1:Y:S01]  /*0060*/  LDCU UR4, c[0x0][0x384] ;  /* 0x00007080ff0477ac */ /* 0x000e620008000800 */
[----:B------:R-:W-:-:S04]  /*0070*/  SHF.R.S32.HI R3, RZ, 0x1f, R2 ;  /* 0x0000001fff037819 */ /* 0x000fc80000011402 */
[----:B------:R-:W-:Y:S02]  /*0080*/  LEA.HI R3, R3, R2, RZ, 0x3 ;  /* 0x0000000203037211 */ /* 0x000fe400078f18ff */
[----:B0-----:R-:W-:Y:S02]  /*0090*/  LOP3.LUT R4, R0, 0xff, RZ, 0x3c, !PT ;  /* 0x000000ff00047812 */ /* 0x001fe400078e3cff */
[----:B------:R-:W-:Y:S02]  /*00a0*/  MOV R15, R0 ;  /* 0x00000000000f7202 */ /* 0x000fe40000000f00 */
[----:B------:R-:W-:-:S04]  /*00b0*/  LEA.HI.SX32 R3, R3, R4, 0x1d ;  /* 0x0000000403037211 */ /* 0x000fc800078feaff */
[C---:B------:R-:W-:Y:S02]  /*00c0*/  ISETP.GE.U32.AND P0, PT, R3.reuse, 0x200, PT ;  /* 0x000002000300780c */ /* 0x040fe40003f06070 */
[C---:B------:R-:W-:Y:S02]  /*00d0*/  ISETP.GE.U32.AND P1, PT, R3.reuse, 0x300, PT ;  /* 0x000003000300780c */ /* 0x040fe40003f26070 */
[C---:B------:R-:W-:Y:S02]  /*00e0*/  ISETP.GE.U32.AND P2, PT, R3.reuse, 0x100, PT ;  /* 0x000001000300780c */ /* 0x040fe40003f46070 */
[----:B------:R-:W-:Y:S01]  /*00f0*/  ISETP.GE.U32.AND P3, PT, R3, 0x400, PT ;  /* 0x000004000300780c */ /* 0x000fe20003f66070 */
[----:B-1----:R-:W-:Y:S01]  /*0100*/  UISETP.GE.AND UP0, UPT, UR10, UR4, UPT ;  /* 0x000000040a00728c */ /* 0x002fe2000bf06270 */
[----:B------:R-:W-:Y:S02]  /*0110*/  CS2R R104, SRZ ;  /* 0x0000000000687805 */ /* 0x000fe4000001ff00 */
[----:B------:R-:W-:-:S02]  /*0120*/  CS2R R106, SRZ ;  /* 0x00000000006a7805 */ /* 0x000fc4000001ff00 */
[----:B------:R-:W-:Y:S01]  /*0130*/  P2R R23, PR, RZ, 0x8 ;  /* 0x00000008ff177803 */ /* 0x000fe20000000000 */
[----:B------:R-:W0:Y:S04]  /*0140*/  @P0 LDC.64 R6, c[0x0][0x3d0] ;  /* 0x0000f400ff060b82 */ /* 0x000e280000000a00 */
[----:B------:R-:W-:-:S04]  /*0150*/  @P2 LOP3.LUT R15, R0, 0x100, RZ, 0xfc, !PT ;  /* 0x00000100000f2812 */ /* 0x000fc800078efcff */
[----:B------:R-:W1:Y:S08]  /*0160*/  @P1 LDC.64 R8, c[0x0][0x3d0] ;  /* 0x0000f400ff081b82 */ /* 0x000e700000000a00 */
[----:B------:R-:W3:Y:S08]  /*0170*/  @P3 LDC.64 R12, c[0x0][0x3d0] ;  /* 0x0000f400ff0c3b82 */ /* 0x000ef00000000a00 */
[----:B------:R-:W4:Y:S01]  /*0180*/  @P2 LDC.64 R4, c[0x0][0x3d0] ;  /* 0x0000f400ff042b82 */ /* 0x000f220000000a00 */
[C---:B0-----:R-:W-:Y:S01]  /*0190*/  @P0 IMAD.WIDE.U32 R6, R15.reuse, 0x10, R6 ;  /* 0x000000100f060825 */ /* 0x041fe200078e0006 */
[----:B------:R-:W-:-:S04]  /*01a0*/  @P0 IADD3 R15, PT, PT, R15, 0x100, RZ ;  /* 0x000001000f0f0810 */ /* 0x000fc80007ffe0ff */
[----:B--2---:R0:W5:Y:S01]  /*01b0*/  @P0 LDG.E.128 R120, desc[UR8][R6.64] ;  /* 0x0000000806780981 */ /* 0x004162000c1e1d00 */
[C---:B-1----:R-:W-:Y:S01]  /*01c0*/  @P1 IMAD.WIDE.U32 R10, R15.reuse, 0x10, R8 ;  /* 0x000000100f0a1825 */ /* 0x042fe200078e0008 */
[----:B------:R-:W-:-:S04]  /*01d0*/  @P1 IADD3 R15, PT, PT, R15, 0x100, RZ ;  /* 0x000001000f0f1810 */ /* 0x000fc80007ffe0ff */
[----:B------:R0:W5:Y:S01]  /*01e0*/  @P1 LDG.E.128 R116, desc[UR8][R10.64] ;  /* 0x000000080a741981 */ /* 0x000162000c1e1d00 */
[----:B---3--:R-:W-:-:S05]  /*01f0*/  @P3 IMAD.WIDE.U32 R8, R15, 0x10, R12 ;  /* 0x000000100f083825 */ /* 0x008fca00078e000c */
[----:B------:R0:W5:Y:S01]  /*0200*/  @P3 LDG.E.128 R112, desc[UR8][R8.64] ;  /* 0x0000000808703981 */ /* 0x000162000c1e1d00 */
[----:B----4-:R-:W-:-:S05]  /*0210*/  @P2 IMAD.WIDE.U32 R4, R0, 0x10, R4 ;  /* 0x0000001000042825 */ /* 0x010fca00078e0004 */
[----:B------:R0:W5:Y:S01]  /*0220*/  @P2 LDG.E.128 R108, desc[UR8][R4.64] ;  /* 0x00000008046c2981 */ /* 0x000162000c1e1d00 */
        /* <DEDUP_REMOVED lines=30> */
[----:B0-----:R-:W-:Y:S06]  /*0410*/  BRA.U UP0, `(.L_x_96) ;  /* 0x0000007900ac7547 */ /* 0x001fec000b800000 */
[----:B------:R-:W0:Y:S01]  /*0420*/  LDCU.U8 UR11, c[0x0][0x410] ;  /* 0x00008200ff0b77ac */ /* 0x000e220008000000 */
[----:B------:R-:W-:Y:S02]  /*0430*/  PLOP3.LUT P3, PT, PT, PT, PT, 0x8, 0x80 ;  /* 0x000000000080781c */ /* 0x000fe40003f6e170 */
[----:B------:R-:W-:Y:S02]  /*0440*/  CS2R R104, SRZ ;  /* 0x0000000000687805 */ /* 0x000fe4000001ff00 */
[----:B------:R-:W-:Y:S02]  /*0450*/  SHF.R.U32.HI R4, RZ, 0x5, R0 ;  /* 0x00000005ff047819 */ /* 0x000fe40000011600 */
[----:B------:R-:W-:Y:S02]  /*0460*/  CS2R R106, SRZ ;  /* 0x00000000006a7805 */ /* 0x000fe4000001ff00 */
[----:B------:R-:W-:Y:S02]  /*0470*/  MOV R5, UR10 ;  /* 0x0000000a00057c02 */ /* 0x000fe40008000f00 */
[----:B------:R-:W-:-:S02]  /*0480*/  CS2R R100, SRZ ;  /* 0x0000000000647805 */ /* 0x000fc4000001ff00 */
[----:B-----5:R-:W-:Y:S02]  /*0490*/  PRMT R6, R111, 0x7632, R6 ;  /* 0x000076326f067816 */ /* 0x020fe40000000006 */
[----:B------:R-:W-:Y:S02]  /*04a0*/  CS2R R102, SRZ ;  /* 0x0000000000667805 */ /* 0x000fe4000001ff00 */
[----:B------:R-:W-:Y:S02]  /*04b0*/  PRMT R7, R110, 0x7632, R7 ;  /* 0x000076326e077816 */ /* 0x000fe40000000007 */
[----:B------:R-:W-:Y:S02]  /*04c0*/  CS2R R96, SRZ ;  /* 0x0000000000607805 */ /* 0x000fe4000001ff00 */
[----:B------:R-:W-:Y:S02]  /*04d0*/  PRMT R8, R109, 0x7632, R8 ;  /* 0x000076326d087816 */ /* 0x000fe40000000008 */
[----:B------:R-:W-:-:S02]  /*04e0*/  CS2R R98, SRZ ;  /* 0x0000000000627805 */ /* 0x000fc4000001ff00 */
[----:B------:R-:W-:Y:S02]  /*04f0*/  PRMT R9, R108, 0x7632, R9 ;  /* 0x000076326c097816 */ /* 0x000fe40000000009 */
[----:B------:R-:W-:Y:S02]  /*0500*/  CS2R R92, SRZ ;  /* 0x00000000005c7805 */ /* 0x000fe4000001ff00 */
[----:B------:R-:W-:Y:S02]  /*0510*/  PRMT R10, R123, 0x7632, R10 ;  /* 0x000076327b0a7816 */ /* 0x000fe4000000000a */
[----:B------:R-:W-:Y:S02]  /*0520*/  CS2R R94, SRZ ;  /* 0x00000000005e7805 */ /* 0x000fe4000001ff00 */
[----:B------:R-:W-:Y:S01]  /*0530*/  PRMT R11, R122, 0x7632, R11 ;  /* 0x000076327a0b7816 */ /* 0x000fe2000000000b */
[----:B0-----:R-:W-:Y:S01]  /*0540*/  UISETP.NE.AND UP0, UPT, UR11, URZ, UPT ;  /* 0x000000ff0b00728c */ /* 0x001fe2000bf05270 */
[----:B------:R-:W-:-:S02]  /*0550*/  PRMT R12, R121, 0x7632, R12 ;  /* 0x00007632790c7816 */ /* 0x000fc4000000000c */
[----:B------:R-:W-:Y:S02]  /*0560*/  CS2R R88, SRZ ;  /* 0x0000000000587805 */ /* 0x000fe4000001ff00 */
[----:B------:R-:W-:Y:S02]  /*0570*/  PRMT R13, R120, 0x7632, R13 ;  /* 0x00007632780d7816 */ /* 0x000fe4000000000d */
[----:B------:R-:W-:Y:S02]  /*0580*/  CS2R R90, SRZ ;  /* 0x00000000005a7805 */ /* 0x000fe4000001ff00 */
[----:B------:R-:W-:Y:S02]  /*0590*/  PRMT R14, R119, 0x7632, R14 ;  /* 0x00007632770e7816 */ /* 0x000fe4000000000e */
[----:B------:R-:W-:Y:S02]  /*05a0*/  CS2R R84, SRZ ;  /* 0x0000000000547805 */ /* 0x000fe4000001ff00 */
[----:B------:R-:W-:-:S02]  /*05b0*/  PLOP3.LUT P0, PT, PT, PT, UP0, 0x80, 0x8 ;  /* 0x000000000008781c */ /* 0x000fc40003f0f008 */
[----:B------:R-:W-:Y:S02]  /*05c0*/  CS2R R86, SRZ ;  /* 0x0000000000567805 */ /* 0x000fe4000001ff00 */
[----:B------:R-:W-:Y:S02]  /*05d0*/  PRMT R15, R118, 0x7632, R15 ;  /* 0x00007632760f7816 */ /* 0x000fe4000000000f */
[----:B------:R-:W-:Y:S02]  /*05e0*/  CS2R R80, SRZ ;  /* 0x0000000000507805 */ /* 0x000fe4000001ff00 */
[----:B------:R-:W-:Y:S02]  /*05f0*/  PRMT R16, R117, 0x7632, R16 ;  /* 0x0000763275107816 */ /* 0x000fe40000000010 */
[----:B------:R-:W-:Y:S02]  /*0600*/  CS2R R82, SRZ ;  /* 0x0000000000527805 */ /* 0x000fe4000001ff00 */
[----:B------:R-:W-:-:S02]  /*0610*/  PRMT R17, R116, 0x7632, R17 ;  /* 0x0000763274117816 */ /* 0x000fc40000000011 */
        /* <DEDUP_REMOVED lines=20> */
[----:B------:R-:W-:Y:S02]  /*0760*/  P2R R148, PR, RZ, 0x1 ;  /* 0x00000001ff947803 */ /* 0x000fe40000000000 */
[----:B------:R-:W-:Y:S02]  /*0770*/  CS2R R44, SRZ ;  /* 0x00000000002c7805 */ /* 0x000fe4000001ff00 */
[----:B------:R-:W-:Y:S01]  /*0780*/  CS2R R46, SRZ ;  /* 0x00000000002e7805 */ /* 0x000fe2000001ff00 */
[----:B------:R-:W0:Y:S01]  /*0790*/  LDCU UR14, c[0x0][0x400] ;  /* 0x00008000ff0e77ac */ /* 0x000e220008000800 */
[----:B------:R-:W1:Y:S01]  /*07a0*/  LDCU.64 UR6, c[0x0][0x470] ;  /* 0x00008e00ff0677ac */ /* 0x000e620008000a00 */
[----:B------:R-:W2:Y:S01]  /*07b0*/  LDCU.64 UR12, c[0x0][0x438] ;  /* 0x00008700ff0c77ac */ /* 0x000ea20008000a00 */
[----:B------:R-:W3:Y:S03]  /*07c0*/  LDCU.64 UR4, c[0x0][0x478] ;  /* 0x00008f00ff0477ac */ /* 0x000ee60008000a00 */
.L_x_145:
[----:B----4-:R-:W4:Y:S01]  /*07d0*/  LDC.64 R22, c[0x0][0x3c0] ;  /* 0x0000f000ff167b82 */ /* 0x010f220000000a00 */
[----:B------:R-:W-:-:S07]  /*07e0*/  ISETP.NE.AND P4, PT, R148, RZ, PT ;  /* 0x000000ff9400720c */ /* 0x000fce0003f85270 */
[----:B0-23--:R-:W0:Y:S08]  /*07f0*/  LDC.64 R140, c[0x0][0x3c8] ;  /* 0x0000f200ff8c7b82 */ /* 0x00de300000000a00 */
[----:B------:R-:W1:Y:S01]  /*0800*/  LDC R2, c[0x0][0x388] ;  /* 0x0000e200ff027b82 */ /* 0x000e620000000800 */
[----:B----4-:R-:W-:-:S05]  /*0810*/  IMAD.WIDE R22, R5, 0x4, R22 ;  /* 0x0000000405167825 */ /* 0x010fca00078e0216 */
[----:B------:R4:W2:Y:S01]  /*0820*/  LDG.E R150, desc[UR8][R22.64] ;  /* 0x0000000816967981 */ /* 0x0008a2000c1e1900 */
[----:B0-----:R-:W-:-:S05]  /*0830*/  IMAD.WIDE R140, R5, 0x4, R140 ;  /* 0x00000004058c7825 */ /* 0x001fca00078e028c */
[----:B-----5:R0:W5:Y:S01]  /*0840*/  LDG.E R159, desc[UR8][R140.64] ;  /* 0x000000088c9f7981 */ /* 0x020162000c1e1900 */
[----:B------:R-:W-:Y:S01]  /*0850*/  ISETP.GE.U32.AND P6, PT, R3, 0x400, PT ;  /* 0x000004000300780c */ /* 0x000fe20003fc6070 */
[----:B------:R-:W-:Y:S01]  /*0860*/  BSSY.RECONVERGENT B0, `(.L_x_97) ;  /* 0x0000071000007945 */ /* 0x000fe20003800200 */
[----:B-1----:R-:W-:Y:S02]  /*0870*/  IMAD R142, R5, R2, RZ ;  /* 0x00000002058e7224 */ /* 0x002fe400078e02ff */
[----:B------:R-:W-:Y:S01]  /*0880*/  HFMA2 R151, -RZ, RZ, 0, 0 ;  /* 0x00000000ff977431 */ /* 0x000fe200000001ff */
[C---:B------:R-:W-:Y:S02]  /*0890*/  ISETP.GE.U32.AND P0, PT, R3.reuse, 0x200, PT ;  /* 0x000002000300780c */ /* 0x040fe40003f06070 */
[----:B------:R-:W-:Y:S02]  /*08a0*/  ISETP.GE.U32.AND P1, PT, R3, 0x300, PT ;  /* 0x000003000300780c */ /* 0x000fe40003f26070 */
[----:B------:R-:W-:-:S02]  /*08b0*/  SHF.R.S32.HI R143, RZ, 0x1f, R142 ;  /* 0x0000001fff8f7819 */ /* 0x000fc4000001148e */
[----:B------:R-:W-:Y:S02]  /*08c0*/  MOV R152, RZ ;  /* 0x000000ff00987202 */ /* 0x000fe40000000f00 */
[----:B------:R-:W-:Y:S02]  /*08d0*/  LEA.HI R143, R143, R142, RZ, 0x3 ;  /* 0x0000008e8f8f7211 */ /* 0x000fe400078f18ff */
[----:B----4-:R-:W-:Y:S02]  /*08e0*/  P2R R23, PR, RZ, 0x40 ;  /* 0x00000040ff177803 */ /* 0x010fe40000000000 */
[----:B------:R-:W-:-:S04]  /*08f0*/  LEA.HI.SX32 R22, R143, R0, 0x1d ;  /* 0x000000008f167211 */ /* 0x000fc800078feaff */
[----:B------:R-:W-:Y:S02]  /*0900*/  MOV R153, R22 ;  /* 0x0000001600997202 */ /* 0x000fe40000000f00 */
[----:B--2---:R-:W-:Y:S01]  /*0910*/  FSEL R150, R150, RZ, !P4 ;  /* 0x000000ff96967208 */ /* 0x004fe20006000000 */
[----:B0-----:R-:W-:Y:S06]  /*0920*/  @!P2 BRA `(.L_x_98) ;  /* 0x000000040090a947 */ /* 0x001fec0003800000 */
[----:B------:R-:W0:Y:S08]  /*0930*/  LDC.64 R140, c[0x0][0x3a8] ;  /* 0x0000ea00ff8c7b82 */ /* 0x000e300000000a00 */
[----:B------:R-:W1:Y:S01]  /*0940*/  LDC.64 R144, c[0x0][0x428] ;  /* 0x00010a00ff907b82 */ /* 0x000e620000000a00 */
[----:B0-----:R-:W-:-:S06]  /*0950*/  IMAD.WIDE.U32 R140, R22, 0x10, R140 ;  /* 0x00000010168c7825 */ /* 0x001fcc00078e008c */
[----:B------:R-:W2:Y:S01]  /*0960*/  LDG.E.128 R140, desc[UR8][R140.64] ;  /* 0x000000088c8c7981 */ /* 0x000ea2000c1e1d00 */
[----:B-1----:R-:W-:-:S06]  /*0970*/  IMAD.WIDE.U32 R144, R22, 0x10, R144 ;  /* 0x0000001016907825 */ /* 0x002fcc00078e0090 */
[----:B------:R-:W4:Y:S01]  /*0980*/  LDG.E.128 R144, desc[UR8][R144.64] ;  /* 0x0000000890907981 */ /* 0x000f22000c1e1d00 */
[----:B------:R-:W-:-:S04]  /*0990*/  ISETP.NE.U32.AND P2, PT, RZ, UR12, PT ;  /* 0x0000000cff007c0c */ /* 0x000fc8000bf45070 */
[----:B------:R-:W-:-:S13]  /*09a0*/  ISETP.NE.AND.EX P2, PT, RZ, UR13, PT, P2 ;  /* 0x0000000dff007c0c */ /* 0x000fda000bf45320 */
[----:B------:R-:W0:Y:S01]  /*09b0*/  @P2 LDC.64 R148, c[0x0][0x438] ;  /* 0x00010e00ff942b82 */ /* 0x000e220000000a00 */
[----:B------:R-:W-:Y:S02]  /*09c0*/  SHF.L.U32 R209, R108, 0x10, RZ ;  /* 0x000000106cd17819 */ /* 0x000fe400000006ff */
[----:B------:R-:W-:Y:S02]  /*09d0*/  SHF.L.U32 R206, R9, 0x10, RZ ;  /* 0x0000001009ce7819 */ /* 0x000fe400000006ff */
[----:B------:R-:W-:Y:S02]  /*09e0*/  SHF.L.U32 R202, R8, 0x10, RZ ;  /* 0x0000001008ca7819 */ /* 0x000fe400000006ff */
[----:B------:R-:W-:Y:S02]  /*09f0*/  SHF.L.U32 R205, R109, 0x10, RZ ;  /* 0x000000106dcd7819 */ /* 0x000fe400000006ff */
[----:B------:R-:W-:Y:S02]  /*0a00*/  SHF.L.U32 R201, R110, 0x10, RZ ;  /* 0x000000106ec97819 */ /* 0x000fe400000006ff */
[----:B------:R-:W-:-:S02]  /*0a10*/  SHF.L.U32 R197, R111, 0x10, RZ ;  /* 0x000000106fc57819 */ /* 0x000fc400000006ff */
[----:B------:R-:W-:Y:S01]  /*0a20*/  SHF.L.U32 R198, R7, 0x10, RZ ;  /* 0x0000001007c67819 */ /* 0x000fe200000006ff */
[----:B0-----:R-:W-:-:S05]  /*0a30*/  @P2 IMAD.WIDE.U32 R148, R22, 0x10, R148 ;  /* 0x0000001016942825 */ /* 0x001fca00078e0094 */
[----:B------:R0:W5:Y:S01]  /*0a40*/  @P2 LDG.E.128 R40, desc[UR8][R148.64] ;  /* 0x0000000894282981 */ /* 0x000162000c1e1d00 */
[----:B------:R-:W-:Y:S02]  /*0a50*/  SHF.L.U32 R195, R6, 0x10, RZ ;  /* 0x0000001006c37819 */ /* 0x000fe400000006ff */
[C---:B--2---:R-:W-:Y:S02]  /*0a60*/  SHF.L.U32 R153, R140.reuse, 0x10, RZ ;  /* 0x000000108c997819 */ /* 0x044fe400000006ff */
[----:B------:R-:W-:Y:S02]  /*0a70*/  PRMT R151, R140, 0x7632, R151 ;  /* 0x000076328c977816 */ /* 0x000fe40000000097 */
[----:B------:R-:W-:Y:S01]  /*0a80*/  SHF.L.U32 R155, R141, 0x10, RZ ;  /* 0x000000108d9b7819 */ /* 0x000fe200000006ff */
[----:B------:R-:W-:Y:S01]  /*0a90*/  FADD.FTZ R140, -R150, R153 ;  /* 0x00000099968c7221 */ /* 0x000fe20000010100 */
[----:B------:R-:W-:Y:S02]  /*0aa0*/  SHF.L.U32 R187, R142, 0x10, RZ ;  /* 0x000000108ebb7819 */ /* 0x000fe400000006ff */
[----:B------:R-:W-:Y:S01]  /*0ab0*/  PRMT R186, R143, 0x7632, R186 ;  /* 0x000076328fba7816 */ /* 0x000fe200000000ba */
[----:B-----5:R-:W-:Y:S01]  /*0ac0*/  FMUL.FTZ R211, R159, R140 ;  /* 0x0000008c9fd37220 */ /* 0x020fe20000410000 */
[----:B------:R-:W-:Y:S01]  /*0ad0*/  FADD.FTZ R140, -R150, R155 ;  /* 0x0000009b968c7221 */ /* 0x000fe20000010100 */
[----:B------:R-:W-:-:S02]  /*0ae0*/  SHF.L.U32 R143, R143, 0x10, RZ ;  /* 0x000000108f8f7819 */ /* 0x000fc400000006ff */
[----:B------:R-:W-:Y:S01]  /*0af0*/  PRMT R152, R141, 0x7632, R152 ;  /* 0x000076328d987816 */ /* 0x000fe20000000098 */
[----:B------:R-:W-:Y:S01]  /*0b00*/  FMUL.FTZ R207, R159, R140 ;  /* 0x0000008c9fcf7220 */ /* 0x000fe20000410000 */
[----:B------:R-:W-:Y:S01]  /*0b10*/  FADD.FTZ R140, -R150, R187 ;  /* 0x000000bb968c7221 */ /* 0x000fe20000010100 */
[----:B------:R-:W-:Y:S02]  /*0b20*/  SHF.L.U32 R151, R151, 0x10, RZ ;  /* 0x0000001097977819 */ /* 0x000fe400000006ff */
[----:B----4-:R-:W-:Y:S01]  /*0b30*/  PRMT R141, R144, 0x7632, R141 ;  /* 0x00007632908d7816 */ /* 0x010fe2000000008d */
[C---:B------:R-:W-:Y:S01]  /*0b40*/  FMUL.FTZ R203, R159.reuse, R140 ;  /* 0x0000008c9fcb7220 */ /* 0x040fe20000410000 */
[----:B------:R-:W-:Y:S01]  /*0b50*/  FADD.FTZ R140, -R150, R143 ;  /* 0x0000008f968c7221 */ /* 0x000fe20000010100 */
[----:B------:R-:W-:Y:S01]  /*0b60*/  SHF.L.U32 R143, R152, 0x10, RZ ;  /* 0x00000010988f7819 */ /* 0x000fe200000006ff */
[----:B------:R-:W-:Y:S01]  /*0b70*/  FADD.FTZ R208, -R150, R151 ;  /* 0x0000009796d07221 */ /* 0x000fe20000010100 */
[----:B------:R-:W-:Y:S01]  /*0b80*/  SHF.L.U32 R144, R144, 0x10, RZ ;  /* 0x0000001090907819 */ /* 0x000fe200000006ff */
[----:B------:R-:W-:Y:S01]  /*0b90*/  FMUL.FTZ R199, R159, R140 ;  /* 0x0000008c9fc77220 */ /* 0x000fe20000410000 */
[----:B------:R-:W-:Y:S01]  /*0ba0*/  PRMT R154, R142, 0x7632, R154 ;  /* 0x000076328e9a7816 */ /* 0x000fe2000000009a */
[----:B------:R-:W-:Y:S01]  /*0bb0*/  FADD.FTZ R204, -R150, R143 ;  /* 0x0000008f96cc7221 */ /* 0x000fe20000010100 */
[----:B------:R-:W-:Y:S01]  /*0bc0*/  PRMT R142, R145, 0x7632, R142 ;  /* 0x00007632918e7816 */ /* 0x000fe2000000008e */
[----:B------:R-:W-:Y:S01]  /*0bd0*/  FMUL.FTZ R208, R159, R208 ;  /* 0x000000d09fd07220 */ /* 0x000fe20000410000 */
[----:B------:R-:W-:Y:S01]  /*0be0*/  SHF.L.U32 R141, R141, 0x10, RZ ;  /* 0x000000108d8d7819 */ /* 0x000fe200000006ff */
[----:B------:R-:W-:Y:S01]  /*0bf0*/  FMUL.FTZ R209, R209, R144 ;  /* 0x00000090d1d17220 */ /* 0x000fe20000410000 */
[----:B------:R-:W-:Y:S01]  /*0c00*/  SHF.L.U32 R142, R142, 0x10, RZ ;  /* 0x000000108e8e7819 */ /* 0x000fe200000006ff */
[----:B------:R-:W-:Y:S01]  /*0c10*/  FMUL.FTZ R204, R159, R204 ;  /* 0x000000cc9fcc7220 */ /* 0x000fe20000410000 */
[----:B------:R-:W-:Y:S01]  /*0c20*/  SHF.L.U32 R145, R145, 0x10, RZ ;  /* 0x0000001091917819 */ /* 0x000fe200000006ff */
[-C--:B------:R-:W-:Y:S01]  /*0c30*/  FMUL.FTZ R206, R206, R141.reuse ;  /* 0x0000008dcece7220 */ /* 0x080fe20000410000 */
[----:B------:R-:W-:Y:S01]  /*0c40*/  FADD.FTZ R73, R73, R141 ;  /* 0x0000008d49497221 */ /* 0x000fe20000010000 */
[----:B------:R-:W-:Y:S01]  /*0c50*/  FFMA.FTZ R105, R208, R141, R105 ;  /* 0x0000008dd0697223 */ /* 0x000fe20000010069 */
[----:B------:R-:W-:Y:S01]  /*0c60*/  FADD.FTZ R141, RZ, R209 ;  /* 0x000000d1ff8d7221 */ /* 0x000fe20000010000 */
[----:B------:R-:W-:Y:S01]  /*0c70*/  FFMA.FTZ R143, R211, R209, RZ ;  /* 0x000000d1d38f7223 */ /* 0x000fe200000100ff */
[-C--:B------:R-:W-:Y:S01]  /*0c80*/  FMUL.FTZ R202, R202, R142.reuse ;  /* 0x0000008ecaca7220 */ /* 0x080fe20000410000 */
[----:B------:R-:W-:Y:S01]  /*0c90*/  FADD.FTZ R75, R75, R142 ;  /* 0x0000008e4b4b7221 */ /* 0x000fe20000010000 */
[----:B------:R-:W-:Y:S01]  /*0ca0*/  FFMA.FTZ R107, R204, R142, R107 ;  /* 0x0000008ecc6b7223 */ /* 0x000fe2000001006b */
[-C--:B------:R-:W-:Y:S01]  /*0cb0*/  FMUL.FTZ R205, R205, R145.reuse ;  /* 0x00000091cdcd7220 */ /* 0x080fe20000410000 */
[----:B------:R-:W-:Y:S01]  /*0cc0*/  FADD.FTZ R140, R141, R206 ;  /* 0x000000ce8d8c7221 */ /* 0x000fe20000010000 */
[----:B------:R-:W-:Y:S01]  /*0cd0*/  FFMA.FTZ R142, R208, R206, R143 ;  /* 0x000000ced08e7223 */ /* 0x000fe2000001008f */
[----:B0-----:R-:W-:Y:S01]  /*0ce0*/  PRMT R148, R146, 0x7632, R148 ;  /* 0x0000763292947816 */ /* 0x001fe20000000094 */
[----:B------:R-:W-:Y:S01]  /*0cf0*/  FADD.FTZ R74, R74, R145 ;  /* 0x000000914a4a7221 */ /* 0x000fe20000010000 */
[C---:B------:R-:W-:Y:S01]  /*0d00*/  FFMA.FTZ R106, R207.reuse, R145, R106 ;  /* 0x00000091cf6a7223 */ /* 0x040fe2000001006a */
[----:B------:R-:W-:Y:S01]  /*0d10*/  SHF.L.U32 R146, R146, 0x10, RZ ;  /* 0x0000001092927819 */ /* 0x000fe200000006ff */
[----:B------:R-:W-:Y:S01]  /*0d20*/  FADD.FTZ R141, R140, R205 ;  /* 0x000000cd8c8d7221 */ /* 0x000fe20000010000 */
[----:B------:R-:W-:Y:S01]  /*0d30*/  SHF.L.U32 R145, R154, 0x10, RZ ;  /* 0x000000109a917819 */ /* 0x000fe200000006ff */
[----:B------:R-:W-:Y:S01]  /*0d40*/  FFMA.FTZ R143, R207, R205, R142 ;  /* 0x000000cdcf8f7223 */ /* 0x000fe2000001008e */
[----:B------:R-:W-:Y:S01]  /*0d50*/  PRMT R149, R147, 0x7632, R149 ;  /* 0x0000763293957816 */ /* 0x000fe20000000095 */
[----:B------:R-:W-:Y:S01]  /*0d60*/  FMUL.FTZ R201, R201, R146 ;  /* 0x00000092c9c97220 */ /* 0x000fe20000410000 */
[----:B------:R-:W-:Y:S01]  /*0d70*/  SHF.L.U32 R147, R147, 0x10, RZ ;  /* 0x0000001093937819 */ /* 0x000fe200000006ff */
[----:B------:R-:W-:Y:S01]  /*0d80*/  FADD.FTZ R200, -R150, R145 ;  /* 0x0000009196c87221 */ /* 0x000fe20000010100 */
[----:B------:R-:W-:Y:S01]  /*0d90*/  SHF.L.U32 R148, R148, 0x10, RZ ;  /* 0x0000001094947819 */ /* 0x000fe200000006ff */
[----:B------:R-:W-:Y:S01]  /*0da0*/  FADD.FTZ R140, R141, R202 ;  /* 0x000000ca8d8c7221 */ /* 0x000fe20000010000 */
[----:B------:R-:W-:Y:S01]  /*0db0*/  FFMA.FTZ R142, R204, R202, R143 ;  /* 0x000000cacc8e7223 */ /* 0x000fe2000001008f */
[-C--:B------:R-:W-:Y:S01]  /*0dc0*/  FMUL.FTZ R197, R197, R147.reuse ;  /* 0x00000093c5c57220 */ /* 0x080fe20000410000 */
[----:B------:R-:W-:Y:S01]  /*0dd0*/  FADD.FTZ R70, R70, R147 ;  /* 0x0000009346467221 */ /* 0x000fe20000010000 */
[----:B------:R-:W-:Y:S01]  /*0de0*/  FFMA.FTZ R102, R199, R147, R102 ;  /* 0x00000093c7667223 */ /* 0x000fe20000010066 */
[----:B------:R-:W-:Y:S01]  /*0df0*/  SHF.L.U32 R147, R186, 0x10, RZ ;  /* 0x00000010ba937819 */ /* 0x000fe200000006ff */
[----:B------:R-:W-:Y:S01]  /*0e00*/  FMUL.FTZ R198, R198, R148 ;  /* 0x00000094c6c67220 */ /* 0x000fe20000410000 */
[----:B------:R-:W-:Y:S01]  /*0e10*/  FMUL.FTZ R200, R159, R200 ;  /* 0x000000c89fc87220 */ /* 0x000fe20000410000 */
[----:B------:R-:W-:Y:S01]  /*0e20*/  FADD.FTZ R141, R140, R201 ;  /* 0x000000c98c8d7221 */ /* 0x000fe20000010000 */
[----:B------:R-:W-:Y:S01]  /*0e30*/  FFMA.FTZ R143, R203, R201, R142 ;  /* 0x000000c9cb8f7223 */ /* 0x000fe2000001008e */
[----:B------:R-:W-:Y:S01]  /*0e40*/  FADD.FTZ R72, R72, R144 ;  /* 0x0000009048487221 */ /* 0x000fe20000010000 */
[----:B------:R-:W-:Y:S01]  /*0e50*/  FFMA.FTZ R104, R211, R144, R104 ;  /* 0x00000090d3687223 */ /* 0x000fe20000010068 */
[----:B------:R-:W-:Y:S01]  /*0e60*/  SHF.L.U32 R144, R149, 0x10, RZ ;  /* 0x0000001095907819 */ /* 0x000fe200000006ff */
[----:B------:R-:W-:Y:S01]  /*0e70*/  FADD.FTZ R196, -R150, R147 ;  /* 0x0000009396c47221 */ /* 0x000fe20000010100 */
[----:B------:R-:W-:Y:S01]  /*0e80*/  FADD.FTZ R140, R141, R198 ;  /* 0x000000c68d8c7221 */ /* 0x000fe20000010000 */
[----:B------:R-:W-:Y:S01]  /*0e90*/  FFMA.FTZ R142, R200, R198, R143 ;  /* 0x000000c6c88e7223 */ /* 0x000fe2000001008f */
[----:B------:R-:W-:Y:S01]  /*0ea0*/  FADD.FTZ R68, R68, R146 ;  /* 0x0000009244447221 */ /* 0x000fe20000010000 */
[----:B------:R-:W-:Y:S01]  /*0eb0*/  FMUL.FTZ R195, R195, R144 ;  /* 0x00000090c3c37220 */ /* 0x000fe20000410000 */
[----:B------:R-:W-:Y:S01]  /*0ec0*/  FMUL.FTZ R196, R159, R196 ;  /* 0x000000c49fc47220 */ /* 0x000fe20000410000 */
[----:B------:R-:W-:Y:S01]  /*0ed0*/  FADD.FTZ R140, R140, R197 ;  /* 0x000000c58c8c7221 */ /* 0x000fe20000010000 */
[----:B------:R-:W-:Y:S01]  /*0ee0*/  FFMA.FTZ R142, R199, R197, R142 ;  /* 0x000000c5c78e7223 */ /* 0x000fe2000001008e */
[----:B------:R-:W-:Y:S01]  /*0ef0*/  FFMA.FTZ R100, R203, R146, R100 ;  /* 0x00000092cb647223 */ /* 0x000fe20000010064 */
[----:B------:R-:W-:Y:S01]  /*0f00*/  FADD.FTZ R69, R69, R148 ;  /* 0x0000009445457221 */ /* 0x000fe20000010000 */
[----:B------:R-:W-:Y:S01]  /*0f10*/  FFMA.FTZ R101, R200, R148, R101 ;  /* 0x00000094c8657223 */ /* 0x000fe20000010065 */
[----:B------:R-:W-:Y:S01]  /*0f20*/  FADD.FTZ R71, R71, R144 ;  /* 0x0000009047477221 */ /* 0x000fe20000010000 */
[----:B------:R-:W-:Y:S01]  /*0f30*/  FFMA.FTZ R103, R196, R144, R103 ;  /* 0x00000090c4677223 */ /* 0x000fe20000010067 */
[----:B------:R-:W-:Y:S01]  /*0f40*/  IADD3 R153, PT, PT, R22, 0x100, RZ ;  /* 0x0000010016997810 */ /* 0x000fe20007ffe0ff */
[----:B------:R-:W-:Y:S01]  /*0f50*/  FADD.FTZ R151, R140, R195 ;  /* 0x000000c38c977221 */ /* 0x000fe20000010000 */
[----:B------:R-:W-:-:S07]  /*0f60*/  FFMA.FTZ R152, R196, R195, R142 ;  /* 0x000000c3c4987223 */ /* 0x000fce000001008e */
.L_x_98:
[----:B---3--:R-:W-:Y:S05]  /*0f70*/  BSYNC.RECONVERGENT B0 ;  /* 0x0000000000007941 */ /* 0x008fea0003800200 */
.L_x_97:
[----:B------:R-:W-:Y:S04]  /*0f80*/  BSSY.RECONVERGENT B0, `(.L_x_99) ;  /* 0x0000066000007945 */ /* 0x000fe80003800200 */
[----:B------:R-:W-:Y:S05]  /*0f90*/  @!P0 BRA `(.L_x_100) ;  /* 0x0000000400908947 */ /* 0x000fea0003800000 */
[----:B------:R-:W0:Y:S08]  /*0fa0*/  LDC.64 R24, c[0x0][0x3a8] ;  /* 0x0000ea00ff187b82 */ /* 0x000e300000000a00 */
[----:B------:R-:W1:Y:S01]  /*0fb0*/  LDC.64 R28, c[0x0][0x428] ;  /* 0x00010a00ff1c7b82 */ /* 0x000e620000000a00 */
[----:B0-----:R-:W-:-:S06]  /*0fc0*/  IMAD.WIDE.U32 R24, R153, 0x10, R24 ;  /* 0x0000001099187825 */ /* 0x001fcc00078e0018 */
[----:B------:R-:W2:Y:S01]  /*0fd0*/  LDG.E.128 R24, desc[UR8][R24.64] ;  /* 0x0000000818187981 */ /* 0x000ea2000c1e1d00 */
[----:B-1----:R-:W-:-:S06]  /*0fe0*/  IMAD.WIDE.U32 R28, R153, 0x10, R28 ;  /* 0x00000010991c7825 */ /* 0x002fcc00078e001c */
[----:B------:R-:W3:Y:S01]  /*0ff0*/  LDG.E.128 R28, desc[UR8][R28.64] ;  /* 0x000000081c1c7981 */ /* 0x000ee2000c1e1d00 */
[----:B------:R-:W-:-:S04]  /*1000*/  ISETP.NE.U32.AND P2, PT, RZ, UR12, PT ;  /* 0x0000000cff007c0c */ /* 0x000fc8000bf45070 */
[----:B------:R-:W-:-:S13]  /*1010*/  ISETP.NE.AND.EX P2, PT, RZ, UR13, PT, P2 ;  /* 0x0000000dff007c0c */ /* 0x000fda000bf45320 */
[----:B------:R-:W0:Y:S02]  /*1020*/  @P2 LDC.64 R32, c[0x0][0x438] ;  /* 0x00010e00ff202b82 */ /* 0x000e240000000a00 */
[----:B0-----:R-:W-:-:S05]  /*1030*/  @P2 IMAD.WIDE.U32 R32, R153, 0x10, R32 ;  /* 0x0000001099202825 */ /* 0x001fca00078e0020 */
[----:B------:R0:W5:Y:S01]  /*1040*/  @P2 LDG.E.128 R36, desc[UR8][R32.64] ;  /* 0x0000000820242981 */ /* 0x000162000c1e1d00 */
[----:B------:R-:W-:Y:S02]  /*1050*/  SHF.L.U32 R156, R11, 0x10, RZ ;  /* 0x000000100b9c7819 */ /* 0x000fe400000006ff */
[----:B------:R-:W-:Y:S02]  /*1060*/  SHF.L.U32 R157, R10, 0x10, RZ ;  /* 0x000000100a9d7819 */ /* 0x000fe400000006ff */
[----:B------:R-:W-:Y:S02]  /*1070*/  IADD3 R153, PT, PT, R153, 0x100, RZ ;  /* 0x0000010099997810 */ /* 0x000fe40007ffe0ff */
[C---:B--2---:R-:W-:Y:S02]  /*1080*/  SHF.L.U32 R35, R24.reuse, 0x10, RZ ;  /* 0x0000001018237819 */ /* 0x044fe400000006ff */
[----:B------:R-:W-:Y:S02]  /*1090*/  PRMT R34, R24, 0x7632, R34 ;  /* 0x0000763218227816 */ /* 0x000fe40000000022 */
[----:B------:R-:W-:Y:S01]  /*10a0*/  SHF.L.U32 R143, R25, 0x10, RZ ;  /* 0x00000010198f7819 */ /* 0x000fe200000006ff */
[----:B------:R-:W-:Y:S01]  /*10b0*/  FADD.FTZ R24, -R150, R35 ;  /* 0x0000002396187221 */ /* 0x000fe20000010100 */
[----:B------:R-:W-:-:S02]  /*10c0*/  PRMT R145, R26, 0x7632, R145 ;  /* 0x000076321a917816 */ /* 0x000fc40000000091 */
[----:B------:R-:W-:Y:S02]  /*10d0*/  SHF.L.U32 R147, R26, 0x10, RZ ;  /* 0x000000101a937819 */ /* 0x000fe400000006ff */
[C---:B------:R-:W-:Y:S02]  /*10e0*/  PRMT R148, R27.reuse, 0x7632, R148 ;  /* 0x000076321b947816 */ /* 0x040fe40000000094 */
[----:B------:R-:W-:Y:S02]  /*10f0*/  SHF.L.U32 R149, R27, 0x10, RZ ;  /* 0x000000101b957819 */ /* 0x000fe400000006ff */
[----:B------:R-:W-:Y:S01]  /*1100*/  PRMT R141, R25, 0x7632, R141 ;  /* 0x00007632198d7816 */ /* 0x000fe2000000008d */
[----:B-----5:R-:W-:Y:S01]  /*1110*/  FMUL.FTZ R25, R159, R24 ;  /* 0x000000189f197220 */ /* 0x020fe20000410000 */
[----:B------:R-:W-:Y:S02]  /*1120*/  SHF.L.U32 R26, R120, 0x10, RZ ;  /* 0x00000010781a7819 */ /* 0x000fe400000006ff */
[----:B---3--:R-:W-:-:S02]  /*1130*/  SHF.L.U32 R27, R28, 0x10, RZ ;  /* 0x000000101c1b7819 */ /* 0x008fc400000006ff */
[----:B------:R-:W-:Y:S01]  /*1140*/  PRMT R140, R28, 0x7632, R140 ;  /* 0x000076321c8c7816 */ /* 0x000fe2000000008c */
[----:B------:R-:W-:Y:S01]  /*1150*/  FADD.FTZ R28, -R150, R143 ;  /* 0x0000008f961c7221 */ /* 0x000fe20000010100 */
[C---:B------:R-:W-:Y:S01]  /*1160*/  PRMT R142, R29.reuse, 0x7632, R142 ;  /* 0x000076321d8e7816 */ /* 0x040fe2000000008e */
[-C--:B------:R-:W-:Y:S01]  /*1170*/  FMUL.FTZ R24, R26, R27.reuse ;  /* 0x0000001b1a187220 */ /* 0x080fe20000410000 */
[----:B0-----:R-:W-:Y:S01]  /*1180*/  SHF.L.U32 R32, R29, 0x10, RZ ;  /* 0x000000101d207819 */ /* 0x001fe200000006ff */
[----:B------:R-:W-:Y:S01]  /*1190*/  FADD.FTZ R64, R64, R27 ;  /* 0x0000001b40407221 */ /* 0x000fe20000010000 */
[----:B------:R-:W-:Y:S01]  /*11a0*/  SHF.L.U32 R29, R121, 0x10, RZ ;  /* 0x00000010791d7819 */ /* 0x000fe200000006ff */
[----:B------:R-:W-:Y:S01]  /*11b0*/  FFMA.FTZ R96, R25, R27, R96 ;  /* 0x0000001b19607223 */ /* 0x000fe20000010060 */
[----:B------:R-:W-:Y:S01]  /*11c0*/  FMUL.FTZ R27, R159, R28 ;  /* 0x0000001c9f1b7220 */ /* 0x000fe20000410000 */
[----:B------:R-:W-:Y:S01]  /*11d0*/  FADD.FTZ R28, -R150, R147 ;  /* 0x00000093961c7221 */ /* 0x000fe20000010100 */
[C---:B------:R-:W-:Y:S01]  /*11e0*/  PRMT R146, R30.reuse, 0x7632, R146 ;  /* 0x000076321e927816 */ /* 0x040fe20000000092 */
[----:B------:R-:W-:Y:S01]  /*11f0*/  FMUL.FTZ R26, R29, R32 ;  /* 0x000000201d1a7220 */ /* 0x000fe20000410000 */
[----:B------:R-:W-:Y:S01]  /*1200*/  SHF.L.U32 R33, R30, 0x10, RZ ;  /* 0x000000101e217819 */ /* 0x000fe200000006ff */
[----:B------:R-:W-:Y:S01]  /*1210*/  FMUL.FTZ R29, R159, R28 ;  /* 0x0000001c9f1d7220 */ /* 0x000fe20000410000 */
[----:B------:R-:W-:Y:S01]  /*1220*/  SHF.L.U32 R30, R122, 0x10, RZ ;  /* 0x000000107a1e7819 */ /* 0x000fe200000006ff */
[----:B------:R-:W-:Y:S01]  /*1230*/  FADD.FTZ R66, R66, R32 ;  /* 0x0000002042427221 */ /* 0x000fe20000010000 */
[----:B------:R-:W-:Y:S01]  /*1240*/  FFMA.FTZ R98, R27, R32, R98 ;  /* 0x000000201b627223 */ /* 0x000fe20000010062 */
[----:B------:R-:W-:Y:S01]  /*1250*/  FADD.FTZ R60, R60, R33 ;  /* 0x000000213c3c7221 */ /* 0x000fe20000010000 */
[-C--:B------:R-:W-:Y:S01]  /*1260*/  FFMA.FTZ R92, R29, R33.reuse, R92 ;  /* 0x000000211d5c7223 */ /* 0x080fe2000001005c */
[----:B------:R-:W-:Y:S01]  /*1270*/  FMUL.FTZ R28, R30, R33 ;  /* 0x000000211e1c7220 */ /* 0x000fe20000410000 */
[----:B------:R-:W-:Y:S01]  /*1280*/  FADD.FTZ R32, -R150, R149 ;  /* 0x0000009596207221 */ /* 0x000fe20000010100 */
[----:B------:R-:W-:-:S02]  /*1290*/  SHF.L.U32 R33, R34, 0x10, RZ ;  /* 0x0000001022217819 */ /* 0x000fc400000006ff */
[C---:B------:R-:W-:Y:S02]  /*12a0*/  PRMT R154, R31.reuse, 0x7632, R154 ;  /* 0x000076321f9a7816 */ /* 0x040fe4000000009a */
[----:B------:R-:W-:Y:S01]  /*12b0*/  SHF.L.U32 R144, R31, 0x10, RZ ;  /* 0x000000101f907819 */ /* 0x000fe200000006ff */
[----:B------:R-:W-:Y:S01]  /*12c0*/  FMUL.FTZ R31, R159, R32 ;  /* 0x000000209f1f7220 */ /* 0x000fe20000410000 */
[----:B------:R-:W-:Y:S01]  /*12d0*/  FADD.FTZ R32, -R150, R33 ;  /* 0x0000002196207221 */ /* 0x000fe20000010100 */
[----:B------:R-:W-:Y:S02]  /*12e0*/  SHF.L.U32 R35, R123, 0x10, RZ ;  /* 0x000000107b237819 */ /* 0x000fe400000006ff */
[----:B------:R-:W-:Y:S01]  /*12f0*/  SHF.L.U32 R34, R13, 0x10, RZ ;  /* 0x000000100d227819 */ /* 0x000fe200000006ff */
[----:B------:R-:W-:Y:S01]  /*1300*/  FMUL.FTZ R32, R159, R32 ;  /* 0x000000209f207220 */ /* 0x000fe20000410000 */
[----:B------:R-:W-:Y:S01]  /*1310*/  SHF.L.U32 R140, R140, 0x10, RZ ;  /* 0x000000108c8c7819 */ /* 0x000fe200000006ff */
[-C--:B------:R-:W-:Y:S01]  /*1320*/  FMUL.FTZ R30, R35, R144.reuse ;  /* 0x00000090231e7220 */ /* 0x080fe20000410000 */
[----:B------:R-:W-:Y:S01]  /*1330*/  SHF.L.U32 R141, R141, 0x10, RZ ;  /* 0x000000108d8d7819 */ /* 0x000fe200000006ff */
[----:B------:R-:W-:Y:S01]  /*1340*/  FADD.FTZ R62, R62, R144 ;  /* 0x000000903e3e7221 */ /* 0x000fe20000010000 */
[----:B------:R-:W-:Y:S01]  /*1350*/  FFMA.FTZ R94, R31, R144, R94 ;  /* 0x000000901f5e7223 */ /* 0x000fe2000001005e */
[----:B------:R-:W-:Y:S01]  /*1360*/  SHF.L.U32 R144, R142, 0x10, RZ ;  /* 0x000000108e907819 */ /* 0x000fe200000006ff */
[-C--:B------:R-:W-:Y:S01]  /*1370*/  FMUL.FTZ R33, R34, R140.reuse ;  /* 0x0000008c22217220 */ /* 0x080fe20000410000 */
[----:B------:R-:W-:Y:S01]  /*1380*/  FADD.FTZ R65, R65, R140 ;  /* 0x0000008c41417221 */ /* 0x000fe20000010000 */
[----:B------:R-:W-:Y:S01]  /*1390*/  FFMA.FTZ R97, R32, R140, R97 ;  /* 0x0000008c20617223 */ /* 0x000fe20000010061 */
[----:B------:R-:W-:Y:S01]  /*13a0*/  FADD.FTZ R142, -R150, R141 ;  /* 0x0000008d968e7221 */ /* 0x000fe20000010100 */
[----:B------:R-:W-:Y:S01]  /*13b0*/  FADD.FTZ R140, R151, R24 ;  /* 0x00000018978c7221 */ /* 0x000fe20000010000 */
[----:B------:R-:W-:Y:S01]  /*13c0*/  FFMA.FTZ R141, R25, R24, R152 ;  /* 0x00000018198d7223 */ /* 0x000fe20000010098 */
[----:B------:R-:W-:Y:S01]  /*13d0*/  SHF.L.U32 R35, R12, 0x10, RZ ;  /* 0x000000100c237819 */ /* 0x000fe200000006ff */
[----:B------:R-:W-:Y:S01]  /*13e0*/  FMUL.FTZ R34, R159, R142 ;  /* 0x0000008e9f227220 */ /* 0x000fe20000410000 */
[----:B------:R-:W-:Y:S01]  /*13f0*/  FADD.FTZ R143, R140, R33 ;  /* 0x000000218c8f7221 */ /* 0x000fe20000010000 */
[----:B------:R-:W-:Y:S01]  /*1400*/  FFMA.FTZ R140, R32, R33, R141 ;  /* 0x00000021208c7223 */ /* 0x000fe2000001008d */
[----:B------:R-:W-:Y:S01]  /*1410*/  SHF.L.U32 R145, R145, 0x10, RZ ;  /* 0x0000001091917819 */ /* 0x000fe200000006ff */
[----:B------:R-:W-:Y:S01]  /*1420*/  FMUL.FTZ R35, R35, R144 ;  /* 0x0000009023237220 */ /* 0x000fe20000410000 */
[----:B------:R-:W-:Y:S01]  /*1430*/  FADD.FTZ R142, R143, R26 ;  /* 0x0000001a8f8e7221 */ /* 0x000fe20000010000 */
[----:B------:R-:W-:Y:S01]  /*1440*/  FFMA.FTZ R141, R27, R26, R140 ;  /* 0x0000001a1b8d7223 */ /* 0x000fe2000001008c */
[----:B------:R-:W-:Y:S01]  /*1450*/  SHF.L.U32 R146, R146, 0x10, RZ ;  /* 0x0000001092927819 */ /* 0x000fe200000006ff */
[----:B------:R-:W-:Y:S01]  /*1460*/  FADD.FTZ R158, -R150, R145 ;  /* 0x00000091969e7221 */ /* 0x000fe20000010100 */
[----:B------:R-:W-:Y:S01]  /*1470*/  FADD.FTZ R143, R142, R35 ;  /* 0x000000238e8f7221 */ /* 0x000fe20000010000 */
[----:B------:R-:W-:Y:S01]  /*1480*/  FFMA.FTZ R140, R34, R35, R141 ;  /* 0x00000023228c7223 */ /* 0x000fe2000001008d */
[----:B------:R-:W-:Y:S01]  /*1490*/  SHF.L.U32 R147, R148, 0x10, RZ ;  /* 0x0000001094937819 */ /* 0x000fe200000006ff */
[----:B------:R-:W-:Y:S01]  /*14a0*/  FMUL.FTZ R156, R156, R146 ;  /* 0x000000929c9c7220 */ /* 0x000fe20000410000 */
[----:B------:R-:W-:Y:S01]  /*14b0*/  FMUL.FTZ R158, R159, R158 ;  /* 0x0000009e9f9e7220 */ /* 0x000fe20000410000 */
        /* <DEDUP_REMOVED lines=16> */
[----:B------:R-:W-:Y:S01]  /*15c0*/  FADD.FTZ R151, R142, R157 ;  /* 0x0000009d8e977221 */ /* 0x000fe20000010000 */
[----:B------:R-:W-:-:S07]  /*15d0*/  FFMA.FTZ R152, R160, R157, R140 ;  /* 0x0000009da0987223 */ /* 0x000fce000001008c */
.L_x_100:
[----:B------:R-:W-:Y:S05]  /*15e0*/  BSYNC.RECONVERGENT B0 ;  /* 0x0000000000007941 */ /* 0x000fea0003800200 */
.L_x_99:
        /* <DEDUP_REMOVED lines=9> */
[----:B------:R-:W-:Y:S02]  /*1680*/  ISETP.NE.AND.EX P2, PT, RZ, UR13, PT, P2 ;  /* 0x0000000dff007c0c */ /* 0x000fe4000bf45320 */
[----:B------:R-:W-:Y:S02]  /*1690*/  SHF.L.U32 R162, R116, 0x10, RZ ;  /* 0x0000001074a27819 */ /* 0x000fe400000006ff */
[----:B------:R-:W-:-:S09]  /*16a0*/  SHF.L.U32 R164, R117, 0x10, RZ ;  /* 0x0000001075a47819 */ /* 0x000fd200000006ff */
[----:B------:R-:W0:Y:S01]  /*16b0*/  @P2 LDC.64 R148, c[0x0][0x438] ;  /* 0x00010e00ff942b82 */ /* 0x000e220000000a00 */
[----:B------:R-:W-:Y:S02]  /*16c0*/  SHF.L.U32 R169, R17, 0x10, RZ ;  /* 0x0000001011a97819 */ /* 0x000fe400000006ff */
[----:B------:R-:W-:Y:S02]  /*16d0*/  SHF.L.U32 R171, R16, 0x10, RZ ;  /* 0x0000001010ab7819 */ /* 0x000fe400000006ff */
[----:B------:R-:W-:Y:S02]  /*16e0*/  SHF.L.U32 R166, R118, 0x10, RZ ;  /* 0x0000001076a67819 */ /* 0x000fe400000006ff */
[----:B------:R-:W-:Y:S02]  /*16f0*/  SHF.L.U32 R168, R119, 0x10, RZ ;  /* 0x0000001077a87819 */ /* 0x000fe400000006ff */
[----:B------:R-:W-:Y:S01]  /*1700*/  SHF.L.U32 R173, R15, 0x10, RZ ;  /* 0x000000100fad7819 */ /* 0x000fe200000006ff */
[----:B0-----:R-:W-:-:S05]  /*1710*/  @P2 IMAD.WIDE.U32 R148, R153, 0x10, R148 ;  /* 0x0000001099942825 */ /* 0x001fca00078e0094 */
[----:B------:R0:W5:Y:S01]  /*1720*/  @P2 LDG.E.128 R124, desc[UR8][R148.64] ;  /* 0x00000008947c2981 */ /* 0x000162000c1e1d00 */
[----:B------:R-:W-:Y:S02]  /*1730*/  SHF.L.U32 R175, R14, 0x10, RZ ;  /* 0x000000100eaf7819 */ /* 0x000fe400000006ff */
[----:B------:R-:W-:Y:S02]  /*1740*/  IADD3 R153, PT, PT, R153, 0x100, RZ ;  /* 0x0000010099997810 */ /* 0x000fe40007ffe0ff */
[C---:B--2---:R-:W-:Y:S02]  /*1750*/  SHF.L.U32 R155, R140.reuse, 0x10, RZ ;  /* 0x000000108c9b7819 */ /* 0x044fe400000006ff */
[----:B------:R-:W-:Y:S02]  /*1760*/  PRMT R154, R140, 0x7632, R154 ;  /* 0x000076328c9a7816 */ /* 0x000fe4000000009a */
[C---:B------:R-:W-:Y:S02]  /*1770*/  PRMT R170, R141.reuse, 0x7632, R170 ;  /* 0x000076328daa7816 */ /* 0x040fe400000000aa */
[----:B------:R-:W-:-:S02]  /*1780*/  SHF.L.U32 R163, R141, 0x10, RZ ;  /* 0x000000108da37819 */ /* 0x000fc400000006ff */
[C---:B---3--:R-:W-:Y:S02]  /*1790*/  PRMT R140, R144.reuse, 0x7632, R140 ;  /* 0x00007632908c7816 */ /* 0x048fe4000000008c */
[----:B------:R-:W-:Y:S01]  /*17a0*/  SHF.L.U32 R141, R144, 0x10, RZ ;  /* 0x00000010908d7819 */ /* 0x000fe200000006ff */
[----:B------:R-:W-:Y:S01]  /*17b0*/  FADD.FTZ R144, -R150, R155 ;  /* 0x0000009b96907221 */ /* 0x000fe20000010100 */
[C---:B------:R-:W-:Y:S02]  /*17c0*/  PRMT R174, R142.reuse, 0x7632, R174 ;  /* 0x000076328eae7816 */ /* 0x040fe400000000ae */
[----:B------:R-:W-:Y:S01]  /*17d0*/  SHF.L.U32 R165, R142, 0x10, RZ ;  /* 0x000000108ea57819 */ /* 0x000fe200000006ff */
[----:B-----5:R-:W-:Y:S01]  /*17e0*/  FMUL.FTZ R161, R159, R144 ;  /* 0x000000909fa17220 */ /* 0x020fe20000410000 */
[----:B------:R-:W-:Y:S01]  /*17f0*/  FADD.FTZ R144, -R150, R163 ;  /* 0x000000a396907221 */ /* 0x000fe20000010100 */
[C---:B------:R-:W-:Y:S01]  /*1800*/  PRMT R142, R145.reuse, 0x7632, R142 ;  /* 0x00007632918e7816 */ /* 0x040fe2000000008e */
[-C--:B------:R-:W-:Y:S01]  /*1810*/  FMUL.FTZ R162, R162, R141.reuse ;  /* 0x0000008da2a27220 */ /* 0x080fe20000410000 */
[----:B------:R-:W-:Y:S01]  /*1820*/  SHF.L.U32 R145, R145, 0x10, RZ ;  /* 0x0000001091917819 */ /* 0x000fe200000006ff */
[----:B------:R-:W-:Y:S01]  /*1830*/  FADD.FTZ R56, R56, R141 ;  /* 0x0000008d38387221 */ /* 0x000fe20000010000 */
[----:B------:R-:W-:Y:S01]  /*1840*/  FFMA.FTZ R88, R161, R141, R88 ;  /* 0x0000008da1587223 */ /* 0x000fe20000010058 */
[----:B------:R-:W-:Y:S01]  /*1850*/  FMUL.FTZ R163, R159, R144 ;  /* 0x000000909fa37220 */ /* 0x000fe20000410000 */
[----:B------:R-:W-:Y:S01]  /*1860*/  SHF.L.U32 R141, R154, 0x10, RZ ;  /* 0x000000109a8d7819 */ /* 0x000fe200000006ff */
[-C--:B------:R-:W-:Y:S01]  /*1870*/  FMUL.FTZ R164, R164, R145.reuse ;  /* 0x00000091a4a47220 */ /* 0x080fe20000410000 */
[----:B------:R-:W-:Y:S01]  /*1880*/  FADD.FTZ R58, R58, R145 ;  /* 0x000000913a3a7221 */ /* 0x000fe20000010000 */
[----:B------:R-:W-:Y:S01]  /*1890*/  FFMA.FTZ R90, R163, R145, R90 ;  /* 0x00000091a35a7223 */ /* 0x000fe2000001005a */
[----:B------:R-:W-:Y:S01]  /*18a0*/  SHF.L.U32 R145, R170, 0x10, RZ ;  /* 0x00000010aa917819 */ /* 0x000fe200000006ff */
[C---:B------:R-:W-:Y:S01]  /*18b0*/  FADD.FTZ R170, -R150.reuse, R141 ;  /* 0x0000008d96aa7221 */ /* 0x040fe20000010100 */
[----:B------:R-:W-:Y:S01]  /*18c0*/  SHF.L.U32 R167, R143, 0x10, RZ ;  /* 0x000000108fa77819 */ /* 0x000fe200000006ff */
[----:B------:R-:W-:Y:S01]  /*18d0*/  FADD.FTZ R144, -R150, R165 ;  /* 0x000000a596907221 */ /* 0x000fe20000010100 */
[----:B------:R-:W-:Y:S01]  /*18e0*/  SHF.L.U32 R140, R140, 0x10, RZ ;  /* 0x000000108c8c7819 */ /* 0x000fe200000006ff */
[----:B------:R-:W-:Y:S01]  /*18f0*/  FMUL.FTZ R170, R159, R170 ;  /* 0x000000aa9faa7220 */ /* 0x000fe20000410000 */
[----:B------:R-:W-:Y:S01]  /*1900*/  PRMT R176, R143, 0x7632, R176 ;  /* 0x000076328fb07816 */ /* 0x000fe200000000b0 */
[----:B------:R-:W-:Y:S01]  /*1910*/  FMUL.FTZ R165, R159, R144 ;  /* 0x000000909fa57220 */ /* 0x000fe20000410000 */
[----:B------:R-:W-:Y:S01]  /*1920*/  FADD.FTZ R144, -R150, R167 ;  /* 0x000000a796907221 */ /* 0x000fe20000010100 */
[----:B------:R-:W-:Y:S01]  /*1930*/  PRMT R143, R146, 0x7632, R143 ;  /* 0x00007632928f7816 */ /* 0x000fe2000000008f */
[-C--:B------:R-:W-:Y:S01]  /*1940*/  FMUL.FTZ R169, R169, R140.reuse ;  /* 0x0000008ca9a97220 */ /* 0x080fe20000410000 */
[----:B------:R-:W-:Y:S01]  /*1950*/  FADD.FTZ R57, R57, R140 ;  /* 0x0000008c39397221 */ /* 0x000fe20000010000 */
[----:B------:R-:W-:Y:S01]  /*1960*/  FFMA.FTZ R89, R170, R140, R89 ;  /* 0x0000008caa597223 */ /* 0x000fe20000010059 */
[----:B------:R-:W-:Y:S01]  /*1970*/  FADD.FTZ R172, -R150, R145 ;  /* 0x0000009196ac7221 */ /* 0x000fe20000010100 */
[----:B------:R-:W-:Y:S01]  /*1980*/  FADD.FTZ R140, R151, R162 ;  /* 0x000000a2978c7221 */ /* 0x000fe20000010000 */
[----:B------:R-:W-:Y:S01]  /*1990*/  FFMA.FTZ R141, R161, R162, R152 ;  /* 0x000000a2a18d7223 */ /* 0x000fe20000010098 */
[C---:B------:R-:W-:Y:S01]  /*19a0*/  FMUL.FTZ R167, R159.reuse, R144 ;  /* 0x000000909fa77220 */ /* 0x040fe20000410000 */
[----:B------:R-:W-:Y:S01]  /*19b0*/  SHF.L.U32 R142, R142, 0x10, RZ ;  /* 0x000000108e8e7819 */ /* 0x000fe200000006ff */
[----:B------:R-:W-:Y:S01]  /*19c0*/  FMUL.FTZ R172, R159, R172 ;  /* 0x000000ac9fac7220 */ /* 0x000fe20000410000 */
[----:B------:R-:W-:Y:S01]  /*19d0*/  SHF.L.U32 R144, R143, 0x10, RZ ;  /* 0x000000108f907819 */ /* 0x000fe200000006ff */
[----:B------:R-:W-:Y:S01]  /*19e0*/  FADD.FTZ R143, R140, R169 ;  /* 0x000000a98c8f7221 */ /* 0x000fe20000010000 */
[----:B------:R-:W-:Y:S01]  /*19f0*/  FFMA.FTZ R140, R170, R169, R141 ;  /* 0x000000a9aa8c7223 */ /* 0x000fe2000001008d */
[----:B0-----:R-:W-:Y:S01]  /*1a00*/  SHF.L.U32 R149, R146, 0x10, RZ ;  /* 0x0000001092957819 */ /* 0x001fe200000006ff */
[-C--:B------:R-:W-:Y:S01]  /*1a10*/  FMUL.FTZ R171, R171, R142.reuse ;  /* 0x0000008eabab7220 */ /* 0x080fe20000410000 */
[----:B------:R-:W-:Y:S01]  /*1a20*/  FADD.FTZ R59, R59, R142 ;  /* 0x0000008e3b3b7221 */ /* 0x000fe20000010000 */
[----:B------:R-:W-:Y:S01]  /*1a30*/  FFMA.FTZ R91, R172, R142, R91 ;  /* 0x0000008eac5b7223 */ /* 0x000fe2000001005b */
[----:B------:R-:W-:Y:S01]  /*1a40*/  SHF.L.U32 R145, R174, 0x10, RZ ;  /* 0x00000010ae917819 */ /* 0x000fe200000006ff */
[----:B------:R-:W-:Y:S01]  /*1a50*/  FADD.FTZ R142, R143, R164 ;  /* 0x000000a48f8e7221 */ /* 0x000fe20000010000 */
[----:B------:R-:W-:Y:S01]  /*1a60*/  PRMT R146, R147, 0x7632, R146 ;  /* 0x0000763293927816 */ /* 0x000fe20000000092 */
[----:B------:R-:W-:Y:S01]  /*1a70*/  FFMA.FTZ R141, R163, R164, R140 ;  /* 0x000000a4a38d7223 */ /* 0x000fe2000001008c */
[----:B------:R-:W-:Y:S01]  /*1a80*/  SHF.L.U32 R147, R147, 0x10, RZ ;  /* 0x0000001093937819 */ /* 0x000fe200000006ff */
[----:B------:R-:W-:Y:S01]  /*1a90*/  FMUL.FTZ R166, R166, R149 ;  /* 0x00000095a6a67220 */ /* 0x000fe20000410000 */
[----:B------:R-:W-:Y:S01]  /*1aa0*/  FADD.FTZ R174, -R150, R145 ;  /* 0x0000009196ae7221 */ /* 0x000fe20000010100 */
        /* <DEDUP_REMOVED lines=26> */
.L_x_102:
[----:B------:R-:W-:Y:S05]  /*1c50*/  BSYNC.RECONVERGENT B0 ;  /* 0x0000000000007941 */ /* 0x000fea0003800200 */
.L_x_101:
        /* <DEDUP_REMOVED lines=10> */
[----:B------:R-:W0:Y:S01]  /*1d00*/  @P2 LDC.64 R148, c[0x0][0x438] ;  /* 0x00010e00ff942b82 */ /* 0x000e220000000a00 */
[----:B------:R-:W-:Y:S02]  /*1d10*/  SHF.L.U32 R185, R21, 0x10, RZ ;  /* 0x0000001015b97819 */ /* 0x000fe400000006ff */
[----:B------:R-:W-:Y:S01]  /*1d20*/  SHF.L.U32 R180, R113, 0x10, RZ ;  /* 0x0000001071b47819 */ /* 0x000fe200000006ff */
[----:B0-----:R-:W-:-:S05]  /*1d30*/  @P2 IMAD.WIDE.U32 R148, R153, 0x10, R148 ;  /* 0x0000001099942825 */ /* 0x001fca00078e0094 */
[----:B------:R0:W5:Y:S01]  /*1d40*/  @P2 LDG.E.128 R128, desc[UR8][R148.64] ;  /* 0x0000000894802981 */ /* 0x000162000c1e1d00 */
[----:B------:R-:W-:Y:S02]  /*1d50*/  SHF.L.U32 R189, R20, 0x10, RZ ;  /* 0x0000001014bd7819 */ /* 0x000fe400000006ff */
[----:B------:R-:W-:Y:S02]  /*1d60*/  SHF.L.U32 R182, R114, 0x10, RZ ;  /* 0x0000001072b67819 */ /* 0x000fe400000006ff */
[----:B------:R-:W-:Y:S02]  /*1d70*/  SHF.L.U32 R191, R19, 0x10, RZ ;  /* 0x0000001013bf7819 */ /* 0x000fe400000006ff */
[----:B------:R-:W-:Y:S02]  /*1d80*/  SHF.L.U32 R184, R115, 0x10, RZ ;  /* 0x0000001073b87819 */ /* 0x000fe400000006ff */
[----:B------:R-:W-:Y:S02]  /*1d90*/  SHF.L.U32 R193, R18, 0x10, RZ ;  /* 0x0000001012c17819 */ /* 0x000fe400000006ff */
[----:B--2---:R-:W-:-:S02]  /*1da0*/  PRMT R154, R141, 0x7632, R154 ;  /* 0x000076328d9a7816 */ /* 0x004fc4000000009a */
[----:B------:R-:W-:Y:S02]  /*1db0*/  SHF.L.U32 R141, R141, 0x10, RZ ;  /* 0x000000108d8d7819 */ /* 0x000fe400000006ff */
[----:B------:R-:W-:Y:S02]  /*1dc0*/  PRMT R153, R140, 0x7632, R153 ;  /* 0x000076328c997816 */ /* 0x000fe40000000099 */
[C---:B------:R-:W-:Y:S02]  /*1dd0*/  PRMT R177, R142.reuse, 0x7632, R177 ;  /* 0x000076328eb17816 */ /* 0x040fe400000000b1 */
[----:B------:R-:W-:Y:S01]  /*1de0*/  SHF.L.U32 R179, R142, 0x10, RZ ;  /* 0x000000108eb37819 */ /* 0x000fe200000006ff */
[----:B------:R-:W-:Y:S01]  /*1df0*/  FADD.FTZ R142, -R150, R141 ;  /* 0x0000008d968e7221 */ /* 0x000fe20000010100 */
[----:B------:R-:W-:Y:S02]  /*1e00*/  SHF.L.U32 R155, R140, 0x10, RZ ;  /* 0x000000108c9b7819 */ /* 0x000fe400000006ff */
[C---:B------:R-:W-:Y:S01]  /*1e10*/  PRMT R178, R143.reuse, 0x7632, R178 ;  /* 0x000076328fb27816 */ /* 0x040fe200000000b2 */
[----:B0-----:R-:W-:Y:S01]  /*1e20*/  FADD.FTZ R148, -R150, R179 ;  /* 0x000000b396947221 */ /* 0x001fe20000010100 */
[----:B------:R-:W-:Y:S01]  /*1e30*/  SHF.L.U32 R141, R154, 0x10, RZ ;  /* 0x000000109a8d7819 */ /* 0x000fe200000006ff */
[C---:B------:R-:W-:Y:S01]  /*1e40*/  FADD.FTZ R140, -R150.reuse, R155 ;  /* 0x0000009b968c7221 */ /* 0x040fe20000010100 */
[----:B------:R-:W-:Y:S01]  /*1e50*/  SHF.L.U32 R143, R143, 0x10, RZ ;  /* 0x000000108f8f7819 */ /* 0x000fe200000006ff */
[----:B-----5:R-:W-:Y:S01]  /*1e60*/  FMUL.FTZ R179, R159, R142 ;  /* 0x0000008e9fb37220 */ /* 0x020fe20000410000 */
[----:B------:R-:W-:Y:S01]  /*1e70*/  SHF.L.U32 R153, R153, 0x10, RZ ;  /* 0x0000001099997819 */ /* 0x000fe200000006ff */
[C---:B------:R-:W-:Y:S01]  /*1e80*/  FADD.FTZ R190, -R150.reuse, R141 ;  /* 0x0000008d96be7221 */ /* 0x040fe20000010100 */
[----:B------:R-:W-:Y:S01]  /*1e90*/  SHF.L.U32 R177, R177, 0x10, RZ ;  /* 0x00000010b1b17819 */ /* 0x000fe200000006ff */
[----:B------:R-:W-:Y:S01]  /*1ea0*/  FADD.FTZ R154, -R150, R143 ;  /* 0x0000008f969a7221 */ /* 0x000fe20000010100 */
[----:B------:R-:W-:Y:S01]  /*1eb0*/  SHF.L.U32 R149, R178, 0x10, RZ ;  /* 0x00000010b2957819 */ /* 0x000fe200000006ff */
[----:B------:R-:W-:Y:S01]  /*1ec0*/  FADD.FTZ R188, -R150, R153 ;  /* 0x0000009996bc7221 */ /* 0x000fe20000010100 */
[----:B---3--:R-:W-:Y:S01]  /*1ed0*/  PRMT R141, R144, 0x7632, R141 ;  /* 0x00007632908d7816 */ /* 0x008fe2000000008d */
[----:B------:R-:W-:Y:S01]  /*1ee0*/  FADD.FTZ R192, -R150, R177 ;  /* 0x000000b196c07221 */ /* 0x000fe20000010100 */
[----:B------:R-:W-:Y:S01]  /*1ef0*/  SHF.L.U32 R178, R112, 0x10, RZ ;  /* 0x0000001070b27819 */ /* 0x000fe200000006ff */
[C---:B------:R-:W-:Y:S01]  /*1f00*/  FMUL.FTZ R177, R159.reuse, R140 ;  /* 0x0000008c9fb17220 */ /* 0x040fe20000410000 */
[----:B------:R-:W-:Y:S01]  /*1f10*/  SHF.L.U32 R143, R144, 0x10, RZ ;  /* 0x00000010908f7819 */ /* 0x000fe200000006ff */
[----:B------:R-:W-:Y:S01]  /*1f20*/  FMUL.FTZ R188, R159, R188 ;  /* 0x000000bc9fbc7220 */ /* 0x000fe20000410000 */
[----:B------:R-:W-:Y:S01]  /*1f30*/  SHF.L.U32 R140, R141, 0x10, RZ ;  /* 0x000000108d8c7819 */ /* 0x000fe200000006ff */
[----:B------:R-:W-:Y:S01]  /*1f40*/  FADD.FTZ R194, -R150, R149 ;  /* 0x0000009596c27221 */ /* 0x000fe20000010100 */
[C---:B------:R-:W-:Y:S01]  /*1f50*/  PRMT R144, R145.reuse, 0x7632, R144 ;  /* 0x0000763291907816 */ /* 0x040fe20000000090 */
[-C--:B------:R-:W-:Y:S01]  /*1f60*/  FMUL.FTZ R178, R178, R143.reuse ;  /* 0x0000008fb2b27220 */ /* 0x080fe20000410000 */
[----:B------:R-:W-:Y:S01]  /*1f70*/  SHF.L.U32 R145, R145, 0x10, RZ ;  /* 0x0000001091917819 */ /* 0x000fe200000006ff */
[-C--:B------:R-:W-:Y:S01]  /*1f80*/  FMUL.FTZ R185, R185, R140.reuse ;  /* 0x0000008cb9b97220 */ /* 0x080fe20000410000 */
[----:B------:R-:W-:Y:S01]  /*1f90*/  FADD.FTZ R49, R49, R140 ;  /* 0x0000008c31317221 */ /* 0x000fe20000010000 */
[----:B------:R-:W-:Y:S01]  /*1fa0*/  FFMA.FTZ R81, R188, R140, R81 ;  /* 0x0000008cbc517223 */ /* 0x000fe20000010051 */
[----:B------:R-:W-:Y:S01]  /*1fb0*/  FADD.FTZ R140, R151, R178 ;  /* 0x000000b2978c7221 */ /* 0x000fe20000010000 */
[C---:B------:R-:W-:Y:S01]  /*1fc0*/  FFMA.FTZ R141, R177.reuse, R178, R152 ;  /* 0x000000b2b18d7223 */ /* 0x040fe20000010098 */
[----:B------:R-:W-:Y:S01]  /*1fd0*/  FADD.FTZ R48, R48, R143 ;  /* 0x0000008f30307221 */ /* 0x000fe20000010000 */
[----:B------:R-:W-:Y:S01]  /*1fe0*/  FFMA.FTZ R80, R177, R143, R80 ;  /* 0x0000008fb1507223 */ /* 0x000fe20000010050 */
[----:B------:R-:W-:Y:S01]  /*1ff0*/  SHF.L.U32 R144, R144, 0x10, RZ ;  /* 0x0000001090907819 */ /* 0x000fe200000006ff */
[----:B------:R-:W-:Y:S01]  /*2000*/  FADD.FTZ R143, R140, R185 ;  /* 0x000000b98c8f7221 */ /* 0x000fe20000010000 */
[----:B------:R-:W-:Y:S01]  /*2010*/  FMUL.FTZ R180, R180, R145 ;  /* 0x00000091b4b47220 */ /* 0x000fe20000410000 */
[----:B------:R-:W-:Y:S01]  /*2020*/  FFMA.FTZ R140, R188, R185, R141 ;  /* 0x000000b9bc8c7223 */ /* 0x000fe2000001008d */
[----:B------:R-:W-:Y:S01]  /*2030*/  FMUL.FTZ R190, R159, R190 ;  /* 0x000000be9fbe7220 */ /* 0x000fe20000410000 */
[C---:B------:R-:W-:Y:S01]  /*2040*/  PRMT R149, R146.reuse, 0x7632, R149 ;  /* 0x0000763292957816 */ /* 0x040fe20000000095 */
[----:B------:R-:W-:Y:S01]  /*2050*/  FMUL.FTZ R189, R189, R144 ;  /* 0x00000090bdbd7220 */ /* 0x000fe20000410000 */
[----:B------:R-:W-:Y:S01]  /*2060*/  SHF.L.U32 R153, R146, 0x10, RZ ;  /* 0x0000001092997819 */ /* 0x000fe200000006ff */
[----:B------:R-:W-:Y:S01]  /*2070*/  FADD.FTZ R142, R143, R180 ;  /* 0x000000b48f8e7221 */ /* 0x000fe20000010000 */
[----:B------:R-:W-:Y:S01]  /*2080*/  FFMA.FTZ R141, R179, R180, R140 ;  /* 0x000000b4b38d7223 */ /* 0x000fe2000001008c */
[----:B------:R-:W-:Y:S01]  /*2090*/  FADD.FTZ R51, R51, R144 ;  /* 0x0000009033337221 */ /* 0x000fe20000010000 */
[----:B------:R-:W-:Y:S01]  /*20a0*/  FFMA.FTZ R83, R190, R144, R83 ;  /* 0x00000090be537223 */ /* 0x000fe20000010053 */
[----:B------:R-:W-:Y:S01]  /*20b0*/  SHF.L.U32 R144, R149, 0x10, RZ ;  /* 0x0000001095907819 */ /* 0x000fe200000006ff */
[----:B------:R-:W-:Y:S01]  /*20c0*/  FMUL.FTZ R181, R159, R148 ;  /* 0x000000949fb57220 */ /* 0x000fe20000410000 */
[----:B------:R-:W-:Y:S01]  /*20d0*/  FMUL.FTZ R182, R182, R153 ;  /* 0x00000099b6b67220 */ /* 0x000fe20000410000 */
[----:B------:R-:W-:Y:S01]  /*20e0*/  FADD.FTZ R143, R142, R189 ;  /* 0x000000bd8e8f7221 */ /* 0x000fe20000010000 */
[----:B------:R-:W-:Y:S01]  /*20f0*/  FFMA.FTZ R140, R190, R189, R141 ;  /* 0x000000bdbe8c7223 */ /* 0x000fe2000001008d */
[----:B------:R-:W-:Y:S01]  /*2100*/  PRMT R146, R147, 0x7632, R146 ;  /* 0x0000763293927816 */ /* 0x000fe20000000092 */
[----:B------:R-:W-:Y:S01]  /*2110*/  FMUL.FTZ R191, R191, R144 ;  /* 0x00000090bfbf7220 */ /* 0x000fe20000410000 */
[----:B------:R-:W-:Y:S01]  /*2120*/  SHF.L.U32 R147, R147, 0x10, RZ ;  /* 0x0000001093937819 */ /* 0x000fe200000006ff */
[----:B------:R-:W-:Y:S01]  /*2130*/  FMUL.FTZ R192, R159, R192 ;  /* 0x000000c09fc07220 */ /* 0x000fe20000410000 */
[----:B------:R-:W-:Y:S01]  /*2140*/  FADD.FTZ R142, R143, R182 ;  /* 0x000000b68f8e7221 */ /* 0x000fe20000010000 */
[----:B------:R-:W-:Y:S01]  /*2150*/  FFMA.FTZ R140, R181, R182, R140 ;  /* 0x000000b6b58c7223 */ /* 0x000fe2000001008c */
[----:B------:R-:W-:Y:S01]  /*2160*/  SHF.L.U32 R146, R146, 0x10, RZ ;  /* 0x0000001092927819 */ /* 0x000fe200000006ff */
[----:B------:R-:W-:Y:S01]  /*2170*/  FMUL.FTZ R183, R159, R154 ;  /* 0x0000009a9fb77220 */ /* 0x000fe20000410000 */
[----:B------:R-:W-:Y:S01]  /*2180*/  FMUL.FTZ R184, R184, R147 ;  /* 0x00000093b8b87220 */ /* 0x000fe20000410000 */
[----:B------:R-:W-:Y:S01]  /*2190*/  FADD.FTZ R141, R142, R191 ;  /* 0x000000bf8e8d7221 */ /* 0x000fe20000010000 */
[----:B------:R-:W-:Y:S01]  /*21a0*/  FFMA.FTZ R140, R192, R191, R140 ;  /* 0x000000bfc08c7223 */ /* 0x000fe2000001008c */
[----:B------:R-:W-:Y:S01]  /*21b0*/  FMUL.FTZ R193, R193, R146 ;  /* 0x00000092c1c17220 */ /* 0x000fe20000410000 */
[----:B------:R-:W-:Y:S01]  /*21c0*/  FMUL.FTZ R194, R159, R194 ;  /* 0x000000c29fc27220 */ /* 0x000fe20000410000 */
        /* <DEDUP_REMOVED lines=13> */
[----:B------:R-:W-:-:S07]  /*22a0*/  FFMA.FTZ R152, R194, R193, R140 ;  /* 0x000000c1c2987223 */ /* 0x000fce000001008c */
.L_x_104:
[----:B------:R-:W-:Y:S05]  /*22b0*/  BSYNC.RECONVERGENT B0 ;  /* 0x0000000000007941 */ /* 0x000fea0003800200 */
.L_x_103:
[----:B------:R-:W0:Y:S01]  /*22c0*/  SHFL.DOWN PT, R140, R151, 0x10, 0x1f ;  /* 0x0a001f00978c7f89 */ /* 0x000e2200000e0000 */
[----:B------:R-:W-:Y:S01]  /*22d0*/  LOP3.LUT P4, RZ, R0, 0x1f, RZ, 0xc0, !PT ;  /* 0x0000001f00ff7812 */ /* 0x000fe2000788c0ff */
[----:B------:R-:W-:Y:S01]  /*22e0*/  BSSY.RECONVERGENT B0, `(.L_x_105) ;  /* 0x000019f000007945 */ /* 0x000fe20003800200 */
[----:B------:R-:W-:Y:S01]  /*22f0*/  PLOP3.LUT P2, PT, PT, PT, PT, 0x80, 0x8 ;  /* 0x000000000008781c */ /* 0x000fe20003f4f070 */
[----:B------:R-:W1:Y:S01]  /*2300*/  SHFL.DOWN PT, R141, R152, 0x10, 0x1f ;  /* 0x0a001f00988d7f89 */ /* 0x000e6200000e0000 */
[----:B------:R-:W2:Y:S09]  /*2310*/  S2R R149, SR_CgaCtaId ;  /* 0x0000000000957919 */ /* 0x000eb20000008800 */
[----:B------:R-:W-:Y:S01]  /*2320*/  @!P4 PLOP3.LUT P2, PT, P3, PT, PT, 0x80, 0x8 ;  /* 0x000000000008c81c */ /* 0x000fe20001f4f070 */
[----:B0-----:R-:W-:Y:S01]  /*2330*/  FADD.FTZ R140, R140, R151 ;  /* 0x000000978c8c7221 */ /* 0x001fe20000010000 */
[----:B-1----:R-:W-:-:S04]  /*2340*/  FADD.FTZ R141, R141, R152 ;  /* 0x000000988d8d7221 */ /* 0x002fc80000010000 */
[----:B------:R-:W0:Y:S04]  /*2350*/  SHFL.DOWN PT, R143, R140, 0x8, 0x1f ;  /* 0x09001f008c8f7f89 */ /* 0x000e2800000e0000 */
[----:B------:R-:W1:Y:S01]  /*2360*/  SHFL.DOWN PT, R142, R141, 0x8, 0x1f ;  /* 0x09001f008d8e7f89 */ /* 0x000e6200000e0000 */
[----:B0-----:R-:W-:Y:S01]  /*2370*/  FADD.FTZ R143, R140, R143 ;  /* 0x0000008f8c8f7221 */ /* 0x001fe20000010000 */
[----:B------:R-:W-:Y:S01]  /*2380*/  MOV R140, 0x400 ;  /* 0x00000400008c7802 */ /* 0x000fe20000000f00 */
[----:B-1----:R-:W-:-:S03]  /*2390*/  FADD.FTZ R142, R141, R142 ;  /* 0x0000008e8d8e7221 */ /* 0x002fc60000010000 */
[----:B------:R-:W0:Y:S01]  /*23a0*/  SHFL.DOWN PT, R144, R143, 0x4, 0x1f ;  /* 0x08801f008f907f89 */ /* 0x000e2200000e0000 */
[----:B--2---:R-:W-:-:S03]  /*23b0*/  LEA R152, R149, R140, 0x18 ;  /* 0x0000008c95987211 */ /* 0x004fc600078ec0ff */
[----:B------:R-:W1:Y:S01]  /*23c0*/  SHFL.DOWN PT, R145, R142, 0x4, 0x1f ;  /* 0x08801f008e917f89 */ /* 0x000e6200000e0000 */
[C---:B------:R-:W-:Y:S02]  /*23d0*/  IADD3 R141, PT, PT, R152.reuse, 0x8040, RZ ;  /* 0x00008040988d7810 */ /* 0x040fe40007ffe0ff */
[C---:B------:R-:W-:Y:S02]  /*23e0*/  IADD3 R148, PT, PT, R152.reuse, 0x8060, RZ ;  /* 0x0000806098947810 */ /* 0x040fe40007ffe0ff */
[----:B------:R-:W-:Y:S02]  /*23f0*/  @!P4 MOV R140, R141 ;  /* 0x0000008d008cc202 */ /* 0x000fe40000000f00 */
[C---:B------:R-:W-:Y:S02]  /*2400*/  @!P2 IADD3 R140, PT, PT, R152.reuse, 0x8000, RZ ;  /* 0x00008000988ca810 */ /* 0x040fe40007ffe0ff */
[----:B------:R-:W-:Y:S02]  /*2410*/  @!P3 IADD3 R141, PT, PT, R152, 0x8000, RZ ;  /* 0x00008000988db810 */ /* 0x000fe40007ffe0ff */
[----:B------:R-:W-:-:S02]  /*2420*/  @!P4 LEA R210, R4, R140, 0x3 ;  /* 0x0000008c04d2c211 */ /* 0x000fc400078e18ff */
[C---:B------:R-:W-:Y:S02]  /*2430*/  @!P3 IADD3 R148, PT, PT, R152.reuse, 0x8020, RZ ;  /* 0x000080209894b810 */ /* 0x040fe40007ffe0ff */
[C---:B------:R-:W-:Y:S02]  /*2440*/  IADD3 R153, PT, PT, R152.reuse, 0x8070, RZ ;  /* 0x0000807098997810 */ /* 0x040fe40007ffe0ff */
[----:B------:R-:W-:Y:S01]  /*2450*/  @!P3 IADD3 R153, PT, PT, R152, 0x8030, RZ ;  /* 0x000080309899b810 */ /* 0x000fe20007ffe0ff */
[----:B0-----:R-:W-:Y:S01]  /*2460*/  FADD.FTZ R144, R143, R144 ;  /* 0x000000908f907221 */ /* 0x001fe20000010000 */
[----:B-1----:R-:W-:-:S04]  /*2470*/  FADD.FTZ R145, R142, R145 ;  /* 0x000000918e917221 */ /* 0x002fc80000010000 */
[----:B------:R-:W0:Y:S04]  /*2480*/  SHFL.DOWN PT, R147, R144, 0x2, 0x1f ;  /* 0x08401f0090937f89 */ /* 0x000e2800000e0000 */
[----:B------:R-:W1:Y:S01]  /*2490*/  SHFL.DOWN PT, R146, R145, 0x2, 0x1f ;  /* 0x08401f0091927f89 */ /* 0x000e6200000e0000 */
[----:B0-----:R-:W-:Y:S01]  /*24a0*/  FADD.FTZ R147, R144, R147 ;  /* 0x0000009390937221 */ /* 0x001fe20000010000 */
[C---:B------:R-:W-:Y:S02]  /*24b0*/  IADD3 R144, PT, PT, R152.reuse, 0x8050, RZ ;  /* 0x0000805098907810 */ /* 0x040fe40007ffe0ff */
[----:B------:R-:W-:Y:S01]  /*24c0*/  @!P3 IADD3 R144, PT, PT, R152, 0x8010, RZ ;  /* 0x000080109890b810 */ /* 0x000fe20007ffe0ff */
[----:B-1----:R-:W-:Y:S01]  /*24d0*/  FADD.FTZ R146, R145, R146 ;  /* 0x0000009291927221 */ /* 0x002fe20000010000 */
[----:B------:R-:W0:Y:S04]  /*24e0*/  SHFL.DOWN PT, R186, R147, 0x1, 0x1f ;  /* 0x08201f0093ba7f89 */ /* 0x000e2800000e0000 */
[----:B------:R-:W1:Y:S01]  /*24f0*/  SHFL.DOWN PT, R187, R146, 0x1, 0x1f ;  /* 0x08201f0092bb7f89 */ /* 0x000e6200000e0000 */
[----:B0-----:R-:W-:Y:S01]  /*2500*/  FADD.FTZ R186, R147, R186 ;  /* 0x000000ba93ba7221 */ /* 0x001fe20000010000 */
[----:B-1----:R-:W-:-:S05]  /*2510*/  FADD.FTZ R187, R146, R187 ;  /* 0x000000bb92bb7221 */ /* 0x002fca0000010000 */
[----:B------:R0:W-:Y:S01]  /*2520*/  @!P4 STS.64 [R210], R186 ;  /* 0x000000bad200c388 */ /* 0x0001e20000000a00 */
[----:B------:R-:W-:Y:S01]  /*2530*/  BAR.SYNC.DEFER_BLOCKING 0x0 ;  /* 0x0000000000007b1d */ /* 0x000fe20000010000 */
[----:B------:R-:W-:-:S07]  /*2540*/  ISETP.NE.AND P4, PT, RZ, UR11, PT ;  /* 0x0000000bff007c0c */ /* 0x000fce000bf85270 */
[----:B0-----:R-:W0:Y:S01]  /*2550*/  LDC.64 R186, c[0x0][0x380] ;  /* 0x0000e000ffba7b82 */ /* 0x001e220000000a00 */
[----:B------:R-:W1:Y:S04]  /*2560*/  LDS.128 R140, [R141] ;  /* 0x000000008d8c7984 */ /* 0x000e680000000c00 */
[----:B------:R-:W2:Y:S04]  /*2570*/  LDS.128 R144, [R144] ;  /* 0x0000000090907984 */ /* 0x000ea80000000c00 */
[----:B------:R-:W3:Y:S01]  /*2580*/  LDS.128 R148, [R148] ;  /* 0x0000000094947984 */ /* 0x000ee20000000c00 */
[----:B0-----:R-:W-:-:S03]  /*2590*/  IADD3 R5, PT, PT, R5, R186, RZ ;  /* 0x000000ba05057210 */ /* 0x001fc60007ffe0ff */
[----:B------:R-:W0:Y:S01]  /*25a0*/  LDS.128 R152, [R153] ;  /* 0x0000000099987984 */ /* 0x000e220000000c00 */
[----:B------:R-:W-:Y:S01]  /*25b0*/  ISETP.GE.AND P2, PT, R5, R187, PT ;  /* 0x000000bb0500720c */ /* 0x000fe20003f46270 */
[----:B-1----:R-:W-:Y:S01]  /*25c0*/  FADD.FTZ R213, RZ, R140 ;  /* 0x0000008cffd57221 */ /* 0x002fe20000010000 */
[----:B------:R-:W-:-:S03]  /*25d0*/  FADD.FTZ R140, RZ, R141 ;  /* 0x0000008dff8c7221 */ /* 0x000fc60000010000 */
[----:B------:R-:W-:Y:S01]  /*25e0*/  FADD.FTZ R213, R142, R213 ;  /* 0x000000d58ed57221 */ /* 0x000fe20000010000 */
[----:B------:R-:W-:-:S03]  /*25f0*/  FADD.FTZ R140, R143, R140 ;  /* 0x0000008c8f8c7221 */ /* 0x000fc60000010000 */
[----:B--2---:R-:W-:Y:S01]  /*2600*/  FADD.FTZ R213, R213, R144 ;  /* 0x00000090d5d57221 */ /* 0x004fe20000010000 */
[----:B------:R-:W-:-:S03]  /*2610*/  FADD.FTZ R140, R140, R145 ;  /* 0x000000918c8c7221 */ /* 0x000fc60000010000 */
[----:B------:R-:W-:Y:S01]  /*2620*/  FADD.FTZ R213, R146, R213 ;  /* 0x000000d592d57221 */ /* 0x000fe20000010000 */
[----:B------:R-:W-:-:S03]  /*2630*/  FADD.FTZ R140, R147, R140 ;  /* 0x0000008c938c7221 */ /* 0x000fc60000010000 */
[----:B---3--:R-:W-:Y:S01]  /*2640*/  FADD.FTZ R213, R213, R148 ;  /* 0x00000094d5d57221 */ /* 0x008fe20000010000 */
[----:B------:R-:W-:Y:S01]  /*2650*/  FADD.FTZ R140, R140, R149 ;  /* 0x000000958c8c7221 */ /* 0x000fe20000010000 */
[----:B------:R-:W-:Y:S02]  /*2660*/  P2R R149, PR, RZ, 0x4 ;  /* 0x00000004ff957803 */ /* 0x000fe40000000000 */
[----:B------:R-:W-:Y:S01]  /*2670*/  FADD.FTZ R213, R150, R213 ;  /* 0x000000d596d57221 */ /* 0x000fe20000010000 */
[----:B------:R-:W-:Y:S01]  /*2680*/  ISETP.GE.U32.AND P2, PT, R3, 0x100, PT ;  /* 0x000001000300780c */ /* 0x000fe20003f46070 */
[----:B------:R-:W-:Y:S01]  /*2690*/  FADD.FTZ R140, R151, R140 ;  /* 0x0000008c978c7221 */ /* 0x000fe20000010000 */
[----:B------:R-:W-:Y:S01]  /*26a0*/  P2R R148, PR, RZ, 0x10 ;  /* 0x00000010ff947803 */ /* 0x000fe20000000000 */
[----:B0-----:R-:W-:Y:S02]  /*26b0*/  FADD.FTZ R213, R213, R152 ;  /* 0x00000098d5d57221 */ /* 0x001fe40000010000 */
[----:B------:R-:W-:-:S02]  /*26c0*/  FADD.FTZ R140, R140, R153 ;  /* 0x000000998c8c7221 */ /* 0x000fc40000010000 */
[----:B------:R-:W-:Y:S02]  /*26d0*/  FADD.FTZ R154, R154, R213 ;  /* 0x000000d59a9a7221 */ /* 0x000fe40000010000 */
[----:B------:R-:W-:Y:S02]  /*26e0*/  FADD.FTZ R140, R155, R140 ;  /* 0x0000008c9b8c7221 */ /* 0x000fe40000010000 */
[----:B------:R-:W-:Y:S02]  /*26f0*/  FMUL.FTZ R151, R154, UR14 ;  /* 0x0000000e9a977c20 */ /* 0x000fe40008410000 */
[----:B------:R-:W-:-:S03]  /*2700*/  FMUL.FTZ R150, R140, UR14 ;  /* 0x0000000e8c967c20 */ /* 0x000fc60008410000 */
[----:B------:R-:W-:Y:S01]  /*2710*/  FSEL R151, R151, RZ, !P4 ;  /* 0x000000ff97977208 */ /* 0x000fe20006000000 */
[----:B------:R-:W-:Y:S06]  /*2720*/  @!P2 BRA `(.L_x_106) ;  /* 0x000000140068a947 */ /* 0x000fec0003800000 */
        /* <DEDUP_REMOVED lines=9> */
[-CC-:B------:R-:W-:Y:S01]  /*27c0*/  FFMA.FTZ R140, R211, R150.reuse, R151.reuse ;  /* 0x00000096d38c7223 */ /* 0x180fe20000010097 */
[-CC-:B------:R-:W-:Y:S01]  /*27d0*/  FFMA.FTZ R141, R208, R150.reuse, R151.reuse ;  /* 0x00000096d08d7223 */ /* 0x180fe20000010097 */
[-CC-:B------:R-:W-:Y:S01]  /*27e0*/  FFMA.FTZ R144, R207, R150.reuse, R151.reuse ;  /* 0x00000096cf907223 */ /* 0x180fe20000010097 */
[-CC-:B------:R-:W-:Y:S01]  /*27f0*/  FFMA.FTZ R143, R204, R150.reuse, R151.reuse ;  /* 0x00000096cc8f7223 */ /* 0x180fe20000010097 */
[-CC-:B------:R-:W-:Y:S01]  /*2800*/  FFMA.FTZ R152, R203, R150.reuse, R151.reuse ;  /* 0x00000096cb987223 */ /* 0x180fe20000010097 */
[-CC-:B------:R-:W-:Y:S01]  /*2810*/  FFMA.FTZ R145, R200, R150.reuse, R151.reuse ;  /* 0x00000096c8917223 */ /* 0x180fe20000010097 */
[-CC-:B------:R-:W-:Y:S01]  /*2820*/  FFMA.FTZ R186, R199, R150.reuse, R151.reuse ;  /* 0x00000096c7ba7223 */ /* 0x180fe20000010097 */
[----:B------:R-:W-:Y:S01]  /*2830*/  FFMA.FTZ R210, R196, R150, R151 ;  /* 0x00000096c4d27223 */ /* 0x000fe20000010097 */
        /* <DEDUP_REMOVED lines=8> */
[C---:B-----5:R-:W-:Y:S01]  /*28c0*/  FMUL.FTZ R140, R159.reuse, R140 ;  /* 0x0000008c9f8c7220 */ /* 0x060fe20000410000 */
[C---:B------:R-:W-:Y:S01]  /*28d0*/  FMUL.FTZ R141, R159.reuse, R142 ;  /* 0x0000008e9f8d7220 */ /* 0x040fe20000410000 */
[C---:B------:R-:W-:Y:S01]  /*28e0*/  FMUL.FTZ R144, R159.reuse, R144 ;  /* 0x000000909f907220 */ /* 0x040fe20000410000 */
[C---:B------:R-:W-:Y:S01]  /*28f0*/  FMUL.FTZ R143, R159.reuse, R146 ;  /* 0x000000929f8f7220 */ /* 0x040fe20000410000 */
[C---:B------:R-:W-:Y:S01]  /*2900*/  FMUL.FTZ R142, R159.reuse, R152 ;  /* 0x000000989f8e7220 */ /* 0x040fe20000410000 */
[C---:B------:R-:W-:Y:S01]  /*2910*/  FMUL.FTZ R145, R159.reuse, R154 ;  /* 0x0000009a9f917220 */ /* 0x040fe20000410000 */
[C---:B------:R-:W-:Y:S01]  /*2920*/  FMUL.FTZ R186, R159.reuse, R186 ;  /* 0x000000ba9fba7220 */ /* 0x040fe20000410000 */
[----:B------:R-:W-:Y:S01]  /*2930*/  FMUL.FTZ R147, R159, R210 ;  /* 0x000000d29f937220 */ /* 0x000fe20000410000 */
[----:B------:R-:W-:-:S02]  /*2940*/  F2FP.BF16.F32.PACK_AB R140, R141, R140 ;  /* 0x0000008c8d8c723e */ /* 0x000fc400000010ff */
[----:B------:R-:W-:Y:S02]  /*2950*/  F2FP.BF16.F32.PACK_AB R141, R143, R144 ;  /* 0x000000908f8d723e */ /* 0x000fe400000010ff */
[----:B------:R-:W-:Y:S02]  /*2960*/  F2FP.BF16.F32.PACK_AB R142, R145, R142 ;  /* 0x0000008e918e723e */ /* 0x000fe400000010ff */
[----:B------:R-:W-:Y:S01]  /*2970*/  F2FP.BF16.F32.PACK_AB R143, R147, R186 ;  /* 0x000000ba938f723e */ /* 0x000fe200000010ff */
[----:B------:R-:W-:Y:S06]  /*2980*/  BRA `(.L_x_110) ;  /* 0x0000001000987947 */ /* 0x000fec0003800000 */
.L_x_109:
        /* <DEDUP_REMOVED lines=33> */
.L_x_108:
        /* <DEDUP_REMOVED lines=36> */
.L_x_111:
        /* <DEDUP_REMOVED lines=37> */
.L_x_107:
[----:B------:R-:W-:-:S04]  /*3030*/  UISETP.NE.U32.AND UP0, UPT, UR4, URZ, UPT ;  /* 0x000000ff0400728c */ /* 0x000fc8000bf05070 */
[----:B------:R-:W-:-:S09]  /*3040*/  UISETP.NE.AND.EX UP0, UPT, UR5, URZ, UPT, UP0 ;  /* 0x000000ff0500728c */ /* 0x000fd2000bf05300 */
[----:B------:R-:W-:Y:S05]  /*3050*/  BRA.U UP0, `(.L_x_112) ;  /* 0x0000000500647547 */ /* 0x000fea000b800000 */
[----:B------:R-:W-:-:S04]  /*3060*/  UISETP.NE.U32.AND UP0, UPT, UR6, URZ, UPT ;  /* 0x000000ff0600728c */ /* 0x000fc8000bf05070 */
[----:B------:R-:W-:-:S09]  /*3070*/  UISETP.NE.AND.EX UP0, UPT, UR7, URZ, UPT, UP0 ;  /* 0x000000ff0700728c */ /* 0x000fd2000bf05300 */
[----:B------:R-:W-:Y:S05]  /*3080*/  BRA.U UP0, `(.L_x_113) ;  /* 0x0000000100a47547 */ /* 0x000fea000b800000 */
[-C--:B------:R-:W-:Y:S01]  /*3090*/  FFMA.FTZ R146, R199, R150.reuse, R151 ;  /* 0x00000096c7927223 */ /* 0x080fe20000010097 */
[C---:B------:R-:W-:Y:S01]  /*30a0*/  PRMT R141, R43.reuse, 0x7632, R141 ;  /* 0x000076322b8d7816 */ /* 0x040fe2000000008d */
[-CC-:B------:R-:W-:Y:S01]  /*30b0*/  FFMA.FTZ R143, R200, R150.reuse, R151.reuse ;  /* 0x00000096c88f7223 */ /* 0x180fe20000010097 */
[----:B------:R-:W-:Y:S01]  /*30c0*/  PRMT R140, R42, 0x7632, R140 ;  /* 0x000076322a8c7816 */ /* 0x000fe2000000008c */
[-CC-:B------:R-:W-:Y:S01]  /*30d0*/  FFMA.FTZ R154, R196, R150.reuse, R151.reuse ;  /* 0x00000096c49a7223 */ /* 0x180fe20000010097 */
[----:B------:R-:W-:Y:S01]  /*30e0*/  SHF.L.U32 R144, R43, 0x10, RZ ;  /* 0x000000102b907819 */ /* 0x000fe200000006ff */
[----:B------:R-:W-:Y:S01]  /*30f0*/  FADD.FTZ R145, R197, -R146 ;  /* 0x80000092c5917221 */ /* 0x000fe20000010000 */
[-C--:B------:R-:W-:Y:S01]  /*3100*/  FFMA.FTZ R152, R203, R150.reuse, R151 ;  /* 0x00000096cb987223 */ /* 0x080fe20000010097 */
[----:B------:R-:W-:Y:S01]  /*3110*/  SHF.L.U32 R146, R141, 0x10, RZ ;  /* 0x000000108d927819 */ /* 0x000fe200000006ff */
[----:B------:R-:W-:Y:S01]  /*3120*/  FADD.FTZ R141, R198, -R143 ;  /* 0x8000008fc68d7221 */ /* 0x000fe20000010000 */
[----:B------:R-:W-:Y:S01]  /*3130*/  SHF.L.U32 R140, R140, 0x10, RZ ;  /* 0x000000108c8c7819 */ /* 0x000fe200000006ff */
[----:B------:R-:W-:Y:S01]  /*3140*/  FADD.FTZ R153, R195, -R154 ;  /* 0x8000009ac3997221 */ /* 0x000fe20000010000 */
[----:B------:R-:W-:Y:S01]  /*3150*/  SHF.L.U32 R142, R42, 0x10, RZ ;  /* 0x000000102a8e7819 */ /* 0x000fe200000006ff */
[----:B-----5:R-:W-:Y:S01]  /*3160*/  FFMA.FTZ R143, R159, R145, R144 ;  /* 0x000000919f8f7223 */ /* 0x020fe20000010090 */
[----:B------:R-:W-:Y:S01]  /*3170*/  FADD.FTZ R147, R201, -R152 ;  /* 0x80000098c9937221 */ /* 0x000fe20000010000 */
[-CC-:B------:R-:W-:Y:S01]  /*3180*/  FFMA.FTZ R145, R204, R150.reuse, R151.reuse ;  /* 0x00000096cc917223 */ /* 0x180fe20000010097 */
[----:B------:R-:W-:Y:S01]  /*3190*/  FFMA.FTZ R154, R159, R141, R140 ;  /* 0x0000008d9f9a7223 */ /* 0x000fe2000001008c */
[-CC-:B------:R-:W-:Y:S01]  /*31a0*/  FFMA.FTZ R152, R207, R150.reuse, R151.reuse ;  /* 0x00000096cf987223 */ /* 0x180fe20000010097 */
[-C--:B------:R-:W-:Y:S01]  /*31b0*/  FFMA.FTZ R144, R211, R150.reuse, R151 ;  /* 0x00000096d3907223 */ /* 0x080fe20000010097 */
[----:B------:R-:W-:Y:S01]  /*31c0*/  FFMA.FTZ R186, R159, R153, R146 ;  /* 0x000000999fba7223 */ /* 0x000fe20000010092 */
[----:B------:R-:W-:Y:S01]  /*31d0*/  PRMT R141, R41, 0x7632, R141 ;  /* 0x00007632298d7816 */ /* 0x000fe2000000008d */
[----:B------:R-:W-:Y:S01]  /*31e0*/  FFMA.FTZ R153, R208, R150, R151 ;  /* 0x00000096d0997223 */ /* 0x000fe20000010097 */
[----:B------:R-:W-:Y:S01]  /*31f0*/  PRMT R140, R40, 0x7632, R140 ;  /* 0x00007632288c7816 */ /* 0x000fe2000000008c */
[----:B------:R-:W-:Y:S01]  /*3200*/  FFMA.FTZ R147, R159, R147, R142 ;  /* 0x000000939f937223 */ /* 0x000fe2000001008e */
[----:B------:R-:W-:Y:S01]  /*3210*/  FADD.FTZ R187, R202, -R145 ;  /* 0x80000091cabb7221 */ /* 0x000fe20000010000 */
[----:B------:R-:W-:Y:S01]  /*3220*/  SHF.L.U32 R142, R40, 0x10, RZ ;  /* 0x00000010288e7819 */ /* 0x000fe200000006ff */
[----:B------:R-:W-:Y:S01]  /*3230*/  FADD.FTZ R155, R205, -R152 ;  /* 0x80000098cd9b7221 */ /* 0x000fe20000010000 */
[----:B------:R-:W-:Y:S01]  /*3240*/  FADD.FTZ R145, R209, -R144 ;  /* 0x80000090d1917221 */ /* 0x000fe20000010000 */
[----:B------:R-:W-:Y:S01]  /*3250*/  SHF.L.U32 R146, R41, 0x10, RZ ;  /* 0x0000001029927819 */ /* 0x000fe200000006ff */
[----:B------:R-:W-:Y:S01]  /*3260*/  FADD.FTZ R153, R206, -R153 ;  /* 0x80000099ce997221 */ /* 0x000fe20000010000 */
[----:B------:R-:W-:-:S02]  /*3270*/  SHF.L.U32 R152, R141, 0x10, RZ ;  /* 0x000000108d987819 */ /* 0x000fc400000006ff */
[----:B------:R-:W-:Y:S01]  /*3280*/  SHF.L.U32 R144, R140, 0x10, RZ ;  /* 0x000000108c907819 */ /* 0x000fe200000006ff */
[C---:B------:R-:W-:Y:S01]  /*3290*/  FFMA.FTZ R140, R159.reuse, R145, R142 ;  /* 0x000000919f8c7223 */ /* 0x040fe2000001008e */
[C---:B------:R-:W-:Y:S01]  /*32a0*/  FFMA.FTZ R141, R159.reuse, R155, R146 ;  /* 0x0000009b9f8d7223 */ /* 0x040fe20000010092 */
[C---:B------:R-:W-:Y:S01]  /*32b0*/  FFMA.FTZ R152, R159.reuse, R187, R152 ;  /* 0x000000bb9f987223 */ /* 0x040fe20000010098 */
[----:B------:R-:W-:Y:S01]  /*32c0*/  F2FP.BF16.F32.PACK_AB R143, R186, R143 ;  /* 0x0000008fba8f723e */ /* 0x000fe200000010ff */
[----:B------:R-:W-:Y:S01]  /*32d0*/  FFMA.FTZ R145, R159, R153, R144 ;  /* 0x000000999f917223 */ /* 0x000fe20000010090 */
[----:B------:R-:W-:Y:S02]  /*32e0*/  F2FP.BF16.F32.PACK_AB R142, R154, R147 ;  /* 0x000000939a8e723e */ /* 0x000fe400000010ff */
[----:B------:R-:W-:Y:S02]  /*32f0*/  F2FP.BF16.F32.PACK_AB R141, R152, R141 ;  /* 0x0000008d988d723e */ /* 0x000fe400000010ff */
[----:B------:R-:W-:Y:S01]  /*3300*/  F2FP.BF16.F32.PACK_AB R140, R145, R140 ;  /* 0x0000008c918c723e */ /* 0x000fe200000010ff */
[----:B------:R-:W-:Y:S06]  /*3310*/  BRA `(.L_x_110) ;  /* 0x0000000800347947 */ /* 0x000fec0003800000 */
.L_x_113:
[-CC-:B------:R-:W-:Y:S01]  /*3320*/  FFMA.FTZ R140, R207, R150.reuse, R151.reuse ;  /* 0x00000096cf8c7223 */ /* 0x180fe20000010097 */
[-CC-:B------:R-:W-:Y:S01]  /*3330*/  FFMA.FTZ R132, R211, R150.reuse, R151.reuse ;  /* 0x00000096d3847223 */ /* 0x180fe20000010097 */
[-CC-:B------:R-:W-:Y:S01]  /*3340*/  FFMA.FTZ R142, R203, R150.reuse, R151.reuse ;  /* 0x00000096cb8e7223 */ /* 0x180fe20000010097 */
[----:B------:R-:W-:Y:S01]  /*3350*/  FFMA.FTZ R144, R199, R150, R151 ;  /* 0x00000096c7907223 */ /* 0x000fe20000010097 */
        /* <DEDUP_REMOVED lines=8> */
[C---:B-----5:R-:W-:Y:S01]  /*33e0*/  FFMA.FTZ R141, R159.reuse, R140, R133 ;  /* 0x0000008c9f8d7223 */ /* 0x060fe20000010085 */
[C---:B------:R-:W-:Y:S01]  /*33f0*/  FFMA.FTZ R134, R159.reuse, R132, R134 ;  /* 0x000000849f867223 */ /* 0x040fe20000010086 */
[C---:B------:R-:W-:Y:S01]  /*3400*/  FFMA.FTZ R144, R159.reuse, R142, R135 ;  /* 0x0000008e9f907223 */ /* 0x040fe20000010087 */
[----:B------:R-:W-:Y:S01]  /*3410*/  FFMA.FTZ R152, R159, R146, R143 ;  /* 0x000000929f987223 */ /* 0x000fe2000001008f */
[----:B------:R-:W-:Y:S01]  /*3420*/  PRMT R140, R41, 0x7632, R140 ;  /* 0x00007632298c7816 */ /* 0x000fe2000000008c */
[-CC-:B------:R-:W-:Y:S01]  /*3430*/  FFMA.FTZ R143, R204, R150.reuse, R151.reuse ;  /* 0x00000096cc8f7223 */ /* 0x180fe20000010097 */
[----:B------:R-:W-:Y:S01]  /*3440*/  PRMT R132, R40, 0x7632, R132 ;  /* 0x0000763228847816 */ /* 0x000fe20000000084 */
[-CC-:B------:R-:W-:Y:S01]  /*3450*/  FFMA.FTZ R133, R208, R150.reuse, R151.reuse ;  /* 0x00000096d0857223 */ /* 0x180fe20000010097 */
[----:B------:R-:W-:Y:S01]  /*3460*/  PRMT R142, R42, 0x7632, R142 ;  /* 0x000076322a8e7816 */ /* 0x000fe2000000008e */
[-CC-:B------:R-:W-:Y:S01]  /*3470*/  FFMA.FTZ R147, R200, R150.reuse, R151.reuse ;  /* 0x00000096c8937223 */ /* 0x180fe20000010097 */
[----:B------:R-:W-:Y:S01]  /*3480*/  PRMT R146, R43, 0x7632, R146 ;  /* 0x000076322b927816 */ /* 0x000fe20000000092 */
        /* <DEDUP_REMOVED lines=9> */
[C---:B------:R-:W-:Y:S01]  /*3520*/  FFMA.FTZ R140, R159.reuse, R140, R145 ;  /* 0x0000008c9f8c7223 */ /* 0x040fe20000010091 */
[----:B------:R-:W-:-:S02]  /*3530*/  FFMA.FTZ R153, R159, R142, R153 ;  /* 0x0000008e9f997223 */ /* 0x000fc40000010099 */
[C---:B------:R-:W-:Y:S01]  /*3540*/  FFMA.FTZ R143, R159.reuse, R154, R146 ;  /* 0x0000009a9f8f7223 */ /* 0x040fe20000010092 */
[----:B------:R-:W-:Y:S01]  /*3550*/  FFMA.FTZ R135, R159, R132, R135 ;  /* 0x000000849f877223 */ /* 0x000fe20000010087 */
[----:B------:R-:W-:Y:S02]  /*3560*/  F2FP.BF16.F32.PACK_AB R141, R140, R141 ;  /* 0x0000008d8c8d723e */ /* 0x000fe400000010ff */
[----:B------:R-:W-:Y:S02]  /*3570*/  F2FP.BF16.F32.PACK_AB R142, R153, R144 ;  /* 0x00000090998e723e */ /* 0x000fe400000010ff */
[----:B------:R-:W-:Y:S02]  /*3580*/  F2FP.BF16.F32.PACK_AB R143, R143, R152 ;  /* 0x000000988f8f723e */ /* 0x000fe400000010ff */
[----:B------:R-:W-:Y:S02]  /*3590*/  F2FP.BF16.F32.PACK_AB R140, R135, R134 ;  /* 0x00000086878c723e */ /* 0x000fe400000010ff */
[----:B------:R-:W-:-:S02]  /*35a0*/  MOV R135, R143 ;  /* 0x0000008f00877202 */ /* 0x000fc40000000f00 */
[----:B------:R-:W-:Y:S02]  /*35b0*/  MOV R134, R142 ;  /* 0x0000008e00867202 */ /* 0x000fe40000000f00 */
[----:B------:R-:W-:Y:S02]  /*35c0*/  MOV R133, R141 ;  /* 0x0000008d00857202 */ /* 0x000fe40000000f00 */
[----:B------:R-:W-:Y:S01]  /*35d0*/  MOV R132, R140 ;  /* 0x0000008c00847202 */ /* 0x000fe20000000f00 */
[----:B------:R-:W-:Y:S06]  /*35e0*/  BRA `(.L_x_110) ;  /* 0x0000000400807947 */ /* 0x000fec0003800000 */
.L_x_112:
[----:B------:R-:W-:-:S04]  /*35f0*/  UISETP.NE.U32.AND UP0, UPT, UR6, URZ, UPT ;  /* 0x000000ff0600728c */ /* 0x000fc8000bf05070 */
[----:B------:R-:W-:-:S09]  /*3600*/  UISETP.NE.AND.EX UP0, UPT, UR7, URZ, UPT, UP0 ;  /* 0x000000ff0700728c */ /* 0x000fd2000bf05300 */
[----:B------:R-:W-:Y:S05]  /*3610*/  BRA.U UP0, `(.L_x_114) ;  /* 0x0000000100b47547 */ /* 0x000fea000b800000 */
        /* <DEDUP_REMOVED lines=45> */
.L_x_114:
        /* <DEDUP_REMOVED lines=43> */
[----:B------:R-:W-:Y:S02]  /*3ba0*/  MOV R132, R140 ;  /* 0x0000008c00847202 */ /* 0x000fe40000000f00 */
[----:B------:R-:W-:Y:S02]  /*3bb0*/  MOV R139, R143 ;  /* 0x0000008f008b7202 */ /* 0x000fe40000000f00 */
[----:B------:R-:W-:Y:S02]  /*3bc0*/  MOV R138, R142 ;  /* 0x0000008e008a7202 */ /* 0x000fe40000000f00 */
[----:B------:R-:W-:-:S02]  /*3bd0*/  MOV R137, R141 ;  /* 0x0000008d00897202 */ /* 0x000fc40000000f00 */
[----:B------:R-:W-:-:S07]  /*3be0*/  MOV R136, R140 ;  /* 0x0000008c00887202 */ /* 0x000fce0000000f00 */
.L_x_110:
[----:B------:R-:W-:Y:S01]  /*3bf0*/  ISETP.NE.U32.AND P4, PT, RZ, UR4, PT ;  /* 0x00000004ff007c0c */ /* 0x000fe2000bf85070 */
[----:B------:R-:W0:Y:S03]  /*3c00*/  LDC.64 R146, c[0x0][0x468] ;  /* 0x00011a00ff927b82 */ /* 0x000e260000000a00 */
[----:B------:R-:W-:-:S13]  /*3c10*/  ISETP.NE.AND.EX P4, PT, RZ, UR5, PT, P4 ;  /* 0x00000005ff007c0c */ /* 0x000fda000bf85340 */
[----:B------:R-:W1:Y:S01]  /*3c20*/  @P4 LDC.64 R144, c[0x0][0x478] ;  /* 0x00011e00ff904b82 */ /* 0x000e620000000a00 */
[----:B0-----:R-:W-:-:S04]  /*3c30*/  IMAD.WIDE.U32 R146, R22, 0x10, R146 ;  /* 0x0000001016927825 */ /* 0x001fc800078e0092 */
[----:B-1----:R-:W-:-:S05]  /*3c40*/  @P4 IMAD.WIDE.U32 R152, R22, 0x10, R144 ;  /* 0x0000001016984825 */ /* 0x002fca00078e0090 */
[----:B------:R0:W-:Y:S01]  /*3c50*/  @P4 STG.E.128 desc[UR8][R152.64], R136 ;  /* 0x0000008898004986 */ /* 0x0001e2000c101d08 */
[----:B------:R-:W-:-:S03]  /*3c60*/  ISETP.NE.U32.AND P4, PT, RZ, UR6, PT ;  /* 0x00000006ff007c0c */ /* 0x000fc6000bf85070 */
[----:B------:R0:W-:Y:S01]  /*3c70*/  STG.E.128 desc[UR8][R146.64], R140 ;  /* 0x0000008c92007986 */ /* 0x0001e2000c101d08 */
[----:B------:R-:W-:-:S13]  /*3c80*/  ISETP.NE.AND.EX P4, PT, RZ, UR7, PT, P4 ;  /* 0x00000007ff007c0c */ /* 0x000fda000bf85340 */
[----:B------:R-:W1:Y:S02]  /*3c90*/  @P4 LDC.64 R144, c[0x0][0x470] ;  /* 0x00011c00ff904b82 */ /* 0x000e640000000a00 */
[C---:B-1----:R-:W-:Y:S01]  /*3ca0*/  @P4 IMAD.WIDE.U32 R144, R22.reuse, 0x10, R144 ;  /* 0x0000001016904825 */ /* 0x042fe200078e0090 */
[----:B------:R-:W-:-:S04]  /*3cb0*/  IADD3 R22, PT, PT, R22, 0x100, RZ ;  /* 0x0000010016167810 */ /* 0x000fc80007ffe0ff */
[----:B------:R0:W-:Y:S03]  /*3cc0*/  @P4 STG.E.128 desc[UR8][R144.64], R132 ;  /* 0x0000008490004986 */ /* 0x0001e6000c101d08 */
.L_x_106:
[----:B------:R-:W-:Y:S05]  /*3cd0*/  BSYNC.RECONVERGENT B0 ;  /* 0x0000000000007941 */ /* 0x000fea0003800200 */
.L_x_105:
        /* <DEDUP_REMOVED lines=10> */
[----:B------:R-:W-:-:S06]  /*3d80*/  UISETP.NE.AND.EX UP0, UPT, UR7, URZ, UPT, UP0 ;  /* 0x000000ff0700728c */ /* 0x000fcc000bf05300 */
[----:B------:R-:W-:-:S13]  /*3d90*/  PLOP3.LUT P5, PT, PT, PT, UP0, 0x80, 0x8 ;  /* 0x000000000008781c */ /* 0x000fda0003faf008 */
[----:B------:R-:W-:Y:S05]  /*3da0*/  @!P5 BRA `(.L_x_119) ;  /* 0x0000000000c4d947 */ /* 0x000fea0003800000 */
[-CC-:B0-----:R-:W-:Y:S01]  /*3db0*/  FFMA.FTZ R133, R25, R150.reuse, R151.reuse ;  /* 0x0000009619857223 */ /* 0x181fe20000010097 */
        /* <DEDUP_REMOVED lines=13> */
[----:B------:R-:W-:Y:S01]  /*3e90*/  PRMT R132, R36, 0x7632, R132 ;  /* 0x0000763224847816 */ /* 0x000fe20000000084 */
[C---:B------:R-:W-:Y:S01]  /*3ea0*/  FFMA.FTZ R137, R159.reuse, R136, R137 ;  /* 0x000000889f897223 */ /* 0x040fe20000010089 */
[----:B------:R-:W-:Y:S01]  /*3eb0*/  PRMT R139, R38, 0x7632, R139 ;  /* 0x00007632268b7816 */ /* 0x000fe2000000008b */
[----:B------:R-:W-:Y:S01]  /*3ec0*/  FFMA.FTZ R141, R159, R138, R141 ;  /* 0x0000008a9f8d7223 */ /* 0x000fe2000001008d */
[----:B------:R-:W-:Y:S01]  /*3ed0*/  PRMT R140, R39, 0x7632, R140 ;  /* 0x00007632278c7816 */ /* 0x000fe2000000008c */
[-C--:B------:R-:W-:Y:S01]  /*3ee0*/  FFMA.FTZ R143, R158, R150.reuse, R151 ;  /* 0x000000969e8f7223 */ /* 0x080fe20000010097 */
[----:B------:R-:W-:Y:S01]  /*3ef0*/  PRMT R135, R37, 0x7632, R135 ;  /* 0x0000763225877816 */ /* 0x000fe20000000087 */
        /* <DEDUP_REMOVED lines=26> */
[----:B------:R-:W-:Y:S01]  /*40a0*/  MOV R136, R140 ;  /* 0x0000008c00887202 */ /* 0x000fe20000000f00 */
[----:B------:R-:W-:Y:S06]  /*40b0*/  BRA `(.L_x_120) ;  /* 0x0000001000587947 */ /* 0x000fec0003800000 */
.L_x_119:
        /* <DEDUP_REMOVED lines=13> */
[----:B------:R-:W-:Y:S01]  /*4190*/  FFMA.FTZ R138, R159, R136, R138 ;  /* 0x000000889f8a7223 */ /* 0x000fe2000001008a */
[----:B------:R-:W-:Y:S01]  /*41a0*/  PRMT R144, R39, 0x7632, R144 ;  /* 0x0000763227907816 */ /* 0x000fe20000000090 */
[----:B------:R-:W-:Y:S01]  /*41b0*/  FFMA.FTZ R146, R160, R150, R151 ;  /* 0x00000096a0927223 */ /* 0x000fe20000010097 */
[----:B------:R-:W-:Y:S01]  /*41c0*/  PRMT R136, R36, 0x7632, R136 ;  /* 0x0000763224887816 */ /* 0x000fe20000000088 */
[C---:B------:R-:W-:Y:S01]  /*41d0*/  FFMA.FTZ R141, R159.reuse, R140, R141 ;  /* 0x0000008c9f8d7223 */ /* 0x040fe2000001008d */
[----:B------:R-:W-:Y:S01]  /*41e0*/  PRMT R143, R38, 0x7632, R143 ;  /* 0x00007632268f7816 */ /* 0x000fe2000000008f */
[----:B------:R-:W-:Y:S01]  /*41f0*/  FFMA.FTZ R145, R159, R142, R145 ;  /* 0x0000008e9f917223 */ /* 0x000fe20000010091 */
        /* <DEDUP_REMOVED lines=25> */
.L_x_118:
[----:B0-----:R-:W0:Y:S02]  /*4390*/  LDC.64 R140, c[0x0][0x470] ;  /* 0x00011c00ff8c7b82 */ /* 0x001e240000000a00 */
[----:B0-----:R-:W-:-:S04]  /*43a0*/  ISETP.NE.U32.AND P5, PT, R140, RZ, PT ;  /* 0x000000ff8c00720c */ /* 0x001fc80003fa5070 */
[----:B------:R-:W-:-:S13]  /*43b0*/  ISETP.NE.AND.EX P5, PT, R141, RZ, PT, P5 ;  /* 0x000000ff8d00720c */ /* 0x000fda0003fa5350 */
[----:B------:R-:W-:Y:S05]  /*43c0*/  @!P5 BRA `(.L_x_121) ;  /* 0x0000000000b4d947 */ /* 0x000fea0003800000 */
        /* <DEDUP_REMOVED lines=45> */
.L_x_121:
[-CC-:B------:R-:W-:Y:S01]  /*46a0*/  FFMA.FTZ R147, R31, R150.reuse, R151.reuse ;  /* 0x000000961f937223 */ /* 0x180fe20000010097 */
[----:B------:R-:W-:Y:S01]  /*46b0*/  PRMT R140, R39, 0x7632, R140 ;  /* 0x00007632278c7816 */ /* 0x000fe2000000008c */
[-CC-:B------:R-:W-:Y:S01]  /*46c0*/  FFMA.FTZ R141, R29, R150.reuse, R151.reuse ;  /* 0x000000961d8d7223 */ /* 0x180fe20000010097 */
[----:B------:R-:W-:Y:S01]  /*46d0*/  PRMT R142, R38, 0x7632, R142 ;  /* 0x00007632268e7816 */ /* 0x000fe2000000008e */
[-C--:B------:R-:W-:Y:S01]  /*46e0*/  FFMA.FTZ R145, R158, R150.reuse, R151 ;  /* 0x000000969e917223 */ /* 0x080fe20000010097 */
[----:B------:R-:W-:Y:S01]  /*46f0*/  FADD.FTZ R144, R30, -R147 ;  /* 0x800000931e907221 */ /* 0x000fe20000010000 */
[----:B------:R-:W-:Y:S01]  /*4700*/  SHF.L.U32 R147, R140, 0x10, RZ ;  /* 0x000000108c937819 */ /* 0x000fe200000006ff */
[----:B------:R-:W-:Y:S01]  /*4710*/  FADD.FTZ R140, R28, -R141 ;  /* 0x8000008d1c8c7221 */ /* 0x000fe20000010000 */
[----:B------:R-:W-:Y:S01]  /*4720*/  SHF.L.U32 R143, R38, 0x10, RZ ;  /* 0x00000010268f7819 */ /* 0x000fe200000006ff */
[----:B------:R-:W-:Y:S01]  /*4730*/  FFMA.FTZ R152, R160, R150, R151 ;  /* 0x00000096a0987223 */ /* 0x000fe20000010097 */
[----:B------:R-:W-:Y:S01]  /*4740*/  SHF.L.U32 R141, R142, 0x10, RZ ;  /* 0x000000108e8d7819 */ /* 0x000fe200000006ff */
[----:B------:R-:W-:Y:S01]  /*4750*/  FADD.FTZ R142, R156, -R145 ;  /* 0x800000919c8e7221 */ /* 0x000fe20000010000 */
[----:B------:R-:W-:Y:S01]  /*4760*/  SHF.L.U32 R146, R39, 0x10, RZ ;  /* 0x0000001027927819 */ /* 0x000fe200000006ff */
[----:B-----5:R-:W-:Y:S01]  /*4770*/  FFMA.FTZ R153, R159, R140, R143 ;  /* 0x0000008c9f997223 */ /* 0x020fe2000001008f */
[----:B------:R-:W-:Y:S01]  /*4780*/  FFMA.FTZ R145, R27, R150, R151 ;  /* 0x000000961b917223 */ /* 0x000fe20000010097 */
[----:B------:R-:W-:Y:S01]  /*4790*/  FFMA.FTZ R186, R159, R142, R141 ;  /* 0x0000008e9fba7223 */ /* 0x000fe2000001008d */
[----:B------:R-:W-:Y:S01]  /*47a0*/  PRMT R140, R37, 0x7632, R140 ;  /* 0x00007632258c7816 */ /* 0x000fe2000000008c */
[----:B------:R-:W-:Y:S01]  /*47b0*/  FADD.FTZ R152, R157, -R152 ;  /* 0x800000989d987221 */ /* 0x000fe20000010000 */
[--C-:B------:R-:W-:Y:S01]  /*47c0*/  FFMA.FTZ R141, R25, R150, R151.reuse ;  /* 0x00000096198d7223 */ /* 0x100fe20000010097 */
[C---:B------:R-:W-:Y:S01]  /*47d0*/  FFMA.FTZ R155, R159.reuse, R144, R146 ;  /* 0x000000909f9b7223 */ /* 0x040fe20000010092 */
[-CC-:B------:R-:W-:Y:S01]  /*47e0*/  FFMA.FTZ R154, R34, R150.reuse, R151.reuse ;  /* 0x00000096229a7223 */ /* 0x180fe20000010097 */
[----:B------:R-:W-:Y:S01]  /*47f0*/  PRMT R142, R36, 0x7632, R142 ;  /* 0x00007632248e7816 */ /* 0x000fe2000000008e */
[----:B------:R-:W-:Y:S01]  /*4800*/  FFMA.FTZ R144, R32, R150, R151 ;  /* 0x0000009620907223 */ /* 0x000fe20000010097 */
[----:B------:R-:W-:Y:S01]  /*4810*/  FADD.FTZ R146, R26, -R145 ;  /* 0x800000911a927221 */ /* 0x000fe20000010000 */
[----:B------:R-:W-:Y:S01]  /*4820*/  SHF.L.U32 R145, R140, 0x10, RZ ;  /* 0x000000108c917819 */ /* 0x000fe200000006ff */
[----:B------:R-:W-:Y:S01]  /*4830*/  FFMA.FTZ R210, R159, R152, R147 ;  /* 0x000000989fd27223 */ /* 0x000fe20000010093 */
[----:B------:R-:W-:Y:S01]  /*4840*/  FADD.FTZ R140, R24, -R141 ;  /* 0x8000008d188c7221 */ /* 0x000fe20000010000 */
[----:B------:R-:W-:Y:S01]  /*4850*/  SHF.L.U32 R152, R37, 0x10, RZ ;  /* 0x0000001025987819 */ /* 0x000fe200000006ff */
[----:B------:R-:W-:Y:S01]  /*4860*/  FADD.FTZ R154, R35, -R154 ;  /* 0x8000009a239a7221 */ /* 0x000fe20000010000 */
[----:B------:R-:W-:Y:S01]  /*4870*/  SHF.L.U32 R143, R36, 0x10, RZ ;  /* 0x00000010248f7819 */ /* 0x000fe200000006ff */
[----:B------:R-:W-:Y:S01]  /*4880*/  FADD.FTZ R144, R33, -R144 ;  /* 0x8000009021907221 */ /* 0x000fe20000010000 */
[----:B------:R-:W-:Y:S01]  /*4890*/  SHF.L.U32 R141, R142, 0x10, RZ ;  /* 0x000000108e8d7819 */ /* 0x000fe200000006ff */
[C---:B------:R-:W-:Y:S01]  /*48a0*/  FFMA.FTZ R147, R159.reuse, R154, R145 ;  /* 0x0000009a9f937223 */ /* 0x040fe20000010091 */
[C---:B------:R-:W-:Y:S01]  /*48b0*/  FFMA.FTZ R146, R159.reuse, R146, R152 ;  /* 0x000000929f927223 */ /* 0x040fe20000010098 */
[C---:B------:R-:W-:Y:S01]  /*48c0*/  FFMA.FTZ R140, R159.reuse, R140, R143 ;  /* 0x0000008c9f8c7223 */ /* 0x040fe2000001008f */
[----:B------:R-:W-:Y:S01]  /*48d0*/  F2FP.BF16.F32.PACK_AB R143, R210, R155 ;  /* 0x0000009bd28f723e */ /* 0x000fe200000010ff */
[----:B------:R-:W-:Y:S01]  /*48e0*/  FFMA.FTZ R145, R159, R144, R141 ;  /* 0x000000909f917223 */ /* 0x000fe2000001008d */
[----:B------:R-:W-:-:S02]  /*48f0*/  F2FP.BF16.F32.PACK_AB R142, R186, R153 ;  /* 0x00000099ba8e723e */ /* 0x000fc400000010ff */
[----:B------:R-:W-:Y:S02]  /*4900*/  F2FP.BF16.F32.PACK_AB R141, R147, R146 ;  /* 0x00000092938d723e */ /* 0x000fe400000010ff */
[----:B------:R-:W-:Y:S01]  /*4910*/  F2FP.BF16.F32.PACK_AB R140, R145, R140 ;  /* 0x0000008c918c723e */ /* 0x000fe200000010ff */
[----:B------:R-:W-:Y:S06]  /*4920*/  BRA `(.L_x_120) ;  /* 0x00000008003c7947 */ /* 0x000fec0003800000 */
.L_x_117:
[----:B0-----:R-:W0:Y:S02]  /*4930*/  LDC.64 R140, c[0x0][0x478] ;  /* 0x00011e00ff8c7b82 */ /* 0x001e240000000a00 */
[----:B0-----:R-:W-:-:S04]  /*4940*/  ISETP.NE.U32.AND P4, PT, R140, RZ, PT ;  /* 0x000000ff8c00720c */ /* 0x001fc80003f85070 */
[----:B------:R-:W-:-:S13]  /*4950*/  ISETP.NE.AND.EX P4, PT, R141, RZ, PT, P4 ;  /* 0x000000ff8d00720c */ /* 0x000fda0003f85340 */
[----:B------:R-:W-:Y:S05]  /*4960*/  @!P4 BRA `(.L_x_122) ;  /* 0x000000040028c947 */ /* 0x000fea0003800000 */
[----:B------:R-:W0:Y:S02]  /*4970*/  LDC.64 R136, c[0x0][0x470] ;  /* 0x00011c00ff887b82 */ /* 0x000e240000000a00 */
[----:B0-----:R-:W-:-:S04]  /*4980*/  ISETP.NE.U32.AND P5, PT, R136, RZ, PT ;  /* 0x000000ff8800720c */ /* 0x001fc80003fa5070 */
[----:B------:R-:W-:-:S13]  /*4990*/  ISETP.NE.AND.EX P5, PT, R137, RZ, PT, P5 ;  /* 0x000000ff8900720c */ /* 0x000fda0003fa5350 */
[----:B------:R-:W-:Y:S05]  /*49a0*/  @!P5 BRA `(.L_x_123) ;  /* 0x000000000094d947 */ /* 0x000fea0003800000 */
        /* <DEDUP_REMOVED lines=23> */
[----:B------:R-:W-:-:S02]  /*4b20*/  FMUL.FTZ R133, R159, R136 ;  /* 0x000000889f857220 */ /* 0x000fc40000410000 */
        /* <DEDUP_REMOVED lines=13> */
.L_x_123:
        /* <DEDUP_REMOVED lines=33> */
.L_x_122:
        /* <DEDUP_REMOVED lines=37> */
.L_x_124:
        /* <DEDUP_REMOVED lines=27> */
[----:B------:R-:W-:-:S07]  /*5210*/  F2FP.BF16.F32.PACK_AB R143, R147, R186 ;  /* 0x000000ba938f723e */ /* 0x000fce00000010ff */
.L_x_120:
[----:B------:R-:W0:Y:S08]  /*5220*/  @P4 LDC.64 R152, c[0x0][0x478] ;  /* 0x00011e00ff984b82 */ /* 0x000e300000000a00 */
[----:B------:R-:W1:Y:S08]  /*5230*/  LDC.64 R146, c[0x0][0x468] ;  /* 0x00011a00ff927b82 */ /* 0x000e700000000a00 */
[----:B------:R-:W2:Y:S01]  /*5240*/  @P5 LDC.64 R144, c[0x0][0x470] ;  /* 0x00011c00ff905b82 */ /* 0x000ea20000000a00 */
[----:B0-----:R-:W-:-:S05]  /*5250*/  @P4 IMAD.WIDE.U32 R152, R22, 0x10, R152 ;  /* 0x0000001016984825 */ /* 0x001fca00078e0098 */
[----:B------:R3:W-:Y:S01]  /*5260*/  @P4 STG.E.128 desc[UR8][R152.64], R136 ;  /* 0x0000008898004986 */ /* 0x0007e2000c101d08 */
[----:B-1----:R-:W-:-:S05]  /*5270*/  IMAD.WIDE.U32 R146, R22, 0x10, R146 ;  /* 0x0000001016927825 */ /* 0x002fca00078e0092 */
[----:B------:R3:W-:Y:S01]  /*5280*/  STG.E.128 desc[UR8][R146.64], R140 ;  /* 0x0000008c92007986 */ /* 0x0007e2000c101d08 */
[C---:B--2---:R-:W-:Y:S01]  /*5290*/  @P5 IMAD.WIDE.U32 R144, R22.reuse, 0x10, R144 ;  /* 0x0000001016905825 */ /* 0x044fe200078e0090 */
[----:B------:R-:W-:-:S04]  /*52a0*/  IADD3 R22, PT, PT, R22, 0x100, RZ ;  /* 0x0000010016167810 */ /* 0x000fc80007ffe0ff */
[----:B------:R3:W-:Y:S03]  /*52b0*/  @P5 STG.E.128 desc[UR8][R144.64], R132 ;  /* 0x0000008490005986 */ /* 0x0007e6000c101d08 */
.L_x_116:
[----:B------:R-:W-:Y:S05]  /*52c0*/  BSYNC.RECONVERGENT B0 ;  /* 0x0000000000007941 */ /* 0x000fea0003800200 */
.L_x_115:
        /* <DEDUP_REMOVED lines=13> */
[-CC-:B0--3--:R-:W-:Y:S01]  /*53a0*/  FFMA.FTZ R133, R161, R150.reuse, R151.reuse ;  /* 0x00000096a1857223 */ /* 0x189fe20000010097 */
        /* <DEDUP_REMOVED lines=11> */
[----:B------:R-:W-:Y:S01]  /*5460*/  PRMT R142, R127, 0x7632, R142 ;  /* 0x000076327f8e7816 */ /* 0x000fe2000000008e */
[C---:B-----5:R-:W-:Y:S01]  /*5470*/  FFMA.FTZ R134, R159.reuse, R132, R134 ;  /* 0x000000849f867223 */ /* 0x060fe20000010086 */
[C---:B------:R-:W-:Y:S01]  /*5480*/  FFMA.FTZ R143, R159.reuse, R140, R145 ;  /* 0x0000008c9f8f7223 */ /* 0x040fe20000010091 */
[----:B------:R-:W-:Y:S01]  /*5490*/  PRMT R139, R126, 0x7632, R139 ;  /* 0x000076327e8b7816 */ /* 0x000fe2000000008b */
[----:B------:R-:W-:Y:S01]  /*54a0*/  FFMA.FTZ R144, R176, R150, R151 ;  /* 0x00000096b0907223 */ /* 0x000fe20000010097 */
[C---:B------:R-:W-:Y:S01]  /*54b0*/  FFMA.FTZ R137, R159.reuse, R136, R137 ;  /* 0x000000889f897223 */ /* 0x040fe20000010089 */
[----:B------:R-:W-:Y:S01]  /*54c0*/  FFMA.FTZ R141, R159, R138, R141 ;  /* 0x0000008a9f8d7223 */ /* 0x000fe2000001008d */
[----:B------:R-:W-:Y:S01]  /*54d0*/  PRMT R132, R124, 0x7632, R132 ;  /* 0x000076327c847816 */ /* 0x000fe20000000084 */
[-C--:B------:R-:W-:Y:S01]  /*54e0*/  FFMA.FTZ R140, R174, R150.reuse, R151 ;  /* 0x00000096ae8c7223 */ /* 0x080fe20000010097 */
[----:B------:R-:W-:Y:S01]  /*54f0*/  PRMT R135, R125, 0x7632, R135 ;  /* 0x000076327d877816 */ /* 0x000fe20000000087 */
        /* <DEDUP_REMOVED lines=27> */
.L_x_129:
        /* <DEDUP_REMOVED lines=17> */
[-C--:B------:R-:W-:Y:S01]  /*57c0*/  FFMA.FTZ R140, R170, R150.reuse, R151 ;  /* 0x00000096aa8c7223 */ /* 0x080fe20000010097 */
[----:B------:R-:W-:Y:S01]  /*57d0*/  PRMT R139, R125, 0x7632, R139 ;  /* 0x000076327d8b7816 */ /* 0x000fe2000000008b */
[-C--:B------:R-:W-:Y:S01]  /*57e0*/  FFMA.FTZ R142, R172, R150.reuse, R151 ;  /* 0x00000096ac8e7223 */ /* 0x080fe20000010097 */
        /* <DEDUP_REMOVED lines=11> */
[----:B------:R-:W-:-:S02]  /*58a0*/  FADD.FTZ R140, R169, -R140 ;  /* 0x8000008ca98c7221 */ /* 0x000fc40000010000 */
[C---:B------:R-:W-:Y:S01]  /*58b0*/  FFMA.FTZ R144, R159.reuse, R144, R143 ;  /* 0x000000909f907223 */ /* 0x040fe2000001008f */
[C---:B------:R-:W-:Y:S01]  /*58c0*/  FFMA.FTZ R136, R159.reuse, R142, R139 ;  /* 0x0000008e9f887223 */ /* 0x040fe2000001008b */
[C---:B------:R-:W-:Y:S01]  /*58d0*/  FFMA.FTZ R146, R159.reuse, R152, R146 ;  /* 0x000000989f927223 */ /* 0x040fe20000010092 */
[----:B------:R-:W-:Y:S02]  /*58e0*/  FFMA.FTZ R137, R159, R140, R137 ;  /* 0x0000008c9f897223 */ /* 0x000fe40000010089 */
[----:B------:R-:W-:Y:S02]  /*58f0*/  F2FP.BF16.F32.PACK_AB R142, R144, R145 ;  /* 0x00000091908e723e */ /* 0x000fe400000010ff */
[----:B------:R-:W-:Y:S02]  /*5900*/  F2FP.BF16.F32.PACK_AB R143, R146, R153 ;  /* 0x00000099928f723e */ /* 0x000fe400000010ff */
[----:B------:R-:W-:Y:S02]  /*5910*/  F2FP.BF16.F32.PACK_AB R141, R136, R141 ;  /* 0x0000008d888d723e */ /* 0x000fe400000010ff */
[----:B------:R-:W-:-:S02]  /*5920*/  F2FP.BF16.F32.PACK_AB R140, R137, R138 ;  /* 0x0000008a898c723e */ /* 0x000fc400000010ff */
[----:B------:R-:W-:Y:S02]  /*5930*/  MOV R139, R143 ;  /* 0x0000008f008b7202 */ /* 0x000fe40000000f00 */
[----:B------:R-:W-:Y:S02]  /*5940*/  MOV R138, R142 ;  /* 0x0000008e008a7202 */ /* 0x000fe40000000f00 */
[----:B------:R-:W-:Y:S02]  /*5950*/  MOV R137, R141 ;  /* 0x0000008d00897202 */ /* 0x000fe40000000f00 */
[----:B------:R-:W-:Y:S01]  /*5960*/  MOV R136, R140 ;  /* 0x0000008c00887202 */ /* 0x000fe20000000f00 */
[----:B------:R-:W-:Y:S06]  /*5970*/  BRA `(.L_x_130) ;  /* 0x0000000c00a47947 */ /* 0x000fec0003800000 */
.L_x_128:
[----:B0--3--:R-:W0:Y:S02]  /*5980*/  LDC.64 R140, c[0x0][0x470] ;  /* 0x00011c00ff8c7b82 */ /* 0x009e240000000a00 */
        /* <DEDUP_REMOVED lines=48> */
.L_x_131:
[-CC-:B------:R-:W-:Y:S01]  /*5c90*/  FFMA.FTZ R145, R167, R150.reuse, R151.reuse ;  /* 0x00000096a7917223 */ /* 0x180fe20000010097 */
[----:B------:R-:W-:Y:S01]  /*5ca0*/  PRMT R140, R127, 0x7632, R140 ;  /* 0x000076327f8c7816 */ /* 0x000fe2000000008c */
[-CC-:B------:R-:W-:Y:S01]  /*5cb0*/  FFMA.FTZ R154, R176, R150.reuse, R151.reuse ;  /* 0x00000096b09a7223 */ /* 0x180fe20000010097 */
[-CC-:B------:R-:W-:Y:S01]  /*5cc0*/  FFMA.FTZ R141, R165, R150.reuse, R151.reuse ;  /* 0x00000096a58d7223 */ /* 0x180fe20000010097 */
[----:B------:R-:W-:Y:S01]  /*5cd0*/  PRMT R142, R126, 0x7632, R142 ;  /* 0x000076327e8e7816 */ /* 0x000fe2000000008e */
[----:B------:R-:W-:Y:S01]  /*5ce0*/  FFMA.FTZ R144, R174, R150, R151 ;  /* 0x00000096ae907223 */ /* 0x000fe20000010097 */
        /* <DEDUP_REMOVED lines=8> */
[C---:B-----5:R-:W-:Y:S01]  /*5d70*/  FFMA.FTZ R210, R159.reuse, R154, R145 ;  /* 0x0000009a9fd27223 */ /* 0x060fe20000010091 */
[----:B------:R-:W-:Y:S01]  /*5d80*/  FFMA.FTZ R153, R159, R140, R143 ;  /* 0x0000008c9f997223 */ /* 0x000fe2000001008f */
[----:B------:R-:W-:Y:S01]  /*5d90*/  FFMA.FTZ R145, R163, R150, R151 ;  /* 0x00000096a3917223 */ /* 0x000fe20000010097 */
[----:B------:R-:W-:Y:S01]  /*5da0*/  FFMA.FTZ R186, R159, R144, R141 ;  /* 0x000000909fba7223 */ /* 0x000fe2000001008d */
[----:B------:R-:W-:Y:S01]  /*5db0*/  PRMT R140, R125, 0x7632, R140 ;  /* 0x000076327d8c7816 */ /* 0x000fe2000000008c */
[--C-:B------:R-:W-:Y:S01]  /*5dc0*/  FFMA.FTZ R141, R161, R150, R151.reuse ;  /* 0x00000096a18d7223 */ /* 0x100fe20000010097 */
[----:B------:R-:W-:Y:S01]  /*5dd0*/  FFMA.FTZ R155, R159, R146, R152 ;  /* 0x000000929f9b7223 */ /* 0x000fe20000010098 */
        /* <DEDUP_REMOVED lines=20> */
.L_x_127:
[----:B0--3--:R-:W0:Y:S02]  /*5f20*/  LDC.64 R140, c[0x0][0x478] ;  /* 0x00011e00ff8c7b82 */ /* 0x009e240000000a00 */
        /* <DEDUP_REMOVED lines=44> */
.L_x_133:
        /* <DEDUP_REMOVED lines=33> */
.L_x_132:
        /* <DEDUP_REMOVED lines=37> */
.L_x_134:
        /* <DEDUP_REMOVED lines=28> */
.L_x_130:
        /* <DEDUP_REMOVED lines=10> */
.L_x_126:
[----:B------:R-:W-:Y:S05]  /*68b0*/  BSYNC.RECONVERGENT B0 ;  /* 0x0000000000007941 */ /* 0x000fea0003800200 */
.L_x_125:
        /* <DEDUP_REMOVED lines=13> */
[-CC-:B0--34-:R-:W-:Y:S01]  /*6990*/  FFMA.FTZ R133, R177, R150.reuse, R151.reuse ;  /* 0x00000096b1857223 */ /* 0x199fe20000010097 */
[-CC-:B------:R-:W-:Y:S01]  /*69a0*/  FFMA.FTZ R135, R179, R150.reuse, R151.reuse ;  /* 0x00000096b3877223 */ /* 0x180fe20000010097 */
[----:B------:R-:W-:Y:S01]  /*69b0*/  SHF.L.U32 R134, R128, 0x10, RZ ;  /* 0x0000001080867819 */ /* 0x000fe200000006ff */
[-C--:B------:R-:W-:Y:S01]  /*69c0*/  FFMA.FTZ R146, R194, R150.reuse, R151 ;  /* 0x00000096c2927223 */ /* 0x080fe20000010097 */
[----:B------:R-:W-:Y:S01]  /*69d0*/  SHF.L.U32 R137, R129, 0x10, RZ ;  /* 0x0000001081897819 */ /* 0x000fe200000006ff */
[----:B------:R-:W-:Y:S01]  /*69e0*/  FADD.FTZ R132, R178, -R133 ;  /* 0x80000085b2847221 */ /* 0x000fe20000010000 */
[----:B------:R-:W-:Y:S01]  /*69f0*/  PRMT R143, R131, 0x7632, R143 ;  /* 0x00007632838f7816 */ /* 0x000fe2000000008f */
[----:B------:R-:W-:Y:S01]  /*6a00*/  FADD.FTZ R138, R180, -R135 ;  /* 0x80000087b48a7221 */ /* 0x000fe20000010000 */
[----:B------:R-:W-:Y:S01]  /*6a10*/  FFMA.FTZ R139, R181, R150, R151 ;  /* 0x00000096b58b7223 */ /* 0x000fe20000010097 */
[----:B------:R-:W-:Y:S01]  /*6a20*/  FADD.FTZ R146, R193, -R146 ;  /* 0x80000092c1927221 */ /* 0x000fe20000010000 */
[----:B------:R-:W-:Y:S01]  /*6a30*/  SHF.L.U32 R143, R143, 0x10, RZ ;  /* 0x000000108f8f7819 */ /* 0x000fe200000006ff */
[C---:B-----5:R-:W-:Y:S01]  /*6a40*/  FFMA.FTZ R134, R159.reuse, R132, R134 ;  /* 0x000000849f867223 */ /* 0x060fe20000010086 */
[----:B------:R-:W-:Y:S01]  /*6a50*/  FFMA.FTZ R137, R159, R138, R137 ;  /* 0x0000008a9f897223 */ /* 0x000fe20000010089 */
[----:B------:R-:W-:Y:S01]  /*6a60*/  PRMT R135, R129, 0x7632, R135 ;  /* 0x0000763281877816 */ /* 0x000fe20000000087 */
[-CC-:B------:R-:W-:Y:S01]  /*6a70*/  FFMA.FTZ R136, R188, R150.reuse, R151.reuse ;  /* 0x00000096bc887223 */ /* 0x180fe20000010097 */
[-CC-:B------:R-:W-:Y:S01]  /*6a80*/  FFMA.FTZ R140, R190, R150.reuse, R151.reuse ;  /* 0x00000096be8c7223 */ /* 0x180fe20000010097 */
[-CC-:B------:R-:W-:Y:S01]  /*6a90*/  FFMA.FTZ R144, R192, R150.reuse, R151.reuse ;  /* 0x00000096c0907223 */ /* 0x180fe20000010097 */
[----:B------:R-:W-:Y:S01]  /*6aa0*/  PRMT R132, R128, 0x7632, R132 ;  /* 0x0000763280847816 */ /* 0x000fe20000000084 */
[----:B------:R-:W-:Y:S01]  /*6ab0*/  FFMA.FTZ R151, R183, R150, R151 ;  /* 0x00000096b7977223 */ /* 0x000fe20000010097 */
[----:B------:R-:W-:Y:S01]  /*6ac0*/  PRMT R138, R130, 0x7632, R138 ;  /* 0x00007632828a7816 */ /* 0x000fe2000000008a */
[----:B------:R-:W-:Y:S01]  /*6ad0*/  FADD.FTZ R142, R182, -R139 ;  /* 0x8000008bb68e7221 */ /* 0x000fe20000010000 */
        /* <DEDUP_REMOVED lines=13> */
[C---:B------:R-:W-:Y:S01]  /*6bb0*/  FFMA.FTZ R133, R159.reuse, R136, R133 ;  /* 0x000000889f857223 */ /* 0x040fe20000010085 */
[----:B------:R-:W-:Y:S01]  /*6bc0*/  FFMA.FTZ R139, R159, R144, R139 ;  /* 0x000000909f8b7223 */ /* 0x000fe2000001008b */
        /* <DEDUP_REMOVED lines=13> */
.L_x_139:
[-CC-:B0--34-:R-:W-:Y:S01]  /*6ca0*/  FFMA.FTZ R137, R177, R150.reuse, R151.reuse ;  /* 0x00000096b1897223 */ /* 0x199fe20000010097 */
[-CC-:B------:R-:W-:Y:S01]  /*6cb0*/  FFMA.FTZ R139, R179, R150.reuse, R151.reuse ;  /* 0x00000096b38b7223 */ /* 0x180fe20000010097 */
[----:B------:R-:W-:Y:S01]  /*6cc0*/  SHF.L.U32 R138, R128, 0x10, RZ ;  /* 0x00000010808a7819 */ /* 0x000fe200000006ff */
[----:B------:R-:W-:Y:S01]  /*6cd0*/  FFMA.FTZ R143, R181, R150, R151 ;  /* 0x00000096b58f7223 */ /* 0x000fe20000010097 */
[----:B------:R-:W-:Y:S01]  /*6ce0*/  SHF.L.U32 R141, R129, 0x10, RZ ;  /* 0x00000010818d7819 */ /* 0x000fe200000006ff */
[----:B------:R-:W-:Y:S01]  /*6cf0*/  FADD.FTZ R136, R178, -R137 ;  /* 0x80000089b2887221 */ /* 0x000fe20000010000 */
[----:B------:R-:W-:Y:S01]  /*6d00*/  FADD.FTZ R142, R180, -R139 ;  /* 0x8000008bb48e7221 */ /* 0x000fe20000010000 */
[----:B------:R-:W-:Y:S01]  /*6d10*/  SHF.L.U32 R145, R130, 0x10, RZ ;  /* 0x0000001082917819 */ /* 0x000fe200000006ff */
[----:B------:R-:W-:Y:S01]  /*6d20*/  FADD.FTZ R146, R182, -R143 ;  /* 0x8000008fb6927221 */ /* 0x000fe20000010000 */
[C---:B-----5:R-:W-:Y:S01]  /*6d30*/  FFMA.FTZ R138, R159.reuse, R136, R138 ;  /* 0x000000889f8a7223 */ /* 0x060fe2000001008a */
[----:B------:R-:W-:Y:S01]  /*6d40*/  FFMA.FTZ R141, R159, R142, R141 ;  /* 0x0000008e9f8d7223 */ /* 0x000fe2000001008d */
[-CC-:B------:R-:W-:Y:S01]  /*6d50*/  FFMA.FTZ R140, R188, R150.reuse, R151.reuse ;  /* 0x00000096bc8c7223 */ /* 0x180fe20000010097 */
[-CC-:B------:R-:W-:Y:S01]  /*6d60*/  FFMA.FTZ R144, R190, R150.reuse, R151.reuse ;  /* 0x00000096be907223 */ /* 0x180fe20000010097 */
[-CC-:B------:R-:W-:Y:S01]  /*6d70*/  FFMA.FTZ R152, R192, R150.reuse, R151.reuse ;  /* 0x00000096c0987223 */ /* 0x180fe20000010097 */
[-C--:B------:R-:W-:Y:S01]  /*6d80*/  FFMA.FTZ R154, R194, R150.reuse, R151 ;  /* 0x00000096c29a7223 */ /* 0x080fe20000010097 */
[----:B------:R-:W-:Y:S01]  /*6d90*/  PRMT R147, R131, 0x7632, R147 ;  /* 0x0000763283937816 */ /* 0x000fe20000000093 */
[----:B------:R-:W-:Y:S01]  /*6da0*/  FFMA.FTZ R151, R183, R150, R151 ;  /* 0x00000096b7977223 */ /* 0x000fe20000010097 */
[----:B------:R-:W-:Y:S01]  /*6db0*/  PRMT R136, R128, 0x7632, R136 ;  /* 0x0000763280887816 */ /* 0x000fe20000000088 */
[----:B------:R-:W-:Y:S01]  /*6dc0*/  FFMA.FTZ R145, R159, R146, R145 ;  /* 0x000000929f917223 */ /* 0x000fe20000010091 */
[----:B------:R-:W-:Y:S01]  /*6dd0*/  PRMT R139, R129, 0x7632, R139 ;  /* 0x00007632818b7816 */ /* 0x000fe2000000008b */
[----:B------:R-:W-:Y:S01]  /*6de0*/  FADD.FTZ R154, R193, -R154 ;  /* 0x8000009ac19a7221 */ /* 0x000fe20000010000 */
        /* <DEDUP_REMOVED lines=10> */
[----:B------:R-:W-:Y:S01]  /*6e90*/  SHF.L.U32 R143, R142, 0x10, RZ ;  /* 0x000000108e8f7819 */ /* 0x000fe200000006ff */
[C---:B------:R-:W-:Y:S01]  /*6ea0*/  FFMA.FTZ R136, R159.reuse, R136, R146 ;  /* 0x000000889f887223 */ /* 0x040fe20000010092 */
[C---:B------:R-:W-:Y:S01]  /*6eb0*/  FFMA.FTZ R137, R159.reuse, R140, R137 ;  /* 0x0000008c9f897223 */ /* 0x040fe20000010089 */
[----:B------:R-:W-:-:S02]  /*6ec0*/  FFMA.FTZ R144, R159, R144, R139 ;  /* 0x000000909f907223 */ /* 0x000fc4000001008b */
[----:B------:R-:W-:Y:S01]  /*6ed0*/  FFMA.FTZ R142, R159, R152, R143 ;  /* 0x000000989f8e7223 */ /* 0x000fe2000001008f */
        /* <DEDUP_REMOVED lines=9> */
.L_x_138:
[----:B0--34-:R-:W0:Y:S02]  /*6f70*/  LDC.64 R140, c[0x0][0x470] ;  /* 0x00011c00ff8c7b82 */ /* 0x019e240000000a00 */
[----:B0-----:R-:W-:-:S04]  /*6f80*/  ISETP.NE.U32.AND P5, PT, R140, RZ, PT ;  /* 0x000000ff8c00720c */ /* 0x001fc80003fa5070 */
[----:B------:R-:W-:-:S13]  /*6f90*/  ISETP.NE.AND.EX P5, PT, R141, RZ, PT, P5 ;  /* 0x000000ff8d00720c */ /* 0x000fda0003fa5350 */
[----:B------:R-:W-:Y:S05]  /*6fa0*/  @!P5 BRA `(.L_x_141) ;  /* 0x0000000000b4d947 */ /* 0x000fea0003800000 */
[-CC-:B------:R-:W-:Y:S01]  /*6fb0*/  FFMA.FTZ R133, R177, R150.reuse, R151.reuse ;  /* 0x00000096b1857223 */ /* 0x180fe20000010097 */
        /* <DEDUP_REMOVED lines=44> */
.L_x_141:
[----:B------:R-:W-:Y:S01]  /*7280*/  PRMT R140, R131, 0x7632, R140 ;  /* 0x00007632838c7816 */ /* 0x000fe2000000008c */
[-CC-:B------:R-:W-:Y:S01]  /*7290*/  FFMA.FTZ R143, R181, R150.reuse, R151.reuse ;  /* 0x00000096b58f7223 */ /* 0x180fe20000010097 */
[-CC-:B------:R-:W-:Y:S01]  /*72a0*/  FFMA.FTZ R146, R194, R150.reuse, R151.reuse ;  /* 0x00000096c2927223 */ /* 0x180fe20000010097 */
[----:B------:R-:W-:Y:S01]  /*72b0*/  PRMT R142, R130, 0x7632, R142 ;  /* 0x00007632828e7816 */ /* 0x000fe2000000008e */
[-CC-:B------:R-:W-:Y:S01]  /*72c0*/  FFMA.FTZ R144, R192, R150.reuse, R151.reuse ;  /* 0x00000096c0907223 */ /* 0x180fe20000010097 */
[----:B------:R-:W-:Y:S01]  /*72d0*/  SHF.L.U32 R147, R130, 0x10, RZ ;  /* 0x0000001082937819 */ /* 0x000fe200000006ff */
[-C--:B------:R-:W-:Y:S01]  /*72e0*/  FFMA.FTZ R153, R183, R150.reuse, R151 ;  /* 0x00000096b7997223 */ /* 0x080fe20000010097 */
[----:B------:R-:W-:Y:S01]  /*72f0*/  SHF.L.U32 R186, R140, 0x10, RZ ;  /* 0x000000108cba7819 */ /* 0x000fe200000006ff */
[----:B------:R-:W-:Y:S01]  /*7300*/  FADD.FTZ R140, R182, -R143 ;  /* 0x8000008fb68c7221 */ /* 0x000fe20000010000 */
[-CC-:B------:R-:W-:Y:S01]  /*7310*/  FFMA.FTZ R145, R179, R150.reuse, R151.reuse ;  /* 0x00000096b3917223 */ /* 0x180fe20000010097 */
[-CC-:B------:R-:W-:Y:S01]  /*7320*/  FFMA.FTZ R152, R190, R150.reuse, R151.reuse ;  /* 0x00000096be987223 */ /* 0x180fe20000010097 */
[-CC-:B------:R-:W-:Y:S01]  /*7330*/  FFMA.FTZ R141, R177, R150.reuse, R151.reuse ;  /* 0x00000096b18d7223 */ /* 0x180fe20000010097 */
[----:B------:R-:W-:Y:S01]  /*7340*/  FADD.FTZ R154, R193, -R146 ;  /* 0x80000092c19a7221 */ /* 0x000fe20000010000 */
[----:B------:R-:W-:Y:S01]  /*7350*/  SHF.L.U32 R143, R142, 0x10, RZ ;  /* 0x000000108e8f7819 */ /* 0x000fe200000006ff */
[----:B------:R-:W-:Y:S01]  /*7360*/  FFMA.FTZ R150, R188, R150, R151 ;  /* 0x00000096bc967223 */ /* 0x000fe20000010097 */
[----:B------:R-:W-:Y:S01]  /*7370*/  FADD.FTZ R144, R191, -R144 ;  /* 0x80000090bf907221 */ /* 0x000fe20000010000 */
[----:B------:R-:W-:Y:S01]  /*7380*/  SHF.L.U32 R151, R131, 0x10, RZ ;  /* 0x0000001083977819 */ /* 0x000fe200000006ff */
[----:B-----5:R-:W-:Y:S01]  /*7390*/  FFMA.FTZ R147, R159, R140, R147 ;  /* 0x0000008c9f937223 */ /* 0x020fe20000010093 */
[----:B------:R-:W-:Y:S01]  /*73a0*/  FADD.FTZ R146, R184, -R153 ;  /* 0x80000099b8927221 */ /* 0x000fe20000010000 */
[----:B------:R-:W-:Y:S01]  /*73b0*/  PRMT R140, R129, 0x7632, R140 ;  /* 0x00007632818c7816 */ /* 0x000fe2000000008c */
[C---:B------:R-:W-:Y:S01]  /*73c0*/  FFMA.FTZ R186, R159.reuse, R154, R186 ;  /* 0x0000009a9fba7223 */ /* 0x040fe200000100ba */
[C---:B------:R-:W-:Y:S01]  /*73d0*/  FFMA.FTZ R154, R159.reuse, R144, R143 ;  /* 0x000000909f9a7223 */ /* 0x040fe2000001008f */
        /* <DEDUP_REMOVED lines=19> */
.L_x_137:
[----:B0--34-:R-:W0:Y:S02]  /*7510*/  LDC.64 R140, c[0x0][0x478] ;  /* 0x00011e00ff8c7b82 */ /* 0x019e240000000a00 */
        /* <DEDUP_REMOVED lines=44> */
.L_x_143:
        /* <DEDUP_REMOVED lines=33> */
.L_x_142:
        /* <DEDUP_REMOVED lines=37> */
.L_x_144:
        /* <DEDUP_REMOVED lines=28> */
.L_x_140:
[----:B------:R-:W0:Y:S08]  /*7e00*/  @P4 LDC.64 R144, c[0x0][0x478] ;  /* 0x00011e00ff904b82 */ /* 0x000e300000000a00 */
[----:B------:R-:W1:Y:S01]  /*7e10*/  LDC.64 R146, c[0x0][0x468] ;  /* 0x00011a00ff927b82 */ /* 0x000e620000000a00 */
[----:B0-----:R-:W-:-:S07]  /*7e20*/  @P4 IMAD.WIDE.U32 R150, R22, 0x10, R144 ;  /* 0x0000001016964825 */ /* 0x001fce00078e0090 */
[----:B------:R-:W0:Y:S01]  /*7e30*/  @P5 LDC.64 R144, c[0x0][0x470] ;  /* 0x00011c00ff905b82 */ /* 0x000e220000000a00 */
[----:B------:R2:W-:Y:S01]  /*7e40*/  @P4 STG.E.128 desc[UR8][R150.64], R136 ;  /* 0x0000008896004986 */ /* 0x0005e2000c101d08 */
[----:B-1----:R-:W-:-:S05]  /*7e50*/  IMAD.WIDE.U32 R146, R22, 0x10, R146 ;  /* 0x0000001016927825 */ /* 0x002fca00078e0092 */
[----:B------:R2:W-:Y:S01]  /*7e60*/  STG.E.128 desc[UR8][R146.64], R140 ;  /* 0x0000008c92007986 */ /* 0x0005e2000c101d08 */
[----:B0-----:R-:W-:-:S05]  /*7e70*/  @P5 IMAD.WIDE.U32 R144, R22, 0x10, R144 ;  /* 0x0000001016905825 */ /* 0x001fca00078e0090 */
[----:B------:R2:W-:Y:S02]  /*7e80*/  @P5 STG.E.128 desc[UR8][R144.64], R132 ;  /* 0x0000008490005986 */ /* 0x0005e4000c101d08 */
.L_x_136:
[----:B------:R-:W-:Y:S05]  /*7e90*/  BSYNC.RECONVERGENT B0 ;  /* 0x0000000000007941 */ /* 0x000fea0003800200 */
.L_x_135:
[----:B------:R-:W-:Y:S02]  /*7ea0*/  ISETP.NE.AND P4, PT, R149, RZ, PT ;  /* 0x000000ff9500720c */ /* 0x000fe40003f85270 */
[----:B------:R-:W-:-:S11]  /*7eb0*/  PLOP3.LUT P3, PT, P3, PT, PT, 0x8, 0x80 ;  /* 0x000000000080781c */ /* 0x000fd60001f6e170 */
[----:B------:R-:W-:Y:S05]  /*7ec0*/  @!P4 BRA `(.L_x_145) ;  /* 0xffffff880040c947 */ /* 0x000fea000383ffff */
.L_x_96:
[----:B------:R-:W1:Y:S01]  /*7ed0*/  LDC.64 R4, c[0x0][0x440] ;  /* 0x00011000ff047b82 */ /* 0x000e620000000a00 */
[----:B------:R-:W-:Y:S01]  /*7ee0*/  IMAD R3, R2, UR10, RZ ;  /* 0x0000000a02037c24 */ /* 0x000fe2000f8e02ff */
[----:B------:R-:W-:-:S04]  /*7ef0*/  ISETP.NE.AND P4, PT, R23, RZ, PT ;  /* 0x000000ff1700720c */ /* 0x000fc80003f85270 */
[----:B------:R-:W-:Y:S02]  /*7f00*/  LEA.HI R17, R3, R0, RZ, 0x1d ;  /* 0x0000000003117211 */ /* 0x000fe400078fe8ff */
[----:B------:R-:W0:Y:S08]  /*7f10*/  LDC.64 R6, c[0x0][0x448] ;  /* 0x00011200ff067b82 */ /* 0x000e300000000a00 */
[----:B------:R-:W2:Y:S08]  /*7f20*/  LDC.64 R8, c[0x0][0x440] ;  /* 0x00011000ff087b82 */ /* 0x000eb00000000a00 */
[----:B------:R-:W3:Y:S01]  /*7f30*/  LDC.64 R10, c[0x0][0x448] ;  /* 0x00011200ff0a7b82 */ /* 0x000ee20000000a00 */
[----:B-1----:R-:W-:-:S05]  /*7f40*/  @P2 IMAD.WIDE.U32 R2, R17, 0x20, R4 ;  /* 0x0000002011022825 */ /* 0x002fca00078e0004 */
[----:B------:R1:W-:Y:S02]  /*7f50*/  @P2 STG.E.128 desc[UR8][R2.64], R72 ;  /* 0x0000004802002986 */ /* 0x0003e4000c101d08 */
[----:B------:R-:W4:Y:S01]  /*7f60*/  LDC.64 R12, c[0x0][0x440] ;  /* 0x00011000ff0c7b82 */ /* 0x000f220000000a00 */
[C---:B0-----:R-:W-:Y:S01]  /*7f70*/  @P2 IMAD.WIDE.U32 R4, R17.reuse, 0x20, R6 ;  /* 0x0000002011042825 */ /* 0x041fe200078e0006 */
[----:B------:R-:W-:Y:S01]  /*7f80*/  @P2 IADD3 R17, PT, PT, R17, 0x100, RZ ;  /* 0x0000010011112810 */ /* 0x000fe20007ffe0ff */
[----:B------:R1:W-:Y:S04]  /*7f90*/  @P2 STG.E.128 desc[UR8][R2.64+0x10], R68 ;  /* 0x0000104402002986 */ /* 0x0003e8000c101d08 */
[----:B------:R1:W-:Y:S01]  /*7fa0*/  @P2 STG.E.128 desc[UR8][R4.64], R104 ;  /* 0x0000006804002986 */ /* 0x0003e2000c101d08 */
[----:B------:R-:W0:Y:S01]  /*7fb0*/  LDC.64 R14, c[0x0][0x448] ;  /* 0x00011200ff0e7b82 */ /* 0x000e220000000a00 */
[----:B--2---:R-:W-:-:S02]  /*7fc0*/  @P0 IMAD.WIDE.U32 R8, R17, 0x20, R8 ;  /* 0x0000002011080825 */ /* 0x004fc400078e0008 */
[----:B------:R1:W-:Y:S04]  /*7fd0*/  @P2 STG.E.128 desc[UR8][R4.64+0x10], R100 ;  /* 0x0000106404002986 */ /* 0x0003e8000c101d08 */
[----:B------:R1:W-:Y:S01]  /*7fe0*/  @P0 STG.E.128 desc[UR8][R8.64], R64 ;  /* 0x0000004008000986 */ /* 0x0003e2000c101d08 */
[C---:B---3--:R-:W-:Y:S01]  /*7ff0*/  @P0 IMAD.WIDE.U32 R10, R17.reuse, 0x20, R10 ;  /* 0x00000020110a0825 */ /* 0x048fe200078e000a */
[----:B------:R-:W-:Y:S02]  /*8000*/  @P0 IADD3 R17, PT, PT, R17, 0x100, RZ ;  /* 0x0000010011110810 */ /* 0x000fe40007ffe0ff */
[----:B------:R1:W-:Y:S04]  /*8010*/  @P0 STG.E.128 desc[UR8][R8.64+0x10], R60 ;  /* 0x0000103c08000986 */ /* 0x0003e8000c101d08 */
[----:B------:R1:W-:Y:S01]  /*8020*/  @P0 STG.E.128 desc[UR8][R10.64], R96 ;  /* 0x000000600a000986 */ /* 0x0003e2000c101d08 */
[----:B----4-:R-:W-:-:S03]  /*8030*/  @P1 IMAD.WIDE.U32 R12, R17, 0x20, R12 ;  /* 0x00000020110c1825 */ /* 0x010fc600078e000c */
[----:B------:R1:W-:Y:S04]  /*8040*/  @P0 STG.E.128 desc[UR8][R10.64+0x10], R92 ;  /* 0x0000105c0a000986 */ /* 0x0003e8000c101d08 */
[----:B------:R1:W-:Y:S01]  /*8050*/  @P1 STG.E.128 desc[UR8][R12.64], R56 ;  /* 0x000000380c001986 */ /* 0x0003e2000c101d08 */
[----:B0-----:R-:W-:-:S03]  /*8060*/  @P1 IMAD.WIDE.U32 R14, R17, 0x20, R14 ;  /* 0x00000020110e1825 */ /* 0x001fc600078e000e */
[----:B------:R1:W-:Y:S04]  /*8070*/  @P1 STG.E.128 desc[UR8][R12.64+0x10], R52 ;  /* 0x000010340c001986 */ /* 0x0003e8000c101d08 */
[----:B------:R1:W-:Y:S04]  /*8080*/  @P1 STG.E.128 desc[UR8][R14.64], R88 ;  /* 0x000000580e001986 */ /* 0x0003e8000c101d08 */
[----:B------:R1:W-:Y:S01]  /*8090*/  @P1 STG.E.128 desc[UR8][R14.64+0x10], R84 ;  /* 0x000010540e001986 */ /* 0x0003e2000c101d08 */
[----:B------:R-:W-:Y:S05]  /*80a0*/  @!P4 EXIT ;  /* 0x000000000000c94d */ /* 0x000fea0003800000 */
[----:B-1----:R-:W0:Y:S01]  /*80b0*/  LDC.64 R2, c[0x0][0x440] ;  /* 0x00011000ff027b82 */ /* 0x002e220000000a00 */
[----:B------:R-:W-:-:S07]  /*80c0*/  @P1 IADD3 R17, PT, PT, R17, 0x100, RZ ;  /* 0x0000010011111810 */ /* 0x000fce0007ffe0ff */
[----:B------:R-:W1:Y:S01]  /*80d0*/  LDC.64 R4, c[0x0][0x448] ;  /* 0x00011200ff047b82 */ /* 0x000e620000000a00 */
[----:B0-----:R-:W-:-:S05]  /*80e0*/  IMAD.WIDE.U32 R2, R17, 0x20, R2 ;  /* 0x0000002011027825 */ /* 0x001fca00078e0002 */
[----:B------:R-:W-:Y:S01]  /*80f0*/  STG.E.128 desc[UR8][R2.64], R48 ;  /* 0x0000003002007986 */ /* 0x000fe2000c101d08 */
[----:B-1----:R-:W-:-:S03]  /*8100*/  IMAD.WIDE.U32 R4, R17, 0x20, R4 ;  /* 0x0000002011047825 */ /* 0x002fc600078e0004 */
[----:B------:R-:W-:Y:S04]  /*8110*/  STG.E.128 desc[UR8][R2.64+0x10], R44 ;  /* 0x0000102c02007986 */ /* 0x000fe8000c101d08 */
[----:B------:R-:W-:Y:S04]  /*8120*/  STG.E.128 desc[UR8][R4.64], R80 ;  /* 0x0000005004007986 */ /* 0x000fe8000c101d08 */
[----:B------:R-:W-:Y:S01]  /*8130*/  STG.E.128 desc[UR8][R4.64+0x10], R76 ;  /* 0x0000104c04007986 */ /* 0x000fe2000c101d08 */
[----:B------:R-:W-:Y:S05]  /*8140*/  EXIT ;  /* 0x000000000000794d */ /* 0x000fea0003800000 */
.L_x_146:
        /* <DEDUP_REMOVED lines=11> */
.L_x_4798:


//--------------------- .text._ZN10layer_norm31ln_parallel_residual_bwd_kernelINS_13Kernel_traitsI13__nv_bfloat16S2_S2_S2_fjLj8192ELj1ELj1ELj8ELj16ENS_18Kernel_traits_baseILj8192ES2_S2_S2_S2_fjLj256EEEEELb0ELb1ELb1EEEvNS_9BwdParamsE --------------------------
	.section	.text._ZN10layer_norm31ln_parallel_residual_bwd_kernelINS_13Kernel_traitsI13__nv_bfloat16S2_S2_S2_fjLj8192ELj1ELj1ELj8ELj16ENS_18Kernel_traits_baseILj8192ES2_S2_S2_S2_fjLj256EEEEELb0ELb1ELb1EEEvNS_9BwdParamsE,"ax",@progbits
	.align	128
        .global         _ZN10layer_norm31ln_parallel_residual_bwd_kernelINS_13Kernel_traitsI13__nv_bfloat16S2_S2_S2_fjLj8192ELj1ELj1ELj8ELj16ENS_18Kernel_traits_baseILj8192ES2_S2_S2_S2_fjLj256EEEEELb0ELb1ELb1EEEvNS_9BwdParamsE
        .type           _ZN10layer_norm31ln_parallel_residual_bwd_kernelINS_13Kernel_traitsI13__nv_bfloat16S2_S2_S2_fjLj8192ELj1ELj1ELj8ELj16ENS_18Kernel_traits_baseILj8192ES2_S2_S2_S2_fjLj256EEEEELb0ELb1ELb1EEEvNS_9BwdParamsE,@function
        .size           _ZN10layer_norm31ln_parallel_residual_bwd_kernelINS_13Kernel_traitsI13__nv_bfloat16S2_S2_S2_fjLj8192ELj1ELj1ELj8ELj16ENS_18Kernel_traits_baseILj8192ES2_S2_S2_S2_fjLj256EEEEELb0ELb1ELb1EEEvNS_9BwdParamsE,(.L_x_4799 - _ZN10layer_norm31ln_parallel_residual_bwd_kernelINS_13Kernel_traitsI13__nv_bfloat16S2_S2_S2_fjLj8192ELj1ELj1ELj8ELj16ENS_18Kernel_traits_baseILj8192ES2_S2_S2_S2_fjLj256EEEEELb0ELb1ELb1EEEvNS_9BwdParamsE)
        .other          _ZN10layer_norm31ln_parallel_residual_bwd_kernelINS_13Kernel_traitsI13__nv_bfloat16S2_S2_S2_fjLj8192ELj1ELj1ELj8ELj16ENS_18Kernel_traits_baseILj8192ES2_S2_S2_S2_fjLj256EEEEELb0ELb1ELb1EEEvNS_9BwdParamsE,@"STO_CUDA_ENTRY STV_DEFAULT"
_ZN10layer_norm31ln_parallel_residual_bwd_kernelINS_13Kernel_traitsI13__nv_bfloat16S2_S2_S2_fjLj8192ELj1ELj1ELj8ELj16ENS_18Kernel_traits_baseILj8192ES2_S2_S2_S2_fjLj256EEEEELb0ELb1ELb1EEEvNS_9BwdParamsE:
.text._ZN10layer_norm31ln_parallel_residual_bwd_kernelINS_13Kernel_traitsI13__nv_bfloat16S2_S2_S2_fjLj8192ELj1ELj1ELj8ELj16ENS_18Kernel_traits_baseILj8192ES2_S2_S2_S2_fjLj256EEEEELb0ELb1ELb1EEEvNS_9BwdParamsE:
[----:B------:R-:W-:Y:S08]  /*0000*/  LDC R1, c[0x0][0x37c] ;  /* 0x0000df00ff017b82 */ /* 0x000ff00000000800 */
[----:B------:R-:W0:Y:S01]  /*0010*/  S2UR UR10, SR_CTAID.X ;  /* 0x00000000000a79c3 */ /* 0x000e220000002500 */
[----:B------:R-:W0:Y:S01]  /*0020*/  LDCU UR4, c[0x0][0x384] ;  /* 0x00007080ff0477ac */ /* 0x000e220008000800 */
[----:B------:R-:W1:Y:S01]  /*0030*/  S2R R60, SR_TID.X ;  /* 0x00000000003c7919 */ /* 0x000e620000002100 */
        /* <DEDUP_REMOVED lines=21> */
[----:B0-----:R-:W-:Y:S01]  /*0190*/  UISETP.GE.AND UP0, UPT, UR10, UR4, UPT ;  /* 0x000000040a00728c */ /* 0x001fe2000bf06270 */
        /* <DEDUP_REMOVED lines=11> */
[----:B------:R-:W0:Y:S01]  /*0250*/  LDCU.64 UR8, c[0x0][0x358] ;  /* 0x00006b00ff0877ac */ /* 0x000e220008000a00 */
[----:B-1----:R-:W-:Y:S05]  /*0260*/  BRA.U UP0, `(.L_x_147) ;  /* 0x0000007500d87547 */ /* 0x002fea000b800000 */
[----:B------:R-:W1:Y:S01]  /*0270*/  LDC.64 R2, c[0x0][0x3d0] ;  /* 0x0000f400ff027b82 */ /* 0x000e620000000a00 */
[----:B------:R-:W2:Y:S01]  /*0280*/  LDCU.64 UR4, c[0x0][0x438] ;  /* 0x00008700ff0477ac */ /* 0x000ea20008000a00 */
[----:B------:R-:W3:Y:S01]  /*0290*/  LDCU.U8 UR11, c[0x0][0x410] ;  /* 0x00008200ff0b77ac */ /* 0x000ee20008000000 */
[----:B------:R-:W-:Y:S01]  /*02a0*/  HFMA2 R61, -RZ, RZ, 0, 0 ;  /* 0x00000000ff3d7431 */ /* 0x000fe200000001ff */
[----:B------:R-:W-:Y:S02]  /*02b0*/  PLOP3.LUT P3, PT, PT, PT, PT, 0x8, 0x80 ;  /* 0x000000000080781c */ /* 0x000fe40003f6e170 */
[----:B------:R-:W-:Y:S02]  /*02c0*/  CS2R R62, SRZ ;  /* 0x00000000003e7805 */ /* 0x000fe4000001ff00 */
[----:B------:R-:W-:Y:S02]  /*02d0*/  SHF.R.U32.HI R143, RZ, 0x5, R60 ;  /* 0x00000005ff8f7819 */ /* 0x000fe4000001163c */
        /* <DEDUP_REMOVED lines=16> */
[----:B------:R-:W-:Y:S02]  /*03e0*/  CS2R R124, SRZ ;  /* 0x00000000007c7805 */ /* 0x000fe4000001ff00 */
[----:B------:R-:W-:Y:S02]  /*03f0*/  CS2R R144, SRZ ;  /* 0x0000000000907805 */ /* 0x000fe4000001ff00 */
[----:B------:R-:W-:Y:S01]  /*0400*/  CS2R R90, SRZ ;  /* 0x00000000005a7805 */ /* 0x000fe2000001ff00 */
[----:B0-----:R-:W4:Y:S01]  /*0410*/  LDG.E.128 R16, desc[UR8][R2.64] ;  /* 0x0000000802107981 */ /* 0x001f22000c1e1d00 */
[----:B------:R-:W-:-:S02]  /*0420*/  CS2R R96, SRZ ;  /* 0x0000000000607805 */ /* 0x000fc4000001ff00 */
[----:B------:R-:W-:Y:S02]  /*0430*/  CS2R R98, SRZ ;  /* 0x0000000000627805 */ /* 0x000fe4000001ff00 */
[----:B------:R-:W-:Y:S01]  /*0440*/  CS2R R100, SRZ ;  /* 0x0000000000647805 */ /* 0x000fe2000001ff00 */
[----:B------:R-:W5:Y:S01]  /*0450*/  LDG.E.128 R12, desc[UR8][R2.64+0x1000] ;  /* 0x00100008020c7981 */ /* 0x000f62000c1e1d00 */
[----:B------:R-:W-:Y:S02]  /*0460*/  CS2R R102, SRZ ;  /* 0x0000000000667805 */ /* 0x000fe4000001ff00 */
[----:B------:R-:W-:Y:S02]  /*0470*/  CS2R R104, SRZ ;  /* 0x0000000000687805 */ /* 0x000fe4000001ff00 */
[----:B------:R-:W-:Y:S01]  /*0480*/  CS2R R106, SRZ ;  /* 0x00000000006a7805 */ /* 0x000fe2000001ff00 */
[----:B------:R-:W5:Y:S01]  /*0490*/  LDG.E.128 R8, desc[UR8][R2.64+0x2000] ;  /* 0x0020000802087981 */ /* 0x000f62000c1e1d00 */
[----:B------:R-:W-:-:S02]  /*04a0*/  CS2R R108, SRZ ;  /* 0x00000000006c7805 */ /* 0x000fc4000001ff00 */
[----:B------:R-:W-:Y:S02]  /*04b0*/  CS2R R110, SRZ ;  /* 0x00000000006e7805 */ /* 0x000fe4000001ff00 */
[----:B------:R-:W-:Y:S01]  /*04c0*/  CS2R R112, SRZ ;  /* 0x0000000000707805 */ /* 0x000fe2000001ff00 */
[----:B------:R-:W5:Y:S01]  /*04d0*/  LDG.E.128 R4, desc[UR8][R2.64+0x3000] ;  /* 0x0030000802047981 */ /* 0x000f62000c1e1d00 */
[----:B--2---:R-:W-:Y:S01]  /*04e0*/  UISETP.NE.U32.AND UP0, UPT, UR4, URZ, UPT ;  /* 0x000000ff0400728c */ /* 0x004fe2000bf05070 */
[----:B------:R-:W-:Y:S01]  /*04f0*/  CS2R R114, SRZ ;  /* 0x0000000000727805 */ /* 0x000fe2000001ff00 */
[----:B---3--:R-:W-:Y:S01]  /*0500*/  UISETP.NE.AND UP1, UPT, UR11, URZ, UPT ;  /* 0x000000ff0b00728c */ /* 0x008fe2000bf25270 */
[----:B------:R-:W-:Y:S01]  /*0510*/  CS2R R116, SRZ ;  /* 0x0000000000747805 */ /* 0x000fe2000001ff00 */
[----:B------:R-:W-:Y:S01]  /*0520*/  UISETP.NE.AND.EX UP0, UPT, UR5, URZ, UPT, UP0 ;  /* 0x000000ff0500728c */ /* 0x000fe2000bf05300 */
[----:B------:R-:W-:Y:S02]  /*0530*/  CS2R R118, SRZ ;  /* 0x0000000000767805 */ /* 0x000fe4000001ff00 */
[----:B------:R-:W-:Y:S01]  /*0540*/  MOV R126, RZ ;  /* 0x000000ff007e7202 */ /* 0x000fe20000000f00 */
[----:B------:R-:W0:Y:S01]  /*0550*/  LDCU UR12, c[0x0][0x388] ;  /* 0x00007100ff0c77ac */ /* 0x000e220008000800 */
[----:B------:R-:W-:-:S02]  /*0560*/  MOV R163, UR10 ;  /* 0x0000000a00a37c02 */ /* 0x000fc40008000f00 */
[----:B------:R-:W-:Y:S01]  /*0570*/  PLOP3.LUT P4, PT, PT, PT, UP1, 0x80, 0x8 ;  /* 0x000000000008781c */ /* 0x000fe20003f8f018 */
[----:B------:R-:W1:Y:S01]  /*0580*/  LDCU UR13, c[0x0][0x400] ;  /* 0x00008000ff0d77ac */ /* 0x000e620008000800 */
[----:B------:R-:W-:Y:S01]  /*0590*/  PLOP3.LUT P2, PT, PT, PT, UP0, 0x80, 0x8 ;  /* 0x000000000008781c */ /* 0x000fe20003f4f008 */
[----:B------:R-:W2:Y:S01]  /*05a0*/  LDCU.64 UR6, c[0x0][0x470] ;  /* 0x00008e00ff0677ac */ /* 0x000ea20008000a00 */
[----:B------:R-:W3:Y:S01]  /*05b0*/  LDCU.64 UR4, c[0x0][0x478] ;  /* 0x00008f00ff0477ac */ /* 0x000ee20008000a00 */
[----:B----4-:R-:W-:Y:S02]  /*05c0*/  PRMT R146, R16, 0x7632, R146 ;  /* 0x0000763210927816 */ /* 0x010fe40000000092 */
[----:B------:R-:W-:Y:S02]  /*05d0*/  PRMT R147, R17, 0x7632, R147 ;  /* 0x0000763211937816 */ /* 0x000fe40000000093 */
[----:B------:R-:W-:Y:S02]  /*05e0*/  PRMT R148, R18, 0x7632, R148 ;  /* 0x0000763212947816 */ /* 0x000fe40000000094 */
[----:B------:R-:W-:-:S02]  /*05f0*/  PRMT R149, R19, 0x7632, R149 ;  /* 0x0000763213957816 */ /* 0x000fc40000000095 */
[----:B-----5:R-:W-:Y:S02]  /*0600*/  PRMT R150, R12, 0x7632, R150 ;  /* 0x000076320c967816 */ /* 0x020fe40000000096 */
[----:B------:R-:W-:Y:S02]  /*0610*/  PRMT R151, R13, 0x7632, R151 ;  /* 0x000076320d977816 */ /* 0x000fe40000000097 */
[----:B------:R-:W-:Y:S02]  /*0620*/  PRMT R152, R14, 0x7632, R152 ;  /* 0x000076320e987816 */ /* 0x000fe40000000098 */
[----:B------:R-:W-:Y:S02]  /*0630*/  PRMT R153, R15, 0x7632, R153 ;  /* 0x000076320f997816 */ /* 0x000fe40000000099 */
        /* <DEDUP_REMOVED lines=39> */
[----:B0123--:R-:W-:-:S07]  /*08b0*/  SHF.L.U32 R161, R161, 0x10, RZ ;  /* 0x00000010a1a17819 */ /* 0x00ffce00000006ff */
.L_x_180:
[----:B0-----:R-:W0:Y:S01]  /*08c0*/  LDC.64 R48, c[0x0][0x3a8] ;  /* 0x0000ea00ff307b82 */ /* 0x001e220000000a00 */
[----:B------:R-:W-:-:S05]  /*08d0*/  IMAD R0, R163, UR12, RZ ;  /* 0x0000000ca3007c24 */ /* 0x000fca000f8e02ff */
[----:B------:R-:W-:Y:S02]  /*08e0*/  SHF.R.S32.HI R25, RZ, 0x1f, R0 ;  /* 0x0000001fff197819 */ /* 0x000fe40000011400 */
[----:B------:R-:W1:Y:S02]  /*08f0*/  LDC.64 R52, c[0x0][0x3c0] ;  /* 0x0000f000ff347b82 */ /* 0x000e640000000a00 */
[----:B------:R-:W-:-:S04]  /*0900*/  LEA.HI R25, R25, R0, RZ, 0x3 ;  /* 0x0000000019197211 */ /* 0x000fc800078f18ff */
[----:B------:R-:W-:Y:S02]  /*0910*/  LEA.HI.SX32 R171, R25, R60, 0x1d ;  /* 0x0000003c19ab7211 */ /* 0x000fe400078feaff */
[----:B------:R-:W2:Y:S08]  /*0920*/  LDC.64 R2, c[0x0][0x428] ;  /* 0x00010a00ff027b82 */ /* 0x000eb00000000a00 */
[----:B------:R-:W3:Y:S01]  /*0930*/  LDC.64 R56, c[0x0][0x3c8] ;  /* 0x0000f200ff387b82 */ /* 0x000ee20000000a00 */
[----:B0-----:R-:W-:-:S06]  /*0940*/  IMAD.WIDE.U32 R24, R171, 0x10, R48 ;  /* 0x00000010ab187825 */ /* 0x001fcc00078e0030 */
[----:B------:R-:W4:Y:S01]  /*0950*/  LDG.E.128 R24, desc[UR8][R24.64] ;  /* 0x0000000818187981 */ /* 0x000f22000c1e1d00 */
[----:B-1----:R-:W-:Y:S01]  /*0960*/  IMAD.WIDE R58, R163, 0x4, R52 ;  /* 0x00000004a33a7825 */ /* 0x002fe200078e0234 */
[----:B------:R-:W-:-:S05]  /*0970*/  IADD3 R169, PT, PT, R171, 0x100, RZ ;  /* 0x00000100aba97810 */ /* 0x000fca0007ffe0ff */
[----:B------:R-:W4:Y:S01]  /*0980*/  LDG.E R59, desc[UR8][R58.64] ;  /* 0x000000083a3b7981 */ /* 0x000f22000c1e1900 */
[----:B--2---:R-:W-:-:S06]  /*0990*/  IMAD.WIDE.U32 R28, R171, 0x10, R2 ;  /* 0x00000010ab1c7825 */ /* 0x004fcc00078e0002 */
[----:B------:R-:W2:Y:S01]  /*09a0*/  LDG.E.128 R28, desc[UR8][R28.64] ;  /* 0x000000081c1c7981 */ /* 0x000ea2000c1e1d00 */
[----:B------:R-:W-:-:S04]  /*09b0*/  IMAD.WIDE.U32 R32, R169, 0x10, R48 ;  /* 0x00000010a9207825 */ /* 0x000fc800078e0030 */
[----:B---3--:R-:W-:Y:S02]  /*09c0*/  IMAD.WIDE R56, R163, 0x4, R56 ;  /* 0x00000004a3387825 */ /* 0x008fe400078e0238 */
[----:B------:R-:W3:Y:S01]  /*09d0*/  LDG.E.128 R32, desc[UR8][R32.64] ;  /* 0x0000000820207981 */ /* 0x000ee2000c1e1d00 */
[----:B------:R-:W-:Y:S01]  /*09e0*/  IADD3 R167, PT, PT, R171, 0x200, RZ ;  /* 0x00000200aba77810 */ /* 0x000fe20007ffe0ff */
[----:B------:R-:W-:Y:S02]  /*09f0*/  IMAD.WIDE.U32 R36, R169, 0x10, R2 ;  /* 0x00000010a9247825 */ /* 0x000fe400078e0002 */
[----:B------:R-:W3:Y:S04]  /*0a00*/  LDG.E R56, desc[UR8][R56.64] ;  /* 0x0000000838387981 */ /* 0x000ee8000c1e1900 */
[----:B------:R-:W3:Y:S01]  /*0a10*/  LDG.E.128 R36, desc[UR8][R36.64] ;  /* 0x0000000824247981 */ /* 0x000ee2000c1e1d00 */
[----:B------:R-:W-:-:S06]  /*0a20*/  IMAD.WIDE.U32 R40, R167, 0x10, R48 ;  /* 0x00000010a7287825 */ /* 0x000fcc00078e0030 */
[----:B------:R-:W3:Y:S01]  /*0a30*/  LDG.E.128 R40, desc[UR8][R40.64] ;  /* 0x0000000828287981 */ /* 0x000ee2000c1e1d00 */
[----:B------:R-:W-:Y:S01]  /*0a40*/  IMAD.WIDE.U32 R44, R167, 0x10, R2 ;  /* 0x00000010a72c7825 */ /* 0x000fe200078e0002 */
[----:B------:R-:W-:-:S05]  /*0a50*/  IADD3 R165, PT, PT, R171, 0x300, RZ ;  /* 0x00000300aba57810 */ /* 0x000fca0007ffe0ff */
[----:B------:R-:W3:Y:S01]  /*0a60*/  LDG.E.128 R44, desc[UR8][R44.64] ;  /* 0x000000082c2c7981 */ /* 0x000ee2000c1e1d00 */
[----:B------:R-:W-:-:S06]  /*0a70*/  IMAD.WIDE.U32 R48, R165, 0x10, R48 ;  /* 0x00000010a5307825 */ /* 0x000fcc00078e0030 */
[----:B------:R-:W3:Y:S01]  /*0a80*/  LDG.E.128 R48, desc[UR8][R48.64] ;  /* 0x0000000830307981 */ /* 0x000ee2000c1e1d00 */
[C---:B------:R-:W-:Y:S02]  /*0a90*/  IMAD.WIDE.U32 R52, R165.reuse, 0x10, R2 ;  /* 0x00000010a5347825 */ /* 0x040fe400078e0002 */
[----:B------:R-:W0:Y:S04]  /*0aa0*/  @P2 LDC.64 R2, c[0x0][0x438] ;  /* 0x00010e00ff022b82 */ /* 0x000e280000000a00 */
[----:B------:R-:W3:Y:S01]  /*0ab0*/  LDG.E.128 R52, desc[UR8][R52.64] ;  /* 0x0000000834347981 */ /* 0x000ee2000c1e1d00 */
[----:B0-----:R-:W-:-:S05]  /*0ac0*/  @P2 IMAD.WIDE.U32 R2, R165, 0x10, R2 ;  /* 0x00000010a5022825 */ /* 0x001fca00078e0002 */
[----:B-----5:R0:W5:Y:S01]  /*0ad0*/  @P2 LDG.E.128 R12, desc[UR8][R2.64] ;  /* 0x00000008020c2981 */ /* 0x020162000c1e1d00 */
[C---:B----4-:R-:W-:Y:S02]  /*0ae0*/  PRMT R0, R24.reuse, 0x7632, R0 ;  /* 0x0000763218007816 */ /* 0x050fe40000000000 */
[----:B------:R-:W-:Y:S02]  /*0af0*/  SHF.L.U32 R215, R24, 0x10, RZ ;  /* 0x0000001018d77819 */ /* 0x000fe400000006ff */
[C---:B------:R-:W-:Y:S02]  /*0b00*/  PRMT R162, R25.reuse, 0x7632, R162 ;  /* 0x0000763219a27816 */ /* 0x040fe400000000a2 */
[----:B------:R-:W-:Y:S02]  /*0b10*/  SHF.L.U32 R223, R25, 0x10, RZ ;  /* 0x0000001019df7819 */ /* 0x000fe400000006ff */
[----:B------:R-:W1:Y:S01]  /*0b20*/  @P2 LDC.64 R24, c[0x0][0x438] ;  /* 0x00010e00ff182b82 */ /* 0x000e620000000a00 */
[----:B------:R-:W-:-:S02]  /*0b30*/  FSEL R178, R59, RZ, !P4 ;  /* 0x000000ff3bb27208 */ /* 0x000fc40006000000 */
[----:B------:R-:W-:Y:S02]  /*0b40*/  SHF.L.U32 R0, R0, 0x10, RZ ;  /* 0x0000001000007819 */ /* 0x000fe400000006ff */
[C---:B--2---:R-:W-:Y:S02]  /*0b50*/  PRMT R235, R28.reuse, 0x7632, R235 ;  /* 0x000076321ceb7816 */ /* 0x044fe400000000eb */
[----:B------:R-:W-:Y:S01]  /*0b60*/  SHF.L.U32 R181, R28, 0x10, RZ ;  /* 0x000000101cb57819 */ /* 0x000fe200000006ff */
[C---:B------:R-:W-:Y:S01]  /*0b70*/  FADD.FTZ R215, -R178.reuse, R215 ;  /* 0x000000d7b2d77221 */ /* 0x040fe20000010100 */
[----:B------:R-:W-:Y:S01]  /*0b80*/  SHF.L.U32 R235, R235, 0x10, RZ ;  /* 0x00000010ebeb7819 */ /* 0x000fe200000006ff */
[----:B------:R-:W-:Y:S02]  /*0b90*/  FADD.FTZ R213, -R178, R0 ;  /* 0x00000000b2d57221 */ /* 0x000fe40000010100 */
[----:B------:R-:W-:Y:S01]  /*0ba0*/  FMUL.FTZ R225, R127, R181 ;  /* 0x000000b57fe17220 */ /* 0x000fe20000410000 */
[C---:B------:R-:W-:Y:S01]  /*0bb0*/  PRMT R234, R29.reuse, 0x7632, R234 ;  /* 0x000076321dea7816 */ /* 0x040fe200000000ea */
[----:B---3--:R-:W-:Y:S01]  /*0bc0*/  FMUL.FTZ R0, R56, R215 ;  /* 0x000000d738007220 */ /* 0x008fe20000410000 */
[----:B------:R-:W-:Y:S01]  /*0bd0*/  SHF.L.U32 R183, R29, 0x10, RZ ;  /* 0x000000101db77819 */ /* 0x000fe200000006ff */
[----:B------:R-:W-:Y:S01]  /*0be0*/  FMUL.FTZ R210, R146, R235 ;  /* 0x000000eb92d27220 */ /* 0x000fe20000410000 */
[----:B------:R-:W-:Y:S01]  /*0bf0*/  SHF.L.U32 R162, R162, 0x10, RZ ;  /* 0x00000010a2a27819 */ /* 0x000fe200000006ff */
[----:B0-----:R-:W-:Y:S01]  /*0c00*/  FADD.FTZ R3, RZ, R225 ;  /* 0x000000e1ff037221 */ /* 0x001fe20000010000 */
[----:B------:R-:W-:Y:S01]  /*0c10*/  FADD.FTZ R223, -R178, R223 ;  /* 0x000000dfb2df7221 */ /* 0x000fe20000010100 */
[----:B------:R-:W-:Y:S01]  /*0c20*/  FMUL.FTZ R213, R56, R213 ;  /* 0x000000d538d57220 */ /* 0x000fe20000410000 */
[----:B------:R-:W-:Y:S01]  /*0c30*/  FFMA.FTZ R2, R0, R225, RZ ;  /* 0x000000e100027223 */ /* 0x000fe200000100ff */
[----:B------:R-:W-:Y:S01]  /*0c40*/  SHF.L.U32 R234, R234, 0x10, RZ ;  /* 0x00000010eaea7819 */ /* 0x000fe200000006ff */
[----:B------:R-:W-:Y:S01]  /*0c50*/  FMUL.FTZ R216, R128, R183 ;  /* 0x000000b780d87220 */ /* 0x000fe20000410000 */
[C---:B------:R-:W-:Y:S01]  /*0c60*/  PRMT R164, R26.reuse, 0x7632, R164 ;  /* 0x000076321aa47816 */ /* 0x040fe200000000a4 */
[----:B------:R-:W-:Y:S01]  /*0c70*/  FADD.FTZ R3, R3, R210 ;  /* 0x000000d203037221 */ /* 0x000fe20000010000 */
[----:B------:R-:W-:Y:S01]  /*0c80*/  SHF.L.U32 R221, R26, 0x10, RZ ;  /* 0x000000101add7819 */ /* 0x000fe200000006ff */
[----:B------:R-:W-:Y:S01]  /*0c90*/  FADD.FTZ R211, -R178, R162 ;  /* 0x000000a2b2d37221 */ /* 0x000fe20000010100 */
[----:B------:R-:W-:Y:S01]  /*0ca0*/  FMUL.FTZ R223, R56, R223 ;  /* 0x000000df38df7220 */ /* 0x000fe20000410000 */
[----:B------:R-:W-:Y:S01]  /*0cb0*/  FFMA.FTZ R2, R213, R210, R2 ;  /* 0x000000d2d5027223 */ /* 0x000fe20000010002 */
[C---:B------:R-:W-:Y:S01]  /*0cc0*/  PRMT R233, R30.reuse, 0x7632, R233 ;  /* 0x000076321ee97816 */ /* 0x040fe200000000e9 */
[----:B------:R-:W-:Y:S01]  /*0cd0*/  FMUL.FTZ R208, R147, R234 ;  /* 0x000000ea93d07220 */ /* 0x000fe20000410000 */
[----:B------:R-:W-:Y:S01]  /*0ce0*/  SHF.L.U32 R187, R30, 0x10, RZ ;  /* 0x000000101ebb7819 */ /* 0x000fe200000006ff */
[----:B------:R-:W-:Y:S01]  /*0cf0*/  FADD.FTZ R3, R3, R216 ;  /* 0x000000d803037221 */ /* 0x000fe20000010000 */
[----:B------:R-:W-:Y:S01]  /*0d00*/  SHF.L.U32 R164, R164, 0x10, RZ ;  /* 0x00000010a4a47819 */ /* 0x000fe200000006ff */
[----:B------:R-:W-:Y:S01]  /*0d10*/  FADD.FTZ R221, -R178, R221 ;  /* 0x000000ddb2dd7221 */ /* 0x000fe20000010100 */
[----:B------:R-:W-:Y:S01]  /*0d20*/  FMUL.FTZ R211, R56, R211 ;  /* 0x000000d338d37220 */ /* 0x000fe20000410000 */
[----:B------:R-:W-:Y:S01]  /*0d30*/  FFMA.FTZ R2, R223, R216, R2 ;  /* 0x000000d8df027223 */ /* 0x000fe20000010002 */
[----:B-1----:R-:W-:Y:S01]  /*0d40*/  @P2 IMAD.WIDE.U32 R24, R171, 0x10, R24 ;  /* 0x00000010ab182825 */ /* 0x002fe200078e0018 */
[----:B------:R-:W-:-:S03]  /*0d50*/  SHF.L.U32 R233, R233, 0x10, RZ ;  /* 0x00000010e9e97819 */ /* 0x000fc600000006ff */
[----:B------:R-:W-:Y:S01]  /*0d60*/  FMUL.FTZ R214, R129, R187 ;  /* 0x000000bb81d67220 */ /* 0x000fe20000410000 */
[----:B------:R-:W-:Y:S01]  /*0d70*/  PRMT R166, R27, 0x7632, R166 ;  /* 0x000076321ba67816 */ /* 0x000fe200000000a6 */
[----:B------:R-:W-:Y:S01]  /*0d80*/  FADD.FTZ R3, R3, R208 ;  /* 0x000000d003037221 */ /* 0x000fe20000010000 */
[----:B------:R-:W-:Y:S01]  /*0d90*/  SHF.L.U32 R219, R27, 0x10, RZ ;  /* 0x000000101bdb7819 */ /* 0x000fe200000006ff */
[----:B------:R-:W-:Y:S01]  /*0da0*/  FADD.FTZ R203, -R178, R164 ;  /* 0x000000a4b2cb7221 */ /* 0x000fe20000010100 */
[----:B------:R-:W-:Y:S01]  /*0db0*/  FMUL.FTZ R221, R56, R221 ;  /* 0x000000dd38dd7220 */ /* 0x000fe20000410000 */
[----:B------:R-:W-:Y:S01]  /*0dc0*/  FFMA.FTZ R2, R211, R208, R2 ;  /* 0x000000d0d3027223 */ /* 0x000fe20000010002 */
[C---:B------:R-:W-:Y:S01]  /*0dd0*/  PRMT R30, R31.reuse, 0x7632, R30 ;  /* 0x000076321f1e7816 */ /* 0x040fe2000000001e */
[----:B------:R0:W5:Y:S01]  /*0de0*/  @P2 LDG.E.128 R92, desc[UR8][R24.64] ;  /* 0x00000008185c2981 */ /* 0x000162000c1e1d00 */
[----:B------:R-:W-:Y:S01]  /*0df0*/  SHF.L.U32 R189, R31, 0x10, RZ ;  /* 0x000000101fbd7819 */ /* 0x000fe200000006ff */
[----:B------:R-:W-:Y:S01]  /*0e00*/  FMUL.FTZ R217, R148, R233 ;  /* 0x000000e994d97220 */ /* 0x000fe20000410000 */
[----:B------:R-:W-:Y:S01]  /*0e10*/  SHF.L.U32 R59, R166, 0x10, RZ ;  /* 0x00000010a63b7819 */ /* 0x000fe200000006ff */
[----:B------:R-:W-:Y:S01]  /*0e20*/  FADD.FTZ R219, -R178, R219 ;  /* 0x000000dbb2db7221 */ /* 0x000fe20000010100 */
[----:B------:R-:W-:Y:S01]  /*0e30*/  FMUL.FTZ R206, R56, R203 ;  /* 0x000000cb38ce7220 */ /* 0x000fe20000410000 */
[----:B------:R-:W-:Y:S01]  /*0e40*/  SHF.L.U32 R30, R30, 0x10, RZ ;  /* 0x000000101e1e7819 */ /* 0x000fe200000006ff */
[----:B------:R-:W1:Y:S01]  /*0e50*/  @P2 LDC.64 R26, c[0x0][0x438] ;  /* 0x00010e00ff1a2b82 */ /* 0x000e620000000a00 */
[----:B0-----:R-:W-:Y:S01]  /*0e60*/  FADD.FTZ R24, R3, R214 ;  /* 0x000000d603187221 */ /* 0x001fe20000010000 */
[----:B------:R-:W-:Y:S01]  /*0e70*/  FFMA.FTZ R3, R221, R214, R2 ;  /* 0x000000d6dd037223 */ /* 0x000fe20000010002 */
[----:B------:R-:W-:Y:S01]  /*0e80*/  PRMT R57, R32, 0x7632, R57 ;  /* 0x0000763220397816 */ /* 0x000fe20000000039 */
[----:B------:R-:W-:Y:S01]  /*0e90*/  FMUL.FTZ R212, R130, R189 ;  /* 0x000000bd82d47220 */ /* 0x000fe20000410000 */
[----:B------:R-:W-:Y:S01]  /*0ea0*/  SHF.L.U32 R205, R32, 0x10, RZ ;  /* 0x0000001020cd7819 */ /* 0x000fe200000006ff */
[----:B------:R-:W-:Y:S01]  /*0eb0*/  FADD.FTZ R25, R24, R217 ;  /* 0x000000d918197221 */ /* 0x000fe20000010000 */
        /* <DEDUP_REMOVED lines=19> */
[----:B------:R-:W-:-:S02]  /*0ff0*/  PRMT R170, R34, 0x7632, R170 ;  /* 0x0000763222aa7816 */ /* 0x000fc400000000aa */
[----:B------:R-:W-:Y:S01]  /*1000*/  SHF.L.U32 R197, R34, 0x10, RZ ;  /* 0x0000001022c57819 */ /* 0x000fe200000006ff */
[----:B------:R-:W-:Y:S01]  /*1010*/  FMUL.FTZ R203, R150, R32 ;  /* 0x0000002096cb7220 */ /* 0x000fe20000410000 */
[----:B------:R-:W-:Y:S01]  /*1020*/  PRMT R34, R37, 0x7632, R34 ;  /* 0x0000763225227816 */ /* 0x000fe20000000022 */
[----:B------:R-:W-:Y:S01]  /*1030*/  FADD.FTZ R2, R25, R192 ;  /* 0x000000c019027221 */ /* 0x000fe20000010000 */
[----:B------:R-:W-:Y:S01]  /*1040*/  SHF.L.U32 R37, R37, 0x10, RZ ;  /* 0x0000001025257819 */ /* 0x000fe200000006ff */
[----:B------:R-:W-:Y:S01]  /*1050*/  FADD.FTZ R201, -R178, R201 ;  /* 0x000000c9b2c97221 */ /* 0x000fe20000010100 */
[----:B------:R-:W-:Y:S01]  /*1060*/  SHF.L.U32 R168, R168, 0x10, RZ ;  /* 0x00000010a8a87819 */ /* 0x000fe200000006ff */
[----:B------:R-:W-:Y:S01]  /*1070*/  FMUL.FTZ R190, R56, R199 ;  /* 0x000000c738be7220 */ /* 0x000fe20000410000 */
[C---:B------:R-:W-:Y:S01]  /*1080*/  PRMT R58, R38.reuse, 0x7632, R58 ;  /* 0x00007632263a7816 */ /* 0x040fe2000000003a */
[----:B------:R-:W-:Y:S01]  /*1090*/  FFMA.FTZ R3, R205, R192, R24 ;  /* 0x000000c0cd037223 */ /* 0x000fe20000010018 */
[----:B------:R-:W-:Y:S01]  /*10a0*/  SHF.L.U32 R33, R38, 0x10, RZ ;  /* 0x0000001026217819 */ /* 0x000fe200000006ff */
[----:B------:R-:W0:Y:S01]  /*10b0*/  @P2 LDC.64 R28, c[0x0][0x438] ;  /* 0x00010e00ff1c2b82 */ /* 0x000e220000000a00 */
[----:B------:R-:W-:Y:S01]  /*10c0*/  PRMT R38, R41, 0x7632, R38 ;  /* 0x0000763229267816 */ /* 0x000fe20000000026 */
[----:B------:R-:W-:Y:S01]  /*10d0*/  FADD.FTZ R25, R2, R203 ;  /* 0x000000cb02197221 */ /* 0x000fe20000010000 */
[----:B------:R-:W-:Y:S01]  /*10e0*/  SHF.L.U32 R34, R34, 0x10, RZ ;  /* 0x0000001022227819 */ /* 0x000fe200000006ff */
[----:B------:R-:W-:Y:S01]  /*10f0*/  FADD.FTZ R195, -R178, R168 ;  /* 0x000000a8b2c37221 */ /* 0x000fe20000010100 */
[----:B------:R-:W-:Y:S01]  /*1100*/  FMUL.FTZ R194, R132, R37 ;  /* 0x0000002584c27220 */ /* 0x000fe20000410000 */
[----:B------:R-:W-:Y:S01]  /*1110*/  FMUL.FTZ R201, R56, R201 ;  /* 0x000000c938c97220 */ /* 0x000fe20000410000 */
[----:B------:R-:W-:Y:S01]  /*1120*/  FFMA.FTZ R2, R190, R203, R3 ;  /* 0x000000cbbe027223 */ /* 0x000fe20000010003 */
[----:B------:R-:W-:Y:S01]  /*1130*/  SHF.L.U32 R38, R38, 0x10, RZ ;  /* 0x0000001026267819 */ /* 0x000fe200000006ff */
[----:B------:R-:W-:Y:S01]  /*1140*/  FADD.FTZ R197, -R178, R197 ;  /* 0x000000c5b2c57221 */ /* 0x000fe20000010100 */
[----:B------:R-:W-:Y:S01]  /*1150*/  SHF.L.U32 R170, R170, 0x10, RZ ;  /* 0x00000010aaaa7819 */ /* 0x000fe200000006ff */
[----:B------:R-:W-:Y:S01]  /*1160*/  FMUL.FTZ R199, R151, R34 ;  /* 0x0000002297c77220 */ /* 0x000fe20000410000 */
[----:B------:R-:W-:Y:S01]  /*1170*/  FMUL.FTZ R188, R56, R195 ;  /* 0x000000c338bc7220 */ /* 0x000fe20000410000 */
[----:B------:R-:W-:Y:S01]  /*1180*/  FADD.FTZ R24, R25, R194 ;  /* 0x000000c219187221 */ /* 0x000fe20000010000 */
[----:B------:R-:W-:Y:S01]  /*1190*/  FFMA.FTZ R3, R201, R194, R2 ;  /* 0x000000c2c9037223 */ /* 0x000fe20000010002 */
[C---:B------:R-:W-:Y:S01]  /*11a0*/  FADD.FTZ R239, -R178.reuse, R38 ;  /* 0x00000026b2ef7221 */ /* 0x040fe20000010100 */
[C---:B------:R-:W-:Y:S01]  /*11b0*/  PRMT R172, R35.reuse, 0x7632, R172 ;  /* 0x0000763223ac7816 */ /* 0x040fe200000000ac */
[----:B------:R-:W-:Y:S01]  /*11c0*/  FADD.FTZ R191, -R178, R170 ;  /* 0x000000aab2bf7221 */ /* 0x000fe20000010100 */
[----:B------:R-:W-:Y:S01]  /*11d0*/  SHF.L.U32 R193, R35, 0x10, RZ ;  /* 0x0000001023c17819 */ /* 0x000fe200000006ff */
[----:B------:R-:W-:Y:S01]  /*11e0*/  FMUL.FTZ R196, R133, R33 ;  /* 0x0000002185c47220 */ /* 0x000fe20000410000 */
[----:B------:R-:W-:Y:S01]  /*11f0*/  SHF.L.U32 R38, R58, 0x10, RZ ;  /* 0x000000103a267819 */ /* 0x000fe200000006ff */
[----:B------:R-:W-:Y:S01]  /*1200*/  FMUL.FTZ R197, R56, R197 ;  /* 0x000000c538c57220 */ /* 0x000fe20000410000 */
[----:B------:R-:W-:Y:S01]  /*1210*/  FADD.FTZ R25, R24, R199 ;  /* 0x000000c718197221 */ /* 0x000fe20000010000 */
[----:B------:R-:W-:Y:S01]  /*1220*/  FFMA.FTZ R2, R188, R199, R3 ;  /* 0x000000c7bc027223 */ /* 0x000fe20000010003 */
        /* <DEDUP_REMOVED lines=8> */
[----:B------:R-:W-:Y:S01]  /*12b0*/  PRMT R35, R40, 0x7632, R35 ;  /* 0x0000763228237816 */ /* 0x000fe20000000023 */
        /* <DEDUP_REMOVED lines=22> */
[----:B------:R-:W-:Y:S01]  /*1420*/  PRMT R174, R42, 0x7632, R174 ;  /* 0x000076322aae7816 */ /* 0x000fe200000000ae */
[----:B------:R-:W-:Y:S01]  /*1430*/  FADD.FTZ R175, -R178, R175 ;  /* 0x000000afb2af7221 */ /* 0x000fe20000010100 */
[C---:B------:R-:W-:Y:S01]  /*1440*/  PRMT R228, R45.reuse, 0x7632, R228 ;  /* 0x000076322de47816 */ /* 0x040fe200000000e4 */
[----:B------:R-:W-:Y:S01]  /*1450*/  FMUL.FTZ R168, R154, R226 ;  /* 0x000000e29aa87220 */ /* 0x000fe20000410000 */
[----:B------:R-:W-:Y:S01]  /*1460*/  SHF.L.U32 R41, R45, 0x10, RZ ;  /* 0x000000102d297819 */ /* 0x000fe200000006ff */
[----:B------:R-:W-:Y:S01]  /*1470*/  FMUL.FTZ R170, R56, R241 ;  /* 0x000000f138aa7220 */ /* 0x000fe20000410000 */
[----:B------:R-:W-:Y:S01]  /*1480*/  FADD.FTZ R3, R24, R59 ;  /* 0x0000003b18037221 */ /* 0x000fe20000010000 */
[----:B------:R-:W-:Y:S01]  /*1490*/  FFMA.FTZ R25, R173, R59, R2 ;  /* 0x0000003bad197223 */ /* 0x000fe20000010002 */
[----:B------:R-:W-:Y:S01]  /*14a0*/  SHF.L.U32 R174, R174, 0x10, RZ ;  /* 0x00000010aeae7819 */ /* 0x000fe200000006ff */
[----:B------:R-:W-:Y:S01]  /*14b0*/  FMUL.FTZ R162, R136, R41 ;  /* 0x0000002988a27220 */ /* 0x000fe20000410000 */
[----:B------:R-:W-:Y:S01]  /*14c0*/  SHF.L.U32 R177, R42, 0x10, RZ ;  /* 0x000000102ab17819 */ /* 0x000fe200000006ff */
[----:B------:R-:W-:Y:S01]  /*14d0*/  FMUL.FTZ R175, R56, R175 ;  /* 0x000000af38af7220 */ /* 0x000fe20000410000 */
[----:B------:R-:W-:Y:S01]  /*14e0*/  SHF.L.U32 R228, R228, 0x10, RZ ;  /* 0x00000010e4e47819 */ /* 0x000fe200000006ff */
[----:B------:R-:W-:Y:S01]  /*14f0*/  FADD.FTZ R3, R3, R168 ;  /* 0x000000a803037221 */ /* 0x000fe20000010000 */
[C---:B------:R-:W-:Y:S01]  /*1500*/  PRMT R42, R43.reuse, 0x7632, R42 ;  /* 0x000076322b2a7816 */ /* 0x040fe2000000002a */
[----:B------:R-:W-:Y:S01]  /*1510*/  FFMA.FTZ R2, R170, R168, R25 ;  /* 0x000000a8aa027223 */ /* 0x000fe20000010019 */
[----:B------:R-:W-:-:S02]  /*1520*/  SHF.L.U32 R179, R43, 0x10, RZ ;  /* 0x000000102bb37819 */ /* 0x000fc400000006ff */
[C---:B------:R-:W-:Y:S02]  /*1530*/  PRMT R227, R46.reuse, 0x7632, R227 ;  /* 0x000076322ee37816 */ /* 0x040fe400000000e3 */
[----:B------:R-:W-:Y:S02]  /*1540*/  SHF.L.U32 R40, R46, 0x10, RZ ;  /* 0x000000102e287819 */ /* 0x000fe400000006ff */
[C---:B------:R-:W-:Y:S02]  /*1550*/  PRMT R44, R48.reuse, 0x7632, R44 ;  /* 0x00007632302c7816 */ /* 0x040fe4000000002c */
[----:B------:R-:W-:Y:S01]  /*1560*/  SHF.L.U32 R43, R48, 0x10, RZ ;  /* 0x00000010302b7819 */ /* 0x000fe200000006ff */
[----:B------:R-:W-:Y:S01]  /*1570*/  FADD.FTZ R237, -R178, R174 ;  /* 0x000000aeb2ed7221 */ /* 0x000fe20000010100 */
[----:B------:R-:W-:Y:S02]  /*1580*/  PRMT R45, R49, 0x7632, R45 ;  /* 0x00007632312d7816 */ /* 0x000fe4000000002d */
[----:B------:R-:W-:-:S02]  /*1590*/  PRMT R46, R50, 0x7632, R46 ;  /* 0x00007632322e7816 */ /* 0x000fc4000000002e */
[----:B------:R-:W-:Y:S01]  /*15a0*/  PRMT R48, R51, 0x7632, R48 ;  /* 0x0000763233307816 */ /* 0x000fe20000000030 */
[----:B------:R-:W-:Y:S01]  /*15b0*/  FADD.FTZ R177, -R178, R177 ;  /* 0x000000b1b2b17221 */ /* 0x000fe20000010100 */
[----:B------:R-:W-:Y:S01]  /*15c0*/  PRMT R230, R47, 0x7632, R230 ;  /* 0x000076322fe67816 */ /* 0x000fe200000000e6 */
[----:B------:R-:W-:Y:S01]  /*15d0*/  FMUL.FTZ R172, R155, R228 ;  /* 0x000000e49bac7220 */ /* 0x000fe20000410000 */
[----:B------:R-:W-:Y:S01]  /*15e0*/  SHF.L.U32 R185, R47, 0x10, RZ ;  /* 0x000000102fb97819 */ /* 0x000fe200000006ff */
[----:B------:R-:W-:Y:S01]  /*15f0*/  FMUL.FTZ R174, R56, R239 ;  /* 0x000000ef38ae7220 */ /* 0x000fe20000410000 */
[----:B------:R-:W-:Y:S01]  /*1600*/  FADD.FTZ R3, R3, R162 ;  /* 0x000000a203037221 */ /* 0x000fe20000010000 */
[----:B------:R-:W-:Y:S01]  /*1610*/  FFMA.FTZ R25, R175, R162, R2 ;  /* 0x000000a2af197223 */ /* 0x000fe20000010002 */
[----:B------:R-:W-:Y:S02]  /*1620*/  SHF.L.U32 R47, R49, 0x10, RZ ;  /* 0x00000010312f7819 */ /* 0x000fe400000006ff */
[----:B------:R-:W-:-:S02]  /*1630*/  SHF.L.U32 R50, R50, 0x10, RZ ;  /* 0x0000001032327819 */ /* 0x000fc400000006ff */
[----:B------:R-:W-:Y:S02]  /*1640*/  SHF.L.U32 R176, R51, 0x10, RZ ;  /* 0x0000001033b07819 */ /* 0x000fe400000006ff */
[----:B------:R-:W-:Y:S02]  /*1650*/  SHF.L.U32 R42, R42, 0x10, RZ ;  /* 0x000000102a2a7819 */ /* 0x000fe400000006ff */
[----:B------:R-:W-:Y:S02]  /*1660*/  SHF.L.U32 R44, R44, 0x10, RZ ;  /* 0x000000102c2c7819 */ /* 0x000fe400000006ff */
[----:B------:R-:W-:Y:S02]  /*1670*/  SHF.L.U32 R49, R45, 0x10, RZ ;  /* 0x000000102d317819 */ /* 0x000fe400000006ff */
[----:B------:R-:W-:Y:S02]  /*1680*/  SHF.L.U32 R46, R46, 0x10, RZ ;  /* 0x000000102e2e7819 */ /* 0x000fe400000006ff */
[----:B------:R-:W-:Y:S01]  /*1690*/  SHF.L.U32 R48, R48, 0x10, RZ ;  /* 0x0000001030307819 */ /* 0x000fe200000006ff */
[----:B------:R-:W-:Y:S01]  /*16a0*/  FMUL.FTZ R164, R137, R40 ;  /* 0x0000002889a47220 */ /* 0x000fe20000410000 */
[----:B------:R-:W-:Y:S01]  /*16b0*/  SHF.L.U32 R227, R227, 0x10, RZ ;  /* 0x00000010e3e37819 */ /* 0x000fe200000006ff */
[----:B------:R-:W-:Y:S01]  /*16c0*/  FMUL.FTZ R177, R56, R177 ;  /* 0x000000b138b17220 */ /* 0x000fe20000410000 */
[----:B------:R-:W-:Y:S01]  /*16d0*/  FADD.FTZ R3, R3, R172 ;  /* 0x000000ac03037221 */ /* 0x000fe20000010000 */
[----:B------:R-:W-:Y:S01]  /*16e0*/  FFMA.FTZ R2, R174, R172, R25 ;  /* 0x000000acae027223 */ /* 0x000fe20000010019 */
[C---:B------:R-:W-:Y:S01]  /*16f0*/  FADD.FTZ R179, -R178.reuse, R179 ;  /* 0x000000b3b2b37221 */ /* 0x040fe20000010100 */
        /* <DEDUP_REMOVED lines=8> */
[----:B------:R-:W-:Y:S01]  /*1780*/  FADD.FTZ R35, -R178, R48 ;  /* 0x00000030b2237221 */ /* 0x000fe20000010100 */
[----:B------:R-:W-:Y:S01]  /*1790*/  FMUL.FTZ R176, R156, R227 ;  /* 0x000000e39cb07220 */ /* 0x000fe20000410000 */
        /* <DEDUP_REMOVED lines=55> */
[----:B------:R-:W-:-:S03]  /*1b10*/  FFMA.FTZ R3, R55, R53, R24 ;  /* 0x0000003537037223 */ /* 0x000fc60000010018 */
[----:B------:R-:W-:Y:S01]  /*1b20*/  FADD.FTZ R2, R2, R57 ;  /* 0x0000003902027221 */ /* 0x000fe20000010000 */
[----:B------:R-:W-:-:S04]  /*1b30*/  FFMA.FTZ R3, R58, R57, R3 ;  /* 0x000000393a037223 */ /* 0x000fc80000010003 */
[----:B------:R-:W2:Y:S04]  /*1b40*/  SHFL.DOWN PT, R25, R2, 0x10, 0x1f ;  /* 0x0a001f0002197f89 */ /* 0x000ea800000e0000 */
[----:B------:R-:W3:Y:S01]  /*1b50*/  SHFL.DOWN PT, R24, R3, 0x10, 0x1f ;  /* 0x0a001f0003187f89 */ /* 0x000ee200000e0000 */
[----:B-1----:R-:W-:-:S05]  /*1b60*/  @P2 IMAD.WIDE.U32 R26, R167, 0x10, R26 ;  /* 0x00000010a71a2825 */ /* 0x002fca00078e001a */
[----:B------:R1:W5:Y:S01]  /*1b70*/  @P2 LDG.E.128 R8, desc[UR8][R26.64] ;  /* 0x000000081a082981 */ /* 0x000362000c1e1d00 */
[----:B--2---:R-:W-:Y:S01]  /*1b80*/  FADD.FTZ R25, R2, R25 ;  /* 0x0000001902197221 */ /* 0x004fe20000010000 */
[----:B---3--:R-:W-:-:S04]  /*1b90*/  FADD.FTZ R24, R3, R24 ;  /* 0x0000001803187221 */ /* 0x008fc80000010000 */
[----:B-1----:R-:W1:Y:S04]  /*1ba0*/  SHFL.DOWN PT, R26, R25, 0x8, 0x1f ;  /* 0x09001f00191a7f89 */ /* 0x002e6800000e0000 */
[----:B------:R-:W2:Y:S01]  /*1bb0*/  SHFL.DOWN PT, R27, R24, 0x8, 0x1f ;  /* 0x09001f00181b7f89 */ /* 0x000ea200000e0000 */
[----:B0-----:R-:W-:-:S05]  /*1bc0*/  @P2 IMAD.WIDE.U32 R28, R169, 0x10, R28 ;  /* 0x00000010a91c2825 */ /* 0x001fca00078e001c */
[----:B------:R0:W5:Y:S01]  /*1bd0*/  @P2 LDG.E.128 R4, desc[UR8][R28.64] ;  /* 0x000000081c042981 */ /* 0x000162000c1e1d00 */
[----:B-1----:R-:W-:Y:S01]  /*1be0*/  FADD.FTZ R26, R25, R26 ;  /* 0x0000001a191a7221 */ /* 0x002fe20000010000 */
[----:B--2---:R-:W-:-:S04]  /*1bf0*/  FADD.FTZ R27, R24, R27 ;  /* 0x0000001b181b7221 */ /* 0x004fc80000010000 */
[----:B0-----:R-:W0:Y:S04]  /*1c00*/  SHFL.DOWN PT, R29, R26, 0x4, 0x1f ;  /* 0x08801f001a1d7f89 */ /* 0x001e2800000e0000 */
[----:B------:R-:W1:Y:S01]  /*1c10*/  SHFL.DOWN PT, R28, R27, 0x4, 0x1f ;  /* 0x08801f001b1c7f89 */ /* 0x000e6200000e0000 */
[----:B------:R-:W2:Y:S01]  /*1c20*/  S2R R35, SR_CgaCtaId ;  /* 0x0000000000237919 */ /* 0x000ea20000008800 */
[----:B0-----:R-:W-:Y:S01]  /*1c30*/  FADD.FTZ R29, R26, R29 ;  /* 0x0000001d1a1d7221 */ /* 0x001fe20000010000 */
[----:B-1----:R-:W-:-:S04]  /*1c40*/  FADD.FTZ R28, R27, R28 ;  /* 0x0000001c1b1c7221 */ /* 0x002fc80000010000 */
[----:B------:R-:W0:Y:S04]  /*1c50*/  SHFL.DOWN PT, R2, R29, 0x2, 0x1f ;  /* 0x08401f001d027f89 */ /* 0x000e2800000e0000 */
[----:B------:R-:W1:Y:S01]  /*1c60*/  SHFL.DOWN PT, R3, R28, 0x2, 0x1f ;  /* 0x08401f001c037f89 */ /* 0x000e6200000e0000 */
[----:B------:R-:W-:Y:S02]  /*1c70*/  LOP3.LUT P1, RZ, R60, 0x1f, RZ, 0xc0, !PT ;  /* 0x0000001f3cff7812 */ /* 0x000fe4000782c0ff */
[----:B------:R-:W-:-:S04]  /*1c80*/  MOV R24, 0x400 ;  /* 0x0000040000187802 */ /* 0x000fc80000000f00 */
[----:B--2---:R-:W-:Y:S02]  /*1c90*/  LEA R26, R35, R24, 0x18 ;  /* 0x00000018231a7211 */ /* 0x004fe400078ec0ff */
[----:B------:R-:W-:Y:S01]  /*1ca0*/  PLOP3.LUT P0, PT, PT, PT, PT, 0x80, 0x8 ;  /* 0x000000000008781c */ /* 0x000fe20003f0f070 */
[----:B0-----:R-:W-:Y:S01]  /*1cb0*/  FADD.FTZ R2, R29, R2 ;  /* 0x000000021d027221 */ /* 0x001fe20000010000 */
[----:B-1----:R-:W-:-:S04]  /*1cc0*/  FADD.FTZ R3, R28, R3 ;  /* 0x000000031c037221 */ /* 0x002fc80000010000 */
[----:B------:R-:W0:Y:S04]  /*1cd0*/  SHFL.DOWN PT, R25, R2, 0x1, 0x1f ;  /* 0x08201f0002197f89 */ /* 0x000e2800000e0000 */
[----:B------:R-:W1:Y:S01]  /*1ce0*/  SHFL.DOWN PT, R24, R3, 0x1, 0x1f ;  /* 0x08201f0003187f89 */ /* 0x000e6200000e0000 */
[----:B------:R-:W-:Y:S02]  /*1cf0*/  @!P1 PLOP3.LUT P0, PT, P3, PT, PT, 0x80, 0x8 ;  /* 0x000000000008981c */ /* 0x000fe40001f0f070 */
[----:B------:R-:W-:-:S04]  /*1d00*/  IADD3 R229, PT, PT, R26, 0x8040, RZ ;  /* 0x000080401ae57810 */ /* 0x000fc80007ffe0ff */
[----:B------:R-:W-:-:S07]  /*1d10*/  @!P1 MOV R27, R229 ;  /* 0x000000e5001b9202 */ /* 0x000fce0000000f00 */
[----:B------:R-:W-:-:S04]  /*1d20*/  @!P0 IADD3 R27, PT, PT, R26, 0x8000, RZ ;  /* 0x000080001a1b8810 */ /* 0x000fc80007ffe0ff */
[----:B------:R-:W-:Y:S01]  /*1d30*/  @!P1 LEA R35, R143, R27, 0x3 ;  /* 0x0000001b8f239211 */ /* 0x000fe200078e18ff */
[----:B0-----:R-:W-:Y:S01]  /*1d40*/  FADD.FTZ R2, R2, R25 ;  /* 0x0000001902027221 */ /* 0x001fe20000010000 */
[----:B-1----:R-:W-:-:S05]  /*1d50*/  FADD.FTZ R3, R3, R24 ;  /* 0x0000001803037221 */ /* 0x002fca0000010000 */
[----:B------:R0:W-:Y:S01]  /*1d60*/  @!P1 STS.64 [R35], R2 ;  /* 0x0000000223009388 */ /* 0x0001e20000000a00 */
[C---:B------:R-:W-:Y:S02]  /*1d70*/  @!P3 IADD3 R229, PT, PT, R26.reuse, 0x8000, RZ ;  /* 0x000080001ae5b810 */ /* 0x040fe40007ffe0ff */
[C---:B------:R-:W-:Y:S02]  /*1d80*/  IADD3 R28, PT, PT, R26.reuse, 0x8050, RZ ;  /* 0x000080501a1c7810 */ /* 0x040fe40007ffe0ff */
[C---:B------:R-:W-:Y:S02]  /*1d90*/  IADD3 R231, PT, PT, R26.reuse, 0x8060, RZ ;  /* 0x000080601ae77810 */ /* 0x040fe40007ffe0ff */
[C---:B------:R-:W-:Y:S02]  /*1da0*/  IADD3 R236, PT, PT, R26.reuse, 0x8070, RZ ;  /* 0x000080701aec7810 */ /* 0x040fe40007ffe0ff */
[C---:B------:R-:W-:Y:S02]  /*1db0*/  @!P3 IADD3 R28, PT, PT, R26.reuse, 0x8010, RZ ;  /* 0x000080101a1cb810 */ /* 0x040fe40007ffe0ff */
[----:B------:R-:W-:Y:S01]  /*1dc0*/  @!P3 IADD3 R231, PT, PT, R26, 0x8020, RZ ;  /* 0x000080201ae7b810 */ /* 0x000fe20007ffe0ff */
[----:B------:R-:W-:Y:S01]  /*1dd0*/  FADD.FTZ R85, R30, R85 ;  /* 0x000000551e557221 */ /* 0x000fe20000010000 */
[----:B------:R-:W-:Y:S01]  /*1de0*/  @!P3 IADD3 R236, PT, PT, R26, 0x8030, RZ ;  /* 0x000080301aecb810 */ /* 0x000fe20007ffe0ff */
[----:B------:R-:W-:Y:S01]  /*1df0*/  BAR.SYNC.DEFER_BLOCKING 0x0 ;  /* 0x0000000000007b1d */ /* 0x000fe20000010000 */
        /* <DEDUP_REMOVED lines=22> */
[----:B------:R-:W1:Y:S01]  /*1f60*/  LDC.64 R40, c[0x0][0x438] ;  /* 0x00010e00ff287b82 */ /* 0x000e620000000a00 */
[----:B------:R-:W2:Y:S04]  /*1f70*/  LDS.128 R24, [R229] ;  /* 0x00000000e5187984 */ /* 0x000ea80000000c00 */
[----:B------:R-:W3:Y:S01]  /*1f80*/  LDS.128 R28, [R28] ;  /* 0x000000001c1c7984 */ /* 0x000ee20000000c00 */
[----:B------:R-:W-:-:S02]  /*1f90*/  FFMA.FTZ R145, R0, R181, R145 ;  /* 0x000000b500917223 */ /* 0x000fc40000010091 */
[----:B0-----:R-:W0:Y:S01]  /*1fa0*/  LDC.64 R2, c[0x0][0x380] ;  /* 0x0000e000ff027b82 */ /* 0x001e220000000a00 */
[----:B------:R-:W4:Y:S04]  /*1fb0*/  LDS.128 R32, [R231] ;  /* 0x00000000e7207984 */ /* 0x000f280000000c00 */
[----:B------:R-:W0:Y:S01]  /*1fc0*/  LDS.128 R36, [R236] ;  /* 0x00000000ec247984 */ /* 0x000e220000000c00 */
[----:B--2---:R-:W-:Y:S01]  /*1fd0*/  FADD.FTZ R181, RZ, R24 ;  /* 0x00000018ffb57221 */ /* 0x004fe20000010000 */
[----:B------:R-:W-:-:S03]  /*1fe0*/  FADD.FTZ R24, RZ, R25 ;  /* 0x00000019ff187221 */ /* 0x000fc60000010000 */
[----:B------:R-:W-:Y:S01]  /*1ff0*/  FADD.FTZ R181, R26, R181 ;  /* 0x000000b51ab57221 */ /* 0x000fe20000010000 */
[----:B------:R-:W-:-:S03]  /*2000*/  FADD.FTZ R24, R27, R24 ;  /* 0x000000181b187221 */ /* 0x000fc60000010000 */
[----:B---3--:R-:W-:Y:S01]  /*2010*/  FADD.FTZ R181, R181, R28 ;  /* 0x0000001cb5b57221 */ /* 0x008fe20000010000 */
[----:B------:R-:W-:-:S03]  /*2020*/  FADD.FTZ R24, R24, R29 ;  /* 0x0000001d18187221 */ /* 0x000fc60000010000 */
[----:B------:R-:W-:Y:S01]  /*2030*/  FADD.FTZ R181, R30, R181 ;  /* 0x000000b51eb57221 */ /* 0x000fe20000010000 */
[----:B------:R-:W-:Y:S01]  /*2040*/  FADD.FTZ R24, R31, R24 ;  /* 0x000000181f187221 */ /* 0x000fe20000010000 */
[----:B-1----:R-:W-:Y:S02]  /*2050*/  ISETP.NE.U32.AND P0, PT, R40, RZ, PT ;  /* 0x000000ff2800720c */ /* 0x002fe40003f05070 */
[----:B----4-:R-:W-:Y:S01]  /*2060*/  FADD.FTZ R181, R181, R32 ;  /* 0x00000020b5b57221 */ /* 0x010fe20000010000 */
[----:B------:R-:W-:Y:S01]  /*2070*/  FADD.FTZ R24, R24, R33 ;  /* 0x0000002118187221 */ /* 0x000fe20000010000 */
[----:B------:R-:W-:Y:S02]  /*2080*/  ISETP.NE.AND.EX P0, PT, R41, RZ, PT, P0 ;  /* 0x000000ff2900720c */ /* 0x000fe40003f05300 */
[----:B------:R-:W-:Y:S01]  /*2090*/  FADD.FTZ R181, R34, R181 ;  /* 0x000000b522b57221 */ /* 0x000fe20000010000 */
[----:B------:R-:W-:-:S03]  /*20a0*/  FADD.FTZ R24, R35, R24 ;  /* 0x0000001823187221 */ /* 0x000fc60000010000 */
[----:B0-----:R-:W-:Y:S01]  /*20b0*/  FADD.FTZ R181, R181, R36 ;  /* 0x00000024b5b57221 */ /* 0x001fe20000010000 */
[----:B------:R-:W-:-:S03]  /*20c0*/  FADD.FTZ R24, R24, R37 ;  /* 0x0000002518187221 */ /* 0x000fc60000010000 */
[----:B------:R-:W-:Y:S01]  /*20d0*/  FADD.FTZ R38, R38, R181 ;  /* 0x000000b526267221 */ /* 0x000fe20000010000 */
[----:B------:R-:W-:Y:S01]  /*20e0*/  IADD3 R163, PT, PT, R163, R2, RZ ;  /* 0x00000002a3a37210 */ /* 0x000fe20007ffe0ff */
[----:B------:R-:W-:Y:S01]  /*20f0*/  FADD.FTZ R24, R39, R24 ;  /* 0x0000001827187221 */ /* 0x000fe20000010000 */
[----:B------:R-:W-:Y:S01]  /*2100*/  ISETP.NE.AND P4, PT, RZ, UR11, PT ;  /* 0x0000000bff007c0c */ /* 0x000fe2000bf85270 */
[----:B------:R-:W-:Y:S01]  /*2110*/  FMUL.FTZ R35, R38, UR13 ;  /* 0x0000000d26237c20 */ /* 0x000fe20008410000 */
        /* <DEDUP_REMOVED lines=36> */
[----:B------:R-:W-:Y:S01]  /*2360*/  ISETP.GE.AND P5, PT, R163, R3, PT ;  /* 0x00000003a300720c */ /* 0x000fe20003fa6270 */
[----:B------:R-:W-:Y:S01]  /*2370*/  FADD.FTZ R63, R222, R63 ;  /* 0x0000003fde3f7221 */ /* 0x000fe20000010000 */
[----:B------:R-:W-:Y:S01]  /*2380*/  FFMA.FTZ R91, R54, R222, R91 ;  /* 0x000000de365b7223 */ /* 0x000fe2000001005b */
[----:B------:R-:W-:Y:S01]  /*2390*/  FADD.FTZ R61, R224, R61 ;  /* 0x0000003de03d7221 */ /* 0x000fe20000010000 */
[----:B------:R-:W-:Y:S01]  /*23a0*/  FFMA.FTZ R89, R58, R224, R89 ;  /* 0x000000e03a597223 */ /* 0x000fe20000010059 */
[----:B------:R-:W-:Y:S01]  /*23b0*/  FMUL.FTZ R34, R24, UR13 ;  /* 0x0000000d18227c20 */ /* 0x000fe20008410000 */
[----:B------:R-:W-:Y:S01]  /*23c0*/  FSEL R35, R35, RZ, !P4 ;  /* 0x000000ff23237208 */ /* 0x000fe20006000000 */
[----:B------:R-:W-:Y:S06]  /*23d0*/  @P0 BRA `(.L_x_148) ;  /* 0x0000000800340947 */ /* 0x000fec0003800000 */
        /* <DEDUP_REMOVED lines=22> */
[C---:B------:R-:W-:Y:S01]  /*2540*/  FMUL.FTZ R24, R56.reuse, R225 ;  /* 0x000000e138187220 */ /* 0x040fe20000410000 */
        /* <DEDUP_REMOVED lines=10> */
[----:B------:R-:W-:Y:S01]  /*25f0*/  F2FP.BF16.F32.PACK_AB R24, R213, R24 ;  /* 0x00000018d518723e */ /* 0x000fe200000010ff */
[----:B------:R-:W-:Y:S06]  /*2600*/  BRA `(.L_x_151) ;  /* 0x0000001000987947 */ /* 0x000fec0003800000 */
.L_x_150:
        /* <DEDUP_REMOVED lines=33> */
.L_x_149:
        /* <DEDUP_REMOVED lines=36> */
.L_x_152:
        /* <DEDUP_REMOVED lines=37> */
.L_x_148:
        /* <DEDUP_REMOVED lines=8> */
[----:B-----5:R-:W-:Y:S01]  /*2d30*/  SHF.L.U32 R3, R95, 0x10, RZ ;  /* 0x000000105f037819 */ /* 0x020fe200000006ff */
[-C--:B------:R-:W-:Y:S01]  /*2d40*/  FFMA.FTZ R221, R221, R34.reuse, R35 ;  /* 0x00000022dddd7223 */ /* 0x080fe20000010023 */
[--C-:B------:R-:W-:Y:S01]  /*2d50*/  FADD.FTZ R24, R225, -R0.reuse ;  /* 0x80000000e1187221 */ /* 0x100fe20000010000 */
[----:B------:R-:W-:Y:S01]  /*2d60*/  FADD.FTZ R28, R212, -R219 ;  /* 0x800000dbd41c7221 */ /* 0x000fe20000010000 */
[----:B------:R-:W-:Y:S01]  /*2d70*/  PRMT R0, R95, 0x7632, R0 ;  /* 0x000076325f007816 */ /* 0x000fe20000000000 */
[----:B------:R-:W-:Y:S01]  /*2d80*/  FFMA.FTZ R204, R204, R34, R35 ;  /* 0x00000022cccc7223 */ /* 0x000fe20000010023 */
[----:B------:R-:W-:Y:S01]  /*2d90*/  SHF.L.U32 R25, R94, 0x10, RZ ;  /* 0x000000105e197819 */ /* 0x000fe200000006ff */
[----:B------:R-:W-:Y:S01]  /*2da0*/  FFMA.FTZ R28, R56, R28, R3 ;  /* 0x0000001c381c7223 */ /* 0x000fe20000010003 */
[----:B------:R-:W-:Y:S01]  /*2db0*/  SHF.L.U32 R27, R0, 0x10, RZ ;  /* 0x00000010001b7819 */ /* 0x000fe200000006ff */
[----:B------:R-:W-:Y:S01]  /*2dc0*/  FADD.FTZ R26, R214, -R221 ;  /* 0x800000ddd61a7221 */ /* 0x000fe20000010000 */
[----:B------:R-:W-:Y:S01]  /*2dd0*/  PRMT R3, R94, 0x7632, R3 ;  /* 0x000076325e037816 */ /* 0x000fe20000000003 */
[----:B------:R-:W-:Y:S01]  /*2de0*/  FADD.FTZ R204, R215, -R204 ;  /* 0x800000ccd7cc7221 */ /* 0x000fe20000010000 */
[----:B------:R-:W-:Y:S01]  /*2df0*/  PRMT R2, R93, 0x7632, R2 ;  /* 0x000076325d027816 */ /* 0x000fe20000000002 */
[-CC-:B------:R-:W-:Y:S01]  /*2e00*/  FFMA.FTZ R213, R213, R34.reuse, R35.reuse ;  /* 0x00000022d5d57223 */ /* 0x180fe20000010023 */
[----:B------:R-:W-:Y:S01]  /*2e10*/  PRMT R0, R92, 0x7632, R0 ;  /* 0x000076325c007816 */ /* 0x000fe20000000000 */
[-CC-:B------:R-:W-:Y:S01]  /*2e20*/  FFMA.FTZ R223, R223, R34.reuse, R35.reuse ;  /* 0x00000022dfdf7223 */ /* 0x180fe20000010023 */
[-CC-:B------:R-:W-:Y:S01]  /*2e30*/  FFMA.FTZ R211, R211, R34.reuse, R35.reuse ;  /* 0x00000022d3d37223 */ /* 0x180fe20000010023 */
[----:B------:R-:W-:Y:S01]  /*2e40*/  FFMA.FTZ R206, R206, R34, R35 ;  /* 0x00000022cece7223 */ /* 0x000fe20000010023 */
[----:B------:R-:W-:Y:S01]  /*2e50*/  SHF.L.U32 R31, R3, 0x10, RZ ;  /* 0x00000010031f7819 */ /* 0x000fe200000006ff */
[C---:B------:R-:W-:Y:S01]  /*2e60*/  FFMA.FTZ R33, R56.reuse, R204, R27 ;  /* 0x000000cc38217223 */ /* 0x040fe2000001001b */
        /* <DEDUP_REMOVED lines=17> */
[----:B------:R-:W-:Y:S01]  /*2f80*/  F2FP.BF16.F32.PACK_AB R24, R24, R3 ;  /* 0x000000031818723e */ /* 0x000fe200000010ff */
[----:B------:R-:W-:Y:S06]  /*2f90*/  BRA `(.L_x_151) ;  /* 0x0000000800347947 */ /* 0x000fec0003800000 */
.L_x_154:
[-CC-:B------:R-:W-:Y:S01]  /*2fa0*/  FFMA.FTZ R0, R0, R34.reuse, R35.reuse ;  /* 0x0000002200007223 */ /* 0x180fe20000010023 */
[-CC-:B------:R-:W-:Y:S01]  /*2fb0*/  FFMA.FTZ R223, R223, R34.reuse, R35.reuse ;  /* 0x00000022dfdf7223 */ /* 0x180fe20000010023 */
[-C--:B------:R-:W-:Y:S01]  /*2fc0*/  FFMA.FTZ R221, R221, R34.reuse, R35 ;  /* 0x00000022dddd7223 */ /* 0x080fe20000010023 */
[----:B-----5:R-:W-:Y:S01]  /*2fd0*/  SHF.L.U32 R2, R94, 0x10, RZ ;  /* 0x000000105e027819 */ /* 0x020fe200000006ff */
[----:B------:R-:W-:Y:S01]  /*2fe0*/  FADD.FTZ R225, R225, -R0 ;  /* 0x80000000e1e17221 */ /* 0x000fe20000010000 */
[----:B------:R-:W-:Y:S01]  /*2ff0*/  SHF.L.U32 R0, R93, 0x10, RZ ;  /* 0x000000105d007819 */ /* 0x000fe200000006ff */
[----:B------:R-:W-:Y:S01]  /*3000*/  FADD.FTZ R223, R216, -R223 ;  /* 0x800000dfd8df7221 */ /* 0x000fe20000010000 */
[----:B------:R-:W-:Y:S01]  /*3010*/  FADD.FTZ R221, R214, -R221 ;  /* 0x800000ddd6dd7221 */ /* 0x000fe20000010000 */
[----:B------:R-:W-:Y:S01]  /*3020*/  PRMT R17, R95, 0x7632, R17 ;  /* 0x000076325f117816 */ /* 0x000fe20000000011 */
[-CC-:B------:R-:W-:Y:S01]  /*3030*/  FFMA.FTZ R213, R213, R34.reuse, R35.reuse ;  /* 0x00000022d5d57223 */ /* 0x180fe20000010023 */
        /* <DEDUP_REMOVED lines=24> */
[C---:B------:R-:W-:Y:S01]  /*31c0*/  FFMA.FTZ R2, R56.reuse, R211, R2 ;  /* 0x000000d338027223 */ /* 0x040fe20000010002 */
[----:B------:R-:W-:-:S02]  /*31d0*/  FFMA.FTZ R0, R56, R213, R0 ;  /* 0x000000d538007223 */ /* 0x000fc40000010000 */
        /* <DEDUP_REMOVED lines=9> */
.L_x_153:
[----:B------:R-:W-:-:S04]  /*3270*/  UISETP.NE.U32.AND UP0, UPT, UR6, URZ, UPT ;  /* 0x000000ff0600728c */ /* 0x000fc8000bf05070 */
[----:B------:R-:W-:-:S09]  /*3280*/  UISETP.NE.AND.EX UP0, UPT, UR7, URZ, UPT, UP0 ;  /* 0x000000ff0700728c */ /* 0x000fd2000bf05300 */
[----:B------:R-:W-:Y:S05]  /*3290*/  BRA.U UP0, `(.L_x_155) ;  /* 0x0000000100b47547 */ /* 0x000fea000b800000 */
        /* <DEDUP_REMOVED lines=45> */
.L_x_155:
        /* <DEDUP_REMOVED lines=47> */
[----:B------:R-:W-:-:S07]  /*3860*/  MOV R20, R24 ;  /* 0x0000001800147202 */ /* 0x000fce0000000f00 */
.L_x_151:
[----:B------:R-:W-:Y:S01]  /*3870*/  ISETP.NE.U32.AND P0, PT, RZ, UR4, PT ;  /* 0x00000004ff007c0c */ /* 0x000fe2000bf05070 */
[----:B------:R-:W0:Y:S01]  /*3880*/  LDC.64 R2, c[0x0][0x468] ;  /* 0x00011a00ff027b82 */ /* 0x000e220000000a00 */
[----:B------:R-:W-:Y:S02]  /*3890*/  ISETP.NE.U32.AND P1, PT, RZ, UR6, PT ;  /* 0x00000006ff007c0c */ /* 0x000fe4000bf25070 */
[----:B------:R-:W-:Y:S02]  /*38a0*/  ISETP.NE.AND.EX P0, PT, RZ, UR5, PT, P0 ;  /* 0x00000005ff007c0c */ /* 0x000fe4000bf05300 */
[----:B------:R-:W-:Y:S02]  /*38b0*/  ISETP.NE.AND.EX P1, PT, RZ, UR7, PT, P1 ;  /* 0x00000007ff007c0c */ /* 0x000fe4000bf25310 */
[----:B------:R-:W-:-:S04]  /*38c0*/  ISETP.NE.U32.AND P2, PT, R40, RZ, PT ;  /* 0x000000ff2800720c */ /* 0x000fc80003f45070 */
[----:B------:R-:W-:-:S05]  /*38d0*/  ISETP.NE.AND.EX P2, PT, R41, RZ, PT, P2 ;  /* 0x000000ff2900720c */ /* 0x000fca0003f45320 */
[----:B------:R-:W1:Y:S08]  /*38e0*/  @P0 LDC.64 R30, c[0x0][0x478] ;  /* 0x00011e00ff1e0b82 */ /* 0x000e700000000a00 */
[----:B------:R-:W2:Y:S01]  /*38f0*/  @P1 LDC.64 R28, c[0x0][0x470] ;  /* 0x00011c00ff1c1b82 */ /* 0x000ea20000000a00 */
[----:B0-----:R-:W-:-:S04]  /*3900*/  IMAD.WIDE.U32 R32, R171, 0x10, R2 ;  /* 0x00000010ab207825 */ /* 0x001fc800078e0002 */
[----:B-1----:R-:W-:-:S05]  /*3910*/  @P0 IMAD.WIDE.U32 R30, R171, 0x10, R30 ;  /* 0x00000010ab1e0825 */ /* 0x002fca00078e001e */
[----:B------:R0:W-:Y:S01]  /*3920*/  @P0 STG.E.128 desc[UR8][R30.64], R20 ;  /* 0x000000141e000986 */ /* 0x0001e2000c101d08 */
[----:B--2---:R-:W-:-:S03]  /*3930*/  @P1 IMAD.WIDE.U32 R28, R171, 0x10, R28 ;  /* 0x00000010ab1c1825 */ /* 0x004fc600078e001c */
[----:B------:R0:W-:Y:S04]  /*3940*/  STG.E.128 desc[UR8][R32.64], R24 ;  /* 0x0000001820007986 */ /* 0x0001e8000c101d08 */
[----:B------:R0:W-:Y:S01]  /*3950*/  @P1 STG.E.128 desc[UR8][R28.64], R16 ;  /* 0x000000101c001986 */ /* 0x0001e2000c101d08 */
[----:B------:R-:W-:Y:S05]  /*3960*/  @!P2 BRA `(.L_x_156) ;  /* 0x0000000800dca947 */ /* 0x000fea0003800000 */
[----:B------:R-:W-:Y:S05]  /*3970*/  @!P0 BRA `(.L_x_157) ;  /* 0x00000004007c8947 */ /* 0x000fea0003800000 */
[----:B------:R-:W-:Y:S05]  /*3980*/  @!P1 BRA `(.L_x_158) ;  /* 0x0000000000c49947 */ /* 0x000fea0003800000 */
[-CC-:B------:R-:W-:Y:S01]  /*3990*/  FFMA.FTZ R201, R201, R34.reuse, R35.reuse ;  /* 0x00000022c9c97223 */ /* 0x180fe20000010023 */
[-CC-:B------:R-:W-:Y:S01]  /*39a0*/  FFMA.FTZ R197, R197, R34.reuse, R35.reuse ;  /* 0x00000022c5c57223 */ /* 0x180fe20000010023 */
[----:B-----5:R-:W-:Y:S01]  /*39b0*/  SHF.L.U32 R0, R5, 0x10, RZ ;  /* 0x0000001005007819 */ /* 0x020fe200000006ff */
[-C--:B------:R-:W-:Y:S01]  /*39c0*/  FFMA.FTZ R205, R205, R34.reuse, R35 ;  /* 0x00000022cdcd7223 */ /* 0x080fe20000010023 */
[----:B0-----:R-:W-:Y:S01]  /*39d0*/  SHF.L.U32 R16, R6, 0x10, RZ ;  /* 0x0000001006107819 */ /* 0x001fe200000006ff */
        /* <DEDUP_REMOVED lines=44> */
.L_x_158:
        /* <DEDUP_REMOVED lines=45> */
.L_x_157:
        /* <DEDUP_REMOVED lines=46> */
.L_x_160:
[----:B-----5:R-:W-:Y:S01]  /*4250*/  PRMT R0, R7, 0x7632, R0 ;  /* 0x0000763207007816 */ /* 0x020fe20000000000 */
[-CC-:B------:R-:W-:Y:S01]  /*4260*/  FFMA.FTZ R193, R193, R34.reuse, R35.reuse ;  /* 0x00000022c1c17223 */ /* 0x180fe20000010023 */
[-CC-:B------:R-:W-:Y:S01]  /*4270*/  FFMA.FTZ R184, R184, R34.reuse, R35.reuse ;  /* 0x00000022b8b87223 */ /* 0x180fe20000010023 */
[-C--:B------:R-:W-:Y:S01]  /*4280*/  FFMA.FTZ R197, R197, R34.reuse, R35 ;  /* 0x00000022c5c57223 */ /* 0x080fe20000010023 */
[----:B0-----:R-:W-:Y:S01]  /*4290*/  SHF.L.U32 R25, R7, 0x10, RZ ;  /* 0x0000001007197819 */ /* 0x001fe200000006ff */
[----:B------:R-:W-:Y:S01]  /*42a0*/  FADD.FTZ R193, R198, -R193 ;  /* 0x800000c1c6c17221 */ /* 0x000fe20000010000 */
[----:B------:R-:W-:Y:S01]  /*42b0*/  SHF.L.U32 R24, R0, 0x10, RZ ;  /* 0x0000001000187819 */ /* 0x000fe200000006ff */
[----:B------:R-:W-:Y:S01]  /*42c0*/  FADD.FTZ R191, R191, -R184 ;  /* 0x800000b8bfbf7221 */ /* 0x000fe20000010000 */
[----:B------:R-:W-:Y:S01]  /*42d0*/  SHF.L.U32 R0, R6, 0x10, RZ ;  /* 0x0000001006007819 */ /* 0x000fe200000006ff */
[----:B------:R-:W-:Y:S01]  /*42e0*/  FADD.FTZ R197, R196, -R197 ;  /* 0x800000c5c4c57221 */ /* 0x000fe20000010000 */
[C-C-:B------:R-:W-:Y:S01]  /*42f0*/  FFMA.FTZ R27, R56.reuse, R193, R25.reuse ;  /* 0x000000c1381b7223 */ /* 0x140fe20000010019 */
[----:B------:R-:W-:Y:S01]  /*4300*/  FFMA.FTZ R32, R56, R191, R24 ;  /* 0x000000bf38207223 */ /* 0x000fe20000010018 */
[----:B------:R-:W-:Y:S01]  /*4310*/  PRMT R25, R6, 0x7632, R25 ;  /* 0x0000763206197816 */ /* 0x000fe20000000019 */
[----:B------:R-:W-:Y:S01]  /*4320*/  FFMA.FTZ R197, R56, R197, R0 ;  /* 0x000000c538c57223 */ /* 0x000fe20000010000 */
[----:B------:R-:W-:Y:S01]  /*4330*/  PRMT R24, R5, 0x7632, R24 ;  /* 0x0000763205187816 */ /* 0x000fe20000000018 */
[-CC-:B------:R-:W-:Y:S01]  /*4340*/  FFMA.FTZ R186, R186, R34.reuse, R35.reuse ;  /* 0x00000022baba7223 */ /* 0x180fe20000010023 */
[----:B------:R-:W-:Y:S01]  /*4350*/  PRMT R0, R4, 0x7632, R0 ;  /* 0x0000763204007816 */ /* 0x000fe20000000000 */
        /* <DEDUP_REMOVED lines=24> */
.L_x_156:
[----:B------:R-:W-:Y:S05]  /*44e0*/  @!P0 BRA `(.L_x_161) ;  /* 0x00000004001c8947 */ /* 0x000fea0003800000 */
        /* <DEDUP_REMOVED lines=10> */
[----:B0-----:R-:W-:Y:S01]  /*4590*/  FADD.FTZ R17, R203, -R190 ;  /* 0x800000becb117221 */ /* 0x001fe20000010000 */
        /* <DEDUP_REMOVED lines=27> */
.L_x_162:
        /* <DEDUP_REMOVED lines=16> */
[C---:B0-----:R-:W-:Y:S01]  /*4850*/  FMUL.FTZ R24, R56.reuse, R205 ;  /* 0x000000cd38187220 */ /* 0x041fe20000410000 */
        /* <DEDUP_REMOVED lines=16> */
.L_x_161:
        /* <DEDUP_REMOVED lines=34> */
.L_x_163:
        /* <DEDUP_REMOVED lines=27> */
[----:B------:R-:W-:-:S07]  /*4d30*/  F2FP.BF16.F32.PACK_AB R24, R203, R24 ;  /* 0x00000018cb18723e */ /* 0x000fce00000010ff */
.L_x_159:
[----:B------:R-:W0:Y:S01]  /*4d40*/  @P0 LDC.64 R30, c[0x0][0x478] ;  /* 0x00011e00ff1e0b82 */ /* 0x000e220000000a00 */
[----:B------:R-:W-:-:S07]  /*4d50*/  IMAD.WIDE.U32 R32, R169, 0x10, R2 ;  /* 0x00000010a9207825 */ /* 0x000fce00078e0002 */
[----:B------:R-:W1:Y:S01]  /*4d60*/  @P1 LDC.64 R28, c[0x0][0x470] ;  /* 0x00011c00ff1c1b82 */ /* 0x000e620000000a00 */
[----:B0-----:R-:W-:-:S05]  /*4d70*/  @P0 IMAD.WIDE.U32 R30, R169, 0x10, R30 ;  /* 0x00000010a91e0825 */ /* 0x001fca00078e001e */
[----:B------:R0:W-:Y:S01]  /*4d80*/  @P0 STG.E.128 desc[UR8][R30.64], R20 ;  /* 0x000000141e000986 */ /* 0x0001e2000c101d08 */
[----:B-1----:R-:W-:-:S03]  /*4d90*/  @P1 IMAD.WIDE.U32 R28, R169, 0x10, R28 ;  /* 0x00000010a91c1825 */ /* 0x002fc600078e001c */
[----:B------:R0:W-:Y:S04]  /*4da0*/  STG.E.128 desc[UR8][R32.64], R24 ;  /* 0x0000001820007986 */ /* 0x0001e8000c101d08 */
[----:B------:R0:W-:Y:S01]  /*4db0*/  @P1 STG.E.128 desc[UR8][R28.64], R16 ;  /* 0x000000101c001986 */ /* 0x0001e2000c101d08 */
[----:B------:R-:W-:Y:S05]  /*4dc0*/  @!P2 BRA `(.L_x_164) ;  /* 0x0000000800dca947 */ /* 0x000fea0003800000 */
[----:B------:R-:W-:Y:S05]  /*4dd0*/  @!P0 BRA `(.L_x_165) ;  /* 0x00000004007c8947 */ /* 0x000fea0003800000 */
[----:B------:R-:W-:Y:S05]  /*4de0*/  @!P1 BRA `(.L_x_166) ;  /* 0x0000000000c49947 */ /* 0x000fea0003800000 */
[-CC-:B------:R-:W-:Y:S01]  /*4df0*/  FFMA.FTZ R0, R173, R34.reuse, R35.reuse ;  /* 0x00000022ad007223 */ /* 0x180fe20000010023 */
[-CC-:B------:R-:W-:Y:S01]  /*4e00*/  FFMA.FTZ R175, R175, R34.reuse, R35.reuse ;  /* 0x00000022afaf7223 */ /* 0x180fe20000010023 */
[-CC-:B------:R-:W-:Y:S01]  /*4e10*/  FFMA.FTZ R177, R177, R34.reuse, R35.reuse ;  /* 0x00000022b1b17223 */ /* 0x180fe20000010023 */
[-CC-:B0-----:R-:W-:Y:S01]  /*4e20*/  FFMA.FTZ R17, R170, R34.reuse, R35.reuse ;  /* 0x00000022aa117223 */ /* 0x181fe20000010023 */
[----:B------:R-:W-:Y:S01]  /*4e30*/  FADD.FTZ R59, R59, -R0 ;  /* 0x800000003b3b7221 */ /* 0x000fe20000010000 */
[-C--:B------:R-:W-:Y:S01]  /*4e40*/  FFMA.FTZ R25, R182, R34.reuse, R35 ;  /* 0x00000022b6197223 */ /* 0x080fe20000010023 */
[----:B-----5:R-:W-:Y:S01]  /*4e50*/  SHF.L.U32 R0, R9, 0x10, RZ ;  /* 0x0000001009007819 */ /* 0x020fe200000006ff */
[----:B------:R-:W-:Y:S01]  /*4e60*/  FADD.FTZ R175, R162, -R175 ;  /* 0x800000afa2af7221 */ /* 0x000fe20000010000 */
[----:B------:R-:W-:Y:S01]  /*4e70*/  SHF.L.U32 R16, R10, 0x10, RZ ;  /* 0x000000100a107819 */ /* 0x000fe200000006ff */
[----:B------:R-:W-:Y:S01]  /*4e80*/  FADD.FTZ R177, R164, -R177 ;  /* 0x800000b1a4b17221 */ /* 0x000fe20000010000 */
[----:B------:R-:W-:Y:S01]  /*4e90*/  FADD.FTZ R19, R168, -R17 ;  /* 0x80000011a8137221 */ /* 0x000fe20000010000 */
[----:B------:R-:W-:Y:S01]  /*4ea0*/  FADD.FTZ R29, R180, -R25 ;  /* 0x80000019b41d7221 */ /* 0x000fe20000010000 */
[-CC-:B------:R-:W-:Y:S01]  /*4eb0*/  FFMA.FTZ R17, R174, R34.reuse, R35.reuse ;  /* 0x00000022ae117223 */ /* 0x180fe20000010023 */
[C---:B------:R-:W-:Y:S01]  /*4ec0*/  FFMA.FTZ R25, R56.reuse, R175, R0 ;  /* 0x000000af38197223 */ /* 0x040fe20000010000 */
[----:B------:R-:W-:Y:S01]  /*4ed0*/  FFMA.FTZ R26, R56, R177, R16 ;  /* 0x000000b1381a7223 */ /* 0x000fe20000010010 */
[----:B------:R-:W-:Y:S01]  /*4ee0*/  PRMT R0, R8, 0x7632, R0 ;  /* 0x0000763208007816 */ /* 0x000fe20000000000 */
[-CC-:B------:R-:W-:Y:S01]  /*4ef0*/  FFMA.FTZ R23, R178, R34.reuse, R35.reuse ;  /* 0x00000022b2177223 */ /* 0x180fe20000010023 */
        /* <DEDUP_REMOVED lines=8> */
[----:B------:R-:W-:-:S02]  /*4f80*/  SHF.L.U32 R27, R11, 0x10, RZ ;  /* 0x000000100b1b7819 */ /* 0x000fc400000006ff */
[----:B------:R-:W-:Y:S01]  /*4f90*/  SHF.L.U32 R20, R20, 0x10, RZ ;  /* 0x0000001014147819 */ /* 0x000fe200000006ff */
[----:B------:R-:W-:Y:S01]  /*4fa0*/  FFMA.FTZ R17, R56, R59, R17 ;  /* 0x0000003b38117223 */ /* 0x000fe20000010011 */
[----:B------:R-:W-:Y:S01]  /*4fb0*/  SHF.L.U32 R18, R18, 0x10, RZ ;  /* 0x0000001012127819 */ /* 0x000fe200000006ff */
[----:B------:R-:W-:Y:S01]  /*4fc0*/  FFMA.FTZ R27, R56, R179, R27 ;  /* 0x000000b3381b7223 */ /* 0x000fe2000001001b */
[----:B------:R-:W-:Y:S01]  /*4fd0*/  SHF.L.U32 R16, R16, 0x10, RZ ;  /* 0x0000001010107819 */ /* 0x000fe200000006ff */
[----:B------:R-:W-:Y:S01]  /*4fe0*/  FFMA.FTZ R20, R56, R29, R20 ;  /* 0x0000001d38147223 */ /* 0x000fe20000010014 */
[----:B------:R-:W-:Y:S01]  /*4ff0*/  SHF.L.U32 R0, R0, 0x10, RZ ;  /* 0x0000001000007819 */ /* 0x000fe200000006ff */
[C---:B------:R-:W-:Y:S02]  /*5000*/  FFMA.FTZ R23, R56.reuse, R23, R18 ;  /* 0x0000001738177223 */ /* 0x040fe40000010012 */
[----:B------:R-:W-:Y:S01]  /*5010*/  FFMA.FTZ R16, R56, R21, R16 ;  /* 0x0000001538107223 */ /* 0x000fe20000010010 */
[----:B------:R-:W-:Y:S01]  /*5020*/  F2FP.BF16.F32.PACK_AB R27, R20, R27 ;  /* 0x0000001b141b723e */ /* 0x000fe200000010ff */
[----:B------:R-:W-:Y:S01]  /*5030*/  FFMA.FTZ R0, R56, R19, R0 ;  /* 0x0000001338007223 */ /* 0x000fe20000010000 */
[----:B------:R-:W-:-:S02]  /*5040*/  F2FP.BF16.F32.PACK_AB R26, R23, R26 ;  /* 0x0000001a171a723e */ /* 0x000fc400000010ff */
[----:B------:R-:W-:Y:S02]  /*5050*/  F2FP.BF16.F32.PACK_AB R25, R16, R25 ;  /* 0x000000191019723e */ /* 0x000fe400000010ff */
[----:B------:R-:W-:Y:S02]  /*5060*/  F2FP.BF16.F32.PACK_AB R24, R0, R17 ;  /* 0x000000110018723e */ /* 0x000fe400000010ff */
[----:B------:R-:W-:Y:S02]  /*5070*/  MOV R19, R27 ;  /* 0x0000001b00137202 */ /* 0x000fe40000000f00 */
        /* <DEDUP_REMOVED lines=8> */
.L_x_166:
[-CC-:B------:R-:W-:Y:S01]  /*5100*/  FFMA.FTZ R0, R173, R34.reuse, R35.reuse ;  /* 0x00000022ad007223 */ /* 0x180fe20000010023 */
[-CC-:B0-----:R-:W-:Y:S01]  /*5110*/  FFMA.FTZ R25, R178, R34.reuse, R35.reuse ;  /* 0x00000022b2197223 */ /* 0x181fe20000010023 */
[-CC-:B------:R-:W-:Y:S01]  /*5120*/  FFMA.FTZ R175, R175, R34.reuse, R35.reuse ;  /* 0x00000022afaf7223 */ /* 0x180fe20000010023 */
[-C--:B------:R-:W-:Y:S01]  /*5130*/  FFMA.FTZ R177, R177, R34.reuse, R35 ;  /* 0x00000022b1b17223 */ /* 0x080fe20000010023 */
[----:B------:R-:W-:Y:S01]  /*5140*/  FADD.FTZ R59, R59, -R0 ;  /* 0x800000003b3b7221 */ /* 0x000fe20000010000 */
[----:B------:R-:W-:Y:S01]  /*5150*/  FADD.FTZ R29, R176, -R25 ;  /* 0x80000019b01d7221 */ /* 0x000fe20000010000 */
[-CC-:B------:R-:W-:Y:S01]  /*5160*/  FFMA.FTZ R21, R170, R34.reuse, R35.reuse ;  /* 0x00000022aa157223 */ /* 0x180fe20000010023 */
        /* <DEDUP_REMOVED lines=11> */
[----:B------:R-:W-:Y:S01]  /*5220*/  FFMA.FTZ R179, R179, R34, R35 ;  /* 0x00000022b3b37223 */ /* 0x000fe20000010023 */
[----:B------:R-:W-:Y:S01]  /*5230*/  PRMT R0, R8, 0x7632, R0 ;  /* 0x0000763208007816 */ /* 0x000fe20000000000 */
[----:B------:R-:W-:Y:S01]  /*5240*/  FADD.FTZ R27, R172, -R21 ;  /* 0x80000015ac1b7221 */ /* 0x000fe20000010000 */
[----:B------:R-:W-:Y:S01]  /*5250*/  PRMT R22, R10, 0x7632, R22 ;  /* 0x000076320a167816 */ /* 0x000fe20000000016 */
[----:B------:R-:W-:Y:S01]  /*5260*/  FADD.FTZ R179, R166, -R179 ;  /* 0x800000b3a6b37221 */ /* 0x000fe20000010000 */
[----:B------:R-:W-:-:S02]  /*5270*/  PRMT R20, R9, 0x7632, R20 ;  /* 0x0000763209147816 */ /* 0x000fc40000000014 */
[----:B------:R-:W-:Y:S02]  /*5280*/  SHF.L.U32 R31, R11, 0x10, RZ ;  /* 0x000000100b1f7819 */ /* 0x000fe400000006ff */
[----:B------:R-:W-:Y:S02]  /*5290*/  SHF.L.U32 R24, R24, 0x10, RZ ;  /* 0x0000001018187819 */ /* 0x000fe400000006ff */
[----:B------:R-:W-:Y:S01]  /*52a0*/  SHF.L.U32 R21, R8, 0x10, RZ ;  /* 0x0000001008157819 */ /* 0x000fe200000006ff */
[----:B------:R-:W-:Y:S01]  /*52b0*/  FFMA.FTZ R31, R56, R179, R31 ;  /* 0x000000b3381f7223 */ /* 0x000fe2000001001f */
[----:B------:R-:W-:Y:S01]  /*52c0*/  SHF.L.U32 R22, R22, 0x10, RZ ;  /* 0x0000001016167819 */ /* 0x000fe200000006ff */
[----:B------:R-:W-:Y:S01]  /*52d0*/  FFMA.FTZ R24, R56, R33, R24 ;  /* 0x0000002138187223 */ /* 0x000fe20000010018 */
[----:B------:R-:W-:Y:S01]  /*52e0*/  SHF.L.U32 R20, R20, 0x10, RZ ;  /* 0x0000001014147819 */ /* 0x000fe200000006ff */
[----:B------:R-:W-:Y:S01]  /*52f0*/  FFMA.FTZ R21, R56, R59, R21 ;  /* 0x0000003b38157223 */ /* 0x000fe20000010015 */
[----:B------:R-:W-:Y:S01]  /*5300*/  SHF.L.U32 R0, R0, 0x10, RZ ;  /* 0x0000001000007819 */ /* 0x000fe200000006ff */
[----:B------:R-:W-:-:S02]  /*5310*/  FFMA.FTZ R29, R56, R29, R22 ;  /* 0x0000001d381d7223 */ /* 0x000fc40000010016 */
[----:B------:R-:W-:Y:S01]  /*5320*/  FFMA.FTZ R20, R56, R27, R20 ;  /* 0x0000001b38147223 */ /* 0x000fe20000010014 */
[----:B------:R-:W-:Y:S01]  /*5330*/  F2FP.BF16.F32.PACK_AB R27, R24, R31 ;  /* 0x0000001f181b723e */ /* 0x000fe200000010ff */
[----:B------:R-:W-:Y:S01]  /*5340*/  FFMA.FTZ R0, R56, R23, R0 ;  /* 0x0000001738007223 */ /* 0x000fe20000010000 */
        /* <DEDUP_REMOVED lines=8> */
.L_x_165:
[----:B------:R-:W-:Y:S05]  /*53d0*/  @!P1 BRA `(.L_x_168) ;  /* 0x0000000000b49947 */ /* 0x000fea0003800000 */
        /* <DEDUP_REMOVED lines=45> */
.L_x_168:
[-CC-:B------:R-:W-:Y:S01]  /*56b0*/  FFMA.FTZ R0, R173, R34.reuse, R35.reuse ;  /* 0x00000022ad007223 */ /* 0x180fe20000010023 */
[-CC-:B0-----:R-:W-:Y:S01]  /*56c0*/  FFMA.FTZ R33, R182, R34.reuse, R35.reuse ;  /* 0x00000022b6217223 */ /* 0x181fe20000010023 */
[-CC-:B------:R-:W-:Y:S01]  /*56d0*/  FFMA.FTZ R177, R177, R34.reuse, R35.reuse ;  /* 0x00000022b1b17223 */ /* 0x180fe20000010023 */
[-C--:B------:R-:W-:Y:S01]  /*56e0*/  FFMA.FTZ R179, R179, R34.reuse, R35 ;  /* 0x00000022b3b37223 */ /* 0x080fe20000010023 */
[--C-:B------:R-:W-:Y:S01]  /*56f0*/  FADD.FTZ R59, R59, -R0.reuse ;  /* 0x800000003b3b7221 */ /* 0x100fe20000010000 */
[C---:B-----5:R-:W-:Y:S01]  /*5700*/  PRMT R0, R11.reuse, 0x7632, R0 ;  /* 0x000076320b007816 */ /* 0x060fe20000000000 */
[----:B------:R-:W-:Y:S01]  /*5710*/  FADD.FTZ R33, R180, -R33 ;  /* 0x80000021b4217221 */ /* 0x000fe20000010000 */
[----:B------:R-:W-:Y:S01]  /*5720*/  FADD.FTZ R177, R164, -R177 ;  /* 0x800000b1a4b17221 */ /* 0x000fe20000010000 */
[----:B------:R-:W-:Y:S01]  /*5730*/  SHF.L.U32 R31, R11, 0x10, RZ ;  /* 0x000000100b1f7819 */ /* 0x000fe200000006ff */
[----:B------:R-:W-:Y:S01]  /*5740*/  FADD.FTZ R179, R166, -R179 ;  /* 0x800000b3a6b37221 */ /* 0x000fe20000010000 */
[----:B------:R-:W-:Y:S01]  /*5750*/  SHF.L.U32 R24, R0, 0x10, RZ ;  /* 0x0000001000187819 */ /* 0x000fe200000006ff */
[-CC-:B------:R-:W-:Y:S01]  /*5760*/  FFMA.FTZ R29, R178, R34.reuse, R35.reuse ;  /* 0x00000022b21d7223 */ /* 0x180fe20000010023 */
[----:B------:R-:W-:Y:S01]  /*5770*/  SHF.L.U32 R0, R10, 0x10, RZ ;  /* 0x000000100a007819 */ /* 0x000fe200000006ff */
[-CC-:B------:R-:W-:Y:S01]  /*5780*/  FFMA.FTZ R25, R170, R34.reuse, R35.reuse ;  /* 0x00000022aa197223 */ /* 0x180fe20000010023 */
[----:B------:R-:W-:Y:S01]  /*5790*/  PRMT R26, R10, 0x7632, R26 ;  /* 0x000076320a1a7816 */ /* 0x000fe2000000001a */
[C-C-:B------:R-:W-:Y:S01]  /*57a0*/  FFMA.FTZ R32, R56.reuse, R33, R24.reuse ;  /* 0x0000002138207223 */ /* 0x140fe20000010018 */
[----:B------:R-:W-:Y:S01]  /*57b0*/  PRMT R24, R9, 0x7632, R24 ;  /* 0x0000763209187816 */ /* 0x000fe20000000018 */
[--C-:B------:R-:W-:Y:S01]  /*57c0*/  FFMA.FTZ R177, R56, R177, R0.reuse ;  /* 0x000000b138b17223 */ /* 0x100fe20000010000 */
[----:B------:R-:W-:Y:S01]  /*57d0*/  PRMT R0, R8, 0x7632, R0 ;  /* 0x0000763208007816 */ /* 0x000fe20000000000 */
[-CC-:B------:R-:W-:Y:S01]  /*57e0*/  FFMA.FTZ R175, R175, R34.reuse, R35.reuse ;  /* 0x00000022afaf7223 */ /* 0x180fe20000010023 */
[----:B------:R-:W-:Y:S01]  /*57f0*/  FFMA.FTZ R27, R174, R34, R35 ;  /* 0x00000022ae1b7223 */ /* 0x000fe20000010023 */
        /* <DEDUP_REMOVED lines=20> */
.L_x_164:
[----:B------:R-:W-:Y:S05]  /*5940*/  @!P0 BRA `(.L_x_169) ;  /* 0x00000004001c8947 */ /* 0x000fea0003800000 */
[----:B------:R-:W-:Y:S05]  /*5950*/  @!P1 BRA `(.L_x_170) ;  /* 0x0000000000949947 */ /* 0x000fea0003800000 */
[-CC-:B0-----:R-:W-:Y:S01]  /*5960*/  FFMA.FTZ R19, R174, R34.reuse, R35.reuse ;  /* 0x00000022ae137223 */ /* 0x181fe20000010023 */
[-CC-:B------:R-:W-:Y:S01]  /*5970*/  FFMA.FTZ R0, R173, R34.reuse, R35.reuse ;  /* 0x00000022ad007223 */ /* 0x180fe20000010023 */
[-CC-:B------:R-:W-:Y:S01]  /*5980*/  FFMA.FTZ R17, R170, R34.reuse, R35.reuse ;  /* 0x00000022aa117223 */ /* 0x180fe20000010023 */
[-C--:B------:R-:W-:Y:S01]  /*5990*/  FFMA.FTZ R175, R175, R34.reuse, R35 ;  /* 0x00000022afaf7223 */ /* 0x080fe20000010023 */
[----:B------:R-:W-:Y:S01]  /*59a0*/  FADD.FTZ R21, R172, -R19 ;  /* 0x80000013ac157221 */ /* 0x000fe20000010000 */
        /* <DEDUP_REMOVED lines=32> */
.L_x_170:
[-CC-:B0-----:R-:W-:Y:S01]  /*5bb0*/  FFMA.FTZ R29, R182, R34.reuse, R35.reuse ;  /* 0x00000022b61d7223 */ /* 0x181fe20000010023 */
        /* <DEDUP_REMOVED lines=32> */
.L_x_169:
[----:B------:R-:W-:Y:S05]  /*5dc0*/  @!P1 BRA `(.L_x_171) ;  /* 0x0000000000849947 */ /* 0x000fea0003800000 */
        /* <DEDUP_REMOVED lines=33> */
.L_x_171:
        /* <DEDUP_REMOVED lines=28> */
.L_x_167:
        /* <DEDUP_REMOVED lines=12> */
[-CC-:B0-----:R-:W-:Y:S01]  /*6260*/  FFMA.FTZ R16, R51, R34.reuse, R35.reuse ;  /* 0x0000002233107223 */ /* 0x181fe20000010023 */
[-CC-:B------:R-:W-:Y:S01]  /*6270*/  FFMA.FTZ R18, R55, R34.reuse, R35.reuse ;  /* 0x0000002237127223 */ /* 0x180fe20000010023 */
[-CC-:B------:R-:W-:Y:S01]  /*6280*/  FFMA.FTZ R17, R46, R34.reuse, R35.reuse ;  /* 0x000000222e117223 */ /* 0x180fe20000010023 */
[----:B------:R-:W-:Y:S01]  /*6290*/  FADD.FTZ R45, R45, -R0 ;  /* 0x800000002d2d7221 */ /* 0x000fe20000010000 */
[----:B------:R-:W-:Y:S01]  /*62a0*/  FADD.FTZ R49, R49, -R16 ;  /* 0x8000001031317221 */ /* 0x000fe20000010000 */
[----:B-----5:R-:W-:Y:S01]  /*62b0*/  SHF.L.U32 R0, R13, 0x10, RZ ;  /* 0x000000100d007819 */ /* 0x020fe200000006ff */
[----:B------:R-:W-:Y:S01]  /*62c0*/  FADD.FTZ R53, R53, -R18 ;  /* 0x8000001235357221 */ /* 0x000fe20000010000 */
[----:B------:R-:W-:Y:S01]  /*62d0*/  SHF.L.U32 R16, R14, 0x10, RZ ;  /* 0x000000100e107819 */ /* 0x000fe200000006ff */
[-CC-:B------:R-:W-:Y:S01]  /*62e0*/  FFMA.FTZ R43, R43, R34.reuse, R35.reuse ;  /* 0x000000222b2b7223 */ /* 0x180fe20000010023 */
[----:B------:R-:W-:Y:S01]  /*62f0*/  PRMT R20, R15, 0x7632, R20 ;  /* 0x000076320f147816 */ /* 0x000fe20000000014 */
[----:B------:R-:W-:Y:S01]  /*6300*/  FFMA.FTZ R25, R56, R45, R0 ;  /* 0x0000002d38197223 */ /* 0x000fe20000010000 */
[-CC-:B------:R-:W-:Y:S01]  /*6310*/  FFMA.FTZ R21, R50, R34.reuse, R35.reuse ;  /* 0x0000002232157223 */ /* 0x180fe20000010023 */
[----:B------:R-:W-:Y:S01]  /*6320*/  FFMA.FTZ R26, R56, R49, R16 ;  /* 0x00000031381a7223 */ /* 0x000fe20000010010 */
        /* <DEDUP_REMOVED lines=14> */
[----:B------:R-:W-:Y:S01]  /*6410*/  FFMA.FTZ R17, R56, R43, R17 ;  /* 0x0000002b38117223 */ /* 0x000fe20000010011 */
[----:B------:R-:W-:Y:S01]  /*6420*/  SHF.L.U32 R16, R16, 0x10, RZ ;  /* 0x0000001010107819 */ /* 0x000fe200000006ff */
[----:B------:R-:W-:Y:S01]  /*6430*/  FFMA.FTZ R27, R56, R57, R27 ;  /* 0x00000039381b7223 */ /* 0x000fe2000001001b */
        /* <DEDUP_REMOVED lines=18> */
.L_x_174:
[-CC-:B------:R-:W-:Y:S01]  /*6560*/  FFMA.FTZ R0, R47, R34.reuse, R35.reuse ;  /* 0x000000222f007223 */ /* 0x180fe20000010023 */
[-CC-:B0-----:R-:W-:Y:S01]  /*6570*/  FFMA.FTZ R20, R51, R34.reuse, R35.reuse ;  /* 0x0000002233147223 */ /* 0x181fe20000010023 */
[-CC-:B------:R-:W-:Y:S01]  /*6580*/  FFMA.FTZ R25, R50, R34.reuse, R35.reuse ;  /* 0x0000002232197223 */ /* 0x180fe20000010023 */
[-C--:B------:R-:W-:Y:S01]  /*6590*/  FFMA.FTZ R22, R55, R34.reuse, R35 ;  /* 0x0000002237167223 */ /* 0x080fe20000010023 */
[----:B------:R-:W-:Y:S01]  /*65a0*/  FADD.FTZ R45, R45, -R0 ;  /* 0x800000002d2d7221 */ /* 0x000fe20000010000 */
[----:B------:R-:W-:Y:S01]  /*65b0*/  FADD.FTZ R49, R49, -R20 ;  /* 0x8000001431317221 */ /* 0x000fe20000010000 */
[----:B-----5:R-:W-:Y:S01]  /*65c0*/  SHF.L.U32 R0, R13, 0x10, RZ ;  /* 0x000000100d007819 */ /* 0x020fe200000006ff */
[----:B------:R-:W-:Y:S01]  /*65d0*/  FADD.FTZ R27, R48, -R25 ;  /* 0x80000019301b7221 */ /* 0x000fe20000010000 */
[----:B------:R-:W-:Y:S01]  /*65e0*/  SHF.L.U32 R20, R14, 0x10, RZ ;  /* 0x000000100e147819 */ /* 0x000fe200000006ff */
[-CC-:B------:R-:W-:Y:S01]  /*65f0*/  FFMA.FTZ R43, R43, R34.reuse, R35.reuse ;  /* 0x000000222b2b7223 */ /* 0x180fe20000010023 */
[----:B------:R-:W-:Y:S01]  /*6600*/  PRMT R24, R15, 0x7632, R24 ;  /* 0x000076320f187816 */ /* 0x000fe20000000018 */
[-CC-:B------:R-:W-:Y:S01]  /*6610*/  FFMA.FTZ R21, R46, R34.reuse, R35.reuse ;  /* 0x000000222e157223 */ /* 0x180fe20000010023 */
[-CC-:B------:R-:W-:Y:S01]  /*6620*/  FFMA.FTZ R29, R54, R34.reuse, R35.reuse ;  /* 0x00000022361d7223 */ /* 0x180fe20000010023 */
[----:B------:R-:W-:Y:S01]  /*6630*/  FADD.FTZ R53, R53, -R22 ;  /* 0x8000001635357221 */ /* 0x000fe20000010000 */
[C---:B------:R-:W-:Y:S01]  /*6640*/  FFMA.FTZ R25, R56.reuse, R45, R0 ;  /* 0x0000002d38197223 */ /* 0x040fe20000010000 */
[----:B------:R-:W-:Y:S01]  /*6650*/  FFMA.FTZ R26, R56, R49, R20 ;  /* 0x00000031381a7223 */ /* 0x000fe20000010014 */
[----:B------:R-:W-:Y:S01]  /*6660*/  FFMA.FTZ R34, R58, R34, R35 ;  /* 0x000000223a227223 */ /* 0x000fe20000010023 */
[----:B------:R-:W-:Y:S01]  /*6670*/  PRMT R0, R12, 0x7632, R0 ;  /* 0x000076320c007816 */ /* 0x000fe20000000000 */
[----:B------:R-:W-:Y:S01]  /*6680*/  FADD.FTZ R23, R44, -R21 ;  /* 0x800000152c177221 */ /* 0x000fe20000010000 */
        /* <DEDUP_REMOVED lines=15> */
[C---:B------:R-:W-:Y:S01]  /*6780*/  FFMA.FTZ R20, R56.reuse, R27, R20 ;  /* 0x0000001b38147223 */ /* 0x040fe20000010014 */
        /* <DEDUP_REMOVED lines=8> */
[----:B------:R-:W-:Y:S01]  /*6810*/  MOV R20, R24 ;  /* 0x0000001800147202 */ /* 0x000fe20000000f00 */
[----:B------:R-:W-:Y:S06]  /*6820*/  BRA `(.L_x_175) ;  /* 0x0000000c00747947 */ /* 0x000fec0003800000 */
.L_x_173:
[----:B------:R-:W-:Y:S05]  /*6830*/  @!P1 BRA `(.L_x_176) ;  /* 0x0000000000b49947 */ /* 0x000fea0003800000 */
        /* <DEDUP_REMOVED lines=45> */
.L_x_176:
[-CC-:B------:R-:W-:Y:S01]  /*6b10*/  FFMA.FTZ R0, R47, R34.reuse, R35.reuse ;  /* 0x000000222f007223 */ /* 0x180fe20000010023 */
[-CC-:B0-----:R-:W-:Y:S01]  /*6b20*/  FFMA.FTZ R24, R51, R34.reuse, R35.reuse ;  /* 0x0000002233187223 */ /* 0x181fe20000010023 */
[-CC-:B------:R-:W-:Y:S01]  /*6b30*/  FFMA.FTZ R26, R55, R34.reuse, R35.reuse ;  /* 0x00000022371a7223 */ /* 0x180fe20000010023 */
[-CC-:B------:R-:W-:Y:S01]  /*6b40*/  FFMA.FTZ R43, R43, R34.reuse, R35.reuse ;  /* 0x000000222b2b7223 */ /* 0x180fe20000010023 */
[--C-:B------:R-:W-:Y:S01]  /*6b50*/  FADD.FTZ R45, R45, -R0.reuse ;  /* 0x800000002d2d7221 */ /* 0x100fe20000010000 */
[----:B-----5:R-:W-:Y:S01]  /*6b60*/  PRMT R0, R15, 0x7632, R0 ;  /* 0x000076320f007816 */ /* 0x020fe20000000000 */
[----:B------:R-:W-:Y:S01]  /*6b70*/  FADD.FTZ R49, R49, -R24 ;  /* 0x8000001831317221 */ /* 0x000fe20000010000 */
[-CC-:B------:R-:W-:Y:S01]  /*6b80*/  FFMA.FTZ R25, R46, R34.reuse, R35.reuse ;  /* 0x000000222e197223 */ /* 0x180fe20000010023 */
[-CC-:B------:R-:W-:Y:S01]  /*6b90*/  FFMA.FTZ R27, R50, R34.reuse, R35.reuse ;  /* 0x00000022321b7223 */ /* 0x180fe20000010023 */
[-CC-:B------:R-:W-:Y:S01]  /*6ba0*/  FFMA.FTZ R29, R54, R34.reuse, R35.reuse ;  /* 0x00000022361d7223 */ /* 0x180fe20000010023 */
[----:B------:R-:W-:Y:S01]  /*6bb0*/  SHF.L.U32 R31, R0, 0x10, RZ ;  /* 0x00000010001f7819 */ /* 0x000fe200000006ff */
[----:B------:R-:W-:Y:S01]  /*6bc0*/  FFMA.FTZ R34, R58, R34, R35 ;  /* 0x000000223a227223 */ /* 0x000fe20000010023 */
[----:B------:R-:W-:Y:S01]  /*6bd0*/  SHF.L.U32 R24, R15, 0x10, RZ ;  /* 0x000000100f187819 */ /* 0x000fe200000006ff */
[----:B------:R-:W-:Y:S01]  /*6be0*/  FADD.FTZ R53, R53, -R26 ;  /* 0x8000001a35357221 */ /* 0x000fe20000010000 */
[C---:B------:R-:W-:Y:S01]  /*6bf0*/  SHF.L.U32 R0, R14.reuse, 0x10, RZ ;  /* 0x000000100e007819 */ /* 0x040fe200000006ff */
[----:B------:R-:W-:Y:S01]  /*6c00*/  FADD.FTZ R57, R57, -R34 ;  /* 0x8000002239397221 */ /* 0x000fe20000010000 */
[----:B------:R-:W-:Y:S01]  /*6c10*/  PRMT R26, R14, 0x7632, R26 ;  /* 0x000076320e1a7816 */ /* 0x000fe2000000001a */
[C-C-:B------:R-:W-:Y:S01]  /*6c20*/  FFMA.FTZ R53, R56.reuse, R53, R24.reuse ;  /* 0x0000003538357223 */ /* 0x140fe20000010018 */
[C---:B------:R-:W-:Y:S01]  /*6c30*/  PRMT R24, R13.reuse, 0x7632, R24 ;  /* 0x000076320d187816 */ /* 0x040fe20000000018 */
[--C-:B------:R-:W-:Y:S01]  /*6c40*/  FFMA.FTZ R49, R56, R49, R0.reuse ;  /* 0x0000003138317223 */ /* 0x100fe20000010000 */
        /* <DEDUP_REMOVED lines=21> */
.L_x_172:
[----:B------:R-:W-:Y:S05]  /*6da0*/  @!P0 BRA `(.L_x_177) ;  /* 0x00000004001c8947 */ /* 0x000fea0003800000 */
[----:B------:R-:W-:Y:S05]  /*6db0*/  @!P1 BRA `(.L_x_178) ;  /* 0x0000000000949947 */ /* 0x000fea0003800000 */
[-CC-:B------:R-:W-:Y:S01]  /*6dc0*/  FFMA.FTZ R43, R43, R34.reuse, R35.reuse ;  /* 0x000000222b2b7223 */ /* 0x180fe20000010023 */
[-CC-:B0-----:R-:W-:Y:S01]  /*6dd0*/  FFMA.FTZ R17, R46, R34.reuse, R35.reuse ;  /* 0x000000222e117223 */ /* 0x181fe20000010023 */
        /* <DEDUP_REMOVED lines=35> */
.L_x_178:
        /* <DEDUP_REMOVED lines=33> */
.L_x_177:
        /* <DEDUP_REMOVED lines=34> */
.L_x_179:
        /* <DEDUP_REMOVED lines=28> */
.L_x_175:
[----:B------:R-:W0:Y:S01]  /*7600*/  @P0 LDC.64 R28, c[0x0][0x478] ;  /* 0x00011e00ff1c0b82 */ /* 0x000e220000000a00 */
[----:B------:R-:W-:Y:S01]  /*7610*/  IMAD.WIDE.U32 R2, R165, 0x10, R2 ;  /* 0x00000010a5027825 */ /* 0x000fe200078e0002 */
[----:B------:R-:W-:-:S06]  /*7620*/  PLOP3.LUT P3, PT, P3, PT, PT, 0x8, 0x80 ;  /* 0x000000000080781c */ /* 0x000fcc0001f6e170 */
[----:B------:R-:W1:Y:S01]  /*7630*/  @P1 LDC.64 R30, c[0x0][0x470] ;  /* 0x00011c00ff1e1b82 */ /* 0x000e620000000a00 */
[----:B0-----:R-:W-:-:S05]  /*7640*/  @P0 IMAD.WIDE.U32 R28, R165, 0x10, R28 ;  /* 0x00000010a51c0825 */ /* 0x001fca00078e001c */
[----:B------:R0:W-:Y:S01]  /*7650*/  @P0 STG.E.128 desc[UR8][R28.64], R20 ;  /* 0x000000141c000986 */ /* 0x0001e2000c101d08 */
[----:B-1----:R-:W-:-:S03]  /*7660*/  @P1 IMAD.WIDE.U32 R30, R165, 0x10, R30 ;  /* 0x00000010a51e1825 */ /* 0x002fc600078e001e */
[----:B------:R0:W-:Y:S04]  /*7670*/  STG.E.128 desc[UR8][R2.64], R24 ;  /* 0x0000001802007986 */ /* 0x0001e8000c101d08 */
[----:B------:R0:W-:Y:S01]  /*7680*/  @P1 STG.E.128 desc[UR8][R30.64], R16 ;  /* 0x000000101e001986 */ /* 0x0001e2000c101d08 */
[----:B------:R-:W-:Y:S05]  /*7690*/  @!P5 BRA `(.L_x_180) ;  /* 0xffffff900088d947 */ /* 0x000fea000383ffff */
[----:B-----5:R-:W-:Y:S02]  /*76a0*/  MOV R10, R123 ;  /* 0x0000007b000a7202 */ /* 0x020fe40000000f00 */
        /* <DEDUP_REMOVED lines=49> */
[----:B------:R-:W-:-:S07]  /*79c0*/  MOV R67, R61 ;  /* 0x0000003d00437202 */ /* 0x000fce0000000f00 */
.L_x_147:
[----:B0-----:R-:W0:Y:S08]  /*79d0*/  LDC R19, c[0x0][0x388] ;  /* 0x0000e200ff137b82 */ /* 0x001e300000000800 */
[----:B------:R-:W1:Y:S08]  /*79e0*/  LDC.64 R2, c[0x0][0x440] ;  /* 0x00011000ff027b82 */ /* 0x000e700000000a00 */
[----:B------:R-:W2:Y:S01]  /*79f0*/  LDC.64 R16, c[0x0][0x448] ;  /* 0x00011200ff107b82 */ /* 0x000ea20000000a00 */
[----:B0-----:R-:W-:-:S05]  /*7a00*/  IMAD R19, R19, UR10, RZ ;  /* 0x0000000a13137c24 */ /* 0x001fca000f8e02ff */
[----:B------:R-:W-:-:S05]  /*7a10*/  LEA.HI R19, R19, R60, RZ, 0x1d ;  /* 0x0000003c13137211 */ /* 0x000fca00078fe8ff */
[----:B-1----:R-:W-:-:S05]  /*7a20*/  IMAD.WIDE.U32 R2, R19, 0x20, R2 ;  /* 0x0000002013027825 */ /* 0x002fca00078e0002 */
[----:B------:R-:W-:Y:S01]  /*7a30*/  STG.E.128 desc[UR8][R2.64], R8 ;  /* 0x0000000802007986 */ /* 0x000fe2000c101d08 */
[----:B--2---:R-:W-:-:S03]  /*7a40*/  IMAD.WIDE.U32 R16, R19, 0x20, R16 ;  /* 0x0000002013107825 */ /* 0x004fc600078e0010 */
        /* <DEDUP_REMOVED lines=16> */
.L_x_181:
        /* <DEDUP_REMOVED lines=11> */
.L_x_4799:


//--------------------- .text._ZN10layer_norm31ln_parallel_residual_bwd_kernelINS_13Kernel_traitsI13__nv_bfloat16S2_S2_S2_fjLj8192ELj1ELj1ELj8ELj16ENS_18Kernel_traits_baseILj8192ES2_S2_S2_S2_fjLj256EEEEELb1ELb0ELb0EEEvNS_9BwdParamsE --------------------------
	.section	.text._ZN10layer_norm31ln_parallel_residual_bwd_kernelINS_13Kernel_traitsI13__nv_bfloat16S2_S2_S2_fjLj8192ELj1ELj1ELj8ELj16ENS_18Kernel_traits_baseILj8192ES2_S2_S2_S2_fjLj256EEEEELb1ELb0ELb0EEEvNS_9BwdParamsE,"ax",@progbits
	.align	128
        .global         _ZN10layer_norm31ln_parallel_residual_bwd_kernelINS_13Kernel_traitsI13__nv_bfloat16S2_S2_S2_fjLj8192ELj1ELj1ELj8ELj16ENS_18Kernel_traits_baseILj8192ES2_S2_S2_S2_fjLj256EEEEELb1ELb0ELb0EEEvNS_9BwdParamsE
        .type           _ZN10layer_norm31ln_parallel_residual_bwd_kernelINS_13Kernel_traitsI13__nv_bfloat16S2_S2_S2_fjLj8192ELj1ELj1ELj8ELj16ENS_18Kernel_traits_baseILj8192ES2_S2_S2_S2_fjLj256EEEEELb1ELb0ELb0EEEvNS_9BwdParamsE,@function
        .size           _ZN10layer_norm31ln_parallel_residual_bwd_kernelINS_13Kernel_traitsI13__nv_bfloat16S2_S2_S2_fjLj8192ELj1ELj1ELj8ELj16ENS_18Kernel_traits_baseILj8192ES2_S2_S2_S2_fjLj256EEEEELb1ELb0ELb0EEEvNS_9BwdParamsE,(.L_x_4800 - _ZN10layer_norm31ln_parallel_residual_bwd_kernelINS_13Kernel_traitsI13__nv_bfloat16S2_S2_S2_fjLj8192ELj1ELj1ELj8ELj16ENS_18Kernel_traits_baseILj8192ES2_S2_S2_S2_fjLj256EEEEELb1ELb0ELb0EEEvNS_9BwdParamsE)
        .other          _ZN10layer_norm31ln_parallel_residual_bwd_kernelINS_13Kernel_traitsI13__nv_bfloat16S2_S2_S2_fjLj8192ELj1ELj1ELj8ELj16ENS_18Kernel_traits_baseILj8192ES2_S2_S2_S2_fjLj256EEEEELb1ELb0ELb0EEEvNS_9BwdParamsE,@"STO_CUDA_ENTRY STV_DEFAULT"
_ZN10layer_norm31ln_parallel_residual_bwd_kernelINS_13Kernel_traitsI13__nv_bfloat16S2_S2_S2_fjLj8192ELj1ELj1ELj8ELj16ENS_18Kernel_traits_baseILj8192ES2_S2_S2_S2_fjLj256EEEEELb1ELb0ELb0EEEvNS_9BwdParamsE:
.text._ZN10layer_norm31ln_parallel_residual_bwd_kernelINS_13Kernel_traitsI13__nv_bfloat16S2_S2_S2_fjLj8192ELj1ELj1ELj8ELj16ENS_18Kernel_traits_baseILj8192ES2_S2_S2_S2_fjLj256EEEEELb1ELb0ELb0EEEvNS_9BwdParamsE:
[----:B------:R-:W0:Y:S02]  /*0000*/  LDC R1, c[0x0][0x37c] ;  /* 0x0000df00ff017b82 */ /* 0x000e240000000800 */
[----:B0-----:R-:W-:Y:S01]  /*0010*/  IADD3 R1, PT, PT, R1, -0xf8, RZ ;  /* 0xffffff0801017810 */ /* 0x001fe20007ffe0ff */
[----:B------:R-:W0:Y:S01]  /*0020*/  S2R R148, SR_TID.X ;  /* 0x0000000000947919 */ /* 0x000e220000002100 */
[----:B------:R-:W1:Y:S04]  /*0030*/  LDCU UR8, c[0x0][0x388] ;  /* 0x00007100ff0877ac */ /* 0x000e680008000800 */
[----:B------:R-:W2:Y:S01]  /*0040*/  LDC.64 R2, c[0x0][0x3d0] ;  /* 0x0000f400ff027b82 */ /* 0x000ea20000000a00 */
[----:B------:R3:W4:Y:S04]  /*0050*/  LDL.64 R40, [R1+0x70] ;  /* 0x0000700001287983 */ /* 0x0007280000100a00 */
[----:B------:R3:W4:Y:S01]  /*0060*/  LDL.64 R42, [R1+0x78] ;  /* 0x00007800012a7983 */ /* 0x0007220000100a00 */
[----:B------:R-:W4:Y:S02]  /*0070*/  LDCU.64 UR10, c[0x0][0x358] ;  /* 0x00006b00ff0a77ac */ /* 0x000f240008000a00 */
[----:B------:R-:W5:Y:S01]  /*0080*/  LDC.64 R4, c[0x0][0x3d8] ;  /* 0x0000f600ff047b82 */ /* 0x000f620000000a00 */
[----:B------:R3:W3:Y:S04]  /*0090*/  LDL.64 R64, [R1+0x60] ;  /* 0x0000600001407983 */ /* 0x0006e80000100a00 */
[----:B------:R0:W3:Y:S03]  /*00a0*/  LDL.64 R66, [R1+0x68] ;  /* 0x0000680001427983 */ /* 0x0000e60000100a00 */
[----:B------:R-:W5:Y:S01]  /*00b0*/  LDC.64 R6, c[0x0][0x3d0] ;  /* 0x0000f400ff067b82 */ /* 0x000f620000000a00 */
[----:B-1----:R-:W-:Y:S01]  /*00c0*/  USHF.R.S32.HI UR4, URZ, 0x1f, UR8 ;  /* 0x0000001fff047899 */ /* 0x002fe20008011408 */
[----:B------:R1:W3:Y:S03]  /*00d0*/  LDL.64 R60, [R1+0x50] ;  /* 0x00005000013c7983 */ /* 0x0002e60000100a00 */
[----:B------:R-:W-:Y:S01]  /*00e0*/  ULEA.HI UR4, UR4, UR8, URZ, 0x3 ;  /* 0x0000000804047291 */ /* 0x000fe2000f8f18ff */
[----:B------:R1:W3:Y:S02]  /*00f0*/  LDL.64 R62, [R1+0x58] ;  /* 0x00005800013e7983 */ /* 0x0002e40000100a00 */
[----:B------:R-:W1:Y:S02]  /*0100*/  LDC.64 R8, c[0x0][0x3d8] ;  /* 0x0000f600ff087b82 */ /* 0x000e640000000a00 */
[----:B------:R1:W3:Y:S01]  /*0110*/  LDL.64 R56, [R1+0x40] ;  /* 0x0000400001387983 */ /* 0x0002e20000100a00 */
[----:B------:R-:W-:Y:S01]  /*0120*/  IMAD.U32 R0, RZ, RZ, UR4 ;  /* 0x00000004ff007e24 */ /* 0x000fe2000f8e00ff */
[----:B0-----:R-:W-:-:S02]  /*0130*/  LOP3.LUT R229, R148, 0xff, RZ, 0x3c, !PT ;  /* 0x000000ff94e57812 */ /* 0x001fc400078e3cff */
[----:B------:R0:W3:Y:S01]  /*0140*/  LDL.64 R58, [R1+0x48] ;  /* 0x00004800013a7983 */ /* 0x0000e20000100a00 */
[----:B------:R-:W-:Y:S01]  /*0150*/  MOV R23, R148 ;  /* 0x0000009400177202 */ /* 0x000fe20000000f00 */
[----:B------:R-:W0:Y:S01]  /*0160*/  LDC.64 R14, c[0x0][0x3d0] ;  /* 0x0000f400ff0e7b82 */ /* 0x000e220000000a00 */
[----:B------:R-:W-:Y:S01]  /*0170*/  LEA.HI.SX32 R229, R0, R229, 0x1d ;  /* 0x000000e500e57211 */ /* 0x000fe200078feaff */
[----:B------:R0:W3:Y:S01]  /*0180*/  LDL.64 R52, [R1+0x30] ;  /* 0x0000300001347983 */ /* 0x0000e20000100a00 */
[----:B------:R-:W3:Y:S02]  /*0190*/  LDCU UR4, c[0x0][0x384] ;  /* 0x00007080ff0477ac */ /* 0x000ee40008000800 */
[C---:B------:R-:W-:Y:S01]  /*01a0*/  ISETP.GE.U32.AND P1, PT, R229.reuse, 0x100, PT ;  /* 0x00000100e500780c */ /* 0x040fe20003f26070 */
[----:B------:R0:W3:Y:S02]  /*01b0*/  LDL.64 R54, [R1+0x38] ;  /* 0x0000380001367983 */ /* 0x0000e40000100a00 */
[----:B------:R-:W0:Y:S02]  /*01c0*/  LDC.64 R16, c[0x0][0x3d8] ;  /* 0x0000f600ff107b82 */ /* 0x000e240000000a00 */
[----:B------:R0:W3:Y:S04]  /*01d0*/  LDL.64 R48, [R1+0x20] ;  /* 0x0000200001307983 */ /* 0x0000e80000100a00 */
[----:B------:R0:W3:Y:S01]  /*01e0*/  LDL.64 R50, [R1+0x28] ;  /* 0x0000280001327983 */ /* 0x0000e20000100a00 */
[C---:B------:R-:W-:Y:S01]  /*01f0*/  ISETP.GE.U32.AND P2, PT, R229.reuse, 0x200, PT ;  /* 0x00000200e500780c */ /* 0x040fe20003f46070 */
[----:B------:R-:W4:Y:S01]  /*0200*/  LDC.64 R18, c[0x0][0x3d0] ;  /* 0x0000f400ff127b82 */ /* 0x000f220000000a00 */
[----:B------:R-:W-:Y:S01]  /*0210*/  ISETP.GE.U32.AND P3, PT, R229, 0x300, PT ;  /* 0x00000300e500780c */ /* 0x000fe20003f66070 */
[----:B--2---:R-:W-:Y:S01]  /*0220*/  @P1 IMAD.WIDE.U32 R2, R23, 0x10, R2 ;  /* 0x0000001017021825 */ /* 0x004fe200078e0002 */
[----:B------:R-:W-:-:S03]  /*0230*/  ISETP.GE.U32.AND P4, PT, R229, 0x400, PT ;  /* 0x00000400e500780c */ /* 0x000fc60003f86070 */
[C---:B-----5:R-:W-:Y:S01]  /*0240*/  @P1 IMAD.WIDE.U32 R4, R23.reuse, 0x10, R4 ;  /* 0x0000001017041825 */ /* 0x060fe200078e0004 */
[----:B------:R-:W-:Y:S01]  /*0250*/  @P1 LOP3.LUT R23, R23, 0x100, RZ, 0xfc, !PT ;  /* 0x0000010017171812 */ /* 0x000fe200078efcff */
[----:B------:R-:W2:Y:S04]  /*0260*/  LDC.64 R20, c[0x0][0x3d8] ;  /* 0x0000f600ff147b82 */ /* 0x000ea80000000a00 */
[----:B------:R-:W-:-:S04]  /*0270*/  @P2 IMAD.WIDE.U32 R10, R23, 0x10, R6 ;  /* 0x00000010170a2825 */ /* 0x000fc800078e0006 */
[----:B-1----:R-:W-:-:S04]  /*0280*/  @P2 IMAD.WIDE.U32 R12, R23, 0x10, R8 ;  /* 0x00000010170c2825 */ /* 0x002fc800078e0008 */
[----:B------:R-:W-:-:S04]  /*0290*/  @P2 VIADD R23, R23, 0x100 ;  /* 0x0000010017172836 */ /* 0x000fc80000000000 */
[----:B0-----:R-:W-:-:S04]  /*02a0*/  @P3 IMAD.WIDE.U32 R14, R23, 0x10, R14 ;  /* 0x00000010170e3825 */ /* 0x001fc800078e000e */
[C---:B------:R-:W-:Y:S01]  /*02b0*/  @P3 IMAD.WIDE.U32 R16, R23.reuse, 0x10, R16 ;  /* 0x0000001017103825 */ /* 0x040fe200078e0010 */
[----:B------:R-:W-:Y:S01]  /*02c0*/  @P3 IADD3 R23, PT, PT, R23, 0x100, RZ ;  /* 0x0000010017173810 */ /* 0x000fe20007ffe0ff */
[----:B----4-:R-:W4:Y:S04]  /*02d0*/  @P1 LDG.E.128 R40, desc[UR10][R2.64] ;  /* 0x0000000a02281981 */ /* 0x010f28000c1e1d00 */
[----:B------:R-:W-:Y:S01]  /*02e0*/  @P4 IMAD.WIDE.U32 R6, R23, 0x10, R18 ;  /* 0x0000001017064825 */ /* 0x000fe200078e0012 */
[----:B---3--:R-:W3:Y:S04]  /*02f0*/  @P1 LDG.E.128 R64, desc[UR10][R4.64] ;  /* 0x0000000a04401981 */ /* 0x008ee8000c1e1d00 */
[----:B------:R-:W5:Y:S04]  /*0300*/  @P2 LDG.E.128 R60, desc[UR10][R10.64] ;  /* 0x0000000a0a3c2981 */ /* 0x000f68000c1e1d00 */
[----:B------:R-:W5:Y:S04]  /*0310*/  @P2 LDG.E.128 R56, desc[UR10][R12.64] ;  /* 0x0000000a0c382981 */ /* 0x000f68000c1e1d00 */
[----:B------:R-:W5:Y:S04]  /*0320*/  @P3 LDG.E.128 R52, desc[UR10][R14.64] ;  /* 0x0000000a0e343981 */ /* 0x000f68000c1e1d00 */
[----:B------:R-:W5:Y:S04]  /*0330*/  @P3 LDG.E.128 R48, desc[UR10][R16.64] ;  /* 0x0000000a10303981 */ /* 0x000f68000c1e1d00 */
[----:B----4-:R0:W-:Y:S01]  /*0340*/  @P1 STL.64 [R1+0x70], R40 ;  /* 0x0000702801001387 */ /* 0x0101e20000100a00 */
[----:B------:R-:W-:Y:S01]  /*0350*/  IMAD.MOV.U32 R125, RZ, RZ, R43 ;  /* 0x000000ffff7d7224 */ /* 0x000fe200078e002b */
[----:B------:R-:W-:Y:S01]  /*0360*/  MOV R123, R42 ;  /* 0x0000002a007b7202 */ /* 0x000fe20000000f00 */
[----:B------:R-:W-:Y:S01]  /*0370*/  IMAD.MOV.U32 R121, RZ, RZ, R41 ;  /* 0x000000ffff797224 */ /* 0x000fe200078e0029 */
[----:B------:R1:W-:Y:S01]  /*0380*/  @P1 STL.64 [R1+0x78], R42 ;  /* 0x0000782a01001387 */ /* 0x0003e20000100a00 */
[----:B------:R-:W-:-:S03]  /*0390*/  MOV R119, R40 ;  /* 0x0000002800777202 */ /* 0x000fc60000000f00 */
[----:B------:R4:W3:Y:S04]  /*03a0*/  LDL.64 R44, [R1+0x10] ;  /* 0x00001000012c7983 */ /* 0x0008e80000100a00 */
[----:B------:R4:W3:Y:S04]  /*03b0*/  LDL.64 R46, [R1+0x18] ;  /* 0x00001800012e7983 */ /* 0x0008e80000100a00 */
[----:B0-----:R4:W4:Y:S04]  /*03c0*/  LDL.64 R40, [R1] ;  /* 0x0000000001287983 */ /* 0x0019280000100a00 */
[----:B-1----:R0:W4:Y:S01]  /*03d0*/  LDL.64 R42, [R1+0x8] ;  /* 0x00000800012a7983 */ /* 0x0021220000100a00 */
[----:B--2---:R-:W-:Y:S01]  /*03e0*/  @P4 IMAD.WIDE.U32 R8, R23, 0x10, R20 ;  /* 0x0000001017084825 */ /* 0x004fe200078e0014 */
[----:B------:R-:W1:Y:S02]  /*03f0*/  S2UR UR9, SR_CTAID.X ;  /* 0x00000000000979c3 */ /* 0x000e640000002500 */
[----:B---3--:R-:W2:Y:S04]  /*0400*/  @P4 LDG.E.128 R44, desc[UR10][R6.64] ;  /* 0x0000000a062c4981 */ /* 0x008ea8000c1e1d00 */
[----:B----4-:R-:W3:Y:S01]  /*0410*/  @P4 LDG.E.128 R40, desc[UR10][R8.64] ;  /* 0x0000000a08284981 */ /* 0x010ee2000c1e1d00 */
[----:B-1----:R-:W-:-:S03]  /*0420*/  UISETP.GE.AND UP0, UPT, UR9, UR4, UPT ;  /* 0x000000040900728c */ /* 0x002fc6000bf06270 */
[----:B------:R-:W-:Y:S04]  /*0430*/  @P1 STL.64 [R1+0x60], R64 ;  /* 0x0000604001001387 */ /* 0x000fe80000100a00 */
[----:B------:R-:W-:Y:S04]  /*0440*/  @P1 STL.64 [R1+0x68], R66 ;  /* 0x0000684201001387 */ /* 0x000fe80000100a00 */
[----:B-----5:R-:W-:Y:S04]  /*0450*/  @P2 STL.64 [R1+0x50], R60 ;  /* 0x0000503c01002387 */ /* 0x020fe80000100a00 */
[----:B------:R-:W-:Y:S04]  /*0460*/  @P2 STL.64 [R1+0x58], R62 ;  /* 0x0000583e01002387 */ /* 0x000fe80000100a00 */
[----:B------:R1:W-:Y:S04]  /*0470*/  @P2 STL.64 [R1+0x40], R56 ;  /* 0x0000403801002387 */ /* 0x0003e80000100a00 */
[----:B------:R4:W-:Y:S04]  /*0480*/  @P2 STL.64 [R1+0x48], R58 ;  /* 0x0000483a01002387 */ /* 0x0009e80000100a00 */
[----:B------:R-:W-:Y:S04]  /*0490*/  @P3 STL.64 [R1+0x30], R52 ;  /* 0x0000303401003387 */ /* 0x000fe80000100a00 */
[----:B------:R-:W-:Y:S04]  /*04a0*/  @P3 STL.64 [R1+0x38], R54 ;  /* 0x0000383601003387 */ /* 0x000fe80000100a00 */
[----:B------:R5:W-:Y:S04]  /*04b0*/  @P3 STL.64 [R1+0x20], R48 ;  /* 0x0000203001003387 */ /* 0x000be80000100a00 */
[----:B------:R0:W-:Y:S01]  /*04c0*/  @P3 STL.64 [R1+0x28], R50 ;  /* 0x0000283201003387 */ /* 0x0001e20000100a00 */
[----:B------:R-:W-:Y:S01]  /*04d0*/  IMAD.MOV.U32 R126, RZ, RZ, R67 ;  /* 0x000000ffff7e7224 */ /* 0x000fe200078e0043 */
[----:B------:R-:W-:Y:S01]  /*04e0*/  MOV R124, R66 ;  /* 0x00000042007c7202 */ /* 0x000fe20000000f00 */
        /* <DEDUP_REMOVED lines=17> */
[----:B------:R-:W-:-:S02]  /*0600*/  MOV R17, R48 ;  /* 0x0000003000117202 */ /* 0x000fc40000000f00 */
        /* <DEDUP_REMOVED lines=26> */
[----:B-1----:R-:W-:Y:S02]  /*07b0*/  CS2R R56, SRZ ;  /* 0x0000000000387805 */ /* 0x002fe4000001ff00 */
[----:B----4-:R-:W-:Y:S02]  /*07c0*/  CS2R R58, SRZ ;  /* 0x00000000003a7805 */ /* 0x010fe4000001ff00 */
        /* <DEDUP_REMOVED lines=8> */
[----:B-----5:R-:W-:Y:S02]  /*0850*/  CS2R R48, SRZ ;  /* 0x0000000000307805 */ /* 0x020fe4000001ff00 */
[----:B0-----:R-:W-:Y:S02]  /*0860*/  CS2R R50, SRZ ;  /* 0x0000000000327805 */ /* 0x001fe4000001ff00 */
        /* <DEDUP_REMOVED lines=23> */
[----:B------:R-:W-:Y:S01]  /*09e0*/  IMAD.MOV.U32 R11, RZ, RZ, R47 ;  /* 0x000000ffff0b7224 */ /* 0x000fe200078e002f */
[----:B------:R-:W-:-:S02]  /*09f0*/  MOV R7, R46 ;  /* 0x0000002e00077202 */ /* 0x000fc40000000f00 */
[----:B------:R1:W-:Y:S01]  /*0a00*/  @P4 STL.64 [R1+0x18], R46 ;  /* 0x0000182e01004387 */ /* 0x0003e20000100a00 */
[----:B------:R-:W-:Y:S01]  /*0a10*/  IMAD.MOV.U32 R3, RZ, RZ, R45 ;  /* 0x000000ffff037224 */ /* 0x000fe200078e002d */
[----:B------:R-:W-:Y:S02]  /*0a20*/  MOV R0, R44 ;  /* 0x0000002c00007202 */ /* 0x000fe40000000f00 */
[----:B---3--:R2:W-:Y:S01]  /*0a30*/  @P4 STL.64 [R1], R40 ;  /* 0x0000002801004387 */ /* 0x0085e20000100a00 */
[----:B------:R-:W-:Y:S01]  /*0a40*/  IMAD.MOV.U32 R13, RZ, RZ, R43 ;  /* 0x000000ffff0d7224 */ /* 0x000fe200078e002b */
[----:B------:R-:W-:Y:S01]  /*0a50*/  MOV R9, R42 ;  /* 0x0000002a00097202 */ /* 0x000fe20000000f00 */
[----:B------:R-:W-:Y:S01]  /*0a60*/  IMAD.MOV.U32 R5, RZ, RZ, R41 ;  /* 0x000000ffff057224 */ /* 0x000fe200078e0029 */
[----:B------:R3:W-:Y:S01]  /*0a70*/  @P4 STL.64 [R1+0x8], R42 ;  /* 0x0000082a01004387 */ /* 0x0007e20000100a00 */
[----:B------:R-:W-:Y:S02]  /*0a80*/  MOV R2, R40 ;  /* 0x0000002800027202 */ /* 0x000fe40000000f00 */
[----:B0-----:R-:W-:-:S02]  /*0a90*/  CS2R R44, SRZ ;  /* 0x00000000002c7805 */ /* 0x001fc4000001ff00 */
[----:B-1----:R-:W-:Y:S02]  /*0aa0*/  CS2R R46, SRZ ;  /* 0x00000000002e7805 */ /* 0x002fe4000001ff00 */
[----:B--2---:R-:W-:Y:S02]  /*0ab0*/  CS2R R40, SRZ ;  /* 0x0000000000287805 */ /* 0x004fe4000001ff00 */
[----:B---3--:R-:W-:Y:S01]  /*0ac0*/  CS2R R42, SRZ ;  /* 0x00000000002a7805 */ /* 0x008fe2000001ff00 */
        /* <DEDUP_REMOVED lines=95> */
[----:B--2---:R-:W-:Y:S02]  /*10c0*/  CS2R R40, SRZ ;  /* 0x0000000000287805 */ /* 0x004fe4000001ff00 */
        /* <DEDUP_REMOVED lines=33> */
[----:B------:R-:W2:Y:S01]  /*12e0*/  LDCU UR8, c[0x0][0x388] ;  /* 0x00007100ff0877ac */ /* 0x000ea20008000800 */
[----:B------:R-:W4:Y:S01]  /*12f0*/  LDCU.U8 UR26, c[0x0][0x410] ;  /* 0x00008200ff1a77ac */ /* 0x000f220008000000 */
[----:B------:R-:W1:Y:S01]  /*1300*/  LDCU UR22, c[0x0][0x400] ;  /* 0x00008000ff1677ac */ /* 0x000e620008000800 */
[----:B------:R-:W1:Y:S01]  /*1310*/  LDCU.64 UR4, c[0x0][0x478] ;  /* 0x00008f00ff0477ac */ /* 0x000e620008000a00 */
[----:B------:R-:W1:Y:S01]  /*1320*/  LDCU.64 UR16, c[0x0][0x438] ;  /* 0x00008700ff1077ac */ /* 0x000e620008000a00 */
[----:B------:R-:W1:Y:S01]  /*1330*/  LDCU.64 UR18, c[0x0][0x470] ;  /* 0x00008e00ff1277ac */ /* 0x000e620008000a00 */
[----:B------:R-:W1:Y:S01]  /*1340*/  LDCU.128 UR12, c[0x0][0x3c0] ;  /* 0x00007800ff0c77ac */ /* 0x000e620008000c00 */
[----:B------:R-:W1:Y:S01]  /*1350*/  LDCU.64 UR20, c[0x0][0x380] ;  /* 0x00007000ff1477ac */ /* 0x000e620008000a00 */
[----:B0--3--:R-:W-:-:S11]  /*1360*/  UISETP.NE.AND UP2, UPT, UR6, URZ, UPT ;  /* 0x000000ff0600728c */ /* 0x009fd6000bf45270 */
.L_x_233:
[----:B-1----:R-:W-:-:S06]  /*1370*/  UIMAD.WIDE UR6, UR9, 0x4, UR12 ;  /* 0x00000004090678a5 */ /* 0x002fcc000f8e020c */
[----:B0-23--:R-:W-:Y:S01]  /*1380*/  IMAD.U32 R140, RZ, RZ, UR6 ;  /* 0x00000006ff8c7e24 */ /* 0x00dfe2000f8e00ff */
[----:B------:R-:W-:Y:S01]  /*1390*/  MOV R141, UR7 ;  /* 0x00000007008d7c02 */ /* 0x000fe20008000f00 */
[----:B------:R-:W-:-:S04]  /*13a0*/  UIMAD.WIDE UR6, UR9, 0x4, UR14 ;  /* 0x00000004090678a5 */ /* 0x000fc8000f8e020e */
[----:B------:R0:W3:Y:S02]  /*13b0*/  LDG.E R27, desc[UR10][R140.64] ;  /* 0x0000000a8c1b7981 */ /* 0x0000e4000c1e1900 */
[----:B0-----:R-:W-:Y:S01]  /*13c0*/  IMAD.U32 R140, RZ, RZ, UR6 ;  /* 0x00000006ff8c7e24 */ /* 0x001fe2000f8e00ff */
[----:B------:R-:W-:-:S05]  /*13d0*/  MOV R141, UR7 ;  /* 0x00000007008d7c02 */ /* 0x000fca0008000f00 */
[----:B-----5:R-:W5:Y:S01]  /*13e0*/  LDG.E R140, desc[UR10][R140.64] ;  /* 0x0000000a8c8c7981 */ /* 0x020f62000c1e1900 */
[----:B--2---:R-:W-:Y:S01]  /*13f0*/  UIMAD UR6, UR9, UR8, URZ ;  /* 0x00000008090672a4 */ /* 0x004fe2000f8e02ff */
        /* <DEDUP_REMOVED lines=8> */
[----:B---3--:R-:W-:-:S04]  /*1480*/  FSEL R27, R27, RZ, P0 ;  /* 0x000000ff1b1b7208 */ /* 0x008fc80000000000 */
[----:B------:R-:W-:Y:S01]  /*1490*/  R2UR UR25, R27 ;  /* 0x000000001b1972ca */ /* 0x000fe200000e0000 */
[----:B------:R-:W-:-:S05]  /*14a0*/  IMAD.U32 R27, RZ, RZ, UR7 ;  /* 0x00000007ff1b7e24 */ /* 0x000fca000f8e00ff */
        /* <DEDUP_REMOVED lines=15> */
[----:B------:R-:W4:Y:S01]  /*15a0*/  LDG.E.128 R144, desc[UR10][R22.64] ;  /* 0x0000000a16907981 */ /* 0x000f22000c1e1d00 */
[----:B-1----:R-:W-:-:S03]  /*15b0*/  IMAD.WIDE.U32 R20, R27, 0x10, R20 ;  /* 0x000000101b147825 */ /* 0x002fc600078e0014 */
[----:B------:R-:W4:Y:S04]  /*15c0*/  LDL R180, [R1+0x7c] ;  /* 0x00007c0001b47983 */ /* 0x000f280000100800 */
[----:B------:R-:W4:Y:S01]  /*15d0*/  LDG.E.128 R140, desc[UR10][R20.64] ;  /* 0x0000000a148c7981 */ /* 0x000f22000c1e1d00 */
[----:B------:R-:W-:-:S03]  /*15e0*/  IMAD.WIDE.U32 R24, R27, 0x10, R24 ;  /* 0x000000101b187825 */ /* 0x000fc600078e0018 */
[----:B------:R-:W4:Y:S04]  /*15f0*/  LDL R186, [R1+0xd8] ;  /* 0x0000d80001ba7983 */ /* 0x000f280000100800 */
[----:B------:R0:W4:Y:S01]  /*1600*/  LDG.E.128 R148, desc[UR10][R24.64] ;  /* 0x0000000a18947981 */ /* 0x000122000c1e1d00 */
[----:B------:R-:W-:Y:S02]  /*1610*/  ISETP.NE.U32.AND P1, PT, RZ, UR18, PT ;  /* 0x00000012ff007c0c */ /* 0x000fe4000bf25070 */
[----:B------:R-:W-:Y:S01]  /*1620*/  ISETP.NE.U32.AND P0, PT, RZ, UR16, PT ;  /* 0x00000010ff007c0c */ /* 0x000fe2000bf05070 */
[----:B------:R-:W4:Y:S01]  /*1630*/  LDL R187, [R1+0xd4] ;  /* 0x0000d40001bb7983 */ /* 0x000f220000100800 */
[----:B------:R-:W-:Y:S02]  /*1640*/  ISETP.NE.AND.EX P1, PT, RZ, UR19, PT, P1 ;  /* 0x00000013ff007c0c */ /* 0x000fe4000bf25310 */
[----:B------:R-:W-:Y:S01]  /*1650*/  ISETP.NE.AND.EX P0, PT, RZ, UR17, PT, P0 ;  /* 0x00000011ff007c0c */ /* 0x000fe2000bf05300 */
[----:B0-----:R-:W0:Y:S10]  /*1660*/  LDC.64 R24, c[0x0][0x3b0] ;  /* 0x0000ec00ff187b82 */ /* 0x001e340000000a00 */
[----:B------:R-:W1:Y:S08]  /*1670*/  @P1 LDC.64 R20, c[0x0][0x3b8] ;  /* 0x0000ee00ff141b82 */ /* 0x000e700000000a00 */
[----:B------:R-:W0:Y:S01]  /*1680*/  @P0 LDC.64 R22, c[0x0][0x438] ;  /* 0x00010e00ff160b82 */ /* 0x000e220000000a00 */
[----:B-1----:R-:W-:-:S05]  /*1690*/  @P1 IMAD.WIDE.U32 R20, R27, 0x8, R20 ;  /* 0x000000081b141825 */ /* 0x002fca00078e0014 */
[----:B------:R0:W5:Y:S02]  /*16a0*/  @P1 LDG.E.64 R32, desc[UR10][R20.64] ;  /* 0x0000000a14201981 */ /* 0x000164000c1e1b00 */
[----:B0-----:R-:W-:-:S05]  /*16b0*/  @P0 IMAD.WIDE.U32 R20, R27, 0x10, R22 ;  /* 0x000000101b140825 */ /* 0x001fca00078e0016 */
[----:B------:R0:W5:Y:S02]  /*16c0*/  @P0 LDG.E.128 R120, desc[UR10][R20.64] ;  /* 0x0000000a14780981 */ /* 0x000164000c1e1d00 */
[----:B0-----:R-:W-:-:S05]  /*16d0*/  IMAD.WIDE.U32 R20, R27, 0x8, R24 ;  /* 0x000000081b147825 */ /* 0x001fca00078e0018 */
[----:B------:R0:W5:Y:S01]  /*16e0*/  LDG.E.64 R34, desc[UR10][R20.64] ;  /* 0x0000000a14227981 */ /* 0x000162000c1e1b00 */
[----:B--2---:R-:W-:Y:S01]  /*16f0*/  IMAD.U32 R22, R0, 0x10000, RZ ;  /* 0x0001000000167824 */ /* 0x004fe200078e00ff */
[----:B---3--:R-:W-:Y:S01]  /*1700*/  SHF.L.U32 R23, R26, 0x10, RZ ;  /* 0x000000101a177819 */ /* 0x008fe200000006ff */
[----:B----4-:R-:W-:-:S04]  /*1710*/  IMAD.U32 R0, R144, 0x10000, RZ ;  /* 0x0001000090007824 */ /* 0x010fc800078e00ff */
[----:B------:R-:W-:Y:S01]  /*1720*/  FADD.FTZ R0, R0, -UR25 ;  /* 0x8000001900007e21 */ /* 0x000fe20008010000 */
[----:B0-----:R-:W-:-:S03]  /*1730*/  SHF.L.U32 R20, R140, 0x10, RZ ;  /* 0x000000108c147819 */ /* 0x001fc600000006ff */
[----:B------:R-:W-:Y:S02]  /*1740*/  FMUL.FTZ R0, R0, UR24 ;  /* 0x0000001800007c20 */ /* 0x000fe40008410000 */
[-C--:B------:R-:W-:Y:S01]  /*1750*/  FMUL.FTZ R22, R22, R20.reuse ;  /* 0x0000001416167220 */ /* 0x080fe20000410000 */
[----:B------:R-:W-:Y:S02]  /*1760*/  IMAD.U32 R21, R148, 0x10000, RZ ;  /* 0x0001000094157824 */ /* 0x000fe400078e00ff */
[----:B------:R-:W-:Y:S02]  /*1770*/  FADD.FTZ R92, R92, R20 ;  /* 0x000000145c5c7221 */ /* 0x000fe40000010000 */
[-C--:B------:R-:W-:Y:S01]  /*1780*/  FFMA.FTZ R26, R23, R21.reuse, R22 ;  /* 0x00000015171a7223 */ /* 0x080fe20000010016 */
[----:B------:R-:W-:Y:S01]  /*1790*/  FADD.FTZ R212, R212, R21 ;  /* 0x00000015d4d47221 */ /* 0x000fe20000010000 */
[C---:B------:R-:W-:Y:S01]  /*17a0*/  FFMA.FTZ R248, R0.reuse, R21, R248 ;  /* 0x0000001500f87223 */ /* 0x040fe200000100f8 */
[----:B------:R-:W-:Y:S01]  /*17b0*/  SHF.L.U32 R21, R145, 0x10, RZ ;  /* 0x0000001091157819 */ /* 0x000fe200000006ff */
[----:B------:R-:W-:Y:S01]  /*17c0*/  FFMA.FTZ R68, R0, R20, R68 ;  /* 0x0000001400447223 */ /* 0x000fe20000010044 */
[----:B------:R-:W-:Y:S01]  /*17d0*/  SHF.L.U32 R22, R162, 0x10, RZ ;  /* 0x00000010a2167819 */ /* 0x000fe200000006ff */
[----:B------:R-:W-:-:S02]  /*17e0*/  IMAD.U32 R20, R141, 0x10000, RZ ;  /* 0x000100008d147824 */ /* 0x000fc400078e00ff */
[----:B------:R-:W-:Y:S01]  /*17f0*/  FADD.FTZ R25, R21, -UR25 ;  /* 0x8000001915197e21 */ /* 0x000fe20008010000 */
[----:B------:R-:W-:Y:S01]  /*1800*/  SHF.L.U32 R21, R149, 0x10, RZ ;  /* 0x0000001095157819 */ /* 0x000fe200000006ff */
[-C--:B------:R-:W-:Y:S01]  /*1810*/  FMUL.FTZ R22, R22, R20.reuse ;  /* 0x0000001416167220 */ /* 0x080fe20000410000 */
[----:B------:R-:W-:Y:S02]  /*1820*/  IMAD.U32 R23, R161, 0x10000, RZ ;  /* 0x00010000a1177824 */ /* 0x000fe400078e00ff */
[----:B------:R-:W-:Y:S02]  /*1830*/  FMUL.FTZ R25, R25, UR24 ;  /* 0x0000001819197c20 */ /* 0x000fe40008410000 */
[----:B------:R-:W-:Y:S01]  /*1840*/  FFMA.FTZ R24, R23, R21, R22 ;  /* 0x0000001517187223 */ /* 0x000fe20000010016 */
[----:B------:R-:W-:Y:S02]  /*1850*/  IMAD.U32 R23, R146, 0x10000, RZ ;  /* 0x0001000092177824 */ /* 0x000fe400078e00ff */
[----:B------:R-:W-:Y:S01]  /*1860*/  FADD.FTZ R94, R94, R20 ;  /* 0x000000145e5e7221 */ /* 0x000fe20000010000 */
[----:B------:R-:W-:Y:S01]  /*1870*/  FFMA.FTZ R70, R25, R20, R70 ;  /* 0x0000001419467223 */ /* 0x000fe20000010046 */
[----:B------:R-:W-:Y:S01]  /*1880*/  SHF.L.U32 R20, R142, 0x10, RZ ;  /* 0x000000108e147819 */ /* 0x000fe200000006ff */
[----:B------:R-:W-:-:S02]  /*1890*/  IMAD.U32 R22, R175, 0x10000, RZ ;  /* 0x00010000af167824 */ /* 0x000fc400078e00ff */
[----:B------:R-:W-:Y:S01]  /*18a0*/  FADD.FTZ R23, R23, -UR25 ;  /* 0x8000001917177e21 */ /* 0x000fe20008010000 */
[----:B------:R-:W-:Y:S01]  /*18b0*/  FADD.FTZ R214, R214, R21 ;  /* 0x00000015d6d67221 */ /* 0x000fe20000010000 */
[----:B------:R-:W-:Y:S01]  /*18c0*/  FFMA.FTZ R250, R25, R21, R250 ;  /* 0x0000001519fa7223 */ /* 0x000fe200000100fa */
[----:B------:R-:W-:Y:S01]  /*18d0*/  SHF.L.U32 R161, R174, 0x10, RZ ;  /* 0x00000010aea17819 */ /* 0x000fe200000006ff */
[----:B------:R-:W-:Y:S01]  /*18e0*/  FMUL.FTZ R22, R22, R20 ;  /* 0x0000001416167220 */ /* 0x000fe20000410000 */
[----:B------:R-:W-:Y:S02]  /*18f0*/  IMAD.U32 R21, R150, 0x10000, RZ ;  /* 0x0001000096157824 */ /* 0x000fe400078e00ff */
[----:B------:R-:W-:Y:S01]  /*1900*/  FMUL.FTZ R23, R23, UR24 ;  /* 0x0000001817177c20 */ /* 0x000fe20008410000 */
[----:B------:R-:W2:Y:S01]  /*1910*/  LDL R175, [R1+0xe0] ;  /* 0x0000e00001af7983 */ /* 0x000ea20000100800 */
[-C--:B------:R-:W-:Y:S01]  /*1920*/  FFMA.FTZ R22, R161, R21.reuse, R22 ;  /* 0x00000015a1167223 */ /* 0x080fe20000010016 */
[----:B------:R-:W-:Y:S01]  /*1930*/  FADD.FTZ R208, R208, R21 ;  /* 0x00000015d0d07221 */ /* 0x000fe20000010000 */
[----:B------:R-:W-:Y:S01]  /*1940*/  FFMA.FTZ R244, R23, R21, R244 ;  /* 0x0000001517f47223 */ /* 0x000fe200000100f4 */
[----:B------:R-:W-:Y:S01]  /*1950*/  SHF.L.U32 R21, R179, 0x10, RZ ;  /* 0x00000010b3157819 */ /* 0x000fe200000006ff */
[----:B------:R-:W-:-:S02]  /*1960*/  IMAD.U32 R161, R143, 0x10000, RZ ;  /* 0x000100008fa17824 */ /* 0x000fc400078e00ff */
[----:B------:R-:W-:Y:S01]  /*1970*/  FADD.FTZ R96, R96, R20 ;  /* 0x0000001460607221 */ /* 0x000fe20000010000 */
[----:B------:R-:W-:Y:S01]  /*1980*/  FFMA.FTZ R72, R23, R20, R72 ;  /* 0x0000001417487223 */ /* 0x000fe20000010048 */
[----:B------:R-:W-:Y:S01]  /*1990*/  SHF.L.U32 R20, R180, 0x10, RZ ;  /* 0x00000010b4147819 */ /* 0x000fe200000006ff */
[----:B------:R-:W-:Y:S01]  /*19a0*/  FMUL.FTZ R21, R21, R161 ;  /* 0x000000a115157220 */ /* 0x000fe20000410000 */
[----:B------:R-:W-:Y:S01]  /*19b0*/  IMAD.U32 R162, R151, 0x10000, RZ ;  /* 0x0001000097a27824 */ /* 0x000fe200078e00ff */
[----:B------:R-:W3:Y:S03]  /*19c0*/  LDL R174, [R1+0xdc] ;  /* 0x0000dc0001ae7983 */ /* 0x000ee60000100800 */
[----:B------:R-:W-:Y:S01]  /*19d0*/  FFMA.FTZ R21, R20, R162, R21 ;  /* 0x000000a214157223 */ /* 0x000fe20000010015 */
[----:B------:R-:W-:Y:S01]  /*19e0*/  SHF.L.U32 R20, R147, 0x10, RZ ;  /* 0x0000001093147819 */ /* 0x000fe200000006ff */
[----:B------:R-:W4:Y:S04]  /*19f0*/  LDL R179, [R1+0xe4] ;  /* 0x0000e40001b37983 */ /* 0x000f280000100800 */
[----:B------:R-:W-:Y:S01]  /*1a00*/  FADD.FTZ R20, R20, -UR25 ;  /* 0x8000001914147e21 */ /* 0x000fe20008010000 */
[----:B------:R-:W-:Y:S01]  /*1a10*/  PRMT R142, R144, 0x7632, R142 ;  /* 0x00007632908e7816 */ /* 0x000fe2000000008e */
[----:B------:R-:W4:Y:S02]  /*1a20*/  LDL R180, [R1+0xe8] ;  /* 0x0000e80001b47983 */ /* 0x000f240000100800 */
[----:B------:R-:W-:Y:S01]  /*1a30*/  FMUL.FTZ R20, R20, UR24 ;  /* 0x0000001814147c20 */ /* 0x000fe20008410000 */
[----:B------:R-:W-:-:S03]  /*1a40*/  FADD.FTZ R210, R210, R162 ;  /* 0x000000a2d2d27221 */ /* 0x000fc60000010000 */
[----:B------:R-:W-:Y:S01]  /*1a50*/  FFMA.FTZ R246, R20, R162, R246 ;  /* 0x000000a214f67223 */ /* 0x000fe200000100f6 */
[----:B------:R-:W-:Y:S02]  /*1a60*/  SHF.L.U32 R162, R142, 0x10, RZ ;  /* 0x000000108ea27819 */ /* 0x000fe400000006ff */
[----:B------:R-:W-:-:S03]  /*1a70*/  PRMT R140, R140, 0x7632, R140 ;  /* 0x000076328c8c7816 */ /* 0x000fc6000000008c */
[----:B------:R-:W-:Y:S01]  /*1a80*/  FADD.FTZ R162, R162, -UR25 ;  /* 0x80000019a2a27e21 */ /* 0x000fe20008010000 */
[----:B------:R-:W-:Y:S01]  /*1a90*/  PRMT R141, R148, 0x7632, R141 ;  /* 0x00007632948d7816 */ /* 0x000fe2000000008d */
[----:B------:R-:W-:Y:S02]  /*1aa0*/  IMAD.U32 R140, R140, 0x10000, RZ ;  /* 0x000100008c8c7824 */ /* 0x000fe400078e00ff */
[----:B------:R-:W-:Y:S02]  /*1ab0*/  IMAD.U32 R148, R186, 0x10000, RZ ;  /* 0x00010000ba947824 */ /* 0x000fe400078e00ff */
[----:B------:R-:W-:Y:S01]  /*1ac0*/  FMUL.FTZ R162, R162, UR24 ;  /* 0x00000018a2a27c20 */ /* 0x000fe20008410000 */
[----:B------:R-:W4:Y:S01]  /*1ad0*/  LDL R186, [R1+0xf0] ;  /* 0x0000f00001ba7983 */ /* 0x000f220000100800 */
[----:B------:R-:W-:Y:S01]  /*1ae0*/  FADD.FTZ R93, R93, R140 ;  /* 0x0000008c5d5d7221 */ /* 0x000fe20000010000 */
[-C--:B------:R-:W-:Y:S01]  /*1af0*/  FMUL.FTZ R148, R148, R140.reuse ;  /* 0x0000008c94947220 */ /* 0x080fe20000410000 */
[----:B------:R-:W-:Y:S01]  /*1b00*/  FFMA.FTZ R69, R162, R140, R69 ;  /* 0x0000008ca2457223 */ /* 0x000fe20000010045 */
[----:B------:R-:W-:-:S02]  /*1b10*/  SHF.L.U32 R144, R141, 0x10, RZ ;  /* 0x000000108d907819 */ /* 0x000fc400000006ff */
[----:B------:R-:W-:Y:S02]  /*1b20*/  PRMT R140, R141, 0x7632, R140 ;  /* 0x000076328d8c7816 */ /* 0x000fe4000000008c */
[----:B------:R-:W-:Y:S02]  /*1b30*/  PRMT R141, R149, 0x7632, R141 ;  /* 0x00007632958d7816 */ /* 0x000fe4000000008d */
[----:B------:R-:W4:Y:S01]  /*1b40*/  LDL R149, [R1+0xec] ;  /* 0x0000ec0001957983 */ /* 0x000f220000100800 */
[----:B------:R-:W-:Y:S01]  /*1b50*/  PRMT R142, R145, 0x7632, R142 ;  /* 0x00007632918e7816 */ /* 0x000fe2000000008e */
[----:B------:R-:W-:Y:S01]  /*1b60*/  FADD.FTZ R98, R98, R161 ;  /* 0x000000a162627221 */ /* 0x000fe20000010000 */
[----:B------:R-:W-:Y:S01]  /*1b70*/  FFMA.FTZ R74, R20, R161, R74 ;  /* 0x000000a1144a7223 */ /* 0x000fe2000001004a */
[----:B------:R-:W-:Y:S02]  /*1b80*/  IMAD.U32 R161, R187, 0x10000, RZ ;  /* 0x00010000bba17824 */ /* 0x000fe400078e00ff */
[----:B------:R-:W-:-:S02]  /*1b90*/  IMAD.U32 R145, R142, 0x10000, RZ ;  /* 0x000100008e917824 */ /* 0x000fc400078e00ff */
[-C--:B------:R-:W-:Y:S02]  /*1ba0*/  FFMA.FTZ R161, R161, R144.reuse, R148 ;  /* 0x00000090a1a17223 */ /* 0x080fe40000010094 */
[----:B------:R-:W-:Y:S01]  /*1bb0*/  FADD.FTZ R148, R145, -UR25 ;  /* 0x8000001991947e21 */ /* 0x000fe20008010000 */
[----:B------:R-:W-:Y:S01]  /*1bc0*/  FADD.FTZ R213, R213, R144 ;  /* 0x00000090d5d57221 */ /* 0x000fe20000010000 */
[----:B------:R-:W-:Y:S01]  /*1bd0*/  FFMA.FTZ R249, R162, R144, R249 ;  /* 0x00000090a2f97223 */ /* 0x000fe200000100f9 */
[----:B------:R-:W-:Y:S01]  /*1be0*/  SHF.L.U32 R140, R140, 0x10, RZ ;  /* 0x000000108c8c7819 */ /* 0x000fe200000006ff */
[----:B------:R-:W-:-:S04]  /*1bf0*/  IMAD.U32 R141, R141, 0x10000, RZ ;  /* 0x000100008d8d7824 */ /* 0x000fc800078e00ff */
[----:B------:R-:W-:Y:S01]  /*1c00*/  FADD.FTZ R95, R95, R140 ;  /* 0x0000008c5f5f7221 */ /* 0x000fe20000010000 */
[----:B------:R-:W-:Y:S01]  /*1c10*/  FADD.FTZ R215, R215, R141 ;  /* 0x0000008dd7d77221 */ /* 0x000fe20000010000 */
[----:B------:R-:W-:Y:S01]  /*1c20*/  VIADD R228, R27, 0x100 ;  /* 0x000001001be47836 */ /* 0x000fe20000000000 */
[----:B--2---:R-:W-:Y:S01]  /*1c30*/  SHF.L.U32 R144, R175, 0x10, RZ ;  /* 0x00000010af907819 */ /* 0x004fe200000006ff */
[----:B------:R-:W-:-:S04]  /*1c40*/  FMUL.FTZ R175, R148, UR24 ;  /* 0x0000001894af7c20 */ /* 0x000fc80008410000 */
[-C--:B------:R-:W-:Y:S01]  /*1c50*/  FMUL.FTZ R144, R144, R140.reuse ;  /* 0x0000008c90907220 */ /* 0x080fe20000410000 */
[----:B------:R-:W-:Y:S01]  /*1c60*/  FFMA.FTZ R71, R175, R140, R71 ;  /* 0x0000008caf477223 */ /* 0x000fe20000010047 */
[----:B------:R-:W-:Y:S02]  /*1c70*/  PRMT R140, R142, 0x7632, R140 ;  /* 0x000076328e8c7816 */ /* 0x000fe4000000008c */
[----:B------:R-:W-:Y:S02]  /*1c80*/  PRMT R142, R146, 0x7632, R142 ;  /* 0x00007632928e7816 */ /* 0x000fe4000000008e */
[----:B---3--:R-:W-:-:S05]  /*1c90*/  SHF.L.U32 R145, R174, 0x10, RZ ;  /* 0x00000010ae917819 */ /* 0x008fca00000006ff */
[----:B------:R-:W-:Y:S01]  /*1ca0*/  FFMA.FTZ R174, R145, R141, R144 ;  /* 0x0000008d91ae7223 */ /* 0x000fe20000010090 */
[----:B------:R-:W-:Y:S01]  /*1cb0*/  SHF.L.U32 R145, R142, 0x10, RZ ;  /* 0x000000108e917819 */ /* 0x000fe200000006ff */
[----:B----4-:R-:W-:-:S04]  /*1cc0*/  IMAD.U32 R144, R179, 0x10000, RZ ;  /* 0x00010000b3907824 */ /* 0x010fc800078e00ff */
[----:B------:R-:W-:Y:S01]  /*1cd0*/  FADD.FTZ R145, R145, -UR25 ;  /* 0x8000001991917e21 */ /* 0x000fe20008010000 */
[----:B------:R-:W-:Y:S02]  /*1ce0*/  IMAD.U32 R140, R140, 0x10000, RZ ;  /* 0x000100008c8c7824 */ /* 0x000fe400078e00ff */
[----:B------:R-:W-:Y:S02]  /*1cf0*/  IMAD.U32 R142, R180, 0x10000, RZ ;  /* 0x00010000b48e7824 */ /* 0x000fe400078e00ff */
[----:B------:R-:W-:Y:S01]  /*1d00*/  FMUL.FTZ R179, R145, UR24 ;  /* 0x0000001891b37c20 */ /* 0x000fe20008410000 */
[----:B------:R-:W-:Y:S01]  /*1d10*/  FFMA.FTZ R251, R175, R141, R251 ;  /* 0x0000008daffb7223 */ /* 0x000fe200000100fb */
[----:B------:R-:W-:Y:S01]  /*1d20*/  PRMT R141, R150, 0x7632, R141 ;  /* 0x00007632968d7816 */ /* 0x000fe2000000008d */
[-C--:B------:R-:W-:Y:S01]  /*1d30*/  FMUL.FTZ R142, R142, R140.reuse ;  /* 0x0000008c8e8e7220 */ /* 0x080fe20000410000 */
[--C-:B------:R-:W-:Y:S01]  /*1d40*/  FADD.FTZ R97, R97, R140.reuse ;  /* 0x0000008c61617221 */ /* 0x100fe20000010000 */
[----:B------:R-:W-:Y:S01]  /*1d50*/  FFMA.FTZ R73, R179, R140, R73 ;  /* 0x0000008cb3497223 */ /* 0x000fe20000010049 */
[----:B------:R-:W-:-:S02]  /*1d60*/  PRMT R140, R143, 0x7632, R140 ;  /* 0x000076328f8c7816 */ /* 0x000fc4000000008c */
[----:B------:R-:W-:Y:S02]  /*1d70*/  PRMT R143, R147, 0x7632, R143 ;  /* 0x00007632938f7816 */ /* 0x000fe4000000008f */
[----:B------:R-:W-:-:S03]  /*1d80*/  SHF.L.U32 R141, R141, 0x10, RZ ;  /* 0x000000108d8d7819 */ /* 0x000fc600000006ff */
[----:B------:R-:W-:Y:S01]  /*1d90*/  IMAD.U32 R143, R143, 0x10000, RZ ;  /* 0x000100008f8f7824 */ /* 0x000fe200078e00ff */
[----:B------:R-:W-:Y:S01]  /*1da0*/  SHF.L.U32 R140, R140, 0x10, RZ ;  /* 0x000000108c8c7819 */ /* 0x000fe200000006ff */
[-C--:B------:R-:W-:Y:S01]  /*1db0*/  FFMA.FTZ R180, R144, R141.reuse, R142 ;  /* 0x0000008d90b47223 */ /* 0x080fe2000001008e */
[----:B------:R-:W-:Y:S01]  /*1dc0*/  FADD.FTZ R209, R209, R141 ;  /* 0x0000008dd1d17221 */ /* 0x000fe20000010000 */
[----:B------:R-:W-:Y:S01]  /*1dd0*/  FFMA.FTZ R245, R179, R141, R245 ;  /* 0x0000008db3f57223 */ /* 0x000fe200000100f5 */
[----:B------:R-:W-:Y:S01]  /*1de0*/  PRMT R141, R151, 0x7632, R141 ;  /* 0x00007632978d7816 */ /* 0x000fe2000000008d */
[----:B------:R-:W-:Y:S01]  /*1df0*/  FADD.FTZ R144, R143, -UR25 ;  /* 0x800000198f907e21 */ /* 0x000fe20008010000 */
[----:B------:R-:W-:-:S03]  /*1e00*/  SHF.L.U32 R142, R186, 0x10, RZ ;  /* 0x00000010ba8e7819 */ /* 0x000fc600000006ff */
[----:B------:R-:W-:Y:S01]  /*1e10*/  IMAD.U32 R141, R141, 0x10000, RZ ;  /* 0x000100008d8d7824 */ /* 0x000fe200078e00ff */
[----:B------:R-:W-:Y:S01]  /*1e20*/  SHF.L.U32 R143, R149, 0x10, RZ ;  /* 0x00000010958f7819 */ /* 0x000fe200000006ff */
[-C--:B------:R-:W-:Y:S01]  /*1e30*/  FMUL.FTZ R142, R142, R140.reuse ;  /* 0x0000008c8e8e7220 */ /* 0x080fe20000410000 */
[----:B------:R-:W-:Y:S01]  /*1e40*/  FMUL.FTZ R186, R144, UR24 ;  /* 0x0000001890ba7c20 */ /* 0x000fe20008410000 */
[----:B------:R-:W-:Y:S01]  /*1e50*/  FADD.FTZ R211, R211, R141 ;  /* 0x0000008dd3d37221 */ /* 0x000fe20000010000 */
[----:B------:R-:W-:Y:S01]  /*1e60*/  FADD.FTZ R99, R99, R140 ;  /* 0x0000008c63637221 */ /* 0x000fe20000010000 */
[-C--:B------:R-:W-:Y:S01]  /*1e70*/  FFMA.FTZ R187, R143, R141.reuse, R142 ;  /* 0x0000008d8fbb7223 */ /* 0x080fe2000001008e */
[C---:B------:R-:W-:Y:S01]  /*1e80*/  FFMA.FTZ R247, R186.reuse, R141, R247 ;  /* 0x0000008dbaf77223 */ /* 0x040fe200000100f7 */
[----:B------:R-:W-:Y:S01]  /*1e90*/  FFMA.FTZ R75, R186, R140, R75 ;  /* 0x0000008cba4b7223 */ /* 0x000fe2000001004b */
[----:B------:R-:W-:Y:S01]  /*1ea0*/  FADD.FTZ R141, RZ, R26 ;  /* 0x0000001aff8d7221 */ /* 0x000fe20000010000 */
        /* <DEDUP_REMOVED lines=14> */
[----:B------:R-:W-:-:S07]  /*1f90*/  FFMA.FTZ R195, R186, R187, R140 ;  /* 0x000000bbbac37223 */ /* 0x000fce000001008c */
.L_x_184:
[----:B----4-:R-:W-:Y:S05]  /*1fa0*/  BSYNC.RECONVERGENT B0 ;  /* 0x0000000000007941 */ /* 0x010fea0003800200 */
.L_x_183:
[----:B------:R-:W-:Y:S04]  /*1fb0*/  BSSY.RECONVERGENT B0, `(.L_x_185) ;  /* 0x00000ad000007945 */ /* 0x000fe80003800200 */
[----:B------:R-:W-:Y:S05]  /*1fc0*/  @!P2 BRA `(.L_x_186) ;  /* 0x0000000800aca947 */ /* 0x000fea0003800000 */
[----:B------:R-:W2:Y:S01]  /*1fd0*/  LDL R173, [R1+0x54] ;  /* 0x0000540001ad7983 */ /* 0x000ea20000100800 */
        /* <DEDUP_REMOVED lines=18> */
[----:B--2---:R-:W-:-:S03]  /*2100*/  SHF.L.U32 R31, R173, 0x10, RZ ;  /* 0x00000010ad1f7819 */ /* 0x004fc600000006ff */
[----:B------:R-:W2:Y:S01]  /*2110*/  LDL R173, [R1+0xc0] ;  /* 0x0000c00001ad7983 */ /* 0x000ea20000100800 */
[----:B---3--:R-:W-:-:S03]  /*2120*/  SHF.L.U32 R18, R169, 0x10, RZ ;  /* 0x00000010a9127819 */ /* 0x008fc600000006ff */
[----:B------:R-:W3:Y:S01]  /*2130*/  LDL R169, [R1+0x5c] ;  /* 0x00005c0001a97983 */ /* 0x000ee20000100800 */
[----:B----4-:R-:W-:Y:S01]  /*2140*/  IMAD.U32 R16, R156, 0x10000, RZ ;  /* 0x000100009c107824 */ /* 0x010fe200078e00ff */
[----:B------:R-:W-:-:S05]  /*2150*/  SHF.L.U32 R15, R144, 0x10, RZ ;  /* 0x00000010900f7819 */ /* 0x000fca00000006ff */
[----:B------:R-:W-:Y:S01]  /*2160*/  FADD.FTZ R19, R15, -UR25 ;  /* 0x800000190f137e21 */ /* 0x000fe20008010000 */
[----:B------:R-:W-:-:S03]  /*2170*/  IMAD.U32 R14, R140, 0x10000, RZ ;  /* 0x000100008c0e7824 */ /* 0x000fc600078e00ff */
[----:B------:R-:W-:Y:S01]  /*2180*/  FMUL.FTZ R19, R19, UR24 ;  /* 0x0000001813137c20 */ /* 0x000fe20008410000 */
[-C--:B------:R-:W-:Y:S01]  /*2190*/  FMUL.FTZ R18, R18, R14.reuse ;  /* 0x0000000e12127220 */ /* 0x080fe20000410000 */
[----:B------:R-:W-:Y:S01]  /*21a0*/  SHF.L.U32 R15, R148, 0x10, RZ ;  /* 0x00000010940f7819 */ /* 0x000fe200000006ff */
[----:B------:R-:W-:Y:S01]  /*21b0*/  FADD.FTZ R52, R52, R14 ;  /* 0x0000000e34347221 */ /* 0x000fe20000010000 */
[----:B------:R-:W-:-:S03]  /*21c0*/  FFMA.FTZ R48, R19, R14, R48 ;  /* 0x0000000e13307223 */ /* 0x000fc60000010030 */
[-C--:B------:R-:W-:Y:S01]  /*21d0*/  FFMA.FTZ R18, R16, R15.reuse, R18 ;  /* 0x0000000f10127223 */ /* 0x080fe20000010012 */
[----:B------:R-:W-:Y:S01]  /*21e0*/  FADD.FTZ R204, R204, R15 ;  /* 0x0000000fcccc7221 */ /* 0x000fe20000010000 */
[----:B------:R-:W-:Y:S01]  /*21f0*/  FFMA.FTZ R240, R19, R15, R240 ;  /* 0x0000000f13f07223 */ /* 0x000fe200000100f0 */
[----:B------:R-:W-:Y:S01]  /*2200*/  IMAD.U32 R15, R145, 0x10000, RZ ;  /* 0x00010000910f7824 */ /* 0x000fe200078e00ff */
[----:B------:R-:W-:Y:S01]  /*2210*/  SHF.L.U32 R14, R141, 0x10, RZ ;  /* 0x000000108d0e7819 */ /* 0x000fe200000006ff */
[----:B------:R-:W-:Y:S02]  /*2220*/  IMAD.U32 R16, R157, 0x10000, RZ ;  /* 0x000100009d107824 */ /* 0x000fe400078e00ff */
[----:B------:R-:W-:Y:S01]  /*2230*/  FADD.FTZ R17, R15, -UR25 ;  /* 0x800000190f117e21 */ /* 0x000fe20008010000 */
[----:B------:R-:W-:Y:S02]  /*2240*/  IMAD.U32 R15, R149, 0x10000, RZ ;  /* 0x00010000950f7824 */ /* 0x000fe400078e00ff */
[----:B------:R-:W-:Y:S01]  /*2250*/  FMUL.FTZ R16, R16, R14 ;  /* 0x0000000e10107220 */ /* 0x000fe20000410000 */
[----:B------:R-:W-:Y:S01]  /*2260*/  FMUL.FTZ R17, R17, UR24 ;  /* 0x0000001811117c20 */ /* 0x000fe20008410000 */
[----:B------:R-:W-:-:S02]  /*2270*/  FADD.FTZ R206, R206, R15 ;  /* 0x0000000fcece7221 */ /* 0x000fc40000010000 */
[-C--:B------:R-:W-:Y:S01]  /*2280*/  FFMA.FTZ R16, R31, R15.reuse, R16 ;  /* 0x0000000f1f107223 */ /* 0x080fe20000010010 */
[C---:B------:R-:W-:Y:S01]  /*2290*/  FFMA.FTZ R242, R17.reuse, R15, R242 ;  /* 0x0000000f11f27223 */ /* 0x040fe200000100f2 */
[----:B------:R-:W-:Y:S01]  /*22a0*/  SHF.L.U32 R15, R146, 0x10, RZ ;  /* 0x00000010920f7819 */ /* 0x000fe200000006ff */
[----:B------:R-:W-:Y:S01]  /*22b0*/  FADD.FTZ R54, R54, R14 ;  /* 0x0000000e36367221 */ /* 0x000fe20000010000 */
[----:B------:R-:W-:-:S03]  /*22c0*/  FFMA.FTZ R50, R17, R14, R50 ;  /* 0x0000000e11327223 */ /* 0x000fc60000010032 */
[----:B------:R-:W-:Y:S01]  /*22d0*/  FADD.FTZ R15, R15, -UR25 ;  /* 0x800000190f0f7e21 */ /* 0x000fe20008010000 */
[----:B------:R-:W-:Y:S01]  /*22e0*/  SHF.L.U32 R14, R181, 0x10, RZ ;  /* 0x00000010b50e7819 */ /* 0x000fe200000006ff */
[----:B------:R-:W-:Y:S01]  /*22f0*/  IMAD.U32 R157, R182, 0x10000, RZ ;  /* 0x00010000b69d7824 */ /* 0x000fe200078e00ff */
[----:B------:R-:W4:Y:S01]  /*2300*/  LDL R181, [R1+0xc4] ;  /* 0x0000c40001b57983 */ /* 0x000f220000100800 */
[----:B------:R-:W-:Y:S02]  /*2310*/  IMAD.U32 R31, R142, 0x10000, RZ ;  /* 0x000100008e1f7824 */ /* 0x000fe400078e00ff */
[----:B------:R-:W-:Y:S01]  /*2320*/  FMUL.FTZ R15, R15, UR24 ;  /* 0x000000180f0f7c20 */ /* 0x000fe20008410000 */
[----:B------:R-:W4:Y:S01]  /*2330*/  LDL R182, [R1+0xc8] ;  /* 0x0000c80001b67983 */ /* 0x000f220000100800 */
[-C--:B------:R-:W-:Y:S01]  /*2340*/  FMUL.FTZ R14, R14, R31.reuse ;  /* 0x0000001f0e0e7220 */ /* 0x080fe20000410000 */
[--C-:B------:R-:W-:Y:S01]  /*2350*/  FADD.FTZ R44, R44, R31.reuse ;  /* 0x0000001f2c2c7221 */ /* 0x100fe20000010000 */
[----:B------:R-:W-:Y:S01]  /*2360*/  FFMA.FTZ R40, R15, R31, R40 ;  /* 0x0000001f0f287223 */ /* 0x000fe20000010028 */
[----:B------:R-:W-:-:S02]  /*2370*/  PRMT R31, R144, 0x7632, R31 ;  /* 0x00007632901f7816 */ /* 0x000fc4000000001f */
[----:B------:R-:W-:Y:S02]  /*2380*/  SHF.L.U32 R156, R150, 0x10, RZ ;  /* 0x00000010969c7819 */ /* 0x000fe400000006ff */
[----:B------:R-:W-:Y:S02]  /*2390*/  PRMT R141, R148, 0x7632, R141 ;  /* 0x00007632948d7816 */ /* 0x000fe4000000008d */
[----:B------:R-:W-:Y:S01]  /*23a0*/  SHF.L.U32 R148, R31, 0x10, RZ ;  /* 0x000000101f947819 */ /* 0x000fe200000006ff */
[-C--:B------:R-:W-:Y:S01]  /*23b0*/  FFMA.FTZ R14, R157, R156.reuse, R14 ;  /* 0x0000009c9d0e7223 */ /* 0x080fe2000001000e */
[----:B------:R-:W-:Y:S01]  /*23c0*/  FADD.FTZ R200, R200, R156 ;  /* 0x0000009cc8c87221 */ /* 0x000fe20000010000 */
[----:B------:R-:W-:Y:S02]  /*23d0*/  FFMA.FTZ R236, R15, R156, R236 ;  /* 0x0000009c0fec7223 */ /* 0x000fe400000100ec */
[----:B------:R-:W-:Y:S01]  /*23e0*/  FADD.FTZ R156, R148, -UR25 ;  /* 0x80000019949c7e21 */ /* 0x000fe20008010000 */
[----:B------:R-:W-:-:S02]  /*23f0*/  IMAD.U32 R148, R189, 0x10000, RZ ;  /* 0x00010000bd947824 */ /* 0x000fc400078e00ff */
[----:B------:R-:W4:Y:S01]  /*2400*/  LDL R189, [R1+0xd0] ;  /* 0x0000d00001bd7983 */ /* 0x000f220000100800 */
[----:B------:R-:W-:-:S03]  /*2410*/  IMAD.U32 R31, R188, 0x10000, RZ ;  /* 0x00010000bc1f7824 */ /* 0x000fc600078e00ff */
[----:B------:R-:W4:Y:S01]  /*2420*/  LDL R188, [R1+0xcc] ;  /* 0x0000cc0001bc7983 */ /* 0x000f220000100800 */
[----:B------:R-:W-:Y:S01]  /*2430*/  PRMT R140, R140, 0x7632, R140 ;  /* 0x000076328c8c7816 */ /* 0x000fe2000000008c */
[----:B------:R-:W-:Y:S01]  /*2440*/  FMUL.FTZ R160, R156, UR24 ;  /* 0x000000189ca07c20 */ /* 0x000fe20008410000 */
[----:B------:R-:W-:-:S03]  /*2450*/  SHF.L.U32 R144, R141, 0x10, RZ ;  /* 0x000000108d907819 */ /* 0x000fc600000006ff */
[----:B------:R-:W-:-:S04]  /*2460*/  IMAD.U32 R140, R140, 0x10000, RZ ;  /* 0x000100008c8c7824 */ /* 0x000fc800078e00ff */
[-C--:B------:R-:W-:Y:S01]  /*2470*/  FMUL.FTZ R31, R31, R140.reuse ;  /* 0x0000008c1f1f7220 */ /* 0x080fe20000410000 */
[--C-:B------:R-:W-:Y:S01]  /*2480*/  FADD.FTZ R53, R53, R140.reuse ;  /* 0x0000008c35357221 */ /* 0x100fe20000010000 */
[----:B------:R-:W-:Y:S01]  /*2490*/  FFMA.FTZ R49, R160, R140, R49 ;  /* 0x0000008ca0317223 */ /* 0x000fe20000010031 */
[----:B------:R-:W-:Y:S01]  /*24a0*/  PRMT R140, R141, 0x7632, R140 ;  /* 0x000076328d8c7816 */ /* 0x000fe2000000008c */
[-C--:B------:R-:W-:Y:S01]  /*24b0*/  FFMA.FTZ R31, R148, R144.reuse, R31 ;  /* 0x00000090941f7223 */ /* 0x080fe2000001001f */
[----:B------:R-:W-:Y:S01]  /*24c0*/  FADD.FTZ R205, R205, R144 ;  /* 0x00000090cdcd7221 */ /* 0x000fe20000010000 */
[----:B------:R-:W-:Y:S01]  /*24d0*/  FFMA.FTZ R241, R160, R144, R241 ;  /* 0x00000090a0f17223 */ /* 0x000fe200000100f1 */
[----:B------:R-:W-:Y:S02]  /*24e0*/  PRMT R141, R149, 0x7632, R141 ;  /* 0x00007632958d7816 */ /* 0x000fe4000000008d */
[----:B------:R-:W-:Y:S02]  /*24f0*/  SHF.L.U32 R144, R140, 0x10, RZ ;  /* 0x000000108c907819 */ /* 0x000fe400000006ff */
[----:B------:R-:W-:Y:S01]  /*2500*/  SHF.L.U32 R148, R141, 0x10, RZ ;  /* 0x000000108d947819 */ /* 0x000fe200000006ff */
[----:B------:R-:W-:Y:S01]  /*2510*/  IMAD.U32 R141, R171, 0x10000, RZ ;  /* 0x00010000ab8d7824 */ /* 0x000fe200078e00ff */
[----:B------:R-:W-:-:S04]  /*2520*/  ISETP.NE.U32.AND P0, PT, RZ, UR16, PT ;  /* 0x00000010ff007c0c */ /* 0x000fc8000bf05070 */
[----:B------:R-:W-:Y:S02]  /*2530*/  ISETP.NE.AND.EX P0, PT, RZ, UR17, PT, P0 ;  /* 0x00000011ff007c0c */ /* 0x000fe4000bf05300 */
[----:B------:R-:W-:Y:S02]  /*2540*/  SHF.L.U32 R156, R151, 0x10, RZ ;  /* 0x00000010979c7819 */ /* 0x000fe400000006ff */
[----:B------:R-:W-:-:S04]  /*2550*/  ISETP.NE.U32.AND P1, PT, RZ, UR18, PT ;  /* 0x00000012ff007c0c */ /* 0x000fc8000bf25070 */
[----:B------:R-:W-:Y:S01]  /*2560*/  ISETP.NE.AND.EX P1, PT, RZ, UR19, PT, P1 ;  /* 0x00000013ff007c0c */ /* 0x000fe2000bf25310 */
[----:B------:R-:W-:Y:S01]  /*2570*/  FADD.FTZ R202, R202, R156 ;  /* 0x0000009ccaca7221 */ /* 0x000fe20000010000 */
[----:B------:R-:W-:Y:S01]  /*2580*/  FADD.FTZ R55, R55, R144 ;  /* 0x0000009037377221 */ /* 0x000fe20000010000 */
[----:B--2---:R-:W-:-:S04]  /*2590*/  IMAD.U32 R140, R173, 0x10000, RZ ;  /* 0x00010000ad8c7824 */ /* 0x004fc800078e00ff */
[----:B------:R-:W-:Y:S01]  /*25a0*/  FMUL.FTZ R140, R140, R144 ;  /* 0x000000908c8c7220 */ /* 0x000fe20000410000 */
[----:B------:R-:W-:-:S03]  /*25b0*/  IMAD.U32 R173, R143, 0x10000, RZ ;  /* 0x000100008fad7824 */ /* 0x000fc600078e00ff */
[----:B------:R-:W-:Y:S01]  /*25c0*/  FFMA.FTZ R171, R141, R148, R140 ;  /* 0x000000948dab7223 */ /* 0x000fe2000001008c */
[----:B------:R-:W-:Y:S02]  /*25d0*/  SHF.L.U32 R141, R147, 0x10, RZ ;  /* 0x00000010938d7819 */ /* 0x000fe400000006ff */
[----:B------:R-:W-:-:S03]  /*25e0*/  SHF.L.U32 R140, R170, 0x10, RZ ;  /* 0x00000010aa8c7819 */ /* 0x000fc600000006ff */
[----:B------:R-:W-:Y:S01]  /*25f0*/  FADD.FTZ R149, R141, -UR25 ;  /* 0x800000198d957e21 */ /* 0x000fe20008010000 */
[----:B---3--:R-:W-:Y:S02]  /*2600*/  IMAD.U32 R141, R169, 0x10000, RZ ;  /* 0x00010000a98d7824 */ /* 0x008fe400078e00ff */
[----:B------:R-:W-:-:S04]  /*2610*/  FMUL.FTZ R140, R140, R173 ;  /* 0x000000ad8c8c7220 */ /* 0x000fc80000410000 */
[----:B------:R-:W-:Y:S02]  /*2620*/  FFMA.FTZ R169, R141, R156, R140 ;  /* 0x0000009c8da97223 */ /* 0x000fe4000001008c */
[----:B------:R-:W0:Y:S02]  /*2630*/  @P0 LDC.64 R140, c[0x0][0x438] ;  /* 0x00010e00ff8c0b82 */ /* 0x000e240000000a00 */
[----:B0-----:R-:W-:-:S05]  /*2640*/  @P0 IMAD.WIDE.U32 R140, R228, 0x10, R140 ;  /* 0x00000010e48c0825 */ /* 0x001fca00078e008c */
[----:B------:R0:W5:Y:S02]  /*2650*/  @P0 LDG.E.128 R128, desc[UR10][R140.64] ;  /* 0x0000000a8c800981 */ /* 0x000164000c1e1d00 */
[----:B0-----:R-:W0:Y:S02]  /*2660*/  @P1 LDC.64 R140, c[0x0][0x3b8] ;  /* 0x0000ee00ff8c1b82 */ /* 0x001e240000000a00 */
[----:B0-----:R-:W-:-:S05]  /*2670*/  @P1 IMAD.WIDE.U32 R140, R228, 0x8, R140 ;  /* 0x00000008e48c1825 */ /* 0x001fca00078e008c */
[----:B------:R0:W5:Y:S02]  /*2680*/  @P1 LDG.E.64 R36, desc[UR10][R140.64] ;  /* 0x0000000a8c241981 */ /* 0x000164000c1e1b00 */
[----:B0-----:R-:W0:Y:S01]  /*2690*/  LDC.64 R140, c[0x0][0x3b0] ;  /* 0x0000ec00ff8c7b82 */ /* 0x001e220000000a00 */
[----:B------:R-:W-:-:S04]  /*26a0*/  FMUL.FTZ R170, R149, UR24 ;  /* 0x0000001895aa7c20 */ /* 0x000fc80008410000 */
[----:B------:R-:W-:Y:S01]  /*26b0*/  FFMA.FTZ R238, R170, R156, R238 ;  /* 0x0000009caaee7223 */ /* 0x000fe200000100ee */
[----:B------:R-:W-:Y:S01]  /*26c0*/  FADD.FTZ R46, R46, R173 ;  /* 0x000000ad2e2e7221 */ /* 0x000fe20000010000 */
[----:B0-----:R-:W-:-:S05]  /*26d0*/  IMAD.WIDE.U32 R140, R228, 0x8, R140 ;  /* 0x00000008e48c7825 */ /* 0x001fca00078e008c */
[----:B------:R0:W5:Y:S02]  /*26e0*/  LDG.E.64 R156, desc[UR10][R140.64] ;  /* 0x0000000a8c9c7981 */ /* 0x000164000c1e1b00 */
[----:B0-----:R-:W-:-:S05]  /*26f0*/  PRMT R140, R145, 0x7632, R140 ;  /* 0x00007632918c7816 */ /* 0x001fca000000008c */
[----:B------:R-:W-:Y:S02]  /*2700*/  IMAD.U32 R140, R140, 0x10000, RZ ;  /* 0x000100008c8c7824 */ /* 0x000fe400078e00ff */
[----:B------:R-:W-:Y:S02]  /*2710*/  FFMA.FTZ R42, R170, R173, R42 ;  /* 0x000000adaa2a7223 */ /* 0x000fe4000001002a */
[----:B------:R-:W-:-:S04]  /*2720*/  FADD.FTZ R140, R140, -UR25 ;  /* 0x800000198c8c7e21 */ /* 0x000fc80008010000 */
[----:B------:R-:W-:Y:S01]  /*2730*/  FMUL.FTZ R173, R140, UR24 ;  /* 0x000000188cad7c20 */ /* 0x000fe20008410000 */
[----:B------:R-:W-:Y:S02]  /*2740*/  PRMT R140, R142, 0x7632, R140 ;  /* 0x000076328e8c7816 */ /* 0x000fe4000000008c */
[----:B------:R-:W-:Y:S01]  /*2750*/  PRMT R142, R146, 0x7632, R142 ;  /* 0x00007632928e7816 */ /* 0x000fe2000000008e */
[----:B------:R-:W-:-:S04]  /*2760*/  FFMA.FTZ R51, R173, R144, R51 ;  /* 0x00000090ad337223 */ /* 0x000fc80000010033 */
[----:B------:R-:W-:Y:S01]  /*2770*/  IMAD.U32 R142, R142, 0x10000, RZ ;  /* 0x000100008e8e7824 */ /* 0x000fe200078e00ff */
[----:B------:R-:W-:-:S03]  /*2780*/  SHF.L.U32 R140, R140, 0x10, RZ ;  /* 0x000000108c8c7819 */ /* 0x000fc600000006ff */
[----:B------:R-:W-:Y:S01]  /*2790*/  FADD.FTZ R144, R142, -UR25 ;  /* 0x800000198e907e21 */ /* 0x000fe20008010000 */
[----:B----4-:R-:W-:Y:S02]  /*27a0*/  SHF.L.U32 R145, R182, 0x10, RZ ;  /* 0x00000010b6917819 */ /* 0x010fe400000006ff */
[----:B------:R-:W-:Y:S01]  /*27b0*/  SHF.L.U32 R142, R181, 0x10, RZ ;  /* 0x00000010b58e7819 */ /* 0x000fe200000006ff */
[----:B------:R-:W-:Y:S01]  /*27c0*/  FMUL.FTZ R181, R144, UR24 ;  /* 0x0000001890b57c20 */ /* 0x000fe20008410000 */
[----:B------:R-:W-:Y:S01]  /*27d0*/  PRMT R141, R150, 0x7632, R141 ;  /* 0x00007632968d7816 */ /* 0x000fe2000000008d */
[-C--:B------:R-:W-:Y:S01]  /*27e0*/  FMUL.FTZ R145, R145, R140.reuse ;  /* 0x0000008c91917220 */ /* 0x080fe20000410000 */
[--C-:B------:R-:W-:Y:S01]  /*27f0*/  FADD.FTZ R45, R45, R140.reuse ;  /* 0x0000008c2d2d7221 */ /* 0x100fe20000010000 */
[----:B------:R-:W-:Y:S01]  /*2800*/  FFMA.FTZ R41, R181, R140, R41 ;  /* 0x0000008cb5297223 */ /* 0x000fe20000010029 */
[----:B------:R-:W-:Y:S02]  /*2810*/  PRMT R140, R143, 0x7632, R140 ;  /* 0x000076328f8c7816 */ /* 0x000fe4000000008c */
[----:B------:R-:W-:Y:S01]  /*2820*/  PRMT R143, R147, 0x7632, R143 ;  /* 0x00007632938f7816 */ /* 0x000fe2000000008f */
[----:B------:R-:W-:-:S03]  /*2830*/  IMAD.U32 R141, R141, 0x10000, RZ ;  /* 0x000100008d8d7824 */ /* 0x000fc600078e00ff */
[----:B------:R-:W-:Y:S01]  /*2840*/  SHF.L.U32 R143, R143, 0x10, RZ ;  /* 0x000000108f8f7819 */ /* 0x000fe200000006ff */
[-C--:B------:R-:W-:Y:S01]  /*2850*/  FFMA.FTZ R182, R142, R141.reuse, R145 ;  /* 0x0000008d8eb67223 */ /* 0x080fe20000010091 */
[----:B------:R-:W-:Y:S01]  /*2860*/  FADD.FTZ R201, R201, R141 ;  /* 0x0000008dc9c97221 */ /* 0x000fe20000010000 */
[----:B------:R-:W-:Y:S01]  /*2870*/  FFMA.FTZ R237, R181, R141, R237 ;  /* 0x0000008db5ed7223 */ /* 0x000fe200000100ed */
[----:B------:R-:W-:Y:S01]  /*2880*/  PRMT R141, R151, 0x7632, R141 ;  /* 0x00007632978d7816 */ /* 0x000fe2000000008d */
[----:B------:R-:W-:Y:S02]  /*2890*/  IMAD.U32 R140, R140, 0x10000, RZ ;  /* 0x000100008c8c7824 */ /* 0x000fe400078e00ff */
[----:B------:R-:W-:Y:S01]  /*28a0*/  FADD.FTZ R144, R143, -UR25 ;  /* 0x800000198f907e21 */ /* 0x000fe20008010000 */
[----:B------:R-:W-:Y:S01]  /*28b0*/  IMAD.U32 R142, R189, 0x10000, RZ ;  /* 0x00010000bd8e7824 */ /* 0x000fe200078e00ff */
[----:B------:R-:W-:Y:S01]  /*28c0*/  SHF.L.U32 R141, R141, 0x10, RZ ;  /* 0x000000108d8d7819 */ /* 0x000fe200000006ff */
[----:B------:R-:W-:-:S02]  /*28d0*/  IMAD.U32 R143, R188, 0x10000, RZ ;  /* 0x00010000bc8f7824 */ /* 0x000fc400078e00ff */
[----:B------:R-:W-:Y:S01]  /*28e0*/  FMUL.FTZ R188, R144, UR24 ;  /* 0x0000001890bc7c20 */ /* 0x000fe20008410000 */
[-C--:B------:R-:W-:Y:S01]  /*28f0*/  FMUL.FTZ R142, R142, R140.reuse ;  /* 0x0000008c8e8e7220 */ /* 0x080fe20000410000 */
[----:B------:R-:W-:Y:S01]  /*2900*/  FADD.FTZ R47, R47, R140 ;  /* 0x0000008c2f2f7221 */ /* 0x000fe20000010000 */
[----:B------:R-:W-:Y:S01]  /*2910*/  FADD.FTZ R203, R203, R141 ;  /* 0x0000008dcbcb7221 */ /* 0x000fe20000010000 */
[CC--:B------:R-:W-:Y:S01]  /*2920*/  FFMA.FTZ R239, R188.reuse, R141.reuse, R239 ;  /* 0x0000008dbcef7223 */ /* 0x0c0fe200000100ef */
[----:B------:R-:W-:Y:S01]  /*2930*/  FFMA.FTZ R189, R143, R141, R142 ;  /* 0x0000008d8fbd7223 */ /* 0x000fe2000001008e */
        /* <DEDUP_REMOVED lines=16> */
[----:B------:R-:W-:Y:S01]  /*2a40*/  FFMA.FTZ R243, R173, R148, R243 ;  /* 0x00000094adf37223 */ /* 0x000fe200000100f3 */
[----:B------:R-:W-:Y:S01]  /*2a50*/  IADD3 R228, PT, PT, R228, 0x100, RZ ;  /* 0x00000100e4e47810 */ /* 0x000fe20007ffe0ff */
[----:B------:R-:W-:Y:S01]  /*2a60*/  FADD.FTZ R194, R140, R189 ;  /* 0x000000bd8cc27221 */ /* 0x000fe20000010000 */
[----:B------:R-:W-:-:S07]  /*2a70*/  FFMA.FTZ R195, R188, R189, R141 ;  /* 0x000000bdbcc37223 */ /* 0x000fce000001008d */
.L_x_186:
[----:B------:R-:W-:Y:S05]  /*2a80*/  BSYNC.RECONVERGENT B0 ;  /* 0x0000000000007941 */ /* 0x000fea0003800200 */
.L_x_185:
        /* <DEDUP_REMOVED lines=17> */
[----:B------:R2:W4:Y:S01]  /*2ba0*/  LDG.E.128 R144, desc[UR10][R10.64] ;  /* 0x0000000a0a907981 */ /* 0x000522000c1e1d00 */
[----:B------:R-:W-:-:S03]  /*2bb0*/  IMAD.WIDE.U32 R12, R228, 0x10, R12 ;  /* 0x00000010e40c7825 */ /* 0x000fc600078e000c */
[----:B------:R-:W4:Y:S04]  /*2bc0*/  LDL R167, [R1+0x2c] ;  /* 0x00002c0001a77983 */ /* 0x000f280000100800 */
[----:B------:R0:W4:Y:S01]  /*2bd0*/  LDG.E.128 R148, desc[UR10][R12.64] ;  /* 0x0000000a0c947981 */ /* 0x000122000c1e1d00 */
[----:B--2---:R-:W-:Y:S01]  /*2be0*/  SHF.L.U32 R11, R154, 0x10, RZ ;  /* 0x000000109a0b7819 */ /* 0x004fe200000006ff */
[----:B---3--:R-:W-:Y:S02]  /*2bf0*/  IMAD.U32 R154, R172, 0x10000, RZ ;  /* 0x00010000ac9a7824 */ /* 0x008fe400078e00ff */
[----:B------:R-:W2:Y:S01]  /*2c00*/  LDL R172, [R1+0xa0] ;  /* 0x0000a00001ac7983 */ /* 0x000ea20000100800 */
[----:B----4-:R-:W-:-:S03]  /*2c10*/  IMAD.U32 R10, R166, 0x10000, RZ ;  /* 0x00010000a60a7824 */ /* 0x010fc600078e00ff */
[----:B------:R-:W3:Y:S01]  /*2c20*/  LDL R166, [R1+0x3c] ;  /* 0x00003c0001a67983 */ /* 0x000ee20000100800 */
[----:B------:R-:W-:Y:S01]  /*2c30*/  SHF.L.U32 R8, R140, 0x10, RZ ;  /* 0x000000108c087819 */ /* 0x000fe200000006ff */
[----:B------:R-:W-:-:S04]  /*2c40*/  IMAD.U32 R9, R144, 0x10000, RZ ;  /* 0x0001000090097824 */ /* 0x000fc800078e00ff */
[----:B------:R-:W-:Y:S01]  /*2c50*/  FMUL.FTZ R10, R10, R8 ;  /* 0x000000080a0a7220 */ /* 0x000fe20000410000 */
[----:B0-----:R-:W-:Y:S01]  /*2c60*/  FADD.FTZ R13, R9, -UR25 ;  /* 0x80000019090d7e21 */ /* 0x001fe20008010000 */
[----:B------:R-:W-:-:S03]  /*2c70*/  IMAD.U32 R9, R148, 0x10000, RZ ;  /* 0x0001000094097824 */ /* 0x000fc600078e00ff */
[----:B------:R-:W-:Y:S01]  /*2c80*/  FMUL.FTZ R13, R13, UR24 ;  /* 0x000000180d0d7c20 */ /* 0x000fe20008410000 */
[-C--:B------:R-:W-:Y:S01]  /*2c90*/  FFMA.FTZ R12, R11, R9.reuse, R10 ;  /* 0x000000090b0c7223 */ /* 0x080fe2000001000a */
[----:B------:R-:W-:Y:S01]  /*2ca0*/  SHF.L.U32 R11, R145, 0x10, RZ ;  /* 0x00000010910b7819 */ /* 0x000fe200000006ff */
[----:B------:R-:W-:Y:S01]  /*2cb0*/  FADD.FTZ R100, R100, R8 ;  /* 0x0000000864647221 */ /* 0x000fe20000010000 */
[----:B------:R-:W-:Y:S01]  /*2cc0*/  FFMA.FTZ R76, R13, R8, R76 ;  /* 0x000000080d4c7223 */ /* 0x000fe2000001004c */
[----:B------:R-:W-:Y:S02]  /*2cd0*/  SHF.L.U32 R10, R155, 0x10, RZ ;  /* 0x000000109b0a7819 */ /* 0x000fe400000006ff */
[----:B------:R-:W-:Y:S01]  /*2ce0*/  FADD.FTZ R11, R11, -UR25 ;  /* 0x800000190b0b7e21 */ /* 0x000fe20008010000 */
[----:B------:R-:W-:Y:S02]  /*2cf0*/  IMAD.U32 R8, R141, 0x10000, RZ ;  /* 0x000100008d087824 */ /* 0x000fe400078e00ff */
[----:B------:R-:W-:Y:S01]  /*2d00*/  FADD.FTZ R196, R196, R9 ;  /* 0x00000009c4c47221 */ /* 0x000fe20000010000 */
[----:B------:R-:W-:Y:S01]  /*2d10*/  FFMA.FTZ R232, R13, R9, R232 ;  /* 0x000000090de87223 */ /* 0x000fe200000100e8 */
[----:B------:R-:W-:Y:S01]  /*2d20*/  FMUL.FTZ R11, R11, UR24 ;  /* 0x000000180b0b7c20 */ /* 0x000fe20008410000 */
[----:B------:R-:W-:Y:S01]  /*2d30*/  SHF.L.U32 R9, R149, 0x10, RZ ;  /* 0x0000001095097819 */ /* 0x000fe200000006ff */
[-C--:B------:R-:W-:Y:S01]  /*2d40*/  FMUL.FTZ R10, R10, R8.reuse ;  /* 0x000000080a0a7220 */ /* 0x080fe20000410000 */
[----:B------:R-:W-:Y:S01]  /*2d50*/  FADD.FTZ R102, R102, R8 ;  /* 0x0000000866667221 */ /* 0x000fe20000010000 */
[----:B------:R-:W-:Y:S01]  /*2d60*/  FFMA.FTZ R78, R11, R8, R78 ;  /* 0x000000080b4e7223 */ /* 0x000fe2000001004e */
[----:B------:R-:W-:-:S02]  /*2d70*/  IMAD.U32 R8, R183, 0x10000, RZ ;  /* 0x00010000b7087824 */ /* 0x000fc400078e00ff */
[-C--:B------:R-:W-:Y:S01]  /*2d80*/  FFMA.FTZ R10, R154, R9.reuse, R10 ;  /* 0x000000099a0a7223 */ /* 0x080fe2000001000a */
[----:B------:R-:W-:Y:S01]  /*2d90*/  FADD.FTZ R198, R198, R9 ;  /* 0x00000009c6c67221 */ /* 0x000fe20000010000 */
[----:B------:R-:W-:Y:S01]  /*2da0*/  FFMA.FTZ R234, R11, R9, R234 ;  /* 0x000000090bea7223 */ /* 0x000fe200000100ea */
[----:B------:R-:W-:Y:S01]  /*2db0*/  SHF.L.U32 R163, R184, 0x10, RZ ;  /* 0x00000010b8a37819 */ /* 0x000fe200000006ff */
[----:B------:R-:W4:Y:S01]  /*2dc0*/  LDL R183, [R1+0xa4] ;  /* 0x0000a40001b77983 */ /* 0x000f220000100800 */
[----:B------:R-:W-:-:S03]  /*2dd0*/  IMAD.U32 R9, R146, 0x10000, RZ ;  /* 0x0001000092097824 */ /* 0x000fc600078e00ff */
[----:B------:R-:W4:Y:S01]  /*2de0*/  LDL R184, [R1+0xa8] ;  /* 0x0000a80001b87983 */ /* 0x000f220000100800 */
[----:B------:R-:W-:Y:S01]  /*2df0*/  FADD.FTZ R9, R9, -UR25 ;  /* 0x8000001909097e21 */ /* 0x000fe20008010000 */
[----:B------:R-:W-:-:S03]  /*2e00*/  SHF.L.U32 R154, R142, 0x10, RZ ;  /* 0x000000108e9a7819 */ /* 0x000fc600000006ff */
[----:B------:R-:W-:Y:S02]  /*2e10*/  FMUL.FTZ R9, R9, UR24 ;  /* 0x0000001809097c20 */ /* 0x000fe40008410000 */
[-C--:B------:R-:W-:Y:S01]  /*2e20*/  FMUL.FTZ R8, R8, R154.reuse ;  /* 0x0000009a08087220 */ /* 0x080fe20000410000 */
[----:B------:R-:W-:Y:S01]  /*2e30*/  FADD.FTZ R104, R104, R154 ;  /* 0x0000009a68687221 */ /* 0x000fe20000010000 */
[----:B------:R-:W-:Y:S01]  /*2e40*/  FFMA.FTZ R80, R9, R154, R80 ;  /* 0x0000009a09507223 */ /* 0x000fe20000010050 */
[----:B------:R-:W-:Y:S02]  /*2e50*/  SHF.L.U32 R154, R191, 0x10, RZ ;  /* 0x00000010bf9a7819 */ /* 0x000fe400000006ff */
[----:B------:R-:W4:Y:S01]  /*2e60*/  LDL R191, [R1+0xb0] ;  /* 0x0000b00001bf7983 */ /* 0x000f220000100800 */
[----:B------:R-:W-:Y:S02]  /*2e70*/  PRMT R141, R148, 0x7632, R141 ;  /* 0x00007632948d7816 */ /* 0x000fe4000000008d */
[----:B------:R-:W-:-:S02]  /*2e80*/  SHF.L.U32 R148, R190, 0x10, RZ ;  /* 0x00000010be947819 */ /* 0x000fc400000006ff */
[----:B------:R-:W4:Y:S01]  /*2e90*/  LDL R190, [R1+0xac] ;  /* 0x0000ac0001be7983 */ /* 0x000f220000100800 */
[----:B------:R-:W-:Y:S01]  /*2ea0*/  IMAD.U32 R155, R150, 0x10000, RZ ;  /* 0x00010000969b7824 */ /* 0x000fe200078e00ff */
[----:B------:R-:W-:-:S03]  /*2eb0*/  PRMT R142, R144, 0x7632, R142 ;  /* 0x00007632908e7816 */ /* 0x000fc6000000008e */
[-C--:B------:R-:W-:Y:S01]  /*2ec0*/  FFMA.FTZ R8, R163, R155.reuse, R8 ;  /* 0x0000009ba3087223 */ /* 0x080fe20000010008 */
[----:B------:R-:W-:Y:S01]  /*2ed0*/  FADD.FTZ R56, R56, R155 ;  /* 0x0000009b38387221 */ /* 0x000fe20000010000 */
[----:B------:R-:W-:Y:S01]  /*2ee0*/  FFMA.FTZ R224, R9, R155, R224 ;  /* 0x0000009b09e07223 */ /* 0x000fe200000100e0 */
[----:B------:R-:W-:Y:S01]  /*2ef0*/  IMAD.U32 R155, R142, 0x10000, RZ ;  /* 0x000100008e9b7824 */ /* 0x000fe200078e00ff */
[----:B------:R-:W-:-:S03]  /*2f00*/  PRMT R140, R140, 0x7632, R140 ;  /* 0x000076328c8c7816 */ /* 0x000fc6000000008c */
[----:B------:R-:W-:Y:S01]  /*2f10*/  FADD.FTZ R155, R155, -UR25 ;  /* 0x800000199b9b7e21 */ /* 0x000fe20008010000 */
[----:B------:R-:W-:-:S03]  /*2f20*/  SHF.L.U32 R140, R140, 0x10, RZ ;  /* 0x000000108c8c7819 */ /* 0x000fc600000006ff */
[----:B------:R-:W-:Y:S01]  /*2f30*/  FMUL.FTZ R163, R155, UR24 ;  /* 0x000000189ba37c20 */ /* 0x000fe20008410000 */
[----:B------:R-:W-:Y:S02]  /*2f40*/  IMAD.U32 R144, R141, 0x10000, RZ ;  /* 0x000100008d907824 */ /* 0x000fe400078e00ff */
[-C--:B------:R-:W-:Y:S01]  /*2f50*/  FMUL.FTZ R148, R148, R140.reuse ;  /* 0x0000008c94947220 */ /* 0x080fe20000410000 */
[--C-:B------:R-:W-:Y:S01]  /*2f60*/  FADD.FTZ R101, R101, R140.reuse ;  /* 0x0000008c65657221 */ /* 0x100fe20000010000 */
[----:B------:R-:W-:Y:S01]  /*2f70*/  FFMA.FTZ R77, R163, R140, R77 ;  /* 0x0000008ca34d7223 */ /* 0x000fe2000001004d */
[----:B------:R-:W-:Y:S01]  /*2f80*/  PRMT R140, R141, 0x7632, R140 ;  /* 0x000076328d8c7816 */ /* 0x000fe2000000008c */
[-C--:B------:R-:W-:Y:S01]  /*2f90*/  FFMA.FTZ R164, R154, R144.reuse, R148 ;  /* 0x000000909aa47223 */ /* 0x080fe20000010094 */
[----:B------:R-:W-:Y:S01]  /*2fa0*/  FADD.FTZ R197, R197, R144 ;  /* 0x00000090c5c57221 */ /* 0x000fe20000010000 */
[----:B------:R-:W-:Y:S01]  /*2fb0*/  FFMA.FTZ R233, R163, R144, R233 ;  /* 0x00000090a3e97223 */ /* 0x000fe200000100e9 */
[----:B------:R-:W-:Y:S01]  /*2fc0*/  PRMT R141, R149, 0x7632, R141 ;  /* 0x00007632958d7816 */ /* 0x000fe2000000008d */
[----:B------:R-:W-:Y:S01]  /*2fd0*/  IMAD.U32 R144, R140, 0x10000, RZ ;  /* 0x000100008c907824 */ /* 0x000fe200078e00ff */
[----:B------:R-:W-:-:S03]  /*2fe0*/  ISETP.NE.U32.AND P0, PT, RZ, UR16, PT ;  /* 0x00000010ff007c0c */ /* 0x000fc6000bf05070 */
[----:B------:R-:W-:Y:S01]  /*2ff0*/  IMAD.U32 R148, R141, 0x10000, RZ ;  /* 0x000100008d947824 */ /* 0x000fe200078e00ff */
[----:B------:R-:W-:Y:S02]  /*3000*/  SHF.L.U32 R141, R168, 0x10, RZ ;  /* 0x00000010a88d7819 */ /* 0x000fe400000006ff */
[----:B------:R-:W-:Y:S01]  /*3010*/  ISETP.NE.AND.EX P0, PT, RZ, UR17, PT, P0 ;  /* 0x00000011ff007c0c */ /* 0x000fe2000bf05300 */
[----:B------:R-:W-:Y:S01]  /*3020*/  IMAD.U32 R154, R151, 0x10000, RZ ;  /* 0x00010000979a7824 */ /* 0x000fe200078e00ff */
[----:B------:R-:W-:-:S04]  /*3030*/  ISETP.NE.U32.AND P1, PT, RZ, UR18, PT ;  /* 0x00000012ff007c0c */ /* 0x000fc8000bf25070 */
[----:B------:R-:W-:Y:S01]  /*3040*/  ISETP.NE.AND.EX P1, PT, RZ, UR19, PT, P1 ;  /* 0x00000013ff007c0c */ /* 0x000fe2000bf25310 */
[----:B------:R-:W-:Y:S01]  /*3050*/  FADD.FTZ R58, R58, R154 ;  /* 0x0000009a3a3a7221 */ /* 0x000fe20000010000 */
[----:B------:R-:W-:Y:S01]  /*3060*/  FADD.FTZ R103, R103, R144 ;  /* 0x0000009067677221 */ /* 0x000fe20000010000 */
[----:B--2---:R-:W-:-:S05]  /*3070*/  SHF.L.U32 R140, R172, 0x10, RZ ;  /* 0x00000010ac8c7819 */ /* 0x004fca00000006ff */
[----:B------:R-:W-:Y:S01]  /*3080*/  FMUL.FTZ R140, R140, R144 ;  /* 0x000000908c8c7220 */ /* 0x000fe20000410000 */
[----:B------:R-:W-:-:S03]  /*3090*/  SHF.L.U32 R172, R143, 0x10, RZ ;  /* 0x000000108fac7819 */ /* 0x000fc600000006ff */
[----:B------:R-:W-:Y:S01]  /*30a0*/  FFMA.FTZ R168, R141, R148, R140 ;  /* 0x000000948da87223 */ /* 0x000fe2000001008c */
[----:B------:R-:W-:Y:S02]  /*30b0*/  IMAD.U32 R141, R147, 0x10000, RZ ;  /* 0x00010000938d7824 */ /* 0x000fe400078e00ff */
[----:B------:R-:W-:Y:S02]  /*30c0*/  IMAD.U32 R140, R167, 0x10000, RZ ;  /* 0x00010000a78c7824 */ /* 0x000fe400078e00ff */
[----:B------:R-:W-:Y:S01]  /*30d0*/  FADD.FTZ R149, R141, -UR25 ;  /* 0x800000198d957e21 */ /* 0x000fe20008010000 */
[----:B---3--:R-:W-:Y:S01]  /*30e0*/  SHF.L.U32 R141, R166, 0x10, RZ ;  /* 0x00000010a68d7819 */ /* 0x008fe200000006ff */
        /* <DEDUP_REMOVED lines=14> */
[----:B0-----:R-:W-:-:S04]  /*31d0*/  PRMT R140, R145, 0x7632, R140 ;  /* 0x00007632918c7816 */ /* 0x001fc8000000008c */
[----:B------:R-:W-:Y:S01]  /*31e0*/  SHF.L.U32 R140, R140, 0x10, RZ ;  /* 0x000000108c8c7819 */ /* 0x000fe200000006ff */
[----:B------:R-:W-:-:S04]  /*31f0*/  FFMA.FTZ R82, R167, R172, R82 ;  /* 0x000000aca7527223 */ /* 0x000fc80000010052 */
[----:B------:R-:W-:-:S04]  /*3200*/  FADD.FTZ R140, R140, -UR25 ;  /* 0x800000198c8c7e21 */ /* 0x000fc80008010000 */
[----:B------:R-:W-:Y:S01]  /*3210*/  FMUL.FTZ R172, R140, UR24 ;  /* 0x000000188cac7c20 */ /* 0x000fe20008410000 */
[----:B------:R-:W-:Y:S02]  /*3220*/  PRMT R140, R142, 0x7632, R140 ;  /* 0x000076328e8c7816 */ /* 0x000fe4000000008c */
[----:B------:R-:W-:-:S04]  /*3230*/  PRMT R142, R146, 0x7632, R142 ;  /* 0x00007632928e7816 */ /* 0x000fc8000000008e */
[----:B------:R-:W-:Y:S01]  /*3240*/  SHF.L.U32 R142, R142, 0x10, RZ ;  /* 0x000000108e8e7819 */ /* 0x000fe200000006ff */
[----:B------:R-:W-:-:S04]  /*3250*/  FFMA.FTZ R79, R172, R144, R79 ;  /* 0x00000090ac4f7223 */ /* 0x000fc8000001004f */
[----:B------:R-:W-:Y:S01]  /*3260*/  FADD.FTZ R144, R142, -UR25 ;  /* 0x800000198e907e21 */ /* 0x000fe20008010000 */
[----:B----4-:R-:W-:Y:S02]  /*3270*/  IMAD.U32 R142, R183, 0x10000, RZ ;  /* 0x00010000b78e7824 */ /* 0x010fe400078e00ff */
[----:B------:R-:W-:Y:S02]  /*3280*/  IMAD.U32 R140, R140, 0x10000, RZ ;  /* 0x000100008c8c7824 */ /* 0x000fe400078e00ff */
[----:B------:R-:W-:Y:S01]  /*3290*/  FMUL.FTZ R183, R144, UR24 ;  /* 0x0000001890b77c20 */ /* 0x000fe20008410000 */
[----:B------:R-:W-:Y:S01]  /*32a0*/  IMAD.U32 R145, R184, 0x10000, RZ ;  /* 0x00010000b8917824 */ /* 0x000fe200078e00ff */
[----:B------:R-:W-:Y:S01]  /*32b0*/  PRMT R141, R150, 0x7632, R141 ;  /* 0x00007632968d7816 */ /* 0x000fe2000000008d */
[--C-:B------:R-:W-:Y:S01]  /*32c0*/  FADD.FTZ R105, R105, R140.reuse ;  /* 0x0000008c69697221 */ /* 0x100fe20000010000 */
[-C--:B------:R-:W-:Y:S01]  /*32d0*/  FFMA.FTZ R81, R183, R140.reuse, R81 ;  /* 0x0000008cb7517223 */ /* 0x080fe20000010051 */
[----:B------:R-:W-:Y:S01]  /*32e0*/  FMUL.FTZ R145, R145, R140 ;  /* 0x0000008c91917220 */ /* 0x000fe20000410000 */
        /* <DEDUP_REMOVED lines=10> */
[----:B------:R-:W-:Y:S02]  /*3390*/  SHF.L.U32 R142, R191, 0x10, RZ ;  /* 0x00000010bf8e7819 */ /* 0x000fe400000006ff */
        /* <DEDUP_REMOVED lines=25> */
[----:B------:R-:W-:Y:S02]  /*3530*/  VIADD R228, R228, 0x100 ;  /* 0x00000100e4e47836 */ /* 0x000fe40000000000 */
[----:B------:R-:W-:Y:S01]  /*3540*/  FADD.FTZ R194, R140, R191 ;  /* 0x000000bf8cc27221 */ /* 0x000fe20000010000 */
[----:B------:R-:W-:-:S07]  /*3550*/  FFMA.FTZ R195, R190, R191, R141 ;  /* 0x000000bfbec37223 */ /* 0x000fce000001008d */
.L_x_188:
[----:B------:R-:W-:Y:S05]  /*3560*/  BSYNC.RECONVERGENT B0 ;  /* 0x0000000000007941 */ /* 0x000fea0003800200 */
.L_x_187:
[----:B------:R-:W-:Y:S04]  /*3570*/  BSSY.RECONVERGENT B0, `(.L_x_189) ;  /* 0x00000a9000007945 */ /* 0x000fe80003800200 */
[----:B------:R-:W-:Y:S05]  /*3580*/  @!P4 BRA `(.L_x_190) ;  /* 0x00000008009cc947 */ /* 0x000fea0003800000 */
[----:B------:R-:W0:Y:S01]  /*3590*/  LDC.64 R4, c[0x0][0x3a8] ;  /* 0x0000ea00ff047b82 */ /* 0x000e220000000a00 */
[----:B------:R-:W2:Y:S04]  /*35a0*/  LDL R176, [R1] ;  /* 0x0000000001b07983 */ /* 0x000ea80000100800 */
        /* <DEDUP_REMOVED lines=13> */
[----:B------:R-:W-:-:S05]  /*3680*/  IMAD.WIDE.U32 R6, R228, 0x10, R6 ;  /* 0x00000010e4067825 */ /* 0x000fca00078e0006 */
[----:B------:R2:W4:Y:S02]  /*3690*/  LDG.E.128 R148, desc[UR10][R6.64] ;  /* 0x0000000a06947981 */ /* 0x000524000c1e1d00 */
[----:B--2---:R-:W-:Y:S02]  /*36a0*/  SHF.L.U32 R6, R176, 0x10, RZ ;  /* 0x00000010b0067819 */ /* 0x004fe400000006ff */
[----:B------:R-:W2:Y:S01]  /*36b0*/  LDL R176, [R1+0x80] ;  /* 0x0000800001b07983 */ /* 0x000ea20000100800 */
[----:B---3--:R-:W-:Y:S02]  /*36c0*/  IMAD.U32 R4, R177, 0x10000, RZ ;  /* 0x00010000b1047824 */ /* 0x008fe400078e00ff */
[----:B----4-:R-:W-:Y:S02]  /*36d0*/  IMAD.U32 R30, R185, 0x10000, RZ ;  /* 0x00010000b91e7824 */ /* 0x010fe400078e00ff */
[----:B------:R-:W3:Y:S01]  /*36e0*/  LDL R185, [R1+0x88] ;  /* 0x0000880001b97983 */ /* 0x000ee20000100800 */
[----:B------:R-:W-:-:S05]  /*36f0*/  SHF.L.U32 R3, R144, 0x10, RZ ;  /* 0x0000001090037819 */ /* 0x000fca00000006ff */
[----:B------:R-:W-:Y:S01]  /*3700*/  FADD.FTZ R7, R3, -UR25 ;  /* 0x8000001903077e21 */ /* 0x000fe20008010000 */
[----:B------:R-:W-:-:S04]  /*3710*/  IMAD.U32 R2, R140, 0x10000, RZ ;  /* 0x000100008c027824 */ /* 0x000fc800078e00ff */
[----:B------:R-:W-:Y:S01]  /*3720*/  FMUL.FTZ R6, R6, R2 ;  /* 0x0000000206067220 */ /* 0x000fe20000410000 */
[----:B------:R-:W-:-:S05]  /*3730*/  SHF.L.U32 R3, R148, 0x10, RZ ;  /* 0x0000001094037819 */ /* 0x000fca00000006ff */
[----:B------:R-:W-:Y:S01]  /*3740*/  FFMA.FTZ R6, R4, R3, R6 ;  /* 0x0000000304067223 */ /* 0x000fe20000010006 */
[----:B------:R-:W-:Y:S02]  /*3750*/  IMAD.U32 R4, R178, 0x10000, RZ ;  /* 0x00010000b2047824 */ /* 0x000fe400078e00ff */
[----:B------:R-:W4:Y:S01]  /*3760*/  LDL R178, [R1+0x84] ;  /* 0x0000840001b27983 */ /* 0x000f220000100800 */
[----:B------:R-:W-:Y:S01]  /*3770*/  FMUL.FTZ R7, R7, UR24 ;  /* 0x0000001807077c20 */ /* 0x000fe20008410000 */
[----:B------:R-:W-:-:S03]  /*3780*/  FADD.FTZ R60, R60, R3 ;  /* 0x000000033c3c7221 */ /* 0x000fc60000010000 */
[----:B------:R-:W-:Y:S01]  /*3790*/  FFMA.FTZ R220, R7, R3, R220 ;  /* 0x0000000307dc7223 */ /* 0x000fe200000100dc */
[----:B------:R-:W-:Y:S02]  /*37a0*/  IMAD.U32 R3, R145, 0x10000, RZ ;  /* 0x0001000091037824 */ /* 0x000fe400078e00ff */
[----:B------:R-:W-:Y:S01]  /*37b0*/  FADD.FTZ R108, R108, R2 ;  /* 0x000000026c6c7221 */ /* 0x000fe20000010000 */
[----:B------:R-:W-:Y:S01]  /*37c0*/  FFMA.FTZ R84, R7, R2, R84 ;  /* 0x0000000207547223 */ /* 0x000fe20000010054 */
[----:B------:R-:W-:Y:S01]  /*37d0*/  SHF.L.U32 R2, R141, 0x10, RZ ;  /* 0x000000108d027819 */ /* 0x000fe200000006ff */
[----:B------:R-:W-:Y:S01]  /*37e0*/  FADD.FTZ R5, R3, -UR25 ;  /* 0x8000001903057e21 */ /* 0x000fe20008010000 */
[----:B------:R-:W-:Y:S01]  /*37f0*/  SHF.L.U32 R28, R158, 0x10, RZ ;  /* 0x000000109e1c7819 */ /* 0x000fe200000006ff */
        /* <DEDUP_REMOVED lines=8> */
[----:B------:R-:W-:Y:S01]  /*3880*/  FFMA.FTZ R86, R5, R2, R86 ;  /* 0x0000000205567223 */ /* 0x000fe20000010056 */
[----:B------:R-:W-:Y:S01]  /*3890*/  SHF.L.U32 R2, R159, 0x10, RZ ;  /* 0x000000109f027819 */ /* 0x000fe200000006ff */
[----:B------:R-:W-:Y:S02]  /*38a0*/  IMAD.U32 R28, R142, 0x10000, RZ ;  /* 0x000100008e1c7824 */ /* 0x000fe400078e00ff */
[----:B------:R-:W-:Y:S01]  /*38b0*/  FADD.FTZ R3, R3, -UR25 ;  /* 0x8000001903037e21 */ /* 0x000fe20008010000 */
[----:B------:R-:W-:Y:S02]  /*38c0*/  PRMT R141, R144, 0x7632, R141 ;  /* 0x00007632908d7816 */ /* 0x000fe4000000008d */
[----:B------:R-:W-:Y:S01]  /*38d0*/  SHF.L.U32 R29, R150, 0x10, RZ ;  /* 0x00000010961d7819 */ /* 0x000fe200000006ff */
[----:B------:R-:W-:Y:S01]  /*38e0*/  FMUL.FTZ R2, R2, R28 ;  /* 0x0000001c02027220 */ /* 0x000fe20000410000 */
[----:B------:R-:W-:Y:S01]  /*38f0*/  FMUL.FTZ R3, R3, UR24 ;  /* 0x0000001803037c20 */ /* 0x000fe20008410000 */
[----:B------:R-:W-:-:S02]  /*3900*/  SHF.L.U32 R144, R141, 0x10, RZ ;  /* 0x000000108d907819 */ /* 0x000fc400000006ff */
[-C--:B------:R-:W-:Y:S01]  /*3910*/  FFMA.FTZ R2, R30, R29.reuse, R2 ;  /* 0x0000001d1e027223 */ /* 0x080fe20000010002 */
[--C-:B------:R-:W-:Y:S01]  /*3920*/  FADD.FTZ R64, R64, R29.reuse ;  /* 0x0000001d40407221 */ /* 0x100fe20000010000 */
[----:B------:R-:W-:Y:S01]  /*3930*/  FFMA.FTZ R216, R3, R29, R216 ;  /* 0x0000001d03d87223 */ /* 0x000fe200000100d8 */
[----:B------:R-:W-:Y:S01]  /*3940*/  PRMT R29, R140, 0x7632, R29 ;  /* 0x000076328c1d7816 */ /* 0x000fe2000000001d */
[----:B------:R-:W-:Y:S01]  /*3950*/  FADD.FTZ R144, R144, -UR25 ;  /* 0x8000001990907e21 */ /* 0x000fe20008010000 */
[----:B------:R-:W-:-:S03]  /*3960*/  SHF.L.U32 R30, R231, 0x10, RZ ;  /* 0x00000010e71e7819 */ /* 0x000fc600000006ff */
[----:B------:R-:W-:Y:S02]  /*3970*/  IMAD.U32 R140, R29, 0x10000, RZ ;  /* 0x000100001d8c7824 */ /* 0x000fe400078e00ff */
[----:B------:R-:W-:Y:S01]  /*3980*/  FMUL.FTZ R165, R144, UR24 ;  /* 0x0000001890a57c20 */ /* 0x000fe20008410000 */
[----:B------:R-:W-:Y:S02]  /*3990*/  IMAD.U32 R29, R192, 0x10000, RZ ;  /* 0x00010000c01d7824 */ /* 0x000fe400078e00ff */
[----:B------:R-:W4:Y:S01]  /*39a0*/  LDL R192, [R1+0x90] ;  /* 0x0000900001c07983 */ /* 0x000f220000100800 */
[-C--:B------:R-:W-:Y:S01]  /*39b0*/  FMUL.FTZ R30, R30, R140.reuse ;  /* 0x0000008c1e1e7220 */ /* 0x080fe20000410000 */
[--C-:B------:R-:W-:Y:S01]  /*39c0*/  FADD.FTZ R109, R109, R140.reuse ;  /* 0x0000008c6d6d7221 */ /* 0x100fe20000010000 */
[----:B------:R-:W-:Y:S01]  /*39d0*/  FFMA.FTZ R85, R165, R140, R85 ;  /* 0x0000008ca5557223 */ /* 0x000fe20000010055 */
[----:B------:R-:W-:Y:S02]  /*39e0*/  PRMT R140, R141, 0x7632, R140 ;  /* 0x000076328d8c7816 */ /* 0x000fe4000000008c */
[----:B------:R-:W-:-:S02]  /*39f0*/  PRMT R141, R149, 0x7632, R141 ;  /* 0x00007632958d7816 */ /* 0x000fc4000000008d */
[----:B------:R-:W4:Y:S01]  /*3a00*/  LDL R149, [R1+0x8c] ;  /* 0x00008c0001957983 */ /* 0x000f220000100800 */
[----:B------:R-:W-:Y:S01]  /*3a10*/  FADD.FTZ R112, R112, R28 ;  /* 0x0000001c70707221 */ /* 0x000fe20000010000 */
[----:B------:R-:W-:Y:S01]  /*3a20*/  FFMA.FTZ R88, R3, R28, R88 ;  /* 0x0000001c03587223 */ /* 0x000fe20000010058 */
[----:B------:R-:W-:Y:S02]  /*3a30*/  PRMT R28, R148, 0x7632, R28 ;  /* 0x00007632941c7816 */ /* 0x000fe4000000001c */
[----:B------:R-:W-:-:S03]  /*3a40*/  SHF.L.U32 R158, R143, 0x10, RZ ;  /* 0x000000108f9e7819 */ /* 0x000fc600000006ff */
[----:B------:R-:W-:Y:S01]  /*3a50*/  IMAD.U32 R148, R28, 0x10000, RZ ;  /* 0x000100001c947824 */ /* 0x000fe200078e00ff */
[----:B------:R-:W-:Y:S01]  /*3a60*/  SHF.L.U32 R28, R230, 0x10, RZ ;  /* 0x00000010e61c7819 */ /* 0x000fe200000006ff */
[----:B------:R-:W-:Y:S01]  /*3a70*/  FMUL.FTZ R29, R29, R158 ;  /* 0x0000009e1d1d7220 */ /* 0x000fe20000410000 */
[----:B------:R-:W-:-:S03]  /*3a80*/  SHF.L.U32 R159, R151, 0x10, RZ ;  /* 0x00000010979f7819 */ /* 0x000fc600000006ff */
[----:B------:R-:W-:Y:S01]  /*3a90*/  FFMA.FTZ R28, R28, R148, R30 ;  /* 0x000000941c1c7223 */ /* 0x000fe2000001001e */
[----:B------:R-:W-:Y:S01]  /*3aa0*/  IMAD.U32 R30, R193, 0x10000, RZ ;  /* 0x00010000c11e7824 */ /* 0x000fe200078e00ff */
[----:B------:R-:W-:-:S03]  /*3ab0*/  ISETP.NE.U32.AND P0, PT, RZ, UR16, PT ;  /* 0x00000010ff007c0c */ /* 0x000fc6000bf05070 */
[----:B------:R-:W-:Y:S01]  /*3ac0*/  FFMA.FTZ R29, R30, R159, R29 ;  /* 0x0000009f1e1d7223 */ /* 0x000fe2000001001d */
[----:B------:R-:W-:Y:S01]  /*3ad0*/  IMAD.U32 R30, R147, 0x10000, RZ ;  /* 0x00010000931e7824 */ /* 0x000fe200078e00ff */
        /* <DEDUP_REMOVED lines=8> */
[----:B------:R-:W-:-:S04]  /*3b60*/  PRMT R142, R145, 0x7632, R142 ;  /* 0x00007632918e7816 */ /* 0x000fc8000000008e */
[----:B------:R-:W-:Y:S01]  /*3b70*/  SHF.L.U32 R145, R142, 0x10, RZ ;  /* 0x000000108e917819 */ /* 0x000fe200000006ff */
[----:B------:R-:W-:Y:S01]  /*3b80*/  FADD.FTZ R61, R61, R148 ;  /* 0x000000943d3d7221 */ /* 0x000fe20000010000 */
[----:B------:R-:W-:Y:S01]  /*3b90*/  FFMA.FTZ R221, R165, R148, R221 ;  /* 0x00000094a5dd7223 */ /* 0x000fe200000100dd */
[----:B------:R-:W-:Y:S02]  /*3ba0*/  IMAD.U32 R140, R140, 0x10000, RZ ;  /* 0x000100008c8c7824 */ /* 0x000fe400078e00ff */
[----:B------:R-:W-:Y:S01]  /*3bb0*/  FADD.FTZ R148, R145, -UR25 ;  /* 0x8000001991947e21 */ /* 0x000fe20008010000 */
[----:B------:R-:W-:Y:S01]  /*3bc0*/  SHF.L.U32 R141, R141, 0x10, RZ ;  /* 0x000000108d8d7819 */ /* 0x000fe200000006ff */
[----:B------:R-:W-:Y:S01]  /*3bd0*/  IMAD.U32 R145, R252, 0x10000, RZ ;  /* 0x00010000fc917824 */ /* 0x000fe200078e00ff */
[----:B------:R-:W-:Y:S01]  /*3be0*/  PRMT R142, R142, 0x7632, R142 ;  /* 0x000076328e8e7816 */ /* 0x000fe2000000008e */
[----:B0-----:R-:W-:-:S05]  /*3bf0*/  @P0 IMAD.WIDE.U32 R158, R228, 0x10, R158 ;  /* 0x00000010e49e0825 */ /* 0x001fca00078e009e */
[----:B------:R0:W5:Y:S01]  /*3c00*/  @P0 LDG.E.128 R136, desc[UR10][R158.64] ;  /* 0x0000000a9e880981 */ /* 0x000162000c1e1d00 */
[----:B------:R-:W-:Y:S01]  /*3c10*/  ISETP.NE.U32.AND P0, PT, RZ, UR18, PT ;  /* 0x00000012ff007c0c */ /* 0x000fe2000bf05070 */
[----:B------:R-:W-:Y:S01]  /*3c20*/  FADD.FTZ R63, R63, R141 ;  /* 0x0000008d3f3f7221 */ /* 0x000fe20000010000 */
[----:B------:R-:W-:Y:S02]  /*3c30*/  FADD.FTZ R111, R111, R140 ;  /* 0x0000008c6f6f7221 */ /* 0x000fe40000010000 */
[----:B------:R-:W-:Y:S02]  /*3c40*/  ISETP.NE.AND.EX P0, PT, RZ, UR19, PT, P0 ;  /* 0x00000013ff007c0c */ /* 0x000fe4000bf05300 */
[----:B------:R-:W-:Y:S01]  /*3c50*/  SHF.L.U32 R142, R142, 0x10, RZ ;  /* 0x000000108e8e7819 */ /* 0x000fe200000006ff */
[----:B0-----:R-:W0:Y:S04]  /*3c60*/  LDC.64 R158, c[0x0][0x3b0] ;  /* 0x0000ec00ff9e7b82 */ /* 0x001e280000000a00 */
[----:B------:R-:W-:Y:S01]  /*3c70*/  FADD.FTZ R113, R113, R142 ;  /* 0x0000008e71717221 */ /* 0x000fe20000010000 */
[----:B--2---:R-:W-:-:S02]  /*3c80*/  IMAD.U32 R144, R176, 0x10000, RZ ;  /* 0x00010000b0907824 */ /* 0x004fc400078e00ff */
[----:B------:R-:W-:Y:S02]  /*3c90*/  FMUL.FTZ R176, R148, UR24 ;  /* 0x0000001894b07c20 */ /* 0x000fe40008410000 */
[-C--:B------:R-:W-:Y:S02]  /*3ca0*/  FMUL.FTZ R144, R144, R140.reuse ;  /* 0x0000008c90907220 */ /* 0x080fe40000410000 */
[CC--:B------:R-:W-:Y:S01]  /*3cb0*/  FFMA.FTZ R223, R176.reuse, R141.reuse, R223 ;  /* 0x0000008db0df7223 */ /* 0x0c0fe200000100df */
[----:B------:R-:W-:Y:S01]  /*3cc0*/  FFMA.FTZ R87, R176, R140, R87 ;  /* 0x0000008cb0577223 */ /* 0x000fe20000010057 */
[----:B------:R-:W-:Y:S01]  /*3cd0*/  FFMA.FTZ R177, R145, R141, R144 ;  /* 0x0000008d91b17223 */ /* 0x000fe20000010090 */
[----:B------:R-:W-:Y:S01]  /*3ce0*/  PRMT R141, R150, 0x7632, R141 ;  /* 0x00007632968d7816 */ /* 0x000fe2000000008d */
[----:B---3--:R-:W-:-:S03]  /*3cf0*/  IMAD.U32 R140, R185, 0x10000, RZ ;  /* 0x00010000b98c7824 */ /* 0x008fc600078e00ff */
[----:B------:R-:W-:Y:S01]  /*3d00*/  SHF.L.U32 R148, R141, 0x10, RZ ;  /* 0x000000108d947819 */ /* 0x000fe200000006ff */
[----:B------:R-:W-:Y:S01]  /*3d10*/  FMUL.FTZ R140, R140, R142 ;  /* 0x0000008e8c8c7220 */ /* 0x000fe20000410000 */
[----:B----4-:R-:W-:-:S04]  /*3d20*/  IMAD.U32 R141, R178, 0x10000, RZ ;  /* 0x00010000b28d7824 */ /* 0x010fc800078e00ff */
[----:B------:R-:W-:Y:S02]  /*3d30*/  FFMA.FTZ R178, R141, R148, R140 ;  /* 0x000000948db27223 */ /* 0x000fe4000001008c */
[----:B------:R-:W1:Y:S02]  /*3d40*/  @P0 LDC.64 R140, c[0x0][0x3b8] ;  /* 0x0000ee00ff8c0b82 */ /* 0x000e640000000a00 */
[----:B-1----:R-:W-:-:S04]  /*3d50*/  @P0 IMAD.WIDE.U32 R144, R228, 0x8, R140 ;  /* 0x00000008e4900825 */ /* 0x002fc800078e008c */
[----:B0-----:R-:W-:Y:S01]  /*3d60*/  IMAD.WIDE.U32 R140, R228, 0x8, R158 ;  /* 0x00000008e48c7825 */ /* 0x001fe200078e009e */
[----:B------:R-:W5:Y:S04]  /*3d70*/  @P0 LDG.E.64 R152, desc[UR10][R144.64] ;  /* 0x0000000a90980981 */ /* 0x000f68000c1e1b00 */
[----:B------:R0:W5:Y:S02]  /*3d80*/  LDG.E.64 R158, desc[UR10][R140.64] ;  /* 0x0000000a8c9e7981 */ /* 0x000164000c1e1b00 */
[----:B0-----:R-:W-:-:S04]  /*3d90*/  PRMT R140, R146, 0x7632, R140 ;  /* 0x00007632928c7816 */ /* 0x001fc8000000008c */
[----:B------:R-:W-:-:S05]  /*3da0*/  SHF.L.U32 R140, R140, 0x10, RZ ;  /* 0x000000108c8c7819 */ /* 0x000fca00000006ff */
[----:B------:R-:W-:-:S04]  /*3db0*/  FADD.FTZ R140, R140, -UR25 ;  /* 0x800000198c8c7e21 */ /* 0x000fc80008010000 */
[----:B------:R-:W-:Y:S01]  /*3dc0*/  FMUL.FTZ R185, R140, UR24 ;  /* 0x000000188cb97c20 */ /* 0x000fe20008410000 */
[----:B------:R-:W-:Y:S02]  /*3dd0*/  PRMT R140, R143, 0x7632, R140 ;  /* 0x000076328f8c7816 */ /* 0x000fe4000000008c */
[----:B------:R-:W-:-:S04]  /*3de0*/  PRMT R143, R147, 0x7632, R143 ;  /* 0x00007632938f7816 */ /* 0x000fc8000000008f */
[----:B------:R-:W-:Y:S01]  /*3df0*/  SHF.L.U32 R143, R143, 0x10, RZ ;  /* 0x000000108f8f7819 */ /* 0x000fe200000006ff */
[----:B------:R-:W-:Y:S01]  /*3e00*/  FFMA.FTZ R89, R185, R142, R89 ;  /* 0x0000008eb9597223 */ /* 0x000fe20000010059 */
[----:B------:R-:W-:Y:S01]  /*3e10*/  PRMT R141, R151, 0x7632, R141 ;  /* 0x00007632978d7816 */ /* 0x000fe2000000008d */
[----:B------:R-:W-:Y:S02]  /*3e20*/  IMAD.U32 R140, R140, 0x10000, RZ ;  /* 0x000100008c8c7824 */ /* 0x000fe400078e00ff */
[----:B------:R-:W-:Y:S02]  /*3e30*/  IMAD.U32 R142, R192, 0x10000, RZ ;  /* 0x00010000c08e7824 */ /* 0x000fe400078e00ff */
[----:B------:R-:W-:Y:S01]  /*3e40*/  FADD.FTZ R144, R143, -UR25 ;  /* 0x800000198f907e21 */ /* 0x000fe20008010000 */
[----:B------:R-:W-:Y:S01]  /*3e50*/  SHF.L.U32 R141, R141, 0x10, RZ ;  /* 0x000000108d8d7819 */ /* 0x000fe200000006ff */
[----:B------:R-:W-:Y:S02]  /*3e60*/  IMAD.U32 R143, R149, 0x10000, RZ ;  /* 0x00010000958f7824 */ /* 0x000fe400078e00ff */
        /* <DEDUP_REMOVED lines=23> */
[----:B------:R-:W-:Y:S01]  /*3fe0*/  FADD.FTZ R194, R140, R193 ;  /* 0x000000c18cc27221 */ /* 0x000fe20000010000 */
[----:B------:R-:W-:-:S07]  /*3ff0*/  FFMA.FTZ R195, R192, R193, R141 ;  /* 0x000000c1c0c37223 */ /* 0x000fce000001008d */
.L_x_190:
[----:B------:R-:W-:Y:S05]  /*4000*/  BSYNC.RECONVERGENT B0 ;  /* 0x0000000000007941 */ /* 0x000fea0003800200 */
.L_x_189:
        /* <DEDUP_REMOVED lines=32> */
.L_x_192:
[----:B------:R-:W-:Y:S05]  /*4210*/  BSYNC.RECONVERGENT B0 ;  /* 0x0000000000007941 */ /* 0x000fea0003800200 */
.L_x_191:
        /* <DEDUP_REMOVED lines=54> */
[----:B-----5:R-:W-:Y:S01]  /*4580*/  ISETP.GE.U32.AND P0, PT, R34, RZ, PT ;  /* 0x000000ff2200720c */ /* 0x020fe20003f06070 */
[----:B------:R-:W-:Y:S01]  /*4590*/  FFMA.FTZ R145, R0, UR6, R144 ;  /* 0x0000000600917c23 */ /* 0x000fe20008010090 */
[----:B------:R-:W-:Y:S01]  /*45a0*/  FADD.FTZ R141, R21, -R141 ;  /* 0x8000008d158d7221 */ /* 0x000fe20000010000 */
[----:B------:R-:W-:Y:S01]  /*45b0*/  FADD.FTZ R140, R187, -R140 ;  /* 0x8000008cbb8c7221 */ /* 0x000fe20000010000 */
[----:B------:R-:W-:Y:S01]  /*45c0*/  LOP3.LUT P5, RZ, R35, 0xff0000, RZ, 0xc0, !PT ;  /* 0x00ff000023ff7812 */ /* 0x000fe200078ac0ff */
[----:B------:R-:W-:Y:S01]  /*45d0*/  FADD.FTZ R145, R26, -R145 ;  /* 0x800000911a917221 */ /* 0x000fe20000010000 */
[----:B------:R-:W-:Y:S01]  /*45e0*/  FMUL.FTZ R141, R141, UR24 ;  /* 0x000000188d8d7c20 */ /* 0x000fe20008410000 */
[----:B------:R-:W-:Y:S01]  /*45f0*/  FMUL.FTZ R140, R140, UR24 ;  /* 0x000000188c8c7c20 */ /* 0x000fe20008410000 */
[----:B------:R-:W-:Y:S01]  /*4600*/  ISETP.GE.U32.AND.EX P0, PT, R35, 0x1000000, PT, P0 ;  /* 0x010000002300780c */ /* 0x000fe20003f06100 */
[----:B------:R-:W-:Y:S01]  /*4610*/  FMUL.FTZ R145, R145, UR24 ;  /* 0x0000001891917c20 */ /* 0x000fe20008410000 */
[----:B------:R-:W-:Y:S01]  /*4620*/  FMUL.FTZ R141, R141, UR23 ;  /* 0x000000178d8d7c20 */ /* 0x000fe20008410000 */
[----:B------:R-:W-:-:S02]  /*4630*/  FMUL.FTZ R140, R140, UR23 ;  /* 0x000000178c8c7c20 */ /* 0x000fc40008410000 */
[----:B------:R-:W-:Y:S02]  /*4640*/  FMUL.FTZ R145, R145, UR23 ;  /* 0x0000001791917c20 */ /* 0x000fe40008410000 */
[----:B------:R-:W-:Y:S02]  /*4650*/  FSEL R141, R141, RZ, P5 ;  /* 0x000000ff8d8d7208 */ /* 0x000fe40002800000 */
[----:B------:R-:W-:Y:S02]  /*4660*/  FSEL R140, R140, RZ, P0 ;  /* 0x000000ff8c8c7208 */ /* 0x000fe40000000000 */
[----:B------:R-:W-:Y:S02]  /*4670*/  LOP3.LUT P0, RZ, R35, 0xff, RZ, 0xc0, !PT ;  /* 0x000000ff23ff7812 */ /* 0x000fe4000780c0ff */
[----:B------:R-:W-:Y:S01]  /*4680*/  F2FP.BF16.F32.PACK_AB R143, R140, R141 ;  /* 0x0000008d8c8f723e */ /* 0x000fe200000010ff */
[--C-:B------:R-:W-:Y:S01]  /*4690*/  FFMA.FTZ R141, R23, UR6, R144.reuse ;  /* 0x00000006178d7c23 */ /* 0x100fe20008010090 */
[----:B------:R-:W-:Y:S01]  /*46a0*/  FFMA.FTZ R140, R179, UR6, R144 ;  /* 0x00000006b38c7c23 */ /* 0x000fe20008010090 */
[----:B------:R-:W-:-:S02]  /*46b0*/  LOP3.LUT P5, RZ, R35, 0xff00, RZ, 0xc0, !PT ;  /* 0x0000ff0023ff7812 */ /* 0x000fc400078ac0ff */
[----:B------:R-:W-:Y:S01]  /*46c0*/  FADD.FTZ R141, R22, -R141 ;  /* 0x8000008d168d7221 */ /* 0x000fe20000010000 */
[----:B------:R-:W-:-:S03]  /*46d0*/  FADD.FTZ R140, R180, -R140 ;  /* 0x8000008cb48c7221 */ /* 0x000fc60000010000 */
[----:B------:R-:W-:Y:S01]  /*46e0*/  FMUL.FTZ R141, R141, UR24 ;  /* 0x000000188d8d7c20 */ /* 0x000fe20008410000 */
[----:B------:R-:W-:-:S03]  /*46f0*/  FMUL.FTZ R140, R140, UR24 ;  /* 0x000000188c8c7c20 */ /* 0x000fc60008410000 */
[----:B------:R-:W-:Y:S01]  /*4700*/  FMUL.FTZ R141, R141, UR23 ;  /* 0x000000178d8d7c20 */ /* 0x000fe20008410000 */
[----:B------:R-:W-:-:S04]  /*4710*/  FMUL.FTZ R140, R140, UR23 ;  /* 0x000000178c8c7c20 */ /* 0x000fc80008410000 */
[----:B------:R-:W-:Y:S02]  /*4720*/  FSEL R141, R141, RZ, P0 ;  /* 0x000000ff8d8d7208 */ /* 0x000fe40000000000 */
[----:B------:R-:W-:Y:S02]  /*4730*/  FSEL R140, R140, RZ, P5 ;  /* 0x000000ff8c8c7208 */ /* 0x000fe40002800000 */
[----:B------:R-:W-:Y:S02]  /*4740*/  LOP3.LUT P0, RZ, R34, 0xff0000, RZ, 0xc0, !PT ;  /* 0x00ff000022ff7812 */ /* 0x000fe4000780c0ff */
[----:B------:R-:W-:Y:S01]  /*4750*/  F2FP.BF16.F32.PACK_AB R142, R140, R141 ;  /* 0x0000008d8c8e723e */ /* 0x000fe200000010ff */
[--C-:B------:R-:W-:Y:S01]  /*4760*/  FFMA.FTZ R141, R25, UR6, R144.reuse ;  /* 0x00000006198d7c23 */ /* 0x100fe20008010090 */
[----:B------:R-:W-:Y:S01]  /*4770*/  FFMA.FTZ R140, R175, UR6, R144 ;  /* 0x00000006af8c7c23 */ /* 0x000fe20008010090 */
[----:B------:R-:W-:Y:S02]  /*4780*/  LOP3.LUT P5, RZ, R34, 0xff000000, RZ, 0xc0, !PT ;  /* 0xff00000022ff7812 */ /* 0x000fe400078ac0ff */
        /* <DEDUP_REMOVED lines=10> */
[----:B------:R-:W-:Y:S01]  /*4830*/  FFMA.FTZ R140, R162, UR6, R144 ;  /* 0x00000006a28c7c23 */ /* 0x000fe20008010090 */
[----:B------:R-:W-:-:S03]  /*4840*/  LOP3.LUT P0, RZ, R34, 0xff, RZ, 0xc0, !PT ;  /* 0x000000ff22ff7812 */ /* 0x000fc6000780c0ff */
[----:B------:R-:W-:Y:S01]  /*4850*/  FADD.FTZ R140, R161, -R140 ;  /* 0x8000008ca18c7221 */ /* 0x000fe20000010000 */
[----:B------:R-:W-:-:S03]  /*4860*/  FSEL R145, R145, RZ, P0 ;  /* 0x000000ff91917208 */ /* 0x000fc60000000000 */
[----:B------:R-:W-:-:S04]  /*4870*/  FMUL.FTZ R140, R140, UR24 ;  /* 0x000000188c8c7c20 */ /* 0x000fc80008410000 */
[----:B------:R-:W-:-:S05]  /*4880*/  FMUL.FTZ R140, R140, UR23 ;  /* 0x000000178c8c7c20 */ /* 0x000fca0008410000 */
[----:B------:R-:W-:-:S04]  /*4890*/  FSEL R140, R140, RZ, P5 ;  /* 0x000000ff8c8c7208 */ /* 0x000fc80002800000 */
[----:B------:R-:W-:Y:S01]  /*48a0*/  F2FP.BF16.F32.PACK_AB R140, R140, R145 ;  /* 0x000000918c8c723e */ /* 0x000fe200000010ff */
[----:B------:R-:W-:Y:S06]  /*48b0*/  BRA `(.L_x_198) ;  /* 0x0000002000647947 */ /* 0x000fec0003800000 */
.L_x_197:
        /* <DEDUP_REMOVED lines=13> */
[----:B-----5:R-:W-:Y:S01]  /*4990*/  LOP3.LUT P5, RZ, R35, 0xff0000, RZ, 0xc0, !PT ;  /* 0x00ff000023ff7812 */ /* 0x020fe200078ac0ff */
[C---:B------:R-:W-:Y:S01]  /*49a0*/  FMUL.FTZ R140, R124.reuse, UR23 ;  /* 0x000000177c8c7c20 */ /* 0x040fe20008410000 */
[----:B------:R-:W-:Y:S01]  /*49b0*/  F2FP.BF16.F32.PACK_AB R127, R124, R127 ;  /* 0x0000007f7c7f723e */ /* 0x000fe200000010ff */
[----:B------:R-:W-:Y:S01]  /*49c0*/  FMUL.FTZ R124, R126, UR23 ;  /* 0x000000177e7c7c20 */ /* 0x000fe20008410000 */
[C---:B------:R-:W-:Y:S01]  /*49d0*/  F2FP.BF16.F32.PACK_AB R126, R125.reuse, R126 ;  /* 0x0000007e7d7e723e */ /* 0x040fe200000010ff */
[----:B------:R-:W-:Y:S01]  /*49e0*/  FMUL.FTZ R125, R125, UR23 ;  /* 0x000000177d7d7c20 */ /* 0x000fe20008410000 */
[----:B------:R-:W-:-:S02]  /*49f0*/  FSEL R143, R143, RZ, P5 ;  /* 0x000000ff8f8f7208 */ /* 0x000fc40002800000 */
[C---:B------:R-:W-:Y:S02]  /*4a00*/  LOP3.LUT P6, RZ, R35.reuse, 0xff, RZ, 0xc0, !PT ;  /* 0x000000ff23ff7812 */ /* 0x040fe400078cc0ff */
[----:B------:R-:W-:Y:S02]  /*4a10*/  LOP3.LUT P5, RZ, R35, 0xff00, RZ, 0xc0, !PT ;  /* 0x0000ff0023ff7812 */ /* 0x000fe400078ac0ff */
[----:B------:R-:W-:Y:S02]  /*4a20*/  ISETP.GE.U32.AND P0, PT, R34, RZ, PT ;  /* 0x000000ff2200720c */ /* 0x000fe40003f06070 */
[----:B------:R-:W-:Y:S02]  /*4a30*/  FSEL R124, R124, RZ, P6 ;  /* 0x000000ff7c7c7208 */ /* 0x000fe40003000000 */
[----:B------:R-:W-:Y:S02]  /*4a40*/  FSEL R125, R125, RZ, P5 ;  /* 0x000000ff7d7d7208 */ /* 0x000fe40002800000 */
[----:B------:R-:W-:-:S02]  /*4a50*/  ISETP.GE.U32.AND.EX P0, PT, R35, 0x1000000, PT, P0 ;  /* 0x010000002300780c */ /* 0x000fc40003f06100 */
[----:B------:R-:W-:Y:S01]  /*4a60*/  F2FP.BF16.F32.PACK_AB R142, R125, R124 ;  /* 0x0000007c7d8e723e */ /* 0x000fe200000010ff */
[--C-:B------:R-:W-:Y:S01]  /*4a70*/  FFMA.FTZ R124, R25, UR6, R144.reuse ;  /* 0x00000006197c7c23 */ /* 0x100fe20008010090 */
[----:B------:R-:W-:Y:S01]  /*4a80*/  FFMA.FTZ R125, R175, UR6, R144 ;  /* 0x00000006af7d7c23 */ /* 0x000fe20008010090 */
[----:B------:R-:W-:Y:S02]  /*4a90*/  FSEL R140, R140, RZ, P0 ;  /* 0x000000ff8c8c7208 */ /* 0x000fe40000000000 */
[----:B------:R-:W-:Y:S01]  /*4aa0*/  FADD.FTZ R124, R24, -R124 ;  /* 0x8000007c187c7221 */ /* 0x000fe20000010000 */
[----:B------:R-:W-:Y:S01]  /*4ab0*/  FADD.FTZ R125, R174, -R125 ;  /* 0x8000007dae7d7221 */ /* 0x000fe20000010000 */
[----:B------:R-:W-:Y:S02]  /*4ac0*/  F2FP.BF16.F32.PACK_AB R143, R140, R143 ;  /* 0x0000008f8c8f723e */ /* 0x000fe400000010ff */
[----:B------:R-:W-:Y:S01]  /*4ad0*/  FMUL.FTZ R140, R124, UR24 ;  /* 0x000000187c8c7c20 */ /* 0x000fe20008410000 */
[----:B------:R-:W-:Y:S01]  /*4ae0*/  FMUL.FTZ R125, R125, UR24 ;  /* 0x000000187d7d7c20 */ /* 0x000fe20008410000 */
[----:B------:R-:W-:-:S02]  /*4af0*/  LOP3.LUT P0, RZ, R34, 0xff0000, RZ, 0xc0, !PT ;  /* 0x00ff000022ff7812 */ /* 0x000fc4000780c0ff */
[----:B------:R-:W-:Y:S01]  /*4b00*/  FMUL.FTZ R124, R140, UR23 ;  /* 0x000000178c7c7c20 */ /* 0x000fe20008410000 */
[C---:B------:R-:W-:Y:S01]  /*4b10*/  FMUL.FTZ R141, R125.reuse, UR23 ;  /* 0x000000177d8d7c20 */ /* 0x040fe20008410000 */
[----:B------:R-:W-:Y:S02]  /*4b20*/  LOP3.LUT P5, RZ, R34, 0xff000000, RZ, 0xc0, !PT ;  /* 0xff00000022ff7812 */ /* 0x000fe400078ac0ff */
[----:B------:R-:W-:Y:S01]  /*4b30*/  F2FP.BF16.F32.PACK_AB R125, R125, R140 ;  /* 0x0000008c7d7d723e */ /* 0x000fe200000010ff */
[----:B------:R-:W-:Y:S01]  /*4b40*/  FFMA.FTZ R140, R162, UR6, R144 ;  /* 0x00000006a28c7c23 */ /* 0x000fe20008010090 */
[----:B------:R-:W-:Y:S02]  /*4b50*/  FSEL R124, R124, RZ, P0 ;  /* 0x000000ff7c7c7208 */ /* 0x000fe40000000000 */
[----:B------:R-:W-:Y:S01]  /*4b60*/  FSEL R141, R141, RZ, P5 ;  /* 0x000000ff8d8d7208 */ /* 0x000fe20002800000 */
[----:B------:R-:W-:Y:S01]  /*4b70*/  FADD.FTZ R140, R161, -R140 ;  /* 0x8000008ca18c7221 */ /* 0x000fe20000010000 */
[----:B------:R-:W-:-:S02]  /*4b80*/  LOP3.LUT P0, RZ, R34, 0xff, RZ, 0xc0, !PT ;  /* 0x000000ff22ff7812 */ /* 0x000fc4000780c0ff */
[----:B------:R-:W-:Y:S01]  /*4b90*/  F2FP.BF16.F32.PACK_AB R141, R141, R124 ;  /* 0x0000007c8d8d723e */ /* 0x000fe200000010ff */
[----:B------:R-:W-:Y:S01]  /*4ba0*/  FFMA.FTZ R124, R0, UR6, R144 ;  /* 0x00000006007c7c23 */ /* 0x000fe20008010090 */
[----:B------:R-:W-:Y:S01]  /*4bb0*/  FMUL.FTZ R145, R140, UR24 ;  /* 0x000000188c917c20 */ /* 0x000fe20008410000 */
[----:B------:R-:W-:Y:S02]  /*4bc0*/  LOP3.LUT P5, RZ, R34, 0xff00, RZ, 0xc0, !PT ;  /* 0x0000ff0022ff7812 */ /* 0x000fe400078ac0ff */
[----:B------:R-:W-:Y:S01]  /*4bd0*/  FADD.FTZ R124, R26, -R124 ;  /* 0x8000007c1a7c7221 */ /* 0x000fe20000010000 */
[----:B------:R-:W-:-:S03]  /*4be0*/  FMUL.FTZ R140, R145, UR23 ;  /* 0x00000017918c7c20 */ /* 0x000fc60008410000 */
[----:B------:R-:W-:Y:S02]  /*4bf0*/  FMUL.FTZ R124, R124, UR24 ;  /* 0x000000187c7c7c20 */ /* 0x000fe40008410000 */
[----:B------:R-:W-:Y:S02]  /*4c00*/  FSEL R140, R140, RZ, P5 ;  /* 0x000000ff8c8c7208 */ /* 0x000fe40002800000 */
[----:B------:R-:W-:Y:S01]  /*4c10*/  FMUL.FTZ R146, R124, UR23 ;  /* 0x000000177c927c20 */ /* 0x000fe20008410000 */
[----:B------:R-:W-:-:S04]  /*4c20*/  F2FP.BF16.F32.PACK_AB R124, R145, R124 ;  /* 0x0000007c917c723e */ /* 0x000fc800000010ff */
[----:B------:R-:W-:-:S04]  /*4c30*/  FSEL R146, R146, RZ, P0 ;  /* 0x000000ff92927208 */ /* 0x000fc80000000000 */
[----:B------:R-:W-:Y:S01]  /*4c40*/  F2FP.BF16.F32.PACK_AB R140, R140, R146 ;  /* 0x000000928c8c723e */ /* 0x000fe200000010ff */
[----:B------:R-:W-:Y:S06]  /*4c50*/  BRA `(.L_x_198) ;  /* 0x0000001c007c7947 */ /* 0x000fec0003800000 */
.L_x_196:
[----:B------:R-:W-:-:S04]  /*4c60*/  UISETP.NE.U32.AND UP0, UPT, UR4, URZ, UPT ;  /* 0x000000ff0400728c */ /* 0x000fc8000bf05070 */
[----:B------:R-:W-:-:S09]  /*4c70*/  UISETP.NE.AND.EX UP0, UPT, UR5, URZ, UPT, UP0 ;  /* 0x000000ff0500728c */ /* 0x000fd2000bf05300 */
[----:B------:R-:W-:Y:S05]  /*4c80*/  BRA.U UP0, `(.L_x_199) ;  /* 0x0000000500087547 */ /* 0x000fea000b800000 */
[----:B------:R-:W-:Y:S01]  /*4c90*/  FFMA.FTZ R140, R20, UR6, R144 ;  /* 0x00000006148c7c23 */ /* 0x000fe20008010090 */
[C---:B-----5:R-:W-:Y:S02]  /*4ca0*/  SHF.L.U32 R141, R123.reuse, 0x10, RZ ;  /* 0x000000107b8d7819 */ /* 0x060fe400000006ff */
[----:B------:R-:W-:Y:S01]  /*4cb0*/  PRMT R142, R123, 0x7632, R142 ;  /* 0x000076327b8e7816 */ /* 0x000fe2000000008e */
[----:B------:R-:W-:Y:S01]  /*4cc0*/  FADD.FTZ R140, R21, -R140 ;  /* 0x8000008c158c7221 */ /* 0x000fe20000010000 */
[----:B------:R-:W-:Y:S02]  /*4cd0*/  ISETP.GE.U32.AND P0, PT, R34, RZ, PT ;  /* 0x000000ff2200720c */ /* 0x000fe40003f06070 */
[C---:B------:R-:W-:Y:S01]  /*4ce0*/  LOP3.LUT P5, RZ, R35.reuse, 0xff0000, RZ, 0xc0, !PT ;  /* 0x00ff000023ff7812 */ /* 0x040fe200078ac0ff */
[----:B------:R-:W-:Y:S01]  /*4cf0*/  FFMA.FTZ R140, R140, UR24, R141 ;  /* 0x000000188c8c7c23 */ /* 0x000fe2000801008d */
[----:B------:R-:W-:Y:S01]  /*4d00*/  FFMA.FTZ R141, R186, UR6, R144 ;  /* 0x00000006ba8d7c23 */ /* 0x000fe20008010090 */
[----:B------:R-:W-:Y:S01]  /*4d10*/  IMAD.U32 R142, R142, 0x10000, RZ ;  /* 0x000100008e8e7824 */ /* 0x000fe200078e00ff */
[----:B------:R-:W-:Y:S01]  /*4d20*/  ISETP.GE.U32.AND.EX P0, PT, R35, 0x1000000, PT, P0 ;  /* 0x010000002300780c */ /* 0x000fe20003f06100 */
[----:B------:R-:W-:Y:S01]  /*4d30*/  FMUL.FTZ R140, R140, UR23 ;  /* 0x000000178c8c7c20 */ /* 0x000fe20008410000 */
[----:B------:R-:W-:Y:S01]  /*4d40*/  FADD.FTZ R141, R187, -R141 ;  /* 0x8000008dbb8d7221 */ /* 0x000fe20000010000 */
[----:B------:R-:W-:-:S02]  /*4d50*/  PRMT R145, R121, 0x7632, R145 ;  /* 0x0000763279917816 */ /* 0x000fc40000000091 */
[----:B------:R-:W-:Y:S01]  /*4d60*/  PRMT R146, R120, 0x7632, R146 ;  /* 0x0000763278927816 */ /* 0x000fe20000000092 */
[--C-:B------:R-:W-:Y:S01]  /*4d70*/  FFMA.FTZ R141, R141, UR24, R142.reuse ;  /* 0x000000188d8d7c23 */ /* 0x100fe2000801008e */
[----:B------:R-:W-:Y:S01]  /*4d80*/  FSEL R140, R140, RZ, P5 ;  /* 0x000000ff8c8c7208 */ /* 0x000fe20002800000 */
[----:B------:R-:W-:Y:S01]  /*4d90*/  IMAD.U32 R145, R145, 0x10000, RZ ;  /* 0x0001000091917824 */ /* 0x000fe200078e00ff */
[----:B------:R-:W-:Y:S01]  /*4da0*/  PRMT R142, R122, 0x7632, R142 ;  /* 0x000076327a8e7816 */ /* 0x000fe2000000008e */
[----:B------:R-:W-:Y:S01]  /*4db0*/  FMUL.FTZ R141, R141, UR23 ;  /* 0x000000178d8d7c20 */ /* 0x000fe20008410000 */
[----:B------:R-:W-:Y:S01]  /*4dc0*/  LOP3.LUT P5, RZ, R35, 0xff00, RZ, 0xc0, !PT ;  /* 0x0000ff0023ff7812 */ /* 0x000fe200078ac0ff */
[----:B------:R-:W-:Y:S02]  /*4dd0*/  IMAD.U32 R146, R146, 0x10000, RZ ;  /* 0x0001000092927824 */ /* 0x000fe400078e00ff */
[----:B------:R-:W-:Y:S01]  /*4de0*/  IMAD.U32 R142, R142, 0x10000, RZ ;  /* 0x000100008e8e7824 */ /* 0x000fe200078e00ff */
[----:B------:R-:W-:-:S02]  /*4df0*/  FSEL R141, R141, RZ, P0 ;  /* 0x000000ff8d8d7208 */ /* 0x000fc40000000000 */
[----:B------:R-:W-:Y:S02]  /*4e00*/  LOP3.LUT P0, RZ, R35, 0xff, RZ, 0xc0, !PT ;  /* 0x000000ff23ff7812 */ /* 0x000fe4000780c0ff */
[----:B------:R-:W-:Y:S01]  /*4e10*/  F2FP.BF16.F32.PACK_AB R143, R141, R140 ;  /* 0x0000008c8d8f723e */ /* 0x000fe200000010ff */
[----:B------:R-:W-:Y:S01]  /*4e20*/  FFMA.FTZ R140, R23, UR6, R144 ;  /* 0x00000006178c7c23 */ /* 0x000fe20008010090 */
[----:B------:R-:W-:-:S03]  /*4e30*/  SHF.L.U32 R141, R122, 0x10, RZ ;  /* 0x000000107a8d7819 */ /* 0x000fc600000006ff */
[----:B------:R-:W-:-:S04]  /*4e40*/  FADD.FTZ R140, R22, -R140 ;  /* 0x8000008c168c7221 */ /* 0x000fc80000010000 */
[----:B------:R-:W-:Y:S01]  /*4e50*/  FFMA.FTZ R140, R140, UR24, R141 ;  /* 0x000000188c8c7c23 */ /* 0x000fe2000801008d */
[----:B------:R-:W-:-:S03]  /*4e60*/  FFMA.FTZ R141, R179, UR6, R144 ;  /* 0x00000006b38d7c23 */ /* 0x000fc60008010090 */
[----:B------:R-:W-:Y:S01]  /*4e70*/  FMUL.FTZ R140, R140, UR23 ;  /* 0x000000178c8c7c20 */ /* 0x000fe20008410000 */
[----:B------:R-:W-:-:S04]  /*4e80*/  FADD.FTZ R141, R180, -R141 ;  /* 0x8000008db48d7221 */ /* 0x000fc80000010000 */
[----:B------:R-:W-:Y:S01]  /*4e90*/  FFMA.FTZ R141, R141, UR24, R142 ;  /* 0x000000188d8d7c23 */ /* 0x000fe2000801008e */
[----:B------:R-:W-:Y:S02]  /*4ea0*/  FSEL R140, R140, RZ, P0 ;  /* 0x000000ff8c8c7208 */ /* 0x000fe40000000000 */
[----:B------:R-:W-:Y:S01]  /*4eb0*/  LOP3.LUT P0, RZ, R34, 0xff0000, RZ, 0xc0, !PT ;  /* 0x00ff000022ff7812 */ /* 0x000fe2000780c0ff */
[----:B------:R-:W-:-:S05]  /*4ec0*/  FMUL.FTZ R141, R141, UR23 ;  /* 0x000000178d8d7c20 */ /* 0x000fca0008410000 */
[----:B------:R-:W-:Y:S02]  /*4ed0*/  FSEL R141, R141, RZ, P5 ;  /* 0x000000ff8d8d7208 */ /* 0x000fe40002800000 */
        /* <DEDUP_REMOVED lines=11> */
[----:B------:R-:W-:Y:S01]  /*4f90*/  SHF.L.U32 R145, R120, 0x10, RZ ;  /* 0x0000001078917819 */ /* 0x000fe200000006ff */
[----:B------:R-:W-:Y:S01]  /*4fa0*/  FMUL.FTZ R141, R141, UR23 ;  /* 0x000000178d8d7c20 */ /* 0x000fe20008410000 */
[----:B------:R-:W-:-:S04]  /*4fb0*/  LOP3.LUT P0, RZ, R34, 0xff, RZ, 0xc0, !PT ;  /* 0x000000ff22ff7812 */ /* 0x000fc8000780c0ff */
[----:B------:R-:W-:Y:S02]  /*4fc0*/  FSEL R141, R141, RZ, P5 ;  /* 0x000000ff8d8d7208 */ /* 0x000fe40002800000 */
[----:B------:R-:W-:Y:S02]  /*4fd0*/  LOP3.LUT P5, RZ, R34, 0xff00, RZ, 0xc0, !PT ;  /* 0x0000ff0022ff7812 */ /* 0x000fe400078ac0ff */
[----:B------:R-:W-:Y:S01]  /*4fe0*/  F2FP.BF16.F32.PACK_AB R141, R141, R140 ;  /* 0x0000008c8d8d723e */ /* 0x000fe200000010ff */
[----:B------:R-:W-:-:S04]  /*4ff0*/  FFMA.FTZ R140, R0, UR6, R144 ;  /* 0x00000006008c7c23 */ /* 0x000fc80008010090 */
[----:B------:R-:W-:-:S04]  /*5000*/  FADD.FTZ R140, R26, -R140 ;  /* 0x8000008c1a8c7221 */ /* 0x000fc80000010000 */
[----:B------:R-:W-:Y:S01]  /*5010*/  FFMA.FTZ R140, R140, UR24, R145 ;  /* 0x000000188c8c7c23 */ /* 0x000fe20008010091 */
[----:B------:R-:W-:-:S03]  /*5020*/  FFMA.FTZ R145, R162, UR6, R144 ;  /* 0x00000006a2917c23 */ /* 0x000fc60008010090 */
[----:B------:R-:W-:Y:S01]  /*5030*/  FMUL.FTZ R140, R140, UR23 ;  /* 0x000000178c8c7c20 */ /* 0x000fe20008410000 */
[----:B------:R-:W-:-:S04]  /*5040*/  FADD.FTZ R145, R161, -R145 ;  /* 0x80000091a1917221 */ /* 0x000fc80000010000 */
[----:B------:R-:W-:Y:S01]  /*5050*/  FFMA.FTZ R145, R145, UR24, R146 ;  /* 0x0000001891917c23 */ /* 0x000fe20008010092 */
[----:B------:R-:W-:-:S03]  /*5060*/  FSEL R140, R140, RZ, P0 ;  /* 0x000000ff8c8c7208 */ /* 0x000fc60000000000 */
[----:B------:R-:W-:-:S05]  /*5070*/  FMUL.FTZ R145, R145, UR23 ;  /* 0x0000001791917c20 */ /* 0x000fca0008410000 */
[----:B------:R-:W-:-:S04]  /*5080*/  FSEL R145, R145, RZ, P5 ;  /* 0x000000ff91917208 */ /* 0x000fc80002800000 */
[----:B------:R-:W-:Y:S01]  /*5090*/  F2FP.BF16.F32.PACK_AB R140, R145, R140 ;  /* 0x0000008c918c723e */ /* 0x000fe200000010ff */
[----:B------:R-:W-:Y:S06]  /*50a0*/  BRA `(.L_x_198) ;  /* 0x0000001800687947 */ /* 0x000fec0003800000 */
.L_x_199:
[----:B-----5:R-:W-:Y:S01]  /*50b0*/  PRMT R126, R123, 0x7632, R126 ;  /* 0x000076327b7e7816 */ /* 0x020fe2000000007e */
[----:B------:R-:W-:Y:S01]  /*50c0*/  FFMA.FTZ R127, R186, UR6, R144 ;  /* 0x00000006ba7f7c23 */ /* 0x000fe20008010090 */
[----:B------:R-:W-:Y:S01]  /*50d0*/  PRMT R124, R122, 0x7632, R124 ;  /* 0x000076327a7c7816 */ /* 0x000fe2000000007c */
[----:B------:R-:W-:Y:S01]  /*50e0*/  FFMA.FTZ R125, R179, UR6, R144 ;  /* 0x00000006b37d7c23 */ /* 0x000fe20008010090 */
[----:B------:R-:W-:Y:S01]  /*50f0*/  SHF.L.U32 R126, R126, 0x10, RZ ;  /* 0x000000107e7e7819 */ /* 0x000fe200000006ff */
[----:B------:R-:W-:Y:S01]  /*5100*/  FADD.FTZ R127, R187, -R127 ;  /* 0x8000007fbb7f7221 */ /* 0x000fe20000010000 */
[----:B------:R-:W-:Y:S01]  /*5110*/  ISETP.GE.U32.AND P0, PT, R34, RZ, PT ;  /* 0x000000ff2200720c */ /* 0x000fe20003f06070 */
[----:B------:R-:W-:Y:S02]  /*5120*/  IMAD.U32 R124, R124, 0x10000, RZ ;  /* 0x000100007c7c7824 */ /* 0x000fe400078e00ff */
[----:B------:R-:W-:Y:S01]  /*5130*/  FADD.FTZ R125, R180, -R125 ;  /* 0x8000007db47d7221 */ /* 0x000fe20000010000 */
[----:B------:R-:W-:Y:S01]  /*5140*/  FFMA.FTZ R127, R127, UR24, R126 ;  /* 0x000000187f7f7c23 */ /* 0x000fe2000801007e */
[----:B------:R-:W-:Y:S01]  /*5150*/  FFMA.FTZ R126, R20, UR6, R144 ;  /* 0x00000006147e7c23 */ /* 0x000fe20008010090 */
[----:B------:R-:W-:Y:S01]  /*5160*/  LOP3.LUT P5, RZ, R35, 0xff0000, RZ, 0xc0, !PT ;  /* 0x00ff000023ff7812 */ /* 0x000fe200078ac0ff */
[----:B------:R-:W-:Y:S01]  /*5170*/  FFMA.FTZ R142, R125, UR24, R124 ;  /* 0x000000187d8e7c23 */ /* 0x000fe2000801007c */
[----:B------:R-:W-:Y:S01]  /*5180*/  SHF.L.U32 R124, R123, 0x10, RZ ;  /* 0x000000107b7c7819 */ /* 0x000fe200000006ff */
[----:B------:R-:W-:Y:S01]  /*5190*/  FADD.FTZ R126, R21, -R126 ;  /* 0x8000007e157e7221 */ /* 0x000fe20000010000 */
[----:B------:R-:W-:Y:S01]  /*51a0*/  ISETP.GE.U32.AND.EX P0, PT, R35, 0x1000000, PT, P0 ;  /* 0x010000002300780c */ /* 0x000fe20003f06100 */
[----:B------:R-:W-:Y:S01]  /*51b0*/  FFMA.FTZ R140, R175, UR6, R144 ;  /* 0x00000006af8c7c23 */ /* 0x000fe20008010090 */
[----:B------:R-:W-:Y:S01]  /*51c0*/  PRMT R141, R121, 0x7632, R141 ;  /* 0x00007632798d7816 */ /* 0x000fe2000000008d */
[----:B------:R-:W-:Y:S01]  /*51d0*/  FFMA.FTZ R126, R126, UR24, R124 ;  /* 0x000000187e7e7c23 */ /* 0x000fe2000801007c */
[C---:B------:R-:W-:Y:S01]  /*51e0*/  FMUL.FTZ R124, R127.reuse, UR23 ;  /* 0x000000177f7c7c20 */ /* 0x040fe20008410000 */
[----:B------:R-:W-:Y:S01]  /*51f0*/  FADD.FTZ R140, R174, -R140 ;  /* 0x8000008cae8c7221 */ /* 0x000fe20000010000 */
[----:B------:R-:W-:Y:S01]  /*5200*/  PRMT R145, R120, 0x7632, R145 ;  /* 0x0000763278917816 */ /* 0x000fe20000000091 */
[----:B------:R-:W-:Y:S01]  /*5210*/  FMUL.FTZ R125, R126, UR23 ;  /* 0x000000177e7d7c20 */ /* 0x000fe20008410000 */
[----:B------:R-:W-:Y:S01]  /*5220*/  F2FP.BF16.F32.PACK_AB R127, R127, R126 ;  /* 0x0000007e7f7f723e */ /* 0x000fe200000010ff */
[----:B------:R-:W-:Y:S01]  /*5230*/  FFMA.FTZ R126, R23, UR6, R144 ;  /* 0x00000006177e7c23 */ /* 0x000fe20008010090 */
[----:B------:R-:W-:Y:S01]  /*5240*/  FSEL R124, R124, RZ, P0 ;  /* 0x000000ff7c7c7208 */ /* 0x000fe20000000000 */
[----:B------:R-:W-:Y:S01]  /*5250*/  IMAD.U32 R141, R141, 0x10000, RZ ;  /* 0x000100008d8d7824 */ /* 0x000fe200078e00ff */
[----:B------:R-:W-:Y:S01]  /*5260*/  FSEL R125, R125, RZ, P5 ;  /* 0x000000ff7d7d7208 */ /* 0x000fe20002800000 */
[----:B------:R-:W-:Y:S01]  /*5270*/  FADD.FTZ R126, R22, -R126 ;  /* 0x8000007e167e7221 */ /* 0x000fe20000010000 */
[----:B------:R-:W-:Y:S01]  /*5280*/  LOP3.LUT P0, RZ, R35, 0xff, RZ, 0xc0, !PT ;  /* 0x000000ff23ff7812 */ /* 0x000fe2000780c0ff */
[----:B------:R-:W-:Y:S01]  /*5290*/  FFMA.FTZ R140, R140, UR24, R141 ;  /* 0x000000188c8c7c23 */ /* 0x000fe2000801008d */
[----:B------:R-:W-:Y:S01]  /*52a0*/  F2FP.BF16.F32.PACK_AB R143, R124, R125 ;  /* 0x0000007d7c8f723e */ /* 0x000fe200000010ff */
[----:B------:R-:W-:-:S02]  /*52b0*/  IMAD.U32 R124, R122, 0x10000, RZ ;  /* 0x000100007a7c7824 */ /* 0x000fc400078e00ff */
[----:B------:R-:W-:Y:S01]  /*52c0*/  FFMA.FTZ R125, R25, UR6, R144 ;  /* 0x00000006197d7c23 */ /* 0x000fe20008010090 */
[----:B------:R-:W-:Y:S01]  /*52d0*/  LOP3.LUT P5, RZ, R35, 0xff00, RZ, 0xc0, !PT ;  /* 0x0000ff0023ff7812 */ /* 0x000fe200078ac0ff */
[----:B------:R-:W-:Y:S01]  /*52e0*/  FMUL.FTZ R141, R140, UR23 ;  /* 0x000000178c8d7c20 */ /* 0x000fe20008410000 */
[----:B------:R-:W-:Y:S01]  /*52f0*/  FFMA.FTZ R126, R126, UR24, R124 ;  /* 0x000000187e7e7c23 */ /* 0x000fe2000801007c */
[----:B------:R-:W-:Y:S01]  /*5300*/  SHF.L.U32 R124, R121, 0x10, RZ ;  /* 0x00000010797c7819 */ /* 0x000fe200000006ff */
[----:B------:R-:W-:Y:S01]  /*5310*/  FADD.FTZ R125, R24, -R125 ;  /* 0x8000007d187d7221 */ /* 0x000fe20000010000 */
[----:B------:R-:W-:-:S03]  /*5320*/  IMAD.U32 R145, R145, 0x10000, RZ ;  /* 0x0001000091917824 */ /* 0x000fc600078e00ff */
[----:B------:R-:W-:Y:S01]  /*5330*/  FFMA.FTZ R125, R125, UR24, R124 ;  /* 0x000000187d7d7c23 */ /* 0x000fe2000801007c */
[----:B------:R-:W-:Y:S01]  /*5340*/  FMUL.FTZ R124, R126, UR23 ;  /* 0x000000177e7c7c20 */ /* 0x000fe20008410000 */
[C---:B------:R-:W-:Y:S01]  /*5350*/  F2FP.BF16.F32.PACK_AB R126, R142.reuse, R126 ;  /* 0x0000007e8e7e723e */ /* 0x040fe200000010ff */
[----:B------:R-:W-:-:S03]  /*5360*/  FMUL.FTZ R142, R142, UR23 ;  /* 0x000000178e8e7c20 */ /* 0x000fc60008410000 */
[----:B------:R-:W-:Y:S02]  /*5370*/  FSEL R124, R124, RZ, P0 ;  /* 0x000000ff7c7c7208 */ /* 0x000fe40000000000 */
[----:B------:R-:W-:Y:S02]  /*5380*/  FSEL R142, R142, RZ, P5 ;  /* 0x000000ff8e8e7208 */ /* 0x000fe40002800000 */
[----:B------:R-:W-:Y:S02]  /*5390*/  LOP3.LUT P0, RZ, R34, 0xff0000, RZ, 0xc0, !PT ;  /* 0x00ff000022ff7812 */ /* 0x000fe4000780c0ff */
[----:B------:R-:W-:Y:S01]  /*53a0*/  F2FP.BF16.F32.PACK_AB R142, R142, R124 ;  /* 0x0000007c8e8e723e */ /* 0x000fe200000010ff */
[----:B------:R-:W-:Y:S01]  /*53b0*/  FMUL.FTZ R124, R125, UR23 ;  /* 0x000000177d7c7c20 */ /* 0x000fe20008410000 */
[----:B------:R-:W-:Y:S02]  /*53c0*/  LOP3.LUT P5, RZ, R34, 0xff000000, RZ, 0xc0, !PT ;  /* 0xff00000022ff7812 */ /* 0x000fe400078ac0ff */
[----:B------:R-:W-:-:S02]  /*53d0*/  F2FP.BF16.F32.PACK_AB R125, R140, R125 ;  /* 0x0000007d8c7d723e */ /* 0x000fc400000010ff */
[----:B------:R-:W-:Y:S02]  /*53e0*/  FSEL R124, R124, RZ, P0 ;  /* 0x000000ff7c7c7208 */ /* 0x000fe40000000000 */
[----:B------:R-:W-:Y:S02]  /*53f0*/  FSEL R141, R141, RZ, P5 ;  /* 0x000000ff8d8d7208 */ /* 0x000fe40002800000 */
[----:B------:R-:W-:Y:S02]  /*5400*/  SHF.L.U32 R140, R120, 0x10, RZ ;  /* 0x00000010788c7819 */ /* 0x000fe400000006ff */
[----:B------:R-:W-:Y:S01]  /*5410*/  F2FP.BF16.F32.PACK_AB R141, R141, R124 ;  /* 0x0000007c8d8d723e */ /* 0x000fe200000010ff */
[----:B------:R-:W-:Y:S01]  /*5420*/  FFMA.FTZ R124, R0, UR6, R144 ;  /* 0x00000006007c7c23 */ /* 0x000fe20008010090 */
[C---:B------:R-:W-:Y:S02]  /*5430*/  LOP3.LUT P0, RZ, R34.reuse, 0xff, RZ, 0xc0, !PT ;  /* 0x000000ff22ff7812 */ /* 0x040fe4000780c0ff */
[----:B------:R-:W-:Y:S01]  /*5440*/  LOP3.LUT P5, RZ, R34, 0xff00, RZ, 0xc0, !PT ;  /* 0x0000ff0022ff7812 */ /* 0x000fe200078ac0ff */
[----:B------:R-:W-:-:S04]  /*5450*/  FADD.FTZ R124, R26, -R124 ;  /* 0x8000007c1a7c7221 */ /* 0x000fc80000010000 */
[----:B------:R-:W-:Y:S01]  /*5460*/  FFMA.FTZ R124, R124, UR24, R140 ;  /* 0x000000187c7c7c23 */ /* 0x000fe2000801008c */
[----:B------:R-:W-:-:S03]  /*5470*/  FFMA.FTZ R140, R162, UR6, R144 ;  /* 0x00000006a28c7c23 */ /* 0x000fc60008010090 */
[----:B------:R-:W-:Y:S01]  /*5480*/  FMUL.FTZ R146, R124, UR23 ;  /* 0x000000177c927c20 */ /* 0x000fe20008410000 */
[----:B------:R-:W-:-:S04]  /*5490*/  FADD.FTZ R140, R161, -R140 ;  /* 0x8000008ca18c7221 */ /* 0x000fc80000010000 */
[----:B------:R-:W-:Y:S01]  /*54a0*/  FFMA.FTZ R145, R140, UR24, R145 ;  /* 0x000000188c917c23 */ /* 0x000fe20008010091 */
[----:B------:R-:W-:-:S03]  /*54b0*/  FSEL R146, R146, RZ, P0 ;  /* 0x000000ff92927208 */ /* 0x000fc60000000000 */
[C---:B------:R-:W-:Y:S01]  /*54c0*/  FMUL.FTZ R140, R145.reuse, UR23 ;  /* 0x00000017918c7c20 */ /* 0x040fe20008410000 */
[----:B------:R-:W-:-:S04]  /*54d0*/  F2FP.BF16.F32.PACK_AB R124, R145, R124 ;  /* 0x0000007c917c723e */ /* 0x000fc800000010ff */
[----:B------:R-:W-:-:S04]  /*54e0*/  FSEL R140, R140, RZ, P5 ;  /* 0x000000ff8c8c7208 */ /* 0x000fc80002800000 */
[----:B------:R-:W-:Y:S01]  /*54f0*/  F2FP.BF16.F32.PACK_AB R140, R140, R146 ;  /* 0x000000928c8c723e */ /* 0x000fe200000010ff */
[----:B------:R-:W-:Y:S06]  /*5500*/  BRA `(.L_x_198) ;  /* 0x0000001400507947 */ /* 0x000fec0003800000 */
.L_x_195:
[----:B------:R-:W-:-:S04]  /*5510*/  UISETP.NE.U32.AND UP0, UPT, UR16, URZ, UPT ;  /* 0x000000ff1000728c */ /* 0x000fc8000bf05070 */
[----:B------:R-:W-:-:S09]  /*5520*/  UISETP.NE.AND.EX UP0, UPT, UR17, URZ, UPT, UP0 ;  /* 0x000000ff1100728c */ /* 0x000fd2000bf05300 */
[----:B------:R-:W-:Y:S05]  /*5530*/  BRA.U UP0, `(.L_x_200) ;  /* 0x0000000900747547 */ /* 0x000fea000b800000 */
[----:B------:R-:W-:-:S04]  /*5540*/  UISETP.NE.U32.AND UP0, UPT, UR4, URZ, UPT ;  /* 0x000000ff0400728c */ /* 0x000fc8000bf05070 */
[----:B------:R-:W-:-:S09]  /*5550*/  UISETP.NE.AND.EX UP0, UPT, UR5, URZ, UPT, UP0 ;  /* 0x000000ff0500728c */ /* 0x000fd2000bf05300 */
[----:B------:R-:W-:Y:S05]  /*5560*/  BRA.U UP0, `(.L_x_201) ;  /* 0x00000005002c7547 */ /* 0x000fea000b800000 */
[--C-:B------:R-:W-:Y:S01]  /*5570*/  FFMA.FTZ R116, R20, UR6, R144.reuse ;  /* 0x0000000614747c23 */ /* 0x100fe20008010090 */
[----:B------:R-:W-:Y:S01]  /*5580*/  FFMA.FTZ R117, R186, UR6, R144 ;  /* 0x00000006ba757c23 */ /* 0x000fe20008010090 */
[----:B-----5:R-:W-:Y:S02]  /*5590*/  LOP3.LUT P6, RZ, R35, 0xff0000, RZ, 0xc0, !PT ;  /* 0x00ff000023ff7812 */ /* 0x020fe400078cc0ff */
[----:B------:R-:W-:Y:S01]  /*55a0*/  FADD.FTZ R116, R21, -R116 ;  /* 0x8000007415747221 */ /* 0x000fe20000010000 */
[----:B------:R-:W-:Y:S01]  /*55b0*/  FADD.FTZ R117, R187, -R117 ;  /* 0x80000075bb757221 */ /* 0x000fe20000010000 */
[----:B------:R-:W-:Y:S02]  /*55c0*/  ISETP.GE.U32.AND P5, PT, R32, RZ, PT ;  /* 0x000000ff2000720c */ /* 0x000fe40003fa6070 */
[----:B------:R-:W-:Y:S01]  /*55d0*/  FMUL.FTZ R119, R116, UR24 ;  /* 0x0000001874777c20 */ /* 0x000fe20008410000 */
[----:B------:R-:W-:Y:S01]  /*55e0*/  FMUL.FTZ R117, R117, UR24 ;  /* 0x0000001875757c20 */ /* 0x000fe20008410000 */
[----:B------:R-:W-:-:S02]  /*55f0*/  ISETP.GE.U32.AND P0, PT, R34, RZ, PT ;  /* 0x000000ff2200720c */ /* 0x000fc40003f06070 */
[----:B------:R-:W-:Y:S01]  /*5600*/  FMUL.FTZ R119, R119, UR23 ;  /* 0x0000001777777c20 */ /* 0x000fe20008410000 */
[----:B------:R-:W-:Y:S01]  /*5610*/  FMUL.FTZ R117, R117, UR23 ;  /* 0x0000001775757c20 */ /* 0x000fe20008410000 */
[----:B------:R-:W-:Y:S02]  /*5620*/  ISETP.GE.U32.AND.EX P5, PT, R33, 0x1000000, PT, P5 ;  /* 0x010000002100780c */ /* 0x000fe40003fa6150 */
[----:B------:R-:W-:Y:S02]  /*5630*/  ISETP.GE.U32.AND.EX P0, PT, R35, 0x1000000, PT, P0 ;  /* 0x010000002300780c */ /* 0x000fe40003f06100 */
[----:B------:R-:W-:Y:S02]  /*5640*/  FSEL R116, R119, RZ, P6 ;  /* 0x000000ff77747208 */ /* 0x000fe40003000000 */
[----:B------:R-:W-:Y:S02]  /*5650*/  LOP3.LUT P6, RZ, R33, 0xff0000, RZ, 0xc0, !PT ;  /* 0x00ff000021ff7812 */ /* 0x000fe400078cc0ff */
[----:B------:R-:W-:-:S02]  /*5660*/  FSEL R118, R117, RZ, P5 ;  /* 0x000000ff75767208 */ /* 0x000fc40002800000 */
[----:B------:R-:W-:Y:S02]  /*5670*/  FSEL R119, R119, RZ, P6 ;  /* 0x000000ff77777208 */ /* 0x000fe40003000000 */
[----:B------:R-:W-:Y:S02]  /*5680*/  FSEL R117, R117, RZ, P0 ;  /* 0x000000ff75757208 */ /* 0x000fe40000000000 */
[----:B------:R-:W-:Y:S01]  /*5690*/  F2FP.BF16.F32.PACK_AB R119, R118, R119 ;  /* 0x000000777677723e */ /* 0x000fe200000010ff */
[--C-:B------:R-:W-:Y:S01]  /*56a0*/  FFMA.FTZ R118, R23, UR6, R144.reuse ;  /* 0x0000000617767c23 */ /* 0x100fe20008010090 */
[----:B------:R-:W-:Y:S01]  /*56b0*/  F2FP.BF16.F32.PACK_AB R143, R117, R116 ;  /* 0x00000074758f723e */ /* 0x000fe200000010ff */
[----:B------:R-:W-:Y:S01]  /*56c0*/  FFMA.FTZ R117, R179, UR6, R144 ;  /* 0x00000006b3757c23 */ /* 0x000fe20008010090 */
[----:B------:R-:W-:Y:S01]  /*56d0*/  LOP3.LUT P6, RZ, R35, 0xff, RZ, 0xc0, !PT ;  /* 0x000000ff23ff7812 */ /* 0x000fe200078cc0ff */
[----:B------:R-:W-:Y:S01]  /*56e0*/  FADD.FTZ R118, R22, -R118 ;  /* 0x8000007616767221 */ /* 0x000fe20000010000 */
[C---:B------:R-:W-:Y:S01]  /*56f0*/  LOP3.LUT P0, RZ, R33.reuse, 0xff00, RZ, 0xc0, !PT ;  /* 0x0000ff0021ff7812 */ /* 0x040fe2000780c0ff */
[----:B------:R-:W-:Y:S01]  /*5700*/  FADD.FTZ R117, R180, -R117 ;  /* 0x80000075b4757221 */ /* 0x000fe20000010000 */
[----:B------:R-:W-:Y:S01]  /*5710*/  LOP3.LUT P5, RZ, R33, 0xff, RZ, 0xc0, !PT ;  /* 0x000000ff21ff7812 */ /* 0x000fe200078ac0ff */
[----:B------:R-:W-:-:S02]  /*5720*/  FMUL.FTZ R118, R118, UR24 ;  /* 0x0000001876767c20 */ /* 0x000fc40008410000 */
[----:B------:R-:W-:Y:S02]  /*5730*/  FMUL.FTZ R117, R117, UR24 ;  /* 0x0000001875757c20 */ /* 0x000fe40008410000 */
[----:B------:R-:W-:Y:S02]  /*5740*/  FMUL.FTZ R118, R118, UR23 ;  /* 0x0000001776767c20 */ /* 0x000fe40008410000 */
[----:B------:R-:W-:-:S03]  /*5750*/  FMUL.FTZ R117, R117, UR23 ;  /* 0x0000001775757c20 */ /* 0x000fc60008410000 */
[----:B------:R-:W-:Y:S02]  /*5760*/  FSEL R116, R118, RZ, P6 ;  /* 0x000000ff76747208 */ /* 0x000fe40003000000 */
[----:B------:R-:W-:Y:S02]  /*5770*/  LOP3.LUT P6, RZ, R35, 0xff00, RZ, 0xc0, !PT ;  /* 0x0000ff0023ff7812 */ /* 0x000fe400078cc0ff */
[C---:B------:R-:W-:Y:S02]  /*5780*/  FSEL R140, R117.reuse, RZ, P0 ;  /* 0x000000ff758c7208 */ /* 0x040fe40000000000 */
[----:B------:R-:W-:Y:S02]  /*5790*/  FSEL R117, R117, RZ, P6 ;  /* 0x000000ff75757208 */ /* 0x000fe40003000000 */
[----:B------:R-:W-:Y:S02]  /*57a0*/  LOP3.LUT P6, RZ, R34, 0xff0000, RZ, 0xc0, !PT ;  /* 0x00ff000022ff7812 */ /* 0x000fe400078cc0ff */
[----:B------:R-:W-:Y:S01]  /*57b0*/  F2FP.BF16.F32.PACK_AB R142, R117, R116 ;  /* 0x00000074758e723e */ /* 0x000fe200000010ff */
[--C-:B------:R-:W-:Y:S01]  /*57c0*/  FFMA.FTZ R117, R25, UR6, R144.reuse ;  /* 0x0000000619757c23 */ /* 0x100fe20008010090 */
[----:B------:R-:W-:Y:S01]  /*57d0*/  FFMA.FTZ R116, R175, UR6, R144 ;  /* 0x00000006af747c23 */ /* 0x000fe20008010090 */
[----:B------:R-:W-:-:S02]  /*57e0*/  FSEL R118, R118, RZ, P5 ;  /* 0x000000ff76767208 */ /* 0x000fc40002800000 */
[----:B------:R-:W-:Y:S01]  /*57f0*/  FADD.FTZ R117, R24, -R117 ;  /* 0x8000007518757221 */ /* 0x000fe20000010000 */
[----:B------:R-:W-:Y:S01]  /*5800*/  FADD.FTZ R116, R174, -R116 ;  /* 0x80000074ae747221 */ /* 0x000fe20000010000 */
[----:B------:R-:W-:Y:S02]  /*5810*/  LOP3.LUT P0, RZ, R32, 0xff000000, RZ, 0xc0, !PT ;  /* 0xff00000020ff7812 */ /* 0x000fe4000780c0ff */
[----:B------:R-:W-:Y:S01]  /*5820*/  FMUL.FTZ R117, R117, UR24 ;  /* 0x0000001875757c20 */ /* 0x000fe20008410000 */
[----:B------:R-:W-:Y:S01]  /*5830*/  FMUL.FTZ R116, R116, UR24 ;  /* 0x0000001874747c20 */ /* 0x000fe20008410000 */
[----:B------:R-:W-:Y:S02]  /*5840*/  F2FP.BF16.F32.PACK_AB R118, R140, R118 ;  /* 0x000000768c76723e */ /* 0x000fe400000010ff */
[----:B------:R-:W-:Y:S01]  /*5850*/  FMUL.FTZ R117, R117, UR23 ;  /* 0x0000001775757c20 */ /* 0x000fe20008410000 */
[----:B------:R-:W-:Y:S01]  /*5860*/  FMUL.FTZ R141, R116, UR23 ;  /* 0x00000017748d7c20 */ /* 0x000fe20008410000 */
[----:B------:R-:W-:-:S03]  /*5870*/  LOP3.LUT P5, RZ, R32, 0xff0000, RZ, 0xc0, !PT ;  /* 0x00ff000020ff7812 */ /* 0x000fc600078ac0ff */
[----:B------:R-:W-:Y:S02]  /*5880*/  FSEL R116, R117, RZ, P6 ;  /* 0x000000ff75747208 */ /* 0x000fe40003000000 */
[----:B------:R-:W-:Y:S02]  /*5890*/  LOP3.LUT P6, RZ, R34, 0xff000000, RZ, 0xc0, !PT ;  /* 0xff00000022ff7812 */ /* 0x000fe400078cc0ff */
[C---:B------:R-:W-:Y:S02]  /*58a0*/  FSEL R140, R141.reuse, RZ, P0 ;  /* 0x000000ff8d8c7208 */ /* 0x040fe40000000000 */
        /* <DEDUP_REMOVED lines=8> */
[----:B------:R-:W-:Y:S01]  /*5930*/  LOP3.LUT P5, RZ, R32, 0xff, RZ, 0xc0, !PT ;  /* 0x000000ff20ff7812 */ /* 0x000fe200078ac0ff */
        /* <DEDUP_REMOVED lines=10> */
[----:B------:R-:W-:Y:S02]  /*59e0*/  FSEL R145, R145, RZ, P6 ;  /* 0x000000ff91917208 */ /* 0x000fe40003000000 */
[----:B------:R-:W-:-:S02]  /*59f0*/  F2FP.BF16.F32.PACK_AB R116, R116, R146 ;  /* 0x000000927474723e */ /* 0x000fc400000010ff */
[----:B------:R-:W-:Y:S01]  /*5a00*/  F2FP.BF16.F32.PACK_AB R140, R140, R145 ;  /* 0x000000918c8c723e */ /* 0x000fe200000010ff */
[----:B------:R-:W-:Y:S06]  /*5a10*/  BRA `(.L_x_198) ;  /* 0x00000010000c7947 */ /* 0x000fec0003800000 */
.L_x_201:
        /* <DEDUP_REMOVED lines=8> */
[----:B------:R-:W-:-:S02]  /*5aa0*/  ISETP.GE.U32.AND.EX P5, PT, R33, 0x1000000, PT, P5 ;  /* 0x010000002100780c */ /* 0x000fc40003fa6150 */
[----:B------:R-:W-:Y:S01]  /*5ab0*/  FMUL.FTZ R119, R118, UR23 ;  /* 0x0000001776777c20 */ /* 0x000fe20008410000 */
[----:B------:R-:W-:Y:S02]  /*5ac0*/  LOP3.LUT P6, RZ, R33, 0xff0000, RZ, 0xc0, !PT ;  /* 0x00ff000021ff7812 */ /* 0x000fe400078cc0ff */
[C---:B------:R-:W-:Y:S01]  /*5ad0*/  F2FP.BF16.F32.PACK_AB R127, R117.reuse, R118 ;  /* 0x00000076757f723e */ /* 0x040fe200000010ff */
[----:B------:R-:W-:Y:S01]  /*5ae0*/  FMUL.FTZ R117, R117, UR23 ;  /* 0x0000001775757c20 */ /* 0x000fe20008410000 */
[----:B------:R-:W-:Y:S02]  /*5af0*/  FSEL R116, R119, RZ, P0 ;  /* 0x000000ff77747208 */ /* 0x000fe40000000000 */
[----:B------:R-:W-:Y:S02]  /*5b00*/  ISETP.GE.U32.AND P0, PT, R34, RZ, PT ;  /* 0x000000ff2200720c */ /* 0x000fe40003f06070 */
[----:B------:R-:W-:Y:S02]  /*5b10*/  FSEL R118, R117, RZ, P5 ;  /* 0x000000ff75767208 */ /* 0x000fe40002800000 */
[----:B------:R-:W-:-:S02]  /*5b20*/  ISETP.GE.U32.AND.EX P0, PT, R35, 0x1000000, PT, P0 ;  /* 0x010000002300780c */ /* 0x000fc40003f06100 */
[----:B------:R-:W-:Y:S02]  /*5b30*/  FSEL R119, R119, RZ, P6 ;  /* 0x000000ff77777208 */ /* 0x000fe40003000000 */
[----:B------:R-:W-:Y:S02]  /*5b40*/  FSEL R117, R117, RZ, P0 ;  /* 0x000000ff75757208 */ /* 0x000fe40000000000 */
[----:B------:R-:W-:Y:S02]  /*5b50*/  F2FP.BF16.F32.PACK_AB R119, R118, R119 ;  /* 0x000000777677723e */ /* 0x000fe400000010ff */
[----:B------:R-:W-:Y:S01]  /*5b60*/  F2FP.BF16.F32.PACK_AB R143, R117, R116 ;  /* 0x00000074758f723e */ /* 0x000fe200000010ff */
[--C-:B------:R-:W-:Y:S01]  /*5b70*/  FFMA.FTZ R116, R23, UR6, R144.reuse ;  /* 0x0000000617747c23 */ /* 0x100fe20008010090 */
[----:B------:R-:W-:Y:S01]  /*5b80*/  FFMA.FTZ R117, R179, UR6, R144 ;  /* 0x00000006b3757c23 */ /* 0x000fe20008010090 */
[----:B------:R-:W-:Y:S02]  /*5b90*/  LOP3.LUT P6, RZ, R35, 0xff, RZ, 0xc0, !PT ;  /* 0x000000ff23ff7812 */ /* 0x000fe400078cc0ff */
[----:B------:R-:W-:Y:S01]  /*5ba0*/  FADD.FTZ R116, R22, -R116 ;  /* 0x8000007416747221 */ /* 0x000fe20000010000 */
[----:B------:R-:W-:Y:S01]  /*5bb0*/  FADD.FTZ R117, R180, -R117 ;  /* 0x80000075b4757221 */ /* 0x000fe20000010000 */
[----:B------:R-:W-:-:S02]  /*5bc0*/  LOP3.LUT P0, RZ, R33, 0xff00, RZ, 0xc0, !PT ;  /* 0x0000ff0021ff7812 */ /* 0x000fc4000780c0ff */
[----:B------:R-:W-:Y:S01]  /*5bd0*/  FMUL.FTZ R116, R116, UR24 ;  /* 0x0000001874747c20 */ /* 0x000fe20008410000 */
[----:B------:R-:W-:Y:S01]  /*5be0*/  FMUL.FTZ R117, R117, UR24 ;  /* 0x0000001875757c20 */ /* 0x000fe20008410000 */
[----:B------:R-:W-:Y:S02]  /*5bf0*/  LOP3.LUT P5, RZ, R33, 0xff, RZ, 0xc0, !PT ;  /* 0x000000ff21ff7812 */ /* 0x000fe400078ac0ff */
[----:B------:R-:W-:Y:S02]  /*5c00*/  FMUL.FTZ R118, R116, UR23 ;  /* 0x0000001774767c20 */ /* 0x000fe40008410000 */
[C---:B------:R-:W-:Y:S01]  /*5c10*/  F2FP.BF16.F32.PACK_AB R126, R117.reuse, R116 ;  /* 0x00000074757e723e */ /* 0x040fe200000010ff */
[----:B------:R-:W-:Y:S02]  /*5c20*/  FMUL.FTZ R117, R117, UR23 ;  /* 0x0000001775757c20 */ /* 0x000fe40008410000 */
[----:B------:R-:W-:Y:S02]  /*5c30*/  FSEL R116, R118, RZ, P6 ;  /* 0x000000ff76747208 */ /* 0x000fe40003000000 */
[----:B------:R-:W-:-:S02]  /*5c40*/  LOP3.LUT P6, RZ, R35, 0xff00, RZ, 0xc0, !PT ;  /* 0x0000ff0023ff7812 */ /* 0x000fc400078cc0ff */
[C---:B------:R-:W-:Y:S02]  /*5c50*/  FSEL R124, R117.reuse, RZ, P0 ;  /* 0x000000ff757c7208 */ /* 0x040fe40000000000 */
[----:B------:R-:W-:Y:S02]  /*5c60*/  FSEL R117, R117, RZ, P6 ;  /* 0x000000ff75757208 */ /* 0x000fe40003000000 */
[----:B------:R-:W-:Y:S02]  /*5c70*/  FSEL R118, R118, RZ, P5 ;  /* 0x000000ff76767208 */ /* 0x000fe40002800000 */
[----:B------:R-:W-:Y:S01]  /*5c80*/  F2FP.BF16.F32.PACK_AB R142, R117, R116 ;  /* 0x00000074758e723e */ /* 0x000fe200000010ff */
[--C-:B------:R-:W-:Y:S01]  /*5c90*/  FFMA.FTZ R117, R25, UR6, R144.reuse ;  /* 0x0000000619757c23 */ /* 0x100fe20008010090 */
[----:B------:R-:W-:Y:S01]  /*5ca0*/  FFMA.FTZ R116, R175, UR6, R144 ;  /* 0x00000006af747c23 */ /* 0x000fe20008010090 */
[----:B------:R-:W-:Y:S02]  /*5cb0*/  LOP3.LUT P6, RZ, R34, 0xff0000, RZ, 0xc0, !PT ;  /* 0x00ff000022ff7812 */ /* 0x000fe400078cc0ff */
[----:B------:R-:W-:Y:S01]  /*5cc0*/  FADD.FTZ R117, R24, -R117 ;  /* 0x8000007518757221 */ /* 0x000fe20000010000 */
[----:B------:R-:W-:Y:S01]  /*5cd0*/  FADD.FTZ R116, R174, -R116 ;  /* 0x80000074ae747221 */ /* 0x000fe20000010000 */
[----:B------:R-:W-:-:S02]  /*5ce0*/  F2FP.BF16.F32.PACK_AB R118, R124, R118 ;  /* 0x000000767c76723e */ /* 0x000fc400000010ff */
[----:B------:R-:W-:Y:S01]  /*5cf0*/  FMUL.FTZ R125, R117, UR24 ;  /* 0x00000018757d7c20 */ /* 0x000fe20008410000 */
[----:B------:R-:W-:Y:S01]  /*5d00*/  FMUL.FTZ R116, R116, UR24 ;  /* 0x0000001874747c20 */ /* 0x000fe20008410000 */
[----:B------:R-:W-:Y:S02]  /*5d10*/  LOP3.LUT P0, RZ, R32, 0xff000000, RZ, 0xc0, !PT ;  /* 0xff00000020ff7812 */ /* 0x000fe4000780c0ff */
[----:B------:R-:W-:Y:S01]  /*5d20*/  FMUL.FTZ R117, R125, UR23 ;  /* 0x000000177d757c20 */ /* 0x000fe20008410000 */
[C---:B------:R-:W-:Y:S01]  /*5d30*/  FMUL.FTZ R124, R116.reuse, UR23 ;  /* 0x00000017747c7c20 */ /* 0x040fe20008410000 */
[----:B------:R-:W-:Y:S02]  /*5d40*/  F2FP.BF16.F32.PACK_AB R125, R116, R125 ;  /* 0x0000007d747d723e */ /* 0x000fe400000010ff */
[----:B------:R-:W-:Y:S02]  /*5d50*/  LOP3.LUT P5, RZ, R32, 0xff0000, RZ, 0xc0, !PT ;  /* 0x00ff000020ff7812 */ /* 0x000fe400078ac0ff */
[----:B------:R-:W-:-:S02]  /*5d60*/  FSEL R116, R117, RZ, P6 ;  /* 0x000000ff75747208 */ /* 0x000fc40003000000 */
[----:B------:R-:W-:Y:S02]  /*5d70*/  LOP3.LUT P6, RZ, R34, 0xff000000, RZ, 0xc0, !PT ;  /* 0xff00000022ff7812 */ /* 0x000fe400078cc0ff */
[C---:B------:R-:W-:Y:S02]  /*5d80*/  FSEL R140, R124.reuse, RZ, P0 ;  /* 0x000000ff7c8c7208 */ /* 0x040fe40000000000 */
[----:B------:R-:W-:Y:S02]  /*5d90*/  FSEL R124, R124, RZ, P6 ;  /* 0x000000ff7c7c7208 */ /* 0x000fe40003000000 */
[----:B------:R-:W-:Y:S02]  /*5da0*/  FSEL R117, R117, RZ, P5 ;  /* 0x000000ff75757208 */ /* 0x000fe40002800000 */
[----:B------:R-:W-:Y:S01]  /*5db0*/  F2FP.BF16.F32.PACK_AB R141, R124, R116 ;  /* 0x000000747c8d723e */ /* 0x000fe200000010ff */
[----:B------:R-:W-:Y:S01]  /*5dc0*/  FFMA.FTZ R116, R162, UR6, R144 ;  /* 0x00000006a2747c23 */ /* 0x000fe20008010090 */
[----:B------:R-:W-:-:S02]  /*5dd0*/  LOP3.LUT P6, RZ, R34, 0xff00, RZ, 0xc0, !PT ;  /* 0x0000ff0022ff7812 */ /* 0x000fc400078cc0ff */
[----:B------:R-:W-:Y:S01]  /*5de0*/  F2FP.BF16.F32.PACK_AB R117, R140, R117 ;  /* 0x000000758c75723e */ /* 0x000fe200000010ff */
[----:B------:R-:W-:Y:S01]  /*5df0*/  FADD.FTZ R124, R161, -R116 ;  /* 0x80000074a17c7221 */ /* 0x000fe20000010000 */
[----:B------:R-:W-:Y:S01]  /*5e00*/  FFMA.FTZ R116, R0, UR6, R144 ;  /* 0x0000000600747c23 */ /* 0x000fe20008010090 */
[----:B------:R-:W-:Y:S02]  /*5e10*/  LOP3.LUT P5, RZ, R32, 0xff, RZ, 0xc0, !PT ;  /* 0x000000ff20ff7812 */ /* 0x000fe400078ac0ff */
[----:B------:R-:W-:Y:S01]  /*5e20*/  FMUL.FTZ R124, R124, UR24 ;  /* 0x000000187c7c7c20 */ /* 0x000fe20008410000 */
[----:B------:R-:W-:Y:S01]  /*5e30*/  FADD.FTZ R116, R26, -R116 ;  /* 0x800000741a747221 */ /* 0x000fe20000010000 */
[----:B------:R-:W-:-:S03]  /*5e40*/  LOP3.LUT P0, RZ, R32, 0xff00, RZ, 0xc0, !PT ;  /* 0x0000ff0020ff7812 */ /* 0x000fc6000780c0ff */
[----:B------:R-:W-:Y:S01]  /*5e50*/  FMUL.FTZ R145, R116, UR24 ;  /* 0x0000001874917c20 */ /* 0x000fe20008410000 */
[----:B------:R-:W-:-:S03]  /*5e60*/  FMUL.FTZ R116, R124, UR23 ;  /* 0x000000177c747c20 */ /* 0x000fc60008410000 */
[----:B------:R-:W-:Y:S01]  /*5e70*/  FMUL.FTZ R146, R145, UR23 ;  /* 0x0000001791927c20 */ /* 0x000fe20008410000 */
[----:B------:R-:W-:Y:S02]  /*5e80*/  F2FP.BF16.F32.PACK_AB R124, R124, R145 ;  /* 0x000000917c7c723e */ /* 0x000fe400000010ff */
[----:B------:R-:W-:Y:S02]  /*5e90*/  FSEL R140, R116, RZ, P6 ;  /* 0x000000ff748c7208 */ /* 0x000fe40003000000 */
[----:B------:R-:W-:Y:S02]  /*5ea0*/  LOP3.LUT P6, RZ, R34, 0xff, RZ, 0xc0, !PT ;  /* 0x000000ff22ff7812 */ /* 0x000fe400078cc0ff */
[----:B------:R-:W-:Y:S02]  /*5eb0*/  FSEL R147, R146, RZ, P5 ;  /* 0x000000ff92937208 */ /* 0x000fe40002800000 */
[----:B------:R-:W-:Y:S02]  /*5ec0*/  FSEL R116, R116, RZ, P0 ;  /* 0x000000ff74747208 */ /* 0x000fe40000000000 */
[----:B------:R-:W-:-:S02]  /*5ed0*/  FSEL R146, R146, RZ, P6 ;  /* 0x000000ff92927208 */ /* 0x000fc40003000000 */
[----:B------:R-:W-:Y:S02]  /*5ee0*/  F2FP.BF16.F32.PACK_AB R116, R116, R147 ;  /* 0x000000937474723e */ /* 0x000fe400000010ff */
[----:B------:R-:W-:Y:S01]  /*5ef0*/  F2FP.BF16.F32.PACK_AB R140, R140, R146 ;  /* 0x000000928c8c723e */ /* 0x000fe200000010ff */
[----:B------:R-:W-:Y:S06]  /*5f00*/  BRA `(.L_x_198) ;  /* 0x0000000800d07947 */ /* 0x000fec0003800000 */
.L_x_200:
[----:B------:R-:W-:-:S04]  /*5f10*/  UISETP.NE.U32.AND UP0, UPT, UR4, URZ, UPT ;  /* 0x000000ff0400728c */ /* 0x000fc8000bf05070 */
[----:B------:R-:W-:-:S09]  /*5f20*/  UISETP.NE.AND.EX UP0, UPT, UR5, URZ, UPT, UP0 ;  /* 0x000000ff0500728c */ /* 0x000fd2000bf05300 */
[----:B------:R-:W-:Y:S05]  /*5f30*/  BRA.U UP0, `(.L_x_202) ;  /* 0x00000005005c7547 */ /* 0x000fea000b800000 */
[----:B------:R-:W-:Y:S01]  /*5f40*/  FFMA.FTZ R116, R20, UR6, R144 ;  /* 0x0000000614747c23 */ /* 0x000fe20008010090 */
[C---:B-----5:R-:W-:Y:S01]  /*5f50*/  PRMT R140, R123.reuse, 0x7632, R140 ;  /* 0x000076327b8c7816 */ /* 0x060fe2000000008c */
[----:B------:R-:W-:Y:S01]  /*5f60*/  FFMA.FTZ R119, R186, UR6, R144 ;  /* 0x00000006ba777c23 */ /* 0x000fe20008010090 */
[----:B------:R-:W-:Y:S01]  /*5f70*/  SHF.L.U32 R117, R123, 0x10, RZ ;  /* 0x000000107b757819 */ /* 0x000fe200000006ff */
[----:B------:R-:W-:Y:S01]  /*5f80*/  FADD.FTZ R116, R21, -R116 ;  /* 0x8000007415747221 */ /* 0x000fe20000010000 */
[----:B------:R-:W-:Y:S01]  /*5f90*/  PRMT R118, R122, 0x7632, R118 ;  /* 0x000076327a767816 */ /* 0x000fe20000000076 */
[----:B------:R-:W-:Y:S01]  /*5fa0*/  FADD.FTZ R119, R187, -R119 ;  /* 0x80000077bb777221 */ /* 0x000fe20000010000 */
[----:B------:R-:W-:Y:S02]  /*5fb0*/  IMAD.U32 R140, R140, 0x10000, RZ ;  /* 0x000100008c8c7824 */ /* 0x000fe400078e00ff */
[----:B------:R-:W-:Y:S01]  /*5fc0*/  FFMA.FTZ R116, R116, UR24, R117 ;  /* 0x0000001874747c23 */ /* 0x000fe20008010075 */
[----:B------:R-:W-:Y:S01]  /*5fd0*/  FFMA.FTZ R117, R179, UR6, R144 ;  /* 0x00000006b3757c23 */ /* 0x000fe20008010090 */
[----:B------:R-:W-:Y:S01]  /*5fe0*/  SHF.L.U32 R118, R118, 0x10, RZ ;  /* 0x0000001076767819 */ /* 0x000fe200000006ff */
[----:B------:R-:W-:Y:S01]  /*5ff0*/  FFMA.FTZ R119, R119, UR24, R140 ;  /* 0x0000001877777c23 */ /* 0x000fe2000801008c */
[----:B------:R-:W-:Y:S01]  /*6000*/  FMUL.FTZ R140, R116, UR23 ;  /* 0x00000017748c7c20 */ /* 0x000fe20008410000 */
[----:B------:R-:W-:Y:S01]  /*6010*/  FADD.FTZ R117, R180, -R117 ;  /* 0x80000075b4757221 */ /* 0x000fe20000010000 */
[----:B------:R-:W-:-:S02]  /*6020*/  LOP3.LUT P6, RZ, R35, 0xff0000, RZ, 0xc0, !PT ;  /* 0x00ff000023ff7812 */ /* 0x000fc400078cc0ff */
[----:B------:R-:W-:Y:S01]  /*6030*/  ISETP.GE.U32.AND P5, PT, R32, RZ, PT ;  /* 0x000000ff2000720c */ /* 0x000fe20003fa6070 */
[----:B------:R-:W-:Y:S01]  /*6040*/  FFMA.FTZ R117, R117, UR24, R118 ;  /* 0x0000001875757c23 */ /* 0x000fe20008010076 */
[----:B------:R-:W-:Y:S01]  /*6050*/  ISETP.GE.U32.AND P0, PT, R34, RZ, PT ;  /* 0x000000ff2200720c */ /* 0x000fe20003f06070 */
[----:B------:R-:W-:Y:S01]  /*6060*/  FMUL.FTZ R118, R119, UR23 ;  /* 0x0000001777767c20 */ /* 0x000fe20008410000 */
[----:B------:R-:W-:Y:S01]  /*6070*/  FSEL R116, R140, RZ, P6 ;  /* 0x000000ff8c747208 */ /* 0x000fe20003000000 */
[----:B------:R-:W-:Y:S01]  /*6080*/  FMUL.FTZ R117, R117, UR23 ;  /* 0x0000001775757c20 */ /* 0x000fe20008410000 */
[C---:B------:R-:W-:Y:S02]  /*6090*/  LOP3.LUT P6, RZ, R33.reuse, 0xff0000, RZ, 0xc0, !PT ;  /* 0x00ff000021ff7812 */ /* 0x040fe400078cc0ff */
[----:B------:R-:W-:Y:S02]  /*60a0*/  ISETP.GE.U32.AND.EX P5, PT, R33, 0x1000000, PT, P5 ;  /* 0x010000002100780c */ /* 0x000fe40003fa6150 */
[----:B------:R-:W-:-:S02]  /*60b0*/  ISETP.GE.U32.AND.EX P0, PT, R35, 0x1000000, PT, P0 ;  /* 0x010000002300780c */ /* 0x000fc40003f06100 */
[----:B------:R-:W-:Y:S02]  /*60c0*/  FSEL R119, R140, RZ, P6 ;  /* 0x000000ff8c777208 */ /* 0x000fe40003000000 */
[C---:B------:R-:W-:Y:S02]  /*60d0*/  FSEL R140, R118.reuse, RZ, P5 ;  /* 0x000000ff768c7208 */ /* 0x040fe40002800000 */
[----:B------:R-:W-:Y:S02]  /*60e0*/  FSEL R118, R118, RZ, P0 ;  /* 0x000000ff76767208 */ /* 0x000fe40000000000 */
[----:B------:R-:W-:Y:S02]  /*60f0*/  LOP3.LUT P0, RZ, R33, 0xff, RZ, 0xc0, !PT ;  /* 0x000000ff21ff7812 */ /* 0x000fe4000780c0ff */
[----:B------:R-:W-:Y:S01]  /*6100*/  F2FP.BF16.F32.PACK_AB R143, R118, R116 ;  /* 0x00000074768f723e */ /* 0x000fe200000010ff */
[----:B------:R-:W-:Y:S01]  /*6110*/  FFMA.FTZ R118, R23, UR6, R144 ;  /* 0x0000000617767c23 */ /* 0x000fe20008010090 */
[----:B------:R-:W-:Y:S01]  /*6120*/  IMAD.U32 R116, R122, 0x10000, RZ ;  /* 0x000100007a747824 */ /* 0x000fe200078e00ff */
[----:B------:R-:W-:-:S02]  /*6130*/  LOP3.LUT P5, RZ, R33, 0xff00, RZ, 0xc0, !PT ;  /* 0x0000ff0021ff7812 */ /* 0x000fc400078ac0ff */
[----:B------:R-:W-:Y:S01]  /*6140*/  FADD.FTZ R118, R22, -R118 ;  /* 0x8000007616767221 */ /* 0x000fe20000010000 */
[----:B------:R-:W-:Y:S02]  /*6150*/  F2FP.BF16.F32.PACK_AB R119, R140, R119 ;  /* 0x000000778c77723e */ /* 0x000fe400000010ff */
[----:B------:R-:W-:Y:S01]  /*6160*/  FSEL R140, R117, RZ, P5 ;  /* 0x000000ff758c7208 */ /* 0x000fe20002800000 */
[----:B------:R-:W-:Y:S01]  /*6170*/  FFMA.FTZ R118, R118, UR24, R116 ;  /* 0x0000001876767c23 */ /* 0x000fe20008010074 */
[----:B------:R-:W-:Y:S01]  /*6180*/  FFMA.FTZ R116, R25, UR6, R144 ;  /* 0x0000000619747c23 */ /* 0x000fe20008010090 */
[C---:B------:R-:W-:Y:S02]  /*6190*/  PRMT R141, R121.reuse, 0x7632, R141 ;  /* 0x00007632798d7816 */ /* 0x040fe4000000008d */
[----:B------:R-:W-:Y:S01]  /*61a0*/  FMUL.FTZ R142, R118, UR23 ;  /* 0x00000017768e7c20 */ /* 0x000fe20008410000 */
[----:B------:R-:W-:Y:S01]  /*61b0*/  SHF.L.U32 R118, R121, 0x10, RZ ;  /* 0x0000001079767819 */ /* 0x000fe200000006ff */
[----:B------:R-:W-:Y:S01]  /*61c0*/  FADD.FTZ R116, R24, -R116 ;  /* 0x8000007418747221 */ /* 0x000fe20000010000 */
[----:B------:R-:W-:Y:S01]  /*61d0*/  LOP3.LUT P5, RZ, R35, 0xff00, RZ, 0xc0, !PT ;  /* 0x0000ff0023ff7812 */ /* 0x000fe200078ac0ff */
[----:B------:R-:W-:Y:S01]  /*61e0*/  IMAD.U32 R141, R141, 0x10000, RZ ;  /* 0x000100008d8d7824 */ /* 0x000fe200078e00ff */
[----:B------:R-:W-:Y:S01]  /*61f0*/  LOP3.LUT P6, RZ, R34, 0xff0000, RZ, 0xc0, !PT ;  /* 0x00ff000022ff7812 */ /* 0x000fe200078cc0ff */
[----:B------:R-:W-:Y:S01]  /*6200*/  FFMA.FTZ R116, R116, UR24, R118 ;  /* 0x0000001874747c23 */ /* 0x000fe20008010076 */
[----:B------:R-:W-:-:S02]  /*6210*/  FSEL R118, R142, RZ, P0 ;  /* 0x000000ff8e767208 */ /* 0x000fc40000000000 */
[----:B------:R-:W-:Y:S02]  /*6220*/  LOP3.LUT P0, RZ, R35, 0xff, RZ, 0xc0, !PT ;  /* 0x000000ff23ff7812 */ /* 0x000fe4000780c0ff */
[----:B------:R-:W-:Y:S01]  /*6230*/  F2FP.BF16.F32.PACK_AB R118, R140, R118 ;  /* 0x000000768c76723e */ /* 0x000fe200000010ff */
[----:B------:R-:W-:Y:S01]  /*6240*/  FFMA.FTZ R140, R175, UR6, R144 ;  /* 0x00000006af8c7c23 */ /* 0x000fe20008010090 */
[----:B------:R-:W-:Y:S02]  /*6250*/  FSEL R142, R142, RZ, P0 ;  /* 0x000000ff8e8e7208 */ /* 0x000fe40000000000 */
[----:B------:R-:W-:Y:S01]  /*6260*/  FSEL R117, R117, RZ, P5 ;  /* 0x000000ff75757208 */ /* 0x000fe20002800000 */
[----:B------:R-:W-:Y:S01]  /*6270*/  FADD.FTZ R140, R174, -R140 ;  /* 0x8000008cae8c7221 */ /* 0x000fe20000010000 */
[----:B------:R-:W-:Y:S02]  /*6280*/  LOP3.LUT P0, RZ, R32, 0xff000000, RZ, 0xc0, !PT ;  /* 0xff00000020ff7812 */ /* 0x000fe4000780c0ff */
[----:B------:R-:W-:Y:S01]  /*6290*/  F2FP.BF16.F32.PACK_AB R142, R117, R142 ;  /* 0x0000008e758e723e */ /* 0x000fe200000010ff */
[----:B------:R-:W-:Y:S01]  /*62a0*/  FFMA.FTZ R140, R140, UR24, R141 ;  /* 0x000000188c8c7c23 */ /* 0x000fe2000801008d */
[----:B------:R-:W-:Y:S01]  /*62b0*/  FMUL.FTZ R117, R116, UR23 ;  /* 0x0000001774757c20 */ /* 0x000fe20008410000 */
[----:B------:R-:W-:-:S02]  /*62c0*/  LOP3.LUT P5, RZ, R32, 0xff0000, RZ, 0xc0, !PT ;  /* 0x00ff000020ff7812 */ /* 0x000fc400078ac0ff */
[----:B------:R-:W-:Y:S01]  /*62d0*/  FMUL.FTZ R141, R140, UR23 ;  /* 0x000000178c8d7c20 */ /* 0x000fe20008410000 */
[----:B------:R-:W-:Y:S02]  /*62e0*/  PRMT R145, R120, 0x7632, R145 ;  /* 0x0000763278917816 */ /* 0x000fe40000000091 */
[----:B------:R-:W-:Y:S02]  /*62f0*/  FSEL R116, R117, RZ, P6 ;  /* 0x000000ff75747208 */ /* 0x000fe40003000000 */
[----:B------:R-:W-:Y:S01]  /*6300*/  LOP3.LUT P6, RZ, R34, 0xff000000, RZ, 0xc0, !PT ;  /* 0xff00000022ff7812 */ /* 0x000fe200078cc0ff */
[----:B------:R-:W-:Y:S01]  /*6310*/  IMAD.U32 R145, R145, 0x10000, RZ ;  /* 0x0001000091917824 */ /* 0x000fe200078e00ff */
[C---:B------:R-:W-:Y:S02]  /*6320*/  FSEL R140, R141.reuse, RZ, P0 ;  /* 0x000000ff8d8c7208 */ /* 0x040fe40000000000 */
[----:B------:R-:W-:Y:S02]  /*6330*/  FSEL R141, R141, RZ, P6 ;  /* 0x000000ff8d8d7208 */ /* 0x000fe40003000000 */
[----:B------:R-:W-:-:S02]  /*6340*/  FSEL R117, R117, RZ, P5 ;  /* 0x000000ff75757208 */ /* 0x000fc40002800000 */
[----:B------:R-:W-:Y:S01]  /*6350*/  F2FP.BF16.F32.PACK_AB R141, R141, R116 ;  /* 0x000000748d8d723e */ /* 0x000fe200000010ff */
[----:B------:R-:W-:Y:S01]  /*6360*/  FFMA.FTZ R116, R0, UR6, R144 ;  /* 0x0000000600747c23 */ /* 0x000fe20008010090 */
[----:B------:R-:W-:Y:S02]  /*6370*/  F2FP.BF16.F32.PACK_AB R117, R140, R117 ;  /* 0x000000758c75723e */ /* 0x000fe400000010ff */
[----:B------:R-:W-:Y:S01]  /*6380*/  SHF.L.U32 R140, R120, 0x10, RZ ;  /* 0x00000010788c7819 */ /* 0x000fe200000006ff */
[----:B------:R-:W-:Y:S01]  /*6390*/  FADD.FTZ R116, R26, -R116 ;  /* 0x800000741a747221 */ /* 0x000fe20000010000 */
[----:B------:R-:W-:Y:S02]  /*63a0*/  LOP3.LUT P6, RZ, R34, 0xff00, RZ, 0xc0, !PT ;  /* 0x0000ff0022ff7812 */ /* 0x000fe400078cc0ff */
[----:B------:R-:W-:Y:S01]  /*63b0*/  LOP3.LUT P5, RZ, R32, 0xff, RZ, 0xc0, !PT ;  /* 0x000000ff20ff7812 */ /* 0x000fe200078ac0ff */
[----:B------:R-:W-:Y:S01]  /*63c0*/  FFMA.FTZ R140, R116, UR24, R140 ;  /* 0x00000018748c7c23 */ /* 0x000fe2000801008c */
[----:B------:R-:W-:Y:S01]  /*63d0*/  FFMA.FTZ R116, R162, UR6, R144 ;  /* 0x00000006a2747c23 */ /* 0x000fe20008010090 */
[----:B------:R-:W-:-:S03]  /*63e0*/  LOP3.LUT P0, RZ, R32, 0xff00, RZ, 0xc0, !PT ;  /* 0x0000ff0020ff7812 */ /* 0x000fc6000780c0ff */
[----:B------:R-:W-:-:S04]  /*63f0*/  FADD.FTZ R116, R161, -R116 ;  /* 0x80000074a1747221 */ /* 0x000fc80000010000 */
[----:B------:R-:W-:Y:S01]  /*6400*/  FFMA.FTZ R116, R116, UR24, R145 ;  /* 0x0000001874747c23 */ /* 0x000fe20008010091 */
[----:B------:R-:W-:-:S03]  /*6410*/  FMUL.FTZ R145, R140, UR23 ;  /* 0x000000178c917c20 */ /* 0x000fc60008410000 */
[----:B------:R-:W-:Y:S02]  /*6420*/  FMUL.FTZ R116, R116, UR23 ;  /* 0x0000001774747c20 */ /* 0x000fe40008410000 */
[----:B------:R-:W-:-:S03]  /*6430*/  FSEL R146, R145, RZ, P5 ;  /* 0x000000ff91927208 */ /* 0x000fc60002800000 */
[----:B------:R-:W-:Y:S02]  /*6440*/  FSEL R140, R116, RZ, P6 ;  /* 0x000000ff748c7208 */ /* 0x000fe40003000000 */
[----:B------:R-:W-:Y:S02]  /*6450*/  LOP3.LUT P6, RZ, R34, 0xff, RZ, 0xc0, !PT ;  /* 0x000000ff22ff7812 */ /* 0x000fe400078cc0ff */
[----:B------:R-:W-:Y:S02]  /*6460*/  FSEL R116, R116, RZ, P0 ;  /* 0x000000ff74747208 */ /* 0x000fe40000000000 */
[----:B------:R-:W-:Y:S02]  /*6470*/  FSEL R145, R145, RZ, P6 ;  /* 0x000000ff91917208 */ /* 0x000fe40003000000 */
[----:B------:R-:W-:Y:S02]  /*6480*/  F2FP.BF16.F32.PACK_AB R116, R116, R146 ;  /* 0x000000927474723e */ /* 0x000fe400000010ff */
[----:B------:R-:W-:Y:S01]  /*6490*/  F2FP.BF16.F32.PACK_AB R140, R140, R145 ;  /* 0x000000918c8c723e */ /* 0x000fe200000010ff */
[----:B------:R-:W-:Y:S06]  /*64a0*/  BRA `(.L_x_198) ;  /* 0x0000000400687947 */ /* 0x000fec0003800000 */
.L_x_202:
[----:B-----5:R-:W-:Y:S01]  /*64b0*/  PRMT R119, R123, 0x7632, R119 ;  /* 0x000076327b777816 */ /* 0x020fe20000000077 */
[--C-:B------:R-:W-:Y:S01]  /*64c0*/  FFMA.FTZ R116, R186, UR6, R144.reuse ;  /* 0x00000006ba747c23 */ /* 0x100fe20008010090 */
[----:B------:R-:W-:Y:S01]  /*64d0*/  PRMT R117, R122, 0x7632, R117 ;  /* 0x000076327a757816 */ /* 0x000fe20000000075 */
[----:B------:R-:W-:Y:S01]  /*64e0*/  FFMA.FTZ R118, R179, UR6, R144 ;  /* 0x00000006b3767c23 */ /* 0x000fe20008010090 */
[----:B------:R-:W-:Y:S01]  /*64f0*/  SHF.L.U32 R119, R119, 0x10, RZ ;  /* 0x0000001077777819 */ /* 0x000fe200000006ff */
[----:B------:R-:W-:Y:S01]  /*6500*/  FADD.FTZ R116, R187, -R116 ;  /* 0x80000074bb747221 */ /* 0x000fe20000010000 */
[----:B------:R-:W-:Y:S01]  /*6510*/  FFMA.FTZ R124, R175, UR6, R144 ;  /* 0x00000006af7c7c23 */ /* 0x000fe20008010090 */
[----:B------:R-:W-:Y:S02]  /*6520*/  IMAD.U32 R117, R117, 0x10000, RZ ;  /* 0x0001000075757824 */ /* 0x000fe400078e00ff */
[----:B------:R-:W-:Y:S01]  /*6530*/  FADD.FTZ R118, R180, -R118 ;  /* 0x80000076b4767221 */ /* 0x000fe20000010000 */
[----:B------:R-:W-:Y:S01]  /*6540*/  FFMA.FTZ R116, R116, UR24, R119 ;  /* 0x0000001874747c23 */ /* 0x000fe20008010077 */
[----:B------:R-:W-:Y:S01]  /*6550*/  FFMA.FTZ R119, R20, UR6, R144 ;  /* 0x0000000614777c23 */ /* 0x000fe20008010090 */
[----:B------:R-:W-:-:S02]  /*6560*/  IMAD.U32 R125, R123, 0x10000, RZ ;  /* 0x000100007b7d7824 */ /* 0x000fc400078e00ff */
[----:B------:R-:W-:Y:S01]  /*6570*/  FFMA.FTZ R117, R118, UR24, R117 ;  /* 0x0000001876757c23 */ /* 0x000fe20008010075 */
[----:B------:R-:W-:Y:S01]  /*6580*/  PRMT R118, R121, 0x7632, R118 ;  /* 0x0000763279767816 */ /* 0x000fe20000000076 */
[----:B------:R-:W-:Y:S01]  /*6590*/  FADD.FTZ R119, R21, -R119 ;  /* 0x8000007715777221 */ /* 0x000fe20000010000 */
[----:B------:R-:W-:Y:S01]  /*65a0*/  FADD.FTZ R124, R174, -R124 ;  /* 0x8000007cae7c7221 */ /* 0x000fe20000010000 */
[----:B------:R-:W-:Y:S02]  /*65b0*/  ISETP.GE.U32.AND P0, PT, R32, RZ, PT ;  /* 0x000000ff2000720c */ /* 0x000fe40003f06070 */
[----:B------:R-:W-:Y:S01]  /*65c0*/  SHF.L.U32 R118, R118, 0x10, RZ ;  /* 0x0000001076767819 */ /* 0x000fe200000006ff */
[----:B------:R-:W-:Y:S01]  /*65d0*/  FFMA.FTZ R119, R119, UR24, R125 ;  /* 0x0000001877777c23 */ /* 0x000fe2000801007d */
[C---:B------:R-:W-:Y:S02]  /*65e0*/  LOP3.LUT P5, RZ, R33.reuse, 0xff0000, RZ, 0xc0, !PT ;  /* 0x00ff000021ff7812 */ /* 0x040fe400078ac0ff */
[----:B------:R-:W-:Y:S01]  /*65f0*/  ISETP.GE.U32.AND.EX P0, PT, R33, 0x1000000, PT, P0 ;  /* 0x010000002100780c */ /* 0x000fe20003f06100 */
[----:B------:R-:W-:Y:S01]  /*6600*/  FFMA.FTZ R140, R124, UR24, R118 ;  /* 0x000000187c8c7c23 */ /* 0x000fe20008010076 */
[----:B------:R-:W-:Y:S01]  /*6610*/  FMUL.FTZ R118, R119, UR23 ;  /* 0x0000001777767c20 */ /* 0x000fe20008410000 */
[C---:B------:R-:W-:Y:S01]  /*6620*/  FMUL.FTZ R124, R116.reuse, UR23 ;  /* 0x00000017747c7c20 */ /* 0x040fe20008410000 */
[----:B------:R-:W-:-:S02]  /*6630*/  F2FP.BF16.F32.PACK_AB R127, R116, R119 ;  /* 0x00000077747f723e */ /* 0x000fc400000010ff */
[----:B------:R-:W-:Y:S02]  /*6640*/  SHF.L.U32 R125, R122, 0x10, RZ ;  /* 0x000000107a7d7819 */ /* 0x000fe400000006ff */
[----:B------:R-:W-:Y:S02]  /*6650*/  FSEL R119, R118, RZ, P5 ;  /* 0x000000ff76777208 */ /* 0x000fe40002800000 */
[----:B------:R-:W-:Y:S02]  /*6660*/  FSEL R116, R124, RZ, P0 ;  /* 0x000000ff7c747208 */ /* 0x000fe40000000000 */
[----:B------:R-:W-:Y:S02]  /*6670*/  ISETP.GE.U32.AND P0, PT, R34, RZ, PT ;  /* 0x000000ff2200720c */ /* 0x000fe40003f06070 */
[----:B------:R-:W-:Y:S01]  /*6680*/  F2FP.BF16.F32.PACK_AB R119, R116, R119 ;  /* 0x000000777477723e */ /* 0x000fe200000010ff */
[----:B------:R-:W-:Y:S01]  /*6690*/  FFMA.FTZ R116, R23, UR6, R144 ;  /* 0x0000000617747c23 */ /* 0x000fe20008010090 */
[----:B------:R-:W-:-:S02]  /*66a0*/  LOP3.LUT P5, RZ, R35, 0xff0000, RZ, 0xc0, !PT ;  /* 0x00ff000023ff7812 */ /* 0x000fc400078ac0ff */
[C---:B------:R-:W-:Y:S01]  /*66b0*/  ISETP.GE.U32.AND.EX P0, PT, R35.reuse, 0x1000000, PT, P0 ;  /* 0x010000002300780c */ /* 0x040fe20003f06100 */
[----:B------:R-:W-:Y:S01]  /*66c0*/  FADD.FTZ R116, R22, -R116 ;  /* 0x8000007416747221 */ /* 0x000fe20000010000 */
[----:B------:R-:W-:Y:S02]  /*66d0*/  FSEL R118, R118, RZ, P5 ;  /* 0x000000ff76767208 */ /* 0x000fe40002800000 */
[----:B------:R-:W-:Y:S01]  /*66e0*/  FSEL R124, R124, RZ, P0 ;  /* 0x000000ff7c7c7208 */ /* 0x000fe20000000000 */
[----:B------:R-:W-:Y:S01]  /*66f0*/  FFMA.FTZ R116, R116, UR24, R125 ;  /* 0x0000001874747c23 */ /* 0x000fe2000801007d */
[----:B------:R-:W-:Y:S02]  /*6700*/  LOP3.LUT P6, RZ, R35, 0xff, RZ, 0xc0, !PT ;  /* 0x000000ff23ff7812 */ /* 0x000fe400078cc0ff */
[----:B------:R-:W-:Y:S01]  /*6710*/  F2FP.BF16.F32.PACK_AB R143, R124, R118 ;  /* 0x000000767c8f723e */ /* 0x000fe200000010ff */
[----:B------:R-:W-:Y:S01]  /*6720*/  FMUL.FTZ R118, R116, UR23 ;  /* 0x0000001774767c20 */ /* 0x000fe20008410000 */
[C---:B------:R-:W-:Y:S01]  /*6730*/  F2FP.BF16.F32.PACK_AB R126, R117.reuse, R116 ;  /* 0x00000074757e723e */ /* 0x040fe200000010ff */
[----:B------:R-:W-:Y:S01]  /*6740*/  FMUL.FTZ R117, R117, UR23 ;  /* 0x0000001775757c20 */ /* 0x000fe20008410000 */
[----:B------:R-:W-:-:S02]  /*6750*/  LOP3.LUT P0, RZ, R33, 0xff00, RZ, 0xc0, !PT ;  /* 0x0000ff0021ff7812 */ /* 0x000fc4000780c0ff */
[C---:B------:R-:W-:Y:S02]  /*6760*/  FSEL R116, R118.reuse, RZ, P6 ;  /* 0x000000ff76747208 */ /* 0x040fe40003000000 */
[----:B------:R-:W-:Y:S02]  /*6770*/  LOP3.LUT P6, RZ, R35, 0xff00, RZ, 0xc0, !PT ;  /* 0x0000ff0023ff7812 */ /* 0x000fe400078cc0ff */
[C---:B------:R-:W-:Y:S02]  /*6780*/  FSEL R124, R117.reuse, RZ, P0 ;  /* 0x000000ff757c7208 */ /* 0x040fe40000000000 */
[----:B------:R-:W-:Y:S02]  /*6790*/  FSEL R117, R117, RZ, P6 ;  /* 0x000000ff75757208 */ /* 0x000fe40003000000 */
[----:B------:R-:W-:Y:S02]  /*67a0*/  LOP3.LUT P5, RZ, R33, 0xff, RZ, 0xc0, !PT ;  /* 0x000000ff21ff7812 */ /* 0x000fe400078ac0ff */
[----:B------:R-:W-:Y:S01]  /*67b0*/  F2FP.BF16.F32.PACK_AB R142, R117, R116 ;  /* 0x00000074758e723e */ /* 0x000fe200000010ff */
[----:B------:R-:W-:Y:S01]  /*67c0*/  FFMA.FTZ R116, R25, UR6, R144 ;  /* 0x0000000619747c23 */ /* 0x000fe20008010090 */
[----:B------:R-:W-:Y:S01]  /*67d0*/  IMAD.U32 R117, R121, 0x10000, RZ ;  /* 0x0001000079757824 */ /* 0x000fe200078e00ff */
[----:B------:R-:W-:-:S02]  /*67e0*/  FSEL R118, R118, RZ, P5 ;  /* 0x000000ff76767208 */ /* 0x000fc40002800000 */
[----:B------:R-:W-:Y:S01]  /*67f0*/  FADD.FTZ R116, R24, -R116 ;  /* 0x8000007418747221 */ /* 0x000fe20000010000 */
[----:B------:R-:W-:Y:S02]  /*6800*/  LOP3.LUT P0, RZ, R32, 0xff0000, RZ, 0xc0, !PT ;  /* 0x00ff000020ff7812 */ /* 0x000fe4000780c0ff */
[----:B------:R-:W-:Y:S01]  /*6810*/  F2FP.BF16.F32.PACK_AB R118, R124, R118 ;  /* 0x000000767c76723e */ /* 0x000fe200000010ff */
[----:B------:R-:W-:Y:S01]  /*6820*/  FFMA.FTZ R125, R116, UR24, R117 ;  /* 0x00000018747d7c23 */ /* 0x000fe20008010075 */
[----:B------:R-:W-:Y:S01]  /*6830*/  FFMA.FTZ R117, R0, UR6, R144 ;  /* 0x0000000600757c23 */ /* 0x000fe20008010090 */
[----:B------:R-:W-:Y:S02]  /*6840*/  SHF.L.U32 R124, R120, 0x10, RZ ;  /* 0x00000010787c7819 */ /* 0x000fe400000006ff */
[----:B------:R-:W-:Y:S01]  /*6850*/  FMUL.FTZ R116, R125, UR23 ;  /* 0x000000177d747c20 */ /* 0x000fe20008410000 */
[----:B------:R-:W-:Y:S01]  /*6860*/  F2FP.BF16.F32.PACK_AB R125, R140, R125 ;  /* 0x0000007d8c7d723e */ /* 0x000fe200000010ff */
[----:B------:R-:W-:Y:S01]  /*6870*/  FADD.FTZ R117, R26, -R117 ;  /* 0x800000751a757221 */ /* 0x000fe20000010000 */
[----:B------:R-:W-:Y:S01]  /*6880*/  FMUL.FTZ R140, R140, UR23 ;  /* 0x000000178c8c7c20 */ /* 0x000fe20008410000 */
[----:B------:R-:W-:-:S02]  /*6890*/  LOP3.LUT P5, RZ, R32, 0xff000000, RZ, 0xc0, !PT ;  /* 0xff00000020ff7812 */ /* 0x000fc400078ac0ff */
[----:B------:R-:W-:Y:S01]  /*68a0*/  FFMA.FTZ R145, R117, UR24, R124 ;  /* 0x0000001875917c23 */ /* 0x000fe2000801007c */
[----:B------:R-:W-:Y:S02]  /*68b0*/  FSEL R117, R116, RZ, P0 ;  /* 0x000000ff74757208 */ /* 0x000fe40000000000 */
[----:B------:R-:W-:Y:S01]  /*68c0*/  FSEL R124, R140, RZ, P5 ;  /* 0x000000ff8c7c7208 */ /* 0x000fe20002800000 */
[----:B------:R-:W-:Y:S01]  /*68d0*/  FMUL.FTZ R146, R145, UR23 ;  /* 0x0000001791927c20 */ /* 0x000fe20008410000 */
[----:B------:R-:W-:Y:S02]  /*68e0*/  PRMT R141, R120, 0x7632, R141 ;  /* 0x00007632788d7816 */ /* 0x000fe4000000008d */
[----:B------:R-:W-:Y:S01]  /*68f0*/  F2FP.BF16.F32.PACK_AB R117, R124, R117 ;  /* 0x000000757c75723e */ /* 0x000fe200000010ff */
[----:B------:R-:W-:Y:S01]  /*6900*/  FFMA.FTZ R124, R162, UR6, R144 ;  /* 0x00000006a27c7c23 */ /* 0x000fe20008010090 */
[C---:B------:R-:W-:Y:S01]  /*6910*/  LOP3.LUT P0, RZ, R34.reuse, 0xff0000, RZ, 0xc0, !PT ;  /* 0x00ff000022ff7812 */ /* 0x040fe2000780c0ff */
[----:B------:R-:W-:Y:S01]  /*6920*/  IMAD.U32 R141, R141, 0x10000, RZ ;  /* 0x000100008d8d7824 */ /* 0x000fe200078e00ff */
[----:B------:R-:W-:Y:S01]  /*6930*/  LOP3.LUT P5, RZ, R34, 0xff000000, RZ, 0xc0, !PT ;  /* 0xff00000022ff7812 */ /* 0x000fe200078ac0ff */
[----:B------:R-:W-:Y:S01]  /*6940*/  FADD.FTZ R124, R161, -R124 ;  /* 0x8000007ca17c7221 */ /* 0x000fe20000010000 */
[----:B------:R-:W-:-:S02]  /*6950*/  FSEL R116, R116, RZ, P0 ;  /* 0x000000ff74747208 */ /* 0x000fc40000000000 */
[----:B------:R-:W-:Y:S01]  /*6960*/  LOP3.LUT P6, RZ, R34, 0xff00, RZ, 0xc0, !PT ;  /* 0x0000ff0022ff7812 */ /* 0x000fe200078cc0ff */
[----:B------:R-:W-:Y:S01]  /*6970*/  FFMA.FTZ R124, R124, UR24, R141 ;  /* 0x000000187c7c7c23 */ /* 0x000fe2000801008d */
[----:B------:R-:W-:Y:S02]  /*6980*/  FSEL R141, R140, RZ, P5 ;  /* 0x000000ff8c8d7208 */ /* 0x000fe40002800000 */
[----:B------:R-:W-:Y:S02]  /*6990*/  LOP3.LUT P5, RZ, R32, 0xff, RZ, 0xc0, !PT ;  /* 0x000000ff20ff7812 */ /* 0x000fe400078ac0ff */
[----:B------:R-:W-:Y:S01]  /*69a0*/  F2FP.BF16.F32.PACK_AB R141, R141, R116 ;  /* 0x000000748d8d723e */ /* 0x000fe200000010ff */
[----:B------:R-:W-:Y:S01]  /*69b0*/  FMUL.FTZ R116, R124, UR23 ;  /* 0x000000177c747c20 */ /* 0x000fe20008410000 */
[----:B------:R-:W-:Y:S02]  /*69c0*/  LOP3.LUT P0, RZ, R32, 0xff00, RZ, 0xc0, !PT ;  /* 0x0000ff0020ff7812 */ /* 0x000fe4000780c0ff */
[----:B------:R-:W-:-:S02]  /*69d0*/  FSEL R147, R146, RZ, P5 ;  /* 0x000000ff92937208 */ /* 0x000fc40002800000 */
[----:B------:R-:W-:Y:S02]  /*69e0*/  FSEL R140, R116, RZ, P6 ;  /* 0x000000ff748c7208 */ /* 0x000fe40003000000 */
[----:B------:R-:W-:Y:S02]  /*69f0*/  LOP3.LUT P6, RZ, R34, 0xff, RZ, 0xc0, !PT ;  /* 0x000000ff22ff7812 */ /* 0x000fe400078cc0ff */
[----:B------:R-:W-:Y:S02]  /*6a00*/  FSEL R116, R116, RZ, P0 ;  /* 0x000000ff74747208 */ /* 0x000fe40000000000 */
[----:B------:R-:W-:Y:S02]  /*6a10*/  FSEL R146, R146, RZ, P6 ;  /* 0x000000ff92927208 */ /* 0x000fe40003000000 */
[----:B------:R-:W-:Y:S02]  /*6a20*/  F2FP.BF16.F32.PACK_AB R116, R116, R147 ;  /* 0x000000937474723e */ /* 0x000fe400000010ff */
[----:B------:R-:W-:-:S02]  /*6a30*/  F2FP.BF16.F32.PACK_AB R140, R140, R146 ;  /* 0x000000928c8c723e */ /* 0x000fc400000010ff */
[----:B------:R-:W-:-:S07]  /*6a40*/  F2FP.BF16.F32.PACK_AB R124, R124, R145 ;  /* 0x000000917c7c723e */ /* 0x000fce00000010ff */
.L_x_198:
        /* <DEDUP_REMOVED lines=14> */
.L_x_194:
[----:B------:R-:W-:Y:S05]  /*6b30*/  BSYNC.RECONVERGENT B0 ;  /* 0x0000000000007941 */ /* 0x000fea0003800200 */
.L_x_193:
[----:B------:R-:W-:Y:S04]  /*6b40*/  BSSY.RECONVERGENT B0, `(.L_x_203) ;  /* 0x0000267000007945 */ /* 0x000fe80003800200 */
[----:B------:R-:W-:Y:S05]  /*6b50*/  @!P2 BRA `(.L_x_204) ;  /* 0x000000240094a947 */ /* 0x000fea0003800000 */
[----:B------:R-:W-:-:S04]  /*6b60*/  ISETP.NE.U32.AND P0, PT, RZ, UR18, PT ;  /* 0x00000012ff007c0c */ /* 0x000fc8000bf05070 */
[----:B------:R-:W-:-:S13]  /*6b70*/  ISETP.NE.AND.EX P0, PT, RZ, UR19, PT, P0 ;  /* 0x00000013ff007c0c */ /* 0x000fda000bf05300 */
[----:B------:R-:W-:Y:S05]  /*6b80*/  @!P0 BRA `(.L_x_205) ;  /* 0x0000001400548947 */ /* 0x000fea0003800000 */
[----:B------:R-:W-:-:S04]  /*6b90*/  UISETP.NE.U32.AND UP0, UPT, UR16, URZ, UPT ;  /* 0x000000ff1000728c */ /* 0x000fc8000bf05070 */
[----:B------:R-:W-:-:S09]  /*6ba0*/  UISETP.NE.AND.EX UP0, UPT, UR17, URZ, UPT, UP0 ;  /* 0x000000ff1100728c */ /* 0x000fd2000bf05300 */
[----:B------:R-:W-:Y:S05]  /*6bb0*/  BRA.U !UP0, `(.L_x_206) ;  /* 0x0000000908d47547 */ /* 0x000fea000b800000 */
[----:B------:R-:W-:-:S04]  /*6bc0*/  UISETP.NE.U32.AND UP0, UPT, UR4, URZ, UPT ;  /* 0x000000ff0400728c */ /* 0x000fc8000bf05070 */
[----:B------:R-:W-:-:S09]  /*6bd0*/  UISETP.NE.AND.EX UP0, UPT, UR5, URZ, UPT, UP0 ;  /* 0x000000ff0500728c */ /* 0x000fd2000bf05300 */
[----:B------:R-:W-:Y:S05]  /*6be0*/  BRA.U !UP0, `(.L_x_207) ;  /* 0x00000005086c7547 */ /* 0x000fea000b800000 */
[C---:B0----5:R-:W-:Y:S01]  /*6bf0*/  PRMT R118, R131.reuse, 0x7632, R118 ;  /* 0x0000763283767816 */ /* 0x061fe20000000076 */
[--C-:B------:R-:W-:Y:S01]  /*6c00*/  FFMA.FTZ R116, R188, UR6, R144.reuse ;  /* 0x00000006bc747c23 */ /* 0x100fe20008010090 */
[----:B------:R-:W-:Y:S01]  /*6c10*/  FFMA.FTZ R119, R170, UR6, R144 ;  /* 0x00000006aa777c23 */ /* 0x000fe20008010090 */
[----:B------:R-:W-:Y:S01]  /*6c20*/  IMAD.U32 R125, R131, 0x10000, RZ ;  /* 0x00010000837d7824 */ /* 0x000fe200078e00ff */
[----:B------:R-:W-:Y:S01]  /*6c30*/  LOP3.LUT P6, RZ, R157, 0xff0000, RZ, 0xc0, !PT ;  /* 0x00ff00009dff7812 */ /* 0x000fe200078cc0ff */
[----:B------:R-:W-:Y:S02]  /*6c40*/  IMAD.U32 R118, R118, 0x10000, RZ ;  /* 0x0001000076767824 */ /* 0x000fe400078e00ff */
[----:B------:R-:W-:Y:S01]  /*6c50*/  FADD.FTZ R116, R189, -R116 ;  /* 0x80000074bd747221 */ /* 0x000fe20000010000 */
[----:B------:R-:W-:Y:S01]  /*6c60*/  FADD.FTZ R127, R169, -R119 ;  /* 0x80000077a97f7221 */ /* 0x000fe20000010000 */
[----:B------:R-:W-:Y:S01]  /*6c70*/  FFMA.FTZ R119, R173, UR6, R144 ;  /* 0x00000006ad777c23 */ /* 0x000fe20008010090 */
[----:B------:R-:W-:Y:S01]  /*6c80*/  LOP3.LUT P5, RZ, R37, 0xff0000, RZ, 0xc0, !PT ;  /* 0x00ff000025ff7812 */ /* 0x000fe200078ac0ff */
[----:B------:R-:W-:Y:S01]  /*6c90*/  FFMA.FTZ R118, R116, UR24, R118 ;  /* 0x0000001874767c23 */ /* 0x000fe20008010076 */
[----:B------:R-:W-:Y:S01]  /*6ca0*/  FFMA.FTZ R116, R181, UR6, R144 ;  /* 0x00000006b5747c23 */ /* 0x000fe20008010090 */
[----:B------:R-:W-:Y:S01]  /*6cb0*/  FADD.FTZ R119, R171, -R119 ;  /* 0x80000077ab777221 */ /* 0x000fe20000010000 */
[----:B------:R-:W-:Y:S01]  /*6cc0*/  FFMA.FTZ R127, R127, UR24, R125 ;  /* 0x000000187f7f7c23 */ /* 0x000fe2000801007d */
[----:B------:R-:W-:Y:S01]  /*6cd0*/  PRMT R117, R130, 0x7632, R117 ;  /* 0x0000763282757816 */ /* 0x000fe20000000075 */
[--C-:B------:R-:W-:Y:S01]  /*6ce0*/  FADD.FTZ R124, R182, -R116.reuse ;  /* 0x80000074b67c7221 */ /* 0x100fe20000010000 */
[----:B------:R-:W-:Y:S01]  /*6cf0*/  PRMT R116, R129, 0x7632, R116 ;  /* 0x0000763281747816 */ /* 0x000fe20000000074 */
[----:B------:R-:W-:Y:S01]  /*6d00*/  FFMA.FTZ R126, R15, UR6, R144 ;  /* 0x000000060f7e7c23 */ /* 0x000fe20008010090 */
[----:B------:R-:W-:Y:S01]  /*6d10*/  SHF.L.U32 R117, R117, 0x10, RZ ;  /* 0x0000001075757819 */ /* 0x000fe200000006ff */
[----:B------:R-:W-:Y:S01]  /*6d20*/  IMAD.U32 R125, R130, 0x10000, RZ ;  /* 0x00010000827d7824 */ /* 0x000fe200078e00ff */
[----:B------:R-:W-:Y:S01]  /*6d30*/  SHF.L.U32 R116, R116, 0x10, RZ ;  /* 0x0000001074747819 */ /* 0x000fe200000006ff */
[----:B------:R-:W-:Y:S01]  /*6d40*/  FADD.FTZ R126, R14, -R126 ;  /* 0x8000007e0e7e7221 */ /* 0x000fe20000010000 */
[----:B------:R-:W-:Y:S01]  /*6d50*/  PRMT R141, R128, 0x7632, R141 ;  /* 0x00007632808d7816 */ /* 0x000fe2000000008d */
[----:B------:R-:W-:-:S02]  /*6d60*/  FFMA.FTZ R117, R124, UR24, R117 ;  /* 0x000000187c757c23 */ /* 0x000fc40008010075 */
[----:B------:R-:W-:Y:S01]  /*6d70*/  FFMA.FTZ R140, R119, UR24, R116 ;  /* 0x00000018778c7c23 */ /* 0x000fe20008010074 */
[----:B------:R-:W-:Y:S01]  /*6d80*/  FMUL.FTZ R119, R127, UR23 ;  /* 0x000000177f777c20 */ /* 0x000fe20008410000 */
[C---:B------:R-:W-:Y:S01]  /*6d90*/  F2FP.BF16.F32.PACK_AB R127, R118.reuse, R127 ;  /* 0x0000007f767f723e */ /* 0x040fe200000010ff */
[----:B------:R-:W-:Y:S01]  /*6da0*/  FMUL.FTZ R118, R118, UR23 ;  /* 0x0000001776767c20 */ /* 0x000fe20008410000 */
[----:B------:R-:W-:Y:S01]  /*6db0*/  FFMA.FTZ R126, R126, UR24, R125 ;  /* 0x000000187e7e7c23 */ /* 0x000fe2000801007d */
[----:B------:R-:W-:Y:S02]  /*6dc0*/  SHF.L.U32 R141, R141, 0x10, RZ ;  /* 0x000000108d8d7819 */ /* 0x000fe400000006ff */
[C---:B------:R-:W-:Y:S02]  /*6dd0*/  FSEL R116, R119.reuse, RZ, P6 ;  /* 0x000000ff77747208 */ /* 0x040fe40003000000 */
[----:B------:R-:W-:Y:S02]  /*6de0*/  FSEL R119, R119, RZ, P5 ;  /* 0x000000ff77777208 */ /* 0x000fe40002800000 */
[----:B------:R-:W-:-:S02]  /*6df0*/  ISETP.GE.U32.AND P5, PT, R36, RZ, PT ;  /* 0x000000ff2400720c */ /* 0x000fc40003fa6070 */
[----:B------:R-:W-:Y:S02]  /*6e00*/  ISETP.GE.U32.AND P6, PT, R156, RZ, PT ;  /* 0x000000ff9c00720c */ /* 0x000fe40003fc6070 */
[----:B------:R-:W-:Y:S02]  /*6e10*/  ISETP.GE.U32.AND.EX P5, PT, R37, 0x1000000, PT, P5 ;  /* 0x010000002500780c */ /* 0x000fe40003fa6150 */
[C---:B------:R-:W-:Y:S02]  /*6e20*/  ISETP.GE.U32.AND.EX P6, PT, R157.reuse, 0x1000000, PT, P6 ;  /* 0x010000009d00780c */ /* 0x040fe40003fc6160 */
[C---:B------:R-:W-:Y:S02]  /*6e30*/  FSEL R124, R118.reuse, RZ, P5 ;  /* 0x000000ff767c7208 */ /* 0x040fe40002800000 */
[----:B------:R-:W-:Y:S02]  /*6e40*/  FSEL R118, R118, RZ, P6 ;  /* 0x000000ff76767208 */ /* 0x000fe40003000000 */
[----:B------:R-:W-:-:S02]  /*6e50*/  LOP3.LUT P6, RZ, R157, 0xff, RZ, 0xc0, !PT ;  /* 0x000000ff9dff7812 */ /* 0x000fc400078cc0ff */
[----:B------:R-:W-:Y:S01]  /*6e60*/  F2FP.BF16.F32.PACK_AB R143, R118, R116 ;  /* 0x00000074768f723e */ /* 0x000fe200000010ff */
[----:B------:R-:W-:Y:S01]  /*6e70*/  FMUL.FTZ R118, R126, UR23 ;  /* 0x000000177e767c20 */ /* 0x000fe20008410000 */
[----:B------:R-:W-:Y:S02]  /*6e80*/  LOP3.LUT P5, RZ, R37, 0xff, RZ, 0xc0, !PT ;  /* 0x000000ff25ff7812 */ /* 0x000fe400078ac0ff */
[C---:B------:R-:W-:Y:S01]  /*6e90*/  F2FP.BF16.F32.PACK_AB R126, R117.reuse, R126 ;  /* 0x0000007e757e723e */ /* 0x040fe200000010ff */
[----:B------:R-:W-:Y:S01]  /*6ea0*/  FMUL.FTZ R117, R117, UR23 ;  /* 0x0000001775757c20 */ /* 0x000fe20008410000 */
[C---:B------:R-:W-:Y:S02]  /*6eb0*/  FSEL R116, R118.reuse, RZ, P6 ;  /* 0x000000ff76747208 */ /* 0x040fe40003000000 */
[----:B------:R-:W-:Y:S02]  /*6ec0*/  LOP3.LUT P6, RZ, R37, 0xff00, RZ, 0xc0, !PT ;  /* 0x0000ff0025ff7812 */ /* 0x000fe400078cc0ff */
[----:B------:R-:W-:-:S02]  /*6ed0*/  FSEL R118, R118, RZ, P5 ;  /* 0x000000ff76767208 */ /* 0x000fc40002800000 */
[----:B------:R-:W-:Y:S02]  /*6ee0*/  LOP3.LUT P5, RZ, R157, 0xff00, RZ, 0xc0, !PT ;  /* 0x0000ff009dff7812 */ /* 0x000fe400078ac0ff */
[----:B------:R-:W-:Y:S02]  /*6ef0*/  F2FP.BF16.F32.PACK_AB R119, R124, R119 ;  /* 0x000000777c77723e */ /* 0x000fe400000010ff */
[C---:B------:R-:W-:Y:S02]  /*6f00*/  FSEL R124, R117.reuse, RZ, P6 ;  /* 0x000000ff757c7208 */ /* 0x040fe40003000000 */
[----:B------:R-:W-:Y:S02]  /*6f10*/  FSEL R117, R117, RZ, P5 ;  /* 0x000000ff75757208 */ /* 0x000fe40002800000 */
[----:B------:R-:W-:Y:S01]  /*6f20*/  F2FP.BF16.F32.PACK_AB R118, R124, R118 ;  /* 0x000000767c76723e */ /* 0x000fe200000010ff */
[----:B------:R-:W-:Y:S01]  /*6f30*/  IMAD.U32 R124, R128, 0x10000, RZ ;  /* 0x00010000807c7824 */ /* 0x000fe200078e00ff */
[----:B------:R-:W-:Y:S01]  /*6f40*/  F2FP.BF16.F32.PACK_AB R142, R117, R116 ;  /* 0x00000074758e723e */ /* 0x000fe200000010ff */
[----:B------:R-:W-:Y:S01]  /*6f50*/  FFMA.FTZ R116, R17, UR6, R144 ;  /* 0x0000000611747c23 */ /* 0x000fe20008010090 */
[----:B------:R-:W-:-:S02]  /*6f60*/  SHF.L.U32 R117, R129, 0x10, RZ ;  /* 0x0000001081757819 */ /* 0x000fc400000006ff */
[----:B------:R-:W-:Y:S01]  /*6f70*/  LOP3.LUT P5, RZ, R36, 0xff0000, RZ, 0xc0, !PT ;  /* 0x00ff000024ff7812 */ /* 0x000fe200078ac0ff */
[----:B------:R-:W-:Y:S01]  /*6f80*/  FADD.FTZ R116, R16, -R116 ;  /* 0x8000007410747221 */ /* 0x000fe20000010000 */
[----:B------:R-:W-:-:S03]  /*6f90*/  LOP3.LUT P6, RZ, R36, 0xff000000, RZ, 0xc0, !PT ;  /* 0xff00000024ff7812 */ /* 0x000fc600078cc0ff */
[----:B------:R-:W-:Y:S01]  /*6fa0*/  FFMA.FTZ R125, R116, UR24, R117 ;  /* 0x00000018747d7c23 */ /* 0x000fe20008010075 */
[----:B------:R-:W-:-:S03]  /*6fb0*/  FFMA.FTZ R117, R19, UR6, R144 ;  /* 0x0000000613757c23 */ /* 0x000fc60008010090 */
[----:B------:R-:W-:Y:S01]  /*6fc0*/  FMUL.FTZ R116, R125, UR23 ;  /* 0x000000177d747c20 */ /* 0x000fe20008410000 */
[----:B------:R-:W-:Y:S01]  /*6fd0*/  F2FP.BF16.F32.PACK_AB R125, R140, R125 ;  /* 0x0000007d8c7d723e */ /* 0x000fe200000010ff */
[----:B------:R-:W-:Y:S01]  /*6fe0*/  FADD.FTZ R117, R18, -R117 ;  /* 0x8000007512757221 */ /* 0x000fe20000010000 */
[----:B------:R-:W-:-:S03]  /*6ff0*/  FMUL.FTZ R140, R140, UR23 ;  /* 0x000000178c8c7c20 */ /* 0x000fc60008410000 */
[----:B------:R-:W-:Y:S01]  /*7000*/  FFMA.FTZ R145, R117, UR24, R124 ;  /* 0x0000001875917c23 */ /* 0x000fe2000801007c */
[----:B------:R-:W-:Y:S02]  /*7010*/  FSEL R117, R116, RZ, P5 ;  /* 0x000000ff74757208 */ /* 0x000fe40002800000 */
[----:B------:R-:W-:Y:S01]  /*7020*/  FSEL R124, R140, RZ, P6 ;  /* 0x000000ff8c7c7208 */ /* 0x000fe20003000000 */
[----:B------:R-:W-:Y:S01]  /*7030*/  FMUL.FTZ R146, R145, UR23 ;  /* 0x0000001791927c20 */ /* 0x000fe20008410000 */
[----:B------:R-:W-:Y:S02]  /*7040*/  LOP3.LUT P5, RZ, R156, 0xff0000, RZ, 0xc0, !PT ;  /* 0x00ff00009cff7812 */ /* 0x000fe400078ac0ff */
[----:B------:R-:W-:Y:S01]  /*7050*/  F2FP.BF16.F32.PACK_AB R117, R124, R117 ;  /* 0x000000757c75723e */ /* 0x000fe200000010ff */
[----:B------:R-:W-:Y:S01]  /*7060*/  FFMA.FTZ R124, R160, UR6, R144 ;  /* 0x00000006a07c7c23 */ /* 0x000fe20008010090 */
[----:B------:R-:W-:Y:S02]  /*7070*/  LOP3.LUT P6, RZ, R156, 0xff000000, RZ, 0xc0, !PT ;  /* 0xff0000009cff7812 */ /* 0x000fe400078cc0ff */
[----:B------:R-:W-:Y:S01]  /*7080*/  FSEL R116, R116, RZ, P5 ;  /* 0x000000ff74747208 */ /* 0x000fe20002800000 */
[----:B------:R-:W-:Y:S01]  /*7090*/  FADD.FTZ R124, R31, -R124 ;  /* 0x8000007c1f7c7221 */ /* 0x000fe20000010000 */
[----:B------:R-:W-:-:S03]  /*70a0*/  LOP3.LUT P5, RZ, R156, 0xff00, RZ, 0xc0, !PT ;  /* 0x0000ff009cff7812 */ /* 0x000fc600078ac0ff */
[----:B------:R-:W-:Y:S01]  /*70b0*/  FFMA.FTZ R124, R124, UR24, R141 ;  /* 0x000000187c7c7c23 */ /* 0x000fe2000801008d */
[----:B------:R-:W-:Y:S02]  /*70c0*/  FSEL R141, R140, RZ, P6 ;  /* 0x000000ff8c8d7208 */ /* 0x000fe40003000000 */
[----:B------:R-:W-:Y:S02]  /*70d0*/  LOP3.LUT P6, RZ, R36, 0xff00, RZ, 0xc0, !PT ;  /* 0x0000ff0024ff7812 */ /* 0x000fe400078cc0ff */
[----:B------:R-:W-:Y:S01]  /*70e0*/  F2FP.BF16.F32.PACK_AB R141, R141, R116 ;  /* 0x000000748d8d723e */ /* 0x000fe200000010ff */
[C---:B------:R-:W-:Y:S01]  /*70f0*/  FMUL.FTZ R116, R124.reuse, UR23 ;  /* 0x000000177c747c20 */ /* 0x040fe20008410000 */
[----:B------:R-:W-:-:S04]  /*7100*/  F2FP.BF16.F32.PACK_AB R124, R124, R145 ;  /* 0x000000917c7c723e */ /* 0x000fc800000010ff */
[----:B------:R-:W-:Y:S02]  /*7110*/  FSEL R140, R116, RZ, P5 ;  /* 0x000000ff748c7208 */ /* 0x000fe40002800000 */
[----:B------:R-:W-:Y:S02]  /*7120*/  LOP3.LUT P5, RZ, R36, 0xff, RZ, 0xc0, !PT ;  /* 0x000000ff24ff7812 */ /* 0x000fe400078ac0ff */
[----:B------:R-:W-:Y:S02]  /*7130*/  FSEL R116, R116, RZ, P6 ;  /* 0x000000ff74747208 */ /* 0x000fe40003000000 */
[----:B------:R-:W-:Y:S02]  /*7140*/  LOP3.LUT P6, RZ, R156, 0xff, RZ, 0xc0, !PT ;  /* 0x000000ff9cff7812 */ /* 0x000fe400078cc0ff */
[C---:B------:R-:W-:Y:S02]  /*7150*/  FSEL R147, R146.reuse, RZ, P5 ;  /* 0x000000ff92937208 */ /* 0x040fe40002800000 */
[----:B------:R-:W-:-:S02]  /*7160*/  FSEL R146, R146, RZ, P6 ;  /* 0x000000ff92927208 */ /* 0x000fc40003000000 */
[----:B------:R-:W-:Y:S02]  /*7170*/  F2FP.BF16.F32.PACK_AB R116, R116, R147 ;  /* 0x000000937474723e */ /* 0x000fe400000010ff */
[----:B------:R-:W-:Y:S01]  /*7180*/  F2FP.BF16.F32.PACK_AB R140, R140, R146 ;  /* 0x000000928c8c723e */ /* 0x000fe200000010ff */
[----:B------:R-:W-:Y:S06]  /*7190*/  BRA `(.L_x_208) ;  /* 0x0000001c00d07947 */ /* 0x000fec0003800000 */
.L_x_207:
[--C-:B0-----:R-:W-:Y:S01]  /*71a0*/  FFMA.FTZ R116, R170, UR6, R144.reuse ;  /* 0x00000006aa747c23 */ /* 0x101fe20008010090 */
[----:B-----5:R-:W-:Y:S02]  /*71b0*/  IMAD.U32 R117, R131, 0x10000, RZ ;  /* 0x0001000083757824 */ /* 0x020fe400078e00ff */
[----:B------:R-:W-:Y:S01]  /*71c0*/  FFMA.FTZ R118, R181, UR6, R144 ;  /* 0x00000006b5767c23 */ /* 0x000fe20008010090 */
[----:B------:R-:W-:Y:S01]  /*71d0*/  PRMT R140, R131, 0x7632, R140 ;  /* 0x00007632838c7816 */ /* 0x000fe2000000008c */
[----:B------:R-:W-:Y:S01]  /*71e0*/  FADD.FTZ R116, R169, -R116 ;  /* 0x80000074a9747221 */ /* 0x000fe20000010000 */
[----:B------:R-:W-:Y:S01]  /*71f0*/  FFMA.FTZ R119, R188, UR6, R144 ;  /* 0x00000006bc777c23 */ /* 0x000fe20008010090 */
[----:B------:R-:W-:Y:S01]  /*7200*/  FADD.FTZ R118, R182, -R118 ;  /* 0x80000076b6767221 */ /* 0x000fe20000010000 */
[----:B------:R-:W-:Y:S01]  /*7210*/  SHF.L.U32 R140, R140, 0x10, RZ ;  /* 0x000000108c8c7819 */ /* 0x000fe200000006ff */
[--C-:B------:R-:W-:Y:S01]  /*7220*/  FFMA.FTZ R116, R116, UR24, R117.reuse ;  /* 0x0000001874747c23 */ /* 0x100fe20008010075 */
[----:B------:R-:W-:Y:S01]  /*7230*/  PRMT R117, R130, 0x7632, R117 ;  /* 0x0000763282757816 */ /* 0x000fe20000000075 */
[----:B------:R-:W-:Y:S01]  /*7240*/  FADD.FTZ R119, R189, -R119 ;  /* 0x80000077bd777221 */ /* 0x000fe20000010000 */
[----:B------:R-:W-:-:S02]  /*7250*/  LOP3.LUT P6, RZ, R157, 0xff0000, RZ, 0xc0, !PT ;  /* 0x00ff00009dff7812 */ /* 0x000fc400078cc0ff */
[----:B------:R-:W-:Y:S01]  /*7260*/  LOP3.LUT P5, RZ, R37, 0xff0000, RZ, 0xc0, !PT ;  /* 0x00ff000025ff7812 */ /* 0x000fe200078ac0ff */
[----:B------:R-:W-:Y:S02]  /*7270*/  IMAD.U32 R117, R117, 0x10000, RZ ;  /* 0x0001000075757824 */ /* 0x000fe400078e00ff */
[--C-:B------:R-:W-:Y:S01]  /*7280*/  FFMA.FTZ R119, R119, UR24, R140.reuse ;  /* 0x0000001877777c23 */ /* 0x100fe2000801008c */
[----:B------:R-:W-:Y:S01]  /*7290*/  PRMT R140, R129, 0x7632, R140 ;  /* 0x00007632818c7816 */ /* 0x000fe2000000008c */
[----:B------:R-:W-:Y:S01]  /*72a0*/  FFMA.FTZ R118, R118, UR24, R117 ;  /* 0x0000001876767c23 */ /* 0x000fe20008010075 */
[----:B------:R-:W-:Y:S01]  /*72b0*/  FMUL.FTZ R117, R116, UR23 ;  /* 0x0000001774757c20 */ /* 0x000fe20008410000 */
[----:B------:R-:W-:Y:S01]  /*72c0*/  FMUL.FTZ R143, R119, UR23 ;  /* 0x00000017778f7c20 */ /* 0x000fe20008410000 */
[----:B------:R-:W-:Y:S01]  /*72d0*/  SHF.L.U32 R140, R140, 0x10, RZ ;  /* 0x000000108c8c7819 */ /* 0x000fe200000006ff */
[----:B------:R-:W-:Y:S02]  /*72e0*/  FMUL.FTZ R141, R118, UR23 ;  /* 0x00000017768d7c20 */ /* 0x000fe40008410000 */
[----:B------:R-:W-:-:S02]  /*72f0*/  FSEL R116, R117, RZ, P6 ;  /* 0x000000ff75747208 */ /* 0x000fc40003000000 */
[----:B------:R-:W-:Y:S02]  /*7300*/  ISETP.GE.U32.AND P6, PT, R36, RZ, PT ;  /* 0x000000ff2400720c */ /* 0x000fe40003fc6070 */
[----:B------:R-:W-:Y:S02]  /*7310*/  FSEL R117, R117, RZ, P5 ;  /* 0x000000ff75757208 */ /* 0x000fe40002800000 */
[----:B------:R-:W-:Y:S02]  /*7320*/  ISETP.GE.U32.AND P5, PT, R156, RZ, PT ;  /* 0x000000ff9c00720c */ /* 0x000fe40003fa6070 */
[----:B------:R-:W-:Y:S02]  /*7330*/  ISETP.GE.U32.AND.EX P6, PT, R37, 0x1000000, PT, P6 ;  /* 0x010000002500780c */ /* 0x000fe40003fc6160 */
[----:B------:R-:W-:Y:S02]  /*7340*/  ISETP.GE.U32.AND.EX P5, PT, R157, 0x1000000, PT, P5 ;  /* 0x010000009d00780c */ /* 0x000fe40003fa6150 */
[----:B------:R-:W-:-:S02]  /*7350*/  FSEL R119, R143, RZ, P6 ;  /* 0x000000ff8f777208 */ /* 0x000fc40003000000 */
[----:B------:R-:W-:Y:S02]  /*7360*/  FSEL R143, R143, RZ, P5 ;  /* 0x000000ff8f8f7208 */ /* 0x000fe40002800000 */
[----:B------:R-:W-:Y:S01]  /*7370*/  F2FP.BF16.F32.PACK_AB R119, R119, R117 ;  /* 0x000000757777723e */ /* 0x000fe200000010ff */
[----:B------:R-:W-:Y:S01]  /*7380*/  FFMA.FTZ R117, R15, UR6, R144 ;  /* 0x000000060f757c23 */ /* 0x000fe20008010090 */
[----:B------:R-:W-:Y:S02]  /*7390*/  F2FP.BF16.F32.PACK_AB R143, R143, R116 ;  /* 0x000000748f8f723e */ /* 0x000fe400000010ff */
[----:B------:R-:W-:Y:S01]  /*73a0*/  SHF.L.U32 R116, R130, 0x10, RZ ;  /* 0x0000001082747819 */ /* 0x000fe200000006ff */
[----:B------:R-:W-:Y:S01]  /*73b0*/  FADD.FTZ R117, R14, -R117 ;  /* 0x800000750e757221 */ /* 0x000fe20000010000 */
[C---:B------:R-:W-:Y:S02]  /*73c0*/  LOP3.LUT P5, RZ, R37.reuse, 0xff, RZ, 0xc0, !PT ;  /* 0x000000ff25ff7812 */ /* 0x040fe400078ac0ff */
[----:B------:R-:W-:Y:S01]  /*73d0*/  LOP3.LUT P6, RZ, R37, 0xff00, RZ, 0xc0, !PT ;  /* 0x0000ff0025ff7812 */ /* 0x000fe200078cc0ff */
[----:B------:R-:W-:Y:S01]  /*73e0*/  FFMA.FTZ R117, R117, UR24, R116 ;  /* 0x0000001875757c23 */ /* 0x000fe20008010074 */
[----:B------:R-:W-:-:S03]  /*73f0*/  FFMA.FTZ R116, R17, UR6, R144 ;  /* 0x0000000611747c23 */ /* 0x000fc60008010090 */
[----:B------:R-:W-:Y:S01]  /*7400*/  FMUL.FTZ R142, R117, UR23 ;  /* 0x00000017758e7c20 */ /* 0x000fe20008410000 */
[----:B------:R-:W-:Y:S01]  /*7410*/  FADD.FTZ R116, R16, -R116 ;  /* 0x8000007410747221 */ /* 0x000fe20000010000 */
[----:B------:R-:W-:-:S03]  /*7420*/  IMAD.U32 R117, R129, 0x10000, RZ ;  /* 0x0001000081757824 */ /* 0x000fc600078e00ff */
[----:B------:R-:W-:Y:S01]  /*7430*/  FSEL R118, R142, RZ, P5 ;  /* 0x000000ff8e767208 */ /* 0x000fe20002800000 */
[----:B------:R-:W-:Y:S01]  /*7440*/  FFMA.FTZ R116, R116, UR24, R117 ;  /* 0x0000001874747c23 */ /* 0x000fe20008010075 */
[----:B------:R-:W-:Y:S02]  /*7450*/  FSEL R117, R141, RZ, P6 ;  /* 0x000000ff8d757208 */ /* 0x000fe40003000000 */
[----:B------:R-:W-:Y:S02]  /*7460*/  LOP3.LUT P5, RZ, R157, 0xff, RZ, 0xc0, !PT ;  /* 0x000000ff9dff7812 */ /* 0x000fe400078ac0ff */
[----:B------:R-:W-:Y:S01]  /*7470*/  F2FP.BF16.F32.PACK_AB R118, R117, R118 ;  /* 0x000000767576723e */ /* 0x000fe200000010ff */
[----:B------:R-:W-:Y:S01]  /*7480*/  FFMA.FTZ R117, R173, UR6, R144 ;  /* 0x00000006ad757c23 */ /* 0x000fe20008010090 */
[----:B------:R-:W-:Y:S02]  /*7490*/  LOP3.LUT P6, RZ, R157, 0xff00, RZ, 0xc0, !PT ;  /* 0x0000ff009dff7812 */ /* 0x000fe400078cc0ff */
[----:B------:R-:W-:Y:S01]  /*74a0*/  FSEL R142, R142, RZ, P5 ;  /* 0x000000ff8e8e7208 */ /* 0x000fe20002800000 */
[----:B------:R-:W-:Y:S01]  /*74b0*/  FADD.FTZ R117, R171, -R117 ;  /* 0x80000075ab757221 */ /* 0x000fe20000010000 */
[----:B------:R-:W-:-:S02]  /*74c0*/  FSEL R141, R141, RZ, P6 ;  /* 0x000000ff8d8d7208 */ /* 0x000fc40003000000 */
[----:B------:R-:W-:Y:S01]  /*74d0*/  LOP3.LUT P6, RZ, R156, 0xff0000, RZ, 0xc0, !PT ;  /* 0x00ff00009cff7812 */ /* 0x000fe200078cc0ff */
[----:B------:R-:W-:Y:S01]  /*74e0*/  FFMA.FTZ R117, R117, UR24, R140 ;  /* 0x0000001875757c23 */ /* 0x000fe2000801008c */
[----:B------:R-:W-:Y:S01]  /*74f0*/  FMUL.FTZ R140, R116, UR23 ;  /* 0x00000017748c7c20 */ /* 0x000fe20008410000 */
[----:B------:R-:W-:Y:S02]  /*7500*/  LOP3.LUT P5, RZ, R36, 0xff0000, RZ, 0xc0, !PT ;  /* 0x00ff000024ff7812 */ /* 0x000fe400078ac0ff */
[----:B------:R-:W-:Y:S01]  /*7510*/  F2FP.BF16.F32.PACK_AB R142, R141, R142 ;  /* 0x0000008e8d8e723e */ /* 0x000fe200000010ff */
[----:B------:R-:W-:Y:S01]  /*7520*/  FMUL.FTZ R141, R117, UR23 ;  /* 0x00000017758d7c20 */ /* 0x000fe20008410000 */
[----:B------:R-:W-:Y:S02]  /*7530*/  FSEL R116, R140, RZ, P6 ;  /* 0x000000ff8c747208 */ /* 0x000fe40003000000 */
[----:B------:R-:W-:Y:S02]  /*7540*/  LOP3.LUT P6, RZ, R36, 0xff000000, RZ, 0xc0, !PT ;  /* 0xff00000024ff7812 */ /* 0x000fe400078cc0ff */
[----:B------:R-:W-:-:S02]  /*7550*/  FSEL R117, R140, RZ, P5 ;  /* 0x000000ff8c757208 */ /* 0x000fc40002800000 */
[----:B------:R-:W-:Y:S02]  /*7560*/  LOP3.LUT P5, RZ, R156, 0xff000000, RZ, 0xc0, !PT ;  /* 0xff0000009cff7812 */ /* 0x000fe400078ac0ff */
[C---:B------:R-:W-:Y:S02]  /*7570*/  FSEL R140, R141.reuse, RZ, P6 ;  /* 0x000000ff8d8c7208 */ /* 0x040fe40003000000 */
[----:B------:R-:W-:Y:S02]  /*7580*/  FSEL R141, R141, RZ, P5 ;  /* 0x000000ff8d8d7208 */ /* 0x000fe40002800000 */
[----:B------:R-:W-:Y:S02]  /*7590*/  F2FP.BF16.F32.PACK_AB R117, R140, R117 ;  /* 0x000000758c75723e */ /* 0x000fe400000010ff */
[----:B------:R-:W-:Y:S01]  /*75a0*/  F2FP.BF16.F32.PACK_AB R141, R141, R116 ;  /* 0x000000748d8d723e */ /* 0x000fe200000010ff */
[----:B------:R-:W-:Y:S01]  /*75b0*/  FFMA.FTZ R116, R19, UR6, R144 ;  /* 0x0000000613747c23 */ /* 0x000fe20008010090 */
[----:B------:R-:W-:-:S02]  /*75c0*/  SHF.L.U32 R140, R128, 0x10, RZ ;  /* 0x00000010808c7819 */ /* 0x000fc400000006ff */
[----:B------:R-:W-:Y:S01]  /*75d0*/  LOP3.LUT P5, RZ, R156, 0xff00, RZ, 0xc0, !PT ;  /* 0x0000ff009cff7812 */ /* 0x000fe200078ac0ff */
[----:B------:R-:W-:Y:S01]  /*75e0*/  FADD.FTZ R116, R18, -R116 ;  /* 0x8000007412747221 */ /* 0x000fe20000010000 */
[----:B------:R-:W-:-:S03]  /*75f0*/  LOP3.LUT P6, RZ, R36, 0xff00, RZ, 0xc0, !PT ;  /* 0x0000ff0024ff7812 */ /* 0x000fc600078cc0ff */
[--C-:B------:R-:W-:Y:S01]  /*7600*/  FFMA.FTZ R145, R116, UR24, R140.reuse ;  /* 0x0000001874917c23 */ /* 0x100fe2000801008c */
[----:B------:R-:W-:Y:S01]  /*7610*/  PRMT R140, R128, 0x7632, R140 ;  /* 0x00007632808c7816 */ /* 0x000fe2000000008c */
[----:B------:R-:W-:Y:S02]  /*7620*/  FFMA.FTZ R116, R160, UR6, R144 ;  /* 0x00000006a0747c23 */ /* 0x000fe40008010090 */
[----:B------:R-:W-:Y:S02]  /*7630*/  FMUL.FTZ R145, R145, UR23 ;  /* 0x0000001791917c20 */ /* 0x000fe40008410000 */
[----:B------:R-:W-:Y:S02]  /*7640*/  IMAD.U32 R140, R140, 0x10000, RZ ;  /* 0x000100008c8c7824 */ /* 0x000fe400078e00ff */
[----:B------:R-:W-:-:S04]  /*7650*/  FADD.FTZ R116, R31, -R116 ;  /* 0x800000741f747221 */ /* 0x000fc80000010000 */
[----:B------:R-:W-:-:S04]  /*7660*/  FFMA.FTZ R116, R116, UR24, R140 ;  /* 0x0000001874747c23 */ /* 0x000fc8000801008c */
[----:B------:R-:W-:-:S05]  /*7670*/  FMUL.FTZ R116, R116, UR23 ;  /* 0x0000001774747c20 */ /* 0x000fca0008410000 */
        /* <DEDUP_REMOVED lines=9> */
.L_x_206:
[----:B------:R-:W-:-:S04]  /*7710*/  UISETP.NE.U32.AND UP0, UPT, UR4, URZ, UPT ;  /* 0x000000ff0400728c */ /* 0x000fc8000bf05070 */
[----:B------:R-:W-:-:S09]  /*7720*/  UISETP.NE.AND.EX UP0, UPT, UR5, URZ, UPT, UP0 ;  /* 0x000000ff0500728c */ /* 0x000fd2000bf05300 */
[----:B------:R-:W-:Y:S05]  /*7730*/  BRA.U !UP0, `(.L_x_209) ;  /* 0x00000005083c7547 */ /* 0x000fea000b800000 */
[--C-:B0-----:R-:W-:Y:S01]  /*7740*/  FFMA.FTZ R116, R170, UR6, R144.reuse ;  /* 0x00000006aa747c23 */ /* 0x101fe20008010090 */
[----:B------:R-:W-:Y:S01]  /*7750*/  FFMA.FTZ R117, R188, UR6, R144 ;  /* 0x00000006bc757c23 */ /* 0x000fe20008010090 */
[----:B-----5:R-:W-:Y:S02]  /*7760*/  LOP3.LUT P6, RZ, R157, 0xff0000, RZ, 0xc0, !PT ;  /* 0x00ff00009dff7812 */ /* 0x020fe400078cc0ff */
[----:B------:R-:W-:Y:S01]  /*7770*/  FADD.FTZ R116, R169, -R116 ;  /* 0x80000074a9747221 */ /* 0x000fe20000010000 */
[----:B------:R-:W-:Y:S01]  /*7780*/  FADD.FTZ R117, R189, -R117 ;  /* 0x80000075bd757221 */ /* 0x000fe20000010000 */
[----:B------:R-:W-:Y:S02]  /*7790*/  LOP3.LUT P5, RZ, R37, 0xff0000, RZ, 0xc0, !PT ;  /* 0x00ff000025ff7812 */ /* 0x000fe400078ac0ff */
[----:B------:R-:W-:Y:S01]  /*77a0*/  FMUL.FTZ R118, R116, UR24 ;  /* 0x0000001874767c20 */ /* 0x000fe20008410000 */
[----:B------:R-:W-:-:S03]  /*77b0*/  FMUL.FTZ R117, R117, UR24 ;  /* 0x0000001875757c20 */ /* 0x000fc60008410000 */
[----:B------:R-:W-:Y:S02]  /*77c0*/  FMUL.FTZ R119, R118, UR23 ;  /* 0x0000001776777c20 */ /* 0x000fe40008410000 */
[C---:B------:R-:W-:Y:S01]  /*77d0*/  F2FP.BF16.F32.PACK_AB R127, R117.reuse, R118 ;  /* 0x00000076757f723e */ /* 0x040fe200000010ff */
[----:B------:R-:W-:Y:S02]  /*77e0*/  FMUL.FTZ R117, R117, UR23 ;  /* 0x0000001775757c20 */ /* 0x000fe40008410000 */
[C---:B------:R-:W-:Y:S02]  /*77f0*/  FSEL R116, R119.reuse, RZ, P6 ;  /* 0x000000ff77747208 */ /* 0x040fe40003000000 */
[----:B------:R-:W-:Y:S02]  /*7800*/  ISETP.GE.U32.AND P6, PT, R36, RZ, PT ;  /* 0x000000ff2400720c */ /* 0x000fe40003fc6070 */
[----:B------:R-:W-:Y:S02]  /*7810*/  FSEL R119, R119, RZ, P5 ;  /* 0x000000ff77777208 */ /* 0x000fe40002800000 */
[----:B------:R-:W-:-:S02]  /*7820*/  ISETP.GE.U32.AND P5, PT, R156, RZ, PT ;  /* 0x000000ff9c00720c */ /* 0x000fc40003fa6070 */
[----:B------:R-:W-:Y:S02]  /*7830*/  ISETP.GE.U32.AND.EX P6, PT, R37, 0x1000000, PT, P6 ;  /* 0x010000002500780c */ /* 0x000fe40003fc6160 */
[----:B------:R-:W-:Y:S02]  /*7840*/  ISETP.GE.U32.AND.EX P5, PT, R157, 0x1000000, PT, P5 ;  /* 0x010000009d00780c */ /* 0x000fe40003fa6150 */
[C---:B------:R-:W-:Y:S02]  /*7850*/  FSEL R118, R117.reuse, RZ, P6 ;  /* 0x000000ff75767208 */ /* 0x040fe40003000000 */
[----:B------:R-:W-:Y:S02]  /*7860*/  FSEL R117, R117, RZ, P5 ;  /* 0x000000ff75757208 */ /* 0x000fe40002800000 */
[----:B------:R-:W-:Y:S02]  /*7870*/  F2FP.BF16.F32.PACK_AB R119, R118, R119 ;  /* 0x000000777677723e */ /* 0x000fe400000010ff */
[----:B------:R-:W-:Y:S01]  /*7880*/  F2FP.BF16.F32.PACK_AB R143, R117, R116 ;  /* 0x00000074758f723e */ /* 0x000fe200000010ff */
[--C-:B------:R-:W-:Y:S01]  /*7890*/  FFMA.FTZ R116, R15, UR6, R144.reuse ;  /* 0x000000060f747c23 */ /* 0x100fe20008010090 */
[----:B------:R-:W-:Y:S01]  /*78a0*/  FFMA.FTZ R117, R181, UR6, R144 ;  /* 0x00000006b5757c23 */ /* 0x000fe20008010090 */
[----:B------:R-:W-:-:S02]  /*78b0*/  LOP3.LUT P6, RZ, R157, 0xff, RZ, 0xc0, !PT ;  /* 0x000000ff9dff7812 */ /* 0x000fc400078cc0ff */
        /* <DEDUP_REMOVED lines=9> */
[----:B------:R-:W-:Y:S02]  /*7950*/  LOP3.LUT P6, RZ, R37, 0xff00, RZ, 0xc0, !PT ;  /* 0x0000ff0025ff7812 */ /* 0x000fe400078cc0ff */
[----:B------:R-:W-:Y:S02]  /*7960*/  FSEL R118, R118, RZ, P5 ;  /* 0x000000ff76767208 */ /* 0x000fe40002800000 */
[----:B------:R-:W-:-:S02]  /*7970*/  LOP3.LUT P5, RZ, R157, 0xff00, RZ, 0xc0, !PT ;  /* 0x0000ff009dff7812 */ /* 0x000fc400078ac0ff */
[C---:B------:R-:W-:Y:S02]  /*7980*/  FSEL R124, R117.reuse, RZ, P6 ;  /* 0x000000ff757c7208 */ /* 0x040fe40003000000 */
        /* <DEDUP_REMOVED lines=10> */
[----:B------:R-:W-:-:S03]  /*7a30*/  FMUL.FTZ R116, R116, UR24 ;  /* 0x0000001874747c20 */ /* 0x000fc60008410000 */
[----:B------:R-:W-:Y:S01]  /*7a40*/  FMUL.FTZ R124, R117, UR23 ;  /* 0x00000017757c7c20 */ /* 0x000fe20008410000 */
[C---:B------:R-:W-:Y:S01]  /*7a50*/  FMUL.FTZ R141, R116.reuse, UR23 ;  /* 0x00000017748d7c20 */ /* 0x040fe20008410000 */
[----:B------:R-:W-:-:S03]  /*7a60*/  F2FP.BF16.F32.PACK_AB R125, R116, R117 ;  /* 0x00000075747d723e */ /* 0x000fc600000010ff */
[----:B------:R-:W-:Y:S02]  /*7a70*/  FSEL R117, R124, RZ, P5 ;  /* 0x000000ff7c757208 */ /* 0x000fe40002800000 */
        /* <DEDUP_REMOVED lines=8> */
[----:B------:R-:W-:Y:S02]  /*7b00*/  LOP3.LUT P5, RZ, R156, 0xff00, RZ, 0xc0, !PT ;  /* 0x0000ff009cff7812 */ /* 0x000fe400078ac0ff */
[----:B------:R-:W-:Y:S01]  /*7b10*/  F2FP.BF16.F32.PACK_AB R141, R141, R124 ;  /* 0x0000007c8d8d723e */ /* 0x000fe200000010ff */
[----:B------:R-:W-:Y:S01]  /*7b20*/  FMUL.FTZ R124, R116, UR24 ;  /* 0x00000018747c7c20 */ /* 0x000fe20008410000 */
[----:B------:R-:W-:Y:S01]  /*7b30*/  FFMA.FTZ R116, R19, UR6, R144 ;  /* 0x0000000613747c23 */ /* 0x000fe20008010090 */
[----:B------:R-:W-:-:S03]  /*7b40*/  LOP3.LUT P6, RZ, R36, 0xff00, RZ, 0xc0, !PT ;  /* 0x0000ff0024ff7812 */ /* 0x000fc600078cc0ff */
[----:B------:R-:W-:Y:S01]  /*7b50*/  FADD.FTZ R140, R18, -R116 ;  /* 0x80000074128c7221 */ /* 0x000fe20000010000 */
[----:B------:R-:W-:-:S03]  /*7b60*/  FMUL.FTZ R116, R124, UR23 ;  /* 0x000000177c747c20 */ /* 0x000fc60008410000 */
[----:B------:R-:W-:Y:S02]  /*7b70*/  FMUL.FTZ R145, R140, UR24 ;  /* 0x000000188c917c20 */ /* 0x000fe40008410000 */
[----:B------:R-:W-:Y:S02]  /*7b80*/  FSEL R140, R116, RZ, P5 ;  /* 0x000000ff748c7208 */ /* 0x000fe40002800000 */
[----:B------:R-:W-:Y:S01]  /*7b90*/  FMUL.FTZ R146, R145, UR23 ;  /* 0x0000001791927c20 */ /* 0x000fe20008410000 */
[----:B------:R-:W-:Y:S02]  /*7ba0*/  LOP3.LUT P5, RZ, R36, 0xff, RZ, 0xc0, !PT ;  /* 0x000000ff24ff7812 */ /* 0x000fe400078ac0ff */
[----:B------:R-:W-:Y:S02]  /*7bb0*/  FSEL R116, R116, RZ, P6 ;  /* 0x000000ff74747208 */ /* 0x000fe40003000000 */
[----:B------:R-:W-:Y:S02]  /*7bc0*/  LOP3.LUT P6, RZ, R156, 0xff, RZ, 0xc0, !PT ;  /* 0x000000ff9cff7812 */ /* 0x000fe400078cc0ff */
[----:B------:R-:W-:-:S02]  /*7bd0*/  FSEL R147, R146, RZ, P5 ;  /* 0x000000ff92937208 */ /* 0x000fc40002800000 */
[----:B------:R-:W-:Y:S02]  /*7be0*/  FSEL R146, R146, RZ, P6 ;  /* 0x000000ff92927208 */ /* 0x000fe40003000000 */
[----:B------:R-:W-:Y:S02]  /*7bf0*/  F2FP.BF16.F32.PACK_AB R116, R116, R147 ;  /* 0x000000937474723e */ /* 0x000fe400000010ff */
[----:B------:R-:W-:Y:S02]  /*7c00*/  F2FP.BF16.F32.PACK_AB R140, R140, R146 ;  /* 0x000000928c8c723e */ /* 0x000fe400000010ff */
[----:B------:R-:W-:Y:S01]  /*7c10*/  F2FP.BF16.F32.PACK_AB R124, R124, R145 ;  /* 0x000000917c7c723e */ /* 0x000fe200000010ff */
[----:B------:R-:W-:Y:S06]  /*7c20*/  BRA `(.L_x_208) ;  /* 0x00000014002c7947 */ /* 0x000fec0003800000 */
.L_x_209:
        /* <DEDUP_REMOVED lines=8> */
[----:B------:R-:W-:Y:S01]  /*7cb0*/  FMUL.FTZ R119, R116, UR23 ;  /* 0x0000001774777c20 */ /* 0x000fe20008410000 */
[----:B------:R-:W-:-:S04]  /*7cc0*/  FMUL.FTZ R117, R117, UR23 ;  /* 0x0000001775757c20 */ /* 0x000fc80008410000 */
[C---:B------:R-:W-:Y:S02]  /*7cd0*/  FSEL R116, R119.reuse, RZ, P6 ;  /* 0x000000ff77747208 */ /* 0x040fe40003000000 */
[----:B------:R-:W-:Y:S02]  /*7ce0*/  ISETP.GE.U32.AND P6, PT, R36, RZ, PT ;  /* 0x000000ff2400720c */ /* 0x000fe40003fc6070 */
[----:B------:R-:W-:Y:S02]  /*7cf0*/  FSEL R119, R119, RZ, P5 ;  /* 0x000000ff77777208 */ /* 0x000fe40002800000 */
[----:B------:R-:W-:Y:S02]  /*7d00*/  ISETP.GE.U32.AND P5, PT, R156, RZ, PT ;  /* 0x000000ff9c00720c */ /* 0x000fe40003fa6070 */
[----:B------:R-:W-:Y:S02]  /*7d10*/  ISETP.GE.U32.AND.EX P6, PT, R37, 0x1000000, PT, P6 ;  /* 0x010000002500780c */ /* 0x000fe40003fc6160 */
[----:B------:R-:W-:-:S02]  /*7d20*/  ISETP.GE.U32.AND.EX P5, PT, R157, 0x1000000, PT, P5 ;  /* 0x010000009d00780c */ /* 0x000fc40003fa6150 */
[C---:B------:R-:W-:Y:S02]  /*7d30*/  FSEL R118, R117.reuse, RZ, P6 ;  /* 0x000000ff75767208 */ /* 0x040fe40003000000 */
[----:B------:R-:W-:Y:S02]  /*7d40*/  FSEL R117, R117, RZ, P5 ;  /* 0x000000ff75757208 */ /* 0x000fe40002800000 */
[----:B------:R-:W-:Y:S02]  /*7d50*/  LOP3.LUT P5, RZ, R37, 0xff, RZ, 0xc0, !PT ;  /* 0x000000ff25ff7812 */ /* 0x000fe400078ac0ff */
        /* <DEDUP_REMOVED lines=24> */
[----:B------:R-:W-:Y:S02]  /*7ee0*/  LOP3.LUT P5, RZ, R36, 0xff0000, RZ, 0xc0, !PT ;  /* 0x00ff000024ff7812 */ /* 0x000fe400078ac0ff */
[----:B------:R-:W-:Y:S01]  /*7ef0*/  FMUL.FTZ R117, R117, UR23 ;  /* 0x0000001775757c20 */ /* 0x000fe20008410000 */
[----:B------:R-:W-:-:S04]  /*7f00*/  FADD.FTZ R116, R171, -R116 ;  /* 0x80000074ab747221 */ /* 0x000fc80000010000 */
[----:B------:R-:W-:Y:S01]  /*7f10*/  FMUL.FTZ R141, R116, UR24 ;  /* 0x00000018748d7c20 */ /* 0x000fe20008410000 */
[----:B------:R-:W-:Y:S02]  /*7f20*/  FSEL R116, R117, RZ, P6 ;  /* 0x000000ff75747208 */ /* 0x000fe40003000000 */
[----:B------:R-:W-:Y:S01]  /*7f30*/  LOP3.LUT P6, RZ, R36, 0xff000000, RZ, 0xc0, !PT ;  /* 0xff00000024ff7812 */ /* 0x000fe200078cc0ff */
[----:B------:R-:W-:Y:S01]  /*7f40*/  FMUL.FTZ R141, R141, UR23 ;  /* 0x000000178d8d7c20 */ /* 0x000fe20008410000 */
[----:B------:R-:W-:Y:S02]  /*7f50*/  FSEL R117, R117, RZ, P5 ;  /* 0x000000ff75757208 */ /* 0x000fe40002800000 */
[----:B------:R-:W-:Y:S02]  /*7f60*/  LOP3.LUT P5, RZ, R156, 0xff000000, RZ, 0xc0, !PT ;  /* 0xff0000009cff7812 */ /* 0x000fe400078ac0ff */
[C---:B------:R-:W-:Y:S02]  /*7f70*/  FSEL R140, R141.reuse, RZ, P6 ;  /* 0x000000ff8d8c7208 */ /* 0x040fe40003000000 */
[----:B------:R-:W-:-:S02]  /*7f80*/  FSEL R141, R141, RZ, P5 ;  /* 0x000000ff8d8d7208 */ /* 0x000fc40002800000 */
[----:B------:R-:W-:Y:S01]  /*7f90*/  F2FP.BF16.F32.PACK_AB R117, R140, R117 ;  /* 0x000000758c75723e */ /* 0x000fe200000010ff */
[--C-:B------:R-:W-:Y:S01]  /*7fa0*/  FFMA.FTZ R140, R19, UR6, R144.reuse ;  /* 0x00000006138c7c23 */ /* 0x100fe20008010090 */
[----:B------:R-:W-:Y:S01]  /*7fb0*/  F2FP.BF16.F32.PACK_AB R141, R141, R116 ;  /* 0x000000748d8d723e */ /* 0x000fe200000010ff */
[----:B------:R-:W-:Y:S01]  /*7fc0*/  FFMA.FTZ R116, R160, UR6, R144 ;  /* 0x00000006a0747c23 */ /* 0x000fe20008010090 */
[----:B------:R-:W-:Y:S01]  /*7fd0*/  LOP3.LUT P5, RZ, R156, 0xff00, RZ, 0xc0, !PT ;  /* 0x0000ff009cff7812 */ /* 0x000fe200078ac0ff */
[----:B------:R-:W-:Y:S01]  /*7fe0*/  FADD.FTZ R140, R18, -R140 ;  /* 0x8000008c128c7221 */ /* 0x000fe20000010000 */
[----:B------:R-:W-:Y:S01]  /*7ff0*/  LOP3.LUT P6, RZ, R36, 0xff00, RZ, 0xc0, !PT ;  /* 0x0000ff0024ff7812 */ /* 0x000fe200078cc0ff */
[----:B------:R-:W-:Y:S02]  /*8000*/  FADD.FTZ R116, R31, -R116 ;  /* 0x800000741f747221 */ /* 0x000fe40000010000 */
[----:B------:R-:W-:Y:S02]  /*8010*/  FMUL.FTZ R145, R140, UR24 ;  /* 0x000000188c917c20 */ /* 0x000fe40008410000 */
[----:B------:R-:W-:-:S02]  /*8020*/  FMUL.FTZ R116, R116, UR24 ;  /* 0x0000001874747c20 */ /* 0x000fc40008410000 */
[----:B------:R-:W-:Y:S02]  /*8030*/  FMUL.FTZ R145, R145, UR23 ;  /* 0x0000001791917c20 */ /* 0x000fe40008410000 */
        /* <DEDUP_REMOVED lines=10> */
.L_x_205:
[----:B------:R-:W-:-:S04]  /*80e0*/  UISETP.NE.U32.AND UP0, UPT, UR16, URZ, UPT ;  /* 0x000000ff1000728c */ /* 0x000fc8000bf05070 */
[----:B------:R-:W-:-:S09]  /*80f0*/  UISETP.NE.AND.EX UP0, UPT, UR17, URZ, UPT, UP0 ;  /* 0x000000ff1100728c */ /* 0x000fd2000bf05300 */
[----:B------:R-:W-:Y:S05]  /*8100*/  BRA.U !UP0, `(.L_x_210) ;  /* 0x00000009082c7547 */ /* 0x000fea000b800000 */
[----:B------:R-:W-:-:S04]  /*8110*/  UISETP.NE.U32.AND UP0, UPT, UR4, URZ, UPT ;  /* 0x000000ff0400728c */ /* 0x000fc8000bf05070 */
[----:B------:R-:W-:-:S09]  /*8120*/  UISETP.NE.AND.EX UP0, UPT, UR5, URZ, UPT, UP0 ;  /* 0x000000ff0500728c */ /* 0x000fd2000bf05300 */
[----:B------:R-:W-:Y:S05]  /*8130*/  BRA.U !UP0, `(.L_x_211) ;  /* 0x0000000508187547 */ /* 0x000fea000b800000 */
[----:B-----5:R-:W-:Y:S01]  /*8140*/  PRMT R126, R131, 0x7632, R126 ;  /* 0x00007632837e7816 */ /* 0x020fe2000000007e */
[----:B------:R-:W-:Y:S01]  /*8150*/  FFMA.FTZ R127, R188, UR6, R144 ;  /* 0x00000006bc7f7c23 */ /* 0x000fe20008010090 */
[----:B------:R-:W-:Y:S01]  /*8160*/  PRMT R124, R130, 0x7632, R124 ;  /* 0x00007632827c7816 */ /* 0x000fe2000000007c */
[----:B------:R-:W-:Y:S01]  /*8170*/  FFMA.FTZ R125, R181, UR6, R144 ;  /* 0x00000006b57d7c23 */ /* 0x000fe20008010090 */
[----:B------:R-:W-:Y:S01]  /*8180*/  SHF.L.U32 R126, R126, 0x10, RZ ;  /* 0x000000107e7e7819 */ /* 0x000fe200000006ff */
[----:B------:R-:W-:Y:S01]  /*8190*/  FADD.FTZ R127, R189, -R127 ;  /* 0x8000007fbd7f7221 */ /* 0x000fe20000010000 */
[----:B------:R-:W-:Y:S01]  /*81a0*/  SHF.L.U32 R124, R124, 0x10, RZ ;  /* 0x000000107c7c7819 */ /* 0x000fe200000006ff */
[----:B------:R-:W-:Y:S01]  /*81b0*/  FADD.FTZ R125, R182, -R125 ;  /* 0x8000007db67d7221 */ /* 0x000fe20000010000 */
[----:B------:R-:W-:Y:S01]  /*81c0*/  ISETP.GE.U32.AND P5, PT, R156, RZ, PT ;  /* 0x000000ff9c00720c */ /* 0x000fe20003fa6070 */
[----:B------:R-:W-:Y:S01]  /*81d0*/  FFMA.FTZ R127, R127, UR24, R126 ;  /* 0x000000187f7f7c23 */ /* 0x000fe2000801007e */
[----:B------:R-:W-:Y:S01]  /*81e0*/  FFMA.FTZ R126, R170, UR6, R144 ;  /* 0x00000006aa7e7c23 */ /* 0x000fe20008010090 */
[----:B------:R-:W-:Y:S01]  /*81f0*/  FFMA.FTZ R142, R125, UR24, R124 ;  /* 0x000000187d8e7c23 */ /* 0x000fe2000801007c */
[----:B------:R-:W-:Y:S01]  /*8200*/  IMAD.U32 R124, R131, 0x10000, RZ ;  /* 0x00010000837c7824 */ /* 0x000fe200078e00ff */
[----:B------:R-:W-:Y:S01]  /*8210*/  LOP3.LUT P6, RZ, R157, 0xff0000, RZ, 0xc0, !PT ;  /* 0x00ff00009dff7812 */ /* 0x000fe200078cc0ff */
[----:B------:R-:W-:Y:S01]  /*8220*/  FADD.FTZ R126, R169, -R126 ;  /* 0x8000007ea97e7221 */ /* 0x000fe20000010000 */
[----:B------:R-:W-:Y:S01]  /*8230*/  ISETP.GE.U32.AND.EX P5, PT, R157, 0x1000000, PT, P5 ;  /* 0x010000009d00780c */ /* 0x000fe20003fa6150 */
[----:B0-----:R-:W-:Y:S01]  /*8240*/  FFMA.FTZ R140, R173, UR6, R144 ;  /* 0x00000006ad8c7c23 */ /* 0x001fe20008010090 */
[----:B------:R-:W-:Y:S01]  /*8250*/  PRMT R141, R129, 0x7632, R141 ;  /* 0x00007632818d7816 */ /* 0x000fe2000000008d */
[----:B------:R-:W-:Y:S01]  /*8260*/  FFMA.FTZ R126, R126, UR24, R124 ;  /* 0x000000187e7e7c23 */ /* 0x000fe2000801007c */
[----:B------:R-:W-:Y:S01]  /*8270*/  FMUL.FTZ R124, R127, UR23 ;  /* 0x000000177f7c7c20 */ /* 0x000fe20008410000 */
        /* <DEDUP_REMOVED lines=12> */
[----:B------:R-:W-:Y:S01]  /*8340*/  FFMA.FTZ R125, R17, UR6, R144 ;  /* 0x00000006117d7c23 */ /* 0x000fe20008010090 */
[----:B------:R-:W-:Y:S01]  /*8350*/  SHF.L.U32 R124, R130, 0x10, RZ ;  /* 0x00000010827c7819 */ /* 0x000fe200000006ff */
[----:B------:R-:W-:Y:S01]  /*8360*/  FMUL.FTZ R141, R140, UR23 ;  /* 0x000000178c8d7c20 */ /* 0x000fe20008410000 */
[----:B------:R-:W-:Y:S01]  /*8370*/  LOP3.LUT P6, RZ, R157, 0xff00, RZ, 0xc0, !PT ;  /* 0x0000ff009dff7812 */ /* 0x000fe200078cc0ff */
[----:B------:R-:W-:Y:S01]  /*8380*/  FADD.FTZ R125, R16, -R125 ;  /* 0x8000007d107d7221 */ /* 0x000fe20000010000 */
[----:B------:R-:W-:Y:S01]  /*8390*/  SHF.L.U32 R145, R145, 0x10, RZ ;  /* 0x0000001091917819 */ /* 0x000fe200000006ff */
[----:B------:R-:W-:Y:S01]  /*83a0*/  FFMA.FTZ R126, R126, UR24, R124 ;  /* 0x000000187e7e7c23 */ /* 0x000fe2000801007c */
[----:B------:R-:W-:-:S05]  /*83b0*/  SHF.L.U32 R124, R129, 0x10, RZ ;  /* 0x00000010817c7819 */ /* 0x000fca00000006ff */
        /* <DEDUP_REMOVED lines=30> */
.L_x_211:
[----:B0-----:R-:W-:Y:S01]  /*85a0*/  FFMA.FTZ R140, R170, UR6, R144 ;  /* 0x00000006aa8c7c23 */ /* 0x001fe20008010090 */
[C---:B-----5:R-:W-:Y:S01]  /*85b0*/  IMAD.U32 R141, R131.reuse, 0x10000, RZ ;  /* 0x00010000838d7824 */ /* 0x060fe200078e00ff */
[----:B------:R-:W-:Y:S02]  /*85c0*/  PRMT R142, R131, 0x7632, R142 ;  /* 0x00007632838e7816 */ /* 0x000fe4000000008e */
[----:B------:R-:W-:Y:S01]  /*85d0*/  FADD.FTZ R140, R169, -R140 ;  /* 0x8000008ca98c7221 */ /* 0x000fe20000010000 */
[----:B------:R-:W-:Y:S02]  /*85e0*/  ISETP.GE.U32.AND P5, PT, R156, RZ, PT ;  /* 0x000000ff9c00720c */ /* 0x000fe40003fa6070 */
[----:B------:R-:W-:Y:S01]  /*85f0*/  SHF.L.U32 R142, R142, 0x10, RZ ;  /* 0x000000108e8e7819 */ /* 0x000fe200000006ff */
[----:B------:R-:W-:Y:S01]  /*8600*/  FFMA.FTZ R140, R140, UR24, R141 ;  /* 0x000000188c8c7c23 */ /* 0x000fe2000801008d */
[----:B------:R-:W-:Y:S01]  /*8610*/  FFMA.FTZ R141, R188, UR6, R144 ;  /* 0x00000006bc8d7c23 */ /* 0x000fe20008010090 */
[----:B------:R-:W-:-:S02]  /*8620*/  LOP3.LUT P6, RZ, R157, 0xff0000, RZ, 0xc0, !PT ;  /* 0x00ff00009dff7812 */ /* 0x000fc400078cc0ff */
[----:B------:R-:W-:Y:S01]  /*8630*/  FMUL.FTZ R140, R140, UR23 ;  /* 0x000000178c8c7c20 */ /* 0x000fe20008410000 */
[----:B------:R-:W-:Y:S01]  /*8640*/  FADD.FTZ R141, R189, -R141 ;  /* 0x8000008dbd8d7221 */ /* 0x000fe20000010000 */
[----:B------:R-:W-:Y:S02]  /*8650*/  ISETP.GE.U32.AND.EX P5, PT, R157, 0x1000000, PT, P5 ;  /* 0x010000009d00780c */ /* 0x000fe40003fa6150 */
[----:B------:R-:W-:Y:S01]  /*8660*/  PRMT R145, R129, 0x7632, R145 ;  /* 0x0000763281917816 */ /* 0x000fe20000000091 */
[--C-:B------:R-:W-:Y:S01]  /*8670*/  FFMA.FTZ R141, R141, UR24, R142.reuse ;  /* 0x000000188d8d7c23 */ /* 0x100fe2000801008e */
[----:B------:R-:W-:Y:S02]  /*8680*/  FSEL R140, R140, RZ, P6 ;  /* 0x000000ff8c8c7208 */ /* 0x000fe40003000000 */
[----:B------:R-:W-:Y:S01]  /*8690*/  PRMT R142, R130, 0x7632, R142 ;  /* 0x00007632828e7816 */ /* 0x000fe2000000008e */
[----:B------:R-:W-:Y:S01]  /*86a0*/  FMUL.FTZ R141, R141, UR23 ;  /* 0x000000178d8d7c20 */ /* 0x000fe20008410000 */
[----:B------:R-:W-:-:S02]  /*86b0*/  LOP3.LUT P6, RZ, R157, 0xff00, RZ, 0xc0, !PT ;  /* 0x0000ff009dff7812 */ /* 0x000fc400078cc0ff */
[----:B------:R-:W-:Y:S01]  /*86c0*/  SHF.L.U32 R145, R145, 0x10, RZ ;  /* 0x0000001091917819 */ /* 0x000fe200000006ff */
[----:B------:R-:W-:Y:S01]  /*86d0*/  IMAD.U32 R142, R142, 0x10000, RZ ;  /* 0x000100008e8e7824 */ /* 0x000fe200078e00ff */
[----:B------:R-:W-:Y:S02]  /*86e0*/  FSEL R141, R141, RZ, P5 ;  /* 0x000000ff8d8d7208 */ /* 0x000fe40002800000 */
[----:B------:R-:W-:Y:S02]  /*86f0*/  LOP3.LUT P5, RZ, R157, 0xff, RZ, 0xc0, !PT ;  /* 0x000000ff9dff7812 */ /* 0x000fe400078ac0ff */
[----:B------:R-:W-:Y:S01]  /*8700*/  F2FP.BF16.F32.PACK_AB R143, R141, R140 ;  /* 0x0000008c8d8f723e */ /* 0x000fe200000010ff */
[----:B------:R-:W-:Y:S01]  /*8710*/  FFMA.FTZ R140, R15, UR6, R144 ;  /* 0x000000060f8c7c23 */ /* 0x000fe20008010090 */
[----:B------:R-:W-:Y:S02]  /*8720*/  SHF.L.U32 R141, R130, 0x10, RZ ;  /* 0x00000010828d7819 */ /* 0x000fe400000006ff */
[----:B------:R-:W-:Y:S01]  /*8730*/  PRMT R146, R128, 0x7632, R146 ;  /* 0x0000763280927816 */ /* 0x000fe20000000092 */
[----:B------:R-:W-:-:S03]  /*8740*/  FADD.FTZ R140, R14, -R140 ;  /* 0x8000008c0e8c7221 */ /* 0x000fc60000010000 */
[----:B------:R-:W-:Y:S01]  /*8750*/  SHF.L.U32 R146, R146, 0x10, RZ ;  /* 0x0000001092927819 */ /* 0x000fe200000006ff */
        /* <DEDUP_REMOVED lines=19> */
[----:B------:R-:W-:Y:S01]  /*8890*/  FSEL R140, R140, RZ, P5 ;  /* 0x000000ff8c8c7208 */ /* 0x000fe20002800000 */
[----:B------:R-:W-:Y:S01]  /*88a0*/  IMAD.U32 R145, R128, 0x10000, RZ ;  /* 0x0001000080917824 */ /* 0x000fe200078e00ff */
[----:B------:R-:W-:Y:S01]  /*88b0*/  LOP3.LUT P5, RZ, R156, 0xff, RZ, 0xc0, !PT ;  /* 0x000000ff9cff7812 */ /* 0x000fe200078ac0ff */
[----:B------:R-:W-:-:S05]  /*88c0*/  FMUL.FTZ R141, R141, UR23 ;  /* 0x000000178d8d7c20 */ /* 0x000fca0008410000 */
        /* <DEDUP_REMOVED lines=15> */
.L_x_210:
        /* <DEDUP_REMOVED lines=13> */
[----:B-----5:R-:W-:Y:S01]  /*8a90*/  ISETP.GE.U32.AND P5, PT, R156, RZ, PT ;  /* 0x000000ff9c00720c */ /* 0x020fe20003fa6070 */
[----:B------:R-:W-:Y:S01]  /*8aa0*/  FMUL.FTZ R126, R126, UR24 ;  /* 0x000000187e7e7c20 */ /* 0x000fe20008410000 */
[----:B------:R-:W-:Y:S01]  /*8ab0*/  FMUL.FTZ R125, R125, UR24 ;  /* 0x000000187d7d7c20 */ /* 0x000fe20008410000 */
[----:B------:R-:W-:Y:S01]  /*8ac0*/  FMUL.FTZ R143, R127, UR23 ;  /* 0x000000177f8f7c20 */ /* 0x000fe20008410000 */
[----:B0-----:R-:W-:Y:S01]  /*8ad0*/  FMUL.FTZ R140, R124, UR23 ;  /* 0x000000177c8c7c20 */ /* 0x001fe20008410000 */
[----:B------:R-:W-:-:S02]  /*8ae0*/  LOP3.LUT P6, RZ, R157, 0xff0000, RZ, 0xc0, !PT ;  /* 0x00ff00009dff7812 */ /* 0x000fc400078cc0ff */
[----:B------:R-:W-:Y:S02]  /*8af0*/  ISETP.GE.U32.AND.EX P5, PT, R157, 0x1000000, PT, P5 ;  /* 0x010000009d00780c */ /* 0x000fe40003fa6150 */
[----:B------:R-:W-:Y:S01]  /*8b00*/  F2FP.BF16.F32.PACK_AB R127, R124, R127 ;  /* 0x0000007f7c7f723e */ /* 0x000fe200000010ff */
[----:B------:R-:W-:Y:S01]  /*8b10*/  FMUL.FTZ R124, R126, UR23 ;  /* 0x000000177e7c7c20 */ /* 0x000fe20008410000 */
[C---:B------:R-:W-:Y:S01]  /*8b20*/  F2FP.BF16.F32.PACK_AB R126, R125.reuse, R126 ;  /* 0x0000007e7d7e723e */ /* 0x040fe200000010ff */
[----:B------:R-:W-:Y:S01]  /*8b30*/  FMUL.FTZ R125, R125, UR23 ;  /* 0x000000177d7d7c20 */ /* 0x000fe20008410000 */
[----:B------:R-:W-:Y:S02]  /*8b40*/  FSEL R143, R143, RZ, P6 ;  /* 0x000000ff8f8f7208 */ /* 0x000fe40003000000 */
[----:B------:R-:W-:Y:S02]  /*8b50*/  FSEL R140, R140, RZ, P5 ;  /* 0x000000ff8c8c7208 */ /* 0x000fe40002800000 */
[----:B------:R-:W-:-:S02]  /*8b60*/  LOP3.LUT P6, RZ, R157, 0xff, RZ, 0xc0, !PT ;  /* 0x000000ff9dff7812 */ /* 0x000fc400078cc0ff */
[----:B------:R-:W-:Y:S02]  /*8b70*/  LOP3.LUT P5, RZ, R157, 0xff00, RZ, 0xc0, !PT ;  /* 0x0000ff009dff7812 */ /* 0x000fe400078ac0ff */
[----:B------:R-:W-:Y:S02]  /*8b80*/  FSEL R124, R124, RZ, P6 ;  /* 0x000000ff7c7c7208 */ /* 0x000fe40003000000 */
        /* <DEDUP_REMOVED lines=11> */
[----:B------:R-:W-:Y:S01]  /*8c40*/  FMUL.FTZ R124, R140, UR23 ;  /* 0x000000178c7c7c20 */ /* 0x000fe20008410000 */
[C---:B------:R-:W-:Y:S01]  /*8c50*/  FMUL.FTZ R141, R125.reuse, UR23 ;  /* 0x000000177d8d7c20 */ /* 0x040fe20008410000 */
[----:B------:R-:W-:Y:S01]  /*8c60*/  F2FP.BF16.F32.PACK_AB R125, R125, R140 ;  /* 0x0000008c7d7d723e */ /* 0x000fe200000010ff */
[----:B------:R-:W-:Y:S02]  /*8c70*/  FFMA.FTZ R140, R160, UR6, R144 ;  /* 0x00000006a08c7c23 */ /* 0x000fe40008010090 */
        /* <DEDUP_REMOVED lines=17> */
.L_x_212:
[--C-:B0-----:R-:W-:Y:S01]  /*8d90*/  FFMA.FTZ R141, R170, UR6, R144.reuse ;  /* 0x00000006aa8d7c23 */ /* 0x101fe20008010090 */
        /* <DEDUP_REMOVED lines=51> */
[----:B------:R-:W-:-:S07]  /*90d0*/  F2FP.BF16.F32.PACK_AB R140, R140, R145 ;  /* 0x000000918c8c723e */ /* 0x000fce00000010ff */
.L_x_208:
[----:B------:R-:W0:Y:S01]  /*90e0*/  @UP0 LDCU.64 UR28, c[0x0][0x478] ;  /* 0x00008f00ff1c07ac */ /* 0x000e220008000a00 */
[----:B------:R-:W-:Y:S01]  /*90f0*/  PLOP3.LUT P5, PT, PT, PT, UP0, 0x80, 0x8 ;  /* 0x000000000008781c */ /* 0x000fe20003faf008 */
[----:B------:R-:W-:Y:S01]  /*9100*/  HFMA2 R146, -RZ, RZ, 0, 9.5367431640625e-07 ;  /* 0x00000010ff927431 */ /* 0x000fe200000001ff */
[----:B------:R-:W-:-:S11]  /*9110*/  PLOP3.LUT P6, PT, PT, PT, UP0, 0x80, 0x8 ;  /* 0x000000000008781c */ /* 0x000fd60003fcf008 */
[----:B0-----:R-:W-:-:S05]  /*9120*/  @P5 IMAD.WIDE.U32 R146, R27, R146, UR28 ;  /* 0x0000001c1b925e25 */ /* 0x001fca000f8e0092 */
[----:B------:R0:W-:Y:S02]  /*9130*/  @P6 STG.E.128 desc[UR10][R146.64], R124 ;  /* 0x0000007c92006986 */ /* 0x0001e4000c101d0a */
[----:B0-----:R-:W0:Y:S02]  /*9140*/  LDC.64 R146, c[0x0][0x468] ;  /* 0x00011a00ff927b82 */ /* 0x001e240000000a00 */
[----:B0-----:R-:W-:-:S05]  /*9150*/  IMAD.WIDE.U32 R146, R27, 0x10, R146 ;  /* 0x000000101b927825 */ /* 0x001fca00078e0092 */
[----:B------:R0:W-:Y:S02]  /*9160*/  STG.E.128 desc[UR10][R146.64], R140 ;  /* 0x0000008c92007986 */ /* 0x0001e4000c101d0a */
[----:B0-----:R-:W0:Y:S02]  /*9170*/  @P0 LDC.64 R140, c[0x0][0x470] ;  /* 0x00011c00ff8c0b82 */ /* 0x001e240000000a00 */
[----:B0-----:R-:W-:-:S04]  /*9180*/  @P0 IMAD.WIDE.U32 R140, R27, 0x10, R140 ;  /* 0x000000101b8c0825 */ /* 0x001fc800078e008c */
[----:B------:R-:W-:Y:S01]  /*9190*/  VIADD R27, R27, 0x100 ;  /* 0x000001001b1b7836 */ /* 0x000fe20000000000 */
[----:B------:R1:W-:Y:S06]  /*91a0*/  @P0 STG.E.128 desc[UR10][R140.64], R116 ;  /* 0x000000748c000986 */ /* 0x0003ec000c101d0a */
.L_x_204:
[----:B------:R-:W-:Y:S05]  /*91b0*/  BSYNC.RECONVERGENT B0 ;  /* 0x0000000000007941 */ /* 0x000fea0003800200 */
.L_x_203:
        /* <DEDUP_REMOVED lines=11> */
[----:B01---5:R-:W-:Y:S01]  /*9270*/  PRMT R118, R135, 0x7632, R118 ;  /* 0x0000763287767816 */ /* 0x023fe20000000076 */
[--C-:B------:R-:W-:Y:S01]  /*9280*/  FFMA.FTZ R116, R190, UR6, R144.reuse ;  /* 0x00000006be747c23 */ /* 0x100fe20008010090 */
[----:B------:R-:W-:Y:S01]  /*9290*/  FFMA.FTZ R119, R167, UR6, R144 ;  /* 0x00000006a7777c23 */ /* 0x000fe20008010090 */
[----:B------:R-:W-:Y:S01]  /*92a0*/  IMAD.U32 R125, R135, 0x10000, RZ ;  /* 0x00010000877d7824 */ /* 0x000fe200078e00ff */
[----:B------:R-:W-:Y:S01]  /*92b0*/  SHF.L.U32 R118, R118, 0x10, RZ ;  /* 0x0000001076767819 */ /* 0x000fe200000006ff */
        /* <DEDUP_REMOVED lines=8> */
[----:B------:R-:W-:Y:S01]  /*9340*/  LOP3.LUT P5, RZ, R39, 0xff0000, RZ, 0xc0, !PT ;  /* 0x00ff000027ff7812 */ /* 0x000fe200078ac0ff */
[--C-:B------:R-:W-:Y:S01]  /*9350*/  FADD.FTZ R124, R184, -R116.reuse ;  /* 0x80000074b87c7221 */ /* 0x100fe20000010000 */
[----:B------:R-:W-:Y:S01]  /*9360*/  PRMT R116, R133, 0x7632, R116 ;  /* 0x0000763285747816 */ /* 0x000fe20000000074 */
[----:B------:R-:W-:Y:S01]  /*9370*/  FFMA.FTZ R126, R9, UR6, R144 ;  /* 0x00000006097e7c23 */ /* 0x000fe20008010090 */
[----:B------:R-:W-:-:S02]  /*9380*/  PRMT R117, R134, 0x7632, R117 ;  /* 0x0000763286757816 */ /* 0x000fc40000000075 */
[----:B------:R-:W-:Y:S01]  /*9390*/  SHF.L.U32 R116, R116, 0x10, RZ ;  /* 0x0000001074747819 */ /* 0x000fe200000006ff */
[----:B------:R-:W-:Y:S01]  /*93a0*/  FADD.FTZ R126, R8, -R126 ;  /* 0x8000007e087e7221 */ /* 0x000fe20000010000 */
[----:B------:R-:W-:Y:S02]  /*93b0*/  SHF.L.U32 R117, R117, 0x10, RZ ;  /* 0x0000001075757819 */ /* 0x000fe400000006ff */
[----:B------:R-:W-:Y:S01]  /*93c0*/  SHF.L.U32 R125, R134, 0x10, RZ ;  /* 0x00000010867d7819 */ /* 0x000fe200000006ff */
[----:B------:R-:W-:Y:S01]  /*93d0*/  FFMA.FTZ R140, R119, UR24, R116 ;  /* 0x00000018778c7c23 */ /* 0x000fe20008010074 */
[----:B------:R-:W-:Y:S01]  /*93e0*/  FMUL.FTZ R119, R127, UR23 ;  /* 0x000000177f777c20 */ /* 0x000fe20008410000 */
[C---:B------:R-:W-:Y:S01]  /*93f0*/  F2FP.BF16.F32.PACK_AB R127, R118.reuse, R127 ;  /* 0x0000007f767f723e */ /* 0x040fe200000010ff */
[----:B------:R-:W-:Y:S01]  /*9400*/  FMUL.FTZ R118, R118, UR23 ;  /* 0x0000001776767c20 */ /* 0x000fe20008410000 */
[----:B------:R-:W-:Y:S01]  /*9410*/  FFMA.FTZ R117, R124, UR24, R117 ;  /* 0x000000187c757c23 */ /* 0x000fe20008010075 */
[----:B------:R-:W-:Y:S01]  /*9420*/  FFMA.FTZ R126, R126, UR24, R125 ;  /* 0x000000187e7e7c23 */ /* 0x000fe2000801007d */
[----:B------:R-:W-:-:S02]  /*9430*/  FSEL R116, R119, RZ, P6 ;  /* 0x000000ff77747208 */ /* 0x000fc40003000000 */
[----:B------:R-:W-:Y:S02]  /*9440*/  FSEL R119, R119, RZ, P5 ;  /* 0x000000ff77777208 */ /* 0x000fe40002800000 */
[----:B------:R-:W-:Y:S02]  /*9450*/  ISETP.GE.U32.AND P5, PT, R38, RZ, PT ;  /* 0x000000ff2600720c */ /* 0x000fe40003fa6070 */
[----:B------:R-:W-:Y:S02]  /*9460*/  ISETP.GE.U32.AND P6, PT, R154, RZ, PT ;  /* 0x000000ff9a00720c */ /* 0x000fe40003fc6070 */
[----:B------:R-:W-:Y:S02]  /*9470*/  ISETP.GE.U32.AND.EX P5, PT, R39, 0x1000000, PT, P5 ;  /* 0x010000002700780c */ /* 0x000fe40003fa6150 */
[----:B------:R-:W-:Y:S02]  /*9480*/  ISETP.GE.U32.AND.EX P6, PT, R155, 0x1000000, PT, P6 ;  /* 0x010000009b00780c */ /* 0x000fe40003fc6160 */
[----:B------:R-:W-:-:S02]  /*9490*/  FSEL R124, R118, RZ, P5 ;  /* 0x000000ff767c7208 */ /* 0x000fc40002800000 */
[----:B------:R-:W-:Y:S02]  /*94a0*/  FSEL R118, R118, RZ, P6 ;  /* 0x000000ff76767208 */ /* 0x000fe40003000000 */
[----:B------:R-:W-:Y:S02]  /*94b0*/  LOP3.LUT P6, RZ, R155, 0xff, RZ, 0xc0, !PT ;  /* 0x000000ff9bff7812 */ /* 0x000fe400078cc0ff */
[----:B------:R-:W-:Y:S01]  /*94c0*/  F2FP.BF16.F32.PACK_AB R143, R118, R116 ;  /* 0x00000074768f723e */ /* 0x000fe200000010ff */
[----:B------:R-:W-:Y:S01]  /*94d0*/  FMUL.FTZ R118, R126, UR23 ;  /* 0x000000177e767c20 */ /* 0x000fe20008410000 */
[----:B------:R-:W-:Y:S02]  /*94e0*/  LOP3.LUT P5, RZ, R39, 0xff, RZ, 0xc0, !PT ;  /* 0x000000ff27ff7812 */ /* 0x000fe400078ac0ff */
[C---:B------:R-:W-:Y:S01]  /*94f0*/  F2FP.BF16.F32.PACK_AB R126, R117.reuse, R126 ;  /* 0x0000007e757e723e */ /* 0x040fe200000010ff */
[----:B------:R-:W-:Y:S01]  /*9500*/  FMUL.FTZ R117, R117, UR23 ;  /* 0x0000001775757c20 */ /* 0x000fe20008410000 */
[----:B------:R-:W-:-:S02]  /*9510*/  FSEL R116, R118, RZ, P6 ;  /* 0x000000ff76747208 */ /* 0x000fc40003000000 */
[----:B------:R-:W-:Y:S02]  /*9520*/  LOP3.LUT P6, RZ, R39, 0xff00, RZ, 0xc0, !PT ;  /* 0x0000ff0027ff7812 */ /* 0x000fe400078cc0ff */
[----:B------:R-:W-:Y:S02]  /*9530*/  FSEL R118, R118, RZ, P5 ;  /* 0x000000ff76767208 */ /* 0x000fe40002800000 */
[----:B------:R-:W-:Y:S02]  /*9540*/  LOP3.LUT P5, RZ, R155, 0xff00, RZ, 0xc0, !PT ;  /* 0x0000ff009bff7812 */ /* 0x000fe400078ac0ff */
[----:B------:R-:W-:Y:S02]  /*9550*/  F2FP.BF16.F32.PACK_AB R119, R124, R119 ;  /* 0x000000777c77723e */ /* 0x000fe400000010ff */
[C---:B------:R-:W-:Y:S02]  /*9560*/  FSEL R124, R117.reuse, RZ, P6 ;  /* 0x000000ff757c7208 */ /* 0x040fe40003000000 */
[----:B------:R-:W-:-:S02]  /*9570*/  FSEL R117, R117, RZ, P5 ;  /* 0x000000ff75757208 */ /* 0x000fc40002800000 */
[----:B------:R-:W-:Y:S02]  /*9580*/  F2FP.BF16.F32.PACK_AB R118, R124, R118 ;  /* 0x000000767c76723e */ /* 0x000fe400000010ff */
[----:B------:R-:W-:Y:S01]  /*9590*/  F2FP.BF16.F32.PACK_AB R142, R117, R116 ;  /* 0x00000074758e723e */ /* 0x000fe200000010ff */
[----:B------:R-:W-:Y:S01]  /*95a0*/  FFMA.FTZ R116, R11, UR6, R144 ;  /* 0x000000060b747c23 */ /* 0x000fe20008010090 */
[----:B------:R-:W-:Y:S01]  /*95b0*/  IMAD.U32 R117, R133, 0x10000, RZ ;  /* 0x0001000085757824 */ /* 0x000fe200078e00ff */
[----:B------:R-:W-:Y:S02]  /*95c0*/  SHF.L.U32 R124, R132, 0x10, RZ ;  /* 0x00000010847c7819 */ /* 0x000fe400000006ff */
[----:B------:R-:W-:Y:S01]  /*95d0*/  FADD.FTZ R116, R10, -R116 ;  /* 0x800000740a747221 */ /* 0x000fe20000010000 */
[C---:B------:R-:W-:Y:S02]  /*95e0*/  LOP3.LUT P5, RZ, R38.reuse, 0xff0000, RZ, 0xc0, !PT ;  /* 0x00ff000026ff7812 */ /* 0x040fe400078ac0ff */
[----:B------:R-:W-:Y:S01]  /*95f0*/  LOP3.LUT P6, RZ, R38, 0xff000000, RZ, 0xc0, !PT ;  /* 0xff00000026ff7812 */ /* 0x000fe200078cc0ff */
[----:B------:R-:W-:Y:S01]  /*9600*/  FFMA.FTZ R125, R116, UR24, R117 ;  /* 0x00000018747d7c23 */ /* 0x000fe20008010075 */
[----:B------:R-:W-:Y:S01]  /*9610*/  FFMA.FTZ R117, R13, UR6, R144 ;  /* 0x000000060d757c23 */ /* 0x000fe20008010090 */
[----:B------:R-:W-:-:S02]  /*9620*/  PRMT R141, R132, 0x7632, R141 ;  /* 0x00007632848d7816 */ /* 0x000fc4000000008d */
[----:B------:R-:W-:Y:S01]  /*9630*/  FMUL.FTZ R116, R125, UR23 ;  /* 0x000000177d747c20 */ /* 0x000fe20008410000 */
[----:B------:R-:W-:Y:S01]  /*9640*/  F2FP.BF16.F32.PACK_AB R125, R140, R125 ;  /* 0x0000007d8c7d723e */ /* 0x000fe200000010ff */
[----:B------:R-:W-:Y:S01]  /*9650*/  FADD.FTZ R117, R12, -R117 ;  /* 0x800000750c757221 */ /* 0x000fe20000010000 */
[----:B------:R-:W-:Y:S01]  /*9660*/  FMUL.FTZ R140, R140, UR23 ;  /* 0x000000178c8c7c20 */ /* 0x000fe20008410000 */
[----:B------:R-:W-:Y:S02]  /*9670*/  SHF.L.U32 R141, R141, 0x10, RZ ;  /* 0x000000108d8d7819 */ /* 0x000fe400000006ff */
[----:B------:R-:W-:Y:S01]  /*9680*/  FFMA.FTZ R145, R117, UR24, R124 ;  /* 0x0000001875917c23 */ /* 0x000fe2000801007c */
[----:B------:R-:W-:Y:S02]  /*9690*/  FSEL R117, R116, RZ, P5 ;  /* 0x000000ff74757208 */ /* 0x000fe40002800000 */
[----:B------:R-:W-:Y:S01]  /*96a0*/  FSEL R124, R140, RZ, P6 ;  /* 0x000000ff8c7c7208 */ /* 0x000fe20003000000 */
[----:B------:R-:W-:Y:S01]  /*96b0*/  FMUL.FTZ R146, R145, UR23 ;  /* 0x0000001791927c20 */ /* 0x000fe20008410000 */
[----:B------:R-:W-:-:S02]  /*96c0*/  LOP3.LUT P5, RZ, R154, 0xff0000, RZ, 0xc0, !PT ;  /* 0x00ff00009aff7812 */ /* 0x000fc400078ac0ff */
        /* <DEDUP_REMOVED lines=21> */
.L_x_217:
[--C-:B01----:R-:W-:Y:S01]  /*9820*/  FFMA.FTZ R116, R167, UR6, R144.reuse ;  /* 0x00000006a7747c23 */ /* 0x103fe20008010090 */
        /* <DEDUP_REMOVED lines=11> */
[----:B------:R-:W-:Y:S01]  /*98e0*/  SHF.L.U32 R117, R117, 0x10, RZ ;  /* 0x0000001075757819 */ /* 0x000fe200000006ff */
[--C-:B------:R-:W-:Y:S01]  /*98f0*/  FFMA.FTZ R119, R119, UR24, R140.reuse ;  /* 0x0000001877777c23 */ /* 0x100fe2000801008c */
[----:B------:R-:W-:Y:S02]  /*9900*/  LOP3.LUT P5, RZ, R39, 0xff0000, RZ, 0xc0, !PT ;  /* 0x00ff000027ff7812 */ /* 0x000fe400078ac0ff */
        /* <DEDUP_REMOVED lines=16> */
[----:B------:R-:W-:Y:S01]  /*9a10*/  F2FP.BF16.F32.PACK_AB R143, R143, R116 ;  /* 0x000000748f8f723e */ /* 0x000fe200000010ff */
[----:B------:R-:W-:Y:S01]  /*9a20*/  IMAD.U32 R116, R134, 0x10000, RZ ;  /* 0x0001000086747824 */ /* 0x000fe200078e00ff */
[C---:B------:R-:W-:Y:S01]  /*9a30*/  LOP3.LUT P5, RZ, R39.reuse, 0xff, RZ, 0xc0, !PT ;  /* 0x000000ff27ff7812 */ /* 0x040fe200078ac0ff */
[----:B------:R-:W-:Y:S01]  /*9a40*/  FADD.FTZ R117, R8, -R117 ;  /* 0x8000007508757221 */ /* 0x000fe20000010000 */
[----:B------:R-:W-:-:S03]  /*9a50*/  LOP3.LUT P6, RZ, R39, 0xff00, RZ, 0xc0, !PT ;  /* 0x0000ff0027ff7812 */ /* 0x000fc600078cc0ff */
[----:B------:R-:W-:Y:S01]  /*9a60*/  FFMA.FTZ R117, R117, UR24, R116 ;  /* 0x0000001875757c23 */ /* 0x000fe20008010074 */
[----:B------:R-:W-:-:S03]  /*9a70*/  FFMA.FTZ R116, R11, UR6, R144 ;  /* 0x000000060b747c23 */ /* 0x000fc60008010090 */
[----:B------:R-:W-:Y:S01]  /*9a80*/  FMUL.FTZ R142, R117, UR23 ;  /* 0x00000017758e7c20 */ /* 0x000fe20008410000 */
[----:B------:R-:W-:Y:S01]  /*9a90*/  SHF.L.U32 R117, R133, 0x10, RZ ;  /* 0x0000001085757819 */ /* 0x000fe200000006ff */
[----:B------:R-:W-:-:S03]  /*9aa0*/  FADD.FTZ R116, R10, -R116 ;  /* 0x800000740a747221 */ /* 0x000fc60000010000 */
        /* <DEDUP_REMOVED lines=22> */
[----:B------:R-:W-:Y:S01]  /*9c10*/  F2FP.BF16.F32.PACK_AB R117, R140, R117 ;  /* 0x000000758c75723e */ /* 0x000fe200000010ff */
[----:B------:R-:W-:Y:S01]  /*9c20*/  IMAD.U32 R140, R132, 0x10000, RZ ;  /* 0x00010000848c7824 */ /* 0x000fe200078e00ff */
[----:B------:R-:W-:Y:S01]  /*9c30*/  F2FP.BF16.F32.PACK_AB R141, R141, R116 ;  /* 0x000000748d8d723e */ /* 0x000fe200000010ff */
[----:B------:R-:W-:Y:S01]  /*9c40*/  FFMA.FTZ R116, R13, UR6, R144 ;  /* 0x000000060d747c23 */ /* 0x000fe20008010090 */
[----:B------:R-:W-:-:S02]  /*9c50*/  LOP3.LUT P5, RZ, R154, 0xff00, RZ, 0xc0, !PT ;  /* 0x0000ff009aff7812 */ /* 0x000fc400078ac0ff */
[----:B------:R-:W-:Y:S01]  /*9c60*/  LOP3.LUT P6, RZ, R38, 0xff00, RZ, 0xc0, !PT ;  /* 0x0000ff0026ff7812 */ /* 0x000fe200078cc0ff */
[----:B------:R-:W-:-:S04]  /*9c70*/  FADD.FTZ R116, R12, -R116 ;  /* 0x800000740c747221 */ /* 0x000fc80000010000 */
[--C-:B------:R-:W-:Y:S01]  /*9c80*/  FFMA.FTZ R145, R116, UR24, R140.reuse ;  /* 0x0000001874917c23 */ /* 0x100fe2000801008c */
[----:B------:R-:W-:Y:S01]  /*9c90*/  PRMT R140, R132, 0x7632, R140 ;  /* 0x00007632848c7816 */ /* 0x000fe2000000008c */
[----:B------:R-:W-:Y:S02]  /*9ca0*/  FFMA.FTZ R116, R163, UR6, R144 ;  /* 0x00000006a3747c23 */ /* 0x000fe40008010090 */
[----:B------:R-:W-:Y:S01]  /*9cb0*/  FMUL.FTZ R145, R145, UR23 ;  /* 0x0000001791917c20 */ /* 0x000fe20008410000 */
[----:B------:R-:W-:Y:S01]  /*9cc0*/  SHF.L.U32 R140, R140, 0x10, RZ ;  /* 0x000000108c8c7819 */ /* 0x000fe200000006ff */
        /* <DEDUP_REMOVED lines=12> */
.L_x_216:
[----:B------:R-:W-:-:S04]  /*9d90*/  UISETP.NE.U32.AND UP0, UPT, UR4, URZ, UPT ;  /* 0x000000ff0400728c */ /* 0x000fc8000bf05070 */
[----:B------:R-:W-:-:S09]  /*9da0*/  UISETP.NE.AND.EX UP0, UPT, UR5, URZ, UPT, UP0 ;  /* 0x000000ff0500728c */ /* 0x000fd2000bf05300 */
[----:B------:R-:W-:Y:S05]  /*9db0*/  BRA.U !UP0, `(.L_x_219) ;  /* 0x00000005083c7547 */ /* 0x000fea000b800000 */
[--C-:B01----:R-:W-:Y:S01]  /*9dc0*/  FFMA.FTZ R116, R167, UR6, R144.reuse ;  /* 0x00000006a7747c23 */ /* 0x103fe20008010090 */
        /* <DEDUP_REMOVED lines=78> */
.L_x_219:
        /* <DEDUP_REMOVED lines=75> */
.L_x_215:
        /* <DEDUP_REMOVED lines=22> */
[----:B01----:R-:W-:Y:S01]  /*a8c0*/  FFMA.FTZ R140, R172, UR6, R144 ;  /* 0x00000006ac8c7c23 */ /* 0x003fe20008010090 */
[----:B------:R-:W-:Y:S01]  /*a8d0*/  PRMT R141, R133, 0x7632, R141 ;  /* 0x00007632858d7816 */ /* 0x000fe2000000008d */
[----:B------:R-:W-:Y:S01]  /*a8e0*/  FFMA.FTZ R126, R126, UR24, R124 ;  /* 0x000000187e7e7c23 */ /* 0x000fe2000801007c */
[----:B------:R-:W-:Y:S01]  /*a8f0*/  FMUL.FTZ R124, R127, UR23 ;  /* 0x000000177f7c7c20 */ /* 0x000fe20008410000 */
[----:B------:R-:W-:Y:S01]  /*a900*/  FADD.FTZ R140, R168, -R140 ;  /* 0x8000008ca88c7221 */ /* 0x000fe20000010000 */
[----:B------:R-:W-:Y:S01]  /*a910*/  SHF.L.U32 R141, R141, 0x10, RZ ;  /* 0x000000108d8d7819 */ /* 0x000fe200000006ff */
[----:B------:R-:W-:Y:S01]  /*a920*/  FMUL.FTZ R125, R126, UR23 ;  /* 0x000000177e7d7c20 */ /* 0x000fe20008410000 */
[----:B------:R-:W-:Y:S01]  /*a930*/  F2FP.BF16.F32.PACK_AB R127, R127, R126 ;  /* 0x0000007e7f7f723e */ /* 0x000fe200000010ff */
[----:B------:R-:W-:Y:S01]  /*a940*/  FFMA.FTZ R126, R9, UR6, R144 ;  /* 0x00000006097e7c23 */ /* 0x000fe20008010090 */
[----:B------:R-:W-:Y:S01]  /*a950*/  FSEL R124, R124, RZ, P5 ;  /* 0x000000ff7c7c7208 */ /* 0x000fe20002800000 */
[----:B------:R-:W-:Y:S01]  /*a960*/  FFMA.FTZ R140, R140, UR24, R141 ;  /* 0x000000188c8c7c23 */ /* 0x000fe2000801008d */
[----:B------:R-:W-:Y:S01]  /*a970*/  FSEL R125, R125, RZ, P6 ;  /* 0x000000ff7d7d7208 */ /* 0x000fe20003000000 */
[----:B------:R-:W-:Y:S01]  /*a980*/  FADD.FTZ R126, R8, -R126 ;  /* 0x8000007e087e7221 */ /* 0x000fe20000010000 */
[----:B------:R-:W-:Y:S01]  /*a990*/  LOP3.LUT P5, RZ, R155, 0xff, RZ, 0xc0, !PT ;  /* 0x000000ff9bff7812 */ /* 0x000fe200078ac0ff */
[----:B------:R-:W-:Y:S01]  /*a9a0*/  FMUL.FTZ R141, R140, UR23 ;  /* 0x000000178c8d7c20 */ /* 0x000fe20008410000 */
[----:B------:R-:W-:Y:S01]  /*a9b0*/  F2FP.BF16.F32.PACK_AB R143, R124, R125 ;  /* 0x0000007d7c8f723e */ /* 0x000fe200000010ff */
[----:B------:R-:W-:Y:S01]  /*a9c0*/  FFMA.FTZ R125, R11, UR6, R144 ;  /* 0x000000060b7d7c23 */ /* 0x000fe20008010090 */
[----:B------:R-:W-:-:S02]  /*a9d0*/  SHF.L.U32 R124, R134, 0x10, RZ ;  /* 0x00000010867c7819 */ /* 0x000fc400000006ff */
[----:B------:R-:W-:Y:S01]  /*a9e0*/  LOP3.LUT P6, RZ, R155, 0xff00, RZ, 0xc0, !PT ;  /* 0x0000ff009bff7812 */ /* 0x000fe200078cc0ff */
[----:B------:R-:W-:Y:S01]  /*a9f0*/  FADD.FTZ R125, R10, -R125 ;  /* 0x8000007d0a7d7221 */ /* 0x000fe20000010000 */
[----:B------:R-:W-:Y:S01]  /*aa00*/  PRMT R145, R132, 0x7632, R145 ;  /* 0x0000763284917816 */ /* 0x000fe20000000091 */
[----:B------:R-:W-:Y:S01]  /*aa10*/  FFMA.FTZ R126, R126, UR24, R124 ;  /* 0x000000187e7e7c23 */ /* 0x000fe2000801007c */
[----:B------:R-:W-:-:S03]  /*aa20*/  IMAD.U32 R124, R133, 0x10000, RZ ;  /* 0x00010000857c7824 */ /* 0x000fc600078e00ff */
[----:B------:R-:W-:Y:S02]  /*aa30*/  IMAD.U32 R145, R145, 0x10000, RZ ;  /* 0x0001000091917824 */ /* 0x000fe400078e00ff */
        /* <DEDUP_REMOVED lines=30> */
.L_x_221:
[----:B01----:R-:W-:Y:S01]  /*ac20*/  FFMA.FTZ R140, R167, UR6, R144 ;  /* 0x00000006a78c7c23 */ /* 0x003fe20008010090 */
[C---:B-----5:R-:W-:Y:S02]  /*ac30*/  SHF.L.U32 R141, R135.reuse, 0x10, RZ ;  /* 0x00000010878d7819 */ /* 0x060fe400000006ff */
[----:B------:R-:W-:Y:S01]  /*ac40*/  PRMT R142, R135, 0x7632, R142 ;  /* 0x00007632878e7816 */ /* 0x000fe2000000008e */
        /* <DEDUP_REMOVED lines=14> */
[----:B------:R-:W-:Y:S01]  /*ad30*/  LOP3.LUT P6, RZ, R155, 0xff00, RZ, 0xc0, !PT ;  /* 0x0000ff009bff7812 */ /* 0x000fe200078cc0ff */
[----:B------:R-:W-:Y:S01]  /*ad40*/  IMAD.U32 R145, R145, 0x10000, RZ ;  /* 0x0001000091917824 */ /* 0x000fe200078e00ff */
[----:B------:R-:W-:-:S02]  /*ad50*/  SHF.L.U32 R142, R142, 0x10, RZ ;  /* 0x000000108e8e7819 */ /* 0x000fc400000006ff */
[----:B------:R-:W-:Y:S02]  /*ad60*/  FSEL R141, R141, RZ, P5 ;  /* 0x000000ff8d8d7208 */ /* 0x000fe40002800000 */
[----:B------:R-:W-:Y:S02]  /*ad70*/  LOP3.LUT P5, RZ, R155, 0xff, RZ, 0xc0, !PT ;  /* 0x000000ff9bff7812 */ /* 0x000fe400078ac0ff */
[----:B------:R-:W-:Y:S01]  /*ad80*/  F2FP.BF16.F32.PACK_AB R143, R141, R140 ;  /* 0x0000008c8d8f723e */ /* 0x000fe200000010ff */
[----:B------:R-:W-:Y:S01]  /*ad90*/  FFMA.FTZ R140, R9, UR6, R144 ;  /* 0x00000006098c7c23 */ /* 0x000fe20008010090 */
[----:B------:R-:W-:Y:S01]  /*ada0*/  IMAD.U32 R141, R134, 0x10000, RZ ;  /* 0x00010000868d7824 */ /* 0x000fe200078e00ff */
[----:B------:R-:W-:Y:S02]  /*adb0*/  PRMT R146, R132, 0x7632, R146 ;  /* 0x0000763284927816 */ /* 0x000fe40000000092 */
[----:B------:R-:W-:Y:S02]  /*adc0*/  FADD.FTZ R140, R8, -R140 ;  /* 0x8000008c088c7221 */ /* 0x000fe40000010000 */
[----:B------:R-:W-:-:S02]  /*add0*/  SHF.L.U32 R146, R146, 0x10, RZ ;  /* 0x0000001092927819 */ /* 0x000fc400000006ff */
        /* <DEDUP_REMOVED lines=38> */
.L_x_220:
        /* <DEDUP_REMOVED lines=17> */
[----:B01----:R-:W-:Y:S01]  /*b150*/  FMUL.FTZ R140, R124, UR23 ;  /* 0x000000177c8c7c20 */ /* 0x003fe20008410000 */
        /* <DEDUP_REMOVED lines=43> */
.L_x_222:
[--C-:B01----:R-:W-:Y:S01]  /*b410*/  FFMA.FTZ R141, R167, UR6, R144.reuse ;  /* 0x00000006a78d7c23 */ /* 0x103fe20008010090 */
        /* <DEDUP_REMOVED lines=52> */
.L_x_218:
[----:B------:R-:W0:Y:S01]  /*b760*/  @UP0 LDCU.64 UR28, c[0x0][0x478] ;  /* 0x00008f00ff1c07ac */ /* 0x000e220008000a00 */
[----:B------:R-:W-:Y:S01]  /*b770*/  PLOP3.LUT P5, PT, PT, PT, UP0, 0x80, 0x8 ;  /* 0x000000000008781c */ /* 0x000fe20003faf008 */
[----:B------:R-:W-:Y:S01]  /*b780*/  IMAD.MOV.U32 R146, RZ, RZ, 0x10 ;  /* 0x00000010ff927424 */ /* 0x000fe200078e00ff */
[----:B------:R-:W-:-:S11]  /*b790*/  PLOP3.LUT P6, PT, PT, PT, UP0, 0x80, 0x8 ;  /* 0x000000000008781c */ /* 0x000fd60003fcf008 */
[----:B0-----:R-:W-:-:S05]  /*b7a0*/  @P5 IMAD.WIDE.U32 R146, R27, R146, UR28 ;  /* 0x0000001c1b925e25 */ /* 0x001fca000f8e0092 */
[----:B------:R0:W-:Y:S02]  /*b7b0*/  @P6 STG.E.128 desc[UR10][R146.64], R124 ;  /* 0x0000007c92006986 */ /* 0x0001e4000c101d0a */
[----:B0-----:R-:W0:Y:S02]  /*b7c0*/  LDC.64 R146, c[0x0][0x468] ;  /* 0x00011a00ff927b82 */ /* 0x001e240000000a00 */
[----:B0-----:R-:W-:-:S05]  /*b7d0*/  IMAD.WIDE.U32 R146, R27, 0x10, R146 ;  /* 0x000000101b927825 */ /* 0x001fca00078e0092 */
[----:B------:R0:W-:Y:S02]  /*b7e0*/  STG.E.128 desc[UR10][R146.64], R140 ;  /* 0x0000008c92007986 */ /* 0x0001e4000c101d0a */
[----:B0-----:R-:W0:Y:S02]  /*b7f0*/  @P0 LDC.64 R140, c[0x0][0x470] ;  /* 0x00011c00ff8c0b82 */ /* 0x001e240000000a00 */
[C---:B0-----:R-:W-:Y:S01]  /*b800*/  @P0 IMAD.WIDE.U32 R140, R27.reuse, 0x10, R140 ;  /* 0x000000101b8c0825 */ /* 0x041fe200078e008c */
[----:B------:R-:W-:-:S04]  /*b810*/  IADD3 R27, PT, PT, R27, 0x100, RZ ;  /* 0x000001001b1b7810 */ /* 0x000fc80007ffe0ff */
[----:B------:R2:W-:Y:S03]  /*b820*/  @P0 STG.E.128 desc[UR10][R140.64], R116 ;  /* 0x000000748c000986 */ /* 0x0005e6000c101d0a */
.L_x_214:
[----:B------:R-:W-:Y:S05]  /*b830*/  BSYNC.RECONVERGENT B0 ;  /* 0x0000000000007941 */ /* 0x000fea0003800200 */
.L_x_213:
        /* <DEDUP_REMOVED lines=11> */
[----:B012--5:R-:W-:Y:S01]  /*b8f0*/  PRMT R118, R139, 0x7632, R118 ;  /* 0x000076328b767816 */ /* 0x027fe20000000076 */
[--C-:B------:R-:W-:Y:S01]  /*b900*/  FFMA.FTZ R116, R192, UR6, R144.reuse ;  /* 0x00000006c0747c23 */ /* 0x100fe20008010090 */
[--C-:B------:R-:W-:Y:S01]  /*b910*/  FFMA.FTZ R117, R30, UR6, R144.reuse ;  /* 0x000000061e757c23 */ /* 0x100fe20008010090 */
[----:B------:R-:W-:Y:S01]  /*b920*/  PRMT R119, R138, 0x7632, R119 ;  /* 0x000076328a777816 */ /* 0x000fe20000000077 */
[----:B------:R-:W-:Y:S01]  /*b930*/  FFMA.FTZ R126, R3, UR6, R144 ;  /* 0x00000006037e7c23 */ /* 0x000fe20008010090 */
[----:B------:R-:W-:Y:S01]  /*b940*/  SHF.L.U32 R118, R118, 0x10, RZ ;  /* 0x0000001076767819 */ /* 0x000fe200000006ff */
[----:B------:R-:W-:Y:S01]  /*b950*/  FADD.FTZ R116, R193, -R116 ;  /* 0x80000074c1747221 */ /* 0x000fe20000010000 */
[----:B------:R-:W-:Y:S01]  /*b960*/  SHF.L.U32 R125, R139, 0x10, RZ ;  /* 0x000000108b7d7819 */ /* 0x000fe200000006ff */
[--C-:B------:R-:W-:Y:S01]  /*b970*/  FADD.FTZ R127, R29, -R117.reuse ;  /* 0x800000751d7f7221 */ /* 0x100fe20000010000 */
[----:B------:R-:W-:Y:S02]  /*b980*/  IMAD.U32 R119, R119, 0x10000, RZ ;  /* 0x0001000077777824 */ /* 0x000fe400078e00ff */
[----:B------:R-:W-:Y:S01]  /*b990*/  FFMA.FTZ R118, R116, UR24, R118 ;  /* 0x0000001874767c23 */ /* 0x000fe20008010076 */
[----:B------:R-:W-:Y:S01]  /*b9a0*/  FFMA.FTZ R116, R185, UR6, R144 ;  /* 0x00000006b9747c23 */ /* 0x000fe20008010090 */
[----:B------:R-:W-:Y:S01]  /*b9b0*/  PRMT R117, R137, 0x7632, R117 ;  /* 0x0000763289757816 */ /* 0x000fe20000000075 */
[----:B------:R-:W-:Y:S01]  /*b9c0*/  FFMA.FTZ R127, R127, UR24, R125 ;  /* 0x000000187f7f7c23 */ /* 0x000fe2000801007d */
[----:B------:R-:W-:Y:S01]  /*b9d0*/  LOP3.LUT P6, RZ, R159, 0xff0000, RZ, 0xc0, !PT ;  /* 0x00ff00009fff7812 */ /* 0x000fe200078cc0ff */
[----:B------:R-:W-:Y:S01]  /*b9e0*/  FADD.FTZ R124, R178, -R116 ;  /* 0x80000074b27c7221 */ /* 0x000fe20000010000 */
[----:B------:R-:W-:Y:S01]  /*b9f0*/  FFMA.FTZ R116, R176, UR6, R144 ;  /* 0x00000006b0747c23 */ /* 0x000fe20008010090 */
[----:B------:R-:W-:Y:S01]  /*ba00*/  SHF.L.U32 R117, R117, 0x10, RZ ;  /* 0x0000001075757819 */ /* 0x000fe200000006ff */
[----:B------:R-:W-:Y:S01]  /*ba10*/  FADD.FTZ R126, R2, -R126 ;  /* 0x8000007e027e7221 */ /* 0x000fe20000010000 */
[----:B------:R-:W-:Y:S01]  /*ba20*/  FFMA.FTZ R124, R124, UR24, R119 ;  /* 0x000000187c7c7c23 */ /* 0x000fe20008010077 */
[----:B------:R-:W-:Y:S01]  /*ba30*/  FADD.FTZ R116, R177, -R116 ;  /* 0x80000074b1747221 */ /* 0x000fe20000010000 */
[----:B------:R-:W-:Y:S01]  /*ba40*/  FMUL.FTZ R119, R127, UR23 ;  /* 0x000000177f777c20 */ /* 0x000fe20008410000 */
[----:B------:R-:W-:Y:S01]  /*ba50*/  LOP3.LUT P5, RZ, R153, 0xff0000, RZ, 0xc0, !PT ;  /* 0x00ff000099ff7812 */ /* 0x000fe200078ac0ff */
[----:B------:R-:W-:-:S02]  /*ba60*/  IMAD.U32 R140, R138, 0x10000, RZ ;  /* 0x000100008a8c7824 */ /* 0x000fc400078e00ff */
[----:B------:R-:W-:Y:S01]  /*ba70*/  FFMA.FTZ R117, R116, UR24, R117 ;  /* 0x0000001874757c23 */ /* 0x000fe20008010075 */
[C---:B------:R-:W-:Y:S01]  /*ba80*/  F2FP.BF16.F32.PACK_AB R127, R118.reuse, R127 ;  /* 0x0000007f767f723e */ /* 0x040fe200000010ff */
[----:B------:R-:W-:Y:S01]  /*ba90*/  FMUL.FTZ R118, R118, UR23 ;  /* 0x0000001776767c20 */ /* 0x000fe20008410000 */
[C---:B------:R-:W-:Y:S01]  /*baa0*/  FSEL R116, R119.reuse, RZ, P6 ;  /* 0x000000ff77747208 */ /* 0x040fe20003000000 */
[----:B------:R-:W-:Y:S01]  /*bab0*/  FFMA.FTZ R126, R126, UR24, R140 ;  /* 0x000000187e7e7c23 */ /* 0x000fe2000801008c */
[----:B------:R-:W-:Y:S02]  /*bac0*/  FSEL R119, R119, RZ, P5 ;  /* 0x000000ff77777208 */ /* 0x000fe40002800000 */
[----:B------:R-:W-:Y:S02]  /*bad0*/  ISETP.GE.U32.AND P5, PT, R152, RZ, PT ;  /* 0x000000ff9800720c */ /* 0x000fe40003fa6070 */
[----:B------:R-:W-:Y:S02]  /*bae0*/  ISETP.GE.U32.AND P6, PT, R158, RZ, PT ;  /* 0x000000ff9e00720c */ /* 0x000fe40003fc6070 */
[----:B------:R-:W-:-:S02]  /*baf0*/  ISETP.GE.U32.AND.EX P5, PT, R153, 0x1000000, PT, P5 ;  /* 0x010000009900780c */ /* 0x000fc40003fa6150 */
[C---:B------:R-:W-:Y:S02]  /*bb00*/  ISETP.GE.U32.AND.EX P6, PT, R159.reuse, 0x1000000, PT, P6 ;  /* 0x010000009f00780c */ /* 0x040fe40003fc6160 */
[C---:B------:R-:W-:Y:S02]  /*bb10*/  FSEL R125, R118.reuse, RZ, P5 ;  /* 0x000000ff767d7208 */ /* 0x040fe40002800000 */
[----:B------:R-:W-:Y:S02]  /*bb20*/  FSEL R118, R118, RZ, P6 ;  /* 0x000000ff76767208 */ /* 0x000fe40003000000 */
[----:B------:R-:W-:Y:S02]  /*bb30*/  LOP3.LUT P6, RZ, R159, 0xff, RZ, 0xc0, !PT ;  /* 0x000000ff9fff7812 */ /* 0x000fe400078cc0ff */
[----:B------:R-:W-:Y:S01]  /*bb40*/  F2FP.BF16.F32.PACK_AB R143, R118, R116 ;  /* 0x00000074768f723e */ /* 0x000fe200000010ff */
[----:B------:R-:W-:Y:S01]  /*bb50*/  FMUL.FTZ R118, R126, UR23 ;  /* 0x000000177e767c20 */ /* 0x000fe20008410000 */
[----:B------:R-:W-:-:S02]  /*bb60*/  LOP3.LUT P5, RZ, R153, 0xff, RZ, 0xc0, !PT ;  /* 0x000000ff99ff7812 */ /* 0x000fc400078ac0ff */
[----:B------:R-:W-:Y:S01]  /*bb70*/  F2FP.BF16.F32.PACK_AB R119, R125, R119 ;  /* 0x000000777d77723e */ /* 0x000fe200000010ff */
[----:B------:R-:W-:Y:S01]  /*bb80*/  FFMA.FTZ R125, R5, UR6, R144 ;  /* 0x00000006057d7c23 */ /* 0x000fe20008010090 */
[----:B------:R-:W-:Y:S02]  /*bb90*/  FSEL R116, R118, RZ, P6 ;  /* 0x000000ff76747208 */ /* 0x000fe40003000000 */
[C---:B------:R-:W-:Y:S01]  /*bba0*/  F2FP.BF16.F32.PACK_AB R126, R124.reuse, R126 ;  /* 0x0000007e7c7e723e */ /* 0x040fe200000010ff */
[----:B------:R-:W-:Y:S01]  /*bbb0*/  FMUL.FTZ R124, R124, UR23 ;  /* 0x000000177c7c7c20 */ /* 0x000fe20008410000 */
[----:B------:R-:W-:Y:S01]  /*bbc0*/  FSEL R118, R118, RZ, P5 ;  /* 0x000000ff76767208 */ /* 0x000fe20002800000 */
[----:B------:R-:W-:Y:S01]  /*bbd0*/  FADD.FTZ R125, R4, -R125 ;  /* 0x8000007d047d7221 */ /* 0x000fe20000010000 */
[----:B------:R-:W-:Y:S02]  /*bbe0*/  LOP3.LUT P5, RZ, R153, 0xff00, RZ, 0xc0, !PT ;  /* 0x0000ff0099ff7812 */ /* 0x000fe400078ac0ff */
[----:B------:R-:W-:-:S02]  /*bbf0*/  LOP3.LUT P6, RZ, R159, 0xff00, RZ, 0xc0, !PT ;  /* 0x0000ff009fff7812 */ /* 0x000fc400078cc0ff */
[----:B------:R-:W-:Y:S02]  /*bc00*/  SHF.L.U32 R141, R137, 0x10, RZ ;  /* 0x00000010898d7819 */ /* 0x000fe400000006ff */
[C---:B------:R-:W-:Y:S02]  /*bc10*/  FSEL R140, R124.reuse, RZ, P5 ;  /* 0x000000ff7c8c7208 */ /* 0x040fe40002800000 */
[----:B------:R-:W-:Y:S01]  /*bc20*/  FSEL R124, R124, RZ, P6 ;  /* 0x000000ff7c7c7208 */ /* 0x000fe20003000000 */
[----:B------:R-:W-:Y:S01]  /*bc30*/  FFMA.FTZ R125, R125, UR24, R141 ;  /* 0x000000187d7d7c23 */ /* 0x000fe2000801008d */
[----:B------:R-:W-:Y:S01]  /*bc40*/  F2FP.BF16.F32.PACK_AB R118, R140, R118 ;  /* 0x000000768c76723e */ /* 0x000fe200000010ff */
[----:B------:R-:W-:Y:S01]  /*bc50*/  FMUL.FTZ R140, R117, UR23 ;  /* 0x00000017758c7c20 */ /* 0x000fe20008410000 */
[----:B------:R-:W-:Y:S01]  /*bc60*/  F2FP.BF16.F32.PACK_AB R142, R124, R116 ;  /* 0x000000747c8e723e */ /* 0x000fe200000010ff */
[----:B------:R-:W-:Y:S01]  /*bc70*/  FMUL.FTZ R116, R125, UR23 ;  /* 0x000000177d747c20 */ /* 0x000fe20008410000 */
[----:B------:R-:W-:-:S02]  /*bc80*/  LOP3.LUT P5, RZ, R152, 0xff0000, RZ, 0xc0, !PT ;  /* 0x00ff000098ff7812 */ /* 0x000fc400078ac0ff */
[----:B------:R-:W-:Y:S02]  /*bc90*/  LOP3.LUT P6, RZ, R152, 0xff000000, RZ, 0xc0, !PT ;  /* 0xff00000098ff7812 */ /* 0x000fe400078cc0ff */
[----:B------:R-:W-:Y:S02]  /*bca0*/  F2FP.BF16.F32.PACK_AB R125, R117, R125 ;  /* 0x0000007d757d723e */ /* 0x000fe400000010ff */
[----:B------:R-:W-:Y:S02]  /*bcb0*/  FSEL R117, R116, RZ, P5 ;  /* 0x000000ff74757208 */ /* 0x000fe40002800000 */
[----:B------:R-:W-:Y:S02]  /*bcc0*/  FSEL R124, R140, RZ, P6 ;  /* 0x000000ff8c7c7208 */ /* 0x000fe40003000000 */
[----:B------:R-:W-:Y:S02]  /*bcd0*/  SHF.L.U32 R141, R136, 0x10, RZ ;  /* 0x00000010888d7819 */ /* 0x000fe400000006ff */
[----:B------:R-:W-:Y:S01]  /*bce0*/  F2FP.BF16.F32.PACK_AB R117, R124, R117 ;  /* 0x000000757c75723e */ /* 0x000fe200000010ff */
[----:B------:R-:W-:Y:S01]  /*bcf0*/  FFMA.FTZ R124, R7, UR6, R144 ;  /* 0x00000006077c7c23 */ /* 0x000fe20008010090 */
[----:B------:R-:W-:-:S02]  /*bd00*/  LOP3.LUT P5, RZ, R158, 0xff0000, RZ, 0xc0, !PT ;  /* 0x00ff00009eff7812 */ /* 0x000fc400078ac0ff */
[----:B------:R-:W-:Y:S01]  /*bd10*/  LOP3.LUT P6, RZ, R158, 0xff000000, RZ, 0xc0, !PT ;  /* 0xff0000009eff7812 */ /* 0x000fe200078cc0ff */
[----:B------:R-:W-:Y:S01]  /*bd20*/  FADD.FTZ R124, R6, -R124 ;  /* 0x8000007c067c7221 */ /* 0x000fe20000010000 */
[----:B------:R-:W-:Y:S02]  /*bd30*/  FSEL R116, R116, RZ, P5 ;  /* 0x000000ff74747208 */ /* 0x000fe40002800000 */
[----:B------:R-:W-:Y:S01]  /*bd40*/  LOP3.LUT P5, RZ, R158, 0xff00, RZ, 0xc0, !PT ;  /* 0x0000ff009eff7812 */ /* 0x000fe200078ac0ff */
[----:B------:R-:W-:Y:S01]  /*bd50*/  FFMA.FTZ R124, R124, UR24, R141 ;  /* 0x000000187c7c7c23 */ /* 0x000fe2000801008d */
[--C-:B------:R-:W-:Y:S01]  /*bd60*/  FFMA.FTZ R141, R165, UR6, R144.reuse ;  /* 0x00000006a58d7c23 */ /* 0x100fe20008010090 */
[----:B------:R-:W-:Y:S02]  /*bd70*/  PRMT R144, R136, 0x7632, R144 ;  /* 0x0000763288907816 */ /* 0x000fe40000000090 */
[----:B------:R-:W-:Y:S01]  /*bd80*/  FMUL.FTZ R145, R124, UR23 ;  /* 0x000000177c917c20 */ /* 0x000fe20008410000 */
[----:B------:R-:W-:-:S02]  /*bd90*/  FADD.FTZ R141, R28, -R141 ;  /* 0x8000008d1c8d7221 */ /* 0x000fc40000010000 */
[----:B------:R-:W-:-:S04]  /*bda0*/  IMAD.U32 R144, R144, 0x10000, RZ ;  /* 0x0001000090907824 */ /* 0x000fc800078e00ff */
        /* <DEDUP_REMOVED lines=15> */
.L_x_227:
[--C-:B012---:R-:W-:Y:S01]  /*bea0*/  FFMA.FTZ R117, R30, UR6, R144.reuse ;  /* 0x000000061e757c23 */ /* 0x107fe20008010090 */
[C---:B-----5:R-:W-:Y:S01]  /*beb0*/  SHF.L.U32 R116, R139.reuse, 0x10, RZ ;  /* 0x000000108b747819 */ /* 0x060fe200000006ff */
[--C-:B------:R-:W-:Y:S01]  /*bec0*/  FFMA.FTZ R119, R192, UR6, R144.reuse ;  /* 0x00000006c0777c23 */ /* 0x100fe20008010090 */
        /* <DEDUP_REMOVED lines=8> */
[----:B------:R-:W-:Y:S01]  /*bf50*/  LOP3.LUT P6, RZ, R159, 0xff0000, RZ, 0xc0, !PT ;  /* 0x00ff00009fff7812 */ /* 0x000fe200078cc0ff */
[----:B------:R-:W-:Y:S01]  /*bf60*/  FFMA.FTZ R143, R119, UR24, R143 ;  /* 0x00000018778f7c23 */ /* 0x000fe2000801008f */
[----:B------:R-:W-:Y:S01]  /*bf70*/  FMUL.FTZ R119, R117, UR23 ;  /* 0x0000001775777c20 */ /* 0x000fe20008410000 */
[----:B------:R-:W-:Y:S01]  /*bf80*/  IMAD.U32 R116, R116, 0x10000, RZ ;  /* 0x0001000074747824 */ /* 0x000fe200078e00ff */
[----:B------:R-:W-:Y:S01]  /*bf90*/  LOP3.LUT P5, RZ, R153, 0xff0000, RZ, 0xc0, !PT ;  /* 0x00ff000099ff7812 */ /* 0x000fe200078ac0ff */
[----:B------:R-:W-:Y:S01]  /*bfa0*/  FFMA.FTZ R117, R3, UR6, R144 ;  /* 0x0000000603757c23 */ /* 0x000fe20008010090 */
[----:B------:R-:W-:Y:S01]  /*bfb0*/  SHF.L.U32 R140, R138, 0x10, RZ ;  /* 0x000000108a8c7819 */ /* 0x000fe200000006ff */
[----:B------:R-:W-:Y:S01]  /*bfc0*/  FFMA.FTZ R116, R118, UR24, R116 ;  /* 0x0000001876747c23 */ /* 0x000fe20008010074 */
[C---:B------:R-:W-:Y:S01]  /*bfd0*/  FSEL R118, R119.reuse, RZ, P6 ;  /* 0x000000ff77767208 */ /* 0x040fe20003000000 */
[----:B------:R-:W-:Y:S01]  /*bfe0*/  FADD.FTZ R117, R2, -R117 ;  /* 0x8000007502757221 */ /* 0x000fe20000010000 */
[----:B------:R-:W-:Y:S01]  /*bff0*/  FSEL R119, R119, RZ, P5 ;  /* 0x000000ff77777208 */ /* 0x000fe20002800000 */
[----:B------:R-:W-:Y:S01]  /*c000*/  FMUL.FTZ R143, R143, UR23 ;  /* 0x000000178f8f7c20 */ /* 0x000fe20008410000 */
[----:B------:R-:W-:Y:S01]  /*c010*/  ISETP.GE.U32.AND P5, PT, R152, RZ, PT ;  /* 0x000000ff9800720c */ /* 0x000fe20003fa6070 */
[----:B------:R-:W-:Y:S01]  /*c020*/  FFMA.FTZ R117, R117, UR24, R140 ;  /* 0x0000001875757c23 */ /* 0x000fe2000801008c */
[----:B------:R-:W-:Y:S01]  /*c030*/  ISETP.GE.U32.AND P6, PT, R158, RZ, PT ;  /* 0x000000ff9e00720c */ /* 0x000fe20003fc6070 */
[----:B------:R-:W-:Y:S01]  /*c040*/  FMUL.FTZ R116, R116, UR23 ;  /* 0x0000001774747c20 */ /* 0x000fe20008410000 */
[----:B------:R-:W-:-:S02]  /*c050*/  ISETP.GE.U32.AND.EX P5, PT, R153, 0x1000000, PT, P5 ;  /* 0x010000009900780c */ /* 0x000fc40003fa6150 */
[----:B------:R-:W-:Y:S02]  /*c060*/  ISETP.GE.U32.AND.EX P6, PT, R159, 0x1000000, PT, P6 ;  /* 0x010000009f00780c */ /* 0x000fe40003fc6160 */
[C---:B------:R-:W-:Y:S02]  /*c070*/  FSEL R140, R143.reuse, RZ, P5 ;  /* 0x000000ff8f8c7208 */ /* 0x040fe40002800000 */
[----:B------:R-:W-:Y:S02]  /*c080*/  FSEL R143, R143, RZ, P6 ;  /* 0x000000ff8f8f7208 */ /* 0x000fe40003000000 */
[----:B------:R-:W-:Y:S02]  /*c090*/  LOP3.LUT P6, RZ, R159, 0xff, RZ, 0xc0, !PT ;  /* 0x000000ff9fff7812 */ /* 0x000fe400078cc0ff */
[----:B------:R-:W-:Y:S01]  /*c0a0*/  F2FP.BF16.F32.PACK_AB R143, R143, R118 ;  /* 0x000000768f8f723e */ /* 0x000fe200000010ff */
[----:B------:R-:W-:Y:S01]  /*c0b0*/  FMUL.FTZ R118, R117, UR23 ;  /* 0x0000001775767c20 */ /* 0x000fe20008410000 */
[----:B------:R-:W-:-:S02]  /*c0c0*/  LOP3.LUT P5, RZ, R153, 0xff, RZ, 0xc0, !PT ;  /* 0x000000ff99ff7812 */ /* 0x000fc400078ac0ff */
[----:B------:R-:W-:Y:S02]  /*c0d0*/  F2FP.BF16.F32.PACK_AB R119, R140, R119 ;  /* 0x000000778c77723e */ /* 0x000fe400000010ff */
[C---:B------:R-:W-:Y:S02]  /*c0e0*/  FSEL R117, R118.reuse, RZ, P6 ;  /* 0x000000ff76757208 */ /* 0x040fe40003000000 */
[----:B------:R-:W-:Y:S02]  /*c0f0*/  LOP3.LUT P6, RZ, R153, 0xff00, RZ, 0xc0, !PT ;  /* 0x0000ff0099ff7812 */ /* 0x000fe400078cc0ff */
[----:B------:R-:W-:Y:S02]  /*c100*/  FSEL R118, R118, RZ, P5 ;  /* 0x000000ff76767208 */ /* 0x000fe40002800000 */
[----:B------:R-:W-:Y:S02]  /*c110*/  LOP3.LUT P5, RZ, R159, 0xff00, RZ, 0xc0, !PT ;  /* 0x0000ff009fff7812 */ /* 0x000fe400078ac0ff */
[----:B------:R-:W-:-:S02]  /*c120*/  FSEL R140, R116, RZ, P6 ;  /* 0x000000ff748c7208 */ /* 0x000fc40003000000 */
[----:B------:R-:W-:Y:S02]  /*c130*/  FSEL R116, R116, RZ, P5 ;  /* 0x000000ff74747208 */ /* 0x000fe40002800000 */
[----:B------:R-:W-:Y:S02]  /*c140*/  PRMT R141, R137, 0x7632, R141 ;  /* 0x00007632898d7816 */ /* 0x000fe4000000008d */
[----:B------:R-:W-:Y:S01]  /*c150*/  F2FP.BF16.F32.PACK_AB R142, R116, R117 ;  /* 0x00000075748e723e */ /* 0x000fe200000010ff */
[----:B------:R-:W-:Y:S01]  /*c160*/  FFMA.FTZ R117, R5, UR6, R144 ;  /* 0x0000000605757c23 */ /* 0x000fe20008010090 */
[----:B------:R-:W-:Y:S01]  /*c170*/  SHF.L.U32 R116, R137, 0x10, RZ ;  /* 0x0000001089747819 */ /* 0x000fe200000006ff */
[----:B------:R-:W-:Y:S01]  /*c180*/  IMAD.U32 R141, R141, 0x10000, RZ ;  /* 0x000100008d8d7824 */ /* 0x000fe200078e00ff */
[----:B------:R-:W-:Y:S01]  /*c190*/  LOP3.LUT P6, RZ, R158, 0xff0000, RZ, 0xc0, !PT ;  /* 0x00ff00009eff7812 */ /* 0x000fe200078cc0ff */
[----:B------:R-:W-:Y:S01]  /*c1a0*/  FADD.FTZ R117, R4, -R117 ;  /* 0x8000007504757221 */ /* 0x000fe20000010000 */
[----:B------:R-:W-:-:S02]  /*c1b0*/  LOP3.LUT P5, RZ, R152, 0xff0000, RZ, 0xc0, !PT ;  /* 0x00ff000098ff7812 */ /* 0x000fc400078ac0ff */
[----:B------:R-:W-:Y:S01]  /*c1c0*/  F2FP.BF16.F32.PACK_AB R118, R140, R118 ;  /* 0x000000768c76723e */ /* 0x000fe200000010ff */
[----:B------:R-:W-:Y:S01]  /*c1d0*/  FFMA.FTZ R117, R117, UR24, R116 ;  /* 0x0000001875757c23 */ /* 0x000fe20008010074 */
[----:B------:R-:W-:-:S03]  /*c1e0*/  FFMA.FTZ R116, R176, UR6, R144 ;  /* 0x00000006b0747c23 */ /* 0x000fc60008010090 */
[----:B------:R-:W-:Y:S01]  /*c1f0*/  FMUL.FTZ R117, R117, UR23 ;  /* 0x0000001775757c20 */ /* 0x000fe20008410000 */
[----:B------:R-:W-:-:S04]  /*c200*/  FADD.FTZ R116, R177, -R116 ;  /* 0x80000074b1747221 */ /* 0x000fc80000010000 */
[----:B------:R-:W-:Y:S01]  /*c210*/  FFMA.FTZ R141, R116, UR24, R141 ;  /* 0x00000018748d7c23 */ /* 0x000fe2000801008d */
[----:B------:R-:W-:Y:S02]  /*c220*/  FSEL R116, R117, RZ, P6 ;  /* 0x000000ff75747208 */ /* 0x000fe40003000000 */
[----:B------:R-:W-:Y:S01]  /*c230*/  LOP3.LUT P6, RZ, R152, 0xff000000, RZ, 0xc0, !PT ;  /* 0xff00000098ff7812 */ /* 0x000fe200078cc0ff */
[----:B------:R-:W-:Y:S01]  /*c240*/  FMUL.FTZ R141, R141, UR23 ;  /* 0x000000178d8d7c20 */ /* 0x000fe20008410000 */
[----:B------:R-:W-:Y:S02]  /*c250*/  FSEL R117, R117, RZ, P5 ;  /* 0x000000ff75757208 */ /* 0x000fe40002800000 */
[----:B------:R-:W-:Y:S02]  /*c260*/  LOP3.LUT P5, RZ, R158, 0xff000000, RZ, 0xc0, !PT ;  /* 0xff0000009eff7812 */ /* 0x000fe400078ac0ff */
[C---:B------:R-:W-:Y:S02]  /*c270*/  FSEL R140, R141.reuse, RZ, P6 ;  /* 0x000000ff8d8c7208 */ /* 0x040fe40003000000 */
[----:B------:R-:W-:-:S02]  /*c280*/  FSEL R141, R141, RZ, P5 ;  /* 0x000000ff8d8d7208 */ /* 0x000fc40002800000 */
[----:B------:R-:W-:Y:S02]  /*c290*/  F2FP.BF16.F32.PACK_AB R117, R140, R117 ;  /* 0x000000758c75723e */ /* 0x000fe400000010ff */
[----:B------:R-:W-:Y:S01]  /*c2a0*/  F2FP.BF16.F32.PACK_AB R141, R141, R116 ;  /* 0x000000748d8d723e */ /* 0x000fe200000010ff */
[----:B------:R-:W-:Y:S01]  /*c2b0*/  FFMA.FTZ R116, R7, UR6, R144 ;  /* 0x0000000607747c23 */ /* 0x000fe20008010090 */
[----:B------:R-:W-:Y:S02]  /*c2c0*/  SHF.L.U32 R140, R136, 0x10, RZ ;  /* 0x00000010888c7819 */ /* 0x000fe400000006ff */
[----:B------:R-:W-:Y:S01]  /*c2d0*/  LOP3.LUT P5, RZ, R158, 0xff00, RZ, 0xc0, !PT ;  /* 0x0000ff009eff7812 */ /* 0x000fe200078ac0ff */
[----:B------:R-:W-:Y:S01]  /*c2e0*/  FADD.FTZ R116, R6, -R116 ;  /* 0x8000007406747221 */ /* 0x000fe20000010000 */
[----:B------:R-:W-:-:S03]  /*c2f0*/  LOP3.LUT P6, RZ, R152, 0xff00, RZ, 0xc0, !PT ;  /* 0x0000ff0098ff7812 */ /* 0x000fc600078cc0ff */
[----:B------:R-:W-:Y:S01]  /*c300*/  FFMA.FTZ R116, R116, UR24, R140 ;  /* 0x0000001874747c23 */ /* 0x000fe2000801008c */
[--C-:B------:R-:W-:Y:S01]  /*c310*/  FFMA.FTZ R140, R165, UR6, R144.reuse ;  /* 0x00000006a58c7c23 */ /* 0x100fe20008010090 */
[----:B------:R-:W-:-:S03]  /*c320*/  PRMT R144, R136, 0x7632, R144 ;  /* 0x0000763288907816 */ /* 0x000fc60000000090 */
[----:B------:R-:W-:Y:S01]  /*c330*/  FADD.FTZ R140, R28, -R140 ;  /* 0x8000008c1c8c7221 */ /* 0x000fe20000010000 */
[----:B------:R-:W-:-:S05]  /*c340*/  SHF.L.U32 R144, R144, 0x10, RZ ;  /* 0x0000001090907819 */ /* 0x000fca00000006ff */
[----:B------:R-:W-:Y:S01]  /*c350*/  FFMA.FTZ R140, R140, UR24, R144 ;  /* 0x000000188c8c7c23 */ /* 0x000fe20008010090 */
[----:B------:R-:W-:-:S03]  /*c360*/  FMUL.FTZ R144, R116, UR23 ;  /* 0x0000001774907c20 */ /* 0x000fc60008410000 */
[----:B------:R-:W-:-:S05]  /*c370*/  FMUL.FTZ R145, R140, UR23 ;  /* 0x000000178c917c20 */ /* 0x000fca0008410000 */
[C---:B------:R-:W-:Y:S02]  /*c380*/  FSEL R140, R145.reuse, RZ, P5 ;  /* 0x000000ff918c7208 */ /* 0x040fe40002800000 */
        /* <DEDUP_REMOVED lines=8> */
.L_x_226:
[----:B------:R-:W-:-:S04]  /*c410*/  UISETP.NE.U32.AND UP0, UPT, UR4, URZ, UPT ;  /* 0x000000ff0400728c */ /* 0x000fc8000bf05070 */
[----:B------:R-:W-:-:S09]  /*c420*/  UISETP.NE.AND.EX UP0, UPT, UR5, URZ, UPT, UP0 ;  /* 0x000000ff0500728c */ /* 0x000fd2000bf05300 */
[----:B------:R-:W-:Y:S05]  /*c430*/  BRA.U !UP0, `(.L_x_229) ;  /* 0x00000005083c7547 */ /* 0x000fea000b800000 */
[--C-:B012---:R-:W-:Y:S01]  /*c440*/  FFMA.FTZ R118, R192, UR6, R144.reuse ;  /* 0x00000006c0767c23 */ /* 0x107fe20008010090 */
[----:B------:R-:W-:Y:S01]  /*c450*/  FFMA.FTZ R117, R30, UR6, R144 ;  /* 0x000000061e757c23 */ /* 0x000fe20008010090 */
[----:B-----5:R-:W-:Y:S02]  /*c460*/  ISETP.GE.U32.AND P5, PT, R158, RZ, PT ;  /* 0x000000ff9e00720c */ /* 0x020fe40003fa6070 */
[----:B------:R-:W-:Y:S01]  /*c470*/  FADD.FTZ R118, R193, -R118 ;  /* 0x80000076c1767221 */ /* 0x000fe20000010000 */
[----:B------:R-:W-:Y:S01]  /*c480*/  FADD.FTZ R117, R29, -R117 ;  /* 0x800000751d757221 */ /* 0x000fe20000010000 */
[----:B------:R-:W-:Y:S02]  /*c490*/  ISETP.GE.U32.AND P6, PT, R152, RZ, PT ;  /* 0x000000ff9800720c */ /* 0x000fe40003fc6070 */
[----:B------:R-:W-:Y:S01]  /*c4a0*/  FMUL.FTZ R118, R118, UR24 ;  /* 0x0000001876767c20 */ /* 0x000fe20008410000 */
[----:B------:R-:W-:Y:S01]  /*c4b0*/  FMUL.FTZ R117, R117, UR24 ;  /* 0x0000001875757c20 */ /* 0x000fe20008410000 */
[----:B------:R-:W-:-:S02]  /*c4c0*/  ISETP.GE.U32.AND.EX P5, PT, R159, 0x1000000, PT, P5 ;  /* 0x010000009f00780c */ /* 0x000fc40003fa6150 */
[C---:B------:R-:W-:Y:S01]  /*c4d0*/  FMUL.FTZ R119, R118.reuse, UR23 ;  /* 0x0000001776777c20 */ /* 0x040fe20008410000 */
[----:B------:R-:W-:Y:S02]  /*c4e0*/  ISETP.GE.U32.AND.EX P6, PT, R153, 0x1000000, PT, P6 ;  /* 0x010000009900780c */ /* 0x000fe40003fc6160 */
[----:B------:R-:W-:Y:S01]  /*c4f0*/  F2FP.BF16.F32.PACK_AB R127, R118, R117 ;  /* 0x00000075767f723e */ /* 0x000fe200000010ff */
[----:B------:R-:W-:Y:S01]  /*c500*/  FMUL.FTZ R117, R117, UR23 ;  /* 0x0000001775757c20 */ /* 0x000fe20008410000 */
[----:B------:R-:W-:Y:S02]  /*c510*/  FSEL R116, R119, RZ, P5 ;  /* 0x000000ff77747208 */ /* 0x000fe40002800000 */
        /* <DEDUP_REMOVED lines=50> */
[----:B------:R-:W-:-:S02]  /*c840*/  FADD.FTZ R116, R28, -R116 ;  /* 0x800000741c747221 */ /* 0x000fc40000010000 */
[----:B------:R-:W-:Y:S02]  /*c850*/  FMUL.FTZ R144, R140, UR24 ;  /* 0x000000188c907c20 */ /* 0x000fe40008410000 */
[----:B------:R-:W-:Y:S02]  /*c860*/  FMUL.FTZ R124, R116, UR24 ;  /* 0x00000018747c7c20 */ /* 0x000fe40008410000 */
[----:B------:R-:W-:Y:S02]  /*c870*/  FMUL.FTZ R145, R144, UR23 ;  /* 0x0000001790917c20 */ /* 0x000fe40008410000 */
        /* <DEDUP_REMOVED lines=11> */
.L_x_229:
[--C-:B012---:R-:W-:Y:S01]  /*c930*/  FFMA.FTZ R116, R30, UR6, R144.reuse ;  /* 0x000000061e747c23 */ /* 0x107fe20008010090 */
        /* <DEDUP_REMOVED lines=74> */
.L_x_225:
        /* <DEDUP_REMOVED lines=12> */
[----:B012---:R-:W-:Y:S01]  /*cea0*/  SHF.L.U32 R141, R139, 0x10, RZ ;  /* 0x000000108b8d7819 */ /* 0x007fe200000006ff */
[----:B------:R-:W-:Y:S01]  /*ceb0*/  FADD.FTZ R127, R193, -R127 ;  /* 0x8000007fc17f7221 */ /* 0x000fe20000010000 */
[----:B------:R-:W-:Y:S02]  /*cec0*/  IMAD.U32 R126, R126, 0x10000, RZ ;  /* 0x000100007e7e7824 */ /* 0x000fe400078e00ff */
[----:B------:R-:W-:Y:S01]  /*ced0*/  FFMA.FTZ R125, R124, UR24, R125 ;  /* 0x000000187c7d7c23 */ /* 0x000fe2000801007d */
[----:B------:R-:W-:Y:S01]  /*cee0*/  FFMA.FTZ R124, R30, UR6, R144 ;  /* 0x000000061e7c7c23 */ /* 0x000fe20008010090 */
[----:B------:R-:W-:Y:S01]  /*cef0*/  ISETP.GE.U32.AND P5, PT, R158, RZ, PT ;  /* 0x000000ff9e00720c */ /* 0x000fe20003fa6070 */
[----:B------:R-:W-:Y:S01]  /*cf00*/  FFMA.FTZ R127, R127, UR24, R126 ;  /* 0x000000187f7f7c23 */ /* 0x000fe2000801007e */
[----:B------:R-:W-:Y:S01]  /*cf10*/  FFMA.FTZ R126, R3, UR6, R144 ;  /* 0x00000006037e7c23 */ /* 0x000fe20008010090 */
[----:B------:R-:W-:Y:S01]  /*cf20*/  FADD.FTZ R140, R29, -R124 ;  /* 0x8000007c1d8c7221 */ /* 0x000fe20000010000 */
[----:B------:R-:W-:Y:S01]  /*cf30*/  IMAD.U32 R124, R138, 0x10000, RZ ;  /* 0x000100008a7c7824 */ /* 0x000fe200078e00ff */
[C---:B------:R-:W-:Y:S01]  /*cf40*/  ISETP.GE.U32.AND.EX P5, PT, R159.reuse, 0x1000000, PT, P5 ;  /* 0x010000009f00780c */ /* 0x040fe20003fa6150 */
[----:B------:R-:W-:Y:S01]  /*cf50*/  FADD.FTZ R126, R2, -R126 ;  /* 0x8000007e027e7221 */ /* 0x000fe20000010000 */
[----:B------:R-:W-:Y:S01]  /*cf60*/  FFMA.FTZ R140, R140, UR24, R141 ;  /* 0x000000188c8c7c23 */ /* 0x000fe2000801008d */
[----:B------:R-:W-:-:S02]  /*cf70*/  LOP3.LUT P6, RZ, R159, 0xff0000, RZ, 0xc0, !PT ;  /* 0x00ff00009fff7812 */ /* 0x000fc400078cc0ff */
[----:B------:R-:W-:Y:S01]  /*cf80*/  FFMA.FTZ R126, R126, UR24, R124 ;  /* 0x000000187e7e7c23 */ /* 0x000fe2000801007c */
[C---:B------:R-:W-:Y:S01]  /*cf90*/  FMUL.FTZ R124, R127.reuse, UR23 ;  /* 0x000000177f7c7c20 */ /* 0x040fe20008410000 */
[----:B------:R-:W-:Y:S01]  /*cfa0*/  F2FP.BF16.F32.PACK_AB R127, R127, R140 ;  /* 0x0000008c7f7f723e */ /* 0x000fe200000010ff */
[----:B------:R-:W-:-:S03]  /*cfb0*/  FMUL.FTZ R140, R140, UR23 ;  /* 0x000000178c8c7c20 */ /* 0x000fc60008410000 */
[----:B------:R-:W-:Y:S01]  /*cfc0*/  FSEL R143, R124, RZ, P5 ;  /* 0x000000ff7c8f7208 */ /* 0x000fe20002800000 */
[----:B------:R-:W-:Y:S01]  /*cfd0*/  FMUL.FTZ R124, R126, UR23 ;  /* 0x000000177e7c7c20 */ /* 0x000fe20008410000 */
[C---:B------:R-:W-:Y:S01]  /*cfe0*/  F2FP.BF16.F32.PACK_AB R126, R125.reuse, R126 ;  /* 0x0000007e7d7e723e */ /* 0x040fe200000010ff */
[----:B------:R-:W-:Y:S01]  /*cff0*/  FMUL.FTZ R125, R125, UR23 ;  /* 0x000000177d7d7c20 */ /* 0x000fe20008410000 */
[----:B------:R-:W-:Y:S02]  /*d000*/  FSEL R140, R140, RZ, P6 ;  /* 0x000000ff8c8c7208 */ /* 0x000fe40003000000 */
[C---:B------:R-:W-:Y:S02]  /*d010*/  LOP3.LUT P5, RZ, R159.reuse, 0xff, RZ, 0xc0, !PT ;  /* 0x000000ff9fff7812 */ /* 0x040fe400078ac0ff */
[----:B------:R-:W-:Y:S02]  /*d020*/  LOP3.LUT P6, RZ, R159, 0xff00, RZ, 0xc0, !PT ;  /* 0x0000ff009fff7812 */ /* 0x000fe400078cc0ff */
[----:B------:R-:W-:-:S02]  /*d030*/  FSEL R124, R124, RZ, P5 ;  /* 0x000000ff7c7c7208 */ /* 0x000fc40002800000 */
[----:B------:R-:W-:Y:S02]  /*d040*/  FSEL R125, R125, RZ, P6 ;  /* 0x000000ff7d7d7208 */ /* 0x000fe40003000000 */
[----:B------:R-:W-:Y:S02]  /*d050*/  F2FP.BF16.F32.PACK_AB R143, R143, R140 ;  /* 0x0000008c8f8f723e */ /* 0x000fe400000010ff */
[----:B------:R-:W-:Y:S01]  /*d060*/  F2FP.BF16.F32.PACK_AB R142, R125, R124 ;  /* 0x0000007c7d8e723e */ /* 0x000fe200000010ff */
[----:B------:R-:W-:Y:S01]  /*d070*/  FFMA.FTZ R124, R5, UR6, R144 ;  /* 0x00000006057c7c23 */ /* 0x000fe20008010090 */
[C---:B------:R-:W-:Y:S02]  /*d080*/  SHF.L.U32 R125, R137.reuse, 0x10, RZ ;  /* 0x00000010897d7819 */ /* 0x040fe400000006ff */
[----:B------:R-:W-:Y:S01]  /*d090*/  PRMT R140, R137, 0x7632, R140 ;  /* 0x00007632898c7816 */ /* 0x000fe2000000008c */
[----:B------:R-:W-:Y:S01]  /*d0a0*/  FADD.FTZ R124, R4, -R124 ;  /* 0x8000007c047c7221 */ /* 0x000fe20000010000 */
[----:B------:R-:W-:-:S02]  /*d0b0*/  LOP3.LUT P5, RZ, R158, 0xff0000, RZ, 0xc0, !PT ;  /* 0x00ff00009eff7812 */ /* 0x000fc400078ac0ff */
[----:B------:R-:W-:Y:S01]  /*d0c0*/  SHF.L.U32 R140, R140, 0x10, RZ ;  /* 0x000000108c8c7819 */ /* 0x000fe200000006ff */
[----:B------:R-:W-:Y:S01]  /*d0d0*/  FFMA.FTZ R124, R124, UR24, R125 ;  /* 0x000000187c7c7c23 */ /* 0x000fe2000801007d */
[----:B------:R-:W-:Y:S01]  /*d0e0*/  FFMA.FTZ R125, R176, UR6, R144 ;  /* 0x00000006b07d7c23 */ /* 0x000fe20008010090 */
[----:B------:R-:W-:Y:S02]  /*d0f0*/  LOP3.LUT P6, RZ, R158, 0xff000000, RZ, 0xc0, !PT ;  /* 0xff0000009eff7812 */ /* 0x000fe400078cc0ff */
[----:B------:R-:W-:Y:S01]  /*d100*/  FMUL.FTZ R141, R124, UR23 ;  /* 0x000000177c8d7c20 */ /* 0x000fe20008410000 */
[----:B------:R-:W-:-:S04]  /*d110*/  FADD.FTZ R125, R177, -R125 ;  /* 0x8000007db17d7221 */ /* 0x000fc80000010000 */
[----:B------:R-:W-:Y:S01]  /*d120*/  FFMA.FTZ R125, R125, UR24, R140 ;  /* 0x000000187d7d7c23 */ /* 0x000fe2000801008c */
[----:B------:R-:W-:Y:S02]  /*d130*/  FSEL R141, R141, RZ, P5 ;  /* 0x000000ff8d8d7208 */ /* 0x000fe40002800000 */
[----:B------:R-:W-:Y:S01]  /*d140*/  LOP3.LUT P5, RZ, R158, 0xff, RZ, 0xc0, !PT ;  /* 0x000000ff9eff7812 */ /* 0x000fe200078ac0ff */
[C---:B------:R-:W-:Y:S01]  /*d150*/  FMUL.FTZ R140, R125.reuse, UR23 ;  /* 0x000000177d8c7c20 */ /* 0x040fe20008410000 */
[----:B------:R-:W-:Y:S01]  /*d160*/  F2FP.BF16.F32.PACK_AB R125, R125, R124 ;  /* 0x0000007c7d7d723e */ /* 0x000fe200000010ff */
[----:B------:R-:W-:-:S03]  /*d170*/  FFMA.FTZ R124, R7, UR6, R144 ;  /* 0x00000006077c7c23 */ /* 0x000fc60008010090 */
[----:B------:R-:W-:Y:S01]  /*d180*/  FSEL R140, R140, RZ, P6 ;  /* 0x000000ff8c8c7208 */ /* 0x000fe20003000000 */
[----:B------:R-:W-:Y:S01]  /*d190*/  FADD.FTZ R124, R6, -R124 ;  /* 0x8000007c067c7221 */ /* 0x000fe20000010000 */
[----:B------:R-:W-:Y:S02]  /*d1a0*/  LOP3.LUT P6, RZ, R158, 0xff00, RZ, 0xc0, !PT ;  /* 0x0000ff009eff7812 */ /* 0x000fe400078cc0ff */
[----:B------:R-:W-:Y:S01]  /*d1b0*/  F2FP.BF16.F32.PACK_AB R141, R140, R141 ;  /* 0x0000008d8c8d723e */ /* 0x000fe200000010ff */
[----:B------:R-:W-:-:S04]  /*d1c0*/  IMAD.U32 R140, R136, 0x10000, RZ ;  /* 0x00010000888c7824 */ /* 0x000fc800078e00ff */
[----:B------:R-:W-:Y:S01]  /*d1d0*/  FFMA.FTZ R124, R124, UR24, R140 ;  /* 0x000000187c7c7c23 */ /* 0x000fe2000801008c */
[--C-:B------:R-:W-:Y:S01]  /*d1e0*/  FFMA.FTZ R140, R165, UR6, R144.reuse ;  /* 0x00000006a58c7c23 */ /* 0x100fe20008010090 */
[----:B------:R-:W-:Y:S02]  /*d1f0*/  PRMT R144, R136, 0x7632, R144 ;  /* 0x0000763288907816 */ /* 0x000fe40000000090 */
[----:B------:R-:W-:Y:S01]  /*d200*/  FMUL.FTZ R145, R124, UR23 ;  /* 0x000000177c917c20 */ /* 0x000fe20008410000 */
[----:B------:R-:W-:Y:S01]  /*d210*/  FADD.FTZ R140, R28, -R140 ;  /* 0x8000008c1c8c7221 */ /* 0x000fe20000010000 */
[----:B------:R-:W-:-:S03]  /*d220*/  SHF.L.U32 R144, R144, 0x10, RZ ;  /* 0x0000001090907819 */ /* 0x000fc600000006ff */
[----:B------:R-:W-:Y:S02]  /*d230*/  FSEL R145, R145, RZ, P5 ;  /* 0x000000ff91917208 */ /* 0x000fe40002800000 */
[----:B------:R-:W-:-:S04]  /*d240*/  FFMA.FTZ R144, R140, UR24, R144 ;  /* 0x000000188c907c23 */ /* 0x000fc80008010090 */
[C---:B------:R-:W-:Y:S01]  /*d250*/  FMUL.FTZ R140, R144.reuse, UR23 ;  /* 0x00000017908c7c20 */ /* 0x040fe20008410000 */
[----:B------:R-:W-:-:S04]  /*d260*/  F2FP.BF16.F32.PACK_AB R124, R144, R124 ;  /* 0x0000007c907c723e */ /* 0x000fc800000010ff */
[----:B------:R-:W-:-:S04]  /*d270*/  FSEL R140, R140, RZ, P6 ;  /* 0x000000ff8c8c7208 */ /* 0x000fc80003000000 */
[----:B------:R-:W-:Y:S01]  /*d280*/  F2FP.BF16.F32.PACK_AB R140, R140, R145 ;  /* 0x000000918c8c723e */ /* 0x000fe200000010ff */
[----:B------:R-:W-:Y:S06]  /*d290*/  BRA `(.L_x_228) ;  /* 0x0000000800d07947 */ /* 0x000fec0003800000 */
.L_x_231:
[----:B012---:R-:W-:Y:S01]  /*d2a0*/  FFMA.FTZ R140, R30, UR6, R144 ;  /* 0x000000061e8c7c23 */ /* 0x007fe20008010090 */
        /* <DEDUP_REMOVED lines=11> */
[----:B------:R-:W-:-:S03]  /*d360*/  PRMT R145, R137, 0x7632, R145 ;  /* 0x0000763289917816 */ /* 0x000fc60000000091 */
[--C-:B------:R-:W-:Y:S01]  /*d370*/  FFMA.FTZ R141, R141, UR24, R142.reuse ;  /* 0x000000188d8d7c23 */ /* 0x100fe2000801008e */
[----:B------:R-:W-:Y:S02]  /*d380*/  FSEL R140, R140, RZ, P6 ;  /* 0x000000ff8c8c7208 */ /* 0x000fe40003000000 */
[----:B------:R-:W-:Y:S01]  /*d390*/  PRMT R142, R138, 0x7632, R142 ;  /* 0x000076328a8e7816 */ /* 0x000fe2000000008e */
[----:B------:R-:W-:Y:S01]  /*d3a0*/  FMUL.FTZ R141, R141, UR23 ;  /* 0x000000178d8d7c20 */ /* 0x000fe20008410000 */
[----:B------:R-:W-:Y:S02]  /*d3b0*/  LOP3.LUT P6, RZ, R159, 0xff00, RZ, 0xc0, !PT ;  /* 0x0000ff009fff7812 */ /* 0x000fe400078cc0ff */
[----:B------:R-:W-:Y:S02]  /*d3c0*/  SHF.L.U32 R142, R142, 0x10, RZ ;  /* 0x000000108e8e7819 */ /* 0x000fe400000006ff */
[----:B------:R-:W-:Y:S02]  /*d3d0*/  FSEL R141, R141, RZ, P5 ;  /* 0x000000ff8d8d7208 */ /* 0x000fe40002800000 */
[----:B------:R-:W-:-:S02]  /*d3e0*/  LOP3.LUT P5, RZ, R159, 0xff, RZ, 0xc0, !PT ;  /* 0x000000ff9fff7812 */ /* 0x000fc400078ac0ff */
[----:B------:R-:W-:Y:S01]  /*d3f0*/  F2FP.BF16.F32.PACK_AB R143, R141, R140 ;  /* 0x0000008c8d8f723e */ /* 0x000fe200000010ff */
[----:B------:R-:W-:Y:S01]  /*d400*/  FFMA.FTZ R140, R3, UR6, R144 ;  /* 0x00000006038c7c23 */ /* 0x000fe20008010090 */
[----:B------:R-:W-:Y:S02]  /*d410*/  SHF.L.U32 R141, R138, 0x10, RZ ;  /* 0x000000108a8d7819 */ /* 0x000fe400000006ff */
[----:B------:R-:W-:Y:S01]  /*d420*/  SHF.L.U32 R145, R145, 0x10, RZ ;  /* 0x0000001091917819 */ /* 0x000fe200000006ff */
        /* <DEDUP_REMOVED lines=13> */
[----:B------:R-:W-:-:S03]  /*d500*/  IMAD.U32 R141, R137, 0x10000, RZ ;  /* 0x00010000898d7824 */ /* 0x000fc600078e00ff */
        /* <DEDUP_REMOVED lines=13> */
[--C-:B------:R-:W-:Y:S01]  /*d5e0*/  FFMA.FTZ R140, R7, UR6, R144.reuse ;  /* 0x00000006078c7c23 */ /* 0x100fe20008010090 */
[----:B------:R-:W-:-:S03]  /*d5f0*/  FFMA.FTZ R144, R165, UR6, R144 ;  /* 0x00000006a5907c23 */ /* 0x000fc60008010090 */
[----:B------:R-:W-:Y:S01]  /*d600*/  FADD.FTZ R140, R6, -R140 ;  /* 0x8000008c068c7221 */ /* 0x000fe20000010000 */
[----:B------:R-:W-:-:S03]  /*d610*/  FADD.FTZ R144, R28, -R144 ;  /* 0x800000901c907221 */ /* 0x000fc60000010000 */
[--C-:B------:R-:W-:Y:S01]  /*d620*/  FFMA.FTZ R140, R140, UR24, R145.reuse ;  /* 0x000000188c8c7c23 */ /* 0x100fe20008010091 */
[----:B------:R-:W-:-:S03]  /*d630*/  PRMT R145, R136, 0x7632, R145 ;  /* 0x0000763288917816 */ /* 0x000fc60000000091 */
[----:B------:R-:W-:Y:S02]  /*d640*/  FMUL.FTZ R140, R140, UR23 ;  /* 0x000000178c8c7c20 */ /* 0x000fe40008410000 */
[----:B------:R-:W-:-:S03]  /*d650*/  IMAD.U32 R145, R145, 0x10000, RZ ;  /* 0x0001000091917824 */ /* 0x000fc600078e00ff */
[----:B------:R-:W-:Y:S01]  /*d660*/  FSEL R140, R140, RZ, P5 ;  /* 0x000000ff8c8c7208 */ /* 0x000fe20002800000 */
[----:B------:R-:W-:-:S04]  /*d670*/  FFMA.FTZ R144, R144, UR24, R145 ;  /* 0x0000001890907c23 */ /* 0x000fc80008010091 */
[----:B------:R-:W-:-:S05]  /*d680*/  FMUL.FTZ R144, R144, UR23 ;  /* 0x0000001790907c20 */ /* 0x000fca0008410000 */
[----:B------:R-:W-:-:S04]  /*d690*/  FSEL R144, R144, RZ, P6 ;  /* 0x000000ff90907208 */ /* 0x000fc80003000000 */
[----:B------:R-:W-:Y:S01]  /*d6a0*/  F2FP.BF16.F32.PACK_AB R140, R144, R140 ;  /* 0x0000008c908c723e */ /* 0x000fe200000010ff */
[----:B------:R-:W-:Y:S06]  /*d6b0*/  BRA `(.L_x_228) ;  /* 0x0000000400c87947 */ /* 0x000fec0003800000 */
.L_x_230:
        /* <DEDUP_REMOVED lines=9> */
[----:B-----5:R-:W-:Y:S01]  /*d750*/  ISETP.GE.U32.AND P5, PT, R158, RZ, PT ;  /* 0x000000ff9e00720c */ /* 0x020fe20003fa6070 */
[----:B------:R-:W-:Y:S01]  /*d760*/  FADD.FTZ R126, R2, -R126 ;  /* 0x8000007e027e7221 */ /* 0x000fe20000010000 */
[----:B------:R-:W-:Y:S01]  /*d770*/  FMUL.FTZ R127, R127, UR24 ;  /* 0x000000187f7f7c20 */ /* 0x000fe20008410000 */
[----:B012---:R-:W-:Y:S01]  /*d780*/  FMUL.FTZ R140, R124, UR24 ;  /* 0x000000187c8c7c20 */ /* 0x007fe20008410000 */
[----:B------:R-:W-:Y:S01]  /*d790*/  FADD.FTZ R125, R178, -R125 ;  /* 0x8000007db27d7221 */ /* 0x000fe20000010000 */
[----:B------:R-:W-:Y:S01]  /*d7a0*/  ISETP.GE.U32.AND.EX P5, PT, R159, 0x1000000, PT, P5 ;  /* 0x010000009f00780c */ /* 0x000fe20003fa6150 */
[----:B------:R-:W-:Y:S01]  /*d7b0*/  FMUL.FTZ R124, R127, UR23 ;  /* 0x000000177f7c7c20 */ /* 0x000fe20008410000 */
[----:B------:R-:W-:Y:S01]  /*d7c0*/  FMUL.FTZ R126, R126, UR24 ;  /* 0x000000187e7e7c20 */ /* 0x000fe20008410000 */
[----:B------:R-:W-:Y:S01]  /*d7d0*/  FMUL.FTZ R125, R125, UR24 ;  /* 0x000000187d7d7c20 */ /* 0x000fe20008410000 */
[----:B------:R-:W-:Y:S01]  /*d7e0*/  F2FP.BF16.F32.PACK_AB R127, R127, R140 ;  /* 0x0000008c7f7f723e */ /* 0x000fe200000010ff */
[----:B------:R-:W-:Y:S01]  /*d7f0*/  FMUL.FTZ R140, R140, UR23 ;  /* 0x000000178c8c7c20 */ /* 0x000fe20008410000 */
[----:B------:R-:W-:-:S02]  /*d800*/  LOP3.LUT P6, RZ, R159, 0xff0000, RZ, 0xc0, !PT ;  /* 0x00ff00009fff7812 */ /* 0x000fc400078cc0ff */
        /* <DEDUP_REMOVED lines=35> */
[C---:B------:R-:W-:Y:S01]  /*da40*/  FMUL.FTZ R140, R124.reuse, UR23 ;  /* 0x000000177c8c7c20 */ /* 0x040fe20008410000 */
[----:B------:R-:W-:-:S04]  /*da50*/  F2FP.BF16.F32.PACK_AB R124, R124, R144 ;  /* 0x000000907c7c723e */ /* 0x000fc800000010ff */
[----:B------:R-:W-:-:S04]  /*da60*/  FSEL R140, R140, RZ, P6 ;  /* 0x000000ff8c8c7208 */ /* 0x000fc80003000000 */
[----:B------:R-:W-:Y:S01]  /*da70*/  F2FP.BF16.F32.PACK_AB R140, R140, R145 ;  /* 0x000000918c8c723e */ /* 0x000fe200000010ff */
[----:B------:R-:W-:Y:S06]  /*da80*/  BRA `(.L_x_228) ;  /* 0x0000000000d47947 */ /* 0x000fec0003800000 */
.L_x_232:
[--C-:B012---:R-:W-:Y:S01]  /*da90*/  FFMA.FTZ R141, R30, UR6, R144.reuse ;  /* 0x000000061e8d7c23 */ /* 0x107fe20008010090 */
[----:B------:R-:W-:Y:S01]  /*daa0*/  FFMA.FTZ R140, R192, UR6, R144 ;  /* 0x00000006c08c7c23 */ /* 0x000fe20008010090 */
[----:B-----5:R-:W-:Y:S02]  /*dab0*/  ISETP.GE.U32.AND P5, PT, R158, RZ, PT ;  /* 0x000000ff9e00720c */ /* 0x020fe40003fa6070 */
[----:B------:R-:W-:Y:S01]  /*dac0*/  FADD.FTZ R141, R29, -R141 ;  /* 0x8000008d1d8d7221 */ /* 0x000fe20000010000 */
[----:B------:R-:W-:Y:S01]  /*dad0*/  FADD.FTZ R140, R193, -R140 ;  /* 0x8000008cc18c7221 */ /* 0x000fe20000010000 */
[----:B------:R-:W-:Y:S02]  /*dae0*/  LOP3.LUT P6, RZ, R159, 0xff0000, RZ, 0xc0, !PT ;  /* 0x00ff00009fff7812 */ /* 0x000fe400078cc0ff */
[----:B------:R-:W-:Y:S01]  /*daf0*/  FMUL.FTZ R141, R141, UR24 ;  /* 0x000000188d8d7c20 */ /* 0x000fe20008410000 */
[----:B------:R-:W-:Y:S01]  /*db00*/  FMUL.FTZ R140, R140, UR24 ;  /* 0x000000188c8c7c20 */ /* 0x000fe20008410000 */
[----:B------:R-:W-:-:S02]  /*db10*/  ISETP.GE.U32.AND.EX P5, PT, R159, 0x1000000, PT, P5 ;  /* 0x010000009f00780c */ /* 0x000fc40003fa6150 */
        /* <DEDUP_REMOVED lines=42> */
[----:B------:R-:W-:-:S04]  /*ddc0*/  FSEL R144, R144, RZ, P5 ;  /* 0x000000ff90907208 */ /* 0x000fc80002800000 */
[----:B------:R-:W-:-:S07]  /*ddd0*/  F2FP.BF16.F32.PACK_AB R140, R140, R144 ;  /* 0x000000908c8c723e */ /* 0x000fce00000010ff */
.L_x_228:
[----:B------:R-:W0:Y:S01]  /*dde0*/  @UP0 LDCU.64 UR28, c[0x0][0x478] ;  /* 0x00008f00ff1c07ac */ /* 0x000e220008000a00 */
[----:B------:R-:W-:Y:S02]  /*ddf0*/  PLOP3.LUT P5, PT, PT, PT, UP0, 0x80, 0x8 ;  /* 0x000000000008781c */ /* 0x000fe40003faf008 */
[----:B------:R-:W-:Y:S02]  /*de00*/  PLOP3.LUT P6, PT, PT, PT, UP0, 0x80, 0x8 ;  /* 0x000000000008781c */ /* 0x000fe40003fcf008 */
[----:B------:R-:W-:-:S09]  /*de10*/  MOV R144, 0x10 ;  /* 0x0000001000907802 */ /* 0x000fd20000000f00 */
[----:B0-----:R-:W-:-:S05]  /*de20*/  @P5 IMAD.WIDE.U32 R144, R27, R144, UR28 ;  /* 0x0000001c1b905e25 */ /* 0x001fca000f8e0090 */
[----:B------:R0:W-:Y:S02]  /*de30*/  @P6 STG.E.128 desc[UR10][R144.64], R124 ;  /* 0x0000007c90006986 */ /* 0x0001e4000c101d0a */
[----:B0-----:R-:W0:Y:S02]  /*de40*/  LDC.64 R144, c[0x0][0x468] ;  /* 0x00011a00ff907b82 */ /* 0x001e240000000a00 */
[----:B0-----:R-:W-:-:S05]  /*de50*/  IMAD.WIDE.U32 R144, R27, 0x10, R144 ;  /* 0x000000101b907825 */ /* 0x001fca00078e0090 */
[----:B------:R0:W-:Y:S02]  /*de60*/  STG.E.128 desc[UR10][R144.64], R140 ;  /* 0x0000008c90007986 */ /* 0x0001e4000c101d0a */
[----:B0-----:R-:W0:Y:S02]  /*de70*/  @P0 LDC.64 R140, c[0x0][0x470] ;  /* 0x00011c00ff8c0b82 */ /* 0x001e240000000a00 */
[----:B0-----:R-:W-:-:S05]  /*de80*/  @P0 IMAD.WIDE.U32 R140, R27, 0x10, R140 ;  /* 0x000000101b8c0825 */ /* 0x001fca00078e008c */
[----:B------:R3:W-:Y:S02]  /*de90*/  @P0 STG.E.128 desc[UR10][R140.64], R116 ;  /* 0x000000748c000986 */ /* 0x0007e4000c101d0a */
.L_x_224:
[----:B------:R-:W-:Y:S05]  /*dea0*/  BSYNC.RECONVERGENT B0 ;  /* 0x0000000000007941 */ /* 0x000fea0003800200 */
.L_x_223:
[----:B------:R-:W-:Y:S01]  /*deb0*/  UPLOP3.LUT UP1, UPT, UPT, UPT, UP1, 0x40, 0x4 ;  /* 0x000000000004789c */ /* 0x000fe20003f2e810 */
[----:B------:R-:W-:Y:S10]  /*dec0*/  BRA.U !UP3, `(.L_x_233) ;  /* 0xffffff350b287547 */ /* 0x000ff4000b83ffff */
.L_x_182:
        /* <DEDUP_REMOVED lines=18> */
[----:B--2---:R-:W-:-:S03]  /*dff0*/  IMAD.WIDE.U32 R8, R11, 0x20, R8 ;  /* 0x000000200b087825 */ /* 0x004fc600078e0008 */
[----:B------:R4:W-:Y:S01]  /*e000*/  STG.E.128 desc[UR10][R6.64+0x10], R96 ;  /* 0x0000106006007986 */ /* 0x0009e2000c101d0a */
[----:B------:R-:W-:-:S03]  /*e010*/  VIADD R11, R11, 0x100 ;  /* 0x000001000b0b7836 */ /* 0x000fc60000000000 */
[----:B------:R4:W-:Y:S04]  /*e020*/  STG.E.128 desc[UR10][R8.64], R68 ;  /* 0x0000004408007986 */ /* 0x0009e8000c101d0a */
[----:B------:R4:W-:Y:S02]  /*e030*/  STG.E.128 desc[UR10][R8.64+0x10], R72 ;  /* 0x0000104808007986 */ /* 0x0009e4000c101d0a */
.L_x_235:
[----:B------:R-:W-:Y:S05]  /*e040*/  BSYNC.RECONVERGENT B0 ;  /* 0x0000000000007941 */ /* 0x000fea0003800200 */
.L_x_234:
        /* <DEDUP_REMOVED lines=19> */
.L_x_237:
[----:B------:R-:W-:Y:S05]  /*e180*/  BSYNC.RECONVERGENT B0 ;  /* 0x0000000000007941 */ /* 0x000fea0003800200 */
.L_x_236:
        /* <DEDUP_REMOVED lines=19> */
.L_x_239:
[----:B------:R-:W-:Y:S05]  /*e2c0*/  BSYNC.RECONVERGENT B0 ;  /* 0x0000000000007941 */ /* 0x000fea0003800200 */
.L_x_238:
        /* <DEDUP_REMOVED lines=18> */
.L_x_240:
        /* <DEDUP_REMOVED lines=9> */
.L_x_4800:


//--------------------- .text._ZN10layer_norm31ln_parallel_residual_bwd_kernelINS_13Kernel_traitsI13__nv_bfloat16S2_S2_S2_fjLj8192ELj1ELj1ELj8ELj16ENS_18Kernel_traits_baseILj8192ES2_S2_S2_S2_fjLj256EEEEELb1ELb0ELb1EEEvNS_9BwdParamsE --------------------------
	.section	.text._ZN10layer_norm31ln_parallel_residual_bwd_kernelINS_13Kernel_traitsI13__nv_bfloat16S2_S2_S2_fjLj8192ELj1ELj1ELj8ELj16ENS_18Kernel_traits_baseILj8192ES2_S2_S2_S2_fjLj256EEEEELb1ELb0ELb1EEEvNS_9BwdParamsE,"ax",@progbits
	.align	128
        .global         _ZN10layer_norm31ln_parallel_residual_bwd_kernelINS_13Kernel_traitsI13__nv_bfloat16S2_S2_S2_fjLj8192ELj1ELj1ELj8ELj16ENS_18Kernel_traits_baseILj8192ES2_S2_S2_S2_fjLj256EEEEELb1ELb0ELb1EEEvNS_9BwdParamsE
        .type           _ZN10layer_norm31ln_parallel_residual_bwd_kernelINS_13Kernel_traitsI13__nv_bfloat16S2_S2_S2_fjLj8192ELj1ELj1ELj8ELj16ENS_18Kernel_traits_baseILj8192ES2_S2_S2_S2_fjLj256EEEEELb1ELb0ELb1EEEvNS_9BwdParamsE,@function
        .size           _ZN10layer_norm31ln_parallel_residual_bwd_kernelINS_13Kernel_traitsI13__nv_bfloat16S2_S2_S2_fjLj8192ELj1ELj1ELj8ELj16ENS_18Kernel_traits_baseILj8192ES2_S2_S2_S2_fjLj256EEEEELb1ELb0ELb1EEEvNS_9BwdParamsE,(.L_x_4801 - _ZN10layer_norm31ln_parallel_residual_bwd_kernelINS_13Kernel_traitsI13__nv_bfloat16S2_S2_S2_fjLj8192ELj1ELj1ELj8ELj16ENS_18Kernel_traits_baseILj8192ES2_S2_S2_S2_fjLj256EEEEELb1ELb0ELb1EEEvNS_9BwdParamsE)
        .other          _ZN10layer_norm31ln_parallel_residual_bwd_kernelINS_13Kernel_traitsI13__nv_bfloat16S2_S2_S2_fjLj8192ELj1ELj1ELj8ELj16ENS_18Kernel_traits_baseILj8192ES2_S2_S2_S2_fjLj256EEEEELb1ELb0ELb1EEEvNS_9BwdParamsE,@"STO_CUDA_ENTRY STV_DEFAULT"
_ZN10layer_norm31ln_parallel_residual_bwd_kernelINS_13Kernel_traitsI13__nv_bfloat16S2_S2_S2_fjLj8192ELj1ELj1ELj8ELj16ENS_18Kernel_traits_baseILj8192ES2_S2_S2_S2_fjLj256EEEEELb1ELb0ELb1EEEvNS_9BwdParamsE:
.text._ZN10layer_norm31ln_parallel_residual_bwd_kernelINS_13Kernel_traitsI13__nv_bfloat16S2_S2_S2_fjLj8192ELj1ELj1ELj8ELj16ENS_18Kernel_traits_baseILj8192ES2_S2_S2_S2_fjLj256EEEEELb1ELb0ELb1EEEvNS_9BwdParamsE:
        /* <DEDUP_REMOVED lines=79> */
[----:B------:R-:W-:Y:S01]  /*04f0*/  CS2R R218, SRZ ;  /* 0x0000000000da7805 */ /* 0x000fe2000001ff00 */
[----:B------:R-:W-:Y:S01]  /*0500*/  IMAD.MOV.U32 R217, RZ, RZ, RZ ;  /* 0x000000ffffd97224 */ /* 0x000fe200078e00ff */
[----:B------:R-:W-:Y:S02]  /*0510*/  CS2R R214, SRZ ;  /* 0x0000000000d67805 */ /* 0x000fe4000001ff00 */
[----:B------:R-:W-:-:S02]  /*0520*/  CS2R R242, SRZ ;  /* 0x0000000000f27805 */ /* 0x000fc4000001ff00 */
[----:B------:R-:W-:Y:S02]  /*0530*/  CS2R R240, SRZ ;  /* 0x0000000000f07805 */ /* 0x000fe4000001ff00 */
[----:B------:R-:W-:Y:S02]  /*0540*/  CS2R R238, SRZ ;  /* 0x0000000000ee7805 */ /* 0x000fe4000001ff00 */
[----:B------:R-:W-:Y:S01]  /*0550*/  CS2R R244, SRZ ;  /* 0x0000000000f47805 */ /* 0x000fe2000001ff00 */
[----:B------:R-:W-:Y:S01]  /*0560*/  IMAD.MOV.U32 R235, RZ, RZ, RZ ;  /* 0x000000ffffeb7224 */ /* 0x000fe200078e00ff */
[----:B------:R-:W-:Y:S02]  /*0570*/  CS2R R232, SRZ ;  /* 0x0000000000e87805 */ /* 0x000fe4000001ff00 */
[----:B------:R-:W-:Y:S01]  /*0580*/  MOV R231, RZ ;  /* 0x000000ff00e77202 */ /* 0x000fe20000000f00 */
[----:B-1----:R-:W-:Y:S01]  /*0590*/  IMAD.WIDE.U32 R2, R28, 0x10, R2 ;  /* 0x000000101c027825 */ /* 0x002fe200078e0002 */
[----:B------:R-:W-:-:S02]  /*05a0*/  CS2R R228, SRZ ;  /* 0x0000000000e47805 */ /* 0x000fc4000001ff00 */
[----:B------:R-:W-:Y:S02]  /*05b0*/  CS2R R212, SRZ ;  /* 0x0000000000d47805 */ /* 0x000fe4000001ff00 */
[----:B------:R-:W-:Y:S02]  /*05c0*/  CS2R R210, SRZ ;  /* 0x0000000000d27805 */ /* 0x000fe4000001ff00 */
[----:B------:R-:W-:Y:S01]  /*05d0*/  CS2R R208, SRZ ;  /* 0x0000000000d07805 */ /* 0x000fe2000001ff00 */
[----:B0-----:R-:W3:Y:S01]  /*05e0*/  LDG.E.128 R36, desc[UR18][R2.64] ;  /* 0x0000001202247981 */ /* 0x001ee2000c1e1d00 */
[----:B------:R-:W-:Y:S02]  /*05f0*/  CS2R R206, SRZ ;  /* 0x0000000000ce7805 */ /* 0x000fe4000001ff00 */
[----:B------:R-:W-:Y:S01]  /*0600*/  CS2R R204, SRZ ;  /* 0x0000000000cc7805 */ /* 0x000fe2000001ff00 */
[----:B--2---:R-:W-:Y:S01]  /*0610*/  IMAD.WIDE.U32 R12, R28, 0x10, R12 ;  /* 0x000000101c0c7825 */ /* 0x004fe200078e000c */
[----:B------:R-:W2:Y:S01]  /*0620*/  LDG.E.128 R20, desc[UR18][R2.64+0x2000] ;  /* 0x0020001202147981 */ /* 0x000ea2000c1e1d00 */
[----:B------:R-:W-:-:S02]  /*0630*/  CS2R R202, SRZ ;  /* 0x0000000000ca7805 */ /* 0x000fc4000001ff00 */
[----:B------:R-:W-:Y:S02]  /*0640*/  CS2R R200, SRZ ;  /* 0x0000000000c87805 */ /* 0x000fe4000001ff00 */
[----:B------:R-:W-:Y:S01]  /*0650*/  CS2R R166, SRZ ;  /* 0x0000000000a67805 */ /* 0x000fe2000001ff00 */
[----:B------:R-:W4:Y:S01]  /*0660*/  LDG.E.128 R32, desc[UR18][R12.64] ;  /* 0x000000120c207981 */ /* 0x000f22000c1e1d00 */
[----:B------:R-:W-:Y:S02]  /*0670*/  CS2R R160, SRZ ;  /* 0x0000000000a07805 */ /* 0x000fe4000001ff00 */
[----:B------:R-:W-:Y:S02]  /*0680*/  CS2R R158, SRZ ;  /* 0x00000000009e7805 */ /* 0x000fe4000001ff00 */
[----:B------:R-:W-:Y:S01]  /*0690*/  CS2R R156, SRZ ;  /* 0x00000000009c7805 */ /* 0x000fe2000001ff00 */
[----:B------:R-:W5:Y:S01]  /*06a0*/  LDG.E.128 R28, desc[UR18][R2.64+0x1000] ;  /* 0x00100012021c7981 */ /* 0x000f62000c1e1d00 */
[----:B------:R-:W-:-:S02]  /*06b0*/  CS2R R154, SRZ ;  /* 0x00000000009a7805 */ /* 0x000fc4000001ff00 */
[----:B------:R-:W-:Y:S02]  /*06c0*/  CS2R R152, SRZ ;  /* 0x0000000000987805 */ /* 0x000fe4000001ff00 */
[----:B------:R-:W-:Y:S01]  /*06d0*/  CS2R R150, SRZ ;  /* 0x0000000000967805 */ /* 0x000fe2000001ff00 */
[----:B------:R-:W2:Y:S01]  /*06e0*/  LDG.E.128 R24, desc[UR18][R12.64+0x1000] ;  /* 0x001000120c187981 */ /* 0x000ea2000c1e1d00 */
[----:B------:R-:W-:Y:S02]  /*06f0*/  CS2R R148, SRZ ;  /* 0x0000000000947805 */ /* 0x000fe4000001ff00 */
[----:B------:R-:W-:Y:S02]  /*0700*/  CS2R R146, SRZ ;  /* 0x0000000000927805 */ /* 0x000fe4000001ff00 */
[----:B------:R-:W-:Y:S01]  /*0710*/  CS2R R136, SRZ ;  /* 0x0000000000887805 */ /* 0x000fe2000001ff00 */
[----:B------:R-:W2:Y:S01]  /*0720*/  LDG.E.128 R16, desc[UR18][R12.64+0x2000] ;  /* 0x002000120c107981 */ /* 0x000ea2000c1e1d00 */
[----:B------:R-:W-:-:S02]  /*0730*/  CS2R R134, SRZ ;  /* 0x0000000000867805 */ /* 0x000fc4000001ff00 */
[----:B------:R-:W-:Y:S02]  /*0740*/  CS2R R132, SRZ ;  /* 0x0000000000847805 */ /* 0x000fe4000001ff00 */
[----:B------:R-:W-:Y:S01]  /*0750*/  CS2R R130, SRZ ;  /* 0x0000000000827805 */ /* 0x000fe2000001ff00 */
[----:B------:R-:W2:Y:S01]  /*0760*/  LDG.E.128 R8, desc[UR18][R2.64+0x3000] ;  /* 0x0030001202087981 */ /* 0x000ea2000c1e1d00 */
[----:B------:R-:W-:Y:S02]  /*0770*/  CS2R R128, SRZ ;  /* 0x0000000000807805 */ /* 0x000fe4000001ff00 */
[----:B------:R-:W-:Y:S02]  /*0780*/  CS2R R126, SRZ ;  /* 0x00000000007e7805 */ /* 0x000fe4000001ff00 */
[----:B------:R-:W-:Y:S01]  /*0790*/  CS2R R124, SRZ ;  /* 0x00000000007c7805 */ /* 0x000fe2000001ff00 */
[----:B------:R0:W2:Y:S01]  /*07a0*/  LDG.E.128 R4, desc[UR18][R12.64+0x3000] ;  /* 0x003000120c047981 */ /* 0x0000a2000c1e1d00 */
        /* <DEDUP_REMOVED lines=9> */
[----:B0-----:R-:W-:Y:S01]  /*0840*/  CS2R R12, SRZ ;  /* 0x00000000000c7805 */ /* 0x001fe2000001ff00 */
[----:B------:R-:W-:Y:S01]  /*0850*/  UPLOP3.LUT UP1, UPT, UPT, UPT, UPT, 0x40, 0x4 ;  /* 0x000000000004789c */ /* 0x000fe20003f2e870 */
[----:B------:R-:W0:Y:S01]  /*0860*/  LDCU UR7, c[0x0][0x408] ;  /* 0x00008100ff0777ac */ /* 0x000e220008000800 */
[----:B------:R-:W1:Y:S01]  /*0870*/  LDCU UR21, c[0x0][0x388] ;  /* 0x00007100ff1577ac */ /* 0x000e620008000800 */
[----:B------:R-:W0:Y:S01]  /*0880*/  LDCU.U8 UR20, c[0x0][0x410] ;  /* 0x00008200ff1477ac */ /* 0x000e220008000000 */
[----:B------:R-:W0:Y:S01]  /*0890*/  LDCU UR28, c[0x0][0x400] ;  /* 0x00008000ff1c77ac */ /* 0x000e220008000800 */
[----:B------:R-:W0:Y:S01]  /*08a0*/  LDCU.64 UR30, c[0x0][0x468] ;  /* 0x00008d00ff1e77ac */ /* 0x000e220008000a00 */
[----:B------:R-:W0:Y:S01]  /*08b0*/  LDCU.64 UR8, c[0x0][0x478] ;  /* 0x00008f00ff0877ac */ /* 0x000e220008000a00 */
[----:B------:R-:W0:Y:S01]  /*08c0*/  LDCU.128 UR12, c[0x0][0x3c0] ;  /* 0x00007800ff0c77ac */ /* 0x000e220008000c00 */
[----:B------:R-:W0:Y:S01]  /*08d0*/  LDCU.64 UR22, c[0x0][0x438] ;  /* 0x00008700ff1677ac */ /* 0x000e220008000a00 */
[----:B------:R-:W0:Y:S01]  /*08e0*/  LDCU.64 UR24, c[0x0][0x380] ;  /* 0x00007000ff1877ac */ /* 0x000e220008000a00 */
[----:B------:R-:W0:Y:S01]  /*08f0*/  LDCU.64 UR26, c[0x0][0x470] ;  /* 0x00008e00ff1a77ac */ /* 0x000e220008000a00 */
[----:B---3--:R-:W-:Y:S01]  /*0900*/  IMAD.U32 R3, R36, 0x10000, RZ ;  /* 0x0001000024037824 */ /* 0x008fe200078e00ff */
[----:B------:R-:W-:-:S04]  /*0910*/  SHF.L.U32 R2, R37, 0x10, RZ ;  /* 0x0000001025027819 */ /* 0x000fc800000006ff */
[----:B------:R3:W-:Y:S04]  /*0920*/  STL [R1+0xe4], R3 ;  /* 0x0000e40301007387 */ /* 0x0007e80000100800 */
[----:B------:R1:W-:Y:S01]  /*0930*/  STL [R1+0xd4], R2 ;  /* 0x0000d40201007387 */ /* 0x0003e20000100800 */
[----:B---3--:R-:W-:Y:S01]  /*0940*/  IMAD.U32 R3, R38, 0x10000, RZ ;  /* 0x0001000026037824 */ /* 0x008fe200078e00ff */
[----:B-1----:R-:W-:-:S04]  /*0950*/  SHF.L.U32 R2, R39, 0x10, RZ ;  /* 0x0000001027027819 */ /* 0x002fc800000006ff */
[----:B------:R4:W-:Y:S04]  /*0960*/  STL [R1+0xc4], R3 ;  /* 0x0000c40301007387 */ /* 0x0009e80000100800 */
[----:B------:R1:W-:Y:S01]  /*0970*/  STL [R1+0xb4], R2 ;  /* 0x0000b40201007387 */ /* 0x0003e20000100800 */
[----:B----4-:R-:W-:Y:S01]  /*0980*/  IMAD.U32 R3, R32, 0x10000, RZ ;  /* 0x0001000020037824 */ /* 0x010fe200078e00ff */
[----:B-1----:R-:W-:-:S04]  /*0990*/  SHF.L.U32 R2, R33, 0x10, RZ ;  /* 0x0000001021027819 */ /* 0x002fc800000006ff */
[----:B------:R1:W-:Y:S04]  /*09a0*/  STL [R1+0xe0], R3 ;  /* 0x0000e00301007387 */ /* 0x0003e80000100800 */
[----:B------:R3:W-:Y:S01]  /*09b0*/  STL [R1+0xd0], R2 ;  /* 0x0000d00201007387 */ /* 0x0007e20000100800 */
[----:B-1----:R-:W-:Y:S01]  /*09c0*/  IMAD.U32 R3, R34, 0x10000, RZ ;  /* 0x0001000022037824 */ /* 0x002fe200078e00ff */
[----:B---3--:R-:W-:-:S04]  /*09d0*/  SHF.L.U32 R2, R35, 0x10, RZ ;  /* 0x0000001023027819 */ /* 0x008fc800000006ff */
[----:B------:R5:W-:Y:S04]  /*09e0*/  STL [R1+0xc0], R3 ;  /* 0x0000c00301007387 */ /* 0x000be80000100800 */
[----:B------:R1:W-:Y:S01]  /*09f0*/  STL [R1+0xb0], R2 ;  /* 0x0000b00201007387 */ /* 0x0003e20000100800 */
[----:B-----5:R-:W-:Y:S01]  /*0a00*/  IMAD.U32 R3, R28, 0x10000, RZ ;  /* 0x000100001c037824 */ /* 0x020fe200078e00ff */
[----:B-1----:R-:W-:-:S04]  /*0a10*/  SHF.L.U32 R2, R29, 0x10, RZ ;  /* 0x000000101d027819 */ /* 0x002fc800000006ff */
[----:B------:R1:W-:Y:S04]  /*0a20*/  STL [R1+0xa4], R3 ;  /* 0x0000a40301007387 */ /* 0x0003e80000100800 */
[----:B------:R3:W-:Y:S01]  /*0a30*/  STL [R1+0x94], R2 ;  /* 0x0000940201007387 */ /* 0x0007e20000100800 */
[----:B-1----:R-:W-:Y:S01]  /*0a40*/  IMAD.U32 R3, R30, 0x10000, RZ ;  /* 0x000100001e037824 */ /* 0x002fe200078e00ff */
[----:B---3--:R-:W-:-:S04]  /*0a50*/  SHF.L.U32 R2, R31, 0x10, RZ ;  /* 0x000000101f027819 */ /* 0x008fc800000006ff */
[----:B------:R2:W-:Y:S04]  /*0a60*/  STL [R1+0x84], R3 ;  /* 0x0000840301007387 */ /* 0x0005e80000100800 */
[----:B------:R1:W-:Y:S01]  /*0a70*/  STL [R1+0x74], R2 ;  /* 0x0000740201007387 */ /* 0x0003e20000100800 */
[----:B--2---:R-:W-:Y:S01]  /*0a80*/  IMAD.U32 R3, R24, 0x10000, RZ ;  /* 0x0001000018037824 */ /* 0x004fe200078e00ff */
[----:B-1----:R-:W-:-:S04]  /*0a90*/  SHF.L.U32 R2, R25, 0x10, RZ ;  /* 0x0000001019027819 */ /* 0x002fc800000006ff */
[----:B------:R1:W-:Y:S04]  /*0aa0*/  STL [R1+0xa0], R3 ;  /* 0x0000a00301007387 */ /* 0x0003e80000100800 */
[----:B------:R2:W-:Y:S01]  /*0ab0*/  STL [R1+0x90], R2 ;  /* 0x0000900201007387 */ /* 0x0005e20000100800 */
[----:B-1----:R-:W-:Y:S01]  /*0ac0*/  IMAD.U32 R3, R26, 0x10000, RZ ;  /* 0x000100001a037824 */ /* 0x002fe200078e00ff */
[----:B--2---:R-:W-:-:S04]  /*0ad0*/  SHF.L.U32 R2, R27, 0x10, RZ ;  /* 0x000000101b027819 */ /* 0x004fc800000006ff */
        /* <DEDUP_REMOVED lines=16> */
[----:B------:R-:W-:Y:S04]  /*0be0*/  STL [R1+0x40], R3 ;  /* 0x0000400301007387 */ /* 0x000fe80000100800 */
[----:B------:R1:W-:Y:S02]  /*0bf0*/  STL [R1+0x30], R2 ;  /* 0x0000300201007387 */ /* 0x0003e40000100800 */
[----:B-1----:R-:W-:Y:S01]  /*0c00*/  IMAD.U32 R2, R8, 0x10000, RZ ;  /* 0x0001000008027824 */ /* 0x002fe200078e00ff */
[----:B------:R-:W-:-:S04]  /*0c10*/  SHF.L.U32 R3, R9, 0x10, RZ ;  /* 0x0000001009037819 */ /* 0x000fc800000006ff */
[----:B------:R1:W-:Y:S04]  /*0c20*/  STL [R1+0x24], R2 ;  /* 0x0000240201007387 */ /* 0x0003e80000100800 */
[----:B------:R2:W-:Y:S01]  /*0c30*/  STL [R1+0x14], R3 ;  /* 0x0000140301007387 */ /* 0x0005e20000100800 */
[----:B-1----:R-:W-:Y:S01]  /*0c40*/  IMAD.U32 R2, R10, 0x10000, RZ ;  /* 0x000100000a027824 */ /* 0x002fe200078e00ff */
[----:B------:R-:W-:-:S04]  /*0c50*/  PRMT R0, R36, 0x7632, R0 ;  /* 0x0000763224007816 */ /* 0x000fc80000000000 */
[----:B------:R1:W-:Y:S01]  /*0c60*/  STL [R1+0x4], R2 ;  /* 0x0000040201007387 */ /* 0x0003e20000100800 */
[----:B------:R-:W-:Y:S02]  /*0c70*/  PRMT R49, R37, 0x7632, R49 ;  /* 0x0000763225317816 */ /* 0x000fe40000000031 */
[----:B--2---:R-:W-:Y:S01]  /*0c80*/  SHF.L.U32 R3, R5, 0x10, RZ ;  /* 0x0000001005037819 */ /* 0x004fe200000006ff */
[----:B-1----:R-:W-:Y:S01]  /*0c90*/  IMAD.U32 R2, R4, 0x10000, RZ ;  /* 0x0001000004027824 */ /* 0x002fe200078e00ff */
[----:B------:R-:W-:Y:S01]  /*0ca0*/  PRMT R51, R38, 0x7632, R51 ;  /* 0x0000763226337816 */ /* 0x000fe20000000033 */
[----:B------:R-:W-:-:S03]  /*0cb0*/  IMAD.U32 R75, R0, 0x10000, RZ ;  /* 0x00010000004b7824 */ /* 0x000fc600078e00ff */
[----:B------:R1:W-:Y:S01]  /*0cc0*/  STL [R1+0x20], R2 ;  /* 0x0000200201007387 */ /* 0x0003e20000100800 */
[----:B------:R-:W-:Y:S02]  /*0cd0*/  SHF.L.U32 R0, R49, 0x10, RZ ;  /* 0x0000001031007819 */ /* 0x000fe400000006ff */
[----:B------:R-:W-:Y:S01]  /*0ce0*/  PRMT R53, R39, 0x7632, R53 ;  /* 0x0000763227357816 */ /* 0x000fe20000000035 */
[----:B------:R-:W-:Y:S01]  /*0cf0*/  STL [R1+0x10], R3 ;  /* 0x0000100301007387 */ /* 0x000fe20000100800 */
[----:B------:R-:W-:Y:S01]  /*0d00*/  PRMT R48, R32, 0x7632, R48 ;  /* 0x0000763220307816 */ /* 0x000fe20000000030 */
[----:B-1----:R-:W-:Y:S02]  /*0d10*/  IMAD.U32 R2, R6, 0x10000, RZ ;  /* 0x0001000006027824 */ /* 0x002fe400078e00ff */
[----:B------:R-:W-:Y:S01]  /*0d20*/  IMAD.U32 R49, R51, 0x10000, RZ ;  /* 0x0001000033317824 */ /* 0x000fe200078e00ff */
[----:B------:R-:W-:Y:S02]  /*0d30*/  SHF.L.U32 R51, R53, 0x10, RZ ;  /* 0x0000001035337819 */ /* 0x000fe400000006ff */
[----:B------:R-:W-:Y:S01]  /*0d40*/  STL [R1], R2 ;  /* 0x0000000201007387 */ /* 0x000fe20000100800 */
[----:B------:R-:W-:-:S03]  /*0d50*/  PRMT R50, R33, 0x7632, R50 ;  /* 0x0000763221327816 */ /* 0x000fc60000000032 */
[----:B------:R-:W-:Y:S01]  /*0d60*/  STL [R1+0xdc], R75 ;  /* 0x0000dc4b01007387 */ /* 0x000fe20000100800 */
[----:B------:R-:W-:-:S03]  /*0d70*/  PRMT R52, R34, 0x7632, R52 ;  /* 0x0000763222347816 */ /* 0x000fc60000000034 */
[----:B------:R1:W-:Y:S01]  /*0d80*/  STL [R1+0xcc], R0 ;  /* 0x0000cc0001007387 */ /* 0x0003e20000100800 */
[----:B------:R-:W-:-:S03]  /*0d90*/  PRMT R54, R35, 0x7632, R54 ;  /* 0x0000763223367816 */ /* 0x000fc60000000036 */
[----:B------:R2:W-:Y:S01]  /*0da0*/  STL [R1+0xbc], R49 ;  /* 0x0000bc3101007387 */ /* 0x0005e20000100800 */
[----:B------:R-:W-:Y:S01]  /*0db0*/  PRMT R55, R28, 0x7632, R55 ;  /* 0x000076321c377816 */ /* 0x000fe20000000037 */
[----:B-1----:R-:W-:Y:S02]  /*0dc0*/  IMAD.U32 R0, R48, 0x10000, RZ ;  /* 0x0001000030007824 */ /* 0x002fe400078e00ff */
[----:B------:R-:W-:Y:S01]  /*0dd0*/  STL [R1+0xac], R51 ;  /* 0x0000ac3301007387 */ /* 0x000fe20000100800 */
[----:B------:R-:W-:Y:S01]  /*0de0*/  IMAD.U32 R48, R52, 0x10000, RZ ;  /* 0x0001000034307824 */ /* 0x000fe200078e00ff */
[----:B--2---:R-:W-:Y:S02]  /*0df0*/  SHF.L.U32 R49, R50, 0x10, RZ ;  /* 0x0000001032317819 */ /* 0x004fe400000006ff */
[----:B------:R1:W-:Y:S01]  /*0e00*/  STL [R1+0xd8], R0 ;  /* 0x0000d80001007387 */ /* 0x0003e20000100800 */
[----:B------:R-:W-:Y:S02]  /*0e10*/  PRMT R57, R29, 0x7632, R57 ;  /* 0x000076321d397816 */ /* 0x000fe40000000039 */
[----:B------:R-:W-:Y:S01]  /*0e20*/  PRMT R59, R30, 0x7632, R59 ;  /* 0x000076321e3b7816 */ /* 0x000fe2000000003b */
[----:B------:R2:W-:Y:S01]  /*0e30*/  STL [R1+0xc8], R49 ;  /* 0x0000c83101007387 */ /* 0x0005e20000100800 */
[----:B-1----:R-:W-:-:S03]  /*0e40*/  SHF.L.U32 R0, R54, 0x10, RZ ;  /* 0x0000001036007819 */ /* 0x002fc600000006ff */
[----:B------:R1:W-:Y:S01]  /*0e50*/  STL [R1+0xb8], R48 ;  /* 0x0000b83001007387 */ /* 0x0003e20000100800 */
[----:B------:R-:W-:Y:S01]  /*0e60*/  PRMT R61, R31, 0x7632, R61 ;  /* 0x000076321f3d7816 */ /* 0x000fe2000000003d */
[----:B--2---:R-:W-:Y:S02]  /*0e70*/  IMAD.U32 R49, R55, 0x10000, RZ ;  /* 0x0001000037317824 */ /* 0x004fe400078e00ff */
[----:B------:R2:W-:Y:S01]  /*0e80*/  STL [R1+0xa8], R0 ;  /* 0x0000a80001007387 */ /* 0x0005e20000100800 */
[----:B------:R-:W-:Y:S02]  /*0e90*/  PRMT R56, R24, 0x7632, R56 ;  /* 0x0000763218387816 */ /* 0x000fe40000000038 */
[----:B------:R-:W-:Y:S02]  /*0ea0*/  PRMT R58, R25, 0x7632, R58 ;  /* 0x00007632193a7816 */ /* 0x000fe4000000003a */
[----:B-1----:R-:W-:Y:S01]  /*0eb0*/  SHF.L.U32 R48, R57, 0x10, RZ ;  /* 0x0000001039307819 */ /* 0x002fe200000006ff */
[----:B------:R1:W-:Y:S01]  /*0ec0*/  STL [R1+0x9c], R49 ;  /* 0x00009c3101007387 */ /* 0x0003e20000100800 */
[----:B--2---:R-:W-:-:S03]  /*0ed0*/  IMAD.U32 R0, R59, 0x10000, RZ ;  /* 0x000100003b007824 */ /* 0x004fc600078e00ff */
[----:B------:R2:W-:Y:S01]  /*0ee0*/  STL [R1+0x8c], R48 ;  /* 0x00008c3001007387 */ /* 0x0005e20000100800 */
[----:B------:R-:W-:-:S03]  /*0ef0*/  PRMT R60, R26, 0x7632, R60 ;  /* 0x000076321a3c7816 */ /* 0x000fc6000000003c */
[----:B------:R3:W-:Y:S01]  /*0f00*/  STL [R1+0x7c], R0 ;  /* 0x00007c0001007387 */ /* 0x0007e20000100800 */
[----:B-1----:R-:W-:Y:S02]  /*0f10*/  SHF.L.U32 R49, R61, 0x10, RZ ;  /* 0x000000103d317819 */ /* 0x002fe400000006ff */
[----:B------:R-:W-:Y:S01]  /*0f20*/  PRMT R62, R27, 0x7632, R62 ;  /* 0x000076321b3e7816 */ /* 0x000fe2000000003e */
[----:B--2---:R-:W-:Y:S01]  /*0f30*/  IMAD.U32 R48, R56, 0x10000, RZ ;  /* 0x0001000038307824 */ /* 0x004fe200078e00ff */
[----:B------:R-:W-:Y:S02]  /*0f40*/  PRMT R63, R20, 0x7632, R63 ;  /* 0x00007632143f7816 */ /* 0x000fe4000000003f */
[----:B---3--:R-:W-:Y:S01]  /*0f50*/  SHF.L.U32 R0, R58, 0x10, RZ ;  /* 0x000000103a007819 */ /* 0x008fe200000006ff */
[----:B------:R1:W-:Y:S01]  /*0f60*/  STL [R1+0x6c], R49 ;  /* 0x00006c3101007387 */ /* 0x0003e20000100800 */
[----:B------:R-:W-:-:S03]  /*0f70*/  PRMT R65, R21, 0x7632, R65 ;  /* 0x0000763215417816 */ /* 0x000fc60000000041 */
[----:B------:R2:W-:Y:S01]  /*0f80*/  STL [R1+0x98], R48 ;  /* 0x0000983001007387 */ /* 0x0005e20000100800 */
[----:B------:R-:W-:-:S03]  /*0f90*/  PRMT R67, R22, 0x7632, R67 ;  /* 0x0000763216437816 */ /* 0x000fc60000000043 */
[----:B------:R3:W-:Y:S01]  /*0fa0*/  STL [R1+0x88], R0 ;  /* 0x0000880001007387 */ /* 0x0007e20000100800 */
[----:B-1----:R-:W-:Y:S01]  /*0fb0*/  IMAD.U32 R49, R60, 0x10000, RZ ;  /* 0x000100003c317824 */ /* 0x002fe200078e00ff */
[----:B------:R-:W-:Y:S02]  /*0fc0*/  PRMT R69, R23, 0x7632, R69 ;  /* 0x0000763217457816 */ /* 0x000fe40000000045 */
[----:B--2---:R-:W-:Y:S02]  /*0fd0*/  SHF.L.U32 R48, R62, 0x10, RZ ;  /* 0x000000103e307819 */ /* 0x004fe400000006ff */
[----:B------:R1:W-:Y:S01]  /*0fe0*/  STL [R1+0x78], R49 ;  /* 0x0000783101007387 */ /* 0x0003e20000100800 */
[----:B---3--:R-:W-:-:S03]  /*0ff0*/  IMAD.U32 R0, R63, 0x10000, RZ ;  /* 0x000100003f007824 */ /* 0x008fc600078e00ff */
        /* <DEDUP_REMOVED lines=21> */
[----:B-1----:R-:W-:Y:S01]  /*1150*/  SHF.L.U32 R49, R70, 0x10, RZ ;  /* 0x0000001046317819 */ /* 0x002fe200000006ff */
[----:B--2---:R-:W-:Y:S01]  /*1160*/  IMAD.U32 R48, R71, 0x10000, RZ ;  /* 0x0001000047307824 */ /* 0x004fe200078e00ff */
[----:B------:R-:W-:Y:S02]  /*1170*/  PRMT R74, R5, 0x7632, R74 ;  /* 0x00007632054a7816 */ /* 0x000fe4000000004a */
[----:B---3--:R-:W-:Y:S01]  /*1180*/  SHF.L.U32 R0, R73, 0x10, RZ ;  /* 0x0000001049007819 */ /* 0x008fe200000006ff */
[----:B------:R-:W-:Y:S04]  /*1190*/  STL [R1+0x28], R49 ;  /* 0x0000283101007387 */ /* 0x000fe80000100800 */
[----:B------:R1:W-:Y:S04]  /*11a0*/  STL [R1+0x1c], R48 ;  /* 0x00001c3001007387 */ /* 0x0003e80000100800 */
[----:B------:R2:W-:Y:S01]  /*11b0*/  STL [R1+0xc], R0 ;  /* 0x00000c0001007387 */ /* 0x0005e20000100800 */
[----:B-1----:R-:W-:Y:S01]  /*11c0*/  IMAD.U32 R48, R72, 0x10000, RZ ;  /* 0x0001000048307824 */ /* 0x002fe200078e00ff */
[----:B--2---:R-:W-:-:S04]  /*11d0*/  SHF.L.U32 R0, R74, 0x10, RZ ;  /* 0x000000104a007819 */ /* 0x004fc800000006ff */
[----:B------:R1:W-:Y:S04]  /*11e0*/  STL [R1+0x18], R48 ;  /* 0x0000183001007387 */ /* 0x0003e80000100800 */
[----:B------:R1:W-:Y:S01]  /*11f0*/  STL [R1+0x8], R0 ;  /* 0x0000080001007387 */ /* 0x0003e20000100800 */
[----:B------:R-:W-:Y:S02]  /*1200*/  PRMT R252, R10, 0x7632, R252 ;  /* 0x000076320afc7816 */ /* 0x000fe400000000fc */
[----:B------:R-:W-:Y:S02]  /*1210*/  PRMT R251, R6, 0x7632, R251 ;  /* 0x0000763206fb7816 */ /* 0x000fe400000000fb */
[----:B------:R-:W-:Y:S02]  /*1220*/  PRMT R247, R11, 0x7632, R247 ;  /* 0x000076320bf77816 */ /* 0x000fe400000000f7 */
[----:B------:R-:W-:-:S02]  /*1230*/  PRMT R246, R7, 0x7632, R246 ;  /* 0x0000763207f67816 */ /* 0x000fc400000000f6 */
        /* <DEDUP_REMOVED lines=19> */
[----:B------:R-:W-:Y:S01]  /*1370*/  IMAD.U32 R252, R252, 0x10000, RZ ;  /* 0x00010000fcfc7824 */ /* 0x000fe200078e00ff */
[----:B------:R-:W-:Y:S01]  /*1380*/  SHF.L.U32 R247, R247, 0x10, RZ ;  /* 0x00000010f7f77819 */ /* 0x000fe200000006ff */
[----:B------:R-:W-:Y:S01]  /*1390*/  IMAD.U32 R251, R251, 0x10000, RZ ;  /* 0x00010000fbfb7824 */ /* 0x000fe200078e00ff */
[----:B01----:R-:W-:-:S07]  /*13a0*/  SHF.L.U32 R246, R246, 0x10, RZ ;  /* 0x00000010f6f67819 */ /* 0x003fce00000006ff */
.L_x_276:
[----:B0-----:R-:W0:Y:S01]  /*13b0*/  S2R R0, SR_TID.X ;  /* 0x0000000000007919 */ /* 0x001e220000002100 */
[----:B------:R-:W1:Y:S01]  /*13c0*/  LDC.64 R112, c[0x0][0x3a8] ;  /* 0x0000ea00ff707b82 */ /* 0x000e620000000a00 */
[----:B------:R-:W-:Y:S02]  /*13d0*/  UIMAD UR5, UR4, UR21, URZ ;  /* 0x00000015040572a4 */ /* 0x000fe4000f8e02ff */
[----:B------:R-:W-:Y:S01]  /*13e0*/  UIMAD.WIDE UR16, UR4, 0x4, UR14 ;  /* 0x00000004041078a5 */ /* 0x000fe2000f8e020e */
[----:B------:R-:W2:Y:S01]  /*13f0*/  LDL R173, [R1+0xe0] ;  /* 0x0000e00001ad7983 */ /* 0x000ea20000100800 */
[----:B------:R-:W-:Y:S02]  /*1400*/  USHF.R.S32.HI UR6, URZ, 0x1f, UR5 ;  /* 0x0000001fff067899 */ /* 0x000fe40008011405 */
[----:B------:R-:W-:Y:S01]  /*1410*/  UIMAD.WIDE UR10, UR4, 0x4, UR12 ;  /* 0x00000004040a78a5 */ /* 0x000fe2000f8e020c */
[----:B------:R-:W3:Y:S01]  /*1420*/  LDC.64 R114, c[0x0][0x430] ;  /* 0x00010c00ff727b82 */ /* 0x000ee20000000a00 */
[----:B------:R-:W-:Y:S01]  /*1430*/  ULEA.HI UR6, UR6, UR5, URZ, 0x3 ;  /* 0x0000000506067291 */ /* 0x000fe2000f8f18ff */
[----:B------:R-:W4:Y:S04]  /*1440*/  LDL R169, [R1+0xe4] ;  /* 0x0000e40001a97983 */ /* 0x000f280000100800 */
[----:B------:R-:W4:Y:S01]  /*1450*/  LDL R165, [R1+0xd0] ;  /* 0x0000d00001a57983 */ /* 0x000f220000100800 */
[----:B------:R-:W-:Y:S01]  /*1460*/  IMAD.U32 R171, RZ, RZ, UR6 ;  /* 0x00000006ffab7e24 */ /* 0x000fe2000f8e00ff */
[----:B------:R-:W3:Y:S01]  /*1470*/  LDC.64 R162, c[0x0][0x428] ;  /* 0x00010a00ffa27b82 */ /* 0x000ee20000000a00 */
[----:B------:R-:W-:Y:S01]  /*1480*/  MOV R72, UR16 ;  /* 0x0000001000487c02 */ /* 0x000fe20008000f00 */
[----:B------:R-:W-:Y:S01]  /*1490*/  IMAD.U32 R73, RZ, RZ, UR17 ;  /* 0x00000011ff497e24 */ /* 0x000fe2000f8e00ff */
[----:B------:R-:W-:Y:S01]  /*14a0*/  MOV R74, UR10 ;  /* 0x0000000a004a7c02 */ /* 0x000fe20008000f00 */
[----:B------:R-:W-:Y:S01]  /*14b0*/  IMAD.U32 R75, RZ, RZ, UR11 ;  /* 0x0000000bff4b7e24 */ /* 0x000fe2000f8e00ff */
[----:B------:R-:W4:Y:S04]  /*14c0*/  LDL R108, [R1+0xd4] ;  /* 0x0000d400016c7983 */ /* 0x000f280000100800 */
[----:B------:R-:W2:Y:S04]  /*14d0*/  LDG.E R185, desc[UR18][R74.64] ;  /* 0x000000124ab97981 */ /* 0x000ea8000c1e1900 */
[----:B------:R-:W4:Y:S01]  /*14e0*/  LDL R177, [R1+0xc0] ;  /* 0x0000c00001b17983 */ /* 0x000f220000100800 */
[----:B0-----:R-:W-:-:S03]  /*14f0*/  LEA.HI.SX32 R171, R171, R0, 0x1d ;  /* 0x00000000abab7211 */ /* 0x001fc600078feaff */
[----:B------:R3:W4:Y:S02]  /*1500*/  LDG.E R0, desc[UR18][R72.64] ;  /* 0x0000001248007981 */ /* 0x000724000c1e1900 */
[C---:B-1----:R-:W-:Y:S02]  /*1510*/  IMAD.WIDE.U32 R104, R171.reuse, 0x10, R112 ;  /* 0x00000010ab687825 */ /* 0x042fe400078e0070 */
[----:B------:R-:W4:Y:S04]  /*1520*/  LDL R164, [R1+0xc4] ;  /* 0x0000c40001a47983 */ /* 0x000f280000100800 */
[----:B------:R-:W4:Y:S01]  /*1530*/  LDL R181, [R1+0xb0] ;  /* 0x0000b00001b57983 */ /* 0x000f220000100800 */
[----:B---3--:R-:W-:-:S03]  /*1540*/  IMAD.WIDE.U32 R72, R171, 0x10, R114 ;  /* 0x00000010ab487825 */ /* 0x008fc600078e0072 */
[----:B------:R-:W3:Y:S01]  /*1550*/  LDG.E.128 R104, desc[UR18][R104.64] ;  /* 0x0000001268687981 */ /* 0x000ee2000c1e1d00 */
[----:B------:R-:W-:-:S03]  /*1560*/  IMAD.WIDE.U32 R76, R171, 0x10, R162 ;  /* 0x00000010ab4c7825 */ /* 0x000fc600078e00a2 */
[----:B------:R-:W3:Y:S04]  /*1570*/  LDG.E.128 R72, desc[UR18][R72.64] ;  /* 0x0000001248487981 */ /* 0x000ee8000c1e1d00 */
[----:B------:R-:W3:Y:S04]  /*1580*/  LDG.E.128 R76, desc[UR18][R76.64] ;  /* 0x000000124c4c7981 */ /* 0x000ee8000c1e1d00 */
[----:B------:R-:W3:Y:S01]  /*1590*/  LDL R179, [R1+0xb4] ;  /* 0x0000b40001b37983 */ /* 0x000ee20000100800 */
[----:B------:R-:W-:-:S03]  /*15a0*/  ISETP.NE.AND P3, PT, RZ, UR20, PT ;  /* 0x00000014ff007c0c */ /* 0x000fc6000bf65270 */
[----:B------:R-:W3:Y:S01]  /*15b0*/  LDL R189, [R1+0xa8] ;  /* 0x0000a80001bd7983 */ /* 0x000ee20000100800 */
[----:B------:R-:W-:-:S03]  /*15c0*/  ISETP.NE.U32.AND P0, PT, RZ, UR26, PT ;  /* 0x0000001aff007c0c */ /* 0x000fc6000bf05070 */
[----:B------:R-:W3:Y:S04]  /*15d0*/  LDL R188, [R1+0xac] ;  /* 0x0000ac0001bc7983 */ /* 0x000ee80000100800 */
[----:B------:R-:W3:Y:S04]  /*15e0*/  LDL R187, [R1+0xa0] ;  /* 0x0000a00001bb7983 */ /* 0x000ee80000100800 */
[----:B------:R-:W3:Y:S04]  /*15f0*/  LDL R192, [R1+0xa4] ;  /* 0x0000a40001c07983 */ /* 0x000ee80000100800 */
[----:B------:R-:W3:Y:S01]  /*1600*/  LDL R190, [R1+0x90] ;  /* 0x0000900001be7983 */ /* 0x000ee20000100800 */
[----:B------:R-:W-:-:S03]  /*1610*/  ISETP.NE.U32.AND P1, PT, RZ, UR22, PT ;  /* 0x00000016ff007c0c */ /* 0x000fc6000bf25070 */
[----:B------:R-:W3:Y:S04]  /*1620*/  LDL R191, [R1+0x80] ;  /* 0x0000800001bf7983 */ /* 0x000ee80000100800 */
[----:B------:R-:W3:Y:S04]  /*1630*/  LDL R193, [R1+0x70] ;  /* 0x0000700001c17983 */ /* 0x000ee80000100800 */
[----:B------:R-:W3:Y:S04]  /*1640*/  LDL R195, [R1+0x88] ;  /* 0x0000880001c37983 */ /* 0x000ee80000100800 */
[----:B------:R-:W3:Y:S01]  /*1650*/  LDL R194, [R1+0x78] ;  /* 0x0000780001c27983 */ /* 0x000ee20000100800 */
[----:B--2---:R-:W-:-:S02]  /*1660*/  FSEL R185, R185, RZ, !P3 ;  /* 0x000000ffb9b97208 */ /* 0x004fc40005800000 */
[----:B----4-:R-:W-:Y:S02]  /*1670*/  R2UR UR10, R0 ;  /* 0x00000000000a72ca */ /* 0x010fe400000e0000 */
[C---:B---3--:R-:W-:Y:S01]  /*1680*/  SHF.L.U32 R0, R104.reuse, 0x10, RZ ;  /* 0x0000001068007819 */ /* 0x048fe200000006ff */
[----:B------:R-:W-:Y:S01]  /*1690*/  IMAD.U32 R176, R105, 0x10000, RZ ;  /* 0x0001000069b07824 */ /* 0x000fe200078e00ff */
[----:B------:R-:W-:Y:S01]  /*16a0*/  PRMT R110, R104, 0x7632, R110 ;  /* 0x00007632686e7816 */ /* 0x000fe2000000006e */
[----:B------:R-:W-:Y:S02]  /*16b0*/  IMAD.U32 R111, R72, 0x10000, RZ ;  /* 0x00010000486f7824 */ /* 0x000fe400078e00ff */
[----:B------:R-:W-:Y:S01]  /*16c0*/  FADD.FTZ R0, -R185, R0 ;  /* 0x00000000b9007221 */ /* 0x000fe20000010100 */
[----:B------:R-:W-:Y:S01]  /*16d0*/  PRMT R109, R105, 0x7632, R109 ;  /* 0x00007632696d7816 */ /* 0x000fe2000000006d */
[----:B------:R-:W-:Y:S01]  /*16e0*/  FADD.FTZ R176, -R185, R176 ;  /* 0x000000b0b9b07221 */ /* 0x000fe20000010100 */
[----:B------:R-:W-:Y:S01]  /*16f0*/  PRMT R104, R106, 0x7632, R104 ;  /* 0x000076326a687816 */ /* 0x000fe20000000068 */
[----:B------:R-:W-:Y:S01]  /*1700*/  IMAD.U32 R172, R76, 0x10000, RZ ;  /* 0x000100004cac7824 */ /* 0x000fe200078e00ff */
[----:B------:R-:W-:Y:S01]  /*1710*/  SHF.L.U32 R174, R106, 0x10, RZ ;  /* 0x000000106aae7819 */ /* 0x000fe200000006ff */
[----:B------:R-:W-:Y:S01]  /*1720*/  FMUL.FTZ R0, R0, UR10 ;  /* 0x0000000a00007c20 */ /* 0x000fe20008410000 */
[----:B------:R-:W-:Y:S01]  /*1730*/  SHF.L.U32 R106, R73, 0x10, RZ ;  /* 0x00000010496a7819 */ /* 0x000fe200000006ff */
[----:B------:R-:W-:Y:S01]  /*1740*/  FMUL.FTZ R105, R173, R111 ;  /* 0x0000006fad697220 */ /* 0x000fe20000410000 */
[----:B------:R-:W-:Y:S01]  /*1750*/  FADD.FTZ R34, R172, R34 ;  /* 0x00000022ac227221 */ /* 0x000fe20000010000 */
[-C--:B------:R-:W-:Y:S01]  /*1760*/  FFMA.FTZ R2, R0, R172.reuse, R2 ;  /* 0x000000ac00027223 */ /* 0x080fe20000010002 */
[----:B------:R-:W-:Y:S01]  /*1770*/  PRMT R186, R107, 0x7632, R186 ;  /* 0x000076326bba7816 */ /* 0x000fe200000000ba */
[----:B------:R-:W-:Y:S01]  /*1780*/  FFMA.FTZ R172, R169, R172, R105 ;  /* 0x000000aca9ac7223 */ /* 0x000fe20000010069 */
[----:B------:R-:W-:Y:S01]  /*1790*/  SHF.L.U32 R178, R107, 0x10, RZ ;  /* 0x000000106bb27819 */ /* 0x000fe200000006ff */
[----:B------:R-:W-:-:S02]  /*17a0*/  IMAD.U32 R175, R77, 0x10000, RZ ;  /* 0x000100004daf7824 */ /* 0x000fc400078e00ff */
[----:B------:R-:W-:Y:S01]  /*17b0*/  FMUL.FTZ R176, R176, UR10 ;  /* 0x0000000ab0b07c20 */ /* 0x000fe20008410000 */
[----:B------:R-:W-:Y:S01]  /*17c0*/  SHF.L.U32 R105, R74, 0x10, RZ ;  /* 0x000000104a697819 */ /* 0x000fe200000006ff */
[----:B------:R-:W-:Y:S01]  /*17d0*/  FMUL.FTZ R107, R165, R106 ;  /* 0x0000006aa56b7220 */ /* 0x000fe20000410000 */
[----:B------:R-:W-:Y:S01]  /*17e0*/  FADD.FTZ R174, -R185, R174 ;  /* 0x000000aeb9ae7221 */ /* 0x000fe20000010100 */
[----:B------:R-:W-:Y:S01]  /*17f0*/  FADD.FTZ R36, R175, R36 ;  /* 0x00000024af247221 */ /* 0x000fe20000010000 */
[-C--:B------:R-:W-:Y:S01]  /*1800*/  FFMA.FTZ R4, R176, R175.reuse, R4 ;  /* 0x000000afb0047223 */ /* 0x080fe20000010004 */
[----:B------:R-:W-:Y:S01]  /*1810*/  FFMA.FTZ R175, R108, R175, R107 ;  /* 0x000000af6caf7223 */ /* 0x000fe2000001006b */
[----:B------:R-:W-:Y:S02]  /*1820*/  IMAD.U32 R173, R78, 0x10000, RZ ;  /* 0x000100004ead7824 */ /* 0x000fe400078e00ff */
[----:B------:R-:W-:Y:S01]  /*1830*/  FMUL.FTZ R174, R174, UR10 ;  /* 0x0000000aaeae7c20 */ /* 0x000fe20008410000 */
[----:B------:R-:W2:Y:S01]  /*1840*/  LDL R169, [R1+0xd8] ;  /* 0x0000d80001a97983 */ /* 0x000ea20000100800 */
[----:B------:R-:W-:Y:S01]  /*1850*/  FMUL.FTZ R107, R177, R105 ;  /* 0x00000069b16b7220 */ /* 0x000fe20000410000 */
[----:B------:R-:W-:Y:S01]  /*1860*/  FADD.FTZ R38, R173, R38 ;  /* 0x00000026ad267221 */ /* 0x000fe20000010000 */
[-C--:B------:R-:W-:Y:S01]  /*1870*/  FFMA.FTZ R6, R174, R173.reuse, R6 ;  /* 0x000000adae067223 */ /* 0x080fe20000010006 */
[----:B------:R-:W3:Y:S01]  /*1880*/  LDL R165, [R1+0xdc] ;  /* 0x0000dc0001a57983 */ /* 0x000ee20000100800 */
[----:B------:R-:W-:-:S03]  /*1890*/  FFMA.FTZ R173, R164, R173, R107 ;  /* 0x000000ada4ad7223 */ /* 0x000fc6000001006b */
[----:B------:R-:W4:Y:S01]  /*18a0*/  LDL R164, [R1+0xc8] ;  /* 0x0000c80001a47983 */ /* 0x000f220000100800 */
[----:B------:R-:W-:Y:S01]  /*18b0*/  SHF.L.U32 R108, R75, 0x10, RZ ;  /* 0x000000104b6c7819 */ /* 0x000fe200000006ff */
[----:B------:R-:W-:Y:S01]  /*18c0*/  FADD.FTZ R178, -R185, R178 ;  /* 0x000000b2b9b27221 */ /* 0x000fe20000010100 */
[----:B------:R-:W-:Y:S01]  /*18d0*/  SHF.L.U32 R110, R110, 0x10, RZ ;  /* 0x000000106e6e7819 */ /* 0x000fe200000006ff */
[----:B------:R-:W-:Y:S01]  /*18e0*/  IMAD.U32 R177, R79, 0x10000, RZ ;  /* 0x000100004fb17824 */ /* 0x000fe200078e00ff */
[----:B------:R-:W-:Y:S01]  /*18f0*/  PRMT R76, R72, 0x7632, R76 ;  /* 0x00007632484c7816 */ /* 0x000fe2000000004c */
[----:B------:R-:W-:Y:S01]  /*1900*/  FMUL.FTZ R178, R178, UR10 ;  /* 0x0000000ab2b27c20 */ /* 0x000fe20008410000 */
[----:B------:R-:W-:Y:S01]  /*1910*/  FMUL.FTZ R72, R181, R108 ;  /* 0x0000006cb5487220 */ /* 0x000fe20000410000 */
[----:B------:R-:W-:Y:S01]  /*1920*/  FADD.FTZ R110, -R185, R110 ;  /* 0x0000006eb96e7221 */ /* 0x000fe20000010100 */
[----:B------:R-:W-:Y:S01]  /*1930*/  PRMT R77, R73, 0x7632, R77 ;  /* 0x00007632494d7816 */ /* 0x000fe2000000004d */
[----:B------:R-:W-:Y:S01]  /*1940*/  FADD.FTZ R40, R177, R40 ;  /* 0x00000028b1287221 */ /* 0x000fe20000010000 */
[----:B------:R-:W4:Y:S01]  /*1950*/  LDL R73, [R1+0xb8] ;  /* 0x0000b80001497983 */ /* 0x000f220000100800 */
[-C--:B------:R-:W-:Y:S01]  /*1960*/  FFMA.FTZ R8, R178, R177.reuse, R8 ;  /* 0x000000b1b2087223 */ /* 0x080fe20000010008 */
[----:B------:R-:W-:Y:S01]  /*1970*/  FFMA.FTZ R177, R179, R177, R72 ;  /* 0x000000b1b3b17223 */ /* 0x000fe20000010048 */
[----:B------:R-:W-:Y:S01]  /*1980*/  FMUL.FTZ R179, R110, UR10 ;  /* 0x0000000a6eb37c20 */ /* 0x000fe20008410000 */
[----:B------:R-:W-:Y:S01]  /*1990*/  ISETP.NE.AND.EX P0, PT, RZ, UR27, PT, P0 ;  /* 0x0000001bff007c0c */ /* 0x000fe2000bf05300 */
[----:B------:R-:W4:Y:S01]  /*19a0*/  LDL R110, [R1+0xbc] ;  /* 0x0000bc00016e7983 */ /* 0x000f220000100800 */
[C---:B------:R-:W-:Y:S01]  /*19b0*/  PRMT R180, R76.reuse, 0x7632, R180 ;  /* 0x000076324cb47816 */ /* 0x040fe200000000b4 */
[----:B------:R-:W-:Y:S01]  /*19c0*/  IMAD.U32 R76, R76, 0x10000, RZ ;  /* 0x000100004c4c7824 */ /* 0x000fe200078e00ff */
[----:B------:R-:W-:-:S02]  /*19d0*/  PRMT R182, R77, 0x7632, R182 ;  /* 0x000076324db67816 */ /* 0x000fc400000000b6 */
[----:B------:R-:W-:Y:S01]  /*19e0*/  IADD3 R170, PT, PT, R171, 0x100, RZ ;  /* 0x00000100abaa7810 */ /* 0x000fe20007ffe0ff */
[----:B------:R-:W-:Y:S01]  /*19f0*/  IMAD.U32 R184, R104, 0x10000, RZ ;  /* 0x0001000068b87824 */ /* 0x000fe200078e00ff */
[----:B------:R-:W-:Y:S01]  /*1a00*/  SHF.L.U32 R180, R180, 0x10, RZ ;  /* 0x00000010b4b47819 */ /* 0x000fe200000006ff */
[----:B------:R-:W4:Y:S01]  /*1a10*/  LDL R107, [R1+0xcc] ;  /* 0x0000cc00016b7983 */ /* 0x000f220000100800 */
[----:B------:R-:W-:-:S03]  /*1a20*/  SHF.L.U32 R77, R77, 0x10, RZ ;  /* 0x000000104d4d7819 */ /* 0x000fc600000006ff */
[----:B------:R-:W-:Y:S01]  /*1a30*/  FADD.FTZ R35, R180, R35 ;  /* 0x00000023b4237221 */ /* 0x000fe20000010000 */
[----:B------:R-:W-:Y:S01]  /*1a40*/  FFMA.FTZ R3, R179, R180, R3 ;  /* 0x000000b4b3037223 */ /* 0x000fe20000010003 */
[----:B------:R-:W-:Y:S01]  /*1a50*/  IMAD.WIDE.U32 R80, R170, 0x10, R112 ;  /* 0x00000010aa507825 */ /* 0x000fe200078e0070 */
[----:B------:R-:W-:-:S03]  /*1a60*/  PRMT R74, R74, 0x7632, R74 ;  /* 0x000076324a4a7816 */ /* 0x000fc6000000004a */
[----:B------:R-:W-:Y:S02]  /*1a70*/  IMAD.WIDE.U32 R84, R170, 0x10, R114 ;  /* 0x00000010aa547825 */ /* 0x000fe400078e0072 */
[----:B------:R-:W4:Y:S01]  /*1a80*/  LDG.E.128 R80, desc[UR18][R80.64] ;  /* 0x0000001250507981 */ /* 0x000f22000c1e1d00 */
[----:B------:R-:W-:Y:S01]  /*1a90*/  PRMT R183, R78, 0x7632, R183 ;  /* 0x000076324eb77816 */ /* 0x000fe200000000b7 */
[----:B------:R-:W-:Y:S01]  /*1aa0*/  IMAD.WIDE.U32 R88, R170, 0x10, R162 ;  /* 0x00000010aa587825 */ /* 0x000fe200078e00a2 */
[----:B------:R-:W-:Y:S01]  /*1ab0*/  SHF.L.U32 R74, R74, 0x10, RZ ;  /* 0x000000104a4a7819 */ /* 0x000fe200000006ff */
[----:B------:R-:W4:Y:S02]  /*1ac0*/  LDG.E.128 R84, desc[UR18][R84.64] ;  /* 0x0000001254547981 */ /* 0x000f24000c1e1d00 */
[----:B------:R-:W-:Y:S01]  /*1ad0*/  FADD.FTZ R184, -R185, R184 ;  /* 0x000000b8b9b87221 */ /* 0x000fe20000010100 */
[----:B------:R-:W-:Y:S01]  /*1ae0*/  IMAD.U32 R183, R183, 0x10000, RZ ;  /* 0x00010000b7b77824 */ /* 0x000fe200078e00ff */
[----:B------:R-:W4:Y:S02]  /*1af0*/  LDG.E.128 R88, desc[UR18][R88.64] ;  /* 0x0000001258587981 */ /* 0x000f24000c1e1d00 */
[----:B------:R-:W-:Y:S01]  /*1b00*/  FMUL.FTZ R184, R184, UR10 ;  /* 0x0000000ab8b87c20 */ /* 0x000fe20008410000 */
[----:B------:R-:W-:-:S03]  /*1b10*/  FADD.FTZ R39, R183, R39 ;  /* 0x00000027b7277221 */ /* 0x000fc60000010000 */
[----:B------:R-:W-:Y:S01]  /*1b20*/  FFMA.FTZ R7, R184, R183, R7 ;  /* 0x000000b7b8077223 */ /* 0x000fe20000010007 */
[----:B--2---:R-:W-:-:S04]  /*1b30*/  FMUL.FTZ R72, R169, R76 ;  /* 0x0000004ca9487220 */ /* 0x004fc80000410000 */
[----:B---3--:R-:W-:Y:S01]  /*1b40*/  FFMA.FTZ R180, R165, R180, R72 ;  /* 0x000000b4a5b47223 */ /* 0x008fe20000010048 */
[----:B----4-:R-:W-:Y:S02]  /*1b50*/  FMUL.FTZ R72, R164, R77 ;  /* 0x0000004da4487220 */ /* 0x010fe40000410000 */
[----:B------:R-:W0:Y:S01]  /*1b60*/  @P0 LDC.64 R164, c[0x0][0x3b8] ;  /* 0x0000ee00ffa40b82 */ /* 0x000e220000000a00 */
[----:B------:R-:W-:-:S04]  /*1b70*/  FMUL.FTZ R78, R73, R74 ;  /* 0x0000004a494e7220 */ /* 0x000fc80000410000 */
[--C-:B------:R-:W-:Y:S01]  /*1b80*/  FFMA.FTZ R183, R110, R183, R78.reuse ;  /* 0x000000b76eb77223 */ /* 0x100fe2000001004e */
[----:B------:R-:W-:-:S05]  /*1b90*/  PRMT R78, R75, 0x7632, R78 ;  /* 0x000076324b4e7816 */ /* 0x000fca000000004e */
[----:B------:R-:W-:Y:S02]  /*1ba0*/  IMAD.U32 R78, R78, 0x10000, RZ ;  /* 0x000100004e4e7824 */ /* 0x000fe400078e00ff */
[----:B0-----:R-:W-:-:S05]  /*1bb0*/  @P0 IMAD.WIDE.U32 R164, R171, 0x8, R164 ;  /* 0x00000008aba40825 */ /* 0x001fca00078e00a4 */
[----:B------:R0:W5:Y:S02]  /*1bc0*/  @P0 LDG.E.64 R138, desc[UR18][R164.64] ;  /* 0x00000012a48a0981 */ /* 0x000164000c1e1b00 */
[----:B0-----:R-:W-:Y:S02]  /*1bd0*/  FMUL.FTZ R165, R189, R78 ;  /* 0x0000004ebda57220 */ /* 0x001fe40000410000 */
[----:B------:R-:W2:Y:S01]  /*1be0*/  LDL R189, [R1+0x94] ;  /* 0x0000940001bd7983 */ /* 0x000ea20000100800 */
[----:B------:R-:W-:-:S04]  /*1bf0*/  IMAD.U32 R109, R109, 0x10000, RZ ;  /* 0x000100006d6d7824 */ /* 0x000fc800078e00ff */
[----:B------:R-:W-:Y:S01]  /*1c00*/  FADD.FTZ R109, -R185, R109 ;  /* 0x0000006db96d7221 */ /* 0x000fe20000010100 */
[----:B------:R-:W-:-:S03]  /*1c10*/  IADD3 R169, PT, PT, R171, 0x300, RZ ;  /* 0x00000300aba97810 */ /* 0x000fc60007ffe0ff */
[----:B------:R-:W-:Y:S01]  /*1c20*/  FMUL.FTZ R181, R109, UR10 ;  /* 0x0000000a6db57c20 */ /* 0x000fe20008410000 */
[----:B------:R-:W-:Y:S02]  /*1c30*/  VIADD R168, R171, 0x200 ;  /* 0x00000200aba87836 */ /* 0x000fe40000000000 */
[----:B------:R-:W-:Y:S01]  /*1c40*/  FADD.FTZ R211, R76, R211 ;  /* 0x000000d34cd37221 */ /* 0x000fe20000010000 */
[----:B------:R-:W-:Y:S01]  /*1c50*/  FFMA.FTZ R135, R179, R76, R135 ;  /* 0x0000004cb3877223 */ /* 0x000fe20000010087 */
[----:B------:R-:W-:Y:S01]  /*1c60*/  FADD.FTZ R213, R77, R213 ;  /* 0x000000d54dd57221 */ /* 0x000fe20000010000 */
[----:B------:R-:W-:Y:S02]  /*1c70*/  FFMA.FTZ R137, R181, R77, R137 ;  /* 0x0000004db5897223 */ /* 0x000fe40000010089 */
[----:B------:R-:W0:Y:S01]  /*1c80*/  @P0 LDC.64 R76, c[0x0][0x3b8] ;  /* 0x0000ee00ff4c0b82 */ /* 0x000e220000000a00 */
[----:B------:R-:W-:Y:S01]  /*1c90*/  FADD.FTZ R227, R105, R227 ;  /* 0x000000e369e37221 */ /* 0x000fe20000010000 */
[----:B------:R-:W-:Y:S01]  /*1ca0*/  FFMA.FTZ R146, R174, R105, R146 ;  /* 0x00000069ae927223 */ /* 0x000fe20000010092 */
[----:B------:R-:W-:Y:S01]  /*1cb0*/  ISETP.NE.AND.EX P1, PT, RZ, UR23, PT, P1 ;  /* 0x00000017ff007c0c */ /* 0x000fe2000bf25310 */
[----:B------:R-:W-:-:S04]  /*1cc0*/  IMAD.WIDE.U32 R92, R168, 0x10, R112 ;  /* 0x00000010a85c7825 */ /* 0x000fc800078e0070 */
[----:B------:R-:W-:Y:S01]  /*1cd0*/  IMAD.WIDE.U32 R104, R169, 0x10, R112 ;  /* 0x00000010a9687825 */ /* 0x000fe200078e0070 */
[----:B------:R-:W-:-:S03]  /*1ce0*/  SHF.L.U32 R186, R186, 0x10, RZ ;  /* 0x00000010baba7819 */ /* 0x000fc600000006ff */
[----:B------:R-:W-:Y:S01]  /*1cf0*/  FADD.FTZ R226, R74, R226 ;  /* 0x000000e24ae27221 */ /* 0x000fe20000010000 */
[----:B------:R-:W-:Y:S01]  /*1d00*/  FFMA.FTZ R147, R184, R74, R147 ;  /* 0x0000004ab8937223 */ /* 0x000fe20000010093 */
[----:B------:R-:W-:Y:S01]  /*1d10*/  IMAD.WIDE.U32 R100, R168, 0x10, R162 ;  /* 0x00000010a8647825 */ /* 0x000fe200078e00a2 */
[----:B------:R-:W-:-:S03]  /*1d20*/  PRMT R79, R79, 0x7632, R79 ;  /* 0x000076324f4f7816 */ /* 0x000fc6000000004f */
[----:B------:R-:W-:Y:S01]  /*1d30*/  FADD.FTZ R224, R78, R224 ;  /* 0x000000e04ee07221 */ /* 0x000fe20000010000 */
[----:B------:R-:W3:Y:S01]  /*1d40*/  LDG.E.128 R92, desc[UR18][R92.64] ;  /* 0x000000125c5c7981 */ /* 0x000ee2000c1e1d00 */
[----:B------:R-:W-:Y:S01]  /*1d50*/  IMAD.WIDE.U32 R112, R169, 0x10, R162 ;  /* 0x00000010a9707825 */ /* 0x000fe200078e00a2 */
[----:B------:R-:W1:Y:S03]  /*1d60*/  @P1 LDC.64 R74, c[0x0][0x438] ;  /* 0x00010e00ff4a1b82 */ /* 0x000e660000000a00 */
[----:B------:R-:W-:Y:S01]  /*1d70*/  FADD.FTZ R164, -R185, R186 ;  /* 0x000000bab9a47221 */ /* 0x000fe20000010100 */
[----:B------:R-:W4:Y:S04]  /*1d80*/  LDG.E.128 R100, desc[UR18][R100.64] ;  /* 0x0000001264647981 */ /* 0x000f28000c1e1d00 */
[----:B------:R-:W1:Y:S01]  /*1d90*/  @P0 LDC.64 R162, c[0x0][0x3b8] ;  /* 0x0000ee00ffa20b82 */ /* 0x000e620000000a00 */
[----:B------:R-:W-:Y:S01]  /*1da0*/  FMUL.FTZ R164, R164, UR10 ;  /* 0x0000000aa4a47c20 */ /* 0x000fe20008410000 */
[----:B0-----:R-:W-:Y:S01]  /*1db0*/  @P0 IMAD.WIDE.U32 R76, R168, 0x8, R76 ;  /* 0x00000008a84c0825 */ /* 0x001fe200078e004c */
[----:B------:R-:W-:-:S03]  /*1dc0*/  SHF.L.U32 R79, R79, 0x10, RZ ;  /* 0x000000104f4f7819 */ /* 0x000fc600000006ff */
[----:B------:R-:W-:Y:S01]  /*1dd0*/  FFMA.FTZ R149, R164, R78, R149 ;  /* 0x0000004ea4957223 */ /* 0x000fe20000010095 */
[----:B------:R-:W-:Y:S01]  /*1de0*/  IMAD.U32 R78, R80, 0x10000, RZ ;  /* 0x00010000504e7824 */ /* 0x000fe200078e00ff */
[----:B------:R0:W5:Y:S01]  /*1df0*/  @P0 LDG.E.64 R142, desc[UR18][R76.64] ;  /* 0x000000124c8e0981 */ /* 0x000162000c1e1b00 */
[----:B------:R-:W-:Y:S02]  /*1e00*/  FFMA.FTZ R165, R188, R79, R165 ;  /* 0x0000004fbca57223 */ /* 0x000fe400000100a5 */
[----:B------:R-:W-:Y:S01]  /*1e10*/  FADD.FTZ R78, -R185, R78 ;  /* 0x0000004eb94e7221 */ /* 0x000fe20000010100 */
[----:B------:R-:W3:Y:S01]  /*1e20*/  LDL R188, [R1+0x84] ;  /* 0x0000840001bc7983 */ /* 0x000ee20000100800 */
[----:B0-----:R-:W-:Y:S01]  /*1e30*/  SHF.L.U32 R76, R84, 0x10, RZ ;  /* 0x00000010544c7819 */ /* 0x001fe200000006ff */
[----:B-1----:R-:W-:-:S04]  /*1e40*/  @P0 IMAD.WIDE.U32 R162, R169, 0x8, R162 ;  /* 0x00000008a9a20825 */ /* 0x002fc800078e00a2 */
[----:B------:R-:W-:Y:S01]  /*1e50*/  FMUL.FTZ R77, R187, R76 ;  /* 0x0000004cbb4d7220 */ /* 0x000fe20000410000 */
[----:B------:R-:W-:Y:S01]  /*1e60*/  SHF.L.U32 R187, R81, 0x10, RZ ;  /* 0x0000001051bb7819 */ /* 0x000fe200000006ff */
[----:B------:R0:W5:Y:S01]  /*1e70*/  @P0 LDG.E.64 R144, desc[UR18][R162.64] ;  /* 0x00000012a2900981 */ /* 0x000162000c1e1b00 */
[----:B------:R-:W-:-:S04]  /*1e80*/  @P1 IMAD.WIDE.U32 R74, R171, 0x10, R74 ;  /* 0x00000010ab4a1825 */ /* 0x000fc800078e004a */
[----:B------:R-:W-:Y:S01]  /*1e90*/  FADD.FTZ R187, -R185, R187 ;  /* 0x000000bbb9bb7221 */ /* 0x000fe20000010100 */
[----:B------:R-:W-:Y:S01]  /*1ea0*/  SHF.L.U32 R186, R89, 0x10, RZ ;  /* 0x0000001059ba7819 */ /* 0x000fe200000006ff */
[----:B------:R1:W5:Y:S01]  /*1eb0*/  @P1 LDG.E.128 R48, desc[UR18][R74.64] ;  /* 0x000000124a301981 */ /* 0x000362000c1e1d00 */
[----:B0-----:R-:W-:Y:S02]  /*1ec0*/  IMAD.U32 R163, R88, 0x10000, RZ ;  /* 0x0001000058a37824 */ /* 0x001fe400078e00ff */
[----:B------:R-:W-:Y:S02]  /*1ed0*/  FMUL.FTZ R162, R78, UR10 ;  /* 0x0000000a4ea27c20 */ /* 0x000fe40008410000 */
[----:B------:R-:W-:Y:S02]  /*1ee0*/  FADD.FTZ R42, R163, R42 ;  /* 0x0000002aa32a7221 */ /* 0x000fe40000010000 */
[-C--:B------:R-:W-:Y:S01]  /*1ef0*/  FFMA.FTZ R10, R162, R163.reuse, R10 ;  /* 0x000000a3a20a7223 */ /* 0x080fe2000001000a */
[----:B------:R-:W-:Y:S01]  /*1f00*/  FFMA.FTZ R163, R192, R163, R77 ;  /* 0x000000a3c0a37223 */ /* 0x000fe2000001004d */
[----:B------:R-:W-:Y:S01]  /*1f10*/  IMAD.U32 R77, R85, 0x10000, RZ ;  /* 0x00010000554d7824 */ /* 0x000fe200078e00ff */
[----:B------:R-:W4:Y:S01]  /*1f20*/  LDL R192, [R1+0x74] ;  /* 0x0000740001c07983 */ /* 0x000f220000100800 */
[----:B------:R-:W-:-:S02]  /*1f30*/  FMUL.FTZ R187, R187, UR10 ;  /* 0x0000000abbbb7c20 */ /* 0x000fc40008410000 */
[----:B-1----:R-:W-:Y:S01]  /*1f40*/  FMUL.FTZ R75, R190, R77 ;  /* 0x0000004dbe4b7220 */ /* 0x002fe20000410000 */
[----:B------:R-:W-:Y:S01]  /*1f50*/  FADD.FTZ R44, R186, R44 ;  /* 0x0000002cba2c7221 */ /* 0x000fe20000010000 */
[-C--:B------:R-:W-:Y:S01]  /*1f60*/  FFMA.FTZ R12, R187, R186.reuse, R12 ;  /* 0x000000babb0c7223 */ /* 0x080fe2000001000c */
[----:B------:R-:W-:Y:S01]  /*1f70*/  FADD.FTZ R41, R79, R41 ;  /* 0x000000294f297221 */ /* 0x000fe20000010000 */
[----:B------:R-:W-:Y:S02]  /*1f80*/  FFMA.FTZ R9, R164, R79, R9 ;  /* 0x0000004fa4097223 */ /* 0x000fe40000010009 */
[----:B------:R-:W4:Y:S01]  /*1f90*/  LDL R79, [R1+0x9c] ;  /* 0x00009c00014f7983 */ /* 0x000f220000100800 */
[----:B--2---:R-:W-:-:S03]  /*1fa0*/  FFMA.FTZ R186, R189, R186, R75 ;  /* 0x000000babdba7223 */ /* 0x004fc6000001004b */
[----:B------:R-:W2:Y:S01]  /*1fb0*/  LDL R75, [R1+0x98] ;  /* 0x00009800014b7983 */ /* 0x000ea20000100800 */
[----:B------:R-:W-:-:S04]  /*1fc0*/  IMAD.U32 R182, R182, 0x10000, RZ ;  /* 0x00010000b6b67824 */ /* 0x000fc800078e00ff */
[----:B------:R-:W-:Y:S01]  /*1fd0*/  FADD.FTZ R37, R182, R37 ;  /* 0x00000025b6257221 */ /* 0x000fe20000010000 */
[-C--:B------:R-:W-:Y:S01]  /*1fe0*/  FFMA.FTZ R5, R181, R182.reuse, R5 ;  /* 0x000000b6b5057223 */ /* 0x080fe20000010005 */
[----:B------:R-:W-:Y:S02]  /*1ff0*/  FFMA.FTZ R182, R107, R182, R72 ;  /* 0x000000b66bb67223 */ /* 0x000fe40000010048 */
[----:B------:R-:W0:Y:S02]  /*2000*/  @P0 LDC.64 R72, c[0x0][0x3b8] ;  /* 0x0000ee00ff480b82 */ /* 0x000e240000000a00 */
[----:B0-----:R-:W-:-:S05]  /*2010*/  @P0 IMAD.WIDE.U32 R72, R170, 0x8, R72 ;  /* 0x00000008aa480825 */ /* 0x001fca00078e0048 */
[----:B------:R0:W5:Y:S02]  /*2020*/  @P0 LDG.E.64 R140, desc[UR18][R72.64] ;  /* 0x00000012488c0981 */ /* 0x000164000c1e1b00 */
[----:B0-----:R-:W0:Y:S01]  /*2030*/  @P1 LDC.64 R72, c[0x0][0x438] ;  /* 0x00010e00ff481b82 */ /* 0x001e220000000a00 */
[----:B------:R-:W-:-:S04]  /*2040*/  IMAD.U32 R74, R82, 0x10000, RZ ;  /* 0x00010000524a7824 */ /* 0x000fc800078e00ff */
[----:B------:R-:W-:Y:S01]  /*2050*/  FADD.FTZ R74, -R185, R74 ;  /* 0x0000004ab94a7221 */ /* 0x000fe20000010100 */
[----:B------:R-:W-:-:S03]  /*2060*/  IMAD.U32 R189, R90, 0x10000, RZ ;  /* 0x000100005abd7824 */ /* 0x000fc600078e00ff */
[----:B------:R-:W-:Y:S01]  /*2070*/  FMUL.FTZ R190, R74, UR10 ;  /* 0x0000000a4abe7c20 */ /* 0x000fe20008410000 */
[----:B------:R-:W-:Y:S01]  /*2080*/  SHF.L.U32 R74, R83, 0x10, RZ ;  /* 0x00000010534a7819 */ /* 0x000fe200000006ff */
[----:B0-----:R-:W-:-:S05]  /*2090*/  @P1 IMAD.WIDE.U32 R72, R170, 0x10, R72 ;  /* 0x00000010aa481825 */ /* 0x001fca00078e0048 */
[----:B------:R0:W5:Y:S01]  /*20a0*/  @P1 LDG.E.128 R52, desc[UR18][R72.64] ;  /* 0x0000001248341981 */ /* 0x000162000c1e1d00 */
[----:B------:R-:W-:Y:S01]  /*20b0*/  FADD.FTZ R46, R189, R46 ;  /* 0x0000002ebd2e7221 */ /* 0x000fe20000010000 */
[----:B------:R-:W-:Y:S01]  /*20c0*/  FFMA.FTZ R14, R190, R189, R14 ;  /* 0x000000bdbe0e7223 */ /* 0x000fe2000001000e */
[----:B0-----:R-:W-:Y:S01]  /*20d0*/  SHF.L.U32 R72, R86, 0x10, RZ ;  /* 0x0000001056487819 */ /* 0x001fe200000006ff */
[----:B------:R-:W-:-:S04]  /*20e0*/  FADD.FTZ R74, -R185, R74 ;  /* 0x0000004ab94a7221 */ /* 0x000fc80000010100 */
[----:B------:R-:W-:Y:S01]  /*20f0*/  FMUL.FTZ R73, R191, R72 ;  /* 0x00000048bf497220 */ /* 0x000fe20000410000 */
[----:B------:R-:W-:-:S03]  /*2100*/  SHF.L.U32 R191, R91, 0x10, RZ ;  /* 0x000000105bbf7819 */ /* 0x000fc600000006ff */
[----:B---3--:R-:W-:Y:S01]  /*2110*/  FFMA.FTZ R189, R188, R189, R73 ;  /* 0x000000bdbcbd7223 */ /* 0x008fe20000010049 */
[----:B------:R-:W-:Y:S02]  /*2120*/  IMAD.U32 R73, R87, 0x10000, RZ ;  /* 0x0001000057497824 */ /* 0x000fe400078e00ff */
[----:B------:R-:W-:Y:S01]  /*2130*/  FADD.FTZ R219, R72, R219 ;  /* 0x000000db48db7221 */ /* 0x000fe20000010000 */
[----:B------:R-:W-:Y:S01]  /*2140*/  FFMA.FTZ R154, R190, R72, R154 ;  /* 0x00000048be9a7223 */ /* 0x000fe2000001009a */
[----:B------:R-:W-:Y:S01]  /*2150*/  FMUL.FTZ R188, R74, UR10 ;  /* 0x0000000a4abc7c20 */ /* 0x000fe20008410000 */
[----:B------:R-:W-:Y:S01]  /*2160*/  FMUL.FTZ R72, R193, R73 ;  /* 0x00000049c1487220 */ /* 0x000fe20000410000 */
[----:B------:R-:W-:Y:S01]  /*2170*/  PRMT R80, R80, 0x7632, R80 ;  /* 0x0000763250507816 */ /* 0x000fe20000000050 */
[----:B------:R-:W-:Y:S01]  /*2180*/  FADD.FTZ R116, R191, R116 ;  /* 0x00000074bf747221 */ /* 0x000fe20000010000 */
[-C--:B------:R-:W-:Y:S01]  /*2190*/  FFMA.FTZ R16, R188, R191.reuse, R16 ;  /* 0x000000bfbc107223 */ /* 0x080fe20000010010 */
[----:B----4-:R-:W-:Y:S01]  /*21a0*/  FFMA.FTZ R191, R192, R191, R72 ;  /* 0x000000bfc0bf7223 */ /* 0x010fe20000010048 */
[----:B------:R-:W-:Y:S01]  /*21b0*/  PRMT R74, R84, 0x7632, R74 ;  /* 0x00007632544a7816 */ /* 0x000fe2000000004a */
[----:B------:R-:W-:Y:S01]  /*21c0*/  IMAD.U32 R72, R80, 0x10000, RZ ;  /* 0x0001000050487824 */ /* 0x000fe200078e00ff */
[----:B------:R-:W-:Y:S01]  /*21d0*/  PRMT R84, R88, 0x7632, R84 ;  /* 0x0000763258547816 */ /* 0x000fe20000000054 */
[----:B------:R-:W3:Y:S01]  /*21e0*/  LDL R192, [R1+0x8c] ;  /* 0x00008c0001c07983 */ /* 0x000ee20000100800 */
[----:B------:R-:W-:Y:S01]  /*21f0*/  SHF.L.U32 R74, R74, 0x10, RZ ;  /* 0x000000104a4a7819 */ /* 0x000fe200000006ff */
[----:B------:R-:W-:-:S02]  /*2200*/  FADD.FTZ R72, -R185, R72 ;  /* 0x00000048b9487221 */ /* 0x000fc40000010100 */
[----:B------:R-:W-:Y:S01]  /*2210*/  IMAD.U32 R84, R84, 0x10000, RZ ;  /* 0x0001000054547824 */ /* 0x000fe200078e00ff */
[----:B------:R-:W4:Y:S01]  /*2220*/  LDL R80, [R1+0x6c] ;  /* 0x00006c0001507983 */ /* 0x000f220000100800 */
[----:B------:R-:W-:Y:S02]  /*2230*/  FMUL.FTZ R88, R72, UR10 ;  /* 0x0000000a48587c20 */ /* 0x000fe40008410000 */
[----:B------:R-:W-:Y:S01]  /*2240*/  FADD.FTZ R43, R84, R43 ;  /* 0x0000002b542b7221 */ /* 0x000fe20000010000 */
[----:B------:R-:W-:Y:S01]  /*2250*/  PRMT R81, R81, 0x7632, R81 ;  /* 0x0000763251517816 */ /* 0x000fe20000000051 */
[----:B------:R-:W-:Y:S01]  /*2260*/  FFMA.FTZ R11, R88, R84, R11 ;  /* 0x00000054580b7223 */ /* 0x000fe2000001000b */
[----:B------:R-:W-:Y:S01]  /*2270*/  PRMT R85, R85, 0x7632, R85 ;  /* 0x0000763255557816 */ /* 0x000fe20000000055 */
[----:B------:R-:W-:Y:S01]  /*2280*/  IMAD.WIDE.U32 R96, R168, 0x10, R114 ;  /* 0x00000010a8607825 */ /* 0x000fe200078e0072 */
[----:B------:R-:W-:-:S03]  /*2290*/  PRMT R89, R89, 0x7632, R89 ;  /* 0x0000763259597816 */ /* 0x000fc60000000059 */
[----:B------:R-:W-:Y:S01]  /*22a0*/  FADD.FTZ R223, R76, R223 ;  /* 0x000000df4cdf7221 */ /* 0x000fe20000010000 */
[----:B------:R-:W-:Y:S01]  /*22b0*/  PRMT R87, R87, 0x7632, R87 ;  /* 0x0000763257577816 */ /* 0x000fe20000000057 */
[----:B------:R-:W-:Y:S01]  /*22c0*/  FFMA.FTZ R150, R162, R76, R150 ;  /* 0x0000004ca2967223 */ /* 0x000fe20000010096 */
[----:B------:R-:W-:Y:S01]  /*22d0*/  PRMT R83, R83, 0x7632, R83 ;  /* 0x0000763253537816 */ /* 0x000fe20000000053 */
[----:B------:R-:W4:Y:S01]  /*22e0*/  LDL R193, [R1+0x7c] ;  /* 0x00007c0001c17983 */ /* 0x000f220000100800 */
[-C--:B--2---:R-:W-:Y:S01]  /*22f0*/  FMUL.FTZ R75, R75, R74.reuse ;  /* 0x0000004a4b4b7220 */ /* 0x084fe20000410000 */
[----:B------:R-:W-:Y:S01]  /*2300*/  FADD.FTZ R222, R74, R222 ;  /* 0x000000de4ade7221 */ /* 0x000fe20000010000 */
[----:B------:R-:W-:Y:S01]  /*2310*/  FFMA.FTZ R151, R88, R74, R151 ;  /* 0x0000004a58977223 */ /* 0x000fe20000010097 */
[----:B------:R-:W2:Y:S01]  /*2320*/  LDG.E.128 R96, desc[UR18][R96.64] ;  /* 0x0000001260607981 */ /* 0x000ea2000c1e1d00 */
[----:B------:R-:W-:-:S03]  /*2330*/  FFMA.FTZ R84, R79, R84, R75 ;  /* 0x000000544f547223 */ /* 0x000fc6000001004b */
[----:B------:R-:W4:Y:S01]  /*2340*/  LDL R79, [R1+0x68] ;  /* 0x00006800014f7983 */ /* 0x000f220000100800 */
[----:B------:R-:W-:Y:S01]  /*2350*/  SHF.L.U32 R75, R81, 0x10, RZ ;  /* 0x00000010514b7819 */ /* 0x000fe200000006ff */
[----:B------:R-:W-:Y:S01]  /*2360*/  IMAD.U32 R74, R85, 0x10000, RZ ;  /* 0x00010000554a7824 */ /* 0x000fe200078e00ff */
[----:B------:R-:W-:Y:S01]  /*2370*/  SHF.L.U32 R85, R89, 0x10, RZ ;  /* 0x0000001059557819 */ /* 0x000fe200000006ff */
[----:B------:R-:W2:Y:S02]  /*2380*/  LDL R81, [R1+0x40] ;  /* 0x0000400001517983 */ /* 0x000ea40000100800 */
[----:B------:R-:W-:-:S04]  /*2390*/  FADD.FTZ R75, -R185, R75 ;  /* 0x0000004bb94b7221 */ /* 0x000fc80000010100 */
[----:B------:R-:W-:Y:S01]  /*23a0*/  FMUL.FTZ R89, R75, UR10 ;  /* 0x0000000a4b597c20 */ /* 0x000fe20008410000 */
[----:B------:R-:W-:Y:S01]  /*23b0*/  FMUL.FTZ R75, R195, R74 ;  /* 0x0000004ac34b7220 */ /* 0x000fe20000410000 */
[----:B------:R-:W-:Y:S02]  /*23c0*/  FADD.FTZ R45, R85, R45 ;  /* 0x0000002d552d7221 */ /* 0x000fe40000010000 */
[----:B------:R-:W-:Y:S01]  /*23d0*/  FFMA.FTZ R13, R89, R85, R13 ;  /* 0x00000055590d7223 */ /* 0x000fe2000001000d */
[----:B------:R-:W-:Y:S02]  /*23e0*/  PRMT R76, R82, 0x7632, R76 ;  /* 0x00007632524c7816 */ /* 0x000fe4000000004c */
[----:B------:R-:W-:Y:S01]  /*23f0*/  SHF.L.U32 R87, R87, 0x10, RZ ;  /* 0x0000001057577819 */ /* 0x000fe200000006ff */
[----:B------:R-:W2:Y:S01]  /*2400*/  LDL R82, [R1+0x64] ;  /* 0x0000640001527983 */ /* 0x000ea20000100800 */
[----:B------:R-:W-:-:S05]  /*2410*/  SHF.L.U32 R83, R83, 0x10, RZ ;  /* 0x0000001053537819 */ /* 0x000fca00000006ff */
[----:B------:R-:W-:-:S04]  /*2420*/  FADD.FTZ R83, -R185, R83 ;  /* 0x00000053b9537221 */ /* 0x000fc80000010100 */
[----:B------:R-:W-:Y:S02]  /*2430*/  FMUL.FTZ R197, R83, UR10 ;  /* 0x0000000a53c57c20 */ /* 0x000fe40008410000 */
[----:B------:R-:W2:Y:S01]  /*2440*/  LDL R83, [R1+0x54] ;  /* 0x0000540001537983 */ /* 0x000ea20000100800 */
[----:B------:R-:W-:-:S05]  /*2450*/  PRMT R91, R91, 0x7632, R91 ;  /* 0x000076325b5b7816 */ /* 0x000fca000000005b */
[----:B------:R-:W-:Y:S02]  /*2460*/  IMAD.U32 R91, R91, 0x10000, RZ ;  /* 0x000100005b5b7824 */ /* 0x000fe400078e00ff */
[----:B---3--:R-:W-:Y:S02]  /*2470*/  FFMA.FTZ R85, R192, R85, R75 ;  /* 0x00000055c0557223 */ /* 0x008fe4000001004b */
[----:B------:R-:W3:Y:S01]  /*2480*/  LDL R192, [R1+0x60] ;  /* 0x0000600001c07983 */ /* 0x000ee20000100800 */
[----:B----4-:R-:W-:-:S03]  /*2490*/  FMUL.FTZ R196, R79, R87 ;  /* 0x000000574fc47220 */ /* 0x010fc60000410000 */
[----:B------:R-:W4:Y:S01]  /*24a0*/  LDL R79, [R1+0x50] ;  /* 0x00005000014f7983 */ /* 0x000f220000100800 */
[----:B------:R-:W-:-:S03]  /*24b0*/  FFMA.FTZ R196, R80, R91, R196 ;  /* 0x0000005b50c47223 */ /* 0x000fc600000100c4 */
[----:B------:R-:W4:Y:S01]  /*24c0*/  LDL R80, [R1+0x44] ;  /* 0x0000440001507983 */ /* 0x000f220000100800 */
[----:B------:R-:W-:Y:S01]  /*24d0*/  FADD.FTZ R217, R73, R217 ;  /* 0x000000d949d97221 */ /* 0x000fe20000010000 */
[----:B------:R-:W-:Y:S02]  /*24e0*/  FFMA.FTZ R156, R188, R73, R156 ;  /* 0x00000049bc9c7223 */ /* 0x000fe4000001009c */
[----:B------:R-:W0:Y:S01]  /*24f0*/  @P1 LDC.64 R72, c[0x0][0x438] ;  /* 0x00010e00ff481b82 */ /* 0x000e220000000a00 */
[----:B------:R-:W-:Y:S01]  /*2500*/  IMAD.U32 R76, R76, 0x10000, RZ ;  /* 0x000100004c4c7824 */ /* 0x000fe200078e00ff */
[----:B------:R-:W-:Y:S01]  /*2510*/  PRMT R75, R86, 0x7632, R75 ;  /* 0x00007632564b7816 */ /* 0x000fe2000000004b */
[----:B0-----:R-:W-:-:S05]  /*2520*/  @P1 IMAD.WIDE.U32 R72, R168, 0x10, R72 ;  /* 0x00000010a8481825 */ /* 0x001fca00078e0048 */
[----:B------:R0:W5:Y:S02]  /*2530*/  @P1 LDG.E.128 R56, desc[UR18][R72.64] ;  /* 0x0000001248381981 */ /* 0x000164000c1e1d00 */
[----:B0-----:R-:W0:Y:S01]  /*2540*/  @P1 LDC.64 R72, c[0x0][0x438] ;  /* 0x00010e00ff481b82 */ /* 0x001e220000000a00 */
[----:B------:R-:W-:Y:S01]  /*2550*/  FADD.FTZ R76, -R185, R76 ;  /* 0x0000004cb94c7221 */ /* 0x000fe20000010100 */
[----:B------:R-:W-:Y:S02]  /*2560*/  IMAD.U32 R75, R75, 0x10000, RZ ;  /* 0x000100004b4b7824 */ /* 0x000fe400078e00ff */
[----:B------:R-:W-:Y:S01]  /*2570*/  FADD.FTZ R220, R74, R220 ;  /* 0x000000dc4adc7221 */ /* 0x000fe20000010000 */
[----:B------:R-:W-:Y:S01]  /*2580*/  FFMA.FTZ R153, R89, R74, R153 ;  /* 0x0000004a59997223 */ /* 0x000fe20000010099 */
[----:B------:R-:W-:Y:S01]  /*2590*/  FMUL.FTZ R199, R76, UR10 ;  /* 0x0000000a4cc77c20 */ /* 0x000fe20008410000 */
[----:B------:R-:W-:Y:S02]  /*25a0*/  IMAD.U32 R74, R92, 0x10000, RZ ;  /* 0x000100005c4a7824 */ /* 0x000fe400078e00ff */
[-C--:B------:R-:W-:Y:S01]  /*25b0*/  FMUL.FTZ R198, R194, R75.reuse ;  /* 0x0000004bc2c67220 */ /* 0x080fe20000410000 */
[----:B------:R-:W-:Y:S01]  /*25c0*/  FADD.FTZ R218, R75, R218 ;  /* 0x000000da4bda7221 */ /* 0x000fe20000010000 */
[----:B------:R-:W-:Y:S01]  /*25d0*/  FFMA.FTZ R155, R199, R75, R155 ;  /* 0x0000004bc79b7223 */ /* 0x000fe2000001009b */
[----:B--2---:R-:W-:Y:S01]  /*25e0*/  SHF.L.U32 R75, R96, 0x10, RZ ;  /* 0x00000010604b7819 */ /* 0x004fe200000006ff */
[----:B------:R-:W-:Y:S01]  /*25f0*/  FADD.FTZ R74, -R185, R74 ;  /* 0x0000004ab94a7221 */ /* 0x000fe20000010100 */
[----:B------:R-:W-:Y:S01]  /*2600*/  FADD.FTZ R215, R87, R215 ;  /* 0x000000d757d77221 */ /* 0x000fe20000010000 */
[----:B------:R-:W-:Y:S01]  /*2610*/  FFMA.FTZ R157, R197, R87, R157 ;  /* 0x00000057c59d7223 */ /* 0x000fe2000001009d */
[----:B------:R-:W-:-:S02]  /*2620*/  IMAD.U32 R87, R100, 0x10000, RZ ;  /* 0x0001000064577824 */ /* 0x000fc400078e00ff */
[----:B------:R-:W-:Y:S01]  /*2630*/  FMUL.FTZ R86, R74, UR10 ;  /* 0x0000000a4a567c20 */ /* 0x000fe20008410000 */
[----:B0-----:R-:W-:-:S05]  /*2640*/  @P1 IMAD.WIDE.U32 R72, R169, 0x10, R72 ;  /* 0x00000010a9481825 */ /* 0x001fca00078e0048 */
[----:B------:R0:W5:Y:S01]  /*2650*/  @P1 LDG.E.128 R60, desc[UR18][R72.64] ;  /* 0x00000012483c1981 */ /* 0x000162000c1e1d00 */
[----:B------:R-:W-:Y:S01]  /*2660*/  FADD.FTZ R118, R87, R118 ;  /* 0x0000007657767221 */ /* 0x000fe20000010000 */
[----:B------:R-:W-:Y:S01]  /*2670*/  FFMA.FTZ R18, R86, R87, R18 ;  /* 0x0000005756127223 */ /* 0x000fe20000010012 */
[----:B0-----:R-:W-:-:S05]  /*2680*/  SHF.L.U32 R73, R93, 0x10, RZ ;  /* 0x000000105d497819 */ /* 0x001fca00000006ff */
[----:B------:R-:W-:Y:S01]  /*2690*/  FADD.FTZ R73, -R185, R73 ;  /* 0x00000049b9497221 */ /* 0x000fe20000010100 */
[----:B---3--:R-:W-:-:S04]  /*26a0*/  FMUL.FTZ R72, R192, R75 ;  /* 0x0000004bc0487220 */ /* 0x008fc80000410000 */
[----:B------:R-:W-:Y:S01]  /*26b0*/  FFMA.FTZ R87, R82, R87, R72 ;  /* 0x0000005752577223 */ /* 0x000fe20000010048 */
[----:B------:R-:W-:Y:S01]  /*26c0*/  IMAD.U32 R72, R97, 0x10000, RZ ;  /* 0x0001000061487824 */ /* 0x000fe200078e00ff */
[----:B------:R-:W2:Y:S01]  /*26d0*/  LDL R82, [R1+0x30] ;  /* 0x0000300001527983 */ /* 0x000ea20000100800 */
[----:B------:R-:W-:Y:S01]  /*26e0*/  FMUL.FTZ R195, R73, UR10 ;  /* 0x0000000a49c37c20 */ /* 0x000fe20008410000 */
[----:B------:R-:W-:Y:S01]  /*26f0*/  PRMT R90, R90, 0x7632, R90 ;  /* 0x000076325a5a7816 */ /* 0x000fe2000000005a */
[----:B------:R-:W-:Y:S01]  /*2700*/  FADD.FTZ R240, R72, R240 ;  /* 0x000000f048f07221 */ /* 0x000fe20000010000 */
[----:B------:R-:W-:Y:S01]  /*2710*/  SHF.L.U32 R194, R101, 0x10, RZ ;  /* 0x0000001065c27819 */ /* 0x000fe200000006ff */
[----:B------:R-:W-:Y:S01]  /*2720*/  FFMA.FTZ R160, R195, R72, R160 ;  /* 0x00000048c3a07223 */ /* 0x000fe200000100a0 */
[----:B------:R-:W-:-:S03]  /*2730*/  SHF.L.U32 R90, R90, 0x10, RZ ;  /* 0x000000105a5a7819 */ /* 0x000fc600000006ff */
[----:B------:R-:W-:Y:S01]  /*2740*/  FADD.FTZ R120, R194, R120 ;  /* 0x00000078c2787221 */ /* 0x000fe20000010000 */
[----:B------:R-:W-:Y:S01]  /*2750*/  FFMA.FTZ R20, R195, R194, R20 ;  /* 0x000000c2c3147223 */ /* 0x000fe20000010014 */
[----:B------:R-:W-:Y:S01]  /*2760*/  FFMA.FTZ R198, R193, R90, R198 ;  /* 0x0000005ac1c67223 */ /* 0x000fe200000100c6 */
[----:B------:R-:W-:-:S04]  /*2770*/  IMAD.U32 R193, R94, 0x10000, RZ ;  /* 0x000100005ec17824 */ /* 0x000fc800078e00ff */
[----:B------:R-:W-:Y:S01]  /*2780*/  FADD.FTZ R193, -R185, R193 ;  /* 0x000000c1b9c17221 */ /* 0x000fe20000010100 */
[----:B------:R-:W-:-:S03]  /*2790*/  IMAD.U32 R192, R102, 0x10000, RZ ;  /* 0x0001000066c07824 */ /* 0x000fc600078e00ff */
[----:B------:R-:W-:Y:S01]  /*27a0*/  FMUL.FTZ R193, R193, UR10 ;  /* 0x0000000ac1c17c20 */ /* 0x000fe20008410000 */
[----:B------:R-:W-:-:S03]  /*27b0*/  FADD.FTZ R122, R192, R122 ;  /* 0x0000007ac07a7221 */ /* 0x000fc60000010000 */
[----:B------:R-:W-:Y:S01]  /*27c0*/  FFMA.FTZ R22, R193, R192, R22 ;  /* 0x000000c0c1167223 */ /* 0x000fe20000010016 */
[----:B----4-:R-:W-:Y:S02]  /*27d0*/  FMUL.FTZ R73, R79, R72 ;  /* 0x000000484f497220 */ /* 0x010fe40000410000 */
[----:B------:R-:W3:Y:S01]  /*27e0*/  LDL R79, [R1+0x34] ;  /* 0x00003400014f7983 */ /* 0x000ee20000100800 */
[----:B------:R-:W-:Y:S01]  /*27f0*/  SHF.L.U32 R72, R98, 0x10, RZ ;  /* 0x0000001062487819 */ /* 0x000fe200000006ff */
[----:B------:R-:W-:Y:S01]  /*2800*/  FFMA.FTZ R194, R83, R194, R73 ;  /* 0x000000c253c27223 */ /* 0x000fe20000010049 */
[----:B------:R-:W-:Y:S01]  /*2810*/  FADD.FTZ R117, R91, R117 ;  /* 0x000000755b757221 */ /* 0x000fe20000010000 */
[----:B------:R-:W-:Y:S01]  /*2820*/  FFMA.FTZ R17, R197, R91, R17 ;  /* 0x0000005bc5117223 */ /* 0x000fe20000010011 */
[----:B------:R-:W-:Y:S01]  /*2830*/  FADD.FTZ R47, R90, R47 ;  /* 0x0000002f5a2f7221 */ /* 0x000fe20000010000 */
[----:B------:R-:W-:Y:S01]  /*2840*/  FMUL.FTZ R73, R81, R72 ;  /* 0x0000004851497220 */ /* 0x000fe20000410000 */
[----:B------:R-:W-:Y:S01]  /*2850*/  FADD.FTZ R245, R72, R245 ;  /* 0x000000f548f57221 */ /* 0x000fe20000010000 */
[----:B------:R-:W4:Y:S02]  /*2860*/  LDL R81, [R1+0x58] ;  /* 0x0000580001517983 */ /* 0x000f240000100800 */
[----:B------:R-:W-:-:S02]  /*2870*/  FFMA.FTZ R192, R80, R192, R73 ;  /* 0x000000c050c07223 */ /* 0x000fc40000010049 */
[----:B------:R-:W4:Y:S01]  /*2880*/  LDL R80, [R1+0x5c] ;  /* 0x00005c0001507983 */ /* 0x000f220000100800 */
[----:B------:R-:W-:Y:S01]  /*2890*/  SHF.L.U32 R91, R95, 0x10, RZ ;  /* 0x000000105f5b7819 */ /* 0x000fe200000006ff */
[----:B------:R-:W-:Y:S01]  /*28a0*/  FFMA.FTZ R166, R193, R72, R166 ;  /* 0x00000048c1a67223 */ /* 0x000fe200000100a6 */
[----:B------:R-:W-:Y:S02]  /*28b0*/  IMAD.U32 R72, R99, 0x10000, RZ ;  /* 0x0001000063487824 */ /* 0x000fe400078e00ff */
[----:B------:R-:W-:Y:S01]  /*28c0*/  FFMA.FTZ R15, R199, R90, R15 ;  /* 0x0000005ac70f7223 */ /* 0x000fe2000001000f */
[----:B------:R-:W4:Y:S01]  /*28d0*/  LDL R83, [R1+0x4c] ;  /* 0x00004c0001537983 */ /* 0x000f220000100800 */
[----:B------:R-:W-:Y:S01]  /*28e0*/  FADD.FTZ R91, -R185, R91 ;  /* 0x0000005bb95b7221 */ /* 0x000fe20000010100 */
[----:B------:R-:W-:-:S03]  /*28f0*/  SHF.L.U32 R90, R103, 0x10, RZ ;  /* 0x00000010675a7819 */ /* 0x000fc600000006ff */
[----:B------:R-:W-:Y:S02]  /*2900*/  FMUL.FTZ R91, R91, UR10 ;  /* 0x0000000a5b5b7c20 */ /* 0x000fe40008410000 */
[----:B------:R-:W-:Y:S02]  /*2910*/  FADD.FTZ R124, R90, R124 ;  /* 0x0000007c5a7c7221 */ /* 0x000fe40000010000 */
[C---:B------:R-:W-:Y:S01]  /*2920*/  FFMA.FTZ R24, R91.reuse, R90, R24 ;  /* 0x0000005a5b187223 */ /* 0x040fe20000010018 */
[----:B------:R-:W-:Y:S01]  /*2930*/  FADD.FTZ R243, R72, R243 ;  /* 0x000000f348f37221 */ /* 0x000fe20000010000 */
[-C--:B------:R-:W-:Y:S01]  /*2940*/  FFMA.FTZ R200, R91, R72.reuse, R200 ;  /* 0x000000485bc87223 */ /* 0x080fe200000100c8 */
[----:B--2---:R-:W-:Y:S01]  /*2950*/  FMUL.FTZ R73, R82, R72 ;  /* 0x0000004852497220 */ /* 0x004fe20000410000 */
[----:B------:R-:W-:Y:S01]  /*2960*/  PRMT R72, R96, 0x7632, R72 ;  /* 0x0000763260487816 */ /* 0x000fe20000000048 */
[----:B------:R-:W2:Y:S03]  /*2970*/  LDL R82, [R1+0x38] ;  /* 0x0000380001527983 */ /* 0x000ea60000100800 */
[----:B------:R-:W-:-:S02]  /*2980*/  SHF.L.U32 R72, R72, 0x10, RZ ;  /* 0x0000001048487819 */ /* 0x000fc400000006ff */
[----:B------:R-:W-:Y:S01]  /*2990*/  PRMT R96, R100, 0x7632, R96 ;  /* 0x0000763264607816 */ /* 0x000fe20000000060 */
[----:B------:R-:W-:Y:S01]  /*29a0*/  FADD.FTZ R212, R106, R212 ;  /* 0x000000d46ad47221 */ /* 0x000fe20000010000 */
[----:B------:R-:W-:Y:S01]  /*29b0*/  FFMA.FTZ R136, R176, R106, R136 ;  /* 0x0000006ab0887223 */ /* 0x000fe20000010088 */
[--C-:B---3--:R-:W-:Y:S02]  /*29c0*/  FFMA.FTZ R90, R79, R90, R73.reuse ;  /* 0x0000005a4f5a7223 */ /* 0x108fe40000010049 */
[----:B------:R-:W-:Y:S01]  /*29d0*/  IMAD.U32 R96, R96, 0x10000, RZ ;  /* 0x0001000060607824 */ /* 0x000fe200078e00ff */
[----:B------:R-:W3:Y:S01]  /*29e0*/  LDL R79, [R1+0x48] ;  /* 0x00004800014f7983 */ /* 0x000ee20000100800 */
[----:B------:R-:W-:Y:S01]  /*29f0*/  PRMT R73, R92, 0x7632, R73 ;  /* 0x000076325c497816 */ /* 0x000fe20000000049 */
[----:B------:R-:W-:Y:S01]  /*2a00*/  FADD.FTZ R241, R72, R241 ;  /* 0x000000f148f17221 */ /* 0x000fe20000010000 */
[----:B------:R-:W-:Y:S01]  /*2a10*/  FADD.FTZ R225, R108, R225 ;  /* 0x000000e16ce17221 */ /* 0x000fe20000010000 */
[----:B------:R-:W-:Y:S01]  /*2a20*/  FFMA.FTZ R148, R178, R108, R148 ;  /* 0x0000006cb2947223 */ /* 0x000fe20000010094 */
[----:B------:R-:W2:Y:S01]  /*2a30*/  LDG.E.128 R104, desc[UR18][R104.64] ;  /* 0x0000001268687981 */ /* 0x000ea2000c1e1d00 */
[----:B------:R-:W-:Y:S01]  /*2a40*/  IMAD.U32 R73, R73, 0x10000, RZ ;  /* 0x0001000049497824 */ /* 0x000fe200078e00ff */
[----:B------:R-:W-:Y:S01]  /*2a50*/  PRMT R74, R95, 0x7632, R74 ;  /* 0x000076325f4a7816 */ /* 0x000fe2000000004a */
[----:B------:R-:W-:Y:S01]  /*2a60*/  FADD.FTZ R210, R111, R210 ;  /* 0x000000d26fd27221 */ /* 0x000fe20000010000 */
[----:B------:R-:W-:Y:S01]  /*2a70*/  FFMA.FTZ R134, R0, R111, R134 ;  /* 0x0000006f00867223 */ /* 0x000fe20000010086 */
[----:B------:R-:W-:Y:S01]  /*2a80*/  FADD.FTZ R73, -R185, R73 ;  /* 0x00000049b9497221 */ /* 0x000fe20000010100 */
[----:B------:R-:W-:Y:S01]  /*2a90*/  PRMT R99, R99, 0x7632, R99 ;  /* 0x0000763263637816 */ /* 0x000fe20000000063 */
[----:B------:R-:W-:Y:S01]  /*2aa0*/  FADD.FTZ R242, R75, R242 ;  /* 0x000000f24bf27221 */ /* 0x000fe20000010000 */
[----:B------:R-:W-:Y:S01]  /*2ab0*/  PRMT R103, R103, 0x7632, R103 ;  /* 0x0000763267677816 */ /* 0x000fe20000000067 */
[----:B------:R-:W-:Y:S01]  /*2ac0*/  FMUL.FTZ R92, R73, UR10 ;  /* 0x0000000a495c7c20 */ /* 0x000fe20008410000 */
[----:B----4-:R-:W-:Y:S01]  /*2ad0*/  FMUL.FTZ R73, R81, R72 ;  /* 0x0000004851497220 */ /* 0x010fe20000410000 */
[----:B------:R-:W-:Y:S01]  /*2ae0*/  FFMA.FTZ R158, R86, R75, R158 ;  /* 0x0000004b569e7223 */ /* 0x000fe2000001009e */
[----:B------:R-:W4:Y:S01]  /*2af0*/  LDL R81, [R1+0x3c] ;  /* 0x00003c0001517983 */ /* 0x000f220000100800 */
[----:B------:R-:W-:Y:S01]  /*2b00*/  FADD.FTZ R119, R96, R119 ;  /* 0x0000007760777221 */ /* 0x000fe20000010000 */
[-C--:B------:R-:W-:Y:S01]  /*2b10*/  FFMA.FTZ R19, R92, R96.reuse, R19 ;  /* 0x000000605c137223 */ /* 0x080fe20000010013 */
[----:B------:R-:W-:Y:S01]  /*2b20*/  FFMA.FTZ R96, R80, R96, R73 ;  /* 0x0000006050607223 */ /* 0x000fe20000010049 */
[----:B------:R-:W-:Y:S01]  /*2b30*/  FADD.FTZ R221, R77, R221 ;  /* 0x000000dd4ddd7221 */ /* 0x000fe20000010000 */
[----:B------:R-:W4:Y:S01]  /*2b40*/  LDL R80, [R1+0x28] ;  /* 0x0000280001507983 */ /* 0x000f220000100800 */
[----:B------:R-:W-:Y:S01]  /*2b50*/  PRMT R73, R93, 0x7632, R73 ;  /* 0x000076325d497816 */ /* 0x000fe20000000049 */
[----:B------:R-:W-:Y:S01]  /*2b60*/  FFMA.FTZ R159, R92, R72, R159 ;  /* 0x000000485c9f7223 */ /* 0x000fe2000001009f */
[----:B------:R-:W-:Y:S01]  /*2b70*/  PRMT R72, R97, 0x7632, R72 ;  /* 0x0000763261487816 */ /* 0x000fe20000000048 */
[----:B------:R-:W-:Y:S01]  /*2b80*/  FFMA.FTZ R152, R187, R77, R152 ;  /* 0x0000004dbb987223 */ /* 0x000fe20000010098 */
[----:B------:R-:W-:Y:S01]  /*2b90*/  SHF.L.U32 R73, R73, 0x10, RZ ;  /* 0x0000001049497819 */ /* 0x000fe200000006ff */
[----:B------:R-:W4:Y:S01]  /*2ba0*/  LDL R100, [R1+0x4] ;  /* 0x0000040001647983 */ /* 0x000f220000100800 */
[----:B------:R-:W-:Y:S01]  /*2bb0*/  PRMT R97, R101, 0x7632, R97 ;  /* 0x0000763265617816 */ /* 0x000fe20000000061 */
[----:B------:R-:W-:-:S02]  /*2bc0*/  IMAD.U32 R72, R72, 0x10000, RZ ;  /* 0x0001000048487824 */ /* 0x000fc400078e00ff */
[----:B------:R-:W-:Y:S01]  /*2bd0*/  FADD.FTZ R73, -R185, R73 ;  /* 0x00000049b9497221 */ /* 0x000fe20000010100 */
[----:B------:R-:W-:-:S03]  /*2be0*/  SHF.L.U32 R97, R97, 0x10, RZ ;  /* 0x0000001061617819 */ /* 0x000fc600000006ff */
[----:B------:R-:W-:Y:S02]  /*2bf0*/  FMUL.FTZ R93, R73, UR10 ;  /* 0x0000000a495d7c20 */ /* 0x000fe40008410000 */
[----:B------:R-:W-:Y:S02]  /*2c00*/  FADD.FTZ R121, R97, R121 ;  /* 0x0000007961797221 */ /* 0x000fe40000010000 */
[C---:B------:R-:W-:Y:S01]  /*2c10*/  FFMA.FTZ R21, R93.reuse, R97, R21 ;  /* 0x000000615d157223 */ /* 0x040fe20000010015 */
[----:B------:R-:W-:Y:S01]  /*2c20*/  FADD.FTZ R239, R72, R239 ;  /* 0x000000ef48ef7221 */ /* 0x000fe20000010000 */
[-C--:B------:R-:W-:Y:S01]  /*2c30*/  FFMA.FTZ R161, R93, R72.reuse, R161 ;  /* 0x000000485da17223 */ /* 0x080fe200000100a1 */
[----:B------:R-:W-:Y:S01]  /*2c40*/  IMAD.WIDE.U32 R108, R169, 0x10, R114 ;  /* 0x00000010a96c7825 */ /* 0x000fe200078e0072 */
[----:B------:R-:W-:Y:S01]  /*2c50*/  SHF.L.U32 R74, R74, 0x10, RZ ;  /* 0x000000104a4a7819 */ /* 0x000fe200000006ff */
[----:B------:R-:W4:Y:S04]  /*2c60*/  LDG.E.128 R112, desc[UR18][R112.64] ;  /* 0x0000001270707981 */ /* 0x000f28000c1e1d00 */
[----:B------:R-:W4:Y:S01]  /*2c70*/  LDG.E.128 R108, desc[UR18][R108.64] ;  /* 0x000000126c6c7981 */ /* 0x000f22000c1e1d00 */
[----:B------:R-:W-:Y:S01]  /*2c80*/  FADD.FTZ R74, -R185, R74 ;  /* 0x0000004ab94a7221 */ /* 0x000fe20000010100 */
[----:B---3--:R-:W-:-:S02]  /*2c90*/  FMUL.FTZ R73, R79, R72 ;  /* 0x000000484f497220 */ /* 0x008fc40000410000 */
[----:B------:R-:W3:Y:S02]  /*2ca0*/  LDL R79, [R1+0x2c] ;  /* 0x00002c00014f7983 */ /* 0x000ee40000100800 */
[--C-:B------:R-:W-:Y:S01]  /*2cb0*/  FFMA.FTZ R97, R83, R97, R73.reuse ;  /* 0x0000006153617223 */ /* 0x100fe20000010049 */
[----:B------:R-:W-:Y:S01]  /*2cc0*/  PRMT R73, R94, 0x7632, R73 ;  /* 0x000076325e497816 */ /* 0x000fe20000000049 */
[----:B------:R-:W3:Y:S01]  /*2cd0*/  LDL R83, [R1+0x18] ;  /* 0x0000180001537983 */ /* 0x000ee20000100800 */
[----:B------:R-:W-:-:S03]  /*2ce0*/  PRMT R72, R98, 0x7632, R72 ;  /* 0x0000763262487816 */ /* 0x000fc60000000048 */
[----:B------:R-:W-:Y:S01]  /*2cf0*/  IMAD.U32 R73, R73, 0x10000, RZ ;  /* 0x0001000049497824 */ /* 0x000fe200078e00ff */
[----:B------:R-:W-:Y:S02]  /*2d00*/  PRMT R94, R102, 0x7632, R94 ;  /* 0x00007632665e7816 */ /* 0x000fe4000000005e */
[----:B------:R-:W-:Y:S01]  /*2d10*/  SHF.L.U32 R72, R72, 0x10, RZ ;  /* 0x0000001048487819 */ /* 0x000fe200000006ff */
[----:B------:R-:W-:Y:S02]  /*2d20*/  FADD.FTZ R73, -R185, R73 ;  /* 0x00000049b9497221 */ /* 0x000fe40000010100 */
[----:B------:R-:W-:Y:S02]  /*2d30*/  IMAD.U32 R94, R94, 0x10000, RZ ;  /* 0x000100005e5e7824 */ /* 0x000fe400078e00ff */
[----:B------:R-:W-:Y:S01]  /*2d40*/  FMUL.FTZ R95, R73, UR10 ;  /* 0x0000000a495f7c20 */ /* 0x000fe20008410000 */
[----:B--2---:R-:W-:Y:S01]  /*2d50*/  FMUL.FTZ R73, R82, R72 ;  /* 0x0000004852497220 */ /* 0x004fe20000410000 */
[----:B------:R-:W-:Y:S01]  /*2d60*/  FADD.FTZ R123, R94, R123 ;  /* 0x0000007b5e7b7221 */ /* 0x000fe20000010000 */
[----:B------:R-:W-:Y:S01]  /*2d70*/  FADD.FTZ R244, R72, R244 ;  /* 0x000000f448f47221 */ /* 0x000fe20000010000 */
[-C--:B------:R-:W-:Y:S01]  /*2d80*/  FFMA.FTZ R23, R95, R94.reuse, R23 ;  /* 0x0000005e5f177223 */ /* 0x080fe20000010017 */
[----:B----4-:R-:W-:Y:S01]  /*2d90*/  FFMA.FTZ R94, R81, R94, R73 ;  /* 0x0000005e515e7223 */ /* 0x010fe20000010049 */
[----:B------:R-:W-:Y:S01]  /*2da0*/  FFMA.FTZ R167, R95, R72, R167 ;  /* 0x000000485fa77223 */ /* 0x000fe200000100a7 */
[----:B------:R-:W2:Y:S01]  /*2db0*/  LDL R73, [R1+0x20] ;  /* 0x0000200001497983 */ /* 0x000ea20000100800 */
[----:B------:R-:W-:-:S03]  /*2dc0*/  IMAD.U32 R72, R99, 0x10000, RZ ;  /* 0x0001000063487824 */ /* 0x000fc600078e00ff */
[----:B------:R-:W4:Y:S01]  /*2dd0*/  LDL R81, [R1+0x24] ;  /* 0x0000240001517983 */ /* 0x000f220000100800 */
[----:B------:R-:W-:-:S03]  /*2de0*/  FMUL.FTZ R99, R74, UR10 ;  /* 0x0000000a4a637c20 */ /* 0x000fc60008410000 */
[----:B------:R-:W4:Y:S01]  /*2df0*/  LDL R74, [R1+0x10] ;  /* 0x00001000014a7983 */ /* 0x000f220000100800 */
[----:B------:R-:W-:-:S03]  /*2e00*/  FMUL.FTZ R98, R80, R72 ;  /* 0x0000004850627220 */ /* 0x000fc60000410000 */
[----:B------:R-:W4:Y:S01]  /*2e10*/  LDL R80, [R1+0x14] ;  /* 0x0000140001507983 */ /* 0x000f220000100800 */
[C---:B------:R-:W-:Y:S01]  /*2e20*/  PRMT R78, R104.reuse, 0x7632, R78 ;  /* 0x00007632684e7816 */ /* 0x040fe2000000004e */
[----:B------:R-:W-:Y:S01]  /*2e30*/  IMAD.U32 R104, R104, 0x10000, RZ ;  /* 0x0001000068687824 */ /* 0x000fe200078e00ff */
[----:B------:R-:W-:Y:S01]  /*2e40*/  SHF.L.U32 R103, R103, 0x10, RZ ;  /* 0x0000001067677819 */ /* 0x000fe200000006ff */
[----:B------:R-:W-:Y:S01]  /*2e50*/  FADD.FTZ R238, R72, R238 ;  /* 0x000000ee48ee7221 */ /* 0x000fe20000010000 */
[----:B------:R-:W-:Y:S01]  /*2e60*/  PRMT R75, R107, 0x7632, R75 ;  /* 0x000076326b4b7816 */ /* 0x000fe2000000004b */
[----:B------:R-:W-:Y:S01]  /*2e70*/  FFMA.FTZ R201, R99, R72, R201 ;  /* 0x0000004863c97223 */ /* 0x000fe200000100c9 */
[----:B------:R-:W-:Y:S01]  /*2e80*/  SHF.L.U32 R101, R107, 0x10, RZ ;  /* 0x000000106b657819 */ /* 0x000fe200000006ff */
[----:B------:R-:W-:Y:S01]  /*2e90*/  FADD.FTZ R107, -R185, R104 ;  /* 0x00000068b96b7221 */ /* 0x000fe20000010100 */
[----:B------:R-:W-:Y:S01]  /*2ea0*/  FADD.FTZ R125, R103, R125 ;  /* 0x0000007d677d7221 */ /* 0x000fe20000010000 */
[----:B------:R-:W-:Y:S01]  /*2eb0*/  FFMA.FTZ R25, R99, R103, R25 ;  /* 0x0000006763197223 */ /* 0x000fe20000010019 */
[----:B------:R-:W4:Y:S01]  /*2ec0*/  LDL R82, [R1+0x1c] ;  /* 0x00001c0001527983 */ /* 0x000f220000100800 */
[----:B------:R-:W-:Y:S01]  /*2ed0*/  IMAD.U32 R72, R108, 0x10000, RZ ;  /* 0x000100006c487824 */ /* 0x000fe200078e00ff */
[----:B------:R-:W-:Y:S01]  /*2ee0*/  PRMT R76, R106, 0x7632, R76 ;  /* 0x000076326a4c7816 */ /* 0x000fe2000000004c */
[----:B------:R-:W-:Y:S01]  /*2ef0*/  FMUL.FTZ R107, R107, UR10 ;  /* 0x0000000a6b6b7c20 */ /* 0x000fe20008410000 */
[----:B------:R-:W-:-:S02]  /*2f00*/  PRMT R77, R105, 0x7632, R77 ;  /* 0x00007632694d7816 */ /* 0x000fc4000000004d */
[----:B------:R-:W-:Y:S02]  /*2f10*/  SHF.L.U32 R105, R105, 0x10, RZ ;  /* 0x0000001069697819 */ /* 0x000fe400000006ff */
[----:B------:R-:W-:-:S03]  /*2f20*/  SHF.L.U32 R104, R113, 0x10, RZ ;  /* 0x0000001071687819 */ /* 0x000fc600000006ff */
[----:B------:R-:W-:-:S04]  /*2f30*/  FADD.FTZ R105, -R185, R105 ;  /* 0x00000069b9697221 */ /* 0x000fc80000010100 */
[----:B------:R-:W-:Y:S01]  /*2f40*/  FMUL.FTZ R105, R105, UR10 ;  /* 0x0000000a69697c20 */ /* 0x000fe20008410000 */
[----:B------:R-:W-:-:S03]  /*2f50*/  FADD.FTZ R128, R104, R128 ;  /* 0x0000008068807221 */ /* 0x000fc60000010000 */
[----:B------:R-:W-:Y:S01]  /*2f60*/  FFMA.FTZ R28, R105, R104, R28 ;  /* 0x00000068691c7223 */ /* 0x000fe2000001001c */
[----:B---3--:R-:W-:Y:S01]  /*2f70*/  FFMA.FTZ R98, R79, R103, R98 ;  /* 0x000000674f627223 */ /* 0x008fe20000010062 */
[----:B------:R-:W-:Y:S01]  /*2f80*/  IMAD.U32 R103, R106, 0x10000, RZ ;  /* 0x000100006a677824 */ /* 0x000fe200078e00ff */
[----:B------:R-:W-:Y:S01]  /*2f90*/  SHF.L.U32 R106, R112, 0x10, RZ ;  /* 0x00000010706a7819 */ /* 0x000fe200000006ff */
[----:B------:R-:W3:Y:S04]  /*2fa0*/  LDL R79, [R1] ;  /* 0x00000000014f7983 */ /* 0x000ee80000100800 */
[----:B------:R-:W-:Y:S01]  /*2fb0*/  FADD.FTZ R126, R106, R126 ;  /* 0x0000007e6a7e7221 */ /* 0x000fe20000010000 */
[----:B------:R-:W-:Y:S01]  /*2fc0*/  FFMA.FTZ R26, R107, R106, R26 ;  /* 0x0000006a6b1a7223 */ /* 0x000fe2000001001a */
[----:B--2---:R-:W-:-:S04]  /*2fd0*/  FMUL.FTZ R73, R73, R72 ;  /* 0x0000004849497220 */ /* 0x004fc80000410000 */
[----:B----4-:R-:W-:Y:S01]  /*2fe0*/  FFMA.FTZ R106, R81, R106, R73 ;  /* 0x0000006a516a7223 */ /* 0x010fe20000010049 */
[----:B------:R-:W-:Y:S01]  /*2ff0*/  IMAD.U32 R73, R109, 0x10000, RZ ;  /* 0x000100006d497824 */ /* 0x000fe200078e00ff */
[----:B------:R-:W2:Y:S03]  /*3000*/  LDL R81, [R1+0x8] ;  /* 0x0000080001517983 */ /* 0x000ea60000100800 */
[----:B------:R-:W-:-:S04]  /*3010*/  FMUL.FTZ R74, R74, R73 ;  /* 0x000000494a4a7220 */ /* 0x000fc80000410000 */
[----:B------:R-:W-:Y:S02]  /*3020*/  FFMA.FTZ R104, R80, R104, R74 ;  /* 0x0000006850687223 */ /* 0x000fe4000001004a */
[----:B------:R-:W4:Y:S01]  /*3030*/  LDL R80, [R1+0xc] ;  /* 0x00000c0001507983 */ /* 0x000f220000100800 */
[----:B------:R-:W-:Y:S01]  /*3040*/  IMAD.U32 R78, R78, 0x10000, RZ ;  /* 0x000100004e4e7824 */ /* 0x000fe200078e00ff */
[----:B------:R-:W-:Y:S02]  /*3050*/  PRMT R236, R108, 0x7632, R236 ;  /* 0x000076326cec7816 */ /* 0x000fe400000000ec */
[----:B------:R-:W-:Y:S01]  /*3060*/  PRMT R108, R112, 0x7632, R108 ;  /* 0x00007632706c7816 */ /* 0x000fe2000000006c */
[----:B------:R-:W-:Y:S02]  /*3070*/  FADD.FTZ R78, -R185, R78 ;  /* 0x0000004eb94e7221 */ /* 0x000fe40000010100 */
[----:B------:R-:W-:Y:S01]  /*3080*/  IMAD.U32 R236, R236, 0x10000, RZ ;  /* 0x00010000ecec7824 */ /* 0x000fe200078e00ff */
[----:B------:R-:W-:Y:S01]  /*3090*/  SHF.L.U32 R108, R108, 0x10, RZ ;  /* 0x000000106c6c7819 */ /* 0x000fe200000006ff */
[----:B------:R-:W-:-:S02]  /*30a0*/  FMUL.FTZ R112, R78, UR10 ;  /* 0x0000000a4e707c20 */ /* 0x000fc40008410000 */
[----:B------:R-:W-:Y:S01]  /*30b0*/  FMUL.FTZ R78, R83, R236 ;  /* 0x000000ec534e7220 */ /* 0x000fe20000410000 */
[----:B------:R-:W-:Y:S01]  /*30c0*/  SHF.L.U32 R77, R77, 0x10, RZ ;  /* 0x000000104d4d7819 */ /* 0x000fe200000006ff */
[----:B------:R-:W-:Y:S01]  /*30d0*/  FADD.FTZ R127, R108, R127 ;  /* 0x0000007f6c7f7221 */ /* 0x000fe20000010000 */
[----:B------:R-:W-:Y:S01]  /*30e0*/  SHF.L.U32 R75, R75, 0x10, RZ ;  /* 0x000000104b4b7819 */ /* 0x000fe200000006ff */
[-C--:B------:R-:W-:Y:S01]  /*30f0*/  FFMA.FTZ R27, R112, R108.reuse, R27 ;  /* 0x0000006c701b7223 */ /* 0x080fe2000001001b */
[----:B------:R-:W-:Y:S02]  /*3100*/  IMAD.U32 R76, R76, 0x10000, RZ ;  /* 0x000100004c4c7824 */ /* 0x000fe400078e00ff */
[----:B------:R-:W-:Y:S01]  /*3110*/  FFMA.FTZ R108, R82, R108, R78 ;  /* 0x0000006c526c7223 */ /* 0x000fe2000001004e */
[----:B------:R-:W-:Y:S01]  /*3120*/  FADD.FTZ R78, RZ, R172 ;  /* 0x000000acff4e7221 */ /* 0x000fe20000010000 */
[C---:B------:R-:W-:Y:S01]  /*3130*/  FADD.FTZ R103, -R185.reuse, R103 ;  /* 0x00000067b9677221 */ /* 0x040fe20000010100 */
[C---:B------:R-:W-:Y:S01]  /*3140*/  FADD.FTZ R101, -R185.reuse, R101 ;  /* 0x00000065b9657221 */ /* 0x040fe20000010100 */
[C---:B------:R-:W-:Y:S01]  /*3150*/  FADD.FTZ R77, -R185.reuse, R77 ;  /* 0x0000004db94d7221 */ /* 0x040fe20000010100 */
[C---:B------:R-:W-:Y:S01]  /*3160*/  FADD.FTZ R76, -R185.reuse, R76 ;  /* 0x0000004cb94c7221 */ /* 0x040fe20000010100 */
[----:B------:R-:W-:Y:S01]  /*3170*/  FADD.FTZ R75, -R185, R75 ;  /* 0x0000004bb94b7221 */ /* 0x000fe20000010100 */
[----:B------:R-:W-:Y:S01]  /*3180*/  PRMT R185, R109, 0x7632, R185 ;  /* 0x000076326db97816 */ /* 0x000fe200000000b9 */
[----:B------:R-:W-:Y:S01]  /*3190*/  FADD.FTZ R78, R180, R78 ;  /* 0x0000004eb44e7221 */ /* 0x000fe20000010000 */
[----:B------:R-:W-:-:S03]  /*31a0*/  PRMT R109, R113, 0x7632, R109 ;  /* 0x00007632716d7816 */ /* 0x000fc6000000006d */
[----:B------:R-:W-:Y:S01]  /*31b0*/  FADD.FTZ R78, R175, R78 ;  /* 0x0000004eaf4e7221 */ /* 0x000fe20000010000 */
[----:B------:R-:W-:Y:S01]  /*31c0*/  IMAD.U32 R185, R185, 0x10000, RZ ;  /* 0x00010000b9b97824 */ /* 0x000fe200078e00ff */
[----:B------:R-:W-:Y:S01]  /*31d0*/  SHF.L.U32 R109, R109, 0x10, RZ ;  /* 0x000000106d6d7819 */ /* 0x000fe200000006ff */
[----:B------:R-:W-:Y:S01]  /*31e0*/  FMUL.FTZ R113, R77, UR10 ;  /* 0x0000000a4d717c20 */ /* 0x000fe20008410000 */
[----:B------:R-:W-:-:S03]  /*31f0*/  FADD.FTZ R77, R182, R78 ;  /* 0x0000004eb64d7221 */ /* 0x000fc60000010000 */
[----:B------:R-:W-:Y:S01]  /*3200*/  FADD.FTZ R129, R109, R129 ;  /* 0x000000816d817221 */ /* 0x000fe20000010000 */
[----:B------:R-:W-:Y:S01]  /*3210*/  FFMA.FTZ R29, R113, R109, R29 ;  /* 0x0000006d711d7223 */ /* 0x000fe2000001001d */
[----:B------:R-:W-:Y:S01]  /*3220*/  FADD.FTZ R77, R173, R77 ;  /* 0x0000004dad4d7221 */ /* 0x000fe20000010000 */
[----:B------:R-:W-:Y:S01]  /*3230*/  IMAD.U32 R74, R110, 0x10000, RZ ;  /* 0x000100006e4a7824 */ /* 0x000fe200078e00ff */
[C---:B------:R-:W-:Y:S02]  /*3240*/  SHF.L.U32 R102, R114.reuse, 0x10, RZ ;  /* 0x0000001072667819 */ /* 0x040fe400000006ff */
[----:B------:R-:W-:Y:S01]  /*3250*/  PRMT R110, R114, 0x7632, R110 ;  /* 0x00007632726e7816 */ /* 0x000fe2000000006e */
[----:B------:R-:W-:Y:S01]  /*3260*/  FADD.FTZ R77, R183, R77 ;  /* 0x0000004db74d7221 */ /* 0x000fe20000010000 */
[----:B------:R-:W-:-:S03]  /*3270*/  FMUL.FTZ R114, R76, UR10 ;  /* 0x0000000a4c727c20 */ /* 0x000fc60008410000 */
[----:B------:R-:W-:-:S04]  /*3280*/  FADD.FTZ R77, R177, R77 ;  /* 0x0000004db14d7221 */ /* 0x000fc80000010000 */
[----:B------:R-:W-:Y:S01]  /*3290*/  FADD.FTZ R77, R165, R77 ;  /* 0x0000004da54d7221 */ /* 0x000fe20000010000 */
[----:B------:R-:W-:-:S03]  /*32a0*/  FMUL.FTZ R103, R103, UR10 ;  /* 0x0000000a67677c20 */ /* 0x000fc60008410000 */
[----:B------:R-:W-:Y:S01]  /*32b0*/  FADD.FTZ R77, R163, R77 ;  /* 0x0000004da34d7221 */ /* 0x000fe20000010000 */
[----:B------:R-:W-:-:S03]  /*32c0*/  PRMT R230, R111, 0x7632, R230 ;  /* 0x000076326fe67816 */ /* 0x000fc600000000e6 */
[----:B------:R-:W-:Y:S01]  /*32d0*/  FADD.FTZ R77, R84, R77 ;  /* 0x0000004d544d7221 */ /* 0x000fe20000010000 */
[----:B------:R-:W-:Y:S01]  /*32e0*/  FADD.FTZ R130, R102, R130 ;  /* 0x0000008266827221 */ /* 0x000fe20000010000 */
[----:B------:R-:W-:Y:S02]  /*32f0*/  FFMA.FTZ R30, R103, R102, R30 ;  /* 0x00000066671e7223 */ /* 0x000fe4000001001e */
[----:B------:R-:W-:Y:S01]  /*3300*/  FADD.FTZ R77, R186, R77 ;  /* 0x0000004dba4d7221 */ /* 0x000fe20000010000 */
[----:B------:R-:W-:Y:S01]  /*3310*/  SHF.L.U32 R230, R230, 0x10, RZ ;  /* 0x00000010e6e67819 */ /* 0x000fe200000006ff */
[----:B------:R-:W-:Y:S02]  /*3320*/  IMAD.U32 R234, R111, 0x10000, RZ ;  /* 0x000100006fea7824 */ /* 0x000fe400078e00ff */
[----:B------:R-:W-:Y:S01]  /*3330*/  FMUL.FTZ R111, R75, UR10 ;  /* 0x0000000a4b6f7c20 */ /* 0x000fe20008410000 */
[----:B------:R-:W-:-:S04]  /*3340*/  FADD.FTZ R248, R85, R77 ;  /* 0x0000004d55f87221 */ /* 0x000fc80000010000 */
[----:B------:R-:W-:-:S04]  /*3350*/  FADD.FTZ R248, R189, R248 ;  /* 0x000000f8bdf87221 */ /* 0x000fc80000010000 */
[----:B------:R-:W-:-:S04]  /*3360*/  FADD.FTZ R248, R198, R248 ;  /* 0x000000f8c6f87221 */ /* 0x000fc80000010000 */
[----:B------:R-:W-:Y:S01]  /*3370*/  FADD.FTZ R248, R191, R248 ;  /* 0x000000f8bff87221 */ /* 0x000fe20000010000 */
[----:B------:R-:W-:-:S03]  /*3380*/  PRMT R216, R110, 0x7632, R216 ;  /* 0x000076326ed87816 */ /* 0x000fc600000000d8 */
[----:B------:R-:W-:Y:S01]  /*3390*/  FADD.FTZ R248, R196, R248 ;  /* 0x000000f8c4f87221 */ /* 0x000fe20000010000 */
[----:B------:R-:W-:-:S03]  /*33a0*/  SHF.L.U32 R216, R216, 0x10, RZ ;  /* 0x00000010d8d87819 */ /* 0x000fc600000006ff */
[----:B------:R-:W-:Y:S01]  /*33b0*/  FADD.FTZ R248, R87, R248 ;  /* 0x000000f857f87221 */ /* 0x000fe20000010000 */
[----:B------:R-:W-:-:S03]  /*33c0*/  FMUL.FTZ R101, R101, UR10 ;  /* 0x0000000a65657c20 */ /* 0x000fc60008410000 */
[----:B------:R-:W-:Y:S01]  /*33d0*/  FADD.FTZ R248, R96, R248 ;  /* 0x000000f860f87221 */ /* 0x000fe20000010000 */
[----:B------:R-:W-:-:S03]  /*33e0*/  IMAD.U32 R110, R110, 0x10000, RZ ;  /* 0x000100006e6e7824 */ /* 0x000fc600078e00ff */
[----:B------:R-:W-:Y:S01]  /*33f0*/  FADD.FTZ R248, R194, R248 ;  /* 0x000000f8c2f87221 */ /* 0x000fe20000010000 */
[----:B------:R-:W-:Y:S01]  /*3400*/  FADD.FTZ R131, R110, R131 ;  /* 0x000000836e837221 */ /* 0x000fe20000010000 */
[----:B------:R-:W-:Y:S02]  /*3410*/  FFMA.FTZ R31, R114, R110, R31 ;  /* 0x0000006e721f7223 */ /* 0x000fe4000001001f */
[----:B------:R-:W-:-:S04]  /*3420*/  FADD.FTZ R248, R97, R248 ;  /* 0x000000f861f87221 */ /* 0x000fc80000010000 */
[----:B------:R-:W-:-:S04]  /*3430*/  FADD.FTZ R248, R192, R248 ;  /* 0x000000f8c0f87221 */ /* 0x000fc80000010000 */
[----:B------:R-:W-:-:S04]  /*3440*/  FADD.FTZ R248, R94, R248 ;  /* 0x000000f85ef87221 */ /* 0x000fc80000010000 */
[----:B------:R-:W-:-:S04]  /*3450*/  FADD.FTZ R248, R90, R248 ;  /* 0x000000f85af87221 */ /* 0x000fc80000010000 */
[----:B------:R-:W-:-:S04]  /*3460*/  FADD.FTZ R248, R98, R248 ;  /* 0x000000f862f87221 */ /* 0x000fc80000010000 */
[----:B------:R-:W-:-:S04]  /*3470*/  FADD.FTZ R248, R106, R248 ;  /* 0x000000f86af87221 */ /* 0x000fc80000010000 */
[----:B------:R-:W-:-:S04]  /*3480*/  FADD.FTZ R248, R248, R108 ;  /* 0x0000006cf8f87221 */ /* 0x000fc80000010000 */
[----:B------:R-:W-:Y:S01]  /*3490*/  FADD.FTZ R248, R248, R104 ;  /* 0x00000068f8f87221 */ /* 0x000fe20000010000 */
[----:B------:R-:W-:Y:S01]  /*34a0*/  FADD.FTZ R237, R72, R237 ;  /* 0x000000ed48ed7221 */ /* 0x000fe20000010000 */
[----:B------:R-:W-:Y:S01]  /*34b0*/  FFMA.FTZ R202, R107, R72, R202 ;  /* 0x000000486bca7223 */ /* 0x000fe200000100ca */
[----:B--2---:R-:W-:-:S04]  /*34c0*/  FMUL.FTZ R78, R81, R185 ;  /* 0x000000b9514e7220 */ /* 0x004fc80000410000 */
[----:B----4-:R-:W-:Y:S01]  /*34d0*/  FFMA.FTZ R109, R80, R109, R78 ;  /* 0x0000006d506d7223 */ /* 0x010fe2000001004e */
[----:B------:R-:W-:-:S04]  /*34e0*/  FFMA.FTZ R78, R0, R172, RZ ;  /* 0x000000ac004e7223 */ /* 0x000fc800000100ff */
[----:B------:R-:W-:-:S04]  /*34f0*/  FFMA.FTZ R78, R179, R180, R78 ;  /* 0x000000b4b34e7223 */ /* 0x000fc8000001004e */
[----:B------:R-:W-:-:S04]  /*3500*/  FFMA.FTZ R78, R176, R175, R78 ;  /* 0x000000afb04e7223 */ /* 0x000fc8000001004e */
[----:B------:R-:W-:-:S04]  /*3510*/  FFMA.FTZ R76, R181, R182, R78 ;  /* 0x000000b6b54c7223 */ /* 0x000fc8000001004e */
[----:B------:R-:W-:-:S04]  /*3520*/  FFMA.FTZ R76, R174, R173, R76 ;  /* 0x000000adae4c7223 */ /* 0x000fc8000001004c */
[----:B------:R-:W-:Y:S01]  /*3530*/  FFMA.FTZ R76, R184, R183, R76 ;  /* 0x000000b7b84c7223 */ /* 0x000fe2000001004c */
[----:B---3--:R-:W-:-:S03]  /*3540*/  FMUL.FTZ R79, R79, R74 ;  /* 0x0000004a4f4f7220 */ /* 0x008fc60000410000 */
[----:B------:R-:W-:Y:S01]  /*3550*/  FFMA.FTZ R76, R178, R177, R76 ;  /* 0x000000b1b24c7223 */ /* 0x000fe2000001004c */
[----:B------:R-:W-:-:S03]  /*3560*/  FFMA.FTZ R102, R100, R102, R79 ;  /* 0x0000006664667223 */ /* 0x000fc6000001004f */
[----:B------:R-:W-:Y:S01]  /*3570*/  FFMA.FTZ R76, R164, R165, R76 ;  /* 0x000000a5a44c7223 */ /* 0x000fe2000001004c */
[C---:B------:R-:W-:Y:S02]  /*3580*/  SHF.L.U32 R100, R115.reuse, 0x10, RZ ;  /* 0x0000001073647819 */ /* 0x040fe400000006ff */
[----:B------:R-:W-:Y:S01]  /*3590*/  PRMT R115, R115, 0x7632, R115 ;  /* 0x0000763273737816 */ /* 0x000fe20000000073 */
[----:B------:R-:W-:-:S04]  /*35a0*/  FFMA.FTZ R76, R162, R163, R76 ;  /* 0x000000a3a24c7223 */ /* 0x000fc8000001004c */
[----:B------:R-:W-:Y:S01]  /*35b0*/  FFMA.FTZ R75, R88, R84, R76 ;  /* 0x00000054584b7223 */ /* 0x000fe2000001004c */
[----:B------:R-:W-:Y:S02]  /*35c0*/  IMAD.U32 R115, R115, 0x10000, RZ ;  /* 0x0001000073737824 */ /* 0x000fe400078e00ff */
[----:B------:R-:W-:Y:S02]  /*35d0*/  FMUL.FTZ R76, R246, R230 ;  /* 0x000000e6f64c7220 */ /* 0x000fe40000410000 */
[----:B------:R-:W-:Y:S01]  /*35e0*/  FADD.FTZ R133, R115, R133 ;  /* 0x0000008573857221 */ /* 0x000fe20000010000 */
[-C--:B------:R-:W-:Y:S01]  /*35f0*/  FFMA.FTZ R33, R111, R115.reuse, R33 ;  /* 0x000000736f217223 */ /* 0x080fe20000010021 */
[----:B------:R-:W-:Y:S02]  /*3600*/  FFMA.FTZ R115, R247, R115, R76 ;  /* 0x00000073f7737223 */ /* 0x000fe4000001004c */
[----:B------:R-:W0:Y:S01]  /*3610*/  LDC.64 R76, c[0x0][0x3b0] ;  /* 0x0000ec00ff4c7b82 */ /* 0x000e220000000a00 */
[----:B------:R-:W-:-:S04]  /*3620*/  FFMA.FTZ R75, R187, R186, R75 ;  /* 0x000000babb4b7223 */ /* 0x000fc8000001004b */
[----:B------:R-:W-:Y:S01]  /*3630*/  FFMA.FTZ R75, R89, R85, R75 ;  /* 0x00000055594b7223 */ /* 0x000fe2000001004b */
[----:B------:R-:W-:Y:S01]  /*3640*/  FMUL.FTZ R79, R249, R234 ;  /* 0x000000eaf94f7220 */ /* 0x000fe20000410000 */
[----:B------:R-:W-:Y:S02]  /*3650*/  FMUL.FTZ R78, R251, R216 ;  /* 0x000000d8fb4e7220 */ /* 0x000fe40000410000 */
[----:B------:R-:W-:Y:S01]  /*3660*/  FFMA.FTZ R75, R190, R189, R75 ;  /* 0x000000bdbe4b7223 */ /* 0x000fe2000001004b */
[----:B------:R-:W-:Y:S01]  /*3670*/  FADD.FTZ R132, R100, R132 ;  /* 0x0000008464847221 */ /* 0x000fe20000010000 */
[-C--:B------:R-:W-:Y:S01]  /*3680*/  FFMA.FTZ R32, R101, R100.reuse, R32 ;  /* 0x0000006465207223 */ /* 0x080fe20000010020 */
[----:B------:R-:W-:Y:S01]  /*3690*/  FFMA.FTZ R100, R250, R100, R79 ;  /* 0x00000064fa647223 */ /* 0x000fe2000001004f */
[----:B------:R-:W-:Y:S01]  /*36a0*/  FFMA.FTZ R75, R199, R198, R75 ;  /* 0x000000c6c74b7223 */ /* 0x000fe2000001004b */
[----:B------:R-:W-:-:S03]  /*36b0*/  FFMA.FTZ R110, R252, R110, R78 ;  /* 0x0000006efc6e7223 */ /* 0x000fc6000001004e */
[----:B------:R-:W-:Y:S01]  /*36c0*/  FFMA.FTZ R75, R188, R191, R75 ;  /* 0x000000bfbc4b7223 */ /* 0x000fe2000001004b */
[----:B0-----:R-:W-:-:S04]  /*36d0*/  IMAD.WIDE.U32 R82, R171, 0x8, R76 ;  /* 0x00000008ab527825 */ /* 0x001fc800078e004c */
[----:B------:R-:W-:-:S04]  /*36e0*/  IMAD.WIDE.U32 R80, R170, 0x8, R76 ;  /* 0x00000008aa507825 */ /* 0x000fc800078e004c */
[----:B------:R-:W-:-:S04]  /*36f0*/  IMAD.WIDE.U32 R78, R168, 0x8, R76 ;  /* 0x00000008a84e7825 */ /* 0x000fc800078e004c */
[----:B------:R-:W-:Y:S01]  /*3700*/  FFMA.FTZ R75, R197, R196, R75 ;  /* 0x000000c4c54b7223 */ /* 0x000fe2000001004b */
[----:B------:R-:W5:Y:S01]  /*3710*/  LDG.E.64 R82, desc[UR18][R82.64] ;  /* 0x0000001252527981 */ /* 0x000f62000c1e1b00 */
[----:B------:R-:W-:-:S03]  /*3720*/  IMAD.WIDE.U32 R76, R169, 0x8, R76 ;  /* 0x00000008a94c7825 */ /* 0x000fc600078e004c */
[----:B------:R-:W5:Y:S01]  /*3730*/  LDG.E.64 R80, desc[UR18][R80.64] ;  /* 0x0000001250507981 */ /* 0x000f62000c1e1b00 */
[----:B------:R-:W-:-:S03]  /*3740*/  FFMA.FTZ R75, R86, R87, R75 ;  /* 0x00000057564b7223 */ /* 0x000fc6000001004b */
[----:B------:R-:W5:Y:S04]  /*3750*/  LDG.E.64 R78, desc[UR18][R78.64] ;  /* 0x000000124e4e7981 */ /* 0x000f68000c1e1b00 */
[----:B------:R-:W5:Y:S01]  /*3760*/  LDG.E.64 R76, desc[UR18][R76.64] ;  /* 0x000000124c4c7981 */ /* 0x000f62000c1e1b00 */
[----:B------:R-:W-:-:S04]  /*3770*/  FFMA.FTZ R75, R92, R96, R75 ;  /* 0x000000605c4b7223 */ /* 0x000fc8000001004b */
[----:B------:R-:W-:-:S04]  /*3780*/  FFMA.FTZ R75, R195, R194, R75 ;  /* 0x000000c2c34b7223 */ /* 0x000fc8000001004b */
[----:B------:R-:W-:-:S04]  /*3790*/  FFMA.FTZ R75, R93, R97, R75 ;  /* 0x000000615d4b7223 */ /* 0x000fc8000001004b */
        /* <DEDUP_REMOVED lines=10> */
[----:B------:R-:W-:-:S04]  /*3840*/  FFMA.FTZ R75, R112, R108, R75 ;  /* 0x0000006c704b7223 */ /* 0x000fc8000001004b */
[----:B------:R-:W-:Y:S02]  /*3850*/  FFMA.FTZ R72, R105, R104, R75 ;  /* 0x0000006869487223 */ /* 0x000fe4000001004b */
[----:B------:R-:W0:Y:S02]  /*3860*/  SHFL.DOWN PT, R75, R248, 0x10, 0x1f ;  /* 0x0a001f00f84b7f89 */ /* 0x000e2400000e0000 */
        /* <DEDUP_REMOVED lines=17> */
[----:B------:R-:W-:Y:S01]  /*3980*/  FADD.FTZ R233, R73, R233 ;  /* 0x000000e949e97221 */ /* 0x000fe20000010000 */
[----:B------:R-:W-:Y:S01]  /*3990*/  FFMA.FTZ R204, R105, R73, R204 ;  /* 0x0000004969cc7223 */ /* 0x000fe200000100cc */
[----:B0-----:R-:W-:-:S02]  /*39a0*/  FADD.FTZ R75, R75, R248 ;  /* 0x000000f84b4b7221 */ /* 0x001fc40000010000 */
[----:B------:R-:W0:Y:S04]  /*39b0*/  SHFL.DOWN PT, R248, R72, 0x2, 0x1f ;  /* 0x08401f0048f87f89 */ /* 0x000e2800000e0000 */
[----:B------:R-:W1:Y:S01]  /*39c0*/  SHFL.DOWN PT, R73, R75, 0x1, 0x1f ;  /* 0x08201f004b497f89 */ /* 0x000e6200000e0000 */
[----:B0-----:R-:W-:Y:S01]  /*39d0*/  FADD.FTZ R248, R72, R248 ;  /* 0x000000f848f87221 */ /* 0x001fe20000010000 */
[----:B-1----:R-:W-:Y:S02]  /*39e0*/  FADD.FTZ R72, R75, R73 ;  /* 0x000000494b487221 */ /* 0x002fe40000010000 */
[----:B------:R-:W0:Y:S02]  /*39f0*/  S2R R75, SR_TID.X ;  /* 0x00000000004b7919 */ /* 0x000e240000002100 */
[----:B------:R-:W1:Y:S01]  /*3a00*/  SHFL.DOWN PT, R73, R248, 0x1, 0x1f ;  /* 0x08201f00f8497f89 */ /* 0x000e6200000e0000 */
[----:B------:R-:W-:Y:S01]  /*3a10*/  BSSY.RECONVERGENT B0, `(.L_x_242) ;  /* 0x000000c000007945 */ /* 0x000fe20003800200 */
[----:B0-----:R-:W-:Y:S01]  /*3a20*/  LOP3.LUT P2, RZ, R75, 0x1f, RZ, 0xc0, !PT ;  /* 0x0000001f4bff7812 */ /* 0x001fe2000784c0ff */
[----:B-1----:R-:W-:-:S12]  /*3a30*/  FADD.FTZ R73, R248, R73 ;  /* 0x00000049f8497221 */ /* 0x002fd80000010000 */
        /* <DEDUP_REMOVED lines=9> */
.L_x_243:
[----:B------:R-:W-:Y:S05]  /*3ad0*/  BSYNC.RECONVERGENT B0 ;  /* 0x0000000000007941 */ /* 0x000fea0003800200 */
.L_x_242:
[----:B------:R-:W1:Y:S08]  /*3ae0*/  S2UR UR6, SR_CgaCtaId ;  /* 0x00000000000679c3 */ /* 0x000e700000008800 */
[----:B------:R-:W-:Y:S01]  /*3af0*/  BAR.SYNC.DEFER_BLOCKING 0x0 ;  /* 0x0000000000007b1d */ /* 0x000fe20000010000 */
[----:B------:R-:W-:Y:S01]  /*3b00*/  FADD.FTZ R231, R74, R231 ;  /* 0x000000e74ae77221 */ /* 0x000fe20000010000 */
[----:B------:R-:W-:Y:S01]  /*3b10*/  FFMA.FTZ R206, R103, R74, R206 ;  /* 0x0000004a67ce7223 */ /* 0x000fe200000100ce */
[----:B------:R-:W-:Y:S01]  /*3b20*/  FADD.FTZ R228, R234, R228 ;  /* 0x000000e4eae47221 */ /* 0x000fe20000010000 */
[----:B------:R-:W-:Y:S01]  /*3b30*/  FFMA.FTZ R208, R101, R234, R208 ;  /* 0x000000ea65d07223 */ /* 0x000fe200000100d0 */
[----:B------:R-:W-:Y:S01]  /*3b40*/  FADD.FTZ R235, R236, R235 ;  /* 0x000000ebeceb7221 */ /* 0x000fe20000010000 */
[----:B------:R-:W-:Y:S01]  /*3b50*/  UMOV UR5, 0x400 ;  /* 0x0000040000057882 */ /* 0x000fe20000000000 */
[----:B------:R-:W-:Y:S01]  /*3b60*/  FFMA.FTZ R203, R112, R236, R203 ;  /* 0x000000ec70cb7223 */ /* 0x000fe200000100cb */
[----:B------:R-:W-:Y:S01]  /*3b70*/  UISETP.NE.U32.AND UP0, UPT, UR26, URZ, UPT ;  /* 0x000000ff1a00728c */ /* 0x000fe2000bf05070 */
[----:B------:R-:W-:Y:S01]  /*3b80*/  FADD.FTZ R229, R216, R229 ;  /* 0x000000e5d8e57221 */ /* 0x000fe20000010000 */
[----:B------:R-:W-:Y:S01]  /*3b90*/  FFMA.FTZ R207, R114, R216, R207 ;  /* 0x000000d872cf7223 */ /* 0x000fe200000100cf */
[----:B------:R-:W-:Y:S01]  /*3ba0*/  UIADD3 UR4, UPT, UPT, UR4, UR24, URZ ;  /* 0x0000001804047290 */ /* 0x000fe2000fffe0ff */
[----:B------:R-:W-:Y:S01]  /*3bb0*/  FADD.FTZ R232, R185, R232 ;  /* 0x000000e8b9e87221 */ /* 0x000fe20000010000 */
[----:B------:R-:W-:Y:S01]  /*3bc0*/  UISETP.NE.AND.EX UP0, UPT, UR27, URZ, UPT, UP0 ;  /* 0x000000ff1b00728c */ /* 0x000fe2000bf05300 */
        /* <DEDUP_REMOVED lines=53> */
[--C-:B------:R-:W-:Y:S01]  /*3f20*/  FFMA.FTZ R176, R176, UR11, R216.reuse ;  /* 0x0000000bb0b07c23 */ /* 0x100fe200080100d8 */
[--C-:B------:R-:W-:Y:S01]  /*3f30*/  FFMA.FTZ R181, R181, UR11, R216.reuse ;  /* 0x0000000bb5b57c23 */ /* 0x100fe200080100d8 */
[--C-:B------:R-:W-:Y:S01]  /*3f40*/  FFMA.FTZ R184, R184, UR11, R216.reuse ;  /* 0x0000000bb8b87c23 */ /* 0x100fe200080100d8 */
[----:B------:R-:W-:Y:S01]  /*3f50*/  FFMA.FTZ R0, R0, UR11, R216 ;  /* 0x0000000b00007c23 */ /* 0x000fe200080100d8 */
[----:B------:R-:W-:Y:S01]  /*3f60*/  FMUL.FTZ R72, R72, UR10 ;  /* 0x0000000a48487c20 */ /* 0x000fe20008410000 */
[----:B------:R-:W-:Y:S01]  /*3f70*/  FMUL.FTZ R178, R178, UR10 ;  /* 0x0000000ab2b27c20 */ /* 0x000fe20008410000 */
[----:B------:R-:W-:Y:S01]  /*3f80*/  FMUL.FTZ R174, R174, UR10 ;  /* 0x0000000aaeae7c20 */ /* 0x000fe20008410000 */
[----:B------:R-:W-:Y:S01]  /*3f90*/  FADD.FTZ R180, R180, -R179 ;  /* 0x800000b3b4b47221 */ /* 0x000fe20000010000 */
[----:B------:R-:W-:Y:S01]  /*3fa0*/  FADD.FTZ R175, R175, -R176 ;  /* 0x800000b0afaf7221 */ /* 0x000fe20000010000 */
[----:B------:R-:W-:Y:S01]  /*3fb0*/  FADD.FTZ R182, R182, -R181 ;  /* 0x800000b5b6b67221 */ /* 0x000fe20000010000 */
[----:B------:R-:W-:Y:S01]  /*3fc0*/  FADD.FTZ R184, R183, -R184 ;  /* 0x800000b8b7b87221 */ /* 0x000fe20000010000 */
[----:B-----5:R-:W-:Y:S01]  /*3fd0*/  ISETP.GE.U32.AND P2, PT, R82, RZ, PT ;  /* 0x000000ff5200720c */ /* 0x020fe20003f46070 */
[----:B------:R-:W-:Y:S01]  /*3fe0*/  FADD.FTZ R0, R172, -R0 ;  /* 0x80000000ac007221 */ /* 0x000fe20000010000 */
[----:B------:R-:W-:Y:S01]  /*3ff0*/  FMUL.FTZ R72, R72, UR7 ;  /* 0x0000000748487c20 */ /* 0x000fe20008410000 */
[----:B------:R-:W-:Y:S01]  /*4000*/  FMUL.FTZ R178, R178, UR7 ;  /* 0x00000007b2b27c20 */ /* 0x000fe20008410000 */
[----:B------:R-:W-:Y:S01]  /*4010*/  FMUL.FTZ R174, R174, UR7 ;  /* 0x00000007aeae7c20 */ /* 0x000fe20008410000 */
[C---:B------:R-:W-:Y:S01]  /*4020*/  LOP3.LUT P5, RZ, R83.reuse, 0xff0000, RZ, 0xc0, !PT ;  /* 0x00ff000053ff7812 */ /* 0x040fe200078ac0ff */
[----:B------:R-:W-:Y:S01]  /*4030*/  FMUL.FTZ R184, R184, UR10 ;  /* 0x0000000ab8b87c20 */ /* 0x000fe20008410000 */
[----:B------:R-:W-:Y:S01]  /*4040*/  LOP3.LUT P4, RZ, R83, 0xff, RZ, 0xc0, !PT ;  /* 0x000000ff53ff7812 */ /* 0x000fe2000788c0ff */
[----:B------:R-:W-:Y:S01]  /*4050*/  FMUL.FTZ R175, R175, UR10 ;  /* 0x0000000aafaf7c20 */ /* 0x000fe20008410000 */
[----:B------:R-:W-:Y:S01]  /*4060*/  ISETP.GE.U32.AND.EX P2, PT, R83, 0x1000000, PT, P2 ;  /* 0x010000005300780c */ /* 0x000fe20003f46120 */
[----:B------:R-:W-:Y:S01]  /*4070*/  FMUL.FTZ R182, R182, UR10 ;  /* 0x0000000ab6b67c20 */ /* 0x000fe20008410000 */
[----:B------:R-:W-:Y:S01]  /*4080*/  FMUL.FTZ R0, R0, UR10 ;  /* 0x0000000a00007c20 */ /* 0x000fe20008410000 */
[----:B------:R-:W-:Y:S01]  /*4090*/  FMUL.FTZ R180, R180, UR10 ;  /* 0x0000000ab4b47c20 */ /* 0x000fe20008410000 */
[----:B------:R-:W-:Y:S01]  /*40a0*/  FSEL R72, R72, RZ, P2 ;  /* 0x000000ff48487208 */ /* 0x000fe20001000000 */
[----:B------:R-:W-:Y:S01]  /*40b0*/  FMUL.FTZ R184, R184, UR7 ;  /* 0x00000007b8b87c20 */ /* 0x000fe20008410000 */
[----:B------:R-:W-:Y:S01]  /*40c0*/  FSEL R75, R178, RZ, P5 ;  /* 0x000000ffb24b7208 */ /* 0x000fe20002800000 */
[----:B------:R-:W-:Y:S01]  /*40d0*/  FMUL.FTZ R175, R175, UR7 ;  /* 0x00000007afaf7c20 */ /* 0x000fe20008410000 */
[----:B------:R-:W-:Y:S01]  /*40e0*/  FSEL R74, R174, RZ, P4 ;  /* 0x000000ffae4a7208 */ /* 0x000fe20002000000 */
[----:B------:R-:W-:Y:S01]  /*40f0*/  FMUL.FTZ R182, R182, UR7 ;  /* 0x00000007b6b67c20 */ /* 0x000fe20008410000 */
[----:B------:R-:W-:Y:S01]  /*4100*/  FMUL.FTZ R0, R0, UR7 ;  /* 0x0000000700007c20 */ /* 0x000fe20008410000 */
[----:B------:R-:W-:Y:S01]  /*4110*/  FMUL.FTZ R180, R180, UR7 ;  /* 0x00000007b4b47c20 */ /* 0x000fe20008410000 */
[----:B------:R-:W-:-:S02]  /*4120*/  LOP3.LUT P3, RZ, R83, 0xff00, RZ, 0xc0, !PT ;  /* 0x0000ff0053ff7812 */ /* 0x000fc4000786c0ff */
[C---:B------:R-:W-:Y:S02]  /*4130*/  LOP3.LUT P6, RZ, R82.reuse, 0xff0000, RZ, 0xc0, !PT ;  /* 0x00ff000052ff7812 */ /* 0x040fe400078cc0ff */
[C---:B------:R-:W-:Y:S02]  /*4140*/  LOP3.LUT P2, RZ, R82.reuse, 0xff000000, RZ, 0xc0, !PT ;  /* 0xff00000052ff7812 */ /* 0x040fe4000784c0ff */
[C---:B------:R-:W-:Y:S02]  /*4150*/  LOP3.LUT P5, RZ, R82.reuse, 0xff, RZ, 0xc0, !PT ;  /* 0x000000ff52ff7812 */ /* 0x040fe400078ac0ff */
[----:B------:R-:W-:Y:S02]  /*4160*/  LOP3.LUT P4, RZ, R82, 0xff00, RZ, 0xc0, !PT ;  /* 0x0000ff0052ff7812 */ /* 0x000fe4000788c0ff */
[----:B------:R-:W-:Y:S02]  /*4170*/  F2FP.BF16.F32.PACK_AB R75, R72, R75 ;  /* 0x0000004b484b723e */ /* 0x000fe400000010ff */
[----:B------:R-:W-:-:S02]  /*4180*/  FSEL R184, R184, RZ, P3 ;  /* 0x000000ffb8b87208 */ /* 0x000fc40001800000 */
[----:B------:R-:W-:Y:S02]  /*4190*/  FSEL R73, R175, RZ, P6 ;  /* 0x000000ffaf497208 */ /* 0x000fe40003000000 */
[----:B------:R-:W-:Y:S02]  /*41a0*/  FSEL R182, R182, RZ, P2 ;  /* 0x000000ffb6b67208 */ /* 0x000fe40001000000 */
[----:B------:R-:W-:Y:S02]  /*41b0*/  FSEL R0, R0, RZ, P5 ;  /* 0x000000ff00007208 */ /* 0x000fe40002800000 */
[----:B------:R-:W-:Y:S02]  /*41c0*/  FSEL R72, R180, RZ, P4 ;  /* 0x000000ffb4487208 */ /* 0x000fe40002000000 */
[----:B------:R-:W-:Y:S02]  /*41d0*/  F2FP.BF16.F32.PACK_AB R74, R184, R74 ;  /* 0x0000004ab84a723e */ /* 0x000fe400000010ff */
[----:B------:R-:W-:-:S02]  /*41e0*/  F2FP.BF16.F32.PACK_AB R73, R182, R73 ;  /* 0x00000049b649723e */ /* 0x000fc400000010ff */
[----:B------:R-:W-:Y:S01]  /*41f0*/  F2FP.BF16.F32.PACK_AB R72, R72, R0 ;  /* 0x000000004848723e */ /* 0x000fe200000010ff */
[----:B------:R-:W-:Y:S06]  /*4200*/  BRA `(.L_x_247) ;  /* 0x00000020007c7947 */ /* 0x000fec0003800000 */
.L_x_246:
        /* <DEDUP_REMOVED lines=11> */
[--C-:B------:R-:W-:Y:S01]  /*42c0*/  FFMA.FTZ R0, R0, UR11, R216.reuse ;  /* 0x0000000b00007c23 */ /* 0x100fe200080100d8 */
[----:B------:R-:W-:Y:S01]  /*42d0*/  FMUL.FTZ R66, R173, UR10 ;  /* 0x0000000aad427c20 */ /* 0x000fe20008410000 */
[----:B------:R-:W-:Y:S01]  /*42e0*/  FMUL.FTZ R75, R67, UR7 ;  /* 0x00000007434b7c20 */ /* 0x000fe20008410000 */
[----:B------:R-:W-:Y:S01]  /*42f0*/  FMUL.FTZ R64, R65, UR7 ;  /* 0x0000000741407c20 */ /* 0x000fe20008410000 */
[----:B------:R-:W-:Y:S01]  /*4300*/  FMUL.FTZ R184, R184, UR10 ;  /* 0x0000000ab8b87c20 */ /* 0x000fe20008410000 */
[----:B------:R-:W-:Y:S01]  /*4310*/  LOP3.LUT P5, RZ, R83, 0xff0000, RZ, 0xc0, !PT ;  /* 0x00ff000053ff7812 */ /* 0x000fe200078ac0ff */
[--C-:B------:R-:W-:Y:S01]  /*4320*/  FFMA.FTZ R179, R179, UR11, R216.reuse ;  /* 0x0000000bb3b37c23 */ /* 0x100fe200080100d8 */
[----:B------:R-:W-:Y:S01]  /*4330*/  ISETP.GE.U32.AND.EX P2, PT, R83, 0x1000000, PT, P2 ;  /* 0x010000005300780c */ /* 0x000fe20003f46120 */
[--C-:B------:R-:W-:Y:S01]  /*4340*/  FFMA.FTZ R176, R176, UR11, R216.reuse ;  /* 0x0000000bb0b07c23 */ /* 0x100fe200080100d8 */
[----:B------:R-:W-:Y:S01]  /*4350*/  FFMA.FTZ R181, R181, UR11, R216 ;  /* 0x0000000bb5b57c23 */ /* 0x000fe200080100d8 */
[----:B------:R-:W-:Y:S01]  /*4360*/  FADD.FTZ R172, R172, -R0 ;  /* 0x80000000acac7221 */ /* 0x000fe20000010000 */
[----:B------:R-:W-:Y:S01]  /*4370*/  FMUL.FTZ R74, R66, UR7 ;  /* 0x00000007424a7c20 */ /* 0x000fe20008410000 */
[----:B------:R-:W-:Y:S01]  /*4380*/  FMUL.FTZ R0, R184, UR7 ;  /* 0x00000007b8007c20 */ /* 0x000fe20008410000 */
[C---:B------:R-:W-:Y:S01]  /*4390*/  LOP3.LUT P4, RZ, R83.reuse, 0xff, RZ, 0xc0, !PT ;  /* 0x000000ff53ff7812 */ /* 0x040fe2000788c0ff */
[----:B------:R-:W-:Y:S01]  /*43a0*/  FADD.FTZ R180, R180, -R179 ;  /* 0x800000b3b4b47221 */ /* 0x000fe20000010000 */
[----:B------:R-:W-:Y:S01]  /*43b0*/  LOP3.LUT P3, RZ, R83, 0xff00, RZ, 0xc0, !PT ;  /* 0x0000ff0053ff7812 */ /* 0x000fe2000786c0ff */
[----:B------:R-:W-:Y:S01]  /*43c0*/  FADD.FTZ R175, R175, -R176 ;  /* 0x800000b0afaf7221 */ /* 0x000fe20000010000 */
[----:B------:R-:W-:Y:S01]  /*43d0*/  FSEL R75, R75, RZ, P2 ;  /* 0x000000ff4b4b7208 */ /* 0x000fe20001000000 */
[----:B------:R-:W-:Y:S01]  /*43e0*/  FADD.FTZ R182, R182, -R181 ;  /* 0x800000b5b6b67221 */ /* 0x000fe20000010000 */
[----:B------:R-:W-:Y:S01]  /*43f0*/  FSEL R64, R64, RZ, P5 ;  /* 0x000000ff40407208 */ /* 0x000fe20002800000 */
[----:B------:R-:W-:Y:S01]  /*4400*/  FMUL.FTZ R180, R180, UR10 ;  /* 0x0000000ab4b47c20 */ /* 0x000fe20008410000 */
[----:B------:R-:W-:Y:S01]  /*4410*/  FSEL R74, R74, RZ, P4 ;  /* 0x000000ff4a4a7208 */ /* 0x000fe20002000000 */
[----:B------:R-:W-:Y:S01]  /*4420*/  FMUL.FTZ R182, R182, UR10 ;  /* 0x0000000ab6b67c20 */ /* 0x000fe20008410000 */
[----:B------:R-:W-:Y:S01]  /*4430*/  F2FP.BF16.F32.PACK_AB R67, R67, R65 ;  /* 0x000000414343723e */ /* 0x000fe200000010ff */
[----:B------:R-:W-:Y:S01]  /*4440*/  FMUL.FTZ R65, R175, UR10 ;  /* 0x0000000aaf417c20 */ /* 0x000fe20008410000 */
[----:B------:R-:W-:-:S02]  /*4450*/  FSEL R0, R0, RZ, P3 ;  /* 0x000000ff00007208 */ /* 0x000fc40001800000 */
[----:B------:R-:W-:Y:S01]  /*4460*/  F2FP.BF16.F32.PACK_AB R75, R75, R64 ;  /* 0x000000404b4b723e */ /* 0x000fe200000010ff */
[----:B------:R-:W-:Y:S01]  /*4470*/  FMUL.FTZ R64, R172, UR10 ;  /* 0x0000000aac407c20 */ /* 0x000fe20008410000 */
[----:B------:R-:W-:Y:S01]  /*4480*/  F2FP.BF16.F32.PACK_AB R74, R0, R74 ;  /* 0x0000004a004a723e */ /* 0x000fe200000010ff */
[----:B------:R-:W-:Y:S01]  /*4490*/  FMUL.FTZ R0, R65, UR7 ;  /* 0x0000000741007c20 */ /* 0x000fe20008410000 */
[----:B------:R-:W-:Y:S01]  /*44a0*/  F2FP.BF16.F32.PACK_AB R65, R182, R65 ;  /* 0x00000041b641723e */ /* 0x000fe200000010ff */
[----:B------:R-:W-:Y:S01]  /*44b0*/  FMUL.FTZ R72, R64, UR7 ;  /* 0x0000000740487c20 */ /* 0x000fe20008410000 */
[----:B------:R-:W-:Y:S01]  /*44c0*/  F2FP.BF16.F32.PACK_AB R64, R180, R64 ;  /* 0x00000040b440723e */ /* 0x000fe200000010ff */
[----:B------:R-:W-:Y:S01]  /*44d0*/  FMUL.FTZ R182, R182, UR7 ;  /* 0x00000007b6b67c20 */ /* 0x000fe20008410000 */
[----:B------:R-:W-:Y:S01]  /*44e0*/  FMUL.FTZ R180, R180, UR7 ;  /* 0x00000007b4b47c20 */ /* 0x000fe20008410000 */
[C---:B------:R-:W-:Y:S02]  /*44f0*/  LOP3.LUT P6, RZ, R82.reuse, 0xff0000, RZ, 0xc0, !PT ;  /* 0x00ff000052ff7812 */ /* 0x040fe400078cc0ff */
[----:B------:R-:W-:-:S02]  /*4500*/  LOP3.LUT P2, RZ, R82, 0xff000000, RZ, 0xc0, !PT ;  /* 0xff00000052ff7812 */ /* 0x000fc4000784c0ff */
[C---:B------:R-:W-:Y:S02]  /*4510*/  LOP3.LUT P5, RZ, R82.reuse, 0xff, RZ, 0xc0, !PT ;  /* 0x000000ff52ff7812 */ /* 0x040fe400078ac0ff */
[----:B------:R-:W-:Y:S02]  /*4520*/  LOP3.LUT P4, RZ, R82, 0xff00, RZ, 0xc0, !PT ;  /* 0x0000ff0052ff7812 */ /* 0x000fe4000788c0ff */
[----:B------:R-:W-:Y:S02]  /*4530*/  FSEL R0, R0, RZ, P6 ;  /* 0x000000ff00007208 */ /* 0x000fe40003000000 */
[----:B------:R-:W-:Y:S02]  /*4540*/  FSEL R73, R182, RZ, P2 ;  /* 0x000000ffb6497208 */ /* 0x000fe40001000000 */
[----:B------:R-:W-:Y:S02]  /*4550*/  FSEL R72, R72, RZ, P5 ;  /* 0x000000ff48487208 */ /* 0x000fe40002800000 */
[----:B------:R-:W-:-:S02]  /*4560*/  FSEL R180, R180, RZ, P4 ;  /* 0x000000ffb4b47208 */ /* 0x000fc40002000000 */
[----:B------:R-:W-:Y:S02]  /*4570*/  F2FP.BF16.F32.PACK_AB R66, R184, R66 ;  /* 0x00000042b842723e */ /* 0x000fe400000010ff */
[----:B------:R-:W-:Y:S02]  /*4580*/  F2FP.BF16.F32.PACK_AB R73, R73, R0 ;  /* 0x000000004949723e */ /* 0x000fe400000010ff */
[----:B------:R-:W-:Y:S01]  /*4590*/  F2FP.BF16.F32.PACK_AB R72, R180, R72 ;  /* 0x00000048b448723e */ /* 0x000fe200000010ff */
[----:B------:R-:W-:Y:S06]  /*45a0*/  BRA `(.L_x_247) ;  /* 0x0000001c00947947 */ /* 0x000fec0003800000 */
.L_x_245:
[----:B------:R-:W-:Y:S01]  /*45b0*/  UMOV UR5, UR8 ;  /* 0x0000000800057c82 */ /* 0x000fe20008000000 */
[----:B------:R-:W-:Y:S01]  /*45c0*/  UMOV UR6, UR9 ;  /* 0x0000000900067c82 */ /* 0x000fe20008000000 */
[----:B------:R-:W-:-:S04]  /*45d0*/  UISETP.NE.U32.AND UP0, UPT, UR5, URZ, UPT ;  /* 0x000000ff0500728c */ /* 0x000fc8000bf05070 */
[----:B------:R-:W-:-:S09]  /*45e0*/  UISETP.NE.AND.EX UP0, UPT, UR6, URZ, UPT, UP0 ;  /* 0x000000ff0600728c */ /* 0x000fd2000bf05300 */
[----:B------:R-:W-:Y:S05]  /*45f0*/  BRA.U UP0, `(.L_x_248) ;  /* 0x0000000500087547 */ /* 0x000fea000b800000 */
[C---:B-----5:R-:W-:Y:S01]  /*4600*/  PRMT R72, R51.reuse, 0x7632, R72 ;  /* 0x0000763233487816 */ /* 0x060fe20000000048 */
[--C-:B------:R-:W-:Y:S01]  /*4610*/  FFMA.FTZ R164, R164, UR11, R216.reuse ;  /* 0x0000000ba4a47c23 */ /* 0x100fe200080100d8 */
[--C-:B------:R-:W-:Y:S01]  /*4620*/  FFMA.FTZ R174, R174, UR11, R216.reuse ;  /* 0x0000000baeae7c23 */ /* 0x100fe200080100d8 */
[----:B------:R-:W-:Y:S01]  /*4630*/  FFMA.FTZ R178, R178, UR11, R216 ;  /* 0x0000000bb2b27c23 */ /* 0x000fe200080100d8 */
[----:B------:R-:W-:Y:S01]  /*4640*/  SHF.L.U32 R73, R51, 0x10, RZ ;  /* 0x0000001033497819 */ /* 0x000fe200000006ff */
[----:B------:R-:W-:Y:S01]  /*4650*/  FADD.FTZ R165, R165, -R164 ;  /* 0x800000a4a5a57221 */ /* 0x000fe20000010000 */
[----:B------:R-:W-:Y:S02]  /*4660*/  IMAD.U32 R72, R72, 0x10000, RZ ;  /* 0x0001000048487824 */ /* 0x000fe400078e00ff */
[----:B------:R-:W-:Y:S01]  /*4670*/  FADD.FTZ R174, R173, -R174 ;  /* 0x800000aeadae7221 */ /* 0x000fe20000010000 */
[----:B------:R-:W-:Y:S01]  /*4680*/  FADD.FTZ R178, R177, -R178 ;  /* 0x800000b2b1b27221 */ /* 0x000fe20000010000 */
[----:B------:R-:W-:-:S02]  /*4690*/  IMAD.U32 R74, R50, 0x10000, RZ ;  /* 0x00010000324a7824 */ /* 0x000fc400078e00ff */
[----:B------:R-:W-:Y:S01]  /*46a0*/  FFMA.FTZ R72, R165, UR10, R72 ;  /* 0x0000000aa5487c23 */ /* 0x000fe20008010048 */
[----:B------:R-:W-:Y:S01]  /*46b0*/  ISETP.GE.U32.AND P2, PT, R82, RZ, PT ;  /* 0x000000ff5200720c */ /* 0x000fe20003f46070 */
[----:B------:R-:W-:Y:S01]  /*46c0*/  FFMA.FTZ R73, R178, UR10, R73 ;  /* 0x0000000ab2497c23 */ /* 0x000fe20008010049 */
[----:B------:R-:W-:Y:S01]  /*46d0*/  FFMA.FTZ R74, R174, UR10, R74 ;  /* 0x0000000aae4a7c23 */ /* 0x000fe2000801004a */
[----:B------:R-:W-:Y:S01]  /*46e0*/  FMUL.FTZ R72, R72, UR7 ;  /* 0x0000000748487c20 */ /* 0x000fe20008410000 */
[----:B------:R-:W-:Y:S01]  /*46f0*/  PRMT R75, R50, 0x7632, R75 ;  /* 0x00007632324b7816 */ /* 0x000fe2000000004b */
[----:B------:R-:W-:Y:S01]  /*4700*/  FMUL.FTZ R73, R73, UR7 ;  /* 0x0000000749497c20 */ /* 0x000fe20008410000 */
[----:B------:R-:W-:Y:S01]  /*4710*/  FMUL.FTZ R74, R74, UR7 ;  /* 0x000000074a4a7c20 */ /* 0x000fe20008410000 */
[C---:B------:R-:W-:Y:S01]  /*4720*/  LOP3.LUT P5, RZ, R83.reuse, 0xff0000, RZ, 0xc0, !PT ;  /* 0x00ff000053ff7812 */ /* 0x040fe200078ac0ff */
[--C-:B------:R-:W-:Y:S01]  /*4730*/  FFMA.FTZ R184, R184, UR11, R216.reuse ;  /* 0x0000000bb8b87c23 */ /* 0x100fe200080100d8 */
[C---:B------:R-:W-:Y:S01]  /*4740*/  LOP3.LUT P4, RZ, R83.reuse, 0xff, RZ, 0xc0, !PT ;  /* 0x000000ff53ff7812 */ /* 0x040fe2000788c0ff */
[----:B------:R-:W-:Y:S01]  /*4750*/  FFMA.FTZ R0, R0, UR11, R216 ;  /* 0x0000000b00007c23 */ /* 0x000fe200080100d8 */
[----:B------:R-:W-:Y:S01]  /*4760*/  ISETP.GE.U32.AND.EX P2, PT, R83, 0x1000000, PT, P2 ;  /* 0x010000005300780c */ /* 0x000fe20003f46120 */
[----:B------:R-:W-:Y:S01]  /*4770*/  FADD.FTZ R183, R183, -R184 ;  /* 0x800000b8b7b77221 */ /* 0x000fe20000010000 */
[----:B------:R-:W-:Y:S01]  /*4780*/  SHF.L.U32 R75, R75, 0x10, RZ ;  /* 0x000000104b4b7819 */ /* 0x000fe200000006ff */
[----:B------:R-:W-:Y:S01]  /*4790*/  FADD.FTZ R172, R172, -R0 ;  /* 0x80000000acac7221 */ /* 0x000fe20000010000 */
[----:B------:R-:W-:Y:S01]  /*47a0*/  FSEL R72, R72, RZ, P2 ;  /* 0x000000ff48487208 */ /* 0x000fe20001000000 */
[--C-:B------:R-:W-:Y:S01]  /*47b0*/  FFMA.FTZ R176, R176, UR11, R216.reuse ;  /* 0x0000000bb0b07c23 */ /* 0x100fe200080100d8 */
[----:B------:R-:W-:Y:S01]  /*47c0*/  FSEL R73, R73, RZ, P5 ;  /* 0x000000ff49497208 */ /* 0x000fe20002800000 */
[--C-:B------:R-:W-:Y:S01]  /*47d0*/  FFMA.FTZ R181, R181, UR11, R216.reuse ;  /* 0x0000000bb5b57c23 */ /* 0x100fe200080100d8 */
[----:B------:R-:W-:Y:S01]  /*47e0*/  FSEL R74, R74, RZ, P4 ;  /* 0x000000ff4a4a7208 */ /* 0x000fe20002000000 */
[----:B------:R-:W-:Y:S01]  /*47f0*/  FFMA.FTZ R179, R179, UR11, R216 ;  /* 0x0000000bb3b37c23 */ /* 0x000fe200080100d8 */
[C---:B------:R-:W-:Y:S01]  /*4800*/  LOP3.LUT P6, RZ, R82.reuse, 0xff0000, RZ, 0xc0, !PT ;  /* 0x00ff000052ff7812 */ /* 0x040fe200078cc0ff */
[----:B------:R-:W-:Y:S01]  /*4810*/  FFMA.FTZ R183, R183, UR10, R75 ;  /* 0x0000000ab7b77c23 */ /* 0x000fe2000801004b */
[C---:B------:R-:W-:Y:S01]  /*4820*/  LOP3.LUT P2, RZ, R82.reuse, 0xff000000, RZ, 0xc0, !PT ;  /* 0xff00000052ff7812 */ /* 0x040fe2000784c0ff */
[----:B------:R-:W-:Y:S01]  /*4830*/  FADD.FTZ R176, R175, -R176 ;  /* 0x800000b0afb07221 */ /* 0x000fe20000010000 */
[----:B------:R-:W-:Y:S01]  /*4840*/  LOP3.LUT P5, RZ, R82, 0xff, RZ, 0xc0, !PT ;  /* 0x000000ff52ff7812 */ /* 0x000fe200078ac0ff */
[----:B------:R-:W-:Y:S01]  /*4850*/  FADD.FTZ R181, R182, -R181 ;  /* 0x800000b5b6b57221 */ /* 0x000fe20000010000 */
[----:B------:R-:W-:Y:S01]  /*4860*/  LOP3.LUT P4, RZ, R82, 0xff00, RZ, 0xc0, !PT ;  /* 0x0000ff0052ff7812 */ /* 0x000fe2000788c0ff */
[----:B------:R-:W-:Y:S01]  /*4870*/  FADD.FTZ R179, R180, -R179 ;  /* 0x800000b3b4b37221 */ /* 0x000fe20000010000 */
[----:B------:R-:W-:Y:S01]  /*4880*/  PRMT R0, R49, 0x7632, R0 ;  /* 0x0000763231007816 */ /* 0x000fe20000000000 */
[----:B------:R-:W-:Y:S01]  /*4890*/  FMUL.FTZ R183, R183, UR7 ;  /* 0x00000007b7b77c20 */ /* 0x000fe20008410000 */
[----:B------:R-:W-:-:S02]  /*48a0*/  PRMT R82, R48, 0x7632, R82 ;  /* 0x0000763230527816 */ /* 0x000fc40000000052 */
[----:B------:R-:W-:Y:S01]  /*48b0*/  F2FP.BF16.F32.PACK_AB R75, R72, R73 ;  /* 0x00000049484b723e */ /* 0x000fe200000010ff */
[----:B------:R-:W-:Y:S01]  /*48c0*/  IMAD.U32 R0, R0, 0x10000, RZ ;  /* 0x0001000000007824 */ /* 0x000fe200078e00ff */
[----:B------:R-:W-:Y:S01]  /*48d0*/  SHF.L.U32 R82, R82, 0x10, RZ ;  /* 0x0000001052527819 */ /* 0x000fe200000006ff */
[----:B------:R-:W-:Y:S01]  /*48e0*/  IMAD.U32 R72, R49, 0x10000, RZ ;  /* 0x0001000031487824 */ /* 0x000fe200078e00ff */
[----:B------:R-:W-:Y:S01]  /*48f0*/  SHF.L.U32 R73, R48, 0x10, RZ ;  /* 0x0000001030497819 */ /* 0x000fe200000006ff */
[----:B------:R-:W-:Y:S01]  /*4900*/  FFMA.FTZ R0, R181, UR10, R0 ;  /* 0x0000000ab5007c23 */ /* 0x000fe20008010000 */
[----:B------:R-:W-:Y:S01]  /*4910*/  LOP3.LUT P3, RZ, R83, 0xff00, RZ, 0xc0, !PT ;  /* 0x0000ff0053ff7812 */ /* 0x000fe2000786c0ff */
[----:B------:R-:W-:Y:S01]  /*4920*/  FFMA.FTZ R72, R176, UR10, R72 ;  /* 0x0000000ab0487c23 */ /* 0x000fe20008010048 */
[----:B------:R-:W-:Y:S01]  /*4930*/  FFMA.FTZ R82, R179, UR10, R82 ;  /* 0x0000000ab3527c23 */ /* 0x000fe20008010052 */
[----:B------:R-:W-:Y:S01]  /*4940*/  FFMA.FTZ R73, R172, UR10, R73 ;  /* 0x0000000aac497c23 */ /* 0x000fe20008010049 */
[----:B------:R-:W-:Y:S01]  /*4950*/  FMUL.FTZ R0, R0, UR7 ;  /* 0x0000000700007c20 */ /* 0x000fe20008410000 */
[----:B------:R-:W-:Y:S01]  /*4960*/  FMUL.FTZ R72, R72, UR7 ;  /* 0x0000000748487c20 */ /* 0x000fe20008410000 */
[----:B------:R-:W-:Y:S01]  /*4970*/  FMUL.FTZ R82, R82, UR7 ;  /* 0x0000000752527c20 */ /* 0x000fe20008410000 */
[----:B------:R-:W-:Y:S01]  /*4980*/  FMUL.FTZ R73, R73, UR7 ;  /* 0x0000000749497c20 */ /* 0x000fe20008410000 */
        /* <DEDUP_REMOVED lines=9> */
.L_x_248:
        /* <DEDUP_REMOVED lines=9> */
[----:B------:R-:W-:Y:S01]  /*4ab0*/  ISETP.GE.U32.AND P2, PT, R82, RZ, PT ;  /* 0x000000ff5200720c */ /* 0x000fe20003f46070 */
[----:B------:R-:W-:Y:S01]  /*4ac0*/  FFMA.FTZ R67, R165, UR10, R64 ;  /* 0x0000000aa5437c23 */ /* 0x000fe20008010040 */
[----:B------:R-:W-:-:S02]  /*4ad0*/  IMAD.U32 R64, R50, 0x10000, RZ ;  /* 0x0001000032407824 */ /* 0x000fc400078e00ff */
[----:B------:R-:W-:Y:S01]  /*4ae0*/  FFMA.FTZ R65, R65, UR10, R72 ;  /* 0x0000000a41417c23 */ /* 0x000fe20008010048 */
[----:B------:R-:W-:Y:S01]  /*4af0*/  LOP3.LUT P3, RZ, R83, 0xff0000, RZ, 0xc0, !PT ;  /* 0x00ff000053ff7812 */ /* 0x000fe2000786c0ff */
[----:B------:R-:W-:Y:S01]  /*4b00*/  FMUL.FTZ R75, R67, UR7 ;  /* 0x00000007434b7c20 */ /* 0x000fe20008410000 */
[----:B------:R-:W-:Y:S01]  /*4b10*/  FFMA.FTZ R66, R66, UR10, R64 ;  /* 0x0000000a42427c23 */ /* 0x000fe20008010040 */
[----:B------:R-:W-:Y:S01]  /*4b20*/  FMUL.FTZ R64, R65, UR7 ;  /* 0x0000000741407c20 */ /* 0x000fe20008410000 */
[C---:B------:R-:W-:Y:S01]  /*4b30*/  ISETP.GE.U32.AND.EX P2, PT, R83.reuse, 0x1000000, PT, P2 ;  /* 0x010000005300780c */ /* 0x040fe20003f46120 */
[--C-:B------:R-:W-:Y:S01]  /*4b40*/  FFMA.FTZ R184, R184, UR11, R216.reuse ;  /* 0x0000000bb8b87c23 */ /* 0x100fe200080100d8 */
[----:B------:R-:W-:Y:S01]  /*4b50*/  FMUL.FTZ R74, R66, UR7 ;  /* 0x00000007424a7c20 */ /* 0x000fe20008410000 */
[----:B------:R-:W-:Y:S01]  /*4b60*/  LOP3.LUT P5, RZ, R83, 0xff, RZ, 0xc0, !PT ;  /* 0x000000ff53ff7812 */ /* 0x000fe200078ac0ff */
[----:B------:R-:W-:Y:S01]  /*4b70*/  FFMA.FTZ R72, R0, UR11, R216 ;  /* 0x0000000b00487c23 */ /* 0x000fe200080100d8 */
[----:B------:R-:W-:Y:S01]  /*4b80*/  FSEL R75, R75, RZ, P2 ;  /* 0x000000ff4b4b7208 */ /* 0x000fe20001000000 */
[----:B------:R-:W-:Y:S01]  /*4b90*/  FADD.FTZ R0, R183, -R184 ;  /* 0x800000b8b7007221 */ /* 0x000fe20000010000 */
[----:B------:R-:W-:Y:S01]  /*4ba0*/  FSEL R64, R64, RZ, P3 ;  /* 0x000000ff40407208 */ /* 0x000fe20001800000 */
[----:B------:R-:W-:Y:S01]  /*4bb0*/  FADD.FTZ R172, R172, -R72 ;  /* 0x80000048acac7221 */ /* 0x000fe20000010000 */
[----:B------:R-:W-:Y:S01]  /*4bc0*/  FSEL R74, R74, RZ, P5 ;  /* 0x000000ff4a4a7208 */ /* 0x000fe20002800000 */
[--C-:B------:R-:W-:Y:S01]  /*4bd0*/  FFMA.FTZ R179, R179, UR11, R216.reuse ;  /* 0x0000000bb3b37c23 */ /* 0x100fe200080100d8 */
[----:B------:R-:W-:Y:S01]  /*4be0*/  LOP3.LUT P6, RZ, R82, 0xff0000, RZ, 0xc0, !PT ;  /* 0x00ff000052ff7812 */ /* 0x000fe200078cc0ff */
[--C-:B------:R-:W-:Y:S01]  /*4bf0*/  FFMA.FTZ R176, R176, UR11, R216.reuse ;  /* 0x0000000bb0b07c23 */ /* 0x100fe200080100d8 */
[C---:B------:R-:W-:Y:S01]  /*4c00*/  LOP3.LUT P2, RZ, R82.reuse, 0xff000000, RZ, 0xc0, !PT ;  /* 0xff00000052ff7812 */ /* 0x040fe2000784c0ff */
[----:B------:R-:W-:Y:S01]  /*4c10*/  FFMA.FTZ R181, R181, UR11, R216 ;  /* 0x0000000bb5b57c23 */ /* 0x000fe200080100d8 */
[----:B------:R-:W-:Y:S01]  /*4c20*/  LOP3.LUT P3, RZ, R82, 0xff, RZ, 0xc0, !PT ;  /* 0x000000ff52ff7812 */ /* 0x000fe2000786c0ff */
[----:B------:R-:W-:Y:S01]  /*4c30*/  FADD.FTZ R179, R180, -R179 ;  /* 0x800000b3b4b37221 */ /* 0x000fe20000010000 */
[----:B------:R-:W-:Y:S01]  /*4c40*/  LOP3.LUT P5, RZ, R82, 0xff00, RZ, 0xc0, !PT ;  /* 0x0000ff0052ff7812 */ /* 0x000fe200078ac0ff */
[----:B------:R-:W-:Y:S01]  /*4c50*/  FADD.FTZ R175, R175, -R176 ;  /* 0x800000b0afaf7221 */ /* 0x000fe20000010000 */
[----:B------:R-:W-:Y:S01]  /*4c60*/  PRMT R82, R50, 0x7632, R82 ;  /* 0x0000763232527816 */ /* 0x000fe20000000052 */
[----:B------:R-:W-:Y:S01]  /*4c70*/  FADD.FTZ R181, R182, -R181 ;  /* 0x800000b5b6b57221 */ /* 0x000fe20000010000 */
[----:B------:R-:W-:-:S02]  /*4c80*/  F2FP.BF16.F32.PACK_AB R67, R67, R65 ;  /* 0x000000414343723e */ /* 0x000fc400000010ff */
[----:B------:R-:W-:Y:S02]  /*4c90*/  SHF.L.U32 R82, R82, 0x10, RZ ;  /* 0x0000001052527819 */ /* 0x000fe400000006ff */
[----:B------:R-:W-:Y:S02]  /*4ca0*/  LOP3.LUT P4, RZ, R83, 0xff00, RZ, 0xc0, !PT ;  /* 0x0000ff0053ff7812 */ /* 0x000fe4000788c0ff */
[----:B------:R-:W-:Y:S01]  /*4cb0*/  PRMT R73, R49, 0x7632, R73 ;  /* 0x0000763231497816 */ /* 0x000fe20000000049 */
[----:B------:R-:W-:Y:S01]  /*4cc0*/  FFMA.FTZ R0, R0, UR10, R82 ;  /* 0x0000000a00007c23 */ /* 0x000fe20008010052 */
[----:B------:R-:W-:Y:S02]  /*4cd0*/  PRMT R72, R48, 0x7632, R72 ;  /* 0x0000763230487816 */ /* 0x000fe40000000048 */
[----:B------:R-:W-:Y:S01]  /*4ce0*/  F2FP.BF16.F32.PACK_AB R75, R75, R64 ;  /* 0x000000404b4b723e */ /* 0x000fe200000010ff */
[----:B------:R-:W-:Y:S01]  /*4cf0*/  FMUL.FTZ R65, R0, UR7 ;  /* 0x0000000700417c20 */ /* 0x000fe20008410000 */
[----:B------:R-:W-:Y:S01]  /*4d00*/  SHF.L.U32 R72, R72, 0x10, RZ ;  /* 0x0000001048487819 */ /* 0x000fe200000006ff */
[----:B------:R-:W-:Y:S01]  /*4d10*/  IMAD.U32 R73, R73, 0x10000, RZ ;  /* 0x0001000049497824 */ /* 0x000fe200078e00ff */
[----:B------:R-:W-:-:S02]  /*4d20*/  SHF.L.U32 R64, R48, 0x10, RZ ;  /* 0x0000001030407819 */ /* 0x000fc400000006ff */
[----:B------:R-:W-:Y:S01]  /*4d30*/  FSEL R65, R65, RZ, P4 ;  /* 0x000000ff41417208 */ /* 0x000fe20002000000 */
[----:B------:R-:W-:Y:S01]  /*4d40*/  FFMA.FTZ R181, R181, UR10, R73 ;  /* 0x0000000ab5b57c23 */ /* 0x000fe20008010049 */
[----:B------:R-:W-:Y:S01]  /*4d50*/  FFMA.FTZ R179, R179, UR10, R72 ;  /* 0x0000000ab3b37c23 */ /* 0x000fe20008010048 */
[----:B------:R-:W-:Y:S01]  /*4d60*/  FFMA.FTZ R64, R172, UR10, R64 ;  /* 0x0000000aac407c23 */ /* 0x000fe20008010040 */
[----:B------:R-:W-:Y:S01]  /*4d70*/  F2FP.BF16.F32.PACK_AB R74, R65, R74 ;  /* 0x0000004a414a723e */ /* 0x000fe200000010ff */
[----:B------:R-:W-:Y:S01]  /*4d80*/  IMAD.U32 R65, R49, 0x10000, RZ ;  /* 0x0001000031417824 */ /* 0x000fe200078e00ff */
[----:B------:R-:W-:Y:S01]  /*4d90*/  F2FP.BF16.F32.PACK_AB R66, R0, R66 ;  /* 0x000000420042723e */ /* 0x000fe200000010ff */
[----:B------:R-:W-:Y:S01]  /*4da0*/  FMUL.FTZ R72, R64, UR7 ;  /* 0x0000000740487c20 */ /* 0x000fe20008410000 */
[----:B------:R-:W-:Y:S01]  /*4db0*/  F2FP.BF16.F32.PACK_AB R64, R179, R64 ;  /* 0x00000040b340723e */ /* 0x000fe200000010ff */
[----:B------:R-:W-:Y:S01]  /*4dc0*/  FFMA.FTZ R65, R175, UR10, R65 ;  /* 0x0000000aaf417c23 */ /* 0x000fe20008010041 */
[----:B------:R-:W-:-:S02]  /*4dd0*/  FMUL.FTZ R179, R179, UR7 ;  /* 0x00000007b3b37c20 */ /* 0x000fc40008410000 */
[----:B------:R-:W-:Y:S01]  /*4de0*/  FSEL R72, R72, RZ, P3 ;  /* 0x000000ff48487208 */ /* 0x000fe20001800000 */
[----:B------:R-:W-:Y:S01]  /*4df0*/  FMUL.FTZ R0, R65, UR7 ;  /* 0x0000000741007c20 */ /* 0x000fe20008410000 */
[C---:B------:R-:W-:Y:S01]  /*4e00*/  F2FP.BF16.F32.PACK_AB R65, R181.reuse, R65 ;  /* 0x00000041b541723e */ /* 0x040fe200000010ff */
[----:B------:R-:W-:Y:S01]  /*4e10*/  FMUL.FTZ R181, R181, UR7 ;  /* 0x00000007b5b57c20 */ /* 0x000fe20008410000 */
[----:B------:R-:W-:Y:S02]  /*4e20*/  FSEL R179, R179, RZ, P5 ;  /* 0x000000ffb3b37208 */ /* 0x000fe40002800000 */
[----:B------:R-:W-:Y:S02]  /*4e30*/  FSEL R0, R0, RZ, P6 ;  /* 0x000000ff00007208 */ /* 0x000fe40003000000 */
[----:B------:R-:W-:Y:S02]  /*4e40*/  FSEL R73, R181, RZ, P2 ;  /* 0x000000ffb5497208 */ /* 0x000fe40001000000 */
[----:B------:R-:W-:-:S02]  /*4e50*/  F2FP.BF16.F32.PACK_AB R72, R179, R72 ;  /* 0x00000048b348723e */ /* 0x000fc400000010ff */
[----:B------:R-:W-:Y:S01]  /*4e60*/  F2FP.BF16.F32.PACK_AB R73, R73, R0 ;  /* 0x000000004949723e */ /* 0x000fe200000010ff */
[----:B------:R-:W-:Y:S06]  /*4e70*/  BRA `(.L_x_247) ;  /* 0x0000001400607947 */ /* 0x000fec0003800000 */
.L_x_244:
        /* <DEDUP_REMOVED lines=14> */
[----:B------:R-:W-:Y:S01]  /*4f60*/  FFMA.FTZ R184, R184, UR11, R216 ;  /* 0x0000000bb8b87c23 */ /* 0x000fe200080100d8 */
[----:B------:R-:W-:Y:S01]  /*4f70*/  ISETP.GE.U32.AND.EX P4, PT, R83, 0x1000000, PT, P2 ;  /* 0x010000005300780c */ /* 0x000fe20003f86120 */
[----:B------:R-:W-:Y:S01]  /*4f80*/  FMUL.FTZ R69, R164, UR10 ;  /* 0x0000000aa4457c20 */ /* 0x000fe20008410000 */
[----:B------:R-:W-:Y:S01]  /*4f90*/  FMUL.FTZ R71, R178, UR10 ;  /* 0x0000000ab2477c20 */ /* 0x000fe20008410000 */
[----:B------:R-:W-:Y:S01]  /*4fa0*/  FADD.FTZ R174, R173, -R174 ;  /* 0x800000aeadae7221 */ /* 0x000fe20000010000 */
[----:B------:R-:W-:Y:S01]  /*4fb0*/  FADD.FTZ R184, R183, -R184 ;  /* 0x800000b8b7b87221 */ /* 0x000fe20000010000 */
[----:B------:R-:W-:Y:S01]  /*4fc0*/  ISETP.GE.U32.AND P2, PT, R138, RZ, PT ;  /* 0x000000ff8a00720c */ /* 0x000fe20003f46070 */
[----:B------:R-:W-:Y:S01]  /*4fd0*/  FMUL.FTZ R69, R69, UR7 ;  /* 0x0000000745457c20 */ /* 0x000fe20008410000 */
[----:B------:R-:W-:Y:S01]  /*4fe0*/  FMUL.FTZ R71, R71, UR7 ;  /* 0x0000000747477c20 */ /* 0x000fe20008410000 */
[----:B------:R-:W-:Y:S01]  /*4ff0*/  LOP3.LUT P3, RZ, R83, 0xff0000, RZ, 0xc0, !PT ;  /* 0x00ff000053ff7812 */ /* 0x000fe2000786c0ff */
[----:B------:R-:W-:Y:S01]  /*5000*/  FMUL.FTZ R70, R174, UR10 ;  /* 0x0000000aae467c20 */ /* 0x000fe20008410000 */
[C---:B------:R-:W-:Y:S01]  /*5010*/  LOP3.LUT P6, RZ, R139.reuse, 0xff0000, RZ, 0xc0, !PT ;  /* 0x00ff00008bff7812 */ /* 0x040fe200078cc0ff */
[----:B------:R-:W-:Y:S01]  /*5020*/  FMUL.FTZ R72, R184, UR10 ;  /* 0x0000000ab8487c20 */ /* 0x000fe20008410000 */
[----:B------:R-:W-:Y:S01]  /*5030*/  ISETP.GE.U32.AND.EX P2, PT, R139, 0x1000000, PT, P2 ;  /* 0x010000008b00780c */ /* 0x000fe20003f46120 */
[--C-:B------:R-:W-:Y:S01]  /*5040*/  FFMA.FTZ R176, R176, UR11, R216.reuse ;  /* 0x0000000bb0b07c23 */ /* 0x100fe200080100d8 */
[----:B------:R-:W-:Y:S01]  /*5050*/  FSEL R75, R69, RZ, P4 ;  /* 0x000000ff454b7208 */ /* 0x000fe20002000000 */
[----:B------:R-:W-:Y:S01]  /*5060*/  FMUL.FTZ R70, R70, UR7 ;  /* 0x0000000746467c20 */ /* 0x000fe20008410000 */
[C---:B------:R-:W-:Y:S01]  /*5070*/  FSEL R68, R71.reuse, RZ, P3 ;  /* 0x000000ff47447208 */ /* 0x040fe20001800000 */
[----:B------:R-:W-:Y:S01]  /*5080*/  FFMA.FTZ R0, R0, UR11, R216 ;  /* 0x0000000b00007c23 */ /* 0x000fe200080100d8 */
[----:B------:R-:W-:Y:S01]  /*5090*/  FSEL R71, R71, RZ, P6 ;  /* 0x000000ff47477208 */ /* 0x000fe20003000000 */
[----:B------:R-:W-:Y:S01]  /*50a0*/  FMUL.FTZ R72, R72, UR7 ;  /* 0x0000000748487c20 */ /* 0x000fe20008410000 */
[----:B------:R-:W-:Y:S01]  /*50b0*/  FSEL R69, R69, RZ, P2 ;  /* 0x000000ff45457208 */ /* 0x000fe20001000000 */
[----:B------:R-:W-:Y:S01]  /*50c0*/  FADD.FTZ R175, R175, -R176 ;  /* 0x800000b0afaf7221 */ /* 0x000fe20000010000 */
[----:B------:R-:W-:Y:S01]  /*50d0*/  LOP3.LUT P5, RZ, R83, 0xff, RZ, 0xc0, !PT ;  /* 0x000000ff53ff7812 */ /* 0x000fe200078ac0ff */
[----:B------:R-:W-:Y:S01]  /*50e0*/  FFMA.FTZ R181, R181, UR11, R216 ;  /* 0x0000000bb5b57c23 */ /* 0x000fe200080100d8 */
[----:B------:R-:W-:Y:S01]  /*50f0*/  LOP3.LUT P3, RZ, R83, 0xff00, RZ, 0xc0, !PT ;  /* 0x0000ff0053ff7812 */ /* 0x000fe2000786c0ff */
[----:B------:R-:W-:Y:S01]  /*5100*/  FADD.FTZ R172, R172, -R0 ;  /* 0x80000000acac7221 */ /* 0x000fe20000010000 */
[----:B------:R-:W-:Y:S01]  /*5110*/  F2FP.BF16.F32.PACK_AB R71, R69, R71 ;  /* 0x000000474547723e */ /* 0x000fe200000010ff */
[----:B------:R-:W-:Y:S01]  /*5120*/  FMUL.FTZ R69, R175, UR10 ;  /* 0x0000000aaf457c20 */ /* 0x000fe20008410000 */
[----:B------:R-:W-:Y:S01]  /*5130*/  FSEL R74, R70, RZ, P5 ;  /* 0x000000ff464a7208 */ /* 0x000fe20002800000 */
[----:B------:R-:W-:Y:S01]  /*5140*/  FADD.FTZ R182, R182, -R181 ;  /* 0x800000b5b6b67221 */ /* 0x000fe20000010000 */
[----:B------:R-:W-:Y:S01]  /*5150*/  FSEL R0, R72, RZ, P3 ;  /* 0x000000ff48007208 */ /* 0x000fe20001800000 */
[----:B------:R-:W-:Y:S01]  /*5160*/  FMUL.FTZ R69, R69, UR7 ;  /* 0x0000000745457c20 */ /* 0x000fe20008410000 */
[----:B------:R-:W-:Y:S01]  /*5170*/  LOP3.LUT P6, RZ, R82, 0xff0000, RZ, 0xc0, !PT ;  /* 0x00ff000052ff7812 */ /* 0x000fe200078cc0ff */
[----:B------:R-:W-:Y:S01]  /*5180*/  FFMA.FTZ R179, R179, UR11, R216 ;  /* 0x0000000bb3b37c23 */ /* 0x000fe200080100d8 */
[----:B------:R-:W-:Y:S01]  /*5190*/  F2FP.BF16.F32.PACK_AB R74, R0, R74 ;  /* 0x0000004a004a723e */ /* 0x000fe200000010ff */
[----:B------:R-:W-:Y:S01]  /*51a0*/  FMUL.FTZ R0, R182, UR10 ;  /* 0x0000000ab6007c20 */ /* 0x000fe20008410000 */
[----:B------:R-:W-:Y:S01]  /*51b0*/  LOP3.LUT P3, RZ, R139, 0xff00, RZ, 0xc0, !PT ;  /* 0x0000ff008bff7812 */ /* 0x000fe2000786c0ff */
[----:B------:R-:W-:Y:S01]  /*51c0*/  FADD.FTZ R180, R180, -R179 ;  /* 0x800000b3b4b47221 */ /* 0x000fe20000010000 */
[----:B------:R-:W-:Y:S01]  /*51d0*/  FSEL R73, R69, RZ, P6 ;  /* 0x000000ff45497208 */ /* 0x000fe20003000000 */
[----:B------:R-:W-:Y:S01]  /*51e0*/  FMUL.FTZ R0, R0, UR7 ;  /* 0x0000000700007c20 */ /* 0x000fe20008410000 */
[----:B------:R-:W-:-:S02]  /*51f0*/  FSEL R72, R72, RZ, P3 ;  /* 0x000000ff48487208 */ /* 0x000fc40001800000 */
[----:B------:R-:W-:Y:S02]  /*5200*/  LOP3.LUT P6, RZ, R138, 0xff000000, RZ, 0xc0, !PT ;  /* 0xff0000008aff7812 */ /* 0x000fe400078cc0ff */
[----:B------:R-:W-:Y:S02]  /*5210*/  LOP3.LUT P2, RZ, R82, 0xff000000, RZ, 0xc0, !PT ;  /* 0xff00000052ff7812 */ /* 0x000fe4000784c0ff */
[----:B------:R-:W-:Y:S02]  /*5220*/  LOP3.LUT P3, RZ, R138, 0xff0000, RZ, 0xc0, !PT ;  /* 0x00ff00008aff7812 */ /* 0x000fe4000786c0ff */
[----:B------:R-:W-:Y:S02]  /*5230*/  F2FP.BF16.F32.PACK_AB R75, R75, R68 ;  /* 0x000000444b4b723e */ /* 0x000fe400000010ff */
[----:B------:R-:W-:Y:S02]  /*5240*/  FSEL R68, R0, RZ, P6 ;  /* 0x000000ff00447208 */ /* 0x000fe40003000000 */
[----:B------:R-:W-:-:S02]  /*5250*/  FSEL R69, R69, RZ, P3 ;  /* 0x000000ff45457208 */ /* 0x000fc40001800000 */
[----:B------:R-:W-:Y:S02]  /*5260*/  FSEL R0, R0, RZ, P2 ;  /* 0x000000ff00007208 */ /* 0x000fe40001000000 */
[----:B------:R-:W-:Y:S01]  /*5270*/  F2FP.BF16.F32.PACK_AB R69, R68, R69 ;  /* 0x000000454445723e */ /* 0x000fe200000010ff */
[----:B------:R-:W-:Y:S01]  /*5280*/  FMUL.FTZ R68, R180, UR10 ;  /* 0x0000000ab4447c20 */ /* 0x000fe20008410000 */
[----:B------:R-:W-:Y:S01]  /*5290*/  F2FP.BF16.F32.PACK_AB R73, R0, R73 ;  /* 0x000000490049723e */ /* 0x000fe200000010ff */
[----:B------:R-:W-:Y:S01]  /*52a0*/  FMUL.FTZ R0, R172, UR10 ;  /* 0x0000000aac007c20 */ /* 0x000fe20008410000 */
[----:B------:R-:W-:Y:S01]  /*52b0*/  LOP3.LUT P4, RZ, R139, 0xff, RZ, 0xc0, !PT ;  /* 0x000000ff8bff7812 */ /* 0x000fe2000788c0ff */
[----:B------:R-:W-:Y:S01]  /*52c0*/  FMUL.FTZ R68, R68, UR7 ;  /* 0x0000000744447c20 */ /* 0x000fe20008410000 */
[----:B------:R-:W-:Y:S01]  /*52d0*/  LOP3.LUT P5, RZ, R82, 0xff00, RZ, 0xc0, !PT ;  /* 0x0000ff0052ff7812 */ /* 0x000fe200078ac0ff */
        /* <DEDUP_REMOVED lines=9> */
[----:B------:R-:W-:Y:S02]  /*5370*/  FSEL R0, R0, RZ, P4 ;  /* 0x000000ff00007208 */ /* 0x000fe40002000000 */
[----:B------:R-:W-:Y:S02]  /*5380*/  F2FP.BF16.F32.PACK_AB R68, R68, R82 ;  /* 0x000000524444723e */ /* 0x000fe400000010ff */
[----:B------:R-:W-:Y:S01]  /*5390*/  F2FP.BF16.F32.PACK_AB R72, R72, R0 ;  /* 0x000000004848723e */ /* 0x000fe200000010ff */
[----:B------:R-:W-:Y:S06]  /*53a0*/  BRA `(.L_x_247) ;  /* 0x0000001000147947 */ /* 0x000fec0003800000 */
.L_x_250:
[--C-:B------:R-:W-:Y:S01]  /*53b0*/  FFMA.FTZ R178, R178, UR11, R216.reuse ;  /* 0x0000000bb2b27c23 */ /* 0x100fe200080100d8 */
[--C-:B------:R-:W-:Y:S01]  /*53c0*/  FFMA.FTZ R164, R164, UR11, R216.reuse ;  /* 0x0000000ba4a47c23 */ /* 0x100fe200080100d8 */
[----:B-----5:R-:W-:Y:S01]  /*53d0*/  ISETP.GE.U32.AND P2, PT, R82, RZ, PT ;  /* 0x000000ff5200720c */ /* 0x020fe20003f46070 */
[----:B------:R-:W-:Y:S01]  /*53e0*/  FFMA.FTZ R66, R174, UR11, R216 ;  /* 0x0000000bae427c23 */ /* 0x000fe200080100d8 */
[----:B------:R-:W-:Y:S01]  /*53f0*/  FADD.FTZ R67, R177, -R178 ;  /* 0x800000b2b1437221 */ /* 0x000fe20000010000 */
[----:B------:R-:W-:Y:S01]  /*5400*/  FADD.FTZ R68, R165, -R164 ;  /* 0x800000a4a5447221 */ /* 0x000fe20000010000 */
[----:B------:R-:W-:Y:S01]  /*5410*/  ISETP.GE.U32.AND P3, PT, R138, RZ, PT ;  /* 0x000000ff8a00720c */ /* 0x000fe20003f66070 */
[----:B------:R-:W-:Y:S01]  /*5420*/  FFMA.FTZ R184, R184, UR11, R216 ;  /* 0x0000000bb8b87c23 */ /* 0x000fe200080100d8 */
[----:B------:R-:W-:Y:S01]  /*5430*/  FMUL.FTZ R67, R67, UR10 ;  /* 0x0000000a43437c20 */ /* 0x000fe20008410000 */
[----:B------:R-:W-:Y:S01]  /*5440*/  FMUL.FTZ R68, R68, UR10 ;  /* 0x0000000a44447c20 */ /* 0x000fe20008410000 */
[----:B------:R-:W-:Y:S01]  /*5450*/  LOP3.LUT P5, RZ, R83, 0xff0000, RZ, 0xc0, !PT ;  /* 0x00ff000053ff7812 */ /* 0x000fe200078ac0ff */
[----:B------:R-:W-:Y:S01]  /*5460*/  FADD.FTZ R66, R173, -R66 ;  /* 0x80000042ad427221 */ /* 0x000fe20000010000 */
[----:B------:R-:W-:Y:S01]  /*5470*/  FMUL.FTZ R71, R67, UR7 ;  /* 0x0000000743477c20 */ /* 0x000fe20008410000 */
[----:B------:R-:W-:Y:S01]  /*5480*/  FMUL.FTZ R65, R68, UR7 ;  /* 0x0000000744417c20 */ /* 0x000fe20008410000 */
[----:B------:R-:W-:Y:S01]  /*5490*/  ISETP.GE.U32.AND.EX P2, PT, R83, 0x1000000, PT, P2 ;  /* 0x010000005300780c */ /* 0x000fe20003f46120 */
[----:B------:R-:W-:Y:S01]  /*54a0*/  FADD.FTZ R183, R183, -R184 ;  /* 0x800000b8b7b77221 */ /* 0x000fe20000010000 */
[C---:B------:R-:W-:Y:S01]  /*54b0*/  LOP3.LUT P4, RZ, R139.reuse, 0xff0000, RZ, 0xc0, !PT ;  /* 0x00ff00008bff7812 */ /* 0x040fe2000788c0ff */
[----:B------:R-:W-:Y:S01]  /*54c0*/  FFMA.FTZ R176, R176, UR11, R216 ;  /* 0x0000000bb0b07c23 */ /* 0x000fe200080100d8 */
[----:B------:R-:W-:Y:S01]  /*54d0*/  ISETP.GE.U32.AND.EX P3, PT, R139, 0x1000000, PT, P3 ;  /* 0x010000008b00780c */ /* 0x000fe20003f66130 */
[----:B------:R-:W-:Y:S01]  /*54e0*/  FMUL.FTZ R66, R66, UR10 ;  /* 0x0000000a42427c20 */ /* 0x000fe20008410000 */
[----:B------:R-:W-:Y:S01]  /*54f0*/  FSEL R75, R71, RZ, P5 ;  /* 0x000000ff474b7208 */ /* 0x000fe20002800000 */
[----:B------:R-:W-:Y:S01]  /*5500*/  FMUL.FTZ R183, R183, UR10 ;  /* 0x0000000ab7b77c20 */ /* 0x000fe20008410000 */
[----:B------:R-:W-:Y:S01]  /*5510*/  FSEL R64, R65, RZ, P2 ;  /* 0x000000ff41407208 */ /* 0x000fe20001000000 */
[----:B------:R-:W-:Y:S01]  /*5520*/  FADD.FTZ R175, R175, -R176 ;  /* 0x800000b0afaf7221 */ /* 0x000fe20000010000 */
[----:B------:R-:W-:Y:S01]  /*5530*/  FSEL R71, R71, RZ, P4 ;  /* 0x000000ff47477208 */ /* 0x000fe20002000000 */
[--C-:B------:R-:W-:Y:S01]  /*5540*/  FFMA.FTZ R181, R181, UR11, R216.reuse ;  /* 0x0000000bb5b57c23 */ /* 0x100fe200080100d8 */
[----:B------:R-:W-:Y:S01]  /*5550*/  FSEL R65, R65, RZ, P3 ;  /* 0x000000ff41417208 */ /* 0x000fe20001800000 */
[----:B------:R-:W-:Y:S01]  /*5560*/  FMUL.FTZ R70, R66, UR7 ;  /* 0x0000000742467c20 */ /* 0x000fe20008410000 */
[----:B------:R-:W-:Y:S01]  /*5570*/  F2FP.BF16.F32.PACK_AB R75, R64, R75 ;  /* 0x0000004b404b723e */ /* 0x000fe200000010ff */
[----:B------:R-:W-:Y:S01]  /*5580*/  FMUL.FTZ R64, R183, UR7 ;  /* 0x00000007b7407c20 */ /* 0x000fe20008410000 */
[----:B------:R-:W-:Y:S01]  /*5590*/  F2FP.BF16.F32.PACK_AB R71, R65, R71 ;  /* 0x000000474147723e */ /* 0x000fe200000010ff */
[--C-:B------:R-:W-:Y:S01]  /*55a0*/  FFMA.FTZ R65, R0, UR11, R216.reuse ;  /* 0x0000000b00417c23 */ /* 0x100fe200080100d8 */
[C---:B------:R-:W-:Y:S01]  /*55b0*/  LOP3.LUT P6, RZ, R83.reuse, 0xff, RZ, 0xc0, !PT ;  /* 0x000000ff53ff7812 */ /* 0x040fe200078cc0ff */
[----:B------:R-:W-:Y:S01]  /*55c0*/  FADD.FTZ R182, R182, -R181 ;  /* 0x800000b5b6b67221 */ /* 0x000fe20000010000 */
[----:B------:R-:W-:Y:S01]  /*55d0*/  LOP3.LUT P4, RZ, R83, 0xff00, RZ, 0xc0, !PT ;  /* 0x0000ff0053ff7812 */ /* 0x000fe2000788c0ff */
[----:B------:R-:W-:Y:S01]  /*55e0*/  FADD.FTZ R172, R172, -R65 ;  /* 0x80000041acac7221 */ /* 0x000fe20000010000 */
[----:B------:R-:W-:Y:S01]  /*55f0*/  FMUL.FTZ R65, R175, UR10 ;  /* 0x0000000aaf417c20 */ /* 0x000fe20008410000 */
[----:B------:R-:W-:Y:S01]  /*5600*/  FSEL R74, R70, RZ, P6 ;  /* 0x000000ff464a7208 */ /* 0x000fe20003000000 */
[----:B------:R-:W-:Y:S01]  /*5610*/  FMUL.FTZ R182, R182, UR10 ;  /* 0x0000000ab6b67c20 */ /* 0x000fe20008410000 */
[----:B------:R-:W-:Y:S01]  /*5620*/  FSEL R0, R64, RZ, P4 ;  /* 0x000000ff40007208 */ /* 0x000fe20002000000 */
[----:B------:R-:W-:Y:S01]  /*5630*/  FMUL.FTZ R69, R65, UR7 ;  /* 0x0000000741457c20 */ /* 0x000fe20008410000 */
[----:B------:R-:W-:Y:S01]  /*5640*/  LOP3.LUT P5, RZ, R139, 0xff, RZ, 0xc0, !PT ;  /* 0x000000ff8bff7812 */ /* 0x000fe200078ac0ff */
[----:B------:R-:W-:Y:S01]  /*5650*/  FFMA.FTZ R179, R179, UR11, R216 ;  /* 0x0000000bb3b37c23 */ /* 0x000fe200080100d8 */
[----:B------:R-:W-:Y:S01]  /*5660*/  LOP3.LUT P2, RZ, R82, 0xff0000, RZ, 0xc0, !PT ;  /* 0x00ff000052ff7812 */ /* 0x000fe2000784c0ff */
[----:B------:R-:W-:Y:S01]  /*5670*/  FMUL.FTZ R172, R172, UR10 ;  /* 0x0000000aacac7c20 */ /* 0x000fe20008410000 */
[----:B------:R-:W-:Y:S01]  /*5680*/  LOP3.LUT P4, RZ, R139, 0xff00, RZ, 0xc0, !PT ;  /* 0x0000ff008bff7812 */ /* 0x000fe2000788c0ff */
[----:B------:R-:W-:Y:S01]  /*5690*/  FADD.FTZ R180, R180, -R179 ;  /* 0x800000b3b4b47221 */ /* 0x000fe20000010000 */
[----:B------:R-:W-:Y:S01]  /*56a0*/  F2FP.BF16.F32.PACK_AB R74, R0, R74 ;  /* 0x0000004a004a723e */ /* 0x000fe200000010ff */
[----:B------:R-:W-:Y:S01]  /*56b0*/  FMUL.FTZ R0, R182, UR7 ;  /* 0x00000007b6007c20 */ /* 0x000fe20008410000 */
[----:B------:R-:W-:-:S02]  /*56c0*/  FSEL R70, R70, RZ, P5 ;  /* 0x000000ff46467208 */ /* 0x000fc40002800000 */
[----:B------:R-:W-:Y:S02]  /*56d0*/  FSEL R64, R64, RZ, P4 ;  /* 0x000000ff40407208 */ /* 0x000fe40002000000 */
[----:B------:R-:W-:Y:S02]  /*56e0*/  FSEL R73, R69, RZ, P2 ;  /* 0x000000ff45497208 */ /* 0x000fe40001000000 */
[C---:B------:R-:W-:Y:S02]  /*56f0*/  LOP3.LUT P4, RZ, R138.reuse, 0xff0000, RZ, 0xc0, !PT ;  /* 0x00ff00008aff7812 */ /* 0x040fe4000788c0ff */
[----:B------:R-:W-:Y:S02]  /*5700*/  LOP3.LUT P2, RZ, R138, 0xff000000, RZ, 0xc0, !PT ;  /* 0xff0000008aff7812 */ /* 0x000fe4000784c0ff */
[----:B------:R-:W-:Y:S02]  /*5710*/  F2FP.BF16.F32.PACK_AB R70, R64, R70 ;  /* 0x000000464046723e */ /* 0x000fe400000010ff */
[----:B------:R-:W-:-:S02]  /*5720*/  LOP3.LUT P3, RZ, R82, 0xff000000, RZ, 0xc0, !PT ;  /* 0xff00000052ff7812 */ /* 0x000fc4000786c0ff */
[----:B------:R-:W-:Y:S02]  /*5730*/  FSEL R69, R69, RZ, P4 ;  /* 0x000000ff45457208 */ /* 0x000fe40002000000 */
[C---:B------:R-:W-:Y:S02]  /*5740*/  FSEL R64, R0.reuse, RZ, P2 ;  /* 0x000000ff00407208 */ /* 0x040fe40001000000 */
[----:B------:R-:W-:Y:S02]  /*5750*/  FSEL R0, R0, RZ, P3 ;  /* 0x000000ff00007208 */ /* 0x000fe40001800000 */
[----:B------:R-:W-:Y:S01]  /*5760*/  F2FP.BF16.F32.PACK_AB R69, R64, R69 ;  /* 0x000000454045723e */ /* 0x000fe200000010ff */
[----:B------:R-:W-:Y:S01]  /*5770*/  FMUL.FTZ R64, R180, UR10 ;  /* 0x0000000ab4407c20 */ /* 0x000fe20008410000 */
[----:B------:R-:W-:Y:S02]  /*5780*/  F2FP.BF16.F32.PACK_AB R67, R68, R67 ;  /* 0x000000434443723e */ /* 0x000fe400000010ff */
[----:B------:R-:W-:Y:S01]  /*5790*/  F2FP.BF16.F32.PACK_AB R73, R0, R73 ;  /* 0x000000490049723e */ /* 0x000fe200000010ff */
[----:B------:R-:W-:Y:S01]  /*57a0*/  FMUL.FTZ R68, R64, UR7 ;  /* 0x0000000740447c20 */ /* 0x000fe20008410000 */
[----:B------:R-:W-:Y:S01]  /*57b0*/  FMUL.FTZ R0, R172, UR7 ;  /* 0x00000007ac007c20 */ /* 0x000fe20008410000 */
[----:B------:R-:W-:-:S02]  /*57c0*/  LOP3.LUT P6, RZ, R82, 0xff00, RZ, 0xc0, !PT ;  /* 0x0000ff0052ff7812 */ /* 0x000fc400078cc0ff */
[----:B------:R-:W-:Y:S02]  /*57d0*/  LOP3.LUT P2, RZ, R138, 0xff, RZ, 0xc0, !PT ;  /* 0x000000ff8aff7812 */ /* 0x000fe4000784c0ff */
[----:B------:R-:W-:Y:S02]  /*57e0*/  LOP3.LUT P5, RZ, R82, 0xff, RZ, 0xc0, !PT ;  /* 0x000000ff52ff7812 */ /* 0x000fe400078ac0ff */
[----:B------:R-:W-:Y:S02]  /*57f0*/  LOP3.LUT P3, RZ, R138, 0xff00, RZ, 0xc0, !PT ;  /* 0x0000ff008aff7812 */ /* 0x000fe4000786c0ff */
[----:B------:R-:W-:Y:S02]  /*5800*/  FSEL R72, R68, RZ, P6 ;  /* 0x000000ff44487208 */ /* 0x000fe40003000000 */
[----:B------:R-:W-:Y:S02]  /*5810*/  FSEL R82, R0, RZ, P2 ;  /* 0x000000ff00527208 */ /* 0x000fe40001000000 */
[----:B------:R-:W-:-:S02]  /*5820*/  FSEL R68, R68, RZ, P3 ;  /* 0x000000ff44447208 */ /* 0x000fc40001800000 */
[----:B------:R-:W-:Y:S02]  /*5830*/  FSEL R0, R0, RZ, P5 ;  /* 0x000000ff00007208 */ /* 0x000fe40002800000 */
[----:B------:R-:W-:Y:S02]  /*5840*/  F2FP.BF16.F32.PACK_AB R66, R183, R66 ;  /* 0x00000042b742723e */ /* 0x000fe400000010ff */
[----:B------:R-:W-:Y:S02]  /*5850*/  F2FP.BF16.F32.PACK_AB R65, R182, R65 ;  /* 0x00000041b641723e */ /* 0x000fe400000010ff */
[----:B------:R-:W-:Y:S02]  /*5860*/  F2FP.BF16.F32.PACK_AB R64, R64, R172 ;  /* 0x000000ac4040723e */ /* 0x000fe400000010ff */
[----:B------:R-:W-:Y:S02]  /*5870*/  F2FP.BF16.F32.PACK_AB R68, R68, R82 ;  /* 0x000000524444723e */ /* 0x000fe400000010ff */
[----:B------:R-:W-:Y:S01]  /*5880*/  F2FP.BF16.F32.PACK_AB R72, R72, R0 ;  /* 0x000000004848723e */ /* 0x000fe200000010ff */
[----:B------:R-:W-:Y:S06]  /*5890*/  BRA `(.L_x_247) ;  /* 0x0000000800d87947 */ /* 0x000fec0003800000 */
.L_x_249:
[----:B------:R-:W-:Y:S01]  /*58a0*/  UMOV UR5, UR8 ;  /* 0x0000000800057c82 */ /* 0x000fe20008000000 */
[----:B------:R-:W-:Y:S01]  /*58b0*/  UMOV UR6, UR9 ;  /* 0x0000000900067c82 */ /* 0x000fe20008000000 */
[----:B------:R-:W-:-:S04]  /*58c0*/  UISETP.NE.U32.AND UP0, UPT, UR5, URZ, UPT ;  /* 0x000000ff0500728c */ /* 0x000fc8000bf05070 */
[----:B------:R-:W-:-:S09]  /*58d0*/  UISETP.NE.AND.EX UP0, UPT, UR6, URZ, UPT, UP0 ;  /* 0x000000ff0600728c */ /* 0x000fd2000bf05300 */
[----:B------:R-:W-:Y:S05]  /*58e0*/  BRA.U UP0, `(.L_x_251) ;  /* 0x00000005005c7547 */ /* 0x000fea000b800000 */
[--C-:B------:R-:W-:Y:S01]  /*58f0*/  FFMA.FTZ R178, R178, UR11, R216.reuse ;  /* 0x0000000bb2b27c23 */ /* 0x100fe200080100d8 */
[C---:B-----5:R-:W-:Y:S01]  /*5900*/  IMAD.U32 R71, R51.reuse, 0x10000, RZ ;  /* 0x0001000033477824 */ /* 0x060fe200078e00ff */
[----:B------:R-:W-:Y:S01]  /*5910*/  PRMT R69, R51, 0x7632, R69 ;  /* 0x0000763233457816 */ /* 0x000fe20000000045 */
[----:B------:R-:W-:Y:S01]  /*5920*/  FFMA.FTZ R164, R164, UR11, R216 ;  /* 0x0000000ba4a47c23 */ /* 0x000fe200080100d8 */
[----:B------:R-:W-:Y:S01]  /*5930*/  FADD.FTZ R178, R177, -R178 ;  /* 0x800000b2b1b27221 */ /* 0x000fe20000010000 */
[----:B------:R-:W-:Y:S01]  /*5940*/  FFMA.FTZ R174, R174, UR11, R216 ;  /* 0x0000000baeae7c23 */ /* 0x000fe200080100d8 */
[----:B------:R-:W-:Y:S01]  /*5950*/  PRMT R68, R50, 0x7632, R68 ;  /* 0x0000763232447816 */ /* 0x000fe20000000044 */
[----:B------:R-:W-:Y:S01]  /*5960*/  FADD.FTZ R164, R165, -R164 ;  /* 0x800000a4a5a47221 */ /* 0x000fe20000010000 */
[----:B------:R-:W-:Y:S01]  /*5970*/  FFMA.FTZ R71, R178, UR10, R71 ;  /* 0x0000000ab2477c23 */ /* 0x000fe20008010047 */
[----:B------:R-:W-:Y:S02]  /*5980*/  IMAD.U32 R69, R69, 0x10000, RZ ;  /* 0x0001000045457824 */ /* 0x000fe400078e00ff */
[----:B------:R-:W-:Y:S01]  /*5990*/  FFMA.FTZ R184, R184, UR11, R216 ;  /* 0x0000000bb8b87c23 */ /* 0x000fe200080100d8 */
[----:B------:R-:W-:Y:S01]  /*59a0*/  SHF.L.U32 R70, R50, 0x10, RZ ;  /* 0x0000001032467819 */ /* 0x000fe200000006ff */
[----:B------:R-:W-:Y:S01]  /*59b0*/  FMUL.FTZ R71, R71, UR7 ;  /* 0x0000000747477c20 */ /* 0x000fe20008410000 */
[----:B------:R-:W-:Y:S01]  /*59c0*/  LOP3.LUT P5, RZ, R83, 0xff0000, RZ, 0xc0, !PT ;  /* 0x00ff000053ff7812 */ /* 0x000fe200078ac0ff */
[----:B------:R-:W-:Y:S01]  /*59d0*/  FADD.FTZ R174, R173, -R174 ;  /* 0x800000aeadae7221 */ /* 0x000fe20000010000 */
[----:B------:R-:W-:Y:S01]  /*59e0*/  SHF.L.U32 R68, R68, 0x10, RZ ;  /* 0x0000001044447819 */ /* 0x000fe200000006ff */
[----:B------:R-:W-:Y:S01]  /*59f0*/  FFMA.FTZ R69, R164, UR10, R69 ;  /* 0x0000000aa4457c23 */ /* 0x000fe20008010045 */
[----:B------:R-:W-:Y:S01]  /*5a00*/  LOP3.LUT P4, RZ, R139, 0xff0000, RZ, 0xc0, !PT ;  /* 0x00ff00008bff7812 */ /* 0x000fe2000788c0ff */
[----:B------:R-:W-:Y:S01]  /*5a10*/  FADD.FTZ R184, R183, -R184 ;  /* 0x800000b8b7b87221 */ /* 0x000fe20000010000 */
[----:B------:R-:W-:Y:S01]  /*5a20*/  ISETP.GE.U32.AND P2, PT, R82, RZ, PT ;  /* 0x000000ff5200720c */ /* 0x000fe20003f46070 */
[----:B------:R-:W-:Y:S01]  /*5a30*/  FFMA.FTZ R70, R174, UR10, R70 ;  /* 0x0000000aae467c23 */ /* 0x000fe20008010046 */
[----:B------:R-:W-:Y:S01]  /*5a40*/  FSEL R72, R71, RZ, P5 ;  /* 0x000000ff47487208 */ /* 0x000fe20002800000 */
[----:B------:R-:W-:Y:S01]  /*5a50*/  FMUL.FTZ R69, R69, UR7 ;  /* 0x0000000745457c20 */ /* 0x000fe20008410000 */
[----:B------:R-:W-:Y:S01]  /*5a60*/  FSEL R71, R71, RZ, P4 ;  /* 0x000000ff47477208 */ /* 0x000fe20002000000 */
[----:B------:R-:W-:Y:S01]  /*5a70*/  FFMA.FTZ R68, R184, UR10, R68 ;  /* 0x0000000ab8447c23 */ /* 0x000fe20008010044 */
[----:B------:R-:W-:Y:S01]  /*5a80*/  ISETP.GE.U32.AND P3, PT, R138, RZ, PT ;  /* 0x000000ff8a00720c */ /* 0x000fe20003f66070 */
[--C-:B------:R-:W-:Y:S01]  /*5a90*/  FFMA.FTZ R179, R179, UR11, R216.reuse ;  /* 0x0000000bb3b37c23 */ /* 0x100fe200080100d8 */
[C---:B------:R-:W-:Y:S01]  /*5aa0*/  LOP3.LUT P6, RZ, R83.reuse, 0xff, RZ, 0xc0, !PT ;  /* 0x000000ff53ff7812 */ /* 0x040fe200078cc0ff */
[----:B------:R-:W-:Y:S01]  /*5ab0*/  FMUL.FTZ R70, R70, UR7 ;  /* 0x0000000746467c20 */ /* 0x000fe20008410000 */
[C---:B------:R-:W-:Y:S01]  /*5ac0*/  ISETP.GE.U32.AND.EX P2, PT, R83.reuse, 0x1000000, PT, P2 ;  /* 0x010000005300780c */ /* 0x040fe20003f46120 */
[----:B------:R-:W-:Y:S01]  /*5ad0*/  FMUL.FTZ R68, R68, UR7 ;  /* 0x0000000744447c20 */ /* 0x000fe20008410000 */
[----:B------:R-:W-:Y:S01]  /*5ae0*/  LOP3.LUT P4, RZ, R83, 0xff00, RZ, 0xc0, !PT ;  /* 0x0000ff0053ff7812 */ /* 0x000fe2000788c0ff */
[--C-:B------:R-:W-:Y:S01]  /*5af0*/  FFMA.FTZ R164, R0, UR11, R216.reuse ;  /* 0x0000000b00a47c23 */ /* 0x100fe200080100d8 */
[----:B------:R-:W-:Y:S01]  /*5b00*/  PRMT R83, R48, 0x7632, R83 ;  /* 0x0000763230537816 */ /* 0x000fe20000000053 */
[----:B------:R-:W-:Y:S01]  /*5b10*/  FADD.FTZ R179, R180, -R179 ;  /* 0x800000b3b4b37221 */ /* 0x000fe20000010000 */
[----:B------:R-:W-:Y:S01]  /*5b20*/  ISETP.GE.U32.AND.EX P3, PT, R139, 0x1000000, PT, P3 ;  /* 0x010000008b00780c */ /* 0x000fe20003f66130 */
[--C-:B------:R-:W-:Y:S01]  /*5b30*/  FFMA.FTZ R176, R176, UR11, R216.reuse ;  /* 0x0000000bb0b07c23 */ /* 0x100fe200080100d8 */
[----:B------:R-:W-:Y:S01]  /*5b40*/  FSEL R75, R69, RZ, P2 ;  /* 0x000000ff454b7208 */ /* 0x000fe20001000000 */
[----:B------:R-:W-:Y:S01]  /*5b50*/  FFMA.FTZ R181, R181, UR11, R216 ;  /* 0x0000000bb5b57c23 */ /* 0x000fe200080100d8 */
[----:B------:R-:W-:Y:S01]  /*5b60*/  LOP3.LUT P5, RZ, R139, 0xff, RZ, 0xc0, !PT ;  /* 0x000000ff8bff7812 */ /* 0x000fe200078ac0ff */
[----:B------:R-:W-:Y:S01]  /*5b70*/  FADD.FTZ R176, R175, -R176 ;  /* 0x800000b0afb07221 */ /* 0x000fe20000010000 */
[----:B------:R-:W-:Y:S01]  /*5b80*/  LOP3.LUT P2, RZ, R139, 0xff00, RZ, 0xc0, !PT ;  /* 0x0000ff008bff7812 */ /* 0x000fe2000784c0ff */
[----:B------:R-:W-:Y:S01]  /*5b90*/  FADD.FTZ R182, R182, -R181 ;  /* 0x800000b5b6b67221 */ /* 0x000fe20000010000 */
[----:B------:R-:W-:Y:S01]  /*5ba0*/  SHF.L.U32 R0, R83, 0x10, RZ ;  /* 0x0000001053007819 */ /* 0x000fe200000006ff */
[----:B------:R-:W-:Y:S01]  /*5bb0*/  FADD.FTZ R172, R172, -R164 ;  /* 0x800000a4acac7221 */ /* 0x000fe20000010000 */
[----:B------:R-:W-:-:S02]  /*5bc0*/  FSEL R73, R69, RZ, P3 ;  /* 0x000000ff45497208 */ /* 0x000fc40001800000 */
[C---:B------:R-:W-:Y:S01]  /*5bd0*/  FSEL R74, R70.reuse, RZ, P6 ;  /* 0x000000ff464a7208 */ /* 0x040fe20003000000 */
[----:B------:R-:W-:Y:S01]  /*5be0*/  FFMA.FTZ R179, R179, UR10, R0 ;  /* 0x0000000ab3b37c23 */ /* 0x000fe20008010000 */
[----:B------:R-:W-:Y:S01]  /*5bf0*/  FSEL R70, R70, RZ, P5 ;  /* 0x000000ff46467208 */ /* 0x000fe20002800000 */
[----:B------:R-:W-:Y:S01]  /*5c00*/  IMAD.U32 R0, R49, 0x10000, RZ ;  /* 0x0001000031007824 */ /* 0x000fe200078e00ff */
[----:B------:R-:W-:Y:S01]  /*5c10*/  FSEL R69, R68, RZ, P2 ;  /* 0x000000ff44457208 */ /* 0x000fe20001000000 */
[----:B------:R-:W-:Y:S01]  /*5c20*/  FMUL.FTZ R179, R179, UR7 ;  /* 0x00000007b3b37c20 */ /* 0x000fe20008410000 */
[----:B------:R-:W-:Y:S01]  /*5c30*/  LOP3.LUT P3, RZ, R82, 0xff0000, RZ, 0xc0, !PT ;  /* 0x00ff000052ff7812 */ /* 0x000fe2000786c0ff */
[----:B------:R-:W-:Y:S01]  /*5c40*/  FFMA.FTZ R176, R176, UR10, R0 ;  /* 0x0000000ab0b07c23 */ /* 0x000fe20008010000 */
[C---:B------:R-:W-:Y:S02]  /*5c50*/  LOP3.LUT P6, RZ, R82.reuse, 0xff000000, RZ, 0xc0, !PT ;  /* 0xff00000052ff7812 */ /* 0x040fe400078cc0ff */
[----:B------:R-:W-:Y:S01]  /*5c60*/  LOP3.LUT P5, RZ, R82, 0xff00, RZ, 0xc0, !PT ;  /* 0x0000ff0052ff7812 */ /* 0x000fe200078ac0ff */
[----:B------:R-:W-:Y:S01]  /*5c70*/  FMUL.FTZ R176, R176, UR7 ;  /* 0x00000007b0b07c20 */ /* 0x000fe20008410000 */
[----:B------:R-:W-:-:S02]  /*5c80*/  LOP3.LUT P2, RZ, R82, 0xff, RZ, 0xc0, !PT ;  /* 0x000000ff52ff7812 */ /* 0x000fc4000784c0ff */
[----:B------:R-:W-:Y:S02]  /*5c90*/  PRMT R82, R49, 0x7632, R82 ;  /* 0x0000763231527816 */ /* 0x000fe40000000052 */
[----:B------:R-:W-:Y:S02]  /*5ca0*/  FSEL R68, R68, RZ, P4 ;  /* 0x000000ff44447208 */ /* 0x000fe40002000000 */
[----:B------:R-:W-:Y:S01]  /*5cb0*/  LOP3.LUT P4, RZ, R138, 0xff0000, RZ, 0xc0, !PT ;  /* 0x00ff00008aff7812 */ /* 0x000fe2000788c0ff */
[----:B------:R-:W-:Y:S01]  /*5cc0*/  IMAD.U32 R82, R82, 0x10000, RZ ;  /* 0x0001000052527824 */ /* 0x000fe200078e00ff */
[----:B------:R-:W-:Y:S02]  /*5cd0*/  F2FP.BF16.F32.PACK_AB R70, R69, R70 ;  /* 0x000000464546723e */ /* 0x000fe400000010ff */
[----:B------:R-:W-:Y:S01]  /*5ce0*/  FSEL R69, R176, RZ, P4 ;  /* 0x000000ffb0457208 */ /* 0x000fe20002000000 */
[----:B------:R-:W-:Y:S01]  /*5cf0*/  FFMA.FTZ R182, R182, UR10, R82 ;  /* 0x0000000ab6b67c23 */ /* 0x000fe20008010052 */
[----:B------:R-:W-:-:S02]  /*5d00*/  LOP3.LUT P4, RZ, R138, 0xff000000, RZ, 0xc0, !PT ;  /* 0xff0000008aff7812 */ /* 0x000fc4000788c0ff */
[----:B------:R-:W-:Y:S01]  /*5d10*/  F2FP.BF16.F32.PACK_AB R71, R73, R71 ;  /* 0x000000474947723e */ /* 0x000fe200000010ff */
[----:B------:R-:W-:Y:S01]  /*5d20*/  FMUL.FTZ R182, R182, UR7 ;  /* 0x00000007b6b67c20 */ /* 0x000fe20008410000 */
[----:B------:R-:W-:Y:S02]  /*5d30*/  FSEL R73, R176, RZ, P3 ;  /* 0x000000ffb0497208 */ /* 0x000fe40001800000 */
[----:B------:R-:W-:Y:S02]  /*5d40*/  LOP3.LUT P3, RZ, R138, 0xff, RZ, 0xc0, !PT ;  /* 0x000000ff8aff7812 */ /* 0x000fe4000786c0ff */
[----:B------:R-:W-:Y:S02]  /*5d50*/  FSEL R0, R182, RZ, P4 ;  /* 0x000000ffb6007208 */ /* 0x000fe40002000000 */
[----:B------:R-:W-:Y:S02]  /*5d60*/  LOP3.LUT P4, RZ, R138, 0xff00, RZ, 0xc0, !PT ;  /* 0x0000ff008aff7812 */ /* 0x000fe4000788c0ff */
[----:B------:R-:W-:-:S02]  /*5d70*/  F2FP.BF16.F32.PACK_AB R69, R0, R69 ;  /* 0x000000450045723e */ /* 0x000fc400000010ff */
[----:B------:R-:W-:Y:S02]  /*5d80*/  SHF.L.U32 R0, R48, 0x10, RZ ;  /* 0x0000001030007819 */ /* 0x000fe400000006ff */
[----:B------:R-:W-:Y:S02]  /*5d90*/  F2FP.BF16.F32.PACK_AB R75, R75, R72 ;  /* 0x000000484b4b723e */ /* 0x000fe400000010ff */
[----:B------:R-:W-:Y:S01]  /*5da0*/  F2FP.BF16.F32.PACK_AB R74, R68, R74 ;  /* 0x0000004a444a723e */ /* 0x000fe200000010ff */
[----:B------:R-:W-:Y:S01]  /*5db0*/  FFMA.FTZ R0, R172, UR10, R0 ;  /* 0x0000000aac007c23 */ /* 0x000fe20008010000 */
[----:B------:R-:W-:Y:S02]  /*5dc0*/  FSEL R182, R182, RZ, P6 ;  /* 0x000000ffb6b67208 */ /* 0x000fe40003000000 */
[C---:B------:R-:W-:Y:S01]  /*5dd0*/  FSEL R72, R179.reuse, RZ, P5 ;  /* 0x000000ffb3487208 */ /* 0x040fe20002800000 */
[----:B------:R-:W-:Y:S01]  /*5de0*/  FMUL.FTZ R0, R0, UR7 ;  /* 0x0000000700007c20 */ /* 0x000fe20008410000 */
[----:B------:R-:W-:-:S02]  /*5df0*/  FSEL R68, R179, RZ, P4 ;  /* 0x000000ffb3447208 */ /* 0x000fc40002000000 */
[----:B------:R-:W-:Y:S02]  /*5e00*/  F2FP.BF16.F32.PACK_AB R73, R182, R73 ;  /* 0x00000049b649723e */ /* 0x000fe400000010ff */
[C---:B------:R-:W-:Y:S02]  /*5e10*/  FSEL R82, R0.reuse, RZ, P3 ;  /* 0x000000ff00527208 */ /* 0x040fe40001800000 */
[----:B------:R-:W-:Y:S02]  /*5e20*/  FSEL R0, R0, RZ, P2 ;  /* 0x000000ff00007208 */ /* 0x000fe40001000000 */
[----:B------:R-:W-:Y:S02]  /*5e30*/  F2FP.BF16.F32.PACK_AB R68, R68, R82 ;  /* 0x000000524444723e */ /* 0x000fe400000010ff */
[----:B------:R-:W-:Y:S01]  /*5e40*/  F2FP.BF16.F32.PACK_AB R72, R72, R0 ;  /* 0x000000004848723e */ /* 0x000fe200000010ff */
[----:B------:R-:W-:Y:S06]  /*5e50*/  BRA `(.L_x_247) ;  /* 0x0000000400687947 */ /* 0x000fec0003800000 */
.L_x_251:
[----:B------:R-:W-:Y:S01]  /*5e60*/  FFMA.FTZ R0, R0, UR11, R216 ;  /* 0x0000000b00007c23 */ /* 0x000fe200080100d8 */
[C---:B-----5:R-:W-:Y:S01]  /*5e70*/  PRMT R64, R51.reuse, 0x7632, R64 ;  /* 0x0000763233407816 */ /* 0x060fe20000000040 */
[--C-:B------:R-:W-:Y:S01]  /*5e80*/  FFMA.FTZ R164, R164, UR11, R216.reuse ;  /* 0x0000000ba4a47c23 */ /* 0x100fe200080100d8 */
[----:B------:R-:W-:Y:S01]  /*5e90*/  FFMA.FTZ R178, R178, UR11, R216 ;  /* 0x0000000bb2b27c23 */ /* 0x000fe200080100d8 */
[--C-:B------:R-:W-:Y:S01]  /*5ea0*/  FADD.FTZ R172, R172, -R0.reuse ;  /* 0x80000000acac7221 */ /* 0x100fe20000010000 */
[----:B------:R-:W-:Y:S01]  /*5eb0*/  PRMT R0, R50, 0x7632, R0 ;  /* 0x0000763232007816 */ /* 0x000fe20000000000 */
[----:B------:R-:W-:Y:S01]  /*5ec0*/  FFMA.FTZ R184, R184, UR11, R216 ;  /* 0x0000000bb8b87c23 */ /* 0x000fe200080100d8 */
[----:B------:R-:W-:Y:S01]  /*5ed0*/  SHF.L.U32 R65, R51, 0x10, RZ ;  /* 0x0000001033417819 */ /* 0x000fe200000006ff */
[----:B------:R-:W-:Y:S01]  /*5ee0*/  FADD.FTZ R67, R165, -R164 ;  /* 0x800000a4a5437221 */ /* 0x000fe20000010000 */
[----:B------:R-:W-:Y:S02]  /*5ef0*/  IMAD.U32 R64, R64, 0x10000, RZ ;  /* 0x0001000040407824 */ /* 0x000fe400078e00ff */
[----:B------:R-:W-:Y:S01]  /*5f00*/  FADD.FTZ R69, R177, -R178 ;  /* 0x800000b2b1457221 */ /* 0x000fe20000010000 */
[----:B------:R-:W-:Y:S01]  /*5f10*/  SHF.L.U32 R0, R0, 0x10, RZ ;  /* 0x0000001000007819 */ /* 0x000fe200000006ff */
[----:B------:R-:W-:Y:S01]  /*5f20*/  FADD.FTZ R183, R183, -R184 ;  /* 0x800000b8b7b77221 */ /* 0x000fe20000010000 */
[----:B------:R-:W-:Y:S01]  /*5f30*/  FFMA.FTZ R67, R67, UR10, R64 ;  /* 0x0000000a43437c23 */ /* 0x000fe20008010040 */
[----:B------:R-:W-:Y:S01]  /*5f40*/  FFMA.FTZ R69, R69, UR10, R65 ;  /* 0x0000000a45457c23 */ /* 0x000fe20008010041 */
[----:B------:R-:W-:Y:S01]  /*5f50*/  ISETP.GE.U32.AND P2, PT, R82, RZ, PT ;  /* 0x000000ff5200720c */ /* 0x000fe20003f46070 */
[--C-:B------:R-:W-:Y:S01]  /*5f60*/  FFMA.FTZ R183, R183, UR10, R0.reuse ;  /* 0x0000000ab7b77c23 */ /* 0x100fe20008010000 */
[----:B------:R-:W-:Y:S01]  /*5f70*/  PRMT R0, R49, 0x7632, R0 ;  /* 0x0000763231007816 */ /* 0x000fe20000000000 */
[--C-:B------:R-:W-:Y:S01]  /*5f80*/  FFMA.FTZ R181, R181, UR11, R216.reuse ;  /* 0x0000000bb5b57c23 */ /* 0x100fe200080100d8 */
[----:B------:R-:W-:Y:S01]  /*5f90*/  FMUL.FTZ R71, R69, UR7 ;  /* 0x0000000745477c20 */ /* 0x000fe20008410000 */
[----:B------:R-:W-:Y:S01]  /*5fa0*/  ISETP.GE.U32.AND P3, PT, R138, RZ, PT ;  /* 0x000000ff8a00720c */ /* 0x000fe20003f66070 */
[----:B------:R-:W-:Y:S01]  /*5fb0*/  FMUL.FTZ R68, R67, UR7 ;  /* 0x0000000743447c20 */ /* 0x000fe20008410000 */
[----:B------:R-:W-:Y:S01]  /*5fc0*/  FFMA.FTZ R66, R174, UR11, R216 ;  /* 0x0000000bae427c23 */ /* 0x000fe200080100d8 */
[C---:B------:R-:W-:Y:S01]  /*5fd0*/  LOP3.LUT P5, RZ, R83.reuse, 0xff0000, RZ, 0xc0, !PT ;  /* 0x00ff000053ff7812 */ /* 0x040fe200078ac0ff */
[----:B------:R-:W-:Y:S01]  /*5fe0*/  FADD.FTZ R182, R182, -R181 ;  /* 0x800000b5b6b67221 */ /* 0x000fe20000010000 */
[----:B------:R-:W-:Y:S01]  /*5ff0*/  ISETP.GE.U32.AND.EX P2, PT, R83, 0x1000000, PT, P2 ;  /* 0x010000005300780c */ /* 0x000fe20003f46120 */
[----:B------:R-:W-:Y:S01]  /*6000*/  IMAD.U32 R0, R0, 0x10000, RZ ;  /* 0x0001000000007824 */ /* 0x000fe200078e00ff */
[----:B------:R-:W-:Y:S01]  /*6010*/  LOP3.LUT P4, RZ, R139, 0xff0000, RZ, 0xc0, !PT ;  /* 0x00ff00008bff7812 */ /* 0x000fe2000788c0ff */
[----:B------:R-:W-:Y:S01]  /*6020*/  FADD.FTZ R66, R173, -R66 ;  /* 0x80000042ad427221 */ /* 0x000fe20000010000 */
[----:B------:R-:W-:Y:S01]  /*6030*/  ISETP.GE.U32.AND.EX P3, PT, R139, 0x1000000, PT, P3 ;  /* 0x010000008b00780c */ /* 0x000fe20003f66130 */
[----:B------:R-:W-:Y:S01]  /*6040*/  IMAD.U32 R64, R50, 0x10000, RZ ;  /* 0x0001000032407824 */ /* 0x000fe200078e00ff */
[C---:B------:R-:W-:Y:S01]  /*6050*/  FSEL R75, R71.reuse, RZ, P5 ;  /* 0x000000ff474b7208 */ /* 0x040fe20002800000 */
[----:B------:R-:W-:Y:S01]  /*6060*/  FFMA.FTZ R176, R176, UR11, R216 ;  /* 0x0000000bb0b07c23 */ /* 0x000fe200080100d8 */
[----:B------:R-:W-:Y:S01]  /*6070*/  FSEL R65, R68, RZ, P2 ;  /* 0x000000ff44417208 */ /* 0x000fe20001000000 */
[----:B------:R-:W-:Y:S01]  /*6080*/  FFMA.FTZ R182, R182, UR10, R0 ;  /* 0x0000000ab6b67c23 */ /* 0x000fe20008010000 */
[----:B------:R-:W-:Y:S01]  /*6090*/  FSEL R71, R71, RZ, P4 ;  /* 0x000000ff47477208 */ /* 0x000fe20002000000 */
[----:B------:R-:W-:Y:S01]  /*60a0*/  FFMA.FTZ R179, R179, UR11, R216 ;  /* 0x0000000bb3b37c23 */ /* 0x000fe200080100d8 */
[----:B------:R-:W-:Y:S01]  /*60b0*/  FSEL R68, R68, RZ, P3 ;  /* 0x000000ff44447208 */ /* 0x000fe20001800000 */
[----:B------:R-:W-:Y:S01]  /*60c0*/  FFMA.FTZ R66, R66, UR10, R64 ;  /* 0x0000000a42427c23 */ /* 0x000fe20008010040 */
[----:B------:R-:W-:Y:S01]  /*60d0*/  PRMT R0, R48, 0x7632, R0 ;  /* 0x0000763230007816 */ /* 0x000fe20000000000 */
[----:B------:R-:W-:Y:S01]  /*60e0*/  FADD.FTZ R175, R175, -R176 ;  /* 0x800000b0afaf7221 */ /* 0x000fe20000010000 */
[----:B------:R-:W-:Y:S01]  /*60f0*/  F2FP.BF16.F32.PACK_AB R75, R65, R75 ;  /* 0x0000004b414b723e */ /* 0x000fe200000010ff */
[----:B------:R-:W-:Y:S01]  /*6100*/  IMAD.U32 R65, R49, 0x10000, RZ ;  /* 0x0001000031417824 */ /* 0x000fe200078e00ff */
[----:B------:R-:W-:Y:S01]  /*6110*/  SHF.L.U32 R0, R0, 0x10, RZ ;  /* 0x0000001000007819 */ /* 0x000fe200000006ff */
[----:B------:R-:W-:Y:S01]  /*6120*/  FADD.FTZ R180, R180, -R179 ;  /* 0x800000b3b4b47221 */ /* 0x000fe20000010000 */
[----:B------:R-:W-:Y:S01]  /*6130*/  F2FP.BF16.F32.PACK_AB R71, R68, R71 ;  /* 0x000000474447723e */ /* 0x000fe200000010ff */
[----:B------:R-:W-:Y:S01]  /*6140*/  FMUL.FTZ R70, R66, UR7 ;  /* 0x0000000742467c20 */ /* 0x000fe20008410000 */
[----:B------:R-:W-:Y:S01]  /*6150*/  FMUL.FTZ R68, R183, UR7 ;  /* 0x00000007b7447c20 */ /* 0x000fe20008410000 */
[----:B------:R-:W-:Y:S01]  /*6160*/  LOP3.LUT P6, RZ, R83, 0xff, RZ, 0xc0, !PT ;  /* 0x000000ff53ff7812 */ /* 0x000fe200078cc0ff */
[----:B------:R-:W-:Y:S01]  /*6170*/  FFMA.FTZ R65, R175, UR10, R65 ;  /* 0x0000000aaf417c23 */ /* 0x000fe20008010041 */
[----:B------:R-:W-:Y:S01]  /*6180*/  LOP3.LUT P4, RZ, R83, 0xff00, RZ, 0xc0, !PT ;  /* 0x0000ff0053ff7812 */ /* 0x000fe2000788c0ff */
[----:B------:R-:W-:Y:S01]  /*6190*/  FFMA.FTZ R64, R180, UR10, R0 ;  /* 0x0000000ab4407c23 */ /* 0x000fe20008010000 */
[----:B------:R-:W-:Y:S01]  /*61a0*/  F2FP.BF16.F32.PACK_AB R67, R67, R69 ;  /* 0x000000454343723e */ /* 0x000fe200000010ff */
[----:B------:R-:W-:Y:S01]  /*61b0*/  FMUL.FTZ R69, R65, UR7 ;  /* 0x0000000741457c20 */ /* 0x000fe20008410000 */
[----:B------:R-:W-:-:S02]  /*61c0*/  FSEL R74, R70, RZ, P6 ;  /* 0x000000ff464a7208 */ /* 0x000fc40003000000 */
[----:B------:R-:W-:Y:S02]  /*61d0*/  FSEL R0, R68, RZ, P4 ;  /* 0x000000ff44007208 */ /* 0x000fe40002000000 */
[C---:B------:R-:W-:Y:S02]  /*61e0*/  LOP3.LUT P5, RZ, R139.reuse, 0xff, RZ, 0xc0, !PT ;  /* 0x000000ff8bff7812 */ /* 0x040fe400078ac0ff */
[----:B------:R-:W-:Y:S02]  /*61f0*/  LOP3.LUT P2, RZ, R82, 0xff0000, RZ, 0xc0, !PT ;  /* 0x00ff000052ff7812 */ /* 0x000fe4000784c0ff */
[----:B------:R-:W-:Y:S02]  /*6200*/  LOP3.LUT P4, RZ, R139, 0xff00, RZ, 0xc0, !PT ;  /* 0x0000ff008bff7812 */ /* 0x000fe4000788c0ff */
[----:B------:R-:W-:Y:S01]  /*6210*/  F2FP.BF16.F32.PACK_AB R74, R0, R74 ;  /* 0x0000004a004a723e */ /* 0x000fe200000010ff */
[----:B------:R-:W-:Y:S01]  /*6220*/  FMUL.FTZ R0, R182, UR7 ;  /* 0x00000007b6007c20 */ /* 0x000fe20008410000 */
[----:B------:R-:W-:-:S02]  /*6230*/  FSEL R70, R70, RZ, P5 ;  /* 0x000000ff46467208 */ /* 0x000fc40002800000 */
[----:B------:R-:W-:Y:S02]  /*6240*/  FSEL R68, R68, RZ, P4 ;  /* 0x000000ff44447208 */ /* 0x000fe40002000000 */
[----:B------:R-:W-:Y:S02]  /*6250*/  FSEL R73, R69, RZ, P2 ;  /* 0x000000ff45497208 */ /* 0x000fe40001000000 */
[----:B------:R-:W-:Y:S02]  /*6260*/  LOP3.LUT P2, RZ, R138, 0xff000000, RZ, 0xc0, !PT ;  /* 0xff0000008aff7812 */ /* 0x000fe4000784c0ff */
[----:B------:R-:W-:Y:S02]  /*6270*/  LOP3.LUT P3, RZ, R82, 0xff000000, RZ, 0xc0, !PT ;  /* 0xff00000052ff7812 */ /* 0x000fe4000786c0ff */
[----:B------:R-:W-:Y:S02]  /*6280*/  LOP3.LUT P4, RZ, R138, 0xff0000, RZ, 0xc0, !PT ;  /* 0x00ff00008aff7812 */ /* 0x000fe4000788c0ff */
[----:B------:R-:W-:-:S02]  /*6290*/  SHF.L.U32 R72, R48, 0x10, RZ ;  /* 0x0000001030487819 */ /* 0x000fc400000006ff */
[----:B------:R-:W-:Y:S02]  /*62a0*/  F2FP.BF16.F32.PACK_AB R70, R68, R70 ;  /* 0x000000464446723e */ /* 0x000fe400000010ff */
[----:B------:R-:W-:Y:S01]  /*62b0*/  FSEL R68, R0, RZ, P2 ;  /* 0x000000ff00447208 */ /* 0x000fe20001000000 */
[----:B------:R-:W-:Y:S01]  /*62c0*/  FFMA.FTZ R172, R172, UR10, R72 ;  /* 0x0000000aacac7c23 */ /* 0x000fe20008010048 */
[----:B------:R-:W-:Y:S02]  /*62d0*/  FSEL R69, R69, RZ, P4 ;  /* 0x000000ff45457208 */ /* 0x000fe40002000000 */
[----:B------:R-:W-:Y:S02]  /*62e0*/  FSEL R0, R0, RZ, P3 ;  /* 0x000000ff00007208 */ /* 0x000fe40001800000 */
[----:B------:R-:W-:Y:S01]  /*62f0*/  F2FP.BF16.F32.PACK_AB R69, R68, R69 ;  /* 0x000000454445723e */ /* 0x000fe200000010ff */
[----:B------:R-:W-:Y:S01]  /*6300*/  FMUL.FTZ R68, R64, UR7 ;  /* 0x0000000740447c20 */ /* 0x000fe20008410000 */
[----:B------:R-:W-:Y:S01]  /*6310*/  F2FP.BF16.F32.PACK_AB R73, R0, R73 ;  /* 0x000000490049723e */ /* 0x000fe200000010ff */
        /* <DEDUP_REMOVED lines=13> */
[----:B------:R-:W-:-:S07]  /*63f0*/  F2FP.BF16.F32.PACK_AB R72, R72, R0 ;  /* 0x000000004848723e */ /* 0x000fce00000010ff */
.L_x_247:
[----:B------:R-:W-:-:S04]  /*6400*/  ISETP.NE.U32.AND P2, PT, RZ, UR5, PT ;  /* 0x00000005ff007c0c */ /* 0x000fc8000bf45070 */
[----:B------:R-:W-:-:S13]  /*6410*/  ISETP.NE.AND.EX P2, PT, RZ, UR6, PT, P2 ;  /* 0x00000006ff007c0c */ /* 0x000fda000bf45320 */
[----:B------:R-:W0:Y:S02]  /*6420*/  @P2 LDC.64 R82, c[0x0][0x478] ;  /* 0x00011e00ff522b82 */ /* 0x000e240000000a00 */
[----:B0-----:R-:W-:-:S05]  /*6430*/  @P2 IMAD.WIDE.U32 R82, R171, 0x10, R82 ;  /* 0x00000010ab522825 */ /* 0x001fca00078e0052 */
[----:B------:R0:W-:Y:S02]  /*6440*/  @P2 STG.E.128 desc[UR18][R82.64], R64 ;  /* 0x0000004052002986 */ /* 0x0001e4000c101d12 */
[----:B0-----:R-:W-:-:S04]  /*6450*/  IMAD.MOV.U32 R82, RZ, RZ, 0x10 ;  /* 0x00000010ff527424 */ /* 0x001fc800078e00ff */
        /* <DEDUP_REMOVED lines=8> */
[----:B------:R-:W-:Y:S01]  /*64e0*/  PRMT R0, R55, 0x7632, R0 ;  /* 0x0000763237007816 */ /* 0x000fe20000000000 */
[--C-:B------:R-:W-:Y:S01]  /*64f0*/  FFMA.FTZ R197, R197, UR11, R216.reuse ;  /* 0x0000000bc5c57c23 */ /* 0x100fe200080100d8 */
[--C-:B------:R-:W-:Y:S01]  /*6500*/  FFMA.FTZ R188, R188, UR11, R216.reuse ;  /* 0x0000000bbcbc7c23 */ /* 0x100fe200080100d8 */
[----:B------:R-:W-:Y:S01]  /*6510*/  SHF.L.U32 R67, R55, 0x10, RZ ;  /* 0x0000001037437819 */ /* 0x000fe200000006ff */
[----:B------:R-:W-:Y:S01]  /*6520*/  FFMA.FTZ R199, R199, UR11, R216 ;  /* 0x0000000bc7c77c23 */ /* 0x000fe200080100d8 */
[----:B------:R-:W-:Y:S01]  /*6530*/  SHF.L.U32 R0, R0, 0x10, RZ ;  /* 0x0000001000007819 */ /* 0x000fe200000006ff */
[----:B------:R-:W-:Y:S01]  /*6540*/  FADD.FTZ R197, R196, -R197 ;  /* 0x800000c5c4c57221 */ /* 0x000fe20000010000 */
[----:B------:R-:W-:Y:S01]  /*6550*/  FADD.FTZ R188, R191, -R188 ;  /* 0x800000bcbfbc7221 */ /* 0x000fe20000010000 */
[----:B------:R-:W-:Y:S01]  /*6560*/  PRMT R64, R54, 0x7632, R64 ;  /* 0x0000763236407816 */ /* 0x000fe20000000040 */
[----:B------:R-:W-:Y:S01]  /*6570*/  FADD.FTZ R66, R198, -R199 ;  /* 0x800000c7c6427221 */ /* 0x000fe20000010000 */
[----:B------:R-:W-:Y:S01]  /*6580*/  FFMA.FTZ R0, R197, UR10, R0 ;  /* 0x0000000ac5007c23 */ /* 0x000fe20008010000 */
[----:B------:R-:W-:Y:S01]  /*6590*/  FFMA.FTZ R67, R188, UR10, R67 ;  /* 0x0000000abc437c23 */ /* 0x000fe20008010043 */
[----:B------:R-:W-:Y:S01]  /*65a0*/  ISETP.GE.U32.AND P3, PT, R140, RZ, PT ;  /* 0x000000ff8c00720c */ /* 0x000fe20003f66070 */
[----:B------:R-:W-:Y:S01]  /*65b0*/  IMAD.U32 R64, R64, 0x10000, RZ ;  /* 0x0001000040407824 */ /* 0x000fe200078e00ff */
[----:B------:R-:W-:Y:S01]  /*65c0*/  LOP3.LUT P5, RZ, R141, 0xff0000, RZ, 0xc0, !PT ;  /* 0x00ff00008dff7812 */ /* 0x000fe200078ac0ff */
[----:B------:R-:W-:Y:S01]  /*65d0*/  FMUL.FTZ R75, R67, UR7 ;  /* 0x00000007434b7c20 */ /* 0x000fe20008410000 */
[C---:B------:R-:W-:Y:S01]  /*65e0*/  F2FP.BF16.F32.PACK_AB R67, R0.reuse, R67 ;  /* 0x000000430043723e */ /* 0x040fe200000010ff */
[----:B------:R-:W-:Y:S01]  /*65f0*/  FMUL.FTZ R0, R0, UR7 ;  /* 0x0000000700007c20 */ /* 0x000fe20008410000 */
[----:B------:R-:W-:Y:S01]  /*6600*/  ISETP.GE.U32.AND.EX P3, PT, R141, 0x1000000, PT, P3 ;  /* 0x010000008d00780c */ /* 0x000fe20003f66130 */
[----:B------:R-:W-:Y:S01]  /*6610*/  FFMA.FTZ R66, R66, UR10, R64 ;  /* 0x0000000a42427c23 */ /* 0x000fe20008010040 */
[----:B0-----:R-:W-:Y:S01]  /*6620*/  PRMT R68, R52, 0x7632, R68 ;  /* 0x0000763234447816 */ /* 0x001fe20000000044 */
[--C-:B------:R-:W-:Y:S01]  /*6630*/  FFMA.FTZ R88, R88, UR11, R216.reuse ;  /* 0x0000000b58587c23 */ /* 0x100fe200080100d8 */
[----:B------:R-:W-:Y:S01]  /*6640*/  FSEL R71, R75, RZ, P5 ;  /* 0x000000ff4b477208 */ /* 0x000fe20002800000 */
[----:B------:R-:W-:Y:S01]  /*6650*/  FFMA.FTZ R65, R190, UR11, R216 ;  /* 0x0000000bbe417c23 */ /* 0x000fe200080100d8 */
[----:B------:R-:W-:Y:S01]  /*6660*/  FSEL R64, R0, RZ, P3 ;  /* 0x000000ff00407208 */ /* 0x000fe20001800000 */
[----:B------:R-:W-:Y:S01]  /*6670*/  FADD.FTZ R84, R84, -R88 ;  /* 0x8000005854547221 */ /* 0x000fe20000010000 */
[----:B------:R-:W-:-:S02]  /*6680*/  IMAD.U32 R68, R68, 0x10000, RZ ;  /* 0x0001000044447824 */ /* 0x000fc400078e00ff */
[----:B------:R-:W-:Y:S01]  /*6690*/  FADD.FTZ R65, R189, -R65 ;  /* 0x80000041bd417221 */ /* 0x000fe20000010000 */
[----:B------:R-:W-:Y:S01]  /*66a0*/  F2FP.BF16.F32.PACK_AB R71, R64, R71 ;  /* 0x000000474047723e */ /* 0x000fe200000010ff */
[----:B------:R-:W-:Y:S02]  /*66b0*/  IMAD.U32 R64, R54, 0x10000, RZ ;  /* 0x0001000036407824 */ /* 0x000fe400078e00ff */
[----:B------:R-:W-:Y:S01]  /*66c0*/  FFMA.FTZ R187, R187, UR11, R216 ;  /* 0x0000000bbbbb7c23 */ /* 0x000fe200080100d8 */
[----:B------:R-:W-:Y:S01]  /*66d0*/  PRMT R69, R53, 0x7632, R69 ;  /* 0x0000763235457816 */ /* 0x000fe20000000045 */
[----:B------:R-:W-:Y:S01]  /*66e0*/  FFMA.FTZ R84, R84, UR10, R68 ;  /* 0x0000000a54547c23 */ /* 0x000fe20008010044 */
[----:B------:R-:W-:Y:S01]  /*66f0*/  FFMA.FTZ R89, R89, UR11, R216 ;  /* 0x0000000b59597c23 */ /* 0x000fe200080100d8 */
[----:B------:R-:W-:Y:S01]  /*6700*/  ISETP.GE.U32.AND P4, PT, R80, RZ, PT ;  /* 0x000000ff5000720c */ /* 0x000fe20003f86070 */
[----:B------:R-:W-:Y:S01]  /*6710*/  FFMA.FTZ R65, R65, UR10, R64 ;  /* 0x0000000a41417c23 */ /* 0x000fe20008010040 */
[----:B------:R-:W-:Y:S01]  /*6720*/  SHF.L.U32 R68, R53, 0x10, RZ ;  /* 0x0000001035447819 */ /* 0x000fe200000006ff */
[----:B------:R-:W-:Y:S01]  /*6730*/  FADD.FTZ R186, R186, -R187 ;  /* 0x800000bbbaba7221 */ /* 0x000fe20000010000 */
[----:B------:R-:W-:Y:S01]  /*6740*/  SHF.L.U32 R69, R69, 0x10, RZ ;  /* 0x0000001045457819 */ /* 0x000fe200000006ff */
[----:B------:R-:W-:Y:S01]  /*6750*/  FADD.FTZ R85, R85, -R89 ;  /* 0x8000005955557221 */ /* 0x000fe20000010000 */
[----:B------:R-:W-:Y:S01]  /*6760*/  ISETP.GE.U32.AND.EX P3, PT, R81, 0x1000000, PT, P4 ;  /* 0x010000005100780c */ /* 0x000fe20003f66140 */
[----:B------:R-:W-:Y:S01]  /*6770*/  FMUL.FTZ R64, R65, UR7 ;  /* 0x0000000741407c20 */ /* 0x000fe20008410000 */
[C---:B------:R-:W-:Y:S01]  /*6780*/  LOP3.LUT P5, RZ, R81.reuse, 0xff0000, RZ, 0xc0, !PT ;  /* 0x00ff000051ff7812 */ /* 0x040fe200078ac0ff */
[----:B------:R-:W-:Y:S01]  /*6790*/  FFMA.FTZ R186, R186, UR10, R68 ;  /* 0x0000000ababa7c23 */ /* 0x000fe20008010044 */
[----:B------:R-:W-:Y:S01]  /*67a0*/  LOP3.LUT P4, RZ, R81, 0xff, RZ, 0xc0, !PT ;  /* 0x000000ff51ff7812 */ /* 0x000fe2000788c0ff */
[----:B------:R-:W-:Y:S01]  /*67b0*/  FFMA.FTZ R85, R85, UR10, R69 ;  /* 0x0000000a55557c23 */ /* 0x000fe20008010045 */
[----:B------:R-:W-:Y:S01]  /*67c0*/  FSEL R75, R75, RZ, P5 ;  /* 0x000000ff4b4b7208 */ /* 0x000fe20002800000 */
[----:B------:R-:W-:Y:S01]  /*67d0*/  FMUL.FTZ R70, R66, UR7 ;  /* 0x0000000742467c20 */ /* 0x000fe20008410000 */
[----:B------:R-:W-:Y:S01]  /*67e0*/  FSEL R0, R0, RZ, P3 ;  /* 0x000000ff00007208 */ /* 0x000fe20001800000 */
[----:B------:R-:W-:Y:S01]  /*67f0*/  FMUL.FTZ R69, R186, UR7 ;  /* 0x00000007ba457c20 */ /* 0x000fe20008410000 */
[----:B------:R-:W-:Y:S01]  /*6800*/  FSEL R74, R64, RZ, P4 ;  /* 0x000000ff404a7208 */ /* 0x000fe20002000000 */
[----:B------:R-:W-:Y:S01]  /*6810*/  FFMA.FTZ R162, R162, UR11, R216 ;  /* 0x0000000ba2a27c23 */ /* 0x000fe200080100d8 */
[----:B------:R-:W-:Y:S01]  /*6820*/  LOP3.LUT P6, RZ, R81, 0xff00, RZ, 0xc0, !PT ;  /* 0x0000ff0051ff7812 */ /* 0x000fe200078cc0ff */
[----:B------:R-:W-:Y:S01]  /*6830*/  IMAD.U32 R68, R52, 0x10000, RZ ;  /* 0x0001000034447824 */ /* 0x000fe200078e00ff */
[----:B------:R-:W-:Y:S01]  /*6840*/  LOP3.LUT P4, RZ, R80, 0xff0000, RZ, 0xc0, !PT ;  /* 0x00ff000050ff7812 */ /* 0x000fe2000788c0ff */
[----:B------:R-:W-:Y:S01]  /*6850*/  FADD.FTZ R163, R163, -R162 ;  /* 0x800000a2a3a37221 */ /* 0x000fe20000010000 */
[----:B------:R-:W-:-:S02]  /*6860*/  F2FP.BF16.F32.PACK_AB R75, R0, R75 ;  /* 0x0000004b004b723e */ /* 0x000fc400000010ff */
[----:B------:R-:W-:Y:S01]  /*6870*/  FSEL R0, R70, RZ, P6 ;  /* 0x000000ff46007208 */ /* 0x000fe20003000000 */
[----:B------:R-:W-:Y:S01]  /*6880*/  FFMA.FTZ R163, R163, UR10, R68 ;  /* 0x0000000aa3a37c23 */ /* 0x000fe20008010044 */
[----:B------:R-:W-:Y:S01]  /*6890*/  FSEL R73, R69, RZ, P4 ;  /* 0x000000ff45497208 */ /* 0x000fe20002000000 */
[----:B------:R-:W-:Y:S01]  /*68a0*/  FMUL.FTZ R68, R84, UR7 ;  /* 0x0000000754447c20 */ /* 0x000fe20008410000 */
        /* <DEDUP_REMOVED lines=10> */
[----:B------:R-:W-:Y:S02]  /*6950*/  F2FP.BF16.F32.PACK_AB R70, R70, R64 ;  /* 0x000000404646723e */ /* 0x000fe400000010ff */
[----:B------:R-:W-:-:S02]  /*6960*/  FSEL R64, R0, RZ, P4 ;  /* 0x000000ff00407208 */ /* 0x000fc40002000000 */
[----:B------:R-:W-:Y:S02]  /*6970*/  FSEL R0, R0, RZ, P5 ;  /* 0x000000ff00007208 */ /* 0x000fe40002800000 */
[----:B------:R-:W-:Y:S02]  /*6980*/  LOP3.LUT P6, RZ, R80, 0xff00, RZ, 0xc0, !PT ;  /* 0x0000ff0050ff7812 */ /* 0x000fe400078cc0ff */
[----:B------:R-:W-:Y:S01]  /*6990*/  F2FP.BF16.F32.PACK_AB R73, R0, R73 ;  /* 0x000000490049723e */ /* 0x000fe200000010ff */
[----:B------:R-:W-:Y:S01]  /*69a0*/  FMUL.FTZ R0, R163, UR7 ;  /* 0x00000007a3007c20 */ /* 0x000fe20008410000 */
[----:B------:R-:W-:Y:S02]  /*69b0*/  LOP3.LUT P4, RZ, R140, 0xff, RZ, 0xc0, !PT ;  /* 0x000000ff8cff7812 */ /* 0x000fe4000788c0ff */
[----:B------:R-:W-:Y:S02]  /*69c0*/  LOP3.LUT P3, RZ, R80, 0xff, RZ, 0xc0, !PT ;  /* 0x000000ff50ff7812 */ /* 0x000fe4000786c0ff */
[----:B------:R-:W-:-:S02]  /*69d0*/  LOP3.LUT P5, RZ, R140, 0xff00, RZ, 0xc0, !PT ;  /* 0x0000ff008cff7812 */ /* 0x000fc400078ac0ff */
[----:B------:R-:W-:Y:S02]  /*69e0*/  FSEL R72, R68, RZ, P6 ;  /* 0x000000ff44487208 */ /* 0x000fe40003000000 */
[----:B------:R-:W-:Y:S02]  /*69f0*/  FSEL R80, R0, RZ, P4 ;  /* 0x000000ff00507208 */ /* 0x000fe40002000000 */
[----:B------:R-:W-:Y:S02]  /*6a00*/  FSEL R68, R68, RZ, P5 ;  /* 0x000000ff44447208 */ /* 0x000fe40002800000 */
[----:B------:R-:W-:Y:S02]  /*6a10*/  FSEL R0, R0, RZ, P3 ;  /* 0x000000ff00007208 */ /* 0x000fe40001800000 */
[----:B------:R-:W-:Y:S02]  /*6a20*/  F2FP.BF16.F32.PACK_AB R66, R66, R65 ;  /* 0x000000414242723e */ /* 0x000fe400000010ff */
[----:B------:R-:W-:-:S02]  /*6a30*/  F2FP.BF16.F32.PACK_AB R69, R64, R69 ;  /* 0x000000454045723e */ /* 0x000fc400000010ff */
[----:B------:R-:W-:Y:S02]  /*6a40*/  F2FP.BF16.F32.PACK_AB R65, R85, R186 ;  /* 0x000000ba5541723e */ /* 0x000fe400000010ff */
[----:B------:R-:W-:Y:S02]  /*6a50*/  F2FP.BF16.F32.PACK_AB R64, R84, R163 ;  /* 0x000000a35440723e */ /* 0x000fe400000010ff */
[----:B------:R-:W-:Y:S02]  /*6a60*/  F2FP.BF16.F32.PACK_AB R68, R68, R80 ;  /* 0x000000504444723e */ /* 0x000fe400000010ff */
[----:B------:R-:W-:Y:S01]  /*6a70*/  F2FP.BF16.F32.PACK_AB R72, R72, R0 ;  /* 0x000000004848723e */ /* 0x000fe200000010ff */
[----:B------:R-:W-:Y:S06]  /*6a80*/  BRA `(.L_x_255) ;  /* 0x0000001c00b07947 */ /* 0x000fec0003800000 */
.L_x_254:
[----:B0-----:R-:W-:Y:S01]  /*6a90*/  PRMT R70, R53, 0x7632, R70 ;  /* 0x0000763235467816 */ /* 0x001fe20000000046 */
[----:B------:R-:W-:Y:S01]  /*6aa0*/  FFMA.FTZ R89, R89, UR11, R216 ;  /* 0x0000000b59597c23 */ /* 0x000fe200080100d8 */
[----:B------:R-:W-:Y:S01]  /*6ab0*/  PRMT R72, R55, 0x7632, R72 ;  /* 0x0000763237487816 */ /* 0x000fe20000000048 */
[--C-:B------:R-:W-:Y:S01]  /*6ac0*/  FFMA.FTZ R188, R188, UR11, R216.reuse ;  /* 0x0000000bbcbc7c23 */ /* 0x100fe200080100d8 */
[----:B------:R-:W-:Y:S01]  /*6ad0*/  SHF.L.U32 R70, R70, 0x10, RZ ;  /* 0x0000001046467819 */ /* 0x000fe200000006ff */
[----:B------:R-:W-:Y:S01]  /*6ae0*/  FADD.FTZ R68, R85, -R89 ;  /* 0x8000005955447221 */ /* 0x000fe20000010000 */
[----:B------:R-:W-:Y:S01]  /*6af0*/  FFMA.FTZ R69, R197, UR11, R216 ;  /* 0x0000000bc5457c23 */ /* 0x000fe200080100d8 */
[----:B------:R-:W-:Y:S01]  /*6b00*/  SHF.L.U32 R72, R72, 0x10, RZ ;  /* 0x0000001048487819 */ /* 0x000fe200000006ff */
[----:B------:R-:W-:Y:S01]  /*6b10*/  FADD.FTZ R191, R191, -R188 ;  /* 0x800000bcbfbf7221 */ /* 0x000fe20000010000 */
[----:B------:R-:W-:Y:S01]  /*6b20*/  FFMA.FTZ R68, R68, UR10, R70 ;  /* 0x0000000a44447c23 */ /* 0x000fe20008010046 */
[----:B------:R-:W-:Y:S01]  /*6b30*/  FADD.FTZ R69, R196, -R69 ;  /* 0x80000045c4457221 */ /* 0x000fe20000010000 */
[----:B------:R-:W-:Y:S01]  /*6b40*/  PRMT R71, R54, 0x7632, R71 ;  /* 0x0000763236477816 */ /* 0x000fe20000000047 */
[----:B------:R-:W-:-:S02]  /*6b50*/  IMAD.U32 R70, R55, 0x10000, RZ ;  /* 0x0001000037467824 */ /* 0x000fc400078e00ff */
[--C-:B------:R-:W-:Y:S01]  /*6b60*/  FFMA.FTZ R199, R199, UR11, R216.reuse ;  /* 0x0000000bc7c77c23 */ /* 0x100fe200080100d8 */
[----:B------:R-:W-:Y:S01]  /*6b70*/  FFMA.FTZ R190, R190, UR11, R216 ;  /* 0x0000000bbebe7c23 */ /* 0x000fe200080100d8 */
[----:B------:R-:W-:Y:S01]  /*6b80*/  FFMA.FTZ R69, R69, UR10, R72 ;  /* 0x0000000a45457c23 */ /* 0x000fe20008010048 */
[----:B------:R-:W-:Y:S01]  /*6b90*/  FFMA.FTZ R191, R191, UR10, R70 ;  /* 0x0000000abfbf7c23 */ /* 0x000fe20008010046 */
[----:B------:R-:W-:Y:S01]  /*6ba0*/  FADD.FTZ R0, R198, -R199 ;  /* 0x800000c7c6007221 */ /* 0x000fe20000010000 */
[----:B------:R-:W-:Y:S01]  /*6bb0*/  IMAD.U32 R71, R71, 0x10000, RZ ;  /* 0x0001000047477824 */ /* 0x000fe200078e00ff */
[----:B------:R-:W-:Y:S01]  /*6bc0*/  SHF.L.U32 R70, R54, 0x10, RZ ;  /* 0x0000001036467819 */ /* 0x000fe200000006ff */
[----:B------:R-:W-:Y:S01]  /*6bd0*/  FFMA.FTZ R187, R187, UR11, R216 ;  /* 0x0000000bbbbb7c23 */ /* 0x000fe200080100d8 */
[----:B------:R-:W-:Y:S01]  /*6be0*/  ISETP.GE.U32.AND P3, PT, R80, RZ, PT ;  /* 0x000000ff5000720c */ /* 0x000fe20003f66070 */
[----:B------:R-:W-:Y:S01]  /*6bf0*/  FADD.FTZ R190, R189, -R190 ;  /* 0x800000bebdbe7221 */ /* 0x000fe20000010000 */
[----:B------:R-:W-:Y:S01]  /*6c00*/  FMUL.FTZ R191, R191, UR7 ;  /* 0x00000007bfbf7c20 */ /* 0x000fe20008410000 */
[----:B------:R-:W-:Y:S01]  /*6c10*/  FMUL.FTZ R69, R69, UR7 ;  /* 0x0000000745457c20 */ /* 0x000fe20008410000 */
[----:B------:R-:W-:Y:S01]  /*6c20*/  FFMA.FTZ R0, R0, UR10, R71 ;  /* 0x0000000a00007c23 */ /* 0x000fe20008010047 */
[C---:B------:R-:W-:Y:S01]  /*6c30*/  LOP3.LUT P6, RZ, R81.reuse, 0xff0000, RZ, 0xc0, !PT ;  /* 0x00ff000051ff7812 */ /* 0x040fe200078cc0ff */
[----:B------:R-:W-:Y:S01]  /*6c40*/  FADD.FTZ R187, R186, -R187 ;  /* 0x800000bbbabb7221 */ /* 0x000fe20000010000 */
[----:B------:R-:W-:Y:S01]  /*6c50*/  ISETP.GE.U32.AND.EX P3, PT, R81, 0x1000000, PT, P3 ;  /* 0x010000005100780c */ /* 0x000fe20003f66130 */
[----:B------:R-:W-:-:S02]  /*6c60*/  IMAD.U32 R71, R53, 0x10000, RZ ;  /* 0x0001000035477824 */ /* 0x000fc400078e00ff */
[----:B------:R-:W-:Y:S01]  /*6c70*/  FFMA.FTZ R70, R190, UR10, R70 ;  /* 0x0000000abe467c23 */ /* 0x000fe20008010046 */
[----:B------:R-:W-:Y:S01]  /*6c80*/  LOP3.LUT P5, RZ, R141, 0xff0000, RZ, 0xc0, !PT ;  /* 0x00ff00008dff7812 */ /* 0x000fe200078ac0ff */
[----:B------:R-:W-:Y:S01]  /*6c90*/  FMUL.FTZ R68, R68, UR7 ;  /* 0x0000000744447c20 */ /* 0x000fe20008410000 */
[----:B------:R-:W-:Y:S01]  /*6ca0*/  ISETP.GE.U32.AND P4, PT, R140, RZ, PT ;  /* 0x000000ff8c00720c */ /* 0x000fe20003f86070 */
[----:B------:R-:W-:Y:S01]  /*6cb0*/  FFMA.FTZ R187, R187, UR10, R71 ;  /* 0x0000000abbbb7c23 */ /* 0x000fe20008010047 */
[----:B------:R-:W-:Y:S01]  /*6cc0*/  FSEL R82, R191, RZ, P6 ;  /* 0x000000ffbf527208 */ /* 0x000fe20003000000 */
[----:B------:R-:W-:Y:S01]  /*6cd0*/  FMUL.FTZ R70, R70, UR7 ;  /* 0x0000000746467c20 */ /* 0x000fe20008410000 */
[----:B------:R-:W-:Y:S01]  /*6ce0*/  FSEL R75, R69, RZ, P3 ;  /* 0x000000ff454b7208 */ /* 0x000fe20001800000 */
[--C-:B------:R-:W-:Y:S01]  /*6cf0*/  FFMA.FTZ R162, R162, UR11, R216.reuse ;  /* 0x0000000ba2a27c23 */ /* 0x100fe200080100d8 */
[C---:B------:R-:W-:Y:S01]  /*6d00*/  LOP3.LUT P6, RZ, R81.reuse, 0xff, RZ, 0xc0, !PT ;  /* 0x000000ff51ff7812 */ /* 0x040fe200078cc0ff */
[----:B------:R-:W-:Y:S01]  /*6d10*/  FFMA.FTZ R88, R88, UR11, R216 ;  /* 0x0000000b58587c23 */ /* 0x000fe200080100d8 */
[----:B------:R-:W-:Y:S01]  /*6d20*/  LOP3.LUT P3, RZ, R81, 0xff00, RZ, 0xc0, !PT ;  /* 0x0000ff0051ff7812 */ /* 0x000fe2000786c0ff */
[----:B------:R-:W-:Y:S01]  /*6d30*/  FMUL.FTZ R81, R0, UR7 ;  /* 0x0000000700517c20 */ /* 0x000fe20008410000 */
[----:B------:R-:W-:Y:S01]  /*6d40*/  FSEL R71, R191, RZ, P5 ;  /* 0x000000ffbf477208 */ /* 0x000fe20002800000 */
[----:B------:R-:W-:Y:S01]  /*6d50*/  FMUL.FTZ R0, R187, UR7 ;  /* 0x00000007bb007c20 */ /* 0x000fe20008410000 */
[----:B------:R-:W-:Y:S01]  /*6d60*/  LOP3.LUT P5, RZ, R141, 0xff, RZ, 0xc0, !PT ;  /* 0x000000ff8dff7812 */ /* 0x000fe200078ac0ff */
[----:B------:R-:W-:Y:S01]  /*6d70*/  FADD.FTZ R163, R163, -R162 ;  /* 0x800000a2a3a37221 */ /* 0x000fe20000010000 */
[----:B------:R-:W-:Y:S01]  /*6d80*/  ISETP.GE.U32.AND.EX P4, PT, R141, 0x1000000, PT, P4 ;  /* 0x010000008d00780c */ /* 0x000fe20003f86140 */
[----:B------:R-:W-:Y:S01]  /*6d90*/  FADD.FTZ R84, R84, -R88 ;  /* 0x8000005854547221 */ /* 0x000fe20000010000 */
[----:B------:R-:W-:-:S02]  /*6da0*/  FSEL R73, R70, RZ, P6 ;  /* 0x000000ff46497208 */ /* 0x000fc40003000000 */
[----:B------:R-:W-:Y:S02]  /*6db0*/  FSEL R83, R69, RZ, P4 ;  /* 0x000000ff45537208 */ /* 0x000fe40002000000 */
[----:B------:R-:W-:Y:S02]  /*6dc0*/  FSEL R70, R70, RZ, P5 ;  /* 0x000000ff46467208 */ /* 0x000fe40002800000 */
[----:B------:R-:W-:Y:S02]  /*6dd0*/  FSEL R74, R81, RZ, P3 ;  /* 0x000000ff514a7208 */ /* 0x000fe40001800000 */
[----:B------:R-:W-:Y:S02]  /*6de0*/  LOP3.LUT P4, RZ, R141, 0xff00, RZ, 0xc0, !PT ;  /* 0x0000ff008dff7812 */ /* 0x000fe4000788c0ff */
[C---:B------:R-:W-:Y:S02]  /*6df0*/  LOP3.LUT P5, RZ, R140.reuse, 0xff0000, RZ, 0xc0, !PT ;  /* 0x00ff00008cff7812 */ /* 0x040fe400078ac0ff */
[----:B------:R-:W-:-:S02]  /*6e00*/  LOP3.LUT P3, RZ, R140, 0xff000000, RZ, 0xc0, !PT ;  /* 0xff0000008cff7812 */ /* 0x000fc4000786c0ff */
[----:B------:R-:W-:Y:S02]  /*6e10*/  FSEL R81, R81, RZ, P4 ;  /* 0x000000ff51517208 */ /* 0x000fe40002000000 */
[----:B------:R-:W-:Y:S02]  /*6e20*/  FSEL R72, R0, RZ, P5 ;  /* 0x000000ff00487208 */ /* 0x000fe40002800000 */
[----:B------:R-:W-:Y:S02]  /*6e30*/  FSEL R69, R68, RZ, P3 ;  /* 0x000000ff44457208 */ /* 0x000fe40001800000 */
[C---:B------:R-:W-:Y:S02]  /*6e40*/  LOP3.LUT P6, RZ, R80.reuse, 0xff0000, RZ, 0xc0, !PT ;  /* 0x00ff000050ff7812 */ /* 0x040fe400078cc0ff */
[C---:B------:R-:W-:Y:S02]  /*6e50*/  LOP3.LUT P4, RZ, R80.reuse, 0xff000000, RZ, 0xc0, !PT ;  /* 0xff00000050ff7812 */ /* 0x040fe4000788c0ff */
[----:B------:R-:W-:-:S02]  /*6e60*/  LOP3.LUT P5, RZ, R80, 0xff00, RZ, 0xc0, !PT ;  /* 0x0000ff0050ff7812 */ /* 0x000fc400078ac0ff */
[----:B------:R-:W-:Y:S02]  /*6e70*/  LOP3.LUT P3, RZ, R80, 0xff, RZ, 0xc0, !PT ;  /* 0x000000ff50ff7812 */ /* 0x000fe4000786c0ff */
[----:B------:R-:W-:Y:S02]  /*6e80*/  PRMT R80, R52, 0x7632, R80 ;  /* 0x0000763234507816 */ /* 0x000fe40000000050 */
[----:B------:R-:W-:Y:S02]  /*6e90*/  F2FP.BF16.F32.PACK_AB R74, R74, R73 ;  /* 0x000000494a4a723e */ /* 0x000fe400000010ff */
[----:B------:R-:W-:Y:S01]  /*6ea0*/  FSEL R73, R0, RZ, P6 ;  /* 0x000000ff00497208 */ /* 0x000fe20003000000 */
[----:B------:R-:W-:Y:S01]  /*6eb0*/  IMAD.U32 R0, R52, 0x10000, RZ ;  /* 0x0001000034007824 */ /* 0x000fe200078e00ff */
[----:B------:R-:W-:Y:S02]  /*6ec0*/  SHF.L.U32 R80, R80, 0x10, RZ ;  /* 0x0000001050507819 */ /* 0x000fe400000006ff */
[----:B------:R-:W-:Y:S01]  /*6ed0*/  FSEL R68, R68, RZ, P4 ;  /* 0x000000ff44447208 */ /* 0x000fe20002000000 */
[----:B------:R-:W-:Y:S01]  /*6ee0*/  FFMA.FTZ R0, R163, UR10, R0 ;  /* 0x0000000aa3007c23 */ /* 0x000fe20008010000 */
[----:B------:R-:W-:Y:S01]  /*6ef0*/  LOP3.LUT P4, RZ, R140, 0xff, RZ, 0xc0, !PT ;  /* 0x000000ff8cff7812 */ /* 0x000fe2000788c0ff */
[----:B------:R-:W-:Y:S01]  /*6f00*/  FFMA.FTZ R84, R84, UR10, R80 ;  /* 0x0000000a54547c23 */ /* 0x000fe20008010050 */
[----:B------:R-:W-:Y:S01]  /*6f10*/  LOP3.LUT P6, RZ, R140, 0xff00, RZ, 0xc0, !PT ;  /* 0x0000ff008cff7812 */ /* 0x000fe200078cc0ff */
[----:B------:R-:W-:Y:S01]  /*6f20*/  FMUL.FTZ R0, R0, UR7 ;  /* 0x0000000700007c20 */ /* 0x000fe20008410000 */
[----:B------:R-:W-:Y:S01]  /*6f30*/  F2FP.BF16.F32.PACK_AB R69, R69, R72 ;  /* 0x000000484545723e */ /* 0x000fe200000010ff */
[----:B------:R-:W-:Y:S01]  /*6f40*/  FMUL.FTZ R84, R84, UR7 ;  /* 0x0000000754547c20 */ /* 0x000fe20008410000 */
[----:B------:R-:W-:-:S02]  /*6f50*/  F2FP.BF16.F32.PACK_AB R73, R68, R73 ;  /* 0x000000494449723e */ /* 0x000fc400000010ff */
[----:B------:R-:W-:Y:S02]  /*6f60*/  FSEL R80, R0, RZ, P4 ;  /* 0x000000ff00507208 */ /* 0x000fe40002000000 */
[C---:B------:R-:W-:Y:S02]  /*6f70*/  FSEL R72, R84.reuse, RZ, P5 ;  /* 0x000000ff54487208 */ /* 0x040fe40002800000 */
[----:B------:R-:W-:Y:S02]  /*6f80*/  FSEL R68, R84, RZ, P6 ;  /* 0x000000ff54447208 */ /* 0x000fe40003000000 */
[----:B------:R-:W-:Y:S02]  /*6f90*/  FSEL R0, R0, RZ, P3 ;  /* 0x000000ff00007208 */ /* 0x000fe40001800000 */
[----:B------:R-:W-:Y:S02]  /*6fa0*/  F2FP.BF16.F32.PACK_AB R71, R83, R71 ;  /* 0x000000475347723e */ /* 0x000fe400000010ff */
[----:B------:R-:W-:-:S02]  /*6fb0*/  F2FP.BF16.F32.PACK_AB R75, R75, R82 ;  /* 0x000000524b4b723e */ /* 0x000fc400000010ff */
[----:B------:R-:W-:Y:S02]  /*6fc0*/  F2FP.BF16.F32.PACK_AB R70, R81, R70 ;  /* 0x000000465146723e */ /* 0x000fe400000010ff */
[----:B------:R-:W-:Y:S02]  /*6fd0*/  F2FP.BF16.F32.PACK_AB R68, R68, R80 ;  /* 0x000000504444723e */ /* 0x000fe400000010ff */
[----:B------:R-:W-:Y:S01]  /*6fe0*/  F2FP.BF16.F32.PACK_AB R72, R72, R0 ;  /* 0x000000004848723e */ /* 0x000fe200000010ff */
[----:B------:R-:W-:Y:S06]  /*6ff0*/  BRA `(.L_x_255) ;  /* 0x0000001800547947 */ /* 0x000fec0003800000 */
.L_x_253:
[----:B------:R-:W-:Y:S05]  /*7000*/  @!P2 BRA `(.L_x_256) ;  /* 0x00000004003ca947 */ /* 0x000fea0003800000 */
[--C-:B------:R-:W-:Y:S01]  /*7010*/  FFMA.FTZ R188, R188, UR11, R216.reuse ;  /* 0x0000000bbcbc7c23 */ /* 0x100fe200080100d8 */
[--C-:B------:R-:W-:Y:S01]  /*7020*/  FFMA.FTZ R197, R197, UR11, R216.reuse ;  /* 0x0000000bc5c57c23 */ /* 0x100fe200080100d8 */
[--C-:B------:R-:W-:Y:S01]  /*7030*/  FFMA.FTZ R66, R190, UR11, R216.reuse ;  /* 0x0000000bbe427c23 */ /* 0x100fe200080100d8 */
[----:B------:R-:W-:Y:S01]  /*7040*/  FFMA.FTZ R65, R199, UR11, R216 ;  /* 0x0000000bc7417c23 */ /* 0x000fe200080100d8 */
[----:B------:R-:W-:Y:S01]  /*7050*/  FADD.FTZ R188, R191, -R188 ;  /* 0x800000bcbfbc7221 */ /* 0x000fe20000010000 */
[----:B------:R-:W-:Y:S01]  /*7060*/  FADD.FTZ R197, R196, -R197 ;  /* 0x800000c5c4c57221 */ /* 0x000fe20000010000 */
[----:B------:R-:W-:Y:S01]  /*7070*/  ISETP.GE.U32.AND P3, PT, R140, RZ, PT ;  /* 0x000000ff8c00720c */ /* 0x000fe20003f66070 */
[----:B------:R-:W-:Y:S01]  /*7080*/  FADD.FTZ R66, R189, -R66 ;  /* 0x80000042bd427221 */ /* 0x000fe20000010000 */
[----:B------:R-:W-:Y:S01]  /*7090*/  FMUL.FTZ R67, R188, UR10 ;  /* 0x0000000abc437c20 */ /* 0x000fe20008410000 */
[----:B------:R-:W-:Y:S01]  /*70a0*/  FMUL.FTZ R197, R197, UR10 ;  /* 0x0000000ac5c57c20 */ /* 0x000fe20008410000 */
[----:B------:R-:W-:Y:S01]  /*70b0*/  LOP3.LUT P6, RZ, R81, 0xff0000, RZ, 0xc0, !PT ;  /* 0x00ff000051ff7812 */ /* 0x000fe200078cc0ff */
[----:B------:R-:W-:Y:S01]  /*70c0*/  FADD.FTZ R65, R198, -R65 ;  /* 0x80000041c6417221 */ /* 0x000fe20000010000 */
[----:B0-----:R-:W-:Y:S01]  /*70d0*/  FMUL.FTZ R71, R67, UR7 ;  /* 0x0000000743477c20 */ /* 0x001fe20008410000 */
[----:B------:R-:W-:Y:S01]  /*70e0*/  FMUL.FTZ R0, R197, UR7 ;  /* 0x00000007c5007c20 */ /* 0x000fe20008410000 */
[----:B------:R-:W-:Y:S01]  /*70f0*/  LOP3.LUT P5, RZ, R141, 0xff0000, RZ, 0xc0, !PT ;  /* 0x00ff00008dff7812 */ /* 0x000fe200078ac0ff */
[--C-:B------:R-:W-:Y:S01]  /*7100*/  FFMA.FTZ R187, R187, UR11, R216.reuse ;  /* 0x0000000bbbbb7c23 */ /* 0x100fe200080100d8 */
[----:B------:R-:W-:Y:S01]  /*7110*/  ISETP.GE.U32.AND.EX P3, PT, R141, 0x1000000, PT, P3 ;  /* 0x010000008d00780c */ /* 0x000fe20003f66130 */
[----:B------:R-:W-:Y:S01]  /*7120*/  FMUL.FTZ R66, R66, UR10 ;  /* 0x0000000a42427c20 */ /* 0x000fe20008410000 */
[----:B------:R-:W-:Y:S01]  /*7130*/  ISETP.GE.U32.AND P4, PT, R80, RZ, PT ;  /* 0x000000ff5000720c */ /* 0x000fe20003f86070 */
[----:B------:R-:W-:Y:S01]  /*7140*/  FMUL.FTZ R65, R65, UR10 ;  /* 0x0000000a41417c20 */ /* 0x000fe20008410000 */
[C---:B------:R-:W-:Y:S01]  /*7150*/  FSEL R75, R71.reuse, RZ, P6 ;  /* 0x000000ff474b7208 */ /* 0x040fe20003000000 */
[----:B------:R-:W-:Y:S01]  /*7160*/  FADD.FTZ R186, R186, -R187 ;  /* 0x800000bbbaba7221 */ /* 0x000fe20000010000 */
[----:B------:R-:W-:Y:S01]  /*7170*/  FSEL R71, R71, RZ, P5 ;  /* 0x000000ff47477208 */ /* 0x000fe20002800000 */
[----:B------:R-:W-:Y:S01]  /*7180*/  FMUL.FTZ R70, R66, UR7 ;  /* 0x0000000742467c20 */ /* 0x000fe20008410000 */
[----:B------:R-:W-:Y:S01]  /*7190*/  FSEL R64, R0, RZ, P3 ;  /* 0x000000ff00407208 */ /* 0x000fe20001800000 */
[--C-:B------:R-:W-:Y:S01]  /*71a0*/  FFMA.FTZ R89, R89, UR11, R216.reuse ;  /* 0x0000000b59597c23 */ /* 0x100fe200080100d8 */
[----:B------:R-:W-:Y:S01]  /*71b0*/  ISETP.GE.U32.AND.EX P4, PT, R81, 0x1000000, PT, P4 ;  /* 0x010000005100780c */ /* 0x000fe20003f86140 */
[--C-:B------:R-:W-:Y:S01]  /*71c0*/  FFMA.FTZ R88, R88, UR11, R216.reuse ;  /* 0x0000000b58587c23 */ /* 0x100fe200080100d8 */
[----:B------:R-:W-:Y:S01]  /*71d0*/  F2FP.BF16.F32.PACK_AB R71, R64, R71 ;  /* 0x000000474047723e */ /* 0x000fe200000010ff */
[----:B------:R-:W-:Y:S01]  /*71e0*/  FMUL.FTZ R64, R65, UR7 ;  /* 0x0000000741407c20 */ /* 0x000fe20008410000 */
[----:B------:R-:W-:Y:S01]  /*71f0*/  FSEL R0, R0, RZ, P4 ;  /* 0x000000ff00007208 */ /* 0x000fe20002000000 */
[----:B------:R-:W-:Y:S01]  /*7200*/  FADD.FTZ R85, R85, -R89 ;  /* 0x8000005955557221 */ /* 0x000fe20000010000 */
[----:B------:R-:W-:Y:S01]  /*7210*/  F2FP.BF16.F32.PACK_AB R66, R65, R66 ;  /* 0x000000424142723e */ /* 0x000fe200000010ff */
[----:B------:R-:W-:Y:S01]  /*7220*/  FMUL.FTZ R65, R186, UR10 ;  /* 0x0000000aba417c20 */ /* 0x000fe20008410000 */
[----:B------:R-:W-:Y:S01]  /*7230*/  LOP3.LUT P4, RZ, R81, 0xff, RZ, 0xc0, !PT ;  /* 0x000000ff51ff7812 */ /* 0x000fe2000788c0ff */
[----:B------:R-:W-:Y:S01]  /*7240*/  FMUL.FTZ R85, R85, UR10 ;  /* 0x0000000a55557c20 */ /* 0x000fe20008410000 */
[----:B------:R-:W-:Y:S01]  /*7250*/  LOP3.LUT P6, RZ, R81, 0xff00, RZ, 0xc0, !PT ;  /* 0x0000ff0051ff7812 */ /* 0x000fe200078cc0ff */
[----:B------:R-:W-:Y:S01]  /*7260*/  FMUL.FTZ R69, R65, UR7 ;  /* 0x0000000741457c20 */ /* 0x000fe20008410000 */
[----:B------:R-:W-:Y:S01]  /*7270*/  FSEL R74, R70, RZ, P4 ;  /* 0x000000ff464a7208 */ /* 0x000fe20002000000 */
[----:B------:R-:W-:Y:S01]  /*7280*/  FFMA.FTZ R162, R162, UR11, R216 ;  /* 0x0000000ba2a27c23 */ /* 0x000fe200080100d8 */
[----:B------:R-:W-:Y:S01]  /*7290*/  LOP3.LUT P4, RZ, R80, 0xff0000, RZ, 0xc0, !PT ;  /* 0x00ff000050ff7812 */ /* 0x000fe2000788c0ff */
[----:B------:R-:W-:Y:S01]  /*72a0*/  FADD.FTZ R84, R84, -R88 ;  /* 0x8000005854547221 */ /* 0x000fe20000010000 */
[----:B------:R-:W-:Y:S01]  /*72b0*/  F2FP.BF16.F32.PACK_AB R75, R0, R75 ;  /* 0x0000004b004b723e */ /* 0x000fe200000010ff */
[----:B------:R-:W-:Y:S01]  /*72c0*/  FADD.FTZ R163, R163, -R162 ;  /* 0x800000a2a3a37221 */ /* 0x000fe20000010000 */
[----:B------:R-:W-:-:S02]  /*72d0*/  FSEL R0, R64, RZ, P6 ;  /* 0x000000ff40007208 */ /* 0x000fc40003000000 */
        /* <DEDUP_REMOVED lines=11> */
[----:B------:R-:W-:Y:S02]  /*7390*/  F2FP.BF16.F32.PACK_AB R70, R64, R70 ;  /* 0x000000464046723e */ /* 0x000fe400000010ff */
[----:B------:R-:W-:Y:S02]  /*73a0*/  LOP3.LUT P5, RZ, R80, 0xff000000, RZ, 0xc0, !PT ;  /* 0xff00000050ff7812 */ /* 0x000fe400078ac0ff */
        /* <DEDUP_REMOVED lines=8> */
[----:B------:R-:W-:Y:S02]  /*7430*/  LOP3.LUT P4, RZ, R140, 0xff, RZ, 0xc0, !PT ;  /* 0x000000ff8cff7812 */ /* 0x000fe4000788c0ff */
[----:B------:R-:W-:-:S02]  /*7440*/  LOP3.LUT P3, RZ, R80, 0xff, RZ, 0xc0, !PT ;  /* 0x000000ff50ff7812 */ /* 0x000fc4000786c0ff */
[----:B------:R-:W-:Y:S02]  /*7450*/  LOP3.LUT P5, RZ, R140, 0xff00, RZ, 0xc0, !PT ;  /* 0x0000ff008cff7812 */ /* 0x000fe400078ac0ff */
[----:B------:R-:W-:Y:S02]  /*7460*/  FSEL R72, R68, RZ, P6 ;  /* 0x000000ff44487208 */ /* 0x000fe40003000000 */
[----:B------:R-:W-:Y:S02]  /*7470*/  FSEL R80, R0, RZ, P4 ;  /* 0x000000ff00507208 */ /* 0x000fe40002000000 */
[----:B------:R-:W-:Y:S02]  /*7480*/  FSEL R68, R68, RZ, P5 ;  /* 0x000000ff44447208 */ /* 0x000fe40002800000 */
[----:B------:R-:W-:Y:S02]  /*7490*/  FSEL R0, R0, RZ, P3 ;  /* 0x000000ff00007208 */ /* 0x000fe40001800000 */
[----:B------:R-:W-:-:S02]  /*74a0*/  F2FP.BF16.F32.PACK_AB R67, R197, R67 ;  /* 0x00000043c543723e */ /* 0x000fc400000010ff */
[----:B------:R-:W-:Y:S02]  /*74b0*/  F2FP.BF16.F32.PACK_AB R65, R85, R65 ;  /* 0x000000415541723e */ /* 0x000fe400000010ff */
[----:B------:R-:W-:Y:S02]  /*74c0*/  F2FP.BF16.F32.PACK_AB R64, R64, R163 ;  /* 0x000000a34040723e */ /* 0x000fe400000010ff */
[----:B------:R-:W-:Y:S02]  /*74d0*/  F2FP.BF16.F32.PACK_AB R68, R68, R80 ;  /* 0x000000504444723e */ /* 0x000fe400000010ff */
[----:B------:R-:W-:Y:S01]  /*74e0*/  F2FP.BF16.F32.PACK_AB R72, R72, R0 ;  /* 0x000000004848723e */ /* 0x000fe200000010ff */
[----:B------:R-:W-:Y:S06]  /*74f0*/  BRA `(.L_x_255) ;  /* 0x0000001400147947 */ /* 0x000fec0003800000 */
.L_x_256:
[--C-:B------:R-:W-:Y:S01]  /*7500*/  FFMA.FTZ R188, R188, UR11, R216.reuse ;  /* 0x0000000bbcbc7c23 */ /* 0x100fe200080100d8 */
[--C-:B------:R-:W-:Y:S01]  /*7510*/  FFMA.FTZ R197, R197, UR11, R216.reuse ;  /* 0x0000000bc5c57c23 */ /* 0x100fe200080100d8 */
[--C-:B------:R-:W-:Y:S01]  /*7520*/  FFMA.FTZ R190, R190, UR11, R216.reuse ;  /* 0x0000000bbebe7c23 */ /* 0x100fe200080100d8 */
[----:B0-----:R-:W-:Y:S01]  /*7530*/  FFMA.FTZ R68, R199, UR11, R216 ;  /* 0x0000000bc7447c23 */ /* 0x001fe200080100d8 */
[----:B------:R-:W-:Y:S01]  /*7540*/  FADD.FTZ R188, R191, -R188 ;  /* 0x800000bcbfbc7221 */ /* 0x000fe20000010000 */
[----:B------:R-:W-:Y:S01]  /*7550*/  FADD.FTZ R197, R196, -R197 ;  /* 0x800000c5c4c57221 */ /* 0x000fe20000010000 */
[----:B------:R-:W-:Y:S01]  /*7560*/  ISETP.GE.U32.AND P3, PT, R80, RZ, PT ;  /* 0x000000ff5000720c */ /* 0x000fe20003f66070 */
[----:B------:R-:W-:Y:S01]  /*7570*/  FADD.FTZ R190, R189, -R190 ;  /* 0x800000bebdbe7221 */ /* 0x000fe20000010000 */
[----:B------:R-:W-:Y:S01]  /*7580*/  FMUL.FTZ R71, R188, UR10 ;  /* 0x0000000abc477c20 */ /* 0x000fe20008410000 */
[----:B------:R-:W-:Y:S01]  /*7590*/  FMUL.FTZ R72, R197, UR10 ;  /* 0x0000000ac5487c20 */ /* 0x000fe20008410000 */
[----:B------:R-:W-:Y:S01]  /*75a0*/  FADD.FTZ R68, R198, -R68 ;  /* 0x80000044c6447221 */ /* 0x000fe20000010000 */
[----:B------:R-:W-:Y:S01]  /*75b0*/  ISETP.GE.U32.AND.EX P5, PT, R81, 0x1000000, PT, P3 ;  /* 0x010000005100780c */ /* 0x000fe20003fa6130 */
[--C-:B------:R-:W-:Y:S01]  /*75c0*/  FFMA.FTZ R187, R187, UR11, R216.reuse ;  /* 0x0000000bbbbb7c23 */ /* 0x100fe200080100d8 */
[----:B------:R-:W-:Y:S01]  /*75d0*/  ISETP.GE.U32.AND P3, PT, R140, RZ, PT ;  /* 0x000000ff8c00720c */ /* 0x000fe20003f66070 */
[----:B------:R-:W-:Y:S01]  /*75e0*/  FMUL.FTZ R71, R71, UR7 ;  /* 0x0000000747477c20 */ /* 0x000fe20008410000 */
[----:B------:R-:W-:Y:S01]  /*75f0*/  LOP3.LUT P4, RZ, R81, 0xff0000, RZ, 0xc0, !PT ;  /* 0x00ff000051ff7812 */ /* 0x000fe2000788c0ff */
[----:B------:R-:W-:Y:S01]  /*7600*/  FMUL.FTZ R72, R72, UR7 ;  /* 0x0000000748487c20 */ /* 0x000fe20008410000 */
[C---:B------:R-:W-:Y:S01]  /*7610*/  LOP3.LUT P6, RZ, R141.reuse, 0xff0000, RZ, 0xc0, !PT ;  /* 0x00ff00008dff7812 */ /* 0x040fe200078cc0ff */
[----:B------:R-:W-:Y:S01]  /*7620*/  FMUL.FTZ R70, R190, UR10 ;  /* 0x0000000abe467c20 */ /* 0x000fe20008410000 */
[----:B------:R-:W-:Y:S01]  /*7630*/  FMUL.FTZ R68, R68, UR10 ;  /* 0x0000000a44447c20 */ /* 0x000fe20008410000 */
[----:B------:R-:W-:Y:S01]  /*7640*/  FADD.FTZ R186, R186, -R187 ;  /* 0x800000bbbaba7221 */ /* 0x000fe20000010000 */
[----:B------:R-:W-:Y:S01]  /*7650*/  ISETP.GE.U32.AND.EX P3, PT, R141, 0x1000000, PT, P3 ;  /* 0x010000008d00780c */ /* 0x000fe20003f66130 */
[----:B------:R-:W-:Y:S01]  /*7660*/  FMUL.FTZ R70, R70, UR7 ;  /* 0x0000000746467c20 */ /* 0x000fe20008410000 */
[C---:B------:R-:W-:Y:S01]  /*7670*/  FSEL R69, R71.reuse, RZ, P4 ;  /* 0x000000ff47457208 */ /* 0x040fe20002000000 */
[----:B------:R-:W-:Y:S01]  /*7680*/  FMUL.FTZ R68, R68, UR7 ;  /* 0x0000000744447c20 */ /* 0x000fe20008410000 */
[----:B------:R-:W-:Y:S01]  /*7690*/  FSEL R75, R72, RZ, P5 ;  /* 0x000000ff484b7208 */ /* 0x000fe20002800000 */
[----:B------:R-:W-:Y:S01]  /*76a0*/  FMUL.FTZ R186, R186, UR10 ;  /* 0x0000000ababa7c20 */ /* 0x000fe20008410000 */
[----:B------:R-:W-:Y:S01]  /*76b0*/  FSEL R71, R71, RZ, P6 ;  /* 0x000000ff47477208 */ /* 0x000fe20003000000 */
[--C-:B------:R-:W-:Y:S01]  /*76c0*/  FFMA.FTZ R89, R89, UR11, R216.reuse ;  /* 0x0000000b59597c23 */ /* 0x100fe200080100d8 */
[C---:B------:R-:W-:Y:S01]  /*76d0*/  LOP3.LUT P5, RZ, R81.reuse, 0xff, RZ, 0xc0, !PT ;  /* 0x000000ff51ff7812 */ /* 0x040fe200078ac0ff */
[----:B------:R-:W-:Y:S01]  /*76e0*/  FMUL.FTZ R186, R186, UR7 ;  /* 0x00000007baba7c20 */ /* 0x000fe20008410000 */
[----:B------:R-:W-:Y:S01]  /*76f0*/  LOP3.LUT P6, RZ, R81, 0xff00, RZ, 0xc0, !PT ;  /* 0x0000ff0051ff7812 */ /* 0x000fe200078cc0ff */
[----:B------:R-:W-:Y:S01]  /*7700*/  FADD.FTZ R85, R85, -R89 ;  /* 0x8000005955557221 */ /* 0x000fe20000010000 */
[----:B------:R-:W-:Y:S01]  /*7710*/  FSEL R72, R72, RZ, P3 ;  /* 0x000000ff48487208 */ /* 0x000fe20001800000 */
[--C-:B------:R-:W-:Y:S01]  /*7720*/  FFMA.FTZ R88, R88, UR11, R216.reuse ;  /* 0x0000000b58587c23 */ /* 0x100fe200080100d8 */
[C---:B------:R-:W-:Y:S01]  /*7730*/  LOP3.LUT P4, RZ, R141.reuse, 0xff, RZ, 0xc0, !PT ;  /* 0x000000ff8dff7812 */ /* 0x040fe2000788c0ff */
[----:B------:R-:W-:Y:S01]  /*7740*/  FFMA.FTZ R162, R162, UR11, R216 ;  /* 0x0000000ba2a27c23 */ /* 0x000fe200080100d8 */
[----:B------:R-:W-:Y:S01]  /*7750*/  LOP3.LUT P3, RZ, R141, 0xff00, RZ, 0xc0, !PT ;  /* 0x0000ff008dff7812 */ /* 0x000fe2000786c0ff */
[----:B------:R-:W-:Y:S01]  /*7760*/  FADD.FTZ R84, R84, -R88 ;  /* 0x8000005854547221 */ /* 0x000fe20000010000 */
[----:B------:R-:W-:Y:S01]  /*7770*/  FSEL R74, R70, RZ, P5 ;  /* 0x000000ff464a7208 */ /* 0x000fe20002800000 */
[----:B------:R-:W-:Y:S01]  /*7780*/  FADD.FTZ R163, R163, -R162 ;  /* 0x800000a2a3a37221 */ /* 0x000fe20000010000 */
[----:B------:R-:W-:-:S02]  /*7790*/  FSEL R0, R68, RZ, P6 ;  /* 0x000000ff44007208 */ /* 0x000fc40003000000 */
[----:B------:R-:W-:Y:S02]  /*77a0*/  LOP3.LUT P5, RZ, R80, 0xff0000, RZ, 0xc0, !PT ;  /* 0x00ff000050ff7812 */ /* 0x000fe400078ac0ff */
[----:B------:R-:W-:Y:S02]  /*77b0*/  FSEL R70, R70, RZ, P4 ;  /* 0x000000ff46467208 */ /* 0x000fe40002000000 */
[----:B------:R-:W-:Y:S02]  /*77c0*/  FSEL R68, R68, RZ, P3 ;  /* 0x000000ff44447208 */ /* 0x000fe40001800000 */
[----:B------:R-:W-:Y:S02]  /*77d0*/  FSEL R73, R186, RZ, P5 ;  /* 0x000000ffba497208 */ /* 0x000fe40002800000 */
[----:B------:R-:W-:Y:S01]  /*77e0*/  F2FP.BF16.F32.PACK_AB R70, R68, R70 ;  /* 0x000000464446723e */ /* 0x000fe200000010ff */
[----:B------:R-:W-:Y:S01]  /*77f0*/  FMUL.FTZ R68, R85, UR10 ;  /* 0x0000000a55447c20 */ /* 0x000fe20008410000 */
[----:B------:R-:W-:-:S02]  /*7800*/  LOP3.LUT P5, RZ, R140, 0xff0000, RZ, 0xc0, !PT ;  /* 0x00ff00008cff7812 */ /* 0x000fc400078ac0ff */
[----:B------:R-:W-:Y:S01]  /*7810*/  F2FP.BF16.F32.PACK_AB R75, R75, R69 ;  /* 0x000000454b4b723e */ /* 0x000fe200000010ff */
[----:B------:R-:W-:Y:S01]  /*7820*/  FMUL.FTZ R68, R68, UR7 ;  /* 0x0000000744447c20 */ /* 0x000fe20008410000 */
[----:B------:R-:W-:Y:S02]  /*7830*/  FSEL R69, R186, RZ, P5 ;  /* 0x000000ffba457208 */ /* 0x000fe40002800000 */
[----:B------:R-:W-:Y:S02]  /*7840*/  LOP3.LUT P5, RZ, R140, 0xff000000, RZ, 0xc0, !PT ;  /* 0xff0000008cff7812 */ /* 0x000fe400078ac0ff */
[----:B------:R-:W-:Y:S02]  /*7850*/  LOP3.LUT P4, RZ, R80, 0xff000000, RZ, 0xc0, !PT ;  /* 0xff00000050ff7812 */ /* 0x000fe4000788c0ff */
[----:B------:R-:W-:Y:S02]  /*7860*/  F2FP.BF16.F32.PACK_AB R74, R0, R74 ;  /* 0x0000004a004a723e */ /* 0x000fe400000010ff */
        /* <DEDUP_REMOVED lines=10> */
[----:B------:R-:W-:-:S02]  /*7910*/  LOP3.LUT P3, RZ, R80, 0xff, RZ, 0xc0, !PT ;  /* 0x000000ff50ff7812 */ /* 0x000fc4000786c0ff */
[----:B------:R-:W-:Y:S02]  /*7920*/  LOP3.LUT P5, RZ, R140, 0xff00, RZ, 0xc0, !PT ;  /* 0x0000ff008cff7812 */ /* 0x000fe400078ac0ff */
[----:B------:R-:W-:Y:S02]  /*7930*/  F2FP.BF16.F32.PACK_AB R71, R72, R71 ;  /* 0x000000474847723e */ /* 0x000fe400000010ff */
[----:B------:R-:W-:Y:S02]  /*7940*/  FSEL R72, R68, RZ, P6 ;  /* 0x000000ff44487208 */ /* 0x000fe40003000000 */
[----:B------:R-:W-:Y:S02]  /*7950*/  FSEL R80, R0, RZ, P4 ;  /* 0x000000ff00507208 */ /* 0x000fe40002000000 */
[----:B------:R-:W-:Y:S02]  /*7960*/  FSEL R68, R68, RZ, P5 ;  /* 0x000000ff44447208 */ /* 0x000fe40002800000 */
[----:B------:R-:W-:-:S02]  /*7970*/  FSEL R0, R0, RZ, P3 ;  /* 0x000000ff00007208 */ /* 0x000fc40001800000 */
[----:B------:R-:W-:Y:S02]  /*7980*/  F2FP.BF16.F32.PACK_AB R68, R68, R80 ;  /* 0x000000504444723e */ /* 0x000fe400000010ff */
[----:B------:R-:W-:Y:S01]  /*7990*/  F2FP.BF16.F32.PACK_AB R72, R72, R0 ;  /* 0x000000004848723e */ /* 0x000fe200000010ff */
[----:B------:R-:W-:Y:S06]  /*79a0*/  BRA `(.L_x_255) ;  /* 0x0000000c00e87947 */ /* 0x000fec0003800000 */
.L_x_252:
[----:B------:R-:W-:Y:S05]  /*79b0*/  @!P1 BRA `(.L_x_257) ;  /* 0x0000000800249947 */ /* 0x000fea0003800000 */
[----:B------:R-:W-:Y:S05]  /*79c0*/  @!P2 BRA `(.L_x_258) ;  /* 0x000000040018a947 */ /* 0x000fea0003800000 */
[----:B------:R-:W-:Y:S01]  /*79d0*/  PRMT R64, R55, 0x7632, R64 ;  /* 0x0000763237407816 */ /* 0x000fe20000000040 */
[----:B------:R-:W-:Y:S01]  /*79e0*/  FFMA.FTZ R67, R197, UR11, R216 ;  /* 0x0000000bc5437c23 */ /* 0x000fe200080100d8 */
[----:B------:R-:W-:Y:S01]  /*79f0*/  PRMT R0, R54, 0x7632, R0 ;  /* 0x0000763236007816 */ /* 0x000fe20000000000 */
[--C-:B------:R-:W-:Y:S01]  /*7a00*/  FFMA.FTZ R66, R199, UR11, R216.reuse ;  /* 0x0000000bc7427c23 */ /* 0x100fe200080100d8 */
[----:B------:R-:W-:Y:S01]  /*7a10*/  SHF.L.U32 R64, R64, 0x10, RZ ;  /* 0x0000001040407819 */ /* 0x000fe200000006ff */
[----:B------:R-:W-:Y:S01]  /*7a20*/  FADD.FTZ R67, R196, -R67 ;  /* 0x80000043c4437221 */ /* 0x000fe20000010000 */
[----:B------:R-:W-:Y:S01]  /*7a30*/  FFMA.FTZ R65, R190, UR11, R216 ;  /* 0x0000000bbe417c23 */ /* 0x000fe200080100d8 */
[----:B------:R-:W-:Y:S01]  /*7a40*/  FADD.FTZ R66, R198, -R66 ;  /* 0x80000042c6427221 */ /* 0x000fe20000010000 */
[----:B------:R-:W-:Y:S02]  /*7a50*/  IMAD.U32 R0, R0, 0x10000, RZ ;  /* 0x0001000000007824 */ /* 0x000fe400078e00ff */
[----:B------:R-:W-:Y:S01]  /*7a60*/  FFMA.FTZ R188, R188, UR11, R216 ;  /* 0x0000000bbcbc7c23 */ /* 0x000fe200080100d8 */
[----:B------:R-:W-:Y:S01]  /*7a70*/  FFMA.FTZ R67, R67, UR10, R64 ;  /* 0x0000000a43437c23 */ /* 0x000fe20008010040 */
[----:B------:R-:W-:Y:S01]  /*7a80*/  SHF.L.U32 R64, R55, 0x10, RZ ;  /* 0x0000001037407819 */ /* 0x000fe200000006ff */
[----:B------:R-:W-:Y:S01]  /*7a90*/  FFMA.FTZ R66, R66, UR10, R0 ;  /* 0x0000000a42427c23 */ /* 0x000fe20008010000 */
[----:B------:R-:W-:Y:S01]  /*7aa0*/  FADD.FTZ R65, R189, -R65 ;  /* 0x80000041bd417221 */ /* 0x000fe20000010000 */
[----:B0-----:R-:W-:Y:S01]  /*7ab0*/  FADD.FTZ R72, R191, -R188 ;  /* 0x800000bcbf487221 */ /* 0x001fe20000010000 */
[----:B------:R-:W-:Y:S01]  /*7ac0*/  IMAD.U32 R0, R54, 0x10000, RZ ;  /* 0x0001000036007824 */ /* 0x000fe200078e00ff */
[----:B------:R-:W-:Y:S01]  /*7ad0*/  ISETP.GE.U32.AND P3, PT, R80, RZ, PT ;  /* 0x000000ff5000720c */ /* 0x000fe20003f66070 */
[----:B------:R-:W-:Y:S01]  /*7ae0*/  FMUL.FTZ R75, R67, UR7 ;  /* 0x00000007434b7c20 */ /* 0x000fe20008410000 */
[----:B------:R-:W-:Y:S01]  /*7af0*/  FFMA.FTZ R72, R72, UR10, R64 ;  /* 0x0000000a48487c23 */ /* 0x000fe20008010040 */
[----:B------:R-:W-:Y:S01]  /*7b00*/  FFMA.FTZ R65, R65, UR10, R0 ;  /* 0x0000000a41417c23 */ /* 0x000fe20008010000 */
[----:B------:R-:W-:Y:S01]  /*7b10*/  FMUL.FTZ R74, R66, UR7 ;  /* 0x00000007424a7c20 */ /* 0x000fe20008410000 */
[----:B------:R-:W-:Y:S01]  /*7b20*/  LOP3.LUT P4, RZ, R81, 0xff0000, RZ, 0xc0, !PT ;  /* 0x00ff000051ff7812 */ /* 0x000fe2000788c0ff */
[----:B------:R-:W-:Y:S01]  /*7b30*/  FMUL.FTZ R64, R72, UR7 ;  /* 0x0000000748407c20 */ /* 0x000fe20008410000 */
[----:B------:R-:W-:Y:S01]  /*7b40*/  FMUL.FTZ R0, R65, UR7 ;  /* 0x0000000741007c20 */ /* 0x000fe20008410000 */
[C---:B------:R-:W-:Y:S01]  /*7b50*/  LOP3.LUT P5, RZ, R81.reuse, 0xff, RZ, 0xc0, !PT ;  /* 0x000000ff51ff7812 */ /* 0x040fe200078ac0ff */
[--C-:B------:R-:W-:Y:S01]  /*7b60*/  FFMA.FTZ R88, R88, UR11, R216.reuse ;  /* 0x0000000b58587c23 */ /* 0x100fe200080100d8 */
[----:B------:R-:W-:Y:S01]  /*7b70*/  ISETP.GE.U32.AND.EX P3, PT, R81, 0x1000000, PT, P3 ;  /* 0x010000005100780c */ /* 0x000fe20003f66130 */
[--C-:B------:R-:W-:Y:S01]  /*7b80*/  FFMA.FTZ R187, R187, UR11, R216.reuse ;  /* 0x0000000bbbbb7c23 */ /* 0x100fe200080100d8 */
[----:B------:R-:W-:Y:S01]  /*7b90*/  LOP3.LUT P6, RZ, R81, 0xff00, RZ, 0xc0, !PT ;  /* 0x0000ff0051ff7812 */ /* 0x000fe200078cc0ff */
[--C-:B------:R-:W-:Y:S01]  /*7ba0*/  FFMA.FTZ R89, R89, UR11, R216.reuse ;  /* 0x0000000b59597c23 */ /* 0x100fe200080100d8 */
[----:B------:R-:W-:Y:S01]  /*7bb0*/  FSEL R75, R75, RZ, P3 ;  /* 0x000000ff4b4b7208 */ /* 0x000fe20001800000 */
[----:B------:R-:W-:Y:S01]  /*7bc0*/  FFMA.FTZ R162, R162, UR11, R216 ;  /* 0x0000000ba2a27c23 */ /* 0x000fe200080100d8 */
[----:B------:R-:W-:Y:S01]  /*7bd0*/  FSEL R64, R64, RZ, P4 ;  /* 0x000000ff40407208 */ /* 0x000fe20002000000 */
[----:B------:R-:W-:Y:S01]  /*7be0*/  FADD.FTZ R84, R84, -R88 ;  /* 0x8000005854547221 */ /* 0x000fe20000010000 */
[----:B------:R-:W-:Y:S01]  /*7bf0*/  FSEL R0, R0, RZ, P5 ;  /* 0x000000ff00007208 */ /* 0x000fe20002800000 */
[----:B------:R-:W-:Y:S01]  /*7c00*/  FADD.FTZ R186, R186, -R187 ;  /* 0x800000bbbaba7221 */ /* 0x000fe20000010000 */
[----:B------:R-:W-:Y:S01]  /*7c10*/  FSEL R74, R74, RZ, P6 ;  /* 0x000000ff4a4a7208 */ /* 0x000fe20003000000 */
[----:B------:R-:W-:Y:S01]  /*7c20*/  FADD.FTZ R85, R85, -R89 ;  /* 0x8000005955557221 */ /* 0x000fe20000010000 */
[C---:B------:R-:W-:Y:S01]  /*7c30*/  LOP3.LUT P3, RZ, R80.reuse, 0xff0000, RZ, 0xc0, !PT ;  /* 0x00ff000050ff7812 */ /* 0x040fe2000786c0ff */
[----:B------:R-:W-:Y:S01]  /*7c40*/  FADD.FTZ R163, R163, -R162 ;  /* 0x800000a2a3a37221 */ /* 0x000fe20000010000 */
[----:B------:R-:W-:-:S02]  /*7c50*/  LOP3.LUT P4, RZ, R80, 0xff000000, RZ, 0xc0, !PT ;  /* 0xff00000050ff7812 */ /* 0x000fc4000788c0ff */
[C---:B------:R-:W-:Y:S02]  /*7c60*/  LOP3.LUT P5, RZ, R80.reuse, 0xff, RZ, 0xc0, !PT ;  /* 0x000000ff50ff7812 */ /* 0x040fe400078ac0ff */
[----:B------:R-:W-:Y:S02]  /*7c70*/  LOP3.LUT P6, RZ, R80, 0xff00, RZ, 0xc0, !PT ;  /* 0x0000ff0050ff7812 */ /* 0x000fe400078cc0ff */
[----:B------:R-:W-:Y:S02]  /*7c80*/  PRMT R80, R53, 0x7632, R80 ;  /* 0x0000763235507816 */ /* 0x000fe40000000050 */
[----:B------:R-:W-:Y:S02]  /*7c90*/  PRMT R73, R52, 0x7632, R73 ;  /* 0x0000763234497816 */ /* 0x000fe40000000049 */
[----:B------:R-:W-:Y:S02]  /*7ca0*/  F2FP.BF16.F32.PACK_AB R66, R66, R65 ;  /* 0x000000414242723e */ /* 0x000fe400000010ff */
[----:B------:R-:W-:Y:S01]  /*7cb0*/  SHF.L.U32 R80, R80, 0x10, RZ ;  /* 0x0000001050507819 */ /* 0x000fe200000006ff */
[----:B------:R-:W-:Y:S01]  /*7cc0*/  IMAD.U32 R73, R73, 0x10000, RZ ;  /* 0x0001000049497824 */ /* 0x000fe200078e00ff */
[----:B------:R-:W-:Y:S01]  /*7cd0*/  F2FP.BF16.F32.PACK_AB R75, R75, R64 ;  /* 0x000000404b4b723e */ /* 0x000fe200000010ff */
[----:B------:R-:W-:Y:S01]  /*7ce0*/  IMAD.U32 R64, R52, 0x10000, RZ ;  /* 0x0001000034407824 */ /* 0x000fe200078e00ff */
[----:B------:R-:W-:Y:S01]  /*7cf0*/  SHF.L.U32 R65, R53, 0x10, RZ ;  /* 0x0000001035417819 */ /* 0x000fe200000006ff */
[----:B------:R-:W-:Y:S01]  /*7d00*/  FFMA.FTZ R85, R85, UR10, R80 ;  /* 0x0000000a55557c23 */ /* 0x000fe20008010050 */
[----:B------:R-:W-:Y:S01]  /*7d10*/  FFMA.FTZ R84, R84, UR10, R73 ;  /* 0x0000000a54547c23 */ /* 0x000fe20008010049 */
[----:B------:R-:W-:Y:S01]  /*7d20*/  FFMA.FTZ R64, R163, UR10, R64 ;  /* 0x0000000aa3407c23 */ /* 0x000fe20008010040 */
[----:B------:R-:W-:Y:S01]  /*7d30*/  F2FP.BF16.F32.PACK_AB R67, R67, R72 ;  /* 0x000000484343723e */ /* 0x000fe200000010ff */
[----:B------:R-:W-:Y:S01]  /*7d40*/  FFMA.FTZ R65, R186, UR10, R65 ;  /* 0x0000000aba417c23 */ /* 0x000fe20008010041 */
[----:B------:R-:W-:Y:S01]  /*7d50*/  F2FP.BF16.F32.PACK_AB R74, R74, R0 ;  /* 0x000000004a4a723e */ /* 0x000fe200000010ff */
[----:B------:R-:W-:Y:S01]  /*7d60*/  FMUL.FTZ R72, R64, UR7 ;  /* 0x0000000740487c20 */ /* 0x000fe20008410000 */
[C---:B------:R-:W-:Y:S01]  /*7d70*/  F2FP.BF16.F32.PACK_AB R64, R84.reuse, R64 ;  /* 0x000000405440723e */ /* 0x040fe200000010ff */
[----:B------:R-:W-:Y:S01]  /*7d80*/  FMUL.FTZ R0, R65, UR7 ;  /* 0x0000000741007c20 */ /* 0x000fe20008410000 */
[C---:B------:R-:W-:Y:S01]  /*7d90*/  F2FP.BF16.F32.PACK_AB R65, R85.reuse, R65 ;  /* 0x000000415541723e */ /* 0x040fe200000010ff */
[----:B------:R-:W-:Y:S01]  /*7da0*/  FMUL.FTZ R85, R85, UR7 ;  /* 0x0000000755557c20 */ /* 0x000fe20008410000 */
[----:B------:R-:W-:Y:S01]  /*7db0*/  FMUL.FTZ R84, R84, UR7 ;  /* 0x0000000754547c20 */ /* 0x000fe20008410000 */
[----:B------:R-:W-:-:S02]  /*7dc0*/  FSEL R72, R72, RZ, P5 ;  /* 0x000000ff48487208 */ /* 0x000fc40002800000 */
[----:B------:R-:W-:Y:S02]  /*7dd0*/  FSEL R0, R0, RZ, P3 ;  /* 0x000000ff00007208 */ /* 0x000fe40001800000 */
[----:B------:R-:W-:Y:S02]  /*7de0*/  FSEL R73, R85, RZ, P4 ;  /* 0x000000ff55497208 */ /* 0x000fe40002000000 */
[----:B------:R-:W-:Y:S02]  /*7df0*/  FSEL R84, R84, RZ, P6 ;  /* 0x000000ff54547208 */ /* 0x000fe40003000000 */
[----:B------:R-:W-:Y:S02]  /*7e00*/  F2FP.BF16.F32.PACK_AB R73, R73, R0 ;  /* 0x000000004949723e */ /* 0x000fe400000010ff */
[----:B------:R-:W-:Y:S01]  /*7e10*/  F2FP.BF16.F32.PACK_AB R72, R84, R72 ;  /* 0x000000485448723e */ /* 0x000fe200000010ff */
[----:B------:R-:W-:Y:S06]  /*7e20*/  BRA `(.L_x_255) ;  /* 0x0000000800c87947 */ /* 0x000fec0003800000 */
.L_x_258:
[----:B0-----:R-:W-:Y:S01]  /*7e30*/  PRMT R72, R55, 0x7632, R72 ;  /* 0x0000763237487816 */ /* 0x001fe20000000048 */
[--C-:B------:R-:W-:Y:S01]  /*7e40*/  FFMA.FTZ R197, R197, UR11, R216.reuse ;  /* 0x0000000bc5c57c23 */ /* 0x100fe200080100d8 */
[----:B------:R-:W-:Y:S01]  /*7e50*/  FFMA.FTZ R188, R188, UR11, R216 ;  /* 0x0000000bbcbc7c23 */ /* 0x000fe200080100d8 */
[----:B------:R-:W-:Y:S01]  /*7e60*/  PRMT R0, R54, 0x7632, R0 ;  /* 0x0000763236007816 */ /* 0x000fe20000000000 */
[--C-:B------:R-:W-:Y:S01]  /*7e70*/  FFMA.FTZ R190, R190, UR11, R216.reuse ;  /* 0x0000000bbebe7c23 */ /* 0x100fe200080100d8 */
[----:B------:R-:W-:Y:S01]  /*7e80*/  SHF.L.U32 R72, R72, 0x10, RZ ;  /* 0x0000001048487819 */ /* 0x000fe200000006ff */
[----:B------:R-:W-:Y:S01]  /*7e90*/  FFMA.FTZ R199, R199, UR11, R216 ;  /* 0x0000000bc7c77c23 */ /* 0x000fe200080100d8 */
[----:B------:R-:W-:Y:S01]  /*7ea0*/  SHF.L.U32 R73, R55, 0x10, RZ ;  /* 0x0000001037497819 */ /* 0x000fe200000006ff */
[----:B------:R-:W-:Y:S01]  /*7eb0*/  FADD.FTZ R197, R196, -R197 ;  /* 0x800000c5c4c57221 */ /* 0x000fe20000010000 */
[----:B------:R-:W-:Y:S01]  /*7ec0*/  FADD.FTZ R188, R191, -R188 ;  /* 0x800000bcbfbc7221 */ /* 0x000fe20000010000 */
[----:B------:R-:W-:Y:S01]  /*7ed0*/  FADD.FTZ R190, R189, -R190 ;  /* 0x800000bebdbe7221 */ /* 0x000fe20000010000 */
[----:B------:R-:W-:Y:S01]  /*7ee0*/  FADD.FTZ R199, R198, -R199 ;  /* 0x800000c7c6c77221 */ /* 0x000fe20000010000 */
[----:B------:R-:W-:-:S02]  /*7ef0*/  IMAD.U32 R0, R0, 0x10000, RZ ;  /* 0x0001000000007824 */ /* 0x000fc400078e00ff */
[----:B------:R-:W-:Y:S01]  /*7f00*/  FFMA.FTZ R72, R197, UR10, R72 ;  /* 0x0000000ac5487c23 */ /* 0x000fe20008010048 */
[----:B------:R-:W-:Y:S02]  /*7f10*/  IMAD.U32 R74, R54, 0x10000, RZ ;  /* 0x00010000364a7824 */ /* 0x000fe400078e00ff */
[----:B------:R-:W-:Y:S01]  /*7f20*/  FFMA.FTZ R73, R188, UR10, R73 ;  /* 0x0000000abc497c23 */ /* 0x000fe20008010049 */
[----:B------:R-:W-:Y:S01]  /*7f30*/  ISETP.GE.U32.AND P3, PT, R80, RZ, PT ;  /* 0x000000ff5000720c */ /* 0x000fe20003f66070 */
[----:B------:R-:W-:Y:S01]  /*7f40*/  FFMA.FTZ R88, R88, UR11, R216 ;  /* 0x0000000b58587c23 */ /* 0x000fe200080100d8 */
[----:B------:R-:W-:Y:S01]  /*7f50*/  PRMT R75, R52, 0x7632, R75 ;  /* 0x00007632344b7816 */ /* 0x000fe2000000004b */
[----:B------:R-:W-:Y:S01]  /*7f60*/  FFMA.FTZ R0, R199, UR10, R0 ;  /* 0x0000000ac7007c23 */ /* 0x000fe20008010000 */
[----:B------:R-:W-:Y:S01]  /*7f70*/  FFMA.FTZ R74, R190, UR10, R74 ;  /* 0x0000000abe4a7c23 */ /* 0x000fe2000801004a */
[----:B------:R-:W-:Y:S01]  /*7f80*/  FMUL.FTZ R72, R72, UR7 ;  /* 0x0000000748487c20 */ /* 0x000fe20008410000 */
[----:B------:R-:W-:Y:S01]  /*7f90*/  FMUL.FTZ R73, R73, UR7 ;  /* 0x0000000749497c20 */ /* 0x000fe20008410000 */
[C---:B------:R-:W-:Y:S01]  /*7fa0*/  LOP3.LUT P4, RZ, R81.reuse, 0xff0000, RZ, 0xc0, !PT ;  /* 0x00ff000051ff7812 */ /* 0x040fe2000788c0ff */
[----:B------:R-:W-:Y:S01]  /*7fb0*/  FADD.FTZ R88, R84, -R88 ;  /* 0x8000005854587221 */ /* 0x000fe20000010000 */
[----:B------:R-:W-:Y:S01]  /*7fc0*/  ISETP.GE.U32.AND.EX P3, PT, R81, 0x1000000, PT, P3 ;  /* 0x010000005100780c */ /* 0x000fe20003f66130 */
[----:B------:R-:W-:Y:S01]  /*7fd0*/  FMUL.FTZ R74, R74, UR7 ;  /* 0x000000074a4a7c20 */ /* 0x000fe20008410000 */
[----:B------:R-:W-:Y:S01]  /*7fe0*/  FMUL.FTZ R0, R0, UR7 ;  /* 0x0000000700007c20 */ /* 0x000fe20008410000 */
[----:B------:R-:W-:Y:S01]  /*7ff0*/  IMAD.U32 R75, R75, 0x10000, RZ ;  /* 0x000100004b4b7824 */ /* 0x000fe200078e00ff */
[----:B------:R-:W-:Y:S01]  /*8000*/  LOP3.LUT P5, RZ, R81, 0xff, RZ, 0xc0, !PT ;  /* 0x000000ff51ff7812 */ /* 0x000fe200078ac0ff */
[--C-:B------:R-:W-:Y:S01]  /*8010*/  FFMA.FTZ R187, R187, UR11, R216.reuse ;  /* 0x0000000bbbbb7c23 */ /* 0x100fe200080100d8 */
[----:B------:R-:W-:Y:S01]  /*8020*/  LOP3.LUT P6, RZ, R81, 0xff00, RZ, 0xc0, !PT ;  /* 0x0000ff0051ff7812 */ /* 0x000fe200078cc0ff */
[----:B------:R-:W-:Y:S01]  /*8030*/  FFMA.FTZ R88, R88, UR10, R75 ;  /* 0x0000000a58587c23 */ /* 0x000fe2000801004b */
[----:B------:R-:W-:Y:S01]  /*8040*/  FSEL R72, R72, RZ, P3 ;  /* 0x000000ff48487208 */ /* 0x000fe20001800000 */
[----:B------:R-:W-:Y:S01]  /*8050*/  FADD.FTZ R187, R186, -R187 ;  /* 0x800000bbbabb7221 */ /* 0x000fe20000010000 */
[----:B------:R-:W-:Y:S01]  /*8060*/  FSEL R73, R73, RZ, P4 ;  /* 0x000000ff49497208 */ /* 0x000fe20002000000 */
[--C-:B------:R-:W-:Y:S01]  /*8070*/  FFMA.FTZ R89, R89, UR11, R216.reuse ;  /* 0x0000000b59597c23 */ /* 0x100fe200080100d8 */
[----:B------:R-:W-:Y:S01]  /*8080*/  FSEL R74, R74, RZ, P5 ;  /* 0x000000ff4a4a7208 */ /* 0x000fe20002800000 */
[----:B------:R-:W-:Y:S01]  /*8090*/  FFMA.FTZ R162, R162, UR11, R216 ;  /* 0x0000000ba2a27c23 */ /* 0x000fe200080100d8 */
[----:B------:R-:W-:Y:S01]  /*80a0*/  FSEL R0, R0, RZ, P6 ;  /* 0x000000ff00007208 */ /* 0x000fe20003000000 */
[----:B------:R-:W-:Y:S01]  /*80b0*/  FADD.FTZ R89, R85, -R89 ;  /* 0x8000005955597221 */ /* 0x000fe20000010000 */
[----:B------:R-:W-:Y:S01]  /*80c0*/  F2FP.BF16.F32.PACK_AB R75, R72, R73 ;  /* 0x00000049484b723e */ /* 0x000fe200000010ff */
[----:B------:R-:W-:Y:S01]  /*80d0*/  FADD.FTZ R162, R163, -R162 ;  /* 0x800000a2a3a27221 */ /* 0x000fe20000010000 */
[----:B------:R-:W-:Y:S01]  /*80e0*/  LOP3.LUT P3, RZ, R80, 0xff0000, RZ, 0xc0, !PT ;  /* 0x00ff000050ff7812 */ /* 0x000fe2000786c0ff */
[----:B------:R-:W-:Y:S01]  /*80f0*/  FMUL.FTZ R88, R88, UR7 ;  /* 0x0000000758587c20 */ /* 0x000fe20008410000 */
[----:B------:R-:W-:-:S02]  /*8100*/  LOP3.LUT P4, RZ, R80, 0xff000000, RZ, 0xc0, !PT ;  /* 0xff00000050ff7812 */ /* 0x000fc4000788c0ff */
[C---:B------:R-:W-:Y:S02]  /*8110*/  LOP3.LUT P5, RZ, R80.reuse, 0xff, RZ, 0xc0, !PT ;  /* 0x000000ff50ff7812 */ /* 0x040fe400078ac0ff */
[----:B------:R-:W-:Y:S02]  /*8120*/  LOP3.LUT P6, RZ, R80, 0xff00, RZ, 0xc0, !PT ;  /* 0x0000ff0050ff7812 */ /* 0x000fe400078cc0ff */
[C---:B------:R-:W-:Y:S02]  /*8130*/  SHF.L.U32 R72, R53.reuse, 0x10, RZ ;  /* 0x0000001035487819 */ /* 0x040fe400000006ff */
[----:B------:R-:W-:Y:S02]  /*8140*/  PRMT R80, R53, 0x7632, R80 ;  /* 0x0000763235507816 */ /* 0x000fe40000000050 */
[----:B------:R-:W-:Y:S01]  /*8150*/  FSEL R88, R88, RZ, P6 ;  /* 0x000000ff58587208 */ /* 0x000fe20003000000 */
[----:B------:R-:W-:Y:S01]  /*8160*/  FFMA.FTZ R187, R187, UR10, R72 ;  /* 0x0000000abbbb7c23 */ /* 0x000fe20008010048 */
[----:B------:R-:W-:Y:S01]  /*8170*/  SHF.L.U32 R80, R80, 0x10, RZ ;  /* 0x0000001050507819 */ /* 0x000fe200000006ff */
[----:B------:R-:W-:Y:S01]  /*8180*/  IMAD.U32 R72, R52, 0x10000, RZ ;  /* 0x0001000034487824 */ /* 0x000fe200078e00ff */
[----:B------:R-:W-:Y:S01]  /*8190*/  F2FP.BF16.F32.PACK_AB R74, R0, R74 ;  /* 0x0000004a004a723e */ /* 0x000fe200000010ff */
[----:B------:R-:W-:-:S02]  /*81a0*/  FMUL.FTZ R187, R187, UR7 ;  /* 0x00000007bbbb7c20 */ /* 0x000fc40008410000 */
[----:B------:R-:W-:Y:S01]  /*81b0*/  FFMA.FTZ R80, R89, UR10, R80 ;  /* 0x0000000a59507c23 */ /* 0x000fe20008010050 */
[----:B------:R-:W-:Y:S02]  /*81c0*/  FFMA.FTZ R72, R162, UR10, R72 ;  /* 0x0000000aa2487c23 */ /* 0x000fe40008010048 */
[----:B------:R-:W-:Y:S01]  /*81d0*/  FSEL R73, R187, RZ, P3 ;  /* 0x000000ffbb497208 */ /* 0x000fe20001800000 */
[----:B------:R-:W-:Y:S01]  /*81e0*/  FMUL.FTZ R80, R80, UR7 ;  /* 0x0000000750507c20 */ /* 0x000fe20008410000 */
[----:B------:R-:W-:-:S04]  /*81f0*/  FMUL.FTZ R72, R72, UR7 ;  /* 0x0000000748487c20 */ /* 0x000fc80008410000 */
[----:B------:R-:W-:Y:S02]  /*8200*/  FSEL R80, R80, RZ, P4 ;  /* 0x000000ff50507208 */ /* 0x000fe40002000000 */
[----:B------:R-:W-:Y:S02]  /*8210*/  FSEL R72, R72, RZ, P5 ;  /* 0x000000ff48487208 */ /* 0x000fe40002800000 */
[----:B------:R-:W-:Y:S02]  /*8220*/  F2FP.BF16.F32.PACK_AB R73, R80, R73 ;  /* 0x000000495049723e */ /* 0x000fe400000010ff */
[----:B------:R-:W-:Y:S01]  /*8230*/  F2FP.BF16.F32.PACK_AB R72, R88, R72 ;  /* 0x000000485848723e */ /* 0x000fe200000010ff */
[----:B------:R-:W-:Y:S06]  /*8240*/  BRA `(.L_x_255) ;  /* 0x0000000400c07947 */ /* 0x000fec0003800000 */
.L_x_257:
[----:B------:R-:W-:Y:S05]  /*8250*/  @!P2 BRA `(.L_x_259) ;  /* 0x0000000000e8a947 */ /* 0x000fea0003800000 */
        /* <DEDUP_REMOVED lines=10> */
[----:B------:R-:W-:Y:S01]  /*8300*/  ISETP.GE.U32.AND P3, PT, R80, RZ, PT ;  /* 0x000000ff5000720c */ /* 0x000fe20003f66070 */
[----:B------:R-:W-:Y:S01]  /*8310*/  FMUL.FTZ R66, R66, UR10 ;  /* 0x0000000a42427c20 */ /* 0x000fe20008410000 */
[----:B------:R-:W-:Y:S01]  /*8320*/  FMUL.FTZ R64, R65, UR7 ;  /* 0x0000000741407c20 */ /* 0x000fe20008410000 */
[----:B------:R-:W-:Y:S01]  /*8330*/  FMUL.FTZ R75, R67, UR7 ;  /* 0x00000007434b7c20 */ /* 0x000fe20008410000 */
[----:B------:R-:W-:Y:S01]  /*8340*/  FMUL.FTZ R198, R198, UR10 ;  /* 0x0000000ac6c67c20 */ /* 0x000fe20008410000 */
[C---:B------:R-:W-:Y:S01]  /*8350*/  LOP3.LUT P4, RZ, R81.reuse, 0xff0000, RZ, 0xc0, !PT ;  /* 0x00ff000051ff7812 */ /* 0x040fe2000788c0ff */
[--C-:B------:R-:W-:Y:S01]  /*8360*/  FFMA.FTZ R88, R88, UR11, R216.reuse ;  /* 0x0000000b58587c23 */ /* 0x100fe200080100d8 */
[----:B------:R-:W-:Y:S01]  /*8370*/  ISETP.GE.U32.AND.EX P3, PT, R81, 0x1000000, PT, P3 ;  /* 0x010000005100780c */ /* 0x000fe20003f66130 */
[--C-:B------:R-:W-:Y:S01]  /*8380*/  FFMA.FTZ R187, R187, UR11, R216.reuse ;  /* 0x0000000bbbbb7c23 */ /* 0x100fe200080100d8 */
[--C-:B------:R-:W-:Y:S01]  /*8390*/  FFMA.FTZ R89, R89, UR11, R216.reuse ;  /* 0x0000000b59597c23 */ /* 0x100fe200080100d8 */
[----:B------:R-:W-:Y:S01]  /*83a0*/  FFMA.FTZ R162, R162, UR11, R216 ;  /* 0x0000000ba2a27c23 */ /* 0x000fe200080100d8 */
        /* <DEDUP_REMOVED lines=16> */
[----:B------:R-:W-:Y:S01]  /*84b0*/  F2FP.BF16.F32.PACK_AB R75, R75, R64 ;  /* 0x000000404b4b723e */ /* 0x000fe200000010ff */
[----:B------:R-:W-:Y:S01]  /*84c0*/  FMUL.FTZ R64, R163, UR10 ;  /* 0x0000000aa3407c20 */ /* 0x000fe20008410000 */
[----:B------:R-:W-:Y:S01]  /*84d0*/  F2FP.BF16.F32.PACK_AB R74, R0, R74 ;  /* 0x0000004a004a723e */ /* 0x000fe200000010ff */
[----:B------:R-:W-:Y:S01]  /*84e0*/  FMUL.FTZ R0, R65, UR7 ;  /* 0x0000000741007c20 */ /* 0x000fe20008410000 */
[C---:B------:R-:W-:Y:S01]  /*84f0*/  F2FP.BF16.F32.PACK_AB R65, R85.reuse, R65 ;  /* 0x000000415541723e */ /* 0x040fe200000010ff */
[----:B0-----:R-:W-:Y:S01]  /*8500*/  FMUL.FTZ R72, R64, UR7 ;  /* 0x0000000740487c20 */ /* 0x001fe20008410000 */
[C---:B------:R-:W-:Y:S01]  /*8510*/  F2FP.BF16.F32.PACK_AB R64, R84.reuse, R64 ;  /* 0x000000405440723e */ /* 0x040fe200000010ff */
[----:B------:R-:W-:Y:S01]  /*8520*/  FMUL.FTZ R85, R85, UR7 ;  /* 0x0000000755557c20 */ /* 0x000fe20008410000 */
[----:B------:R-:W-:Y:S01]  /*8530*/  FMUL.FTZ R84, R84, UR7 ;  /* 0x0000000754547c20 */ /* 0x000fe20008410000 */
[----:B------:R-:W-:-:S02]  /*8540*/  LOP3.LUT P3, RZ, R80, 0xff0000, RZ, 0xc0, !PT ;  /* 0x00ff000050ff7812 */ /* 0x000fc4000786c0ff */
[C---:B------:R-:W-:Y:S02]  /*8550*/  LOP3.LUT P4, RZ, R80.reuse, 0xff000000, RZ, 0xc0, !PT ;  /* 0xff00000050ff7812 */ /* 0x040fe4000788c0ff */
[C---:B------:R-:W-:Y:S02]  /*8560*/  LOP3.LUT P6, RZ, R80.reuse, 0xff, RZ, 0xc0, !PT ;  /* 0x000000ff50ff7812 */ /* 0x040fe400078cc0ff */
[----:B------:R-:W-:Y:S02]  /*8570*/  LOP3.LUT P5, RZ, R80, 0xff00, RZ, 0xc0, !PT ;  /* 0x0000ff0050ff7812 */ /* 0x000fe400078ac0ff */
[----:B------:R-:W-:Y:S02]  /*8580*/  FSEL R0, R0, RZ, P3 ;  /* 0x000000ff00007208 */ /* 0x000fe40001800000 */
[----:B------:R-:W-:Y:S02]  /*8590*/  FSEL R73, R85, RZ, P4 ;  /* 0x000000ff55497208 */ /* 0x000fe40002000000 */
[----:B------:R-:W-:-:S02]  /*85a0*/  FSEL R72, R72, RZ, P6 ;  /* 0x000000ff48487208 */ /* 0x000fc40003000000 */
[----:B------:R-:W-:Y:S02]  /*85b0*/  FSEL R84, R84, RZ, P5 ;  /* 0x000000ff54547208 */ /* 0x000fe40002800000 */
[----:B------:R-:W-:Y:S02]  /*85c0*/  F2FP.BF16.F32.PACK_AB R66, R198, R66 ;  /* 0x00000042c642723e */ /* 0x000fe400000010ff */
[----:B------:R-:W-:Y:S02]  /*85d0*/  F2FP.BF16.F32.PACK_AB R73, R73, R0 ;  /* 0x000000004949723e */ /* 0x000fe400000010ff */
[----:B------:R-:W-:Y:S01]  /*85e0*/  F2FP.BF16.F32.PACK_AB R72, R84, R72 ;  /* 0x000000485448723e */ /* 0x000fe200000010ff */
[----:B------:R-:W-:Y:S06]  /*85f0*/  BRA `(.L_x_255) ;  /* 0x0000000000d47947 */ /* 0x000fec0003800000 */
.L_x_259:
        /* <DEDUP_REMOVED lines=15> */
[----:B------:R-:W-:Y:S01]  /*86f0*/  FMUL.FTZ R199, R199, UR10 ;  /* 0x0000000ac7c77c20 */ /* 0x000fe20008410000 */
[----:B------:R-:W-:Y:S01]  /*8700*/  FADD.FTZ R84, R84, -R88 ;  /* 0x8000005854547221 */ /* 0x000fe20000010000 */
[----:B------:R-:W-:Y:S01]  /*8710*/  FADD.FTZ R186, R186, -R187 ;  /* 0x800000bbbaba7221 */ /* 0x000fe20000010000 */
[----:B------:R-:W-:Y:S01]  /*8720*/  FADD.FTZ R85, R85, -R89 ;  /* 0x8000005955557221 */ /* 0x000fe20000010000 */
[----:B------:R-:W-:Y:S01]  /*8730*/  ISETP.GE.U32.AND P3, PT, R80, RZ, PT ;  /* 0x000000ff5000720c */ /* 0x000fe20003f66070 */
[----:B------:R-:W-:Y:S01]  /*8740*/  FADD.FTZ R163, R163, -R162 ;  /* 0x800000a2a3a37221 */ /* 0x000fe20000010000 */
[----:B------:R-:W-:Y:S01]  /*8750*/  FMUL.FTZ R0, R0, UR7 ;  /* 0x0000000700007c20 */ /* 0x000fe20008410000 */
[----:B------:R-:W-:Y:S01]  /*8760*/  FMUL.FTZ R188, R188, UR7 ;  /* 0x00000007bcbc7c20 */ /* 0x000fe20008410000 */
[----:B------:R-:W-:Y:S01]  /*8770*/  FMUL.FTZ R190, R190, UR7 ;  /* 0x00000007bebe7c20 */ /* 0x000fe20008410000 */
[----:B------:R-:W-:Y:S01]  /*8780*/  FMUL.FTZ R199, R199, UR7 ;  /* 0x00000007c7c77c20 */ /* 0x000fe20008410000 */
[C---:B------:R-:W-:Y:S01]  /*8790*/  LOP3.LUT P4, RZ, R81.reuse, 0xff0000, RZ, 0xc0, !PT ;  /* 0x00ff000051ff7812 */ /* 0x040fe2000788c0ff */
[----:B------:R-:W-:Y:S01]  /*87a0*/  FMUL.FTZ R186, R186, UR10 ;  /* 0x0000000ababa7c20 */ /* 0x000fe20008410000 */
[----:B------:R-:W-:Y:S01]  /*87b0*/  LOP3.LUT P6, RZ, R81, 0xff, RZ, 0xc0, !PT ;  /* 0x000000ff51ff7812 */ /* 0x000fe200078cc0ff */
[----:B------:R-:W-:Y:S01]  /*87c0*/  FMUL.FTZ R85, R85, UR10 ;  /* 0x0000000a55557c20 */ /* 0x000fe20008410000 */
[C---:B------:R-:W-:Y:S01]  /*87d0*/  LOP3.LUT P5, RZ, R81.reuse, 0xff00, RZ, 0xc0, !PT ;  /* 0x0000ff0051ff7812 */ /* 0x040fe200078ac0ff */
[----:B------:R-:W-:Y:S01]  /*87e0*/  FMUL.FTZ R84, R84, UR10 ;  /* 0x0000000a54547c20 */ /* 0x000fe20008410000 */
[----:B------:R-:W-:Y:S01]  /*87f0*/  ISETP.GE.U32.AND.EX P3, PT, R81, 0x1000000, PT, P3 ;  /* 0x010000005100780c */ /* 0x000fe20003f66130 */
[----:B------:R-:W-:Y:S01]  /*8800*/  FMUL.FTZ R163, R163, UR10 ;  /* 0x0000000aa3a37c20 */ /* 0x000fe20008410000 */
[----:B------:R-:W-:Y:S01]  /*8810*/  FSEL R75, R188, RZ, P4 ;  /* 0x000000ffbc4b7208 */ /* 0x000fe20002000000 */
[----:B------:R-:W-:Y:S01]  /*8820*/  FMUL.FTZ R186, R186, UR7 ;  /* 0x00000007baba7c20 */ /* 0x000fe20008410000 */
[----:B------:R-:W-:Y:S01]  /*8830*/  FSEL R0, R0, RZ, P3 ;  /* 0x000000ff00007208 */ /* 0x000fe20001800000 */
[----:B------:R-:W-:Y:S01]  /*8840*/  FMUL.FTZ R85, R85, UR7 ;  /* 0x0000000755557c20 */ /* 0x000fe20008410000 */
[----:B------:R-:W-:Y:S01]  /*8850*/  FSEL R74, R190, RZ, P6 ;  /* 0x000000ffbe4a7208 */ /* 0x000fe20003000000 */
[----:B------:R-:W-:Y:S01]  /*8860*/  FMUL.FTZ R84, R84, UR7 ;  /* 0x0000000754547c20 */ /* 0x000fe20008410000 */
[----:B------:R-:W-:Y:S01]  /*8870*/  FSEL R199, R199, RZ, P5 ;  /* 0x000000ffc7c77208 */ /* 0x000fe20002800000 */
[----:B------:R-:W-:Y:S01]  /*8880*/  FMUL.FTZ R163, R163, UR7 ;  /* 0x00000007a3a37c20 */ /* 0x000fe20008410000 */
[----:B------:R-:W-:-:S02]  /*8890*/  LOP3.LUT P3, RZ, R80, 0xff0000, RZ, 0xc0, !PT ;  /* 0x00ff000050ff7812 */ /* 0x000fc4000786c0ff */
[C---:B------:R-:W-:Y:S02]  /*88a0*/  LOP3.LUT P4, RZ, R80.reuse, 0xff000000, RZ, 0xc0, !PT ;  /* 0xff00000050ff7812 */ /* 0x040fe4000788c0ff */
[C---:B------:R-:W-:Y:S02]  /*88b0*/  LOP3.LUT P6, RZ, R80.reuse, 0xff00, RZ, 0xc0, !PT ;  /* 0x0000ff0050ff7812 */ /* 0x040fe400078cc0ff */
[----:B------:R-:W-:Y:S02]  /*88c0*/  LOP3.LUT P5, RZ, R80, 0xff, RZ, 0xc0, !PT ;  /* 0x000000ff50ff7812 */ /* 0x000fe400078ac0ff */
[----:B0-----:R-:W-:Y:S02]  /*88d0*/  FSEL R73, R186, RZ, P3 ;  /* 0x000000ffba497208 */ /* 0x001fe40001800000 */
[----:B------:R-:W-:Y:S02]  /*88e0*/  FSEL R85, R85, RZ, P4 ;  /* 0x000000ff55557208 */ /* 0x000fe40002000000 */
[----:B------:R-:W-:-:S02]  /*88f0*/  FSEL R72, R84, RZ, P6 ;  /* 0x000000ff54487208 */ /* 0x000fc40003000000 */
[----:B------:R-:W-:Y:S02]  /*8900*/  FSEL R163, R163, RZ, P5 ;  /* 0x000000ffa3a37208 */ /* 0x000fe40002800000 */
[----:B------:R-:W-:Y:S02]  /*8910*/  F2FP.BF16.F32.PACK_AB R75, R0, R75 ;  /* 0x0000004b004b723e */ /* 0x000fe400000010ff */
[----:B------:R-:W-:Y:S02]  /*8920*/  F2FP.BF16.F32.PACK_AB R74, R199, R74 ;  /* 0x0000004ac74a723e */ /* 0x000fe400000010ff */
[----:B------:R-:W-:Y:S02]  /*8930*/  F2FP.BF16.F32.PACK_AB R73, R85, R73 ;  /* 0x000000495549723e */ /* 0x000fe400000010ff */
[----:B------:R-:W-:-:S07]  /*8940*/  F2FP.BF16.F32.PACK_AB R72, R72, R163 ;  /* 0x000000a34848723e */ /* 0x000fce00000010ff */
.L_x_255:
        /* <DEDUP_REMOVED lines=13> */
[----:B------:R-:W-:Y:S01]  /*8a20*/  FFMA.FTZ R99, R99, UR11, R216 ;  /* 0x0000000b63637c23 */ /* 0x000fe200080100d8 */
[----:B------:R-:W-:Y:S01]  /*8a30*/  PRMT R64, R58, 0x7632, R64 ;  /* 0x000076323a407816 */ /* 0x000fe20000000040 */
[--C-:B------:R-:W-:Y:S01]  /*8a40*/  FFMA.FTZ R91, R91, UR11, R216.reuse ;  /* 0x0000000b5b5b7c23 */ /* 0x100fe200080100d8 */
[----:B------:R-:W-:Y:S01]  /*8a50*/  FFMA.FTZ R95, R95, UR11, R216 ;  /* 0x0000000b5f5f7c23 */ /* 0x000fe200080100d8 */
[----:B------:R-:W-:Y:S01]  /*8a60*/  FADD.FTZ R99, R98, -R99 ;  /* 0x8000006362637221 */ /* 0x000fe20000010000 */
[----:B------:R-:W-:Y:S01]  /*8a70*/  SHF.L.U32 R67, R64, 0x10, RZ ;  /* 0x0000001040437819 */ /* 0x000fe200000006ff */
[----:B------:R-:W-:Y:S02]  /*8a80*/  IMAD.U32 R0, R0, 0x10000, RZ ;  /* 0x0001000000007824 */ /* 0x000fe400078e00ff */
[----:B------:R-:W-:Y:S01]  /*8a90*/  FADD.FTZ R91, R90, -R91 ;  /* 0x8000005b5a5b7221 */ /* 0x000fe20000010000 */
[----:B------:R-:W-:-:S02]  /*8aa0*/  IMAD.U32 R64, R59, 0x10000, RZ ;  /* 0x000100003b407824 */ /* 0x000fc400078e00ff */
[----:B------:R-:W-:Y:S01]  /*8ab0*/  FADD.FTZ R66, R94, -R95 ;  /* 0x8000005f5e427221 */ /* 0x000fe20000010000 */
[----:B------:R-:W-:Y:S01]  /*8ac0*/  FFMA.FTZ R0, R99, UR10, R0 ;  /* 0x0000000a63007c23 */ /* 0x000fe20008010000 */
[----:B------:R-:W-:Y:S01]  /*8ad0*/  ISETP.GE.U32.AND P3, PT, R142, RZ, PT ;  /* 0x000000ff8e00720c */ /* 0x000fe20003f66070 */
[----:B------:R-:W-:Y:S01]  /*8ae0*/  FFMA.FTZ R91, R91, UR10, R64 ;  /* 0x0000000a5b5b7c23 */ /* 0x000fe20008010040 */
[----:B------:R-:W-:Y:S01]  /*8af0*/  FFMA.FTZ R66, R66, UR10, R67 ;  /* 0x0000000a42427c23 */ /* 0x000fe20008010043 */
[----:B------:R-:W-:Y:S01]  /*8b00*/  LOP3.LUT P5, RZ, R143, 0xff0000, RZ, 0xc0, !PT ;  /* 0x00ff00008fff7812 */ /* 0x000fe200078ac0ff */
[--C-:B------:R-:W-:Y:S01]  /*8b10*/  FFMA.FTZ R93, R93, UR11, R216.reuse ;  /* 0x0000000b5d5d7c23 */ /* 0x100fe200080100d8 */
[----:B------:R-:W-:Y:S01]  /*8b20*/  FMUL.FTZ R75, R91, UR7 ;  /* 0x000000075b4b7c20 */ /* 0x000fe20008410000 */
[C---:B------:R-:W-:Y:S01]  /*8b30*/  F2FP.BF16.F32.PACK_AB R67, R0.reuse, R91 ;  /* 0x0000005b0043723e */ /* 0x040fe200000010ff */
[----:B------:R-:W-:Y:S01]  /*8b40*/  FMUL.FTZ R0, R0, UR7 ;  /* 0x0000000700007c20 */ /* 0x000fe20008410000 */
[----:B------:R-:W-:Y:S01]  /*8b50*/  ISETP.GE.U32.AND.EX P3, PT, R143, 0x1000000, PT, P3 ;  /* 0x010000008f00780c */ /* 0x000fe20003f66130 */
[--C-:B------:R-:W-:Y:S01]  /*8b60*/  FFMA.FTZ R65, R193, UR11, R216.reuse ;  /* 0x0000000bc1417c23 */ /* 0x100fe200080100d8 */
[----:B0-----:R-:W-:Y:S01]  /*8b70*/  FSEL R71, R75, RZ, P5 ;  /* 0x000000ff4b477208 */ /* 0x001fe20002800000 */
[----:B------:R-:W-:Y:S01]  /*8b80*/  FADD.FTZ R97, R97, -R93 ;  /* 0x8000005d61617221 */ /* 0x000fe20000010000 */
[----:B------:R-:W-:Y:S01]  /*8b90*/  FSEL R64, R0, RZ, P3 ;  /* 0x000000ff00407208 */ /* 0x000fe20001800000 */
[----:B------:R-:W-:Y:S01]  /*8ba0*/  FADD.FTZ R65, R192, -R65 ;  /* 0x80000041c0417221 */ /* 0x000fe20000010000 */
[----:B------:R-:W-:Y:S01]  /*8bb0*/  PRMT R69, R57, 0x7632, R69 ;  /* 0x0000763239457816 */ /* 0x000fe20000000045 */
[--C-:B------:R-:W-:Y:S01]  /*8bc0*/  FFMA.FTZ R195, R195, UR11, R216.reuse ;  /* 0x0000000bc3c37c23 */ /* 0x100fe200080100d8 */
[----:B------:R-:W-:Y:S01]  /*8bd0*/  F2FP.BF16.F32.PACK_AB R71, R64, R71 ;  /* 0x000000474047723e */ /* 0x000fe200000010ff */
[----:B------:R-:W-:Y:S01]  /*8be0*/  FFMA.FTZ R92, R92, UR11, R216 ;  /* 0x0000000b5c5c7c23 */ /* 0x000fe200080100d8 */
[----:B------:R-:W-:Y:S01]  /*8bf0*/  SHF.L.U32 R64, R58, 0x10, RZ ;  /* 0x000000103a407819 */ /* 0x000fe200000006ff */
[----:B------:R-:W-:Y:S01]  /*8c00*/  IMAD.U32 R69, R69, 0x10000, RZ ;  /* 0x0001000045457824 */ /* 0x000fe200078e00ff */
[----:B------:R-:W-:Y:S01]  /*8c10*/  ISETP.GE.U32.AND P4, PT, R78, RZ, PT ;  /* 0x000000ff4e00720c */ /* 0x000fe20003f86070 */
[----:B------:R-:W-:Y:S01]  /*8c20*/  FADD.FTZ R194, R194, -R195 ;  /* 0x800000c3c2c27221 */ /* 0x000fe20000010000 */
[----:B------:R-:W-:Y:S01]  /*8c30*/  LOP3.LUT P5, RZ, R79, 0xff0000, RZ, 0xc0, !PT ;  /* 0x00ff00004fff7812 */ /* 0x000fe200078ac0ff */
[----:B------:R-:W-:Y:S01]  /*8c40*/  FFMA.FTZ R65, R65, UR10, R64 ;  /* 0x0000000a41417c23 */ /* 0x000fe20008010040 */
[----:B------:R-:W-:Y:S01]  /*8c50*/  FFMA.FTZ R97, R97, UR10, R69 ;  /* 0x0000000a61617c23 */ /* 0x000fe20008010045 */
[----:B------:R-:W-:Y:S01]  /*8c60*/  IMAD.U32 R69, R57, 0x10000, RZ ;  /* 0x0001000039457824 */ /* 0x000fe200078e00ff */
[----:B------:R-:W-:Y:S01]  /*8c70*/  ISETP.GE.U32.AND.EX P3, PT, R79, 0x1000000, PT, P4 ;  /* 0x010000004f00780c */ /* 0x000fe20003f66140 */
[----:B------:R-:W-:Y:S01]  /*8c80*/  FMUL.FTZ R64, R65, UR7 ;  /* 0x0000000741407c20 */ /* 0x000fe20008410000 */
[----:B------:R-:W-:Y:S01]  /*8c90*/  LOP3.LUT P4, RZ, R79, 0xff, RZ, 0xc0, !PT ;  /* 0x000000ff4fff7812 */ /* 0x000fe2000788c0ff */
[----:B------:R-:W-:Y:S01]  /*8ca0*/  FFMA.FTZ R194, R194, UR10, R69 ;  /* 0x0000000ac2c27c23 */ /* 0x000fe20008010045 */
[----:B------:R-:W-:Y:S01]  /*8cb0*/  PRMT R68, R56, 0x7632, R68 ;  /* 0x0000763238447816 */ /* 0x000fe20000000044 */
[----:B------:R-:W-:Y:S01]  /*8cc0*/  FMUL.FTZ R70, R66, UR7 ;  /* 0x0000000742467c20 */ /* 0x000fe20008410000 */
[----:B------:R-:W-:Y:S01]  /*8cd0*/  FSEL R75, R75, RZ, P5 ;  /* 0x000000ff4b4b7208 */ /* 0x000fe20002800000 */
[----:B------:R-:W-:Y:S01]  /*8ce0*/  FMUL.FTZ R69, R194, UR7 ;  /* 0x00000007c2457c20 */ /* 0x000fe20008410000 */
[----:B------:R-:W-:Y:S01]  /*8cf0*/  FSEL R0, R0, RZ, P3 ;  /* 0x000000ff00007208 */ /* 0x000fe20001800000 */
[----:B------:R-:W-:Y:S01]  /*8d00*/  FADD.FTZ R96, R96, -R92 ;  /* 0x8000005c60607221 */ /* 0x000fe20000010000 */
[----:B------:R-:W-:Y:S01]  /*8d10*/  FSEL R74, R64, RZ, P4 ;  /* 0x000000ff404a7208 */ /* 0x000fe20002000000 */
[----:B------:R-:W-:Y:S01]  /*8d20*/  FFMA.FTZ R86, R86, UR11, R216 ;  /* 0x0000000b56567c23 */ /* 0x000fe200080100d8 */
[----:B------:R-:W-:-:S02]  /*8d30*/  SHF.L.U32 R68, R68, 0x10, RZ ;  /* 0x0000001044447819 */ /* 0x000fc400000006ff */
[----:B------:R-:W-:Y:S01]  /*8d40*/  LOP3.LUT P6, RZ, R79, 0xff00, RZ, 0xc0, !PT ;  /* 0x0000ff004fff7812 */ /* 0x000fe200078cc0ff */
[----:B------:R-:W-:Y:S01]  /*8d50*/  FADD.FTZ R87, R87, -R86 ;  /* 0x8000005657577221 */ /* 0x000fe20000010000 */
[----:B------:R-:W-:Y:S01]  /*8d60*/  LOP3.LUT P4, RZ, R78, 0xff0000, RZ, 0xc0, !PT ;  /* 0x00ff00004eff7812 */ /* 0x000fe2000788c0ff */
[----:B------:R-:W-:Y:S01]  /*8d70*/  FFMA.FTZ R96, R96, UR10, R68 ;  /* 0x0000000a60607c23 */ /* 0x000fe20008010044 */
[----:B------:R-:W-:Y:S02]  /*8d80*/  F2FP.BF16.F32.PACK_AB R75, R0, R75 ;  /* 0x0000004b004b723e */ /* 0x000fe400000010ff */
[----:B------:R-:W-:Y:S02]  /*8d90*/  FSEL R0, R70, RZ, P6 ;  /* 0x000000ff46007208 */ /* 0x000fe40003000000 */
[----:B------:R-:W-:Y:S02]  /*8da0*/  FSEL R73, R69, RZ, P4 ;  /* 0x000000ff45497208 */ /* 0x000fe40002000000 */
[----:B------:R-:W-:-:S02]  /*8db0*/  LOP3.LUT P5, RZ, R143, 0xff, RZ, 0xc0, !PT ;  /* 0x000000ff8fff7812 */ /* 0x000fc400078ac0ff */
[----:B------:R-:W-:Y:S02]  /*8dc0*/  LOP3.LUT P3, RZ, R143, 0xff00, RZ, 0xc0, !PT ;  /* 0x0000ff008fff7812 */ /* 0x000fe4000786c0ff */
[----:B------:R-:W-:Y:S02]  /*8dd0*/  LOP3.LUT P4, RZ, R142, 0xff0000, RZ, 0xc0, !PT ;  /* 0x00ff00008eff7812 */ /* 0x000fe4000788c0ff */
[----:B------:R-:W-:Y:S02]  /*8de0*/  SHF.L.U32 R68, R56, 0x10, RZ ;  /* 0x0000001038447819 */ /* 0x000fe400000006ff */
[----:B------:R-:W-:Y:S01]  /*8df0*/  F2FP.BF16.F32.PACK_AB R74, R0, R74 ;  /* 0x0000004a004a723e */ /* 0x000fe200000010ff */
[----:B------:R-:W-:Y:S01]  /*8e00*/  FMUL.FTZ R0, R97, UR7 ;  /* 0x0000000761007c20 */ /* 0x000fe20008410000 */
[----:B------:R-:W-:Y:S01]  /*8e10*/  FSEL R64, R64, RZ, P5 ;  /* 0x000000ff40407208 */ /* 0x000fe20002800000 */
[----:B------:R-:W-:Y:S01]  /*8e20*/  FFMA.FTZ R87, R87, UR10, R68 ;  /* 0x0000000a57577c23 */ /* 0x000fe20008010044 */
[----:B------:R-:W-:Y:S01]  /*8e30*/  FSEL R70, R70, RZ, P3 ;  /* 0x000000ff46467208 */ /* 0x000fe20001800000 */
[----:B------:R-:W-:Y:S01]  /*8e40*/  FMUL.FTZ R68, R96, UR7 ;  /* 0x0000000760447c20 */ /* 0x000fe20008410000 */
[----:B------:R-:W-:Y:S01]  /*8e50*/  FSEL R69, R69, RZ, P4 ;  /* 0x000000ff45457208 */ /* 0x000fe20002000000 */
[----:B------:R-:W-:Y:S01]  /*8e60*/  FMUL.FTZ R79, R87, UR7 ;  /* 0x00000007574f7c20 */ /* 0x000fe20008410000 */
[----:B------:R-:W-:-:S02]  /*8e70*/  LOP3.LUT P4, RZ, R142, 0xff000000, RZ, 0xc0, !PT ;  /* 0xff0000008eff7812 */ /* 0x000fc4000788c0ff */
[----:B------:R-:W-:Y:S02]  /*8e80*/  LOP3.LUT P5, RZ, R78, 0xff000000, RZ, 0xc0, !PT ;  /* 0xff0000004eff7812 */ /* 0x000fe400078ac0ff */
[----:B------:R-:W-:Y:S02]  /*8e90*/  F2FP.BF16.F32.PACK_AB R70, R70, R64 ;  /* 0x000000404646723e */ /* 0x000fe400000010ff */
[----:B------:R-:W-:Y:S02]  /*8ea0*/  FSEL R64, R0, RZ, P4 ;  /* 0x000000ff00407208 */ /* 0x000fe40002000000 */
[----:B------:R-:W-:Y:S02]  /*8eb0*/  LOP3.LUT P6, RZ, R78, 0xff00, RZ, 0xc0, !PT ;  /* 0x0000ff004eff7812 */ /* 0x000fe400078cc0ff */
[----:B------:R-:W-:Y:S02]  /*8ec0*/  FSEL R0, R0, RZ, P5 ;  /* 0x000000ff00007208 */ /* 0x000fe40002800000 */
[----:B------:R-:W-:-:S02]  /*8ed0*/  LOP3.LUT P4, RZ, R142, 0xff, RZ, 0xc0, !PT ;  /* 0x000000ff8eff7812 */ /* 0x000fc4000788c0ff */
[----:B------:R-:W-:Y:S02]  /*8ee0*/  LOP3.LUT P3, RZ, R78, 0xff, RZ, 0xc0, !PT ;  /* 0x000000ff4eff7812 */ /* 0x000fe4000786c0ff */
[----:B------:R-:W-:Y:S02]  /*8ef0*/  LOP3.LUT P5, RZ, R142, 0xff00, RZ, 0xc0, !PT ;  /* 0x0000ff008eff7812 */ /* 0x000fe400078ac0ff */
[C---:B------:R-:W-:Y:S02]  /*8f00*/  FSEL R72, R68.reuse, RZ, P6 ;  /* 0x000000ff44487208 */ /* 0x040fe40003000000 */
[C---:B------:R-:W-:Y:S02]  /*8f10*/  FSEL R81, R79.reuse, RZ, P4 ;  /* 0x000000ff4f517208 */ /* 0x040fe40002000000 */
[----:B------:R-:W-:Y:S02]  /*8f20*/  FSEL R68, R68, RZ, P5 ;  /* 0x000000ff44447208 */ /* 0x000fe40002800000 */
[----:B------:R-:W-:-:S02]  /*8f30*/  FSEL R79, R79, RZ, P3 ;  /* 0x000000ff4f4f7208 */ /* 0x000fc40001800000 */
[----:B------:R-:W-:Y:S02]  /*8f40*/  F2FP.BF16.F32.PACK_AB R66, R66, R65 ;  /* 0x000000414242723e */ /* 0x000fe400000010ff */
[----:B------:R-:W-:Y:S02]  /*8f50*/  F2FP.BF16.F32.PACK_AB R69, R64, R69 ;  /* 0x000000454045723e */ /* 0x000fe400000010ff */
[----:B------:R-:W-:Y:S02]  /*8f60*/  F2FP.BF16.F32.PACK_AB R65, R97, R194 ;  /* 0x000000c26141723e */ /* 0x000fe400000010ff */
[----:B------:R-:W-:Y:S02]  /*8f70*/  F2FP.BF16.F32.PACK_AB R73, R0, R73 ;  /* 0x000000490049723e */ /* 0x000fe400000010ff */
[----:B------:R-:W-:Y:S02]  /*8f80*/  F2FP.BF16.F32.PACK_AB R64, R96, R87 ;  /* 0x000000576040723e */ /* 0x000fe400000010ff */
[----:B------:R-:W-:-:S02]  /*8f90*/  F2FP.BF16.F32.PACK_AB R68, R68, R81 ;  /* 0x000000514444723e */ /* 0x000fc400000010ff */
[----:B------:R-:W-:Y:S01]  /*8fa0*/  F2FP.BF16.F32.PACK_AB R72, R72, R79 ;  /* 0x0000004f4848723e */ /* 0x000fe200000010ff */
[----:B------:R-:W-:Y:S06]  /*8fb0*/  BRA `(.L_x_263) ;  /* 0x0000001c00b07947 */ /* 0x000fec0003800000 */
.L_x_262:
[----:B0-----:R-:W-:Y:S01]  /*8fc0*/  PRMT R70, R57, 0x7632, R70 ;  /* 0x0000763239467816 */ /* 0x001fe20000000046 */
[----:B------:R-:W-:Y:S01]  /*8fd0*/  FFMA.FTZ R93, R93, UR11, R216 ;  /* 0x0000000b5d5d7c23 */ /* 0x000fe200080100d8 */
[----:B------:R-:W-:Y:S01]  /*8fe0*/  PRMT R72, R59, 0x7632, R72 ;  /* 0x000076323b487816 */ /* 0x000fe20000000048 */
[--C-:B------:R-:W-:Y:S01]  /*8ff0*/  FFMA.FTZ R91, R91, UR11, R216.reuse ;  /* 0x0000000b5b5b7c23 */ /* 0x100fe200080100d8 */
[--C-:B------:R-:W-:Y:S01]  /*9000*/  FFMA.FTZ R69, R99, UR11, R216.reuse ;  /* 0x0000000b63457c23 */ /* 0x100fe200080100d8 */
[----:B------:R-:W-:Y:S01]  /*9010*/  FADD.FTZ R68, R97, -R93 ;  /* 0x8000005d61447221 */ /* 0x000fe20000010000 */
[----:B------:R-:W-:Y:S01]  /*9020*/  IMAD.U32 R70, R70, 0x10000, RZ ;  /* 0x0001000046467824 */ /* 0x000fe200078e00ff */
[----:B------:R-:W-:Y:S01]  /*9030*/  PRMT R71, R58, 0x7632, R71 ;  /* 0x000076323a477816 */ /* 0x000fe20000000047 */
[----:B------:R-:W-:Y:S01]  /*9040*/  FFMA.FTZ R95, R95, UR11, R216 ;  /* 0x0000000b5f5f7c23 */ /* 0x000fe200080100d8 */
[----:B------:R-:W-:Y:S01]  /*9050*/  FADD.FTZ R90, R90, -R91 ;  /* 0x8000005b5a5a7221 */ /* 0x000fe20000010000 */
[----:B------:R-:W-:Y:S01]  /*9060*/  FFMA.FTZ R68, R68, UR10, R70 ;  /* 0x0000000a44447c23 */ /* 0x000fe20008010046 */
[----:B------:R-:W-:Y:S01]  /*9070*/  SHF.L.U32 R70, R59, 0x10, RZ ;  /* 0x000000103b467819 */ /* 0x000fe200000006ff */
[----:B------:R-:W-:Y:S01]  /*9080*/  FADD.FTZ R69, R98, -R69 ;  /* 0x8000004562457221 */ /* 0x000fe20000010000 */
[----:B------:R-:W-:-:S02]  /*9090*/  IMAD.U32 R72, R72, 0x10000, RZ ;  /* 0x0001000048487824 */ /* 0x000fc400078e00ff */
[----:B------:R-:W-:Y:S01]  /*90a0*/  FFMA.FTZ R193, R193, UR11, R216 ;  /* 0x0000000bc1c17c23 */ /* 0x000fe200080100d8 */
[----:B------:R-:W-:Y:S01]  /*90b0*/  SHF.L.U32 R71, R71, 0x10, RZ ;  /* 0x0000001047477819 */ /* 0x000fe200000006ff */
[----:B------:R-:W-:Y:S01]  /*90c0*/  FADD.FTZ R0, R94, -R95 ;  /* 0x8000005f5e007221 */ /* 0x000fe20000010000 */
[----:B------:R-:W-:Y:S01]  /*90d0*/  FFMA.FTZ R69, R69, UR10, R72 ;  /* 0x0000000a45457c23 */ /* 0x000fe20008010048 */
[----:B------:R-:W-:Y:S01]  /*90e0*/  FFMA.FTZ R90, R90, UR10, R70 ;  /* 0x0000000a5a5a7c23 */ /* 0x000fe20008010046 */
[----:B------:R-:W-:Y:S01]  /*90f0*/  ISETP.GE.U32.AND P3, PT, R78, RZ, PT ;  /* 0x000000ff4e00720c */ /* 0x000fe20003f66070 */
[----:B------:R-:W-:Y:S01]  /*9100*/  FFMA.FTZ R195, R195, UR11, R216 ;  /* 0x0000000bc3c37c23 */ /* 0x000fe200080100d8 */
[----:B------:R-:W-:Y:S01]  /*9110*/  FADD.FTZ R193, R192, -R193 ;  /* 0x800000c1c0c17221 */ /* 0x000fe20000010000 */
[----:B------:R-:W-:Y:S02]  /*9120*/  IMAD.U32 R70, R58, 0x10000, RZ ;  /* 0x000100003a467824 */ /* 0x000fe400078e00ff */
[----:B------:R-:W-:Y:S01]  /*9130*/  FFMA.FTZ R0, R0, UR10, R71 ;  /* 0x0000000a00007c23 */ /* 0x000fe20008010047 */
[----:B------:R-:W-:Y:S01]  /*9140*/  FMUL.FTZ R90, R90, UR7 ;  /* 0x000000075a5a7c20 */ /* 0x000fe20008410000 */
[----:B------:R-:W-:Y:S01]  /*9150*/  FMUL.FTZ R69, R69, UR7 ;  /* 0x0000000745457c20 */ /* 0x000fe20008410000 */
[----:B------:R-:W-:Y:S01]  /*9160*/  SHF.L.U32 R71, R57, 0x10, RZ ;  /* 0x0000001039477819 */ /* 0x000fe200000006ff */
[----:B------:R-:W-:Y:S01]  /*9170*/  FADD.FTZ R195, R194, -R195 ;  /* 0x800000c3c2c37221 */ /* 0x000fe20000010000 */
[----:B------:R-:W-:Y:S01]  /*9180*/  LOP3.LUT P6, RZ, R79, 0xff0000, RZ, 0xc0, !PT ;  /* 0x00ff00004fff7812 */ /* 0x000fe200078cc0ff */
[----:B------:R-:W-:Y:S01]  /*9190*/  FFMA.FTZ R70, R193, UR10, R70 ;  /* 0x0000000ac1467c23 */ /* 0x000fe20008010046 */
[----:B------:R-:W-:Y:S01]  /*91a0*/  ISETP.GE.U32.AND.EX P3, PT, R79, 0x1000000, PT, P3 ;  /* 0x010000004f00780c */ /* 0x000fe20003f66130 */
[----:B------:R-:W-:Y:S01]  /*91b0*/  FFMA.FTZ R195, R195, UR10, R71 ;  /* 0x0000000ac3c37c23 */ /* 0x000fe20008010047 */
[----:B------:R-:W-:Y:S01]  /*91c0*/  LOP3.LUT P5, RZ, R143, 0xff0000, RZ, 0xc0, !PT ;  /* 0x00ff00008fff7812 */ /* 0x000fe200078ac0ff */
[----:B------:R-:W-:Y:S01]  /*91d0*/  FMUL.FTZ R70, R70, UR7 ;  /* 0x0000000746467c20 */ /* 0x000fe20008410000 */
[----:B------:R-:W-:Y:S01]  /*91e0*/  ISETP.GE.U32.AND P4, PT, R142, RZ, PT ;  /* 0x000000ff8e00720c */ /* 0x000fe20003f86070 */
[----:B------:R-:W-:Y:S01]  /*91f0*/  FMUL.FTZ R68, R68, UR7 ;  /* 0x0000000744447c20 */ /* 0x000fe20008410000 */
[----:B------:R-:W-:Y:S01]  /*9200*/  FSEL R80, R90, RZ, P6 ;  /* 0x000000ff5a507208 */ /* 0x000fe20003000000 */
[--C-:B------:R-:W-:Y:S01]  /*9210*/  FFMA.FTZ R92, R92, UR11, R216.reuse ;  /* 0x0000000b5c5c7c23 */ /* 0x100fe200080100d8 */
[----:B------:R-:W-:Y:S01]  /*9220*/  FSEL R75, R69, RZ, P3 ;  /* 0x000000ff454b7208 */ /* 0x000fe20001800000 */
[----:B------:R-:W-:Y:S01]  /*9230*/  FFMA.FTZ R86, R86, UR11, R216 ;  /* 0x0000000b56567c23 */ /* 0x000fe200080100d8 */
[C---:B------:R-:W-:Y:S01]  /*9240*/  LOP3.LUT P6, RZ, R79.reuse, 0xff, RZ, 0xc0, !PT ;  /* 0x000000ff4fff7812 */ /* 0x040fe200078cc0ff */
[----:B------:R-:W-:Y:S01]  /*9250*/  FADD.FTZ R96, R96, -R92 ;  /* 0x8000005c60607221 */ /* 0x000fe20000010000 */
[----:B------:R-:W-:Y:S01]  /*9260*/  LOP3.LUT P3, RZ, R79, 0xff00, RZ, 0xc0, !PT ;  /* 0x0000ff004fff7812 */ /* 0x000fe2000786c0ff */
[----:B------:R-:W-:Y:S01]  /*9270*/  FMUL.FTZ R79, R0, UR7 ;  /* 0x00000007004f7c20 */ /* 0x000fe20008410000 */
[----:B------:R-:W-:Y:S01]  /*9280*/  FSEL R71, R90, RZ, P5 ;  /* 0x000000ff5a477208 */ /* 0x000fe20002800000 */
[----:B------:R-:W-:Y:S01]  /*9290*/  FMUL.FTZ R0, R195, UR7 ;  /* 0x00000007c3007c20 */ /* 0x000fe20008410000 */
[----:B------:R-:W-:Y:S01]  /*92a0*/  LOP3.LUT P5, RZ, R143, 0xff, RZ, 0xc0, !PT ;  /* 0x000000ff8fff7812 */ /* 0x000fe200078ac0ff */
[----:B------:R-:W-:Y:S01]  /*92b0*/  FADD.FTZ R87, R87, -R86 ;  /* 0x8000005657577221 */ /* 0x000fe20000010000 */
[----:B------:R-:W-:-:S02]  /*92c0*/  ISETP.GE.U32.AND.EX P4, PT, R143, 0x1000000, PT, P4 ;  /* 0x010000008f00780c */ /* 0x000fc40003f86140 */
[C---:B------:R-:W-:Y:S02]  /*92d0*/  FSEL R73, R70.reuse, RZ, P6 ;  /* 0x000000ff46497208 */ /* 0x040fe40003000000 */
[----:B------:R-:W-:Y:S02]  /*92e0*/  FSEL R81, R69, RZ, P4 ;  /* 0x000000ff45517208 */ /* 0x000fe40002000000 */
[----:B------:R-:W-:Y:S02]  /*92f0*/  FSEL R70, R70, RZ, P5 ;  /* 0x000000ff46467208 */ /* 0x000fe40002800000 */
[----:B------:R-:W-:Y:S02]  /*9300*/  FSEL R74, R79, RZ, P3 ;  /* 0x000000ff4f4a7208 */ /* 0x000fe40001800000 */
[----:B------:R-:W-:Y:S02]  /*9310*/  LOP3.LUT P4, RZ, R143, 0xff00, RZ, 0xc0, !PT ;  /* 0x0000ff008fff7812 */ /* 0x000fe4000788c0ff */
[----:B------:R-:W-:-:S02]  /*9320*/  LOP3.LUT P5, RZ, R142, 0xff0000, RZ, 0xc0, !PT ;  /* 0x00ff00008eff7812 */ /* 0x000fc400078ac0ff */
[----:B------:R-:W-:Y:S02]  /*9330*/  LOP3.LUT P3, RZ, R142, 0xff000000, RZ, 0xc0, !PT ;  /* 0xff0000008eff7812 */ /* 0x000fe4000786c0ff */
[----:B------:R-:W-:Y:S02]  /*9340*/  FSEL R79, R79, RZ, P4 ;  /* 0x000000ff4f4f7208 */ /* 0x000fe40002000000 */
[----:B------:R-:W-:Y:S02]  /*9350*/  FSEL R72, R0, RZ, P5 ;  /* 0x000000ff00487208 */ /* 0x000fe40002800000 */
[----:B------:R-:W-:Y:S02]  /*9360*/  FSEL R69, R68, RZ, P3 ;  /* 0x000000ff44457208 */ /* 0x000fe40001800000 */
[C---:B------:R-:W-:Y:S02]  /*9370*/  LOP3.LUT P6, RZ, R78.reuse, 0xff0000, RZ, 0xc0, !PT ;  /* 0x00ff00004eff7812 */ /* 0x040fe400078cc0ff */
[----:B------:R-:W-:-:S02]  /*9380*/  LOP3.LUT P4, RZ, R78, 0xff000000, RZ, 0xc0, !PT ;  /* 0xff0000004eff7812 */ /* 0x000fc4000788c0ff */
[C---:B------:R-:W-:Y:S02]  /*9390*/  LOP3.LUT P5, RZ, R78.reuse, 0xff00, RZ, 0xc0, !PT ;  /* 0x0000ff004eff7812 */ /* 0x040fe400078ac0ff */
[----:B------:R-:W-:Y:S02]  /*93a0*/  LOP3.LUT P3, RZ, R78, 0xff, RZ, 0xc0, !PT ;  /* 0x000000ff4eff7812 */ /* 0x000fe4000786c0ff */
[----:B------:R-:W-:Y:S02]  /*93b0*/  PRMT R78, R56, 0x7632, R78 ;  /* 0x00007632384e7816 */ /* 0x000fe4000000004e */
[----:B------:R-:W-:Y:S02]  /*93c0*/  F2FP.BF16.F32.PACK_AB R74, R74, R73 ;  /* 0x000000494a4a723e */ /* 0x000fe400000010ff */
[----:B------:R-:W-:Y:S01]  /*93d0*/  FSEL R73, R0, RZ, P6 ;  /* 0x000000ff00497208 */ /* 0x000fe20003000000 */
[----:B------:R-:W-:Y:S01]  /*93e0*/  IMAD.U32 R78, R78, 0x10000, RZ ;  /* 0x000100004e4e7824 */ /* 0x000fe200078e00ff */
[----:B------:R-:W-:-:S02]  /*93f0*/  SHF.L.U32 R0, R56, 0x10, RZ ;  /* 0x0000001038007819 */ /* 0x000fc400000006ff */
[----:B------:R-:W-:Y:S01]  /*9400*/  FSEL R68, R68, RZ, P4 ;  /* 0x000000ff44447208 */ /* 0x000fe20002000000 */
[----:B------:R-:W-:Y:S01]  /*9410*/  FFMA.FTZ R96, R96, UR10, R78 ;  /* 0x0000000a60607c23 */ /* 0x000fe2000801004e */
[C---:B------:R-:W-:Y:S01]  /*9420*/  LOP3.LUT P6, RZ, R142.reuse, 0xff00, RZ, 0xc0, !PT ;  /* 0x0000ff008eff7812 */ /* 0x040fe200078cc0ff */
[----:B------:R-:W-:Y:S01]  /*9430*/  FFMA.FTZ R0, R87, UR10, R0 ;  /* 0x0000000a57007c23 */ /* 0x000fe20008010000 */
[----:B------:R-:W-:Y:S01]  /*9440*/  LOP3.LUT P4, RZ, R142, 0xff, RZ, 0xc0, !PT ;  /* 0x000000ff8eff7812 */ /* 0x000fe2000788c0ff */
[----:B------:R-:W-:Y:S01]  /*9450*/  FMUL.FTZ R96, R96, UR7 ;  /* 0x0000000760607c20 */ /* 0x000fe20008410000 */
[----:B------:R-:W-:Y:S01]  /*9460*/  F2FP.BF16.F32.PACK_AB R71, R81, R71 ;  /* 0x000000475147723e */ /* 0x000fe200000010ff */
[----:B------:R-:W-:Y:S01]  /*9470*/  FMUL.FTZ R0, R0, UR7 ;  /* 0x0000000700007c20 */ /* 0x000fe20008410000 */
[----:B------:R-:W-:Y:S02]  /*9480*/  F2FP.BF16.F32.PACK_AB R70, R79, R70 ;  /* 0x000000464f46723e */ /* 0x000fe400000010ff */
[----:B------:R-:W-:-:S02]  /*9490*/  F2FP.BF16.F32.PACK_AB R69, R69, R72 ;  /* 0x000000484545723e */ /* 0x000fc400000010ff */
[----:B------:R-:W-:Y:S02]  /*94a0*/  F2FP.BF16.F32.PACK_AB R73, R68, R73 ;  /* 0x000000494449723e */ /* 0x000fe400000010ff */
[C---:B------:R-:W-:Y:S02]  /*94b0*/  FSEL R72, R96.reuse, RZ, P5 ;  /* 0x000000ff60487208 */ /* 0x040fe40002800000 */
[----:B------:R-:W-:Y:S02]  /*94c0*/  FSEL R68, R96, RZ, P6 ;  /* 0x000000ff60447208 */ /* 0x000fe40003000000 */
[C---:B------:R-:W-:Y:S02]  /*94d0*/  FSEL R81, R0.reuse, RZ, P4 ;  /* 0x000000ff00517208 */ /* 0x040fe40002000000 */
[----:B------:R-:W-:Y:S02]  /*94e0*/  FSEL R79, R0, RZ, P3 ;  /* 0x000000ff004f7208 */ /* 0x000fe40001800000 */
[----:B------:R-:W-:-:S02]  /*94f0*/  F2FP.BF16.F32.PACK_AB R75, R75, R80 ;  /* 0x000000504b4b723e */ /* 0x000fc400000010ff */
[----:B------:R-:W-:Y:S02]  /*9500*/  F2FP.BF16.F32.PACK_AB R68, R68, R81 ;  /* 0x000000514444723e */ /* 0x000fe400000010ff */
[----:B------:R-:W-:Y:S01]  /*9510*/  F2FP.BF16.F32.PACK_AB R72, R72, R79 ;  /* 0x0000004f4848723e */ /* 0x000fe200000010ff */
[----:B------:R-:W-:Y:S06]  /*9520*/  BRA `(.L_x_263) ;  /* 0x0000001800547947 */ /* 0x000fec0003800000 */
.L_x_261:
        /* <DEDUP_REMOVED lines=14> */
[----:B------:R-:W-:Y:S01]  /*9610*/  LOP3.LUT P5, RZ, R143, 0xff0000, RZ, 0xc0, !PT ;  /* 0x00ff00008fff7812 */ /* 0x000fe200078ac0ff */
[--C-:B------:R-:W-:Y:S01]  /*9620*/  FFMA.FTZ R195, R195, UR11, R216.reuse ;  /* 0x0000000bc3c37c23 */ /* 0x100fe200080100d8 */
[C---:B------:R-:W-:Y:S01]  /*9630*/  F2FP.BF16.F32.PACK_AB R67, R0.reuse, R67 ;  /* 0x000000430043723e */ /* 0x040fe200000010ff */
[----:B------:R-:W-:Y:S01]  /*9640*/  FMUL.FTZ R0, R0, UR7 ;  /* 0x0000000700007c20 */ /* 0x000fe20008410000 */
        /* <DEDUP_REMOVED lines=18> */
[C---:B------:R-:W-:Y:S01]  /*9770*/  LOP3.LUT P4, RZ, R79.reuse, 0xff, RZ, 0xc0, !PT ;  /* 0x000000ff4fff7812 */ /* 0x040fe2000788c0ff */
[----:B------:R-:W-:Y:S01]  /*9780*/  FFMA.FTZ R86, R86, UR11, R216 ;  /* 0x0000000b56567c23 */ /* 0x000fe200080100d8 */
[----:B------:R-:W-:Y:S01]  /*9790*/  LOP3.LUT P6, RZ, R79, 0xff00, RZ, 0xc0, !PT ;  /* 0x0000ff004fff7812 */ /* 0x000fe200078cc0ff */
[----:B------:R-:W-:Y:S01]  /*97a0*/  FMUL.FTZ R69, R65, UR7 ;  /* 0x0000000741457c20 */ /* 0x000fe20008410000 */
[C---:B------:R-:W-:Y:S01]  /*97b0*/  LOP3.LUT P5, RZ, R143.reuse, 0xff, RZ, 0xc0, !PT ;  /* 0x000000ff8fff7812 */ /* 0x040fe200078ac0ff */
[----:B------:R-:W-:Y:S01]  /*97c0*/  FADD.FTZ R96, R96, -R92 ;  /* 0x8000005c60607221 */ /* 0x000fe20000010000 */
[----:B------:R-:W-:Y:S01]  /*97d0*/  LOP3.LUT P3, RZ, R143, 0xff00, RZ, 0xc0, !PT ;  /* 0x0000ff008fff7812 */ /* 0x000fe2000786c0ff */
[----:B------:R-:W-:Y:S01]  /*97e0*/  FADD.FTZ R87, R87, -R86 ;  /* 0x8000005657577221 */ /* 0x000fe20000010000 */
[----:B------:R-:W-:-:S02]  /*97f0*/  F2FP.BF16.F32.PACK_AB R75, R0, R75 ;  /* 0x0000004b004b723e */ /* 0x000fc400000010ff */
[----:B------:R-:W-:Y:S01]  /*9800*/  FSEL R74, R70, RZ, P4 ;  /* 0x000000ff464a7208 */ /* 0x000fe20002000000 */
[----:B------:R-:W-:Y:S01]  /*9810*/  FMUL.FTZ R87, R87, UR10 ;  /* 0x0000000a57577c20 */ /* 0x000fe20008410000 */
[----:B------:R-:W-:Y:S02]  /*9820*/  FSEL R0, R64, RZ, P6 ;  /* 0x000000ff40007208 */ /* 0x000fe40003000000 */
[----:B------:R-:W-:Y:S01]  /*9830*/  LOP3.LUT P4, RZ, R78, 0xff0000, RZ, 0xc0, !PT ;  /* 0x00ff00004eff7812 */ /* 0x000fe2000788c0ff */
[----:B------:R-:W-:Y:S01]  /*9840*/  FMUL.FTZ R79, R87, UR7 ;  /* 0x00000007574f7c20 */ /* 0x000fe20008410000 */
[----:B------:R-:W-:Y:S02]  /*9850*/  FSEL R70, R70, RZ, P5 ;  /* 0x000000ff46467208 */ /* 0x000fe40002800000 */
[----:B------:R-:W-:Y:S02]  /*9860*/  FSEL R64, R64, RZ, P3 ;  /* 0x000000ff40407208 */ /* 0x000fe40001800000 */
[----:B------:R-:W-:-:S02]  /*9870*/  FSEL R73, R69, RZ, P4 ;  /* 0x000000ff45497208 */ /* 0x000fc40002000000 */
[----:B------:R-:W-:Y:S01]  /*9880*/  F2FP.BF16.F32.PACK_AB R70, R64, R70 ;  /* 0x000000464046723e */ /* 0x000fe200000010ff */
[----:B------:R-:W-:Y:S01]  /*9890*/  FMUL.FTZ R64, R97, UR10 ;  /* 0x0000000a61407c20 */ /* 0x000fe20008410000 */
[----:B------:R-:W-:Y:S02]  /*98a0*/  LOP3.LUT P4, RZ, R142, 0xff0000, RZ, 0xc0, !PT ;  /* 0x00ff00008eff7812 */ /* 0x000fe4000788c0ff */
[----:B------:R-:W-:Y:S01]  /*98b0*/  F2FP.BF16.F32.PACK_AB R74, R0, R74 ;  /* 0x0000004a004a723e */ /* 0x000fe200000010ff */
[----:B------:R-:W-:Y:S01]  /*98c0*/  FMUL.FTZ R0, R64, UR7 ;  /* 0x0000000740007c20 */ /* 0x000fe20008410000 */
[----:B------:R-:W-:Y:S02]  /*98d0*/  FSEL R69, R69, RZ, P4 ;  /* 0x000000ff45457208 */ /* 0x000fe40002000000 */
[----:B------:R-:W-:Y:S02]  /*98e0*/  LOP3.LUT P4, RZ, R142, 0xff000000, RZ, 0xc0, !PT ;  /* 0xff0000008eff7812 */ /* 0x000fe4000788c0ff */
[----:B------:R-:W-:-:S02]  /*98f0*/  F2FP.BF16.F32.PACK_AB R65, R64, R65 ;  /* 0x000000414041723e */ /* 0x000fc400000010ff */
[----:B------:R-:W-:Y:S02]  /*9900*/  FSEL R64, R0, RZ, P4 ;  /* 0x000000ff00407208 */ /* 0x000fe40002000000 */
[----:B------:R-:W-:Y:S02]  /*9910*/  LOP3.LUT P5, RZ, R78, 0xff000000, RZ, 0xc0, !PT ;  /* 0xff0000004eff7812 */ /* 0x000fe400078ac0ff */
[----:B------:R-:W-:Y:S01]  /*9920*/  F2FP.BF16.F32.PACK_AB R69, R64, R69 ;  /* 0x000000454045723e */ /* 0x000fe200000010ff */
[----:B------:R-:W-:Y:S01]  /*9930*/  FMUL.FTZ R64, R96, UR10 ;  /* 0x0000000a60407c20 */ /* 0x000fe20008410000 */
[----:B------:R-:W-:Y:S02]  /*9940*/  LOP3.LUT P6, RZ, R78, 0xff00, RZ, 0xc0, !PT ;  /* 0x0000ff004eff7812 */ /* 0x000fe400078cc0ff */
[----:B------:R-:W-:Y:S01]  /*9950*/  FSEL R0, R0, RZ, P5 ;  /* 0x000000ff00007208 */ /* 0x000fe20002800000 */
[----:B------:R-:W-:Y:S01]  /*9960*/  FMUL.FTZ R68, R64, UR7 ;  /* 0x0000000740447c20 */ /* 0x000fe20008410000 */
        /* <DEDUP_REMOVED lines=10> */
[----:B------:R-:W-:Y:S01]  /*9a10*/  F2FP.BF16.F32.PACK_AB R72, R72, R79 ;  /* 0x0000004f4848723e */ /* 0x000fe200000010ff */
[----:B------:R-:W-:Y:S06]  /*9a20*/  BRA `(.L_x_263) ;  /* 0x0000001400147947 */ /* 0x000fec0003800000 */
.L_x_264:
        /* <DEDUP_REMOVED lines=17> */
[----:B------:R-:W-:Y:S01]  /*9b40*/  LOP3.LUT P6, RZ, R143, 0xff0000, RZ, 0xc0, !PT ;  /* 0x00ff00008fff7812 */ /* 0x000fe200078cc0ff */
        /* <DEDUP_REMOVED lines=23> */
[----:B------:R-:W-:Y:S01]  /*9cc0*/  FSEL R0, R68, RZ, P6 ;  /* 0x000000ff44007208 */ /* 0x000fe20003000000 */
[----:B------:R-:W-:Y:S01]  /*9cd0*/  FMUL.FTZ R79, R87, UR10 ;  /* 0x0000000a574f7c20 */ /* 0x000fe20008410000 */
[----:B------:R-:W-:Y:S01]  /*9ce0*/  LOP3.LUT P5, RZ, R78, 0xff0000, RZ, 0xc0, !PT ;  /* 0x00ff00004eff7812 */ /* 0x000fe200078ac0ff */
[----:B------:R-:W-:Y:S01]  /*9cf0*/  FMUL.FTZ R96, R96, UR10 ;  /* 0x0000000a60607c20 */ /* 0x000fe20008410000 */
[----:B------:R-:W-:Y:S01]  /*9d00*/  FSEL R70, R70, RZ, P4 ;  /* 0x000000ff46467208 */ /* 0x000fe20002000000 */
[----:B------:R-:W-:Y:S01]  /*9d10*/  FMUL.FTZ R79, R79, UR7 ;  /* 0x000000074f4f7c20 */ /* 0x000fe20008410000 */
[----:B------:R-:W-:Y:S01]  /*9d20*/  FSEL R68, R68, RZ, P3 ;  /* 0x000000ff44447208 */ /* 0x000fe20001800000 */
[----:B------:R-:W-:Y:S01]  /*9d30*/  FMUL.FTZ R96, R96, UR7 ;  /* 0x0000000760607c20 */ /* 0x000fe20008410000 */
        /* <DEDUP_REMOVED lines=8> */
[----:B------:R-:W-:-:S02]  /*9dc0*/  LOP3.LUT P4, RZ, R78, 0xff000000, RZ, 0xc0, !PT ;  /* 0xff0000004eff7812 */ /* 0x000fc4000788c0ff */
[----:B------:R-:W-:Y:S02]  /*9dd0*/  F2FP.BF16.F32.PACK_AB R74, R0, R74 ;  /* 0x0000004a004a723e */ /* 0x000fe400000010ff */
[C---:B------:R-:W-:Y:S02]  /*9de0*/  FSEL R0, R68.reuse, RZ, P5 ;  /* 0x000000ff44007208 */ /* 0x040fe40002800000 */
[----:B------:R-:W-:Y:S02]  /*9df0*/  FSEL R68, R68, RZ, P4 ;  /* 0x000000ff44447208 */ /* 0x000fe40002000000 */
[----:B------:R-:W-:Y:S02]  /*9e00*/  LOP3.LUT P4, RZ, R142, 0xff, RZ, 0xc0, !PT ;  /* 0x000000ff8eff7812 */ /* 0x000fe4000788c0ff */
[C---:B------:R-:W-:Y:S02]  /*9e10*/  LOP3.LUT P6, RZ, R78.reuse, 0xff00, RZ, 0xc0, !PT ;  /* 0x0000ff004eff7812 */ /* 0x040fe400078cc0ff */
[----:B------:R-:W-:-:S02]  /*9e20*/  LOP3.LUT P3, RZ, R78, 0xff, RZ, 0xc0, !PT ;  /* 0x000000ff4eff7812 */ /* 0x000fc4000786c0ff */
[----:B------:R-:W-:Y:S02]  /*9e30*/  LOP3.LUT P5, RZ, R142, 0xff00, RZ, 0xc0, !PT ;  /* 0x0000ff008eff7812 */ /* 0x000fe400078ac0ff */
[----:B------:R-:W-:Y:S02]  /*9e40*/  F2FP.BF16.F32.PACK_AB R71, R72, R71 ;  /* 0x000000474847723e */ /* 0x000fe400000010ff */
[----:B------:R-:W-:Y:S02]  /*9e50*/  F2FP.BF16.F32.PACK_AB R73, R68, R73 ;  /* 0x000000494449723e */ /* 0x000fe400000010ff */
[----:B------:R-:W-:Y:S02]  /*9e60*/  FSEL R81, R79, RZ, P4 ;  /* 0x000000ff4f517208 */ /* 0x000fe40002000000 */
[C---:B------:R-:W-:Y:S02]  /*9e70*/  FSEL R72, R96.reuse, RZ, P6 ;  /* 0x000000ff60487208 */ /* 0x040fe40003000000 */
[----:B------:R-:W-:-:S02]  /*9e80*/  FSEL R68, R96, RZ, P5 ;  /* 0x000000ff60447208 */ /* 0x000fc40002800000 */
[----:B------:R-:W-:Y:S02]  /*9e90*/  FSEL R79, R79, RZ, P3 ;  /* 0x000000ff4f4f7208 */ /* 0x000fe40001800000 */
[----:B------:R-:W-:Y:S02]  /*9ea0*/  F2FP.BF16.F32.PACK_AB R69, R0, R69 ;  /* 0x000000450045723e */ /* 0x000fe400000010ff */
[----:B------:R-:W-:Y:S02]  /*9eb0*/  F2FP.BF16.F32.PACK_AB R68, R68, R81 ;  /* 0x000000514444723e */ /* 0x000fe400000010ff */
[----:B------:R-:W-:Y:S01]  /*9ec0*/  F2FP.BF16.F32.PACK_AB R72, R72, R79 ;  /* 0x0000004f4848723e */ /* 0x000fe200000010ff */
[----:B------:R-:W-:Y:S06]  /*9ed0*/  BRA `(.L_x_263) ;  /* 0x0000000c00e87947 */ /* 0x000fec0003800000 */
.L_x_260:
[----:B------:R-:W-:Y:S05]  /*9ee0*/  @!P1 BRA `(.L_x_265) ;  /* 0x0000000800249947 */ /* 0x000fea0003800000 */
[----:B------:R-:W-:Y:S05]  /*9ef0*/  @!P2 BRA `(.L_x_266) ;  /* 0x000000040018a947 */ /* 0x000fea0003800000 */
[----:B------:R-:W-:Y:S01]  /*9f00*/  PRMT R0, R58, 0x7632, R0 ;  /* 0x000076323a007816 */ /* 0x000fe20000000000 */
[----:B------:R-:W-:Y:S01]  /*9f10*/  FFMA.FTZ R66, R95, UR11, R216 ;  /* 0x0000000b5f427c23 */ /* 0x000fe200080100d8 */
[----:B------:R-:W-:Y:S01]  /*9f20*/  PRMT R64, R59, 0x7632, R64 ;  /* 0x000076323b407816 */ /* 0x000fe20000000040 */
[----:B------:R-:W-:Y:S01]  /*9f30*/  FFMA.FTZ R67, R99, UR11, R216 ;  /* 0x0000000b63437c23 */ /* 0x000fe200080100d8 */
[----:B------:R-:W-:Y:S01]  /*9f40*/  SHF.L.U32 R0, R0, 0x10, RZ ;  /* 0x0000001000007819 */ /* 0x000fe200000006ff */
[----:B------:R-:W-:Y:S01]  /*9f50*/  FADD.FTZ R66, R94, -R66 ;  /* 0x800000425e427221 */ /* 0x000fe20000010000 */
[--C-:B------:R-:W-:Y:S01]  /*9f60*/  FFMA.FTZ R65, R193, UR11, R216.reuse ;  /* 0x0000000bc1417c23 */ /* 0x100fe200080100d8 */
        /* <DEDUP_REMOVED lines=10> */
[----:B------:R-:W-:Y:S01]  /*a010*/  FFMA.FTZ R65, R65, UR10, R0 ;  /* 0x0000000a41417c23 */ /* 0x000fe20008010000 */
[----:B------:R-:W-:Y:S01]  /*a020*/  FMUL.FTZ R75, R67, UR7 ;  /* 0x00000007434b7c20 */ /* 0x000fe20008410000 */
[----:B------:R-:W-:Y:S01]  /*a030*/  FFMA.FTZ R72, R72, UR10, R64 ;  /* 0x0000000a48487c23 */ /* 0x000fe20008010040 */
[----:B------:R-:W-:Y:S01]  /*a040*/  FMUL.FTZ R74, R66, UR7 ;  /* 0x00000007424a7c20 */ /* 0x000fe20008410000 */
[----:B------:R-:W-:Y:S01]  /*a050*/  FMUL.FTZ R0, R65, UR7 ;  /* 0x0000000741007c20 */ /* 0x000fe20008410000 */
[C---:B------:R-:W-:Y:S01]  /*a060*/  LOP3.LUT P4, RZ, R79.reuse, 0xff0000, RZ, 0xc0, !PT ;  /* 0x00ff00004fff7812 */ /* 0x040fe2000788c0ff */
        /* <DEDUP_REMOVED lines=22> */
[----:B------:R-:W-:Y:S01]  /*a1d0*/  F2FP.BF16.F32.PACK_AB R75, R75, R64 ;  /* 0x000000404b4b723e */ /* 0x000fe200000010ff */
[----:B------:R-:W-:Y:S01]  /*a1e0*/  IMAD.U32 R78, R78, 0x10000, RZ ;  /* 0x000100004e4e7824 */ /* 0x000fe200078e00ff */
[----:B------:R-:W-:-:S02]  /*a1f0*/  SHF.L.U32 R73, R73, 0x10, RZ ;  /* 0x0000001049497819 */ /* 0x000fc400000006ff */
        /* <DEDUP_REMOVED lines=22> */
.L_x_266:
[----:B0-----:R-:W-:Y:S01]  /*a360*/  PRMT R72, R59, 0x7632, R72 ;  /* 0x000076323b487816 */ /* 0x001fe20000000048 */
[--C-:B------:R-:W-:Y:S01]  /*a370*/  FFMA.FTZ R99, R99, UR11, R216.reuse ;  /* 0x0000000b63637c23 */ /* 0x100fe200080100d8 */
[----:B------:R-:W-:Y:S01]  /*a380*/  FFMA.FTZ R91, R91, UR11, R216 ;  /* 0x0000000b5b5b7c23 */ /* 0x000fe200080100d8 */
[----:B------:R-:W-:Y:S01]  /*a390*/  PRMT R0, R58, 0x7632, R0 ;  /* 0x000076323a007816 */ /* 0x000fe20000000000 */
[----:B------:R-:W-:Y:S02]  /*a3a0*/  IMAD.U32 R73, R59, 0x10000, RZ ;  /* 0x000100003b497824 */ /* 0x000fe400078e00ff */
[----:B------:R-:W-:Y:S01]  /*a3b0*/  FADD.FTZ R99, R98, -R99 ;  /* 0x8000006362637221 */ /* 0x000fe20000010000 */
[----:B------:R-:W-:Y:S02]  /*a3c0*/  IMAD.U32 R72, R72, 0x10000, RZ ;  /* 0x0001000048487824 */ /* 0x000fe400078e00ff */
[----:B------:R-:W-:Y:S01]  /*a3d0*/  FADD.FTZ R91, R90, -R91 ;  /* 0x8000005b5a5b7221 */ /* 0x000fe20000010000 */
[--C-:B------:R-:W-:Y:S01]  /*a3e0*/  FFMA.FTZ R193, R193, UR11, R216.reuse ;  /* 0x0000000bc1c17c23 */ /* 0x100fe200080100d8 */
[----:B------:R-:W-:Y:S01]  /*a3f0*/  FFMA.FTZ R95, R95, UR11, R216 ;  /* 0x0000000b5f5f7c23 */ /* 0x000fe200080100d8 */
[----:B------:R-:W-:Y:S01]  /*a400*/  SHF.L.U32 R0, R0, 0x10, RZ ;  /* 0x0000001000007819 */ /* 0x000fe200000006ff */
[----:B------:R-:W-:Y:S01]  /*a410*/  FFMA.FTZ R72, R99, UR10, R72 ;  /* 0x0000000a63487c23 */ /* 0x000fe20008010048 */
[----:B------:R-:W-:Y:S01]  /*a420*/  SHF.L.U32 R74, R58, 0x10, RZ ;  /* 0x000000103a4a7819 */ /* 0x000fe200000006ff */
[----:B------:R-:W-:Y:S01]  /*a430*/  FFMA.FTZ R73, R91, UR10, R73 ;  /* 0x0000000a5b497c23 */ /* 0x000fe20008010049 */
[----:B------:R-:W-:Y:S01]  /*a440*/  FADD.FTZ R193, R192, -R193 ;  /* 0x800000c1c0c17221 */ /* 0x000fe20000010000 */
[----:B------:R-:W-:Y:S01]  /*a450*/  FADD.FTZ R95, R94, -R95 ;  /* 0x8000005f5e5f7221 */ /* 0x000fe20000010000 */
[----:B------:R-:W-:Y:S01]  /*a460*/  ISETP.GE.U32.AND P3, PT, R78, RZ, PT ;  /* 0x000000ff4e00720c */ /* 0x000fe20003f66070 */
[----:B------:R-:W-:Y:S01]  /*a470*/  FFMA.FTZ R92, R92, UR11, R216 ;  /* 0x0000000b5c5c7c23 */ /* 0x000fe200080100d8 */
[----:B------:R-:W-:Y:S01]  /*a480*/  PRMT R75, R56, 0x7632, R75 ;  /* 0x00007632384b7816 */ /* 0x000fe2000000004b */
[----:B------:R-:W-:Y:S01]  /*a490*/  FMUL.FTZ R72, R72, UR7 ;  /* 0x0000000748487c20 */ /* 0x000fe20008410000 */
[----:B------:R-:W-:Y:S01]  /*a4a0*/  FMUL.FTZ R73, R73, UR7 ;  /* 0x0000000749497c20 */ /* 0x000fe20008410000 */
[----:B------:R-:W-:Y:S01]  /*a4b0*/  FFMA.FTZ R0, R95, UR10, R0 ;  /* 0x0000000a5f007c23 */ /* 0x000fe20008010000 */
[----:B------:R-:W-:Y:S01]  /*a4c0*/  FFMA.FTZ R74, R193, UR10, R74 ;  /* 0x0000000ac14a7c23 */ /* 0x000fe2000801004a */
[C---:B------:R-:W-:Y:S01]  /*a4d0*/  LOP3.LUT P4, RZ, R79.reuse, 0xff0000, RZ, 0xc0, !PT ;  /* 0x00ff00004fff7812 */ /* 0x040fe2000788c0ff */
[----:B------:R-:W-:Y:S01]  /*a4e0*/  FADD.FTZ R92, R96, -R92 ;  /* 0x8000005c605c7221 */ /* 0x000fe20000010000 */
[----:B------:R-:W-:Y:S01]  /*a4f0*/  ISETP.GE.U32.AND.EX P3, PT, R79, 0x1000000, PT, P3 ;  /* 0x010000004f00780c */ /* 0x000fe20003f66130 */
[----:B------:R-:W-:-:S02]  /*a500*/  IMAD.U32 R75, R75, 0x10000, RZ ;  /* 0x000100004b4b7824 */ /* 0x000fc400078e00ff */
[----:B------:R-:W-:Y:S01]  /*a510*/  FMUL.FTZ R74, R74, UR7 ;  /* 0x000000074a4a7c20 */ /* 0x000fe20008410000 */
        /* <DEDUP_REMOVED lines=8> */
[--C-:B------:R-:W-:Y:S01]  /*a5a0*/  FFMA.FTZ R93, R93, UR11, R216.reuse ;  /* 0x0000000b5d5d7c23 */ /* 0x100fe200080100d8 */
[----:B------:R-:W-:Y:S01]  /*a5b0*/  F2FP.BF16.F32.PACK_AB R75, R72, R73 ;  /* 0x00000049484b723e */ /* 0x000fe200000010ff */
[----:B------:R-:W-:Y:S01]  /*a5c0*/  FFMA.FTZ R86, R86, UR11, R216 ;  /* 0x0000000b56567c23 */ /* 0x000fe200080100d8 */
[----:B------:R-:W-:Y:S01]  /*a5d0*/  FSEL R74, R74, RZ, P5 ;  /* 0x000000ff4a4a7208 */ /* 0x000fe20002800000 */
[----:B------:R-:W-:Y:S01]  /*a5e0*/  FADD.FTZ R93, R97, -R93 ;  /* 0x8000005d615d7221 */ /* 0x000fe20000010000 */
[----:B------:R-:W-:Y:S01]  /*a5f0*/  FSEL R0, R0, RZ, P6 ;  /* 0x000000ff00007208 */ /* 0x000fe20003000000 */
[----:B------:R-:W-:Y:S01]  /*a600*/  FADD.FTZ R86, R87, -R86 ;  /* 0x8000005657567221 */ /* 0x000fe20000010000 */
[----:B------:R-:W-:Y:S01]  /*a610*/  SHF.L.U32 R72, R57, 0x10, RZ ;  /* 0x0000001039487819 */ /* 0x000fe200000006ff */
[----:B------:R-:W-:Y:S01]  /*a620*/  FMUL.FTZ R92, R92, UR7 ;  /* 0x000000075c5c7c20 */ /* 0x000fe20008410000 */
[----:B------:R-:W-:-:S02]  /*a630*/  LOP3.LUT P3, RZ, R78, 0xff0000, RZ, 0xc0, !PT ;  /* 0x00ff00004eff7812 */ /* 0x000fc4000786c0ff */
[C---:B------:R-:W-:Y:S01]  /*a640*/  LOP3.LUT P4, RZ, R78.reuse, 0xff000000, RZ, 0xc0, !PT ;  /* 0xff0000004eff7812 */ /* 0x040fe2000788c0ff */
[----:B------:R-:W-:Y:S01]  /*a650*/  FFMA.FTZ R195, R195, UR10, R72 ;  /* 0x0000000ac3c37c23 */ /* 0x000fe20008010048 */
[C---:B------:R-:W-:Y:S02]  /*a660*/  LOP3.LUT P5, RZ, R78.reuse, 0xff, RZ, 0xc0, !PT ;  /* 0x000000ff4eff7812 */ /* 0x040fe400078ac0ff */
[----:B------:R-:W-:Y:S01]  /*a670*/  LOP3.LUT P6, RZ, R78, 0xff00, RZ, 0xc0, !PT ;  /* 0x0000ff004eff7812 */ /* 0x000fe200078cc0ff */
[----:B------:R-:W-:Y:S01]  /*a680*/  FMUL.FTZ R195, R195, UR7 ;  /* 0x00000007c3c37c20 */ /* 0x000fe20008410000 */
[----:B------:R-:W-:Y:S02]  /*a690*/  PRMT R78, R57, 0x7632, R78 ;  /* 0x00007632394e7816 */ /* 0x000fe4000000004e */
[----:B------:R-:W-:Y:S02]  /*a6a0*/  SHF.L.U32 R72, R56, 0x10, RZ ;  /* 0x0000001038487819 */ /* 0x000fe400000006ff */
[----:B------:R-:W-:-:S02]  /*a6b0*/  SHF.L.U32 R78, R78, 0x10, RZ ;  /* 0x000000104e4e7819 */ /* 0x000fc400000006ff */
[----:B------:R-:W-:Y:S01]  /*a6c0*/  FSEL R73, R195, RZ, P3 ;  /* 0x000000ffc3497208 */ /* 0x000fe20001800000 */
[----:B------:R-:W-:Y:S01]  /*a6d0*/  FFMA.FTZ R72, R86, UR10, R72 ;  /* 0x0000000a56487c23 */ /* 0x000fe20008010048 */
[----:B------:R-:W-:Y:S01]  /*a6e0*/  FSEL R92, R92, RZ, P6 ;  /* 0x000000ff5c5c7208 */ /* 0x000fe20003000000 */
[----:B------:R-:W-:Y:S01]  /*a6f0*/  FFMA.FTZ R78, R93, UR10, R78 ;  /* 0x0000000a5d4e7c23 */ /* 0x000fe2000801004e */
[----:B------:R-:W-:Y:S01]  /*a700*/  F2FP.BF16.F32.PACK_AB R74, R0, R74 ;  /* 0x0000004a004a723e */ /* 0x000fe200000010ff */
[----:B------:R-:W-:Y:S02]  /*a710*/  FMUL.FTZ R72, R72, UR7 ;  /* 0x0000000748487c20 */ /* 0x000fe40008410000 */
[----:B------:R-:W-:-:S03]  /*a720*/  FMUL.FTZ R78, R78, UR7 ;  /* 0x000000074e4e7c20 */ /* 0x000fc60008410000 */
[----:B------:R-:W-:Y:S02]  /*a730*/  FSEL R72, R72, RZ, P5 ;  /* 0x000000ff48487208 */ /* 0x000fe40002800000 */
[----:B------:R-:W-:Y:S02]  /*a740*/  FSEL R78, R78, RZ, P4 ;  /* 0x000000ff4e4e7208 */ /* 0x000fe40002000000 */
[----:B------:R-:W-:Y:S02]  /*a750*/  F2FP.BF16.F32.PACK_AB R72, R92, R72 ;  /* 0x000000485c48723e */ /* 0x000fe400000010ff */
[----:B------:R-:W-:Y:S01]  /*a760*/  F2FP.BF16.F32.PACK_AB R73, R78, R73 ;  /* 0x000000494e49723e */ /* 0x000fe200000010ff */
[----:B------:R-:W-:Y:S06]  /*a770*/  BRA `(.L_x_263) ;  /* 0x0000000400c07947 */ /* 0x000fec0003800000 */
.L_x_265:
        /* <DEDUP_REMOVED lines=59> */
.L_x_267:
[--C-:B------:R-:W-:Y:S01]  /*ab30*/  FFMA.FTZ R193, R193, UR11, R216.reuse ;  /* 0x0000000bc1c17c23 */ /* 0x100fe200080100d8 */
[--C-:B------:R-:W-:Y:S01]  /*ab40*/  FFMA.FTZ R95, R95, UR11, R216.reuse ;  /* 0x0000000b5f5f7c23 */ /* 0x100fe200080100d8 */
[--C-:B------:R-:W-:Y:S01]  /*ab50*/  FFMA.FTZ R91, R91, UR11, R216.reuse ;  /* 0x0000000b5b5b7c23 */ /* 0x100fe200080100d8 */
[--C-:B------:R-:W-:Y:S01]  /*ab60*/  FFMA.FTZ R99, R99, UR11, R216.reuse ;  /* 0x0000000b63637c23 */ /* 0x100fe200080100d8 */
        /* <DEDUP_REMOVED lines=49> */
.L_x_263:
[----:B------:R-:W0:Y:S01]  /*ae80*/  @P2 LDC.64 R78, c[0x0][0x478] ;  /* 0x00011e00ff4e2b82 */ /* 0x000e220000000a00 */
[----:B------:R-:W-:Y:S02]  /*ae90*/  IMAD.MOV.U32 R81, RZ, RZ, 0x10 ;  /* 0x00000010ff517424 */ /* 0x000fe400078e00ff */
        /* <DEDUP_REMOVED lines=11> */
[--C-:B------:R-:W-:Y:S01]  /*af50*/  FFMA.FTZ R101, R101, UR11, R216.reuse ;  /* 0x0000000b65657c23 */ /* 0x100fe200080100d8 */
[----:B0-----:R-:W-:Y:S01]  /*af60*/  SHF.L.U32 R69, R63, 0x10, RZ ;  /* 0x000000103f457819 */ /* 0x001fe200000006ff */
[----:B------:R-:W-:Y:S01]  /*af70*/  FFMA.FTZ R103, R103, UR11, R216 ;  /* 0x0000000b67677c23 */ /* 0x000fe200080100d8 */
[--C-:B------:R-:W-:Y:S01]  /*af80*/  FADD.FTZ R67, R115, -R0.reuse ;  /* 0x8000000073437221 */ /* 0x100fe20000010000 */
[----:B------:R-:W-:Y:S01]  /*af90*/  PRMT R0, R63, 0x7632, R0 ;  /* 0x000076323f007816 */ /* 0x000fe20000000000 */
[----:B------:R-:W-:Y:S01]  /*afa0*/  FADD.FTZ R68, R100, -R101 ;  /* 0x8000006564447221 */ /* 0x000fe20000010000 */
[----:B------:R-:W-:Y:S01]  /*afb0*/  FADD.FTZ R66, R102, -R103 ;  /* 0x8000006766427221 */ /* 0x000fe20000010000 */
[----:B------:R-:W-:Y:S01]  /*afc0*/  IMAD.U32 R65, R62, 0x10000, RZ ;  /* 0x000100003e417824 */ /* 0x000fe200078e00ff */
[----:B------:R-:W-:Y:S01]  /*afd0*/  SHF.L.U32 R0, R0, 0x10, RZ ;  /* 0x0000001000007819 */ /* 0x000fe200000006ff */
[----:B------:R-:W-:Y:S01]  /*afe0*/  FFMA.FTZ R68, R68, UR10, R69 ;  /* 0x0000000a44447c23 */ /* 0x000fe20008010045 */
[----:B------:R-:W-:Y:S01]  /*aff0*/  FFMA.FTZ R69, R114, UR11, R216 ;  /* 0x0000000b72457c23 */ /* 0x000fe200080100d8 */
[----:B------:R-:W-:Y:S01]  /*b000*/  FFMA.FTZ R66, R66, UR10, R65 ;  /* 0x0000000a42427c23 */ /* 0x000fe20008010041 */
[----:B------:R-:W-:Y:S01]  /*b010*/  PRMT R73, R62, 0x7632, R73 ;  /* 0x000076323e497816 */ /* 0x000fe20000000049 */
[----:B------:R-:W-:Y:S01]  /*b020*/  FFMA.FTZ R67, R67, UR10, R0 ;  /* 0x0000000a43437c23 */ /* 0x000fe20008010000 */
[----:B------:R-:W-:Y:S01]  /*b030*/  FMUL.FTZ R64, R68, UR7 ;  /* 0x0000000744407c20 */ /* 0x000fe20008410000 */
[----:B------:R-:W-:Y:S01]  /*b040*/  ISETP.GE.U32.AND P1, PT, R76, RZ, PT ;  /* 0x000000ff4c00720c */ /* 0x000fe20003f26070 */
[--C-:B------:R-:W-:Y:S01]  /*b050*/  FADD.FTZ R110, R110, -R69.reuse ;  /* 0x800000456e6e7221 */ /* 0x100fe20000010000 */
[----:B------:R-:W-:Y:S01]  /*b060*/  LOP3.LUT P6, RZ, R77, 0xff0000, RZ, 0xc0, !PT ;  /* 0x00ff00004dff7812 */ /* 0x000fe200078cc0ff */
[----:B------:R-:W-:Y:S01]  /*b070*/  FMUL.FTZ R71, R67, UR7 ;  /* 0x0000000743477c20 */ /* 0x000fe20008410000 */
[----:B------:R-:W-:Y:S01]  /*b080*/  ISETP.GE.U32.AND P3, PT, R144, RZ, PT ;  /* 0x000000ff9000720c */ /* 0x000fe20003f66070 */
[----:B------:R-:W-:Y:S01]  /*b090*/  FMUL.FTZ R70, R66, UR7 ;  /* 0x0000000742467c20 */ /* 0x000fe20008410000 */
[----:B------:R-:W-:Y:S01]  /*b0a0*/  LOP3.LUT P4, RZ, R145, 0xff0000, RZ, 0xc0, !PT ;  /* 0x00ff000091ff7812 */ /* 0x000fe2000788c0ff */
[--C-:B------:R-:W-:Y:S01]  /*b0b0*/  FFMA.FTZ R65, R112, UR11, R216.reuse ;  /* 0x0000000b70417c23 */ /* 0x100fe200080100d8 */
[----:B------:R-:W-:Y:S01]  /*b0c0*/  PRMT R69, R61, 0x7632, R69 ;  /* 0x000076323d457816 */ /* 0x000fe20000000045 */
[----:B------:R-:W-:Y:S01]  /*b0d0*/  FFMA.FTZ R72, R113, UR11, R216 ;  /* 0x0000000b71487c23 */ /* 0x000fe200080100d8 */
[----:B------:R-:W-:Y:S01]  /*b0e0*/  SHF.L.U32 R73, R73, 0x10, RZ ;  /* 0x0000001049497819 */ /* 0x000fe200000006ff */
[----:B------:R-:W-:Y:S01]  /*b0f0*/  FADD.FTZ R108, R108, -R65 ;  /* 0x800000416c6c7221 */ /* 0x000fe20000010000 */
[----:B------:R-:W-:Y:S01]  /*b100*/  LOP3.LUT P5, RZ, R77, 0xff, RZ, 0xc0, !PT ;  /* 0x000000ff4dff7812 */ /* 0x000fe200078ac0ff */
[----:B------:R-:W-:Y:S01]  /*b110*/  FADD.FTZ R72, R109, -R72 ;  /* 0x800000486d487221 */ /* 0x000fe20000010000 */
[----:B------:R-:W-:Y:S01]  /*b120*/  FSEL R0, R64, RZ, P6 ;  /* 0x000000ff40007208 */ /* 0x000fe20003000000 */
[--C-:B------:R-:W-:Y:S01]  /*b130*/  FFMA.FTZ R105, R105, UR11, R216.reuse ;  /* 0x0000000b69697c23 */ /* 0x100fe200080100d8 */
[----:B------:R-:W-:Y:S01]  /*b140*/  ISETP.GE.U32.AND.EX P1, PT, R77, 0x1000000, PT, P1 ;  /* 0x010000004d00780c */ /* 0x000fe20003f26110 */
[----:B------:R-:W-:Y:S01]  /*b150*/  FFMA.FTZ R107, R107, UR11, R216 ;  /* 0x0000000b6b6b7c23 */ /* 0x000fe200080100d8 */
[C---:B------:R-:W-:Y:S01]  /*b160*/  LOP3.LUT P6, RZ, R145.reuse, 0xff, RZ, 0xc0, !PT ;  /* 0x000000ff91ff7812 */ /* 0x040fe200078cc0ff */
[----:B------:R-:W-:Y:S01]  /*b170*/  FADD.FTZ R105, R104, -R105 ;  /* 0x8000006968697221 */ /* 0x000fe20000010000 */
[----:B------:R-:W-:Y:S01]  /*b180*/  ISETP.GE.U32.AND.EX P3, PT, R145, 0x1000000, PT, P3 ;  /* 0x010000009100780c */ /* 0x000fe20003f66130 */
[----:B------:R-:W-:Y:S01]  /*b190*/  FADD.FTZ R106, R106, -R107 ;  /* 0x8000006b6a6a7221 */ /* 0x000fe20000010000 */
[----:B------:R-:W-:-:S02]  /*b1a0*/  FSEL R64, R64, RZ, P4 ;  /* 0x000000ff40407208 */ /* 0x000fc40002000000 */
[----:B------:R-:W-:Y:S02]  /*b1b0*/  SHF.L.U32 R69, R69, 0x10, RZ ;  /* 0x0000001045457819 */ /* 0x000fe400000006ff */
[----:B------:R-:W-:Y:S01]  /*b1c0*/  LOP3.LUT P4, RZ, R77, 0xff00, RZ, 0xc0, !PT ;  /* 0x0000ff004dff7812 */ /* 0x000fe2000788c0ff */
[----:B------:R-:W-:Y:S01]  /*b1d0*/  FFMA.FTZ R77, R110, UR10, R73 ;  /* 0x0000000a6e4d7c23 */ /* 0x000fe20008010049 */
[C---:B------:R-:W-:Y:S02]  /*b1e0*/  FSEL R75, R71.reuse, RZ, P1 ;  /* 0x000000ff474b7208 */ /* 0x040fe40000800000 */
[----:B------:R-:W-:Y:S02]  /*b1f0*/  FSEL R74, R70, RZ, P5 ;  /* 0x000000ff464a7208 */ /* 0x000fe40002800000 */
[----:B------:R-:W-:Y:S02]  /*b200*/  PRMT R65, R60, 0x7632, R65 ;  /* 0x000076323c417816 */ /* 0x000fe40000000041 */
[----:B------:R-:W-:-:S02]  /*b210*/  FSEL R71, R71, RZ, P3 ;  /* 0x000000ff47477208 */ /* 0x000fc40001800000 */
[----:B------:R-:W-:Y:S01]  /*b220*/  FSEL R70, R70, RZ, P6 ;  /* 0x000000ff46467208 */ /* 0x000fe20003000000 */
[----:B------:R-:W-:Y:S01]  /*b230*/  IMAD.U32 R65, R65, 0x10000, RZ ;  /* 0x0001000041417824 */ /* 0x000fe200078e00ff */
[C---:B------:R-:W-:Y:S02]  /*b240*/  LOP3.LUT P1, RZ, R76.reuse, 0xff0000, RZ, 0xc0, !PT ;  /* 0x00ff00004cff7812 */ /* 0x040fe4000782c0ff */
[----:B------:R-:W-:Y:S01]  /*b250*/  LOP3.LUT P3, RZ, R76, 0xff000000, RZ, 0xc0, !PT ;  /* 0xff0000004cff7812 */ /* 0x000fe2000786c0ff */
[----:B------:R-:W-:Y:S01]  /*b260*/  FFMA.FTZ R73, R108, UR10, R65 ;  /* 0x0000000a6c497c23 */ /* 0x000fe20008010041 */
[C---:B------:R-:W-:Y:S02]  /*b270*/  LOP3.LUT P5, RZ, R76.reuse, 0xff00, RZ, 0xc0, !PT ;  /* 0x0000ff004cff7812 */ /* 0x040fe400078ac0ff */
[----:B------:R-:W-:Y:S01]  /*b280*/  LOP3.LUT P6, RZ, R76, 0xff, RZ, 0xc0, !PT ;  /* 0x000000ff4cff7812 */ /* 0x000fe200078cc0ff */
[----:B------:R-:W-:Y:S01]  /*b290*/  FFMA.FTZ R76, R72, UR10, R69 ;  /* 0x0000000a484c7c23 */ /* 0x000fe20008010045 */
[----:B------:R-:W-:Y:S01]  /*b2a0*/  FMUL.FTZ R69, R77, UR7 ;  /* 0x000000074d457c20 */ /* 0x000fe20008410000 */
[----:B------:R-:W-:-:S02]  /*b2b0*/  SHF.L.U32 R72, R61, 0x10, RZ ;  /* 0x000000103d487819 */ /* 0x000fc400000006ff */
[----:B------:R-:W-:Y:S02]  /*b2c0*/  F2FP.BF16.F32.PACK_AB R67, R67, R68 ;  /* 0x000000444343723e */ /* 0x000fe400000010ff */
[----:B------:R-:W-:Y:S01]  /*b2d0*/  FSEL R79, R69, RZ, P4 ;  /* 0x000000ff454f7208 */ /* 0x000fe20002000000 */
[----:B------:R-:W-:Y:S01]  /*b2e0*/  FFMA.FTZ R65, R105, UR10, R72 ;  /* 0x0000000a69417c23 */ /* 0x000fe20008010048 */
[----:B------:R-:W-:Y:S02]  /*b2f0*/  LOP3.LUT P4, RZ, R145, 0xff00, RZ, 0xc0, !PT ;  /* 0x0000ff0091ff7812 */ /* 0x000fe4000788c0ff */
[----:B------:R-:W-:Y:S01]  /*b300*/  F2FP.BF16.F32.PACK_AB R71, R71, R64 ;  /* 0x000000404747723e */ /* 0x000fe200000010ff */
[----:B------:R-:W-:Y:S01]  /*b310*/  FMUL.FTZ R68, R65, UR7 ;  /* 0x0000000741447c20 */ /* 0x000fe20008410000 */
[----:B------:R-:W-:Y:S02]  /*b320*/  FSEL R81, R69, RZ, P4 ;  /* 0x000000ff45517208 */ /* 0x000fe40002000000 */
[----:B------:R-:W-:-:S02]  /*b330*/  LOP3.LUT P4, RZ, R144, 0xff0000, RZ, 0xc0, !PT ;  /* 0x00ff000090ff7812 */ /* 0x000fc4000788c0ff */
[C---:B------:R-:W-:Y:S01]  /*b340*/  F2FP.BF16.F32.PACK_AB R65, R76.reuse, R65 ;  /* 0x000000414c41723e */ /* 0x040fe200000010ff */
[----:B------:R-:W-:Y:S01]  /*b350*/  FMUL.FTZ R76, R76, UR7 ;  /* 0x000000074c4c7c20 */ /* 0x000fe20008410000 */
[----:B------:R-:W-:Y:S02]  /*b360*/  FSEL R64, R68, RZ, P4 ;  /* 0x000000ff44407208 */ /* 0x000fe40002000000 */
[----:B------:R-:W-:Y:S02]  /*b370*/  SHF.L.U32 R69, R60, 0x10, RZ ;  /* 0x000000103c457819 */ /* 0x000fe400000006ff */
[----:B------:R-:W-:Y:S02]  /*b380*/  LOP3.LUT P4, RZ, R144, 0xff000000, RZ, 0xc0, !PT ;  /* 0xff00000090ff7812 */ /* 0x000fe4000788c0ff */
[----:B------:R-:W-:Y:S01]  /*b390*/  F2FP.BF16.F32.PACK_AB R66, R77, R66 ;  /* 0x000000424d42723e */ /* 0x000fe200000010ff */
[----:B------:R-:W-:Y:S01]  /*b3a0*/  FFMA.FTZ R106, R106, UR10, R69 ;  /* 0x0000000a6a6a7c23 */ /* 0x000fe20008010045 */
[----:B------:R-:W-:-:S02]  /*b3b0*/  FSEL R77, R76, RZ, P4 ;  /* 0x000000ff4c4d7208 */ /* 0x000fc40002000000 */
[----:B------:R-:W-:Y:S01]  /*b3c0*/  F2FP.BF16.F32.PACK_AB R75, R75, R0 ;  /* 0x000000004b4b723e */ /* 0x000fe200000010ff */
[----:B------:R-:W-:Y:S01]  /*b3d0*/  FMUL.FTZ R0, R73, UR7 ;  /* 0x0000000749007c20 */ /* 0x000fe20008410000 */
[----:B------:R-:W-:Y:S02]  /*b3e0*/  F2FP.BF16.F32.PACK_AB R69, R77, R64 ;  /* 0x000000404d45723e */ /* 0x000fe400000010ff */
[----:B------:R-:W-:Y:S01]  /*b3f0*/  F2FP.BF16.F32.PACK_AB R64, R73, R106 ;  /* 0x0000006a4940723e */ /* 0x000fe200000010ff */
[----:B------:R-:W-:Y:S01]  /*b400*/  FMUL.FTZ R106, R106, UR7 ;  /* 0x000000076a6a7c20 */ /* 0x000fe20008410000 */
[----:B------:R-:W-:Y:S02]  /*b410*/  FSEL R73, R68, RZ, P1 ;  /* 0x000000ff44497208 */ /* 0x000fe40000800000 */
[C---:B------:R-:W-:Y:S02]  /*b420*/  LOP3.LUT P4, RZ, R144.reuse, 0xff00, RZ, 0xc0, !PT ;  /* 0x0000ff0090ff7812 */ /* 0x040fe4000788c0ff */
[----:B------:R-:W-:-:S02]  /*b430*/  LOP3.LUT P1, RZ, R144, 0xff, RZ, 0xc0, !PT ;  /* 0x000000ff90ff7812 */ /* 0x000fc4000782c0ff */
[----:B------:R-:W-:Y:S02]  /*b440*/  F2FP.BF16.F32.PACK_AB R74, R79, R74 ;  /* 0x0000004a4f4a723e */ /* 0x000fe400000010ff */
[----:B------:R-:W-:Y:S02]  /*b450*/  FSEL R76, R76, RZ, P3 ;  /* 0x000000ff4c4c7208 */ /* 0x000fe40001800000 */
[C---:B------:R-:W-:Y:S02]  /*b460*/  FSEL R77, R0.reuse, RZ, P5 ;  /* 0x000000ff004d7208 */ /* 0x040fe40002800000 */
[----:B------:R-:W-:Y:S02]  /*b470*/  FSEL R79, R0, RZ, P4 ;  /* 0x000000ff004f7208 */ /* 0x000fe40002000000 */
[C---:B------:R-:W-:Y:S02]  /*b480*/  FSEL R68, R106.reuse, RZ, P1 ;  /* 0x000000ff6a447208 */ /* 0x040fe40000800000 */
[----:B------:R-:W-:-:S02]  /*b490*/  FSEL R72, R106, RZ, P6 ;  /* 0x000000ff6a487208 */ /* 0x000fc40003000000 */
[----:B------:R-:W-:Y:S02]  /*b4a0*/  F2FP.BF16.F32.PACK_AB R70, R81, R70 ;  /* 0x000000465146723e */ /* 0x000fe400000010ff */
[----:B------:R-:W-:Y:S02]  /*b4b0*/  F2FP.BF16.F32.PACK_AB R73, R76, R73 ;  /* 0x000000494c49723e */ /* 0x000fe400000010ff */
[----:B------:R-:W-:Y:S02]  /*b4c0*/  F2FP.BF16.F32.PACK_AB R68, R79, R68 ;  /* 0x000000444f44723e */ /* 0x000fe400000010ff */
[----:B------:R-:W-:Y:S01]  /*b4d0*/  F2FP.BF16.F32.PACK_AB R72, R77, R72 ;  /* 0x000000484d48723e */ /* 0x000fe200000010ff */
[----:B------:R-:W-:Y:S06]  /*b4e0*/  BRA `(.L_x_271) ;  /* 0x0000001c00b07947 */ /* 0x000fec0003800000 */
.L_x_270:
[--C-:B------:R-:W-:Y:S01]  /*b4f0*/  FFMA.FTZ R0, R111, UR11, R216.reuse ;  /* 0x0000000b6f007c23 */ /* 0x100fe200080100d8 */
[--C-:B0-----:R-:W-:Y:S01]  /*b500*/  FFMA.FTZ R73, R114, UR11, R216.reuse ;  /* 0x0000000b72497c23 */ /* 0x101fe200080100d8 */
[--C-:B------:R-:W-:Y:S01]  /*b510*/  FFMA.FTZ R101, R101, UR11, R216.reuse ;  /* 0x0000000b65657c23 */ /* 0x100fe200080100d8 */
[----:B------:R-:W-:Y:S01]  /*b520*/  FFMA.FTZ R69, R112, UR11, R216 ;  /* 0x0000000b70457c23 */ /* 0x000fe200080100d8 */
[--C-:B------:R-:W-:Y:S01]  /*b530*/  FADD.FTZ R115, R115, -R0.reuse ;  /* 0x8000000073737221 */ /* 0x100fe20000010000 */
[----:B------:R-:W-:Y:S01]  /*b540*/  PRMT R0, R63, 0x7632, R0 ;  /* 0x000076323f007816 */ /* 0x000fe20000000000 */
[----:B------:R-:W-:Y:S01]  /*b550*/  FADD.FTZ R110, R110, -R73 ;  /* 0x800000496e6e7221 */ /* 0x000fe20000010000 */
[----:B------:R-:W-:Y:S01]  /*b560*/  FADD.FTZ R101, R100, -R101 ;  /* 0x8000006564657221 */ /* 0x000fe20000010000 */
[----:B------:R-:W-:Y:S01]  /*b570*/  PRMT R73, R62, 0x7632, R73 ;  /* 0x000076323e497816 */ /* 0x000fe20000000049 */
[--C-:B------:R-:W-:Y:S01]  /*b580*/  FADD.FTZ R108, R108, -R69.reuse ;  /* 0x800000456c6c7221 */ /* 0x100fe20000010000 */
[----:B------:R-:W-:Y:S01]  /*b590*/  IMAD.U32 R0, R0, 0x10000, RZ ;  /* 0x0001000000007824 */ /* 0x000fe200078e00ff */
[----:B------:R-:W-:Y:S01]  /*b5a0*/  PRMT R69, R61, 0x7632, R69 ;  /* 0x000076323d457816 */ /* 0x000fe20000000045 */
[----:B------:R-:W-:Y:S01]  /*b5b0*/  FFMA.FTZ R72, R113, UR11, R216 ;  /* 0x0000000b71487c23 */ /* 0x000fe200080100d8 */
[----:B------:R-:W-:-:S02]  /*b5c0*/  IMAD.U32 R73, R73, 0x10000, RZ ;  /* 0x0001000049497824 */ /* 0x000fc400078e00ff */
[----:B------:R-:W-:Y:S01]  /*b5d0*/  FFMA.FTZ R115, R115, UR10, R0 ;  /* 0x0000000a73737c23 */ /* 0x000fe20008010000 */
[----:B------:R-:W-:Y:S01]  /*b5e0*/  SHF.L.U32 R0, R63, 0x10, RZ ;  /* 0x000000103f007819 */ /* 0x000fe200000006ff */
[----:B------:R-:W-:Y:S01]  /*b5f0*/  FADD.FTZ R72, R109, -R72 ;  /* 0x800000486d487221 */ /* 0x000fe20000010000 */
[----:B------:R-:W-:Y:S01]  /*b600*/  LOP3.LUT P4, RZ, R145, 0xff0000, RZ, 0xc0, !PT ;  /* 0x00ff000091ff7812 */ /* 0x000fe2000788c0ff */
[----:B------:R-:W-:Y:S01]  /*b610*/  FFMA.FTZ R110, R110, UR10, R73 ;  /* 0x0000000a6e6e7c23 */ /* 0x000fe20008010049 */
[----:B------:R-:W-:Y:S01]  /*b620*/  SHF.L.U32 R69, R69, 0x10, RZ ;  /* 0x0000001045457819 */ /* 0x000fe200000006ff */
[----:B------:R-:W-:Y:S01]  /*b630*/  FFMA.FTZ R101, R101, UR10, R0 ;  /* 0x0000000a65657c23 */ /* 0x000fe20008010000 */
[--C-:B------:R-:W-:Y:S01]  /*b640*/  FFMA.FTZ R105, R105, UR11, R216.reuse ;  /* 0x0000000b69697c23 */ /* 0x100fe200080100d8 */
[----:B------:R-:W-:Y:S01]  /*b650*/  ISETP.GE.U32.AND P1, PT, R76, RZ, PT ;  /* 0x000000ff4c00720c */ /* 0x000fe20003f26070 */
[----:B------:R-:W-:Y:S01]  /*b660*/  FMUL.FTZ R110, R110, UR7 ;  /* 0x000000076e6e7c20 */ /* 0x000fe20008410000 */
[----:B------:R-:W-:Y:S01]  /*b670*/  FMUL.FTZ R101, R101, UR7 ;  /* 0x0000000765657c20 */ /* 0x000fe20008410000 */
[----:B------:R-:W-:Y:S01]  /*b680*/  FFMA.FTZ R103, R103, UR11, R216 ;  /* 0x0000000b67677c23 */ /* 0x000fe200080100d8 */
[----:B------:R-:W-:Y:S01]  /*b690*/  FFMA.FTZ R73, R72, UR10, R69 ;  /* 0x0000000a48497c23 */ /* 0x000fe20008010045 */
[----:B------:R-:W-:Y:S01]  /*b6a0*/  ISETP.GE.U32.AND P3, PT, R144, RZ, PT ;  /* 0x000000ff9000720c */ /* 0x000fe20003f66070 */
[----:B------:R-:W-:Y:S01]  /*b6b0*/  FADD.FTZ R105, R104, -R105 ;  /* 0x8000006968697221 */ /* 0x000fe20000010000 */
[----:B------:R-:W-:Y:S01]  /*b6c0*/  FSEL R68, R101, RZ, P4 ;  /* 0x000000ff65447208 */ /* 0x000fe20002000000 */
[----:B------:R-:W-:Y:S01]  /*b6d0*/  IMAD.U32 R72, R61, 0x10000, RZ ;  /* 0x000100003d487824 */ /* 0x000fe200078e00ff */
[----:B------:R-:W-:Y:S01]  /*b6e0*/  LOP3.LUT P4, RZ, R77, 0xff00, RZ, 0xc0, !PT ;  /* 0x0000ff004dff7812 */ /* 0x000fe2000788c0ff */
[----:B------:R-:W-:Y:S01]  /*b6f0*/  FADD.FTZ R103, R102, -R103 ;  /* 0x8000006766677221 */ /* 0x000fe20000010000 */
[----:B------:R-:W-:Y:S01]  /*b700*/  SHF.L.U32 R0, R62, 0x10, RZ ;  /* 0x000000103e007819 */ /* 0x000fe200000006ff */
[----:B------:R-:W-:Y:S01]  /*b710*/  FMUL.FTZ R115, R115, UR7 ;  /* 0x0000000773737c20 */ /* 0x000fe20008410000 */
[----:B------:R-:W-:Y:S01]  /*b720*/  LOP3.LUT P6, RZ, R77, 0xff0000, RZ, 0xc0, !PT ;  /* 0x00ff00004dff7812 */ /* 0x000fe200078cc0ff */
[----:B------:R-:W-:Y:S01]  /*b730*/  FFMA.FTZ R72, R105, UR10, R72 ;  /* 0x0000000a69487c23 */ /* 0x000fe20008010048 */
[----:B------:R-:W-:Y:S01]  /*b740*/  LOP3.LUT P5, RZ, R77, 0xff, RZ, 0xc0, !PT ;  /* 0x000000ff4dff7812 */ /* 0x000fe200078ac0ff */
[----:B------:R-:W-:Y:S01]  /*b750*/  FFMA.FTZ R103, R103, UR10, R0 ;  /* 0x0000000a67677c23 */ /* 0x000fe20008010000 */
[----:B------:R-:W-:Y:S01]  /*b760*/  ISETP.GE.U32.AND.EX P1, PT, R77, 0x1000000, PT, P1 ;  /* 0x010000004d00780c */ /* 0x000fe20003f26110 */
[----:B------:R-:W-:Y:S01]  /*b770*/  FMUL.FTZ R72, R72, UR7 ;  /* 0x0000000748487c20 */ /* 0x000fe20008410000 */
[----:B------:R-:W-:Y:S01]  /*b780*/  FSEL R77, R110, RZ, P4 ;  /* 0x000000ff6e4d7208 */ /* 0x000fe20002000000 */
[----:B------:R-:W-:Y:S01]  /*b790*/  FFMA.FTZ R107, R107, UR11, R216 ;  /* 0x0000000b6b6b7c23 */ /* 0x000fe200080100d8 */
[----:B------:R-:W-:Y:S01]  /*b7a0*/  ISETP.GE.U32.AND.EX P3, PT, R145, 0x1000000, PT, P3 ;  /* 0x010000009100780c */ /* 0x000fe20003f66130 */
[----:B------:R-:W-:Y:S01]  /*b7b0*/  FMUL.FTZ R103, R103, UR7 ;  /* 0x0000000767677c20 */ /* 0x000fe20008410000 */
[----:B------:R-:W-:Y:S01]  /*b7c0*/  PRMT R69, R60, 0x7632, R69 ;  /* 0x000076323c457816 */ /* 0x000fe20000000045 */
[----:B------:R-:W-:Y:S01]  /*b7d0*/  FADD.FTZ R106, R106, -R107 ;  /* 0x8000006b6a6a7221 */ /* 0x000fe20000010000 */
[----:B------:R-:W-:-:S02]  /*b7e0*/  LOP3.LUT P4, RZ, R145, 0xff00, RZ, 0xc0, !PT ;  /* 0x0000ff0091ff7812 */ /* 0x000fc4000788c0ff */
[----:B------:R-:W-:Y:S02]  /*b7f0*/  FSEL R0, R101, RZ, P6 ;  /* 0x000000ff65007208 */ /* 0x000fe40003000000 */
[C---:B------:R-:W-:Y:S02]  /*b800*/  FSEL R75, R115.reuse, RZ, P1 ;  /* 0x000000ff734b7208 */ /* 0x040fe40000800000 */
[----:B------:R-:W-:Y:S02]  /*b810*/  FSEL R71, R115, RZ, P3 ;  /* 0x000000ff73477208 */ /* 0x000fe40001800000 */
[----:B------:R-:W-:Y:S02]  /*b820*/  SHF.L.U32 R69, R69, 0x10, RZ ;  /* 0x0000001045457819 */ /* 0x000fe400000006ff */
[----:B------:R-:W-:Y:S02]  /*b830*/  FSEL R79, R110, RZ, P4 ;  /* 0x000000ff6e4f7208 */ /* 0x000fe40002000000 */
[----:B------:R-:W-:Y:S01]  /*b840*/  LOP3.LUT P4, RZ, R144, 0xff0000, RZ, 0xc0, !PT ;  /* 0x00ff000090ff7812 */ /* 0x000fe2000788c0ff */
[----:B------:R-:W-:Y:S01]  /*b850*/  FFMA.FTZ R108, R108, UR10, R69 ;  /* 0x0000000a6c6c7c23 */ /* 0x000fe20008010045 */
[----:B------:R-:W-:Y:S01]  /*b860*/  F2FP.BF16.F32.PACK_AB R71, R71, R68 ;  /* 0x000000444747723e */ /* 0x000fe200000010ff */
[----:B------:R-:W-:Y:S01]  /*b870*/  FMUL.FTZ R68, R73, UR7 ;  /* 0x0000000749447c20 */ /* 0x000fe20008410000 */
[----:B------:R-:W-:Y:S01]  /*b880*/  F2FP.BF16.F32.PACK_AB R75, R75, R0 ;  /* 0x000000004b4b723e */ /* 0x000fe200000010ff */
[----:B------:R-:W-:Y:S01]  /*b890*/  FMUL.FTZ R108, R108, UR7 ;  /* 0x000000076c6c7c20 */ /* 0x000fe20008410000 */
[----:B------:R-:W-:-:S02]  /*b8a0*/  FSEL R0, R72, RZ, P4 ;  /* 0x000000ff48007208 */ /* 0x000fc40002000000 */
[----:B------:R-:W-:Y:S02]  /*b8b0*/  LOP3.LUT P4, RZ, R144, 0xff000000, RZ, 0xc0, !PT ;  /* 0xff00000090ff7812 */ /* 0x000fe4000788c0ff */
[----:B------:R-:W-:Y:S02]  /*b8c0*/  SHF.L.U32 R69, R60, 0x10, RZ ;  /* 0x000000103c457819 */ /* 0x000fe400000006ff */
[----:B------:R-:W-:Y:S02]  /*b8d0*/  FSEL R73, R68, RZ, P4 ;  /* 0x000000ff44497208 */ /* 0x000fe40002000000 */
[----:B------:R-:W-:Y:S01]  /*b8e0*/  LOP3.LUT P6, RZ, R145, 0xff, RZ, 0xc0, !PT ;  /* 0x000000ff91ff7812 */ /* 0x000fe200078cc0ff */
[----:B------:R-:W-:Y:S01]  /*b8f0*/  FFMA.FTZ R106, R106, UR10, R69 ;  /* 0x0000000a6a6a7c23 */ /* 0x000fe20008010045 */
[----:B------:R-:W-:Y:S02]  /*b900*/  LOP3.LUT P1, RZ, R76, 0xff0000, RZ, 0xc0, !PT ;  /* 0x00ff00004cff7812 */ /* 0x000fe4000782c0ff */
[----:B------:R-:W-:Y:S01]  /*b910*/  F2FP.BF16.F32.PACK_AB R69, R73, R0 ;  /* 0x000000004945723e */ /* 0x000fe200000010ff */
[----:B------:R-:W-:Y:S01]  /*b920*/  FMUL.FTZ R106, R106, UR7 ;  /* 0x000000076a6a7c20 */ /* 0x000fe20008410000 */
[----:B------:R-:W-:-:S02]  /*b930*/  LOP3.LUT P3, RZ, R76, 0xff000000, RZ, 0xc0, !PT ;  /* 0xff0000004cff7812 */ /* 0x000fc4000786c0ff */
[C---:B------:R-:W-:Y:S02]  /*b940*/  FSEL R74, R103.reuse, RZ, P5 ;  /* 0x000000ff674a7208 */ /* 0x040fe40002800000 */
[----:B------:R-:W-:Y:S02]  /*b950*/  FSEL R70, R103, RZ, P6 ;  /* 0x000000ff67467208 */ /* 0x000fe40003000000 */
[----:B------:R-:W-:Y:S02]  /*b960*/  FSEL R73, R72, RZ, P1 ;  /* 0x000000ff48497208 */ /* 0x000fe40000800000 */
[C---:B------:R-:W-:Y:S02]  /*b970*/  LOP3.LUT P5, RZ, R76.reuse, 0xff00, RZ, 0xc0, !PT ;  /* 0x0000ff004cff7812 */ /* 0x040fe400078ac0ff */
[----:B------:R-:W-:Y:S02]  /*b980*/  LOP3.LUT P6, RZ, R76, 0xff, RZ, 0xc0, !PT ;  /* 0x000000ff4cff7812 */ /* 0x000fe400078cc0ff */
[----:B------:R-:W-:-:S02]  /*b990*/  LOP3.LUT P4, RZ, R144, 0xff00, RZ, 0xc0, !PT ;  /* 0x0000ff0090ff7812 */ /* 0x000fc4000788c0ff */
[----:B------:R-:W-:Y:S02]  /*b9a0*/  LOP3.LUT P1, RZ, R144, 0xff, RZ, 0xc0, !PT ;  /* 0x000000ff90ff7812 */ /* 0x000fe4000782c0ff */
[----:B------:R-:W-:Y:S02]  /*b9b0*/  F2FP.BF16.F32.PACK_AB R70, R79, R70 ;  /* 0x000000464f46723e */ /* 0x000fe400000010ff */
[----:B------:R-:W-:Y:S02]  /*b9c0*/  F2FP.BF16.F32.PACK_AB R74, R77, R74 ;  /* 0x0000004a4d4a723e */ /* 0x000fe400000010ff */
[----:B------:R-:W-:Y:S02]  /*b9d0*/  FSEL R0, R68, RZ, P3 ;  /* 0x000000ff44007208 */ /* 0x000fe40001800000 */
[C---:B------:R-:W-:Y:S02]  /*b9e0*/  FSEL R77, R108.reuse, RZ, P5 ;  /* 0x000000ff6c4d7208 */ /* 0x040fe40002800000 */
[----:B------:R-:W-:-:S02]  /*b9f0*/  FSEL R79, R108, RZ, P4 ;  /* 0x000000ff6c4f7208 */ /* 0x000fc40002000000 */
[C---:B------:R-:W-:Y:S02]  /*ba00*/  FSEL R68, R106.reuse, RZ, P1 ;  /* 0x000000ff6a447208 */ /* 0x040fe40000800000 */
[----:B------:R-:W-:Y:S02]  /*ba10*/  FSEL R72, R106, RZ, P6 ;  /* 0x000000ff6a487208 */ /* 0x000fe40003000000 */
[----:B------:R-:W-:Y:S02]  /*ba20*/  F2FP.BF16.F32.PACK_AB R73, R0, R73 ;  /* 0x000000490049723e */ /* 0x000fe400000010ff */
[----:B------:R-:W-:Y:S02]  /*ba30*/  F2FP.BF16.F32.PACK_AB R68, R79, R68 ;  /* 0x000000444f44723e */ /* 0x000fe400000010ff */
[----:B------:R-:W-:Y:S01]  /*ba40*/  F2FP.BF16.F32.PACK_AB R72, R77, R72 ;  /* 0x000000484d48723e */ /* 0x000fe200000010ff */
[----:B------:R-:W-:Y:S06]  /*ba50*/  BRA `(.L_x_271) ;  /* 0x0000001800547947 */ /* 0x000fec0003800000 */
.L_x_269:
[----:B------:R-:W-:Y:S05]  /*ba60*/  @!P2 BRA `(.L_x_272) ;  /* 0x00000004003ca947 */ /* 0x000fea0003800000 */
[--C-:B------:R-:W-:Y:S01]  /*ba70*/  FFMA.FTZ R101, R101, UR11, R216.reuse ;  /* 0x0000000b65657c23 */ /* 0x100fe200080100d8 */
[--C-:B------:R-:W-:Y:S01]  /*ba80*/  FFMA.FTZ R65, R114, UR11, R216.reuse ;  /* 0x0000000b72417c23 */ /* 0x100fe200080100d8 */
[--C-:B------:R-:W-:Y:S01]  /*ba90*/  FFMA.FTZ R103, R103, UR11, R216.reuse ;  /* 0x0000000b67677c23 */ /* 0x100fe200080100d8 */
[--C-:B------:R-:W-:Y:S01]  /*baa0*/  FFMA.FTZ R0, R111, UR11, R216.reuse ;  /* 0x0000000b6f007c23 */ /* 0x100fe200080100d8 */
[----:B0-----:R-:W-:Y:S01]  /*bab0*/  FADD.FTZ R68, R100, -R101 ;  /* 0x8000006564447221 */ /* 0x001fe20000010000 */
[----:B------:R-:W-:Y:S01]  /*bac0*/  FADD.FTZ R69, R110, -R65 ;  /* 0x800000416e457221 */ /* 0x000fe20000010000 */
[----:B------:R-:W-:Y:S01]  /*bad0*/  LOP3.LUT P6, RZ, R77, 0xff0000, RZ, 0xc0, !PT ;  /* 0x00ff00004dff7812 */ /* 0x000fe200078cc0ff */
[--C-:B------:R-:W-:Y:S01]  /*bae0*/  FFMA.FTZ R65, R112, UR11, R216.reuse ;  /* 0x0000000b70417c23 */ /* 0x100fe200080100d8 */
[----:B------:R-:W-:Y:S01]  /*baf0*/  FMUL.FTZ R68, R68, UR10 ;  /* 0x0000000a44447c20 */ /* 0x000fe20008410000 */
[----:B------:R-:W-:Y:S01]  /*bb00*/  LOP3.LUT P4, RZ, R145, 0xff0000, RZ, 0xc0, !PT ;  /* 0x00ff000091ff7812 */ /* 0x000fe2000788c0ff */
[----:B------:R-:W-:Y:S01]  /*bb10*/  FMUL.FTZ R69, R69, UR10 ;  /* 0x0000000a45457c20 */ /* 0x000fe20008410000 */
[----:B------:R-:W-:Y:S01]  /*bb20*/  FFMA.FTZ R105, R105, UR11, R216 ;  /* 0x0000000b69697c23 */ /* 0x000fe200080100d8 */
[----:B------:R-:W-:Y:S01]  /*bb30*/  FMUL.FTZ R71, R68, UR7 ;  /* 0x0000000744477c20 */ /* 0x000fe20008410000 */
[----:B------:R-:W-:Y:S01]  /*bb40*/  FADD.FTZ R66, R102, -R103 ;  /* 0x8000006766427221 */ /* 0x000fe20000010000 */
[----:B------:R-:W-:Y:S01]  /*bb50*/  FADD.FTZ R0, R115, -R0 ;  /* 0x8000000073007221 */ /* 0x000fe20000010000 */
[----:B------:R-:W-:Y:S01]  /*bb60*/  ISETP.GE.U32.AND P1, PT, R76, RZ, PT ;  /* 0x000000ff4c00720c */ /* 0x000fe20003f26070 */
[----:B------:R-:W-:Y:S01]  /*bb70*/  FMUL.FTZ R73, R69, UR7 ;  /* 0x0000000745497c20 */ /* 0x000fe20008410000 */
[----:B------:R-:W-:Y:S01]  /*bb80*/  FSEL R75, R71, RZ, P6 ;  /* 0x000000ff474b7208 */ /* 0x000fe20003000000 */
[----:B------:R-:W-:Y:S01]  /*bb90*/  FFMA.FTZ R72, R113, UR11, R216 ;  /* 0x0000000b71487c23 */ /* 0x000fe200080100d8 */
[----:B------:R-:W-:Y:S01]  /*bba0*/  FSEL R71, R71, RZ, P4 ;  /* 0x000000ff47477208 */ /* 0x000fe20002000000 */
[----:B------:R-:W-:Y:S01]  /*bbb0*/  FADD.FTZ R108, R108, -R65 ;  /* 0x800000416c6c7221 */ /* 0x000fe20000010000 */
[C---:B------:R-:W-:Y:S01]  /*bbc0*/  LOP3.LUT P4, RZ, R77.reuse, 0xff00, RZ, 0xc0, !PT ;  /* 0x0000ff004dff7812 */ /* 0x040fe2000788c0ff */
[----:B------:R-:W-:Y:S01]  /*bbd0*/  FADD.FTZ R65, R104, -R105 ;  /* 0x8000006968417221 */ /* 0x000fe20000010000 */
[----:B------:R-:W-:Y:S01]  /*bbe0*/  FMUL.FTZ R67, R0, UR10 ;  /* 0x0000000a00437c20 */ /* 0x000fe20008410000 */
[----:B------:R-:W-:Y:S01]  /*bbf0*/  FMUL.FTZ R66, R66, UR10 ;  /* 0x0000000a42427c20 */ /* 0x000fe20008410000 */
[----:B------:R-:W-:Y:S01]  /*bc00*/  LOP3.LUT P5, RZ, R77, 0xff, RZ, 0xc0, !PT ;  /* 0x000000ff4dff7812 */ /* 0x000fe200078ac0ff */
[----:B------:R-:W-:Y:S01]  /*bc10*/  FADD.FTZ R72, R109, -R72 ;  /* 0x800000486d487221 */ /* 0x000fe20000010000 */
[----:B------:R-:W-:Y:S01]  /*bc20*/  ISETP.GE.U32.AND.EX P1, PT, R77, 0x1000000, PT, P1 ;  /* 0x010000004d00780c */ /* 0x000fe20003f26110 */
[----:B------:R-:W-:Y:S01]  /*bc30*/  FMUL.FTZ R65, R65, UR10 ;  /* 0x0000000a41417c20 */ /* 0x000fe20008410000 */
[----:B------:R-:W-:Y:S01]  /*bc40*/  ISETP.GE.U32.AND P3, PT, R144, RZ, PT ;  /* 0x000000ff9000720c */ /* 0x000fe20003f66070 */
[----:B------:R-:W-:Y:S01]  /*bc50*/  FMUL.FTZ R64, R67, UR7 ;  /* 0x0000000743407c20 */ /* 0x000fe20008410000 */
[----:B------:R-:W-:Y:S01]  /*bc60*/  FSEL R77, R73, RZ, P4 ;  /* 0x000000ff494d7208 */ /* 0x000fe20002000000 */
[----:B------:R-:W-:Y:S01]  /*bc70*/  FMUL.FTZ R70, R66, UR7 ;  /* 0x0000000742467c20 */ /* 0x000fe20008410000 */
[----:B------:R-:W-:Y:S01]  /*bc80*/  LOP3.LUT P4, RZ, R145, 0xff00, RZ, 0xc0, !PT ;  /* 0x0000ff0091ff7812 */ /* 0x000fe2000788c0ff */
[----:B------:R-:W-:Y:S01]  /*bc90*/  FFMA.FTZ R107, R107, UR11, R216 ;  /* 0x0000000b6b6b7c23 */ /* 0x000fe200080100d8 */
[----:B------:R-:W-:Y:S01]  /*bca0*/  F2FP.BF16.F32.PACK_AB R67, R67, R68 ;  /* 0x000000444343723e */ /* 0x000fe200000010ff */
[----:B------:R-:W-:Y:S01]  /*bcb0*/  FMUL.FTZ R68, R72, UR10 ;  /* 0x0000000a48447c20 */ /* 0x000fe20008410000 */
[----:B------:R-:W-:Y:S01]  /*bcc0*/  LOP3.LUT P6, RZ, R145, 0xff, RZ, 0xc0, !PT ;  /* 0x000000ff91ff7812 */ /* 0x000fe200078cc0ff */
[----:B------:R-:W-:Y:S01]  /*bcd0*/  FMUL.FTZ R72, R65, UR7 ;  /* 0x0000000741487c20 */ /* 0x000fe20008410000 */
[----:B------:R-:W-:Y:S01]  /*bce0*/  ISETP.GE.U32.AND.EX P3, PT, R145, 0x1000000, PT, P3 ;  /* 0x010000009100780c */ /* 0x000fe20003f66130 */
[----:B------:R-:W-:Y:S01]  /*bcf0*/  FADD.FTZ R107, R106, -R107 ;  /* 0x8000006b6a6b7221 */ /* 0x000fe20000010000 */
[----:B------:R-:W-:-:S02]  /*bd00*/  FSEL R73, R73, RZ, P4 ;  /* 0x000000ff49497208 */ /* 0x000fc40002000000 */
[----:B------:R-:W-:Y:S02]  /*bd10*/  LOP3.LUT P4, RZ, R144, 0xff0000, RZ, 0xc0, !PT ;  /* 0x00ff000090ff7812 */ /* 0x000fe4000788c0ff */
[----:B------:R-:W-:Y:S02]  /*bd20*/  FSEL R0, R64, RZ, P1 ;  /* 0x000000ff40007208 */ /* 0x000fe40000800000 */
[----:B------:R-:W-:Y:S02]  /*bd30*/  FSEL R74, R70, RZ, P5 ;  /* 0x000000ff464a7208 */ /* 0x000fe40002800000 */
[----:B------:R-:W-:Y:S02]  /*bd40*/  FSEL R64, R64, RZ, P3 ;  /* 0x000000ff40407208 */ /* 0x000fe40001800000 */
[----:B------:R-:W-:Y:S02]  /*bd50*/  FSEL R70, R70, RZ, P6 ;  /* 0x000000ff46467208 */ /* 0x000fe40003000000 */
[----:B------:R-:W-:-:S02]  /*bd60*/  LOP3.LUT P1, RZ, R76, 0xff0000, RZ, 0xc0, !PT ;  /* 0x00ff00004cff7812 */ /* 0x000fc4000782c0ff */
[C---:B------:R-:W-:Y:S02]  /*bd70*/  LOP3.LUT P3, RZ, R76.reuse, 0xff000000, RZ, 0xc0, !PT ;  /* 0xff0000004cff7812 */ /* 0x040fe4000786c0ff */
[C---:B------:R-:W-:Y:S02]  /*bd80*/  LOP3.LUT P5, RZ, R76.reuse, 0xff00, RZ, 0xc0, !PT ;  /* 0x0000ff004cff7812 */ /* 0x040fe400078ac0ff */
[----:B------:R-:W-:Y:S01]  /*bd90*/  LOP3.LUT P6, RZ, R76, 0xff, RZ, 0xc0, !PT ;  /* 0x000000ff4cff7812 */ /* 0x000fe200078cc0ff */
[----:B------:R-:W-:Y:S01]  /*bda0*/  FMUL.FTZ R76, R68, UR7 ;  /* 0x00000007444c7c20 */ /* 0x000fe20008410000 */
[----:B------:R-:W-:Y:S02]  /*bdb0*/  F2FP.BF16.F32.PACK_AB R66, R69, R66 ;  /* 0x000000424542723e */ /* 0x000fe400000010ff */
[----:B------:R-:W-:Y:S02]  /*bdc0*/  FSEL R69, R72, RZ, P4 ;  /* 0x000000ff48457208 */ /* 0x000fe40002000000 */
[----:B------:R-:W-:-:S02]  /*bdd0*/  LOP3.LUT P4, RZ, R144, 0xff000000, RZ, 0xc0, !PT ;  /* 0xff00000090ff7812 */ /* 0x000fc4000788c0ff */
[----:B------:R-:W-:Y:S02]  /*bde0*/  F2FP.BF16.F32.PACK_AB R71, R64, R71 ;  /* 0x000000474047723e */ /* 0x000fe400000010ff */
[----:B------:R-:W-:Y:S01]  /*bdf0*/  F2FP.BF16.F32.PACK_AB R75, R0, R75 ;  /* 0x0000004b004b723e */ /* 0x000fe200000010ff */
[----:B------:R-:W-:Y:S01]  /*be00*/  FMUL.FTZ R0, R107, UR10 ;  /* 0x0000000a6b007c20 */ /* 0x000fe20008410000 */
[----:B------:R-:W-:Y:S01]  /*be10*/  F2FP.BF16.F32.PACK_AB R70, R73, R70 ;  /* 0x000000464946723e */ /* 0x000fe200000010ff */
[----:B------:R-:W-:Y:S01]  /*be20*/  FMUL.FTZ R73, R108, UR10 ;  /* 0x0000000a6c497c20 */ /* 0x000fe20008410000 */
[----:B------:R-:W-:Y:S02]  /*be30*/  FSEL R64, R76, RZ, P4 ;  /* 0x000000ff4c407208 */ /* 0x000fe40002000000 */
[----:B------:R-:W-:Y:S01]  /*be40*/  F2FP.BF16.F32.PACK_AB R65, R68, R65 ;  /* 0x000000414441723e */ /* 0x000fe200000010ff */
[----:B------:R-:W-:Y:S01]  /*be50*/  FMUL.FTZ R68, R73, UR7 ;  /* 0x0000000749447c20 */ /* 0x000fe20008410000 */
[----:B------:R-:W-:-:S02]  /*be60*/  F2FP.BF16.F32.PACK_AB R69, R64, R69 ;  /* 0x000000454045723e */ /* 0x000fc400000010ff */
[----:B------:R-:W-:Y:S01]  /*be70*/  F2FP.BF16.F32.PACK_AB R64, R73, R0 ;  /* 0x000000004940723e */ /* 0x000fe200000010ff */
[----:B------:R-:W-:Y:S01]  /*be80*/  FMUL.FTZ R0, R0, UR7 ;  /* 0x0000000700007c20 */ /* 0x000fe20008410000 */
[----:B------:R-:W-:Y:S02]  /*be90*/  LOP3.LUT P4, RZ, R144, 0xff00, RZ, 0xc0, !PT ;  /* 0x0000ff0090ff7812 */ /* 0x000fe4000788c0ff */
[----:B------:R-:W-:Y:S02]  /*bea0*/  FSEL R73, R72, RZ, P1 ;  /* 0x000000ff48497208 */ /* 0x000fe40000800000 */
[----:B------:R-:W-:Y:S02]  /*beb0*/  LOP3.LUT P1, RZ, R144, 0xff, RZ, 0xc0, !PT ;  /* 0x000000ff90ff7812 */ /* 0x000fe4000782c0ff */
[----:B------:R-:W-:Y:S02]  /*bec0*/  F2FP.BF16.F32.PACK_AB R74, R77, R74 ;  /* 0x0000004a4d4a723e */ /* 0x000fe400000010ff */
[----:B------:R-:W-:-:S02]  /*bed0*/  FSEL R77, R68, RZ, P5 ;  /* 0x000000ff444d7208 */ /* 0x000fc40002800000 */
[----:B------:R-:W-:Y:S02]  /*bee0*/  FSEL R79, R68, RZ, P4 ;  /* 0x000000ff444f7208 */ /* 0x000fe40002000000 */
[----:B------:R-:W-:Y:S02]  /*bef0*/  FSEL R76, R76, RZ, P3 ;  /* 0x000000ff4c4c7208 */ /* 0x000fe40001800000 */
[C---:B------:R-:W-:Y:S02]  /*bf00*/  FSEL R68, R0.reuse, RZ, P1 ;  /* 0x000000ff00447208 */ /* 0x040fe40000800000 */
[----:B------:R-:W-:Y:S02]  /*bf10*/  FSEL R72, R0, RZ, P6 ;  /* 0x000000ff00487208 */ /* 0x000fe40003000000 */
[----:B------:R-:W-:Y:S02]  /*bf20*/  F2FP.BF16.F32.PACK_AB R73, R76, R73 ;  /* 0x000000494c49723e */ /* 0x000fe400000010ff */
[----:B------:R-:W-:-:S02]  /*bf30*/  F2FP.BF16.F32.PACK_AB R68, R79, R68 ;  /* 0x000000444f44723e */ /* 0x000fc400000010ff */
[----:B------:R-:W-:Y:S01]  /*bf40*/  F2FP.BF16.F32.PACK_AB R72, R77, R72 ;  /* 0x000000484d48723e */ /* 0x000fe200000010ff */
[----:B------:R-:W-:Y:S06]  /*bf50*/  BRA `(.L_x_271) ;  /* 0x0000001400147947 */ /* 0x000fec0003800000 */
.L_x_272:
[--C-:B------:R-:W-:Y:S01]  /*bf60*/  FFMA.FTZ R101, R101, UR11, R216.reuse ;  /* 0x0000000b65657c23 */ /* 0x100fe200080100d8 */
[--C-:B0-----:R-:W-:Y:S01]  /*bf70*/  FFMA.FTZ R69, R114, UR11, R216.reuse ;  /* 0x0000000b72457c23 */ /* 0x101fe200080100d8 */
[----:B------:R-:W-:Y:S01]  /*bf80*/  LOP3.LUT P3, RZ, R77, 0xff0000, RZ, 0xc0, !PT ;  /* 0x00ff00004dff7812 */ /* 0x000fe2000786c0ff */
[--C-:B------:R-:W-:Y:S01]  /*bf90*/  FFMA.FTZ R0, R111, UR11, R216.reuse ;  /* 0x0000000b6f007c23 */ /* 0x100fe200080100d8 */
        /* <DEDUP_REMOVED lines=10> */
[----:B------:R-:W-:Y:S01]  /*c040*/  FADD.FTZ R103, R102, -R103 ;  /* 0x8000006766677221 */ /* 0x000fe20000010000 */
[----:B------:R-:W-:Y:S01]  /*c050*/  FFMA.FTZ R72, R113, UR11, R216 ;  /* 0x0000000b71487c23 */ /* 0x000fe200080100d8 */
[----:B------:R-:W-:Y:S01]  /*c060*/  ISETP.GE.U32.AND P1, PT, R76, RZ, PT ;  /* 0x000000ff4c00720c */ /* 0x000fe20003f26070 */
[----:B------:R-:W-:Y:S01]  /*c070*/  FMUL.FTZ R0, R0, UR10 ;  /* 0x0000000a00007c20 */ /* 0x000fe20008410000 */
[----:B------:R-:W-:Y:S01]  /*c080*/  FSEL R75, R101, RZ, P3 ;  /* 0x000000ff654b7208 */ /* 0x000fe20001800000 */
[----:B------:R-:W-:Y:S01]  /*c090*/  FMUL.FTZ R105, R105, UR10 ;  /* 0x0000000a69697c20 */ /* 0x000fe20008410000 */
[----:B------:R-:W-:Y:S01]  /*c0a0*/  LOP3.LUT P3, RZ, R77, 0xff00, RZ, 0xc0, !PT ;  /* 0x0000ff004dff7812 */ /* 0x000fe2000786c0ff */
[----:B------:R-:W-:Y:S01]  /*c0b0*/  FMUL.FTZ R103, R103, UR10 ;  /* 0x0000000a67677c20 */ /* 0x000fe20008410000 */
[----:B------:R-:W-:Y:S01]  /*c0c0*/  FADD.FTZ R72, R109, -R72 ;  /* 0x800000486d487221 */ /* 0x000fe20000010000 */
[----:B------:R-:W-:Y:S01]  /*c0d0*/  ISETP.GE.U32.AND.EX P5, PT, R77, 0x1000000, PT, P1 ;  /* 0x010000004d00780c */ /* 0x000fe20003fa6110 */
[--C-:B------:R-:W-:Y:S01]  /*c0e0*/  FFMA.FTZ R69, R112, UR11, R216.reuse ;  /* 0x0000000b70457c23 */ /* 0x100fe200080100d8 */
[----:B------:R-:W-:Y:S01]  /*c0f0*/  FSEL R73, R110, RZ, P3 ;  /* 0x000000ff6e497208 */ /* 0x000fe20001800000 */
[----:B------:R-:W-:Y:S01]  /*c100*/  FFMA.FTZ R107, R107, UR11, R216 ;  /* 0x0000000b6b6b7c23 */ /* 0x000fe200080100d8 */
[----:B------:R-:W-:Y:S01]  /*c110*/  LOP3.LUT P3, RZ, R145, 0xff00, RZ, 0xc0, !PT ;  /* 0x0000ff0091ff7812 */ /* 0x000fe2000786c0ff */
[----:B------:R-:W-:Y:S01]  /*c120*/  FMUL.FTZ R68, R0, UR7 ;  /* 0x0000000700447c20 */ /* 0x000fe20008410000 */
[----:B------:R-:W-:Y:S01]  /*c130*/  LOP3.LUT P4, RZ, R77, 0xff, RZ, 0xc0, !PT ;  /* 0x000000ff4dff7812 */ /* 0x000fe2000788c0ff */
[----:B------:R-:W-:Y:S01]  /*c140*/  FMUL.FTZ R105, R105, UR7 ;  /* 0x0000000769697c20 */ /* 0x000fe20008410000 */
[----:B------:R-:W-:Y:S01]  /*c150*/  FSEL R77, R110, RZ, P3 ;  /* 0x000000ff6e4d7208 */ /* 0x000fe20001800000 */
[----:B------:R-:W-:Y:S01]  /*c160*/  FMUL.FTZ R103, R103, UR7 ;  /* 0x0000000767677c20 */ /* 0x000fe20008410000 */
[----:B------:R-:W-:Y:S01]  /*c170*/  FMUL.FTZ R72, R72, UR10 ;  /* 0x0000000a48487c20 */ /* 0x000fe20008410000 */
[----:B------:R-:W-:Y:S01]  /*c180*/  LOP3.LUT P3, RZ, R144, 0xff0000, RZ, 0xc0, !PT ;  /* 0x00ff000090ff7812 */ /* 0x000fe2000786c0ff */
[----:B------:R-:W-:Y:S01]  /*c190*/  FADD.FTZ R108, R108, -R69 ;  /* 0x800000456c6c7221 */ /* 0x000fe20000010000 */
[----:B------:R-:W-:Y:S01]  /*c1a0*/  LOP3.LUT P6, RZ, R145, 0xff0000, RZ, 0xc0, !PT ;  /* 0x00ff000091ff7812 */ /* 0x000fe200078cc0ff */
[----:B------:R-:W-:Y:S01]  /*c1b0*/  FADD.FTZ R107, R106, -R107 ;  /* 0x8000006b6a6b7221 */ /* 0x000fe20000010000 */
[----:B------:R-:W-:Y:S01]  /*c1c0*/  ISETP.GE.U32.AND P1, PT, R144, RZ, PT ;  /* 0x000000ff9000720c */ /* 0x000fe20003f26070 */
[----:B------:R-:W-:Y:S01]  /*c1d0*/  FMUL.FTZ R72, R72, UR7 ;  /* 0x0000000748487c20 */ /* 0x000fe20008410000 */
[----:B------:R-:W-:Y:S01]  /*c1e0*/  FSEL R0, R68, RZ, P5 ;  /* 0x000000ff44007208 */ /* 0x000fe20002800000 */
[----:B------:R-:W-:Y:S01]  /*c1f0*/  FMUL.FTZ R108, R108, UR10 ;  /* 0x0000000a6c6c7c20 */ /* 0x000fe20008410000 */
[----:B------:R-:W-:Y:S01]  /*c200*/  FSEL R69, R105, RZ, P3 ;  /* 0x000000ff69457208 */ /* 0x000fe20001800000 */
[----:B------:R-:W-:Y:S01]  /*c210*/  FMUL.FTZ R107, R107, UR10 ;  /* 0x0000000a6b6b7c20 */ /* 0x000fe20008410000 */
[----:B------:R-:W-:Y:S01]  /*c220*/  ISETP.GE.U32.AND.EX P1, PT, R145, 0x1000000, PT, P1 ;  /* 0x010000009100780c */ /* 0x000fe20003f26110 */
[----:B------:R-:W-:Y:S01]  /*c230*/  FMUL.FTZ R108, R108, UR7 ;  /* 0x000000076c6c7c20 */ /* 0x000fe20008410000 */
        /* <DEDUP_REMOVED lines=9> */
[----:B------:R-:W-:Y:S02]  /*c2d0*/  F2FP.BF16.F32.PACK_AB R74, R73, R74 ;  /* 0x0000004a494a723e */ /* 0x000fe400000010ff */
[C---:B------:R-:W-:Y:S02]  /*c2e0*/  LOP3.LUT P1, RZ, R76.reuse, 0xff000000, RZ, 0xc0, !PT ;  /* 0xff0000004cff7812 */ /* 0x040fe4000782c0ff */
[----:B------:R-:W-:Y:S02]  /*c2f0*/  FSEL R70, R103, RZ, P5 ;  /* 0x000000ff67467208 */ /* 0x000fe40002800000 */
[----:B------:R-:W-:Y:S02]  /*c300*/  FSEL R73, R105, RZ, P6 ;  /* 0x000000ff69497208 */ /* 0x000fe40003000000 */
[C---:B------:R-:W-:Y:S02]  /*c310*/  LOP3.LUT P4, RZ, R76.reuse, 0xff00, RZ, 0xc0, !PT ;  /* 0x0000ff004cff7812 */ /* 0x040fe4000788c0ff */
[----:B------:R-:W-:-:S02]  /*c320*/  LOP3.LUT P5, RZ, R76, 0xff, RZ, 0xc0, !PT ;  /* 0x000000ff4cff7812 */ /* 0x000fc400078ac0ff */
[C---:B------:R-:W-:Y:S02]  /*c330*/  LOP3.LUT P3, RZ, R144.reuse, 0xff00, RZ, 0xc0, !PT ;  /* 0x0000ff0090ff7812 */ /* 0x040fe4000786c0ff */
[----:B------:R-:W-:Y:S02]  /*c340*/  LOP3.LUT P6, RZ, R144, 0xff, RZ, 0xc0, !PT ;  /* 0x000000ff90ff7812 */ /* 0x000fe400078cc0ff */
[----:B------:R-:W-:Y:S02]  /*c350*/  F2FP.BF16.F32.PACK_AB R69, R0, R69 ;  /* 0x000000450045723e */ /* 0x000fe400000010ff */
[----:B------:R-:W-:Y:S02]  /*c360*/  F2FP.BF16.F32.PACK_AB R71, R68, R71 ;  /* 0x000000474447723e */ /* 0x000fe400000010ff */
[----:B------:R-:W-:Y:S02]  /*c370*/  F2FP.BF16.F32.PACK_AB R70, R77, R70 ;  /* 0x000000464d46723e */ /* 0x000fe400000010ff */
[----:B------:R-:W-:-:S02]  /*c380*/  FSEL R0, R72, RZ, P1 ;  /* 0x000000ff48007208 */ /* 0x000fc40000800000 */
[C---:B------:R-:W-:Y:S02]  /*c390*/  FSEL R77, R108.reuse, RZ, P4 ;  /* 0x000000ff6c4d7208 */ /* 0x040fe40002000000 */
[----:B------:R-:W-:Y:S02]  /*c3a0*/  FSEL R79, R108, RZ, P3 ;  /* 0x000000ff6c4f7208 */ /* 0x000fe40001800000 */
[C---:B------:R-:W-:Y:S02]  /*c3b0*/  FSEL R68, R107.reuse, RZ, P6 ;  /* 0x000000ff6b447208 */ /* 0x040fe40003000000 */
[----:B------:R-:W-:Y:S02]  /*c3c0*/  FSEL R72, R107, RZ, P5 ;  /* 0x000000ff6b487208 */ /* 0x000fe40002800000 */
[----:B------:R-:W-:Y:S02]  /*c3d0*/  F2FP.BF16.F32.PACK_AB R73, R0, R73 ;  /* 0x000000490049723e */ /* 0x000fe400000010ff */
[----:B------:R-:W-:-:S02]  /*c3e0*/  F2FP.BF16.F32.PACK_AB R68, R79, R68 ;  /* 0x000000444f44723e */ /* 0x000fc400000010ff */
[----:B------:R-:W-:Y:S01]  /*c3f0*/  F2FP.BF16.F32.PACK_AB R72, R77, R72 ;  /* 0x000000484d48723e */ /* 0x000fe200000010ff */
[----:B------:R-:W-:Y:S06]  /*c400*/  BRA `(.L_x_271) ;  /* 0x0000000c00e87947 */ /* 0x000fec0003800000 */
.L_x_268:
[----:B------:R-:W-:Y:S05]  /*c410*/  @!P1 BRA `(.L_x_273) ;  /* 0x0000000800249947 */ /* 0x000fea0003800000 */
[----:B------:R-:W-:Y:S05]  /*c420*/  @!P2 BRA `(.L_x_274) ;  /* 0x000000040018a947 */ /* 0x000fea0003800000 */
[--C-:B------:R-:W-:Y:S01]  /*c430*/  FFMA.FTZ R0, R111, UR11, R216.reuse ;  /* 0x0000000b6f007c23 */ /* 0x100fe200080100d8 */
[--C-:B------:R-:W-:Y:S01]  /*c440*/  FFMA.FTZ R101, R101, UR11, R216.reuse ;  /* 0x0000000b65657c23 */ /* 0x100fe200080100d8 */
[----:B------:R-:W-:Y:S02]  /*c450*/  IMAD.U32 R65, R63, 0x10000, RZ ;  /* 0x000100003f417824 */ /* 0x000fe400078e00ff */
[----:B------:R-:W-:Y:S01]  /*c460*/  FFMA.FTZ R103, R103, UR11, R216 ;  /* 0x0000000b67677c23 */ /* 0x000fe200080100d8 */
[--C-:B------:R-:W-:Y:S01]  /*c470*/  FADD.FTZ R67, R115, -R0.reuse ;  /* 0x8000000073437221 */ /* 0x100fe20000010000 */
[----:B------:R-:W-:Y:S01]  /*c480*/  FADD.FTZ R64, R100, -R101 ;  /* 0x8000006564407221 */ /* 0x000fe20000010000 */
[----:B------:R-:W-:Y:S01]  /*c490*/  PRMT R0, R63, 0x7632, R0 ;  /* 0x000076323f007816 */ /* 0x000fe20000000000 */
[----:B------:R-:W-:Y:S01]  /*c4a0*/  FADD.FTZ R66, R102, -R103 ;  /* 0x8000006766427221 */ /* 0x000fe20000010000 */
[--C-:B0-----:R-:W-:Y:S01]  /*c4b0*/  FFMA.FTZ R72, R113, UR11, R216.reuse ;  /* 0x0000000b71487c23 */ /* 0x101fe200080100d8 */
[----:B------:R-:W-:Y:S01]  /*c4c0*/  FFMA.FTZ R64, R64, UR10, R65 ;  /* 0x0000000a40407c23 */ /* 0x000fe20008010041 */
[----:B------:R-:W-:Y:S01]  /*c4d0*/  SHF.L.U32 R0, R0, 0x10, RZ ;  /* 0x0000001000007819 */ /* 0x000fe200000006ff */
[----:B------:R-:W-:Y:S01]  /*c4e0*/  FFMA.FTZ R73, R114, UR11, R216 ;  /* 0x0000000b72497c23 */ /* 0x000fe200080100d8 */
[----:B------:R-:W-:Y:S01]  /*c4f0*/  SHF.L.U32 R65, R62, 0x10, RZ ;  /* 0x000000103e417819 */ /* 0x000fe200000006ff */
[----:B------:R-:W-:Y:S01]  /*c500*/  FADD.FTZ R109, R109, -R72 ;  /* 0x800000486d6d7221 */ /* 0x000fe20000010000 */
[----:B------:R-:W-:Y:S01]  /*c510*/  ISETP.GE.U32.AND P1, PT, R76, RZ, PT ;  /* 0x000000ff4c00720c */ /* 0x000fe20003f26070 */
[----:B------:R-:W-:Y:S01]  /*c520*/  FFMA.FTZ R67, R67, UR10, R0 ;  /* 0x0000000a43437c23 */ /* 0x000fe20008010000 */
[----:B------:R-:W-:Y:S01]  /*c530*/  PRMT R72, R61, 0x7632, R72 ;  /* 0x000076323d487816 */ /* 0x000fe20000000048 */
[----:B------:R-:W-:Y:S01]  /*c540*/  FFMA.FTZ R66, R66, UR10, R65 ;  /* 0x0000000a42427c23 */ /* 0x000fe20008010041 */
[--C-:B------:R-:W-:Y:S01]  /*c550*/  FFMA.FTZ R65, R112, UR11, R216.reuse ;  /* 0x0000000b70417c23 */ /* 0x100fe200080100d8 */
[----:B------:R-:W-:Y:S01]  /*c560*/  FMUL.FTZ R75, R67, UR7 ;  /* 0x00000007434b7c20 */ /* 0x000fe20008410000 */
[----:B------:R-:W-:Y:S01]  /*c570*/  FMUL.FTZ R0, R64, UR7 ;  /* 0x0000000740007c20 */ /* 0x000fe20008410000 */
[----:B------:R-:W-:Y:S01]  /*c580*/  FMUL.FTZ R74, R66, UR7 ;  /* 0x00000007424a7c20 */ /* 0x000fe20008410000 */
[----:B------:R-:W-:Y:S01]  /*c590*/  FADD.FTZ R110, R110, -R73 ;  /* 0x800000496e6e7221 */ /* 0x000fe20000010000 */
[C---:B------:R-:W-:Y:S01]  /*c5a0*/  LOP3.LUT P3, RZ, R77.reuse, 0xff0000, RZ, 0xc0, !PT ;  /* 0x00ff00004dff7812 */ /* 0x040fe2000786c0ff */
[----:B------:R-:W-:Y:S01]  /*c5b0*/  FADD.FTZ R108, R108, -R65 ;  /* 0x800000416c6c7221 */ /* 0x000fe20000010000 */
[C---:B------:R-:W-:Y:S01]  /*c5c0*/  ISETP.GE.U32.AND.EX P1, PT, R77.reuse, 0x1000000, PT, P1 ;  /* 0x010000004d00780c */ /* 0x040fe20003f26110 */
[----:B------:R-:W-:Y:S01]  /*c5d0*/  IMAD.U32 R72, R72, 0x10000, RZ ;  /* 0x0001000048487824 */ /* 0x000fe200078e00ff */
[----:B------:R-:W-:Y:S01]  /*c5e0*/  LOP3.LUT P5, RZ, R77, 0xff, RZ, 0xc0, !PT ;  /* 0x000000ff4dff7812 */ /* 0x000fe200078ac0ff */
[--C-:B------:R-:W-:Y:S01]  /*c5f0*/  FFMA.FTZ R105, R105, UR11, R216.reuse ;  /* 0x0000000b69697c23 */ /* 0x100fe200080100d8 */
[----:B------:R-:W-:Y:S01]  /*c600*/  PRMT R73, R62, 0x7632, R73 ;  /* 0x000076323e497816 */ /* 0x000fe20000000049 */
[----:B------:R-:W-:Y:S01]  /*c610*/  FFMA.FTZ R107, R107, UR11, R216 ;  /* 0x0000000b6b6b7c23 */ /* 0x000fe200080100d8 */
[----:B------:R-:W-:Y:S01]  /*c620*/  PRMT R65, R60, 0x7632, R65 ;  /* 0x000076323c417816 */ /* 0x000fe20000000041 */
[----:B------:R-:W-:Y:S01]  /*c630*/  FFMA.FTZ R78, R109, UR10, R72 ;  /* 0x0000000a6d4e7c23 */ /* 0x000fe20008010048 */
[----:B------:R-:W-:Y:S01]  /*c640*/  FSEL R75, R75, RZ, P1 ;  /* 0x000000ff4b4b7208 */ /* 0x000fe20000800000 */
[----:B------:R-:W-:Y:S01]  /*c650*/  FADD.FTZ R105, R104, -R105 ;  /* 0x8000006968697221 */ /* 0x000fe20000010000 */
[----:B------:R-:W-:Y:S01]  /*c660*/  FSEL R0, R0, RZ, P3 ;  /* 0x000000ff00007208 */ /* 0x000fe20001800000 */
[----:B------:R-:W-:Y:S01]  /*c670*/  FADD.FTZ R107, R106, -R107 ;  /* 0x8000006b6a6b7221 */ /* 0x000fe20000010000 */
[----:B------:R-:W-:Y:S01]  /*c680*/  FSEL R74, R74, RZ, P5 ;  /* 0x000000ff4a4a7208 */ /* 0x000fe20002800000 */
[----:B------:R-:W-:Y:S01]  /*c690*/  IMAD.U32 R72, R60, 0x10000, RZ ;  /* 0x000100003c487824 */ /* 0x000fe200078e00ff */
[----:B------:R-:W-:-:S02]  /*c6a0*/  SHF.L.U32 R73, R73, 0x10, RZ ;  /* 0x0000001049497819 */ /* 0x000fc400000006ff */
[C---:B------:R-:W-:Y:S01]  /*c6b0*/  LOP3.LUT P6, RZ, R76.reuse, 0xff0000, RZ, 0xc0, !PT ;  /* 0x00ff00004cff7812 */ /* 0x040fe200078cc0ff */
[----:B------:R-:W-:Y:S01]  /*c6c0*/  FFMA.FTZ R72, R107, UR10, R72 ;  /* 0x0000000a6b487c23 */ /* 0x000fe20008010048 */
[C---:B------:R-:W-:Y:S02]  /*c6d0*/  LOP3.LUT P1, RZ, R76.reuse, 0xff000000, RZ, 0xc0, !PT ;  /* 0xff0000004cff7812 */ /* 0x040fe4000782c0ff */
[C---:B------:R-:W-:Y:S02]  /*c6e0*/  LOP3.LUT P3, RZ, R76.reuse, 0xff, RZ, 0xc0, !PT ;  /* 0x000000ff4cff7812 */ /* 0x040fe4000786c0ff */
[----:B------:R-:W-:Y:S02]  /*c6f0*/  LOP3.LUT P5, RZ, R76, 0xff00, RZ, 0xc0, !PT ;  /* 0x0000ff004cff7812 */ /* 0x000fe400078ac0ff */
[----:B------:R-:W-:Y:S02]  /*c700*/  SHF.L.U32 R65, R65, 0x10, RZ ;  /* 0x0000001041417819 */ /* 0x000fe400000006ff */
[----:B------:R-:W-:-:S02]  /*c710*/  SHF.L.U32 R76, R61, 0x10, RZ ;  /* 0x000000103d4c7819 */ /* 0x000fc400000006ff */
[----:B------:R-:W-:Y:S01]  /*c720*/  LOP3.LUT P4, RZ, R77, 0xff00, RZ, 0xc0, !PT ;  /* 0x0000ff004dff7812 */ /* 0x000fe2000788c0ff */
[----:B------:R-:W-:Y:S01]  /*c730*/  FFMA.FTZ R77, R110, UR10, R73 ;  /* 0x0000000a6e4d7c23 */ /* 0x000fe20008010049 */
[----:B------:R-:W-:Y:S01]  /*c740*/  FFMA.FTZ R73, R108, UR10, R65 ;  /* 0x0000000a6c497c23 */ /* 0x000fe20008010041 */
[----:B------:R-:W-:Y:S01]  /*c750*/  FFMA.FTZ R65, R105, UR10, R76 ;  /* 0x0000000a69417c23 */ /* 0x000fe2000801004c */
[----:B------:R-:W-:Y:S02]  /*c760*/  F2FP.BF16.F32.PACK_AB R67, R67, R64 ;  /* 0x000000404343723e */ /* 0x000fe400000010ff */
[----:B------:R-:W-:Y:S01]  /*c770*/  F2FP.BF16.F32.PACK_AB R66, R77, R66 ;  /* 0x000000424d42723e */ /* 0x000fe200000010ff */
[----:B------:R-:W-:Y:S01]  /*c780*/  FMUL.FTZ R76, R65, UR7 ;  /* 0x00000007414c7c20 */ /* 0x000fe20008410000 */
        /* <DEDUP_REMOVED lines=16> */
.L_x_274:
        /* <DEDUP_REMOVED lines=8> */
[----:B------:R-:W-:Y:S01]  /*c910*/  LOP3.LUT P5, RZ, R77, 0xff0000, RZ, 0xc0, !PT ;  /* 0x00ff00004dff7812 */ /* 0x000fe200078ac0ff */
[----:B------:R-:W-:Y:S01]  /*c920*/  FFMA.FTZ R73, R112, UR11, R216 ;  /* 0x0000000b70497c23 */ /* 0x000fe200080100d8 */
[----:B------:R-:W-:Y:S01]  /*c930*/  SHF.L.U32 R0, R0, 0x10, RZ ;  /* 0x0000001000007819 */ /* 0x000fe200000006ff */
[----:B------:R-:W-:Y:S01]  /*c940*/  FFMA.FTZ R72, R101, UR10, R72 ;  /* 0x0000000a65487c23 */ /* 0x000fe20008010048 */
[----:B------:R-:W-:Y:S01]  /*c950*/  ISETP.GE.U32.AND P1, PT, R76, RZ, PT ;  /* 0x000000ff4c00720c */ /* 0x000fe20003f26070 */
[----:B------:R-:W-:Y:S01]  /*c960*/  FADD.FTZ R73, R108, -R73 ;  /* 0x800000496c497221 */ /* 0x000fe20000010000 */
[----:B------:R-:W-:Y:S01]  /*c970*/  LOP3.LUT P4, RZ, R77, 0xff, RZ, 0xc0, !PT ;  /* 0x000000ff4dff7812 */ /* 0x000fe2000788c0ff */
[----:B------:R-:W-:Y:S01]  /*c980*/  FFMA.FTZ R115, R115, UR10, R0 ;  /* 0x0000000a73737c23 */ /* 0x000fe20008010000 */
[----:B------:R-:W-:-:S02]  /*c990*/  IMAD.U32 R0, R62, 0x10000, RZ ;  /* 0x000100003e007824 */ /* 0x000fc400078e00ff */
[----:B------:R-:W-:Y:S01]  /*c9a0*/  FMUL.FTZ R72, R72, UR7 ;  /* 0x0000000748487c20 */ /* 0x000fe20008410000 */
[----:B------:R-:W-:Y:S01]  /*c9b0*/  LOP3.LUT P3, RZ, R77, 0xff00, RZ, 0xc0, !PT ;  /* 0x0000ff004dff7812 */ /* 0x000fe2000786c0ff */
[----:B------:R-:W-:Y:S01]  /*c9c0*/  FMUL.FTZ R75, R115, UR7 ;  /* 0x00000007734b7c20 */ /* 0x000fe20008410000 */
[----:B------:R-:W-:Y:S01]  /*c9d0*/  FFMA.FTZ R0, R103, UR10, R0 ;  /* 0x0000000a67007c23 */ /* 0x000fe20008010000 */
[----:B------:R-:W-:Y:S01]  /*c9e0*/  ISETP.GE.U32.AND.EX P1, PT, R77, 0x1000000, PT, P1 ;  /* 0x010000004d00780c */ /* 0x000fe20003f26110 */
[--C-:B------:R-:W-:Y:S01]  /*c9f0*/  FFMA.FTZ R77, R114, UR11, R216.reuse ;  /* 0x0000000b724d7c23 */ /* 0x100fe200080100d8 */
[--C-:B------:R-:W-:Y:S01]  /*ca00*/  FFMA.FTZ R105, R105, UR11, R216.reuse ;  /* 0x0000000b69697c23 */ /* 0x100fe200080100d8 */
[----:B------:R-:W-:Y:S01]  /*ca10*/  FMUL.FTZ R74, R0, UR7 ;  /* 0x00000007004a7c20 */ /* 0x000fe20008410000 */
[----:B------:R-:W-:Y:S01]  /*ca20*/  FSEL R0, R72, RZ, P5 ;  /* 0x000000ff48007208 */ /* 0x000fe20002800000 */
[----:B------:R-:W-:Y:S01]  /*ca30*/  FFMA.FTZ R72, R113, UR11, R216 ;  /* 0x0000000b71487c23 */ /* 0x000fe200080100d8 */
[----:B------:R-:W-:Y:S01]  /*ca40*/  FSEL R75, R75, RZ, P1 ;  /* 0x000000ff4b4b7208 */ /* 0x000fe20000800000 */
[----:B------:R-:W-:Y:S01]  /*ca50*/  FADD.FTZ R110, R110, -R77 ;  /* 0x8000004d6e6e7221 */ /* 0x000fe20000010000 */
[----:B------:R-:W-:Y:S01]  /*ca60*/  FSEL R74, R74, RZ, P4 ;  /* 0x000000ff4a4a7208 */ /* 0x000fe20002000000 */
[--C-:B------:R-:W-:Y:S01]  /*ca70*/  FADD.FTZ R109, R109, -R72.reuse ;  /* 0x800000486d6d7221 */ /* 0x100fe20000010000 */
[----:B------:R-:W-:Y:S01]  /*ca80*/  PRMT R72, R60, 0x7632, R72 ;  /* 0x000076323c487816 */ /* 0x000fe20000000048 */
[----:B------:R-:W-:Y:S01]  /*ca90*/  FADD.FTZ R105, R104, -R105 ;  /* 0x8000006968697221 */ /* 0x000fe20000010000 */
[C---:B------:R-:W-:Y:S01]  /*caa0*/  LOP3.LUT P6, RZ, R76.reuse, 0xff0000, RZ, 0xc0, !PT ;  /* 0x00ff00004cff7812 */ /* 0x040fe200078cc0ff */
[----:B------:R-:W-:Y:S01]  /*cab0*/  FFMA.FTZ R107, R107, UR11, R216 ;  /* 0x0000000b6b6b7c23 */ /* 0x000fe200080100d8 */
[----:B------:R-:W-:Y:S01]  /*cac0*/  LOP3.LUT P1, RZ, R76, 0xff000000, RZ, 0xc0, !PT ;  /* 0xff0000004cff7812 */ /* 0x000fe2000782c0ff */
[----:B------:R-:W-:Y:S01]  /*cad0*/  IMAD.U32 R72, R72, 0x10000, RZ ;  /* 0x0001000048487824 */ /* 0x000fe200078e00ff */
[----:B------:R-:W-:Y:S01]  /*cae0*/  LOP3.LUT P5, RZ, R76, 0xff, RZ, 0xc0, !PT ;  /* 0x000000ff4cff7812 */ /* 0x000fe200078ac0ff */
[----:B------:R-:W-:Y:S01]  /*caf0*/  FADD.FTZ R107, R106, -R107 ;  /* 0x8000006b6a6b7221 */ /* 0x000fe20000010000 */
[----:B------:R-:W-:Y:S01]  /*cb00*/  LOP3.LUT P4, RZ, R76, 0xff00, RZ, 0xc0, !PT ;  /* 0x0000ff004cff7812 */ /* 0x000fe2000788c0ff */
[----:B------:R-:W-:Y:S01]  /*cb10*/  FFMA.FTZ R73, R73, UR10, R72 ;  /* 0x0000000a49497c23 */ /* 0x000fe20008010048 */
[----:B------:R-:W-:-:S02]  /*cb20*/  SHF.L.U32 R72, R61, 0x10, RZ ;  /* 0x000000103d487819 */ /* 0x000fc400000006ff */
[----:B------:R-:W-:Y:S01]  /*cb30*/  PRMT R77, R62, 0x7632, R77 ;  /* 0x000076323e4d7816 */ /* 0x000fe2000000004d */
[----:B------:R-:W-:Y:S01]  /*cb40*/  FMUL.FTZ R73, R73, UR7 ;  /* 0x0000000749497c20 */ /* 0x000fe20008410000 */
[----:B------:R-:W-:Y:S01]  /*cb50*/  PRMT R76, R61, 0x7632, R76 ;  /* 0x000076323d4c7816 */ /* 0x000fe2000000004c */
[----:B------:R-:W-:Y:S01]  /*cb60*/  FFMA.FTZ R105, R105, UR10, R72 ;  /* 0x0000000a69697c23 */ /* 0x000fe20008010048 */
[----:B------:R-:W-:Y:S02]  /*cb70*/  SHF.L.U32 R77, R77, 0x10, RZ ;  /* 0x000000104d4d7819 */ /* 0x000fe400000006ff */
[----:B------:R-:W-:Y:S01]  /*cb80*/  SHF.L.U32 R76, R76, 0x10, RZ ;  /* 0x000000104c4c7819 */ /* 0x000fe200000006ff */
[----:B------:R-:W-:Y:S01]  /*cb90*/  FMUL.FTZ R105, R105, UR7 ;  /* 0x0000000769697c20 */ /* 0x000fe20008410000 */
[----:B------:R-:W-:Y:S01]  /*cba0*/  SHF.L.U32 R72, R60, 0x10, RZ ;  /* 0x000000103c487819 */ /* 0x000fe200000006ff */
[----:B------:R-:W-:Y:S01]  /*cbb0*/  FFMA.FTZ R77, R110, UR10, R77 ;  /* 0x0000000a6e4d7c23 */ /* 0x000fe2000801004d */
[----:B------:R-:W-:Y:S01]  /*cbc0*/  F2FP.BF16.F32.PACK_AB R75, R75, R0 ;  /* 0x000000004b4b723e */ /* 0x000fe200000010ff */
[----:B------:R-:W-:Y:S01]  /*cbd0*/  FFMA.FTZ R76, R109, UR10, R76 ;  /* 0x0000000a6d4c7c23 */ /* 0x000fe2000801004c */
[----:B------:R-:W-:Y:S01]  /*cbe0*/  FSEL R105, R105, RZ, P6 ;  /* 0x000000ff69697208 */ /* 0x000fe20003000000 */
[----:B------:R-:W-:Y:S01]  /*cbf0*/  FFMA.FTZ R72, R107, UR10, R72 ;  /* 0x0000000a6b487c23 */ /* 0x000fe20008010048 */
[----:B------:R-:W-:Y:S01]  /*cc00*/  FMUL.FTZ R77, R77, UR7 ;  /* 0x000000074d4d7c20 */ /* 0x000fe20008410000 */
[----:B------:R-:W-:-:S02]  /*cc10*/  FMUL.FTZ R76, R76, UR7 ;  /* 0x000000074c4c7c20 */ /* 0x000fc40008410000 */
[----:B------:R-:W-:Y:S02]  /*cc20*/  FMUL.FTZ R72, R72, UR7 ;  /* 0x0000000748487c20 */ /* 0x000fe40008410000 */
[----:B------:R-:W-:Y:S02]  /*cc30*/  FSEL R79, R77, RZ, P3 ;  /* 0x000000ff4d4f7208 */ /* 0x000fe40001800000 */
[----:B------:R-:W-:Y:S02]  /*cc40*/  FSEL R76, R76, RZ, P1 ;  /* 0x000000ff4c4c7208 */ /* 0x000fe40000800000 */
[----:B------:R-:W-:Y:S02]  /*cc50*/  FSEL R72, R72, RZ, P5 ;  /* 0x000000ff48487208 */ /* 0x000fe40002800000 */
[----:B------:R-:W-:Y:S02]  /*cc60*/  FSEL R77, R73, RZ, P4 ;  /* 0x000000ff494d7208 */ /* 0x000fe40002000000 */
[----:B------:R-:W-:-:S02]  /*cc70*/  F2FP.BF16.F32.PACK_AB R74, R79, R74 ;  /* 0x0000004a4f4a723e */ /* 0x000fc400000010ff */
[----:B------:R-:W-:Y:S02]  /*cc80*/  F2FP.BF16.F32.PACK_AB R73, R76, R105 ;  /* 0x000000694c49723e */ /* 0x000fe400000010ff */
[----:B------:R-:W-:Y:S01]  /*cc90*/  F2FP.BF16.F32.PACK_AB R72, R77, R72 ;  /* 0x000000484d48723e */ /* 0x000fe200000010ff */
[----:B------:R-:W-:Y:S06]  /*cca0*/  BRA `(.L_x_271) ;  /* 0x0000000400c07947 */ /* 0x000fec0003800000 */
.L_x_273:
[----:B------:R-:W-:Y:S05]  /*ccb0*/  @!P2 BRA `(.L_x_275) ;  /* 0x0000000000e8a947 */ /* 0x000fea0003800000 */
[--C-:B------:R-:W-:Y:S01]  /*ccc0*/  FFMA.FTZ R0, R111, UR11, R216.reuse ;  /* 0x0000000b6f007c23 */ /* 0x100fe200080100d8 */
[--C-:B------:R-:W-:Y:S01]  /*ccd0*/  FFMA.FTZ R101, R101, UR11, R216.reuse ;  /* 0x0000000b65657c23 */ /* 0x100fe200080100d8 */
[----:B------:R-:W-:Y:S01]  /*cce0*/  FFMA.FTZ R103, R103, UR11, R216 ;  /* 0x0000000b67677c23 */ /* 0x000fe200080100d8 */
[----:B------:R-:W-:Y:S01]  /*ccf0*/  ISETP.GE.U32.AND P1, PT, R76, RZ, PT ;  /* 0x000000ff4c00720c */ /* 0x000fe20003f26070 */
[----:B------:R-:W-:Y:S01]  /*cd00*/  FADD.FTZ R0, R115, -R0 ;  /* 0x8000000073007221 */ /* 0x000fe20000010000 */
[----:B------:R-:W-:Y:S01]  /*cd10*/  FADD.FTZ R64, R100, -R101 ;  /* 0x8000006564407221 */ /* 0x000fe20000010000 */
[----:B------:R-:W-:Y:S01]  /*cd20*/  FADD.FTZ R66, R102, -R103 ;  /* 0x8000006766427221 */ /* 0x000fe20000010000 */
[--C-:B0-----:R-:W-:Y:S01]  /*cd30*/  FFMA.FTZ R73, R114, UR11, R216.reuse ;  /* 0x0000000b72497c23 */ /* 0x101fe200080100d8 */
[----:B------:R-:W-:Y:S01]  /*cd40*/  FMUL.FTZ R67, R0, UR10 ;  /* 0x0000000a00437c20 */ /* 0x000fe20008410000 */
[----:B------:R-:W-:Y:S01]  /*cd50*/  FMUL.FTZ R64, R64, UR10 ;  /* 0x0000000a40407c20 */ /* 0x000fe20008410000 */
[----:B------:R-:W-:Y:S01]  /*cd60*/  LOP3.LUT P5, RZ, R77, 0xff0000, RZ, 0xc0, !PT ;  /* 0x00ff00004dff7812 */ /* 0x000fe200078ac0ff */
[--C-:B------:R-:W-:Y:S01]  /*cd70*/  FFMA.FTZ R65, R112, UR11, R216.reuse ;  /* 0x0000000b70417c23 */ /* 0x100fe200080100d8 */
[----:B------:R-:W-:Y:S01]  /*cd80*/  FMUL.FTZ R75, R67, UR7 ;  /* 0x00000007434b7c20 */ /* 0x000fe20008410000 */
[----:B------:R-:W-:Y:S01]  /*cd90*/  FMUL.FTZ R0, R64, UR7 ;  /* 0x0000000740007c20 */ /* 0x000fe20008410000 */
[----:B------:R-:W-:Y:S01]  /*cda0*/  ISETP.GE.U32.AND.EX P1, PT, R77, 0x1000000, PT, P1 ;  /* 0x010000004d00780c */ /* 0x000fe20003f26110 */
[--C-:B------:R-:W-:Y:S01]  /*cdb0*/  FFMA.FTZ R105, R105, UR11, R216.reuse ;  /* 0x0000000b69697c23 */ /* 0x100fe200080100d8 */
[--C-:B------:R-:W-:Y:S01]  /*cdc0*/  FFMA.FTZ R72, R113, UR11, R216.reuse ;  /* 0x0000000b71487c23 */ /* 0x100fe200080100d8 */
[----:B------:R-:W-:Y:S01]  /*cdd0*/  FMUL.FTZ R66, R66, UR10 ;  /* 0x0000000a42427c20 */ /* 0x000fe20008410000 */
[----:B------:R-:W-:Y:S01]  /*cde0*/  FFMA.FTZ R107, R107, UR11, R216 ;  /* 0x0000000b6b6b7c23 */ /* 0x000fe200080100d8 */
[----:B------:R-:W-:Y:S01]  /*cdf0*/  FADD.FTZ R73, R110, -R73 ;  /* 0x800000496e497221 */ /* 0x000fe20000010000 */
[----:B------:R-:W-:Y:S01]  /*ce00*/  FSEL R75, R75, RZ, P1 ;  /* 0x000000ff4b4b7208 */ /* 0x000fe20000800000 */
[----:B------:R-:W-:Y:S01]  /*ce10*/  FADD.FTZ R65, R108, -R65 ;  /* 0x800000416c417221 */ /* 0x000fe20000010000 */
[----:B------:R-:W-:Y:S01]  /*ce20*/  FSEL R0, R0, RZ, P5 ;  /* 0x000000ff00007208 */ /* 0x000fe20002800000 */
[----:B------:R-:W-:Y:S01]  /*ce30*/  FADD.FTZ R105, R104, -R105 ;  /* 0x8000006968697221 */ /* 0x000fe20000010000 */
[----:B------:R-:W-:Y:S01]  /*ce40*/  FADD.FTZ R72, R109, -R72 ;  /* 0x800000486d487221 */ /* 0x000fe20000010000 */
[C---:B------:R-:W-:Y:S01]  /*ce50*/  LOP3.LUT P4, RZ, R77.reuse, 0xff, RZ, 0xc0, !PT ;  /* 0x000000ff4dff7812 */ /* 0x040fe2000788c0ff */
[----:B------:R-:W-:Y:S01]  /*ce60*/  FMUL.FTZ R74, R66, UR7 ;  /* 0x00000007424a7c20 */ /* 0x000fe20008410000 */
[----:B------:R-:W-:Y:S01]  /*ce70*/  LOP3.LUT P3, RZ, R77, 0xff00, RZ, 0xc0, !PT ;  /* 0x0000ff004dff7812 */ /* 0x000fe2000786c0ff */
[----:B------:R-:W-:Y:S01]  /*ce80*/  FADD.FTZ R107, R106, -R107 ;  /* 0x8000006b6a6b7221 */ /* 0x000fe20000010000 */
[----:B------:R-:W-:Y:S01]  /*ce90*/  FMUL.FTZ R77, R73, UR10 ;  /* 0x0000000a494d7c20 */ /* 0x000fe20008410000 */
[----:B------:R-:W-:Y:S01]  /*cea0*/  F2FP.BF16.F32.PACK_AB R75, R75, R0 ;  /* 0x000000004b4b723e */ /* 0x000fe200000010ff */
[----:B------:R-:W-:Y:S01]  /*ceb0*/  FMUL.FTZ R73, R65, UR10 ;  /* 0x0000000a41497c20 */ /* 0x000fe20008410000 */
[----:B------:R-:W-:Y:S01]  /*cec0*/  FMUL.FTZ R65, R105, UR10 ;  /* 0x0000000a69417c20 */ /* 0x000fe20008410000 */
[----:B------:R-:W-:Y:S01]  /*ced0*/  FMUL.FTZ R0, R72, UR10 ;  /* 0x0000000a48007c20 */ /* 0x000fe20008410000 */
[----:B------:R-:W-:Y:S01]  /*cee0*/  F2FP.BF16.F32.PACK_AB R67, R67, R64 ;  /* 0x000000404343723e */ /* 0x000fe200000010ff */
[----:B------:R-:W-:Y:S01]  /*cef0*/  FMUL.FTZ R64, R107, UR10 ;  /* 0x0000000a6b407c20 */ /* 0x000fe20008410000 */
[----:B------:R-:W-:Y:S01]  /*cf00*/  FSEL R74, R74, RZ, P4 ;  /* 0x000000ff4a4a7208 */ /* 0x000fe20002000000 */
[----:B------:R-:W-:Y:S01]  /*cf10*/  FMUL.FTZ R72, R65, UR7 ;  /* 0x0000000741487c20 */ /* 0x000fe20008410000 */
[----:B------:R-:W-:-:S02]  /*cf20*/  LOP3.LUT P6, RZ, R76, 0xff0000, RZ, 0xc0, !PT ;  /* 0x00ff00004cff7812 */ /* 0x000fc400078cc0ff */
[C---:B------:R-:W-:Y:S02]  /*cf30*/  LOP3.LUT P1, RZ, R76.reuse, 0xff000000, RZ, 0xc0, !PT ;  /* 0xff0000004cff7812 */ /* 0x040fe4000782c0ff */
[C---:B------:R-:W-:Y:S02]  /*cf40*/  LOP3.LUT P5, RZ, R76.reuse, 0xff, RZ, 0xc0, !PT ;  /* 0x000000ff4cff7812 */ /* 0x040fe400078ac0ff */
[----:B------:R-:W-:Y:S01]  /*cf50*/  LOP3.LUT P4, RZ, R76, 0xff00, RZ, 0xc0, !PT ;  /* 0x0000ff004cff7812 */ /* 0x000fe2000788c0ff */
[C---:B------:R-:W-:Y:S01]  /*cf60*/  FMUL.FTZ R76, R0.reuse, UR7 ;  /* 0x00000007004c7c20 */ /* 0x040fe20008410000 */
[----:B------:R-:W-:Y:S01]  /*cf70*/  F2FP.BF16.F32.PACK_AB R65, R0, R65 ;  /* 0x000000410041723e */ /* 0x000fe200000010ff */
[----:B------:R-:W-:Y:S01]  /*cf80*/  FMUL.FTZ R0, R64, UR7 ;  /* 0x0000000740007c20 */ /* 0x000fe20008410000 */
[C---:B------:R-:W-:Y:S01]  /*cf90*/  F2FP.BF16.F32.PACK_AB R66, R77.reuse, R66 ;  /* 0x000000424d42723e */ /* 0x040fe200000010ff */
[----:B------:R-:W-:Y:S01]  /*cfa0*/  FMUL.FTZ R77, R77, UR7 ;  /* 0x000000074d4d7c20 */ /* 0x000fe20008410000 */
[C---:B------:R-:W-:Y:S01]  /*cfb0*/  F2FP.BF16.F32.PACK_AB R64, R73.reuse, R64 ;  /* 0x000000404940723e */ /* 0x040fe200000010ff */
        /* <DEDUP_REMOVED lines=10> */
.L_x_275:
[--C-:B------:R-:W-:Y:S01]  /*d060*/  FFMA.FTZ R0, R111, UR11, R216.reuse ;  /* 0x0000000b6f007c23 */ /* 0x100fe200080100d8 */
[--C-:B------:R-:W-:Y:S01]  /*d070*/  FFMA.FTZ R101, R101, UR11, R216.reuse ;  /* 0x0000000b65657c23 */ /* 0x100fe200080100d8 */
[----:B------:R-:W-:Y:S01]  /*d080*/  ISETP.GE.U32.AND P1, PT, R76, RZ, PT ;  /* 0x000000ff4c00720c */ /* 0x000fe20003f26070 */
[----:B------:R-:W-:Y:S01]  /*d090*/  FFMA.FTZ R103, R103, UR11, R216 ;  /* 0x0000000b67677c23 */ /* 0x000fe200080100d8 */
[----:B------:R-:W-:Y:S01]  /*d0a0*/  FADD.FTZ R0, R115, -R0 ;  /* 0x8000000073007221 */ /* 0x000fe20000010000 */
[----:B------:R-:W-:Y:S01]  /*d0b0*/  FADD.FTZ R101, R100, -R101 ;  /* 0x8000006564657221 */ /* 0x000fe20000010000 */
[C---:B------:R-:W-:Y:S01]  /*d0c0*/  LOP3.LUT P5, RZ, R77.reuse, 0xff0000, RZ, 0xc0, !PT ;  /* 0x00ff00004dff7812 */ /* 0x040fe200078ac0ff */
[----:B------:R-:W-:Y:S01]  /*d0d0*/  FADD.FTZ R103, R102, -R103 ;  /* 0x8000006766677221 */ /* 0x000fe20000010000 */
[----:B------:R-:W-:Y:S01]  /*d0e0*/  LOP3.LUT P4, RZ, R77, 0xff, RZ, 0xc0, !PT ;  /* 0x000000ff4dff7812 */ /* 0x000fe2000788c0ff */
[--C-:B0-----:R-:W-:Y:S01]  /*d0f0*/  FFMA.FTZ R72, R113, UR11, R216.reuse ;  /* 0x0000000b71487c23 */ /* 0x101fe200080100d8 */
        /* <DEDUP_REMOVED lines=22> */
[----:B------:R-:W-:Y:S01]  /*d260*/  FSEL R75, R75, RZ, P1 ;  /* 0x000000ff4b4b7208 */ /* 0x000fe20000800000 */
[----:B------:R-:W-:Y:S01]  /*d270*/  FMUL.FTZ R77, R77, UR7 ;  /* 0x000000074d4d7c20 */ /* 0x000fe20008410000 */
[----:B------:R-:W-:Y:S01]  /*d280*/  FSEL R0, R0, RZ, P5 ;  /* 0x000000ff00007208 */ /* 0x000fe20002800000 */
[----:B------:R-:W-:Y:S01]  /*d290*/  FMUL.FTZ R72, R72, UR7 ;  /* 0x0000000748487c20 */ /* 0x000fe20008410000 */
[----:B------:R-:W-:Y:S01]  /*d2a0*/  LOP3.LUT P1, RZ, R76, 0xff000000, RZ, 0xc0, !PT ;  /* 0xff0000004cff7812 */ /* 0x000fe2000782c0ff */
[----:B------:R-:W-:Y:S01]  /*d2b0*/  FMUL.FTZ R105, R105, UR7 ;  /* 0x0000000769697c20 */ /* 0x000fe20008410000 */
[----:B------:R-:W-:Y:S01]  /*d2c0*/  FSEL R74, R74, RZ, P4 ;  /* 0x000000ff4a4a7208 */ /* 0x000fe20002000000 */
[----:B------:R-:W-:Y:S01]  /*d2d0*/  FMUL.FTZ R107, R107, UR7 ;  /* 0x000000076b6b7c20 */ /* 0x000fe20008410000 */
[----:B------:R-:W-:Y:S01]  /*d2e0*/  FMUL.FTZ R73, R73, UR7 ;  /* 0x0000000749497c20 */ /* 0x000fe20008410000 */
[----:B------:R-:W-:-:S02]  /*d2f0*/  LOP3.LUT P6, RZ, R76, 0xff0000, RZ, 0xc0, !PT ;  /* 0x00ff00004cff7812 */ /* 0x000fc400078cc0ff */
[C---:B------:R-:W-:Y:S02]  /*d300*/  LOP3.LUT P5, RZ, R76.reuse, 0xff, RZ, 0xc0, !PT ;  /* 0x000000ff4cff7812 */ /* 0x040fe400078ac0ff */
[----:B------:R-:W-:Y:S02]  /*d310*/  LOP3.LUT P4, RZ, R76, 0xff00, RZ, 0xc0, !PT ;  /* 0x0000ff004cff7812 */ /* 0x000fe4000788c0ff */
[----:B------:R-:W-:Y:S02]  /*d320*/  F2FP.BF16.F32.PACK_AB R75, R75, R0 ;  /* 0x000000004b4b723e */ /* 0x000fe400000010ff */
[----:B------:R-:W-:Y:S02]  /*d330*/  FSEL R79, R77, RZ, P3 ;  /* 0x000000ff4d4f7208 */ /* 0x000fe40001800000 */
[----:B------:R-:W-:Y:S02]  /*d340*/  FSEL R0, R72, RZ, P1 ;  /* 0x000000ff48007208 */ /* 0x000fe40000800000 */
[----:B------:R-:W-:-:S02]  /*d350*/  FSEL R105, R105, RZ, P6 ;  /* 0x000000ff69697208 */ /* 0x000fc40003000000 */
[----:B------:R-:W-:Y:S02]  /*d360*/  FSEL R72, R107, RZ, P5 ;  /* 0x000000ff6b487208 */ /* 0x000fe40002800000 */
[----:B------:R-:W-:Y:S02]  /*d370*/  FSEL R77, R73, RZ, P4 ;  /* 0x000000ff494d7208 */ /* 0x000fe40002000000 */
[----:B------:R-:W-:Y:S02]  /*d380*/  F2FP.BF16.F32.PACK_AB R74, R79, R74 ;  /* 0x0000004a4f4a723e */ /* 0x000fe400000010ff */
[----:B------:R-:W-:Y:S02]  /*d390*/  F2FP.BF16.F32.PACK_AB R73, R0, R105 ;  /* 0x000000690049723e */ /* 0x000fe400000010ff */
[----:B------:R-:W-:-:S07]  /*d3a0*/  F2FP.BF16.F32.PACK_AB R72, R77, R72 ;  /* 0x000000484d48723e */ /* 0x000fce00000010ff */
.L_x_271:
[----:B------:R-:W0:Y:S01]  /*d3b0*/  @P2 LDC.64 R76, c[0x0][0x478] ;  /* 0x00011e00ff4c2b82 */ /* 0x000e220000000a00 */
[----:B------:R-:W-:Y:S01]  /*d3c0*/  IMAD.MOV.U32 R80, RZ, RZ, 0x10 ;  /* 0x00000010ff507424 */ /* 0x000fe200078e00ff */
[----:B------:R-:W-:-:S03]  /*d3d0*/  UPLOP3.LUT UP1, UPT, UPT, UPT, UP1, 0x40, 0x4 ;  /* 0x000000000004789c */ /* 0x000fc60003f2e810 */
[----:B------:R-:W-:-:S03]  /*d3e0*/  IMAD.WIDE.U32 R80, R169, R80, UR30 ;  /* 0x0000001ea9507e25 */ /* 0x000fc6000f8e0050 */
[----:B------:R-:W1:Y:S01]  /*d3f0*/  @P0 LDC.64 R78, c[0x0][0x470] ;  /* 0x00011c00ff4e0b82 */ /* 0x000e620000000a00 */
[----:B0-----:R-:W-:-:S05]  /*d400*/  @P2 IMAD.WIDE.U32 R76, R169, 0x10, R76 ;  /* 0x00000010a94c2825 */ /* 0x001fca00078e004c */
[----:B------:R0:W-:Y:S01]  /*d410*/  @P2 STG.E.128 desc[UR18][R76.64], R64 ;  /* 0x000000404c002986 */ /* 0x0001e2000c101d12 */
[----:B-1----:R-:W-:-:S03]  /*d420*/  @P0 IMAD.WIDE.U32 R78, R169, 0x10, R78 ;  /* 0x00000010a94e0825 */ /* 0x002fc600078e004e */
[----:B------:R0:W-:Y:S04]  /*d430*/  STG.E.128 desc[UR18][R80.64], R72 ;  /* 0x0000004850007986 */ /* 0x0001e8000c101d12 */
[----:B------:R0:W-:Y:S01]  /*d440*/  @P0 STG.E.128 desc[UR18][R78.64], R68 ;  /* 0x000000444e000986 */ /* 0x0001e2000c101d12 */
[----:B------:R-:W-:Y:S05]  /*d450*/  BRA.U !UP2, `(.L_x_276) ;  /* 0xffffff3d0ad47547 */ /* 0x000fea000b83ffff */
[----:B0-----:R-:W-:Y:S01]  /*d460*/  IMAD.MOV.U32 R64, RZ, RZ, R10 ;  /* 0x000000ffff407224 */ /* 0x001fe200078e000a */
        /* <DEDUP_REMOVED lines=127> */
.L_x_241:
[----:B------:R-:W1:Y:S01]  /*dc60*/  S2R R34, SR_TID.X ;  /* 0x0000000000227919 */ /* 0x000e620000002100 */
[----:B------:R-:W2:Y:S08]  /*dc70*/  S2UR UR4, SR_CTAID.X ;  /* 0x00000000000479c3 */ /* 0x000eb00000002500 */
[----:B------:R-:W2:Y:S08]  /*dc80*/  LDC R0, c[0x0][0x388] ;  /* 0x0000e200ff007b82 */ /* 0x000eb00000000800 */
[----:B------:R-:W3:Y:S08]  /*dc90*/  LDC.64 R2, c[0x0][0x440] ;  /* 0x00011000ff027b82 */ /* 0x000ef00000000a00 */
[----:B------:R-:W4:Y:S08]  /*dca0*/  LDC.64 R28, c[0x0][0x448] ;  /* 0x00011200ff1c7b82 */ /* 0x000f300000000a00 */
[----:B------:R-:W5:Y:S01]  /*dcb0*/  LDC.64 R30, c[0x0][0x450] ;  /* 0x00011400ff1e7b82 */ /* 0x000f620000000a00 */
[----:B--2---:R-:W-:-:S05]  /*dcc0*/  IMAD R0, R0, UR4, RZ ;  /* 0x0000000400007c24 */ /* 0x004fca000f8e02ff */
[----:B-1----:R-:W-:Y:S02]  /*dcd0*/  LEA.HI R35, R0, R34, RZ, 0x1d ;  /* 0x0000002200237211 */ /* 0x002fe400078fe8ff */
[----:B------:R-:W1:Y:S03]  /*dce0*/  LDC.64 R32, c[0x0][0x458] ;  /* 0x00011600ff207b82 */ /* 0x000e660000000a00 */
[----:B---3--:R-:W-:-:S04]  /*dcf0*/  IMAD.WIDE.U32 R2, R35, 0x20, R2 ;  /* 0x0000002023027825 */ /* 0x008fc800078e0002 */
[C---:B----4-:R-:W-:Y:S01]  /*dd00*/  IMAD.WIDE.U32 R28, R35.reuse, 0x20, R28 ;  /* 0x00000020231c7825 */ /* 0x050fe200078e001c */
[----:B0-----:R-:W-:Y:S04]  /*dd10*/  STG.E.128 desc[UR18][R2.64], R104 ;  /* 0x0000006802007986 */ /* 0x001fe8000c101d12 */
[----:B------:R-:W-:Y:S01]  /*dd20*/  STG.E.128 desc[UR18][R2.64+0x10], R88 ;  /* 0x0000105802007986 */ /* 0x000fe2000c101d12 */
[----:B-----5:R-:W-:-:S03]  /*dd30*/  IMAD.WIDE.U32 R30, R35, 0x20, R30 ;  /* 0x00000020231e7825 */ /* 0x020fc600078e001e */
        /* <DEDUP_REMOVED lines=32> */
.L_x_277:
        /* <DEDUP_REMOVED lines=12> */
.L_x_4801:


//--------------------- .text._ZN10layer_norm22ln_bwd_finalize_kernelINS_22Kernel_traits_finalizeILj8192E13__nv_bfloat16S2_S2_S2_fjLb0ELj1024ELj4ENS_18Kernel_traits_baseILj8192ES2_S2_S2_S2_fjLj1024EEEEELb0ELb0EEEvNS_9BwdParamsE --------------------------
	.section	.text._ZN10layer_norm22ln_bwd_finalize_kernelINS_22Kernel_traits_finalizeILj8192E13__nv_bfloat16S2_S2_S2_fjLb0ELj1024ELj4ENS_18Kernel_traits_baseILj8192ES2_S2_S2_S2_fjLj1024EEEEELb0ELb0EEEvNS_9BwdParamsE,"ax",@progbits
	.align	128
        .global         _ZN10layer_norm22ln_bwd_finalize_kernelINS_22Kernel_traits_finalizeILj8192E13__nv_bfloat16S2_S2_S2_fjLb0ELj1024ELj4ENS_18Kernel_traits_baseILj8192ES2_S2_S2_S2_fjLj1024EEEEELb0ELb0EEEvNS_9BwdParamsE
        .type           _ZN10layer_norm22ln_bwd_finalize_kernelINS_22Kernel_traits_finalizeILj8192E13__nv_bfloat16S2_S2_S2_fjLb0ELj1024ELj4ENS_18Kernel_traits_baseILj8192ES2_S2_S2_S2_fjLj1024EEEEELb0ELb0EEEvNS_9BwdParamsE,@function
        .size           _ZN10layer_norm22ln_bwd_finalize_kernelINS_22Kernel_traits_finalizeILj8192E13__nv_bfloat16S2_S2_S2_fjLb0ELj1024ELj4ENS_18Kernel_traits_baseILj8192ES2_S2_S2_S2_fjLj1024EEEEELb0ELb0EEEvNS_9BwdParamsE,(.L_x_4802 - _ZN10layer_norm22ln_bwd_finalize_kernelINS_22Kernel_traits_finalizeILj8192E13__nv_bfloat16S2_S2_S2_fjLb0ELj1024ELj4ENS_18Kernel_traits_baseILj8192ES2_S2_S2_S2_fjLj1024EEEEELb0ELb0EEEvNS_9BwdParamsE)
        .other          _ZN10layer_norm22ln_bwd_finalize_kernelINS_22Kernel_traits_finalizeILj8192E13__nv_bfloat16S2_S2_S2_fjLb0ELj1024ELj4ENS_18Kernel_traits_baseILj8192ES2_S2_S2_S2_fjLj1024EEEEELb0ELb0EEEvNS_9BwdParamsE,@"STO_CUDA_ENTRY STV_DEFAULT"
_ZN10layer_norm22ln_bwd_finalize_kernelINS_22Kernel_traits_finalizeILj8192E13__nv_bfloat16S2_S2_S2_fjLb0ELj1024ELj4ENS_18Kernel_traits_baseILj8192ES2_S2_S2_S2_fjLj1024EEEEELb0ELb0EEEvNS_9BwdParamsE:
.text._ZN10layer_norm22ln_bwd_finalize_kernelINS_22Kernel_traits_finalizeILj8192E13__nv_bfloat16S2_S2_S2_fjLb0ELj1024ELj4ENS_18Kernel_traits_baseILj8192ES2_S2_S2_S2_fjLj1024EEEEELb0ELb0EEEvNS_9BwdParamsE:
[----:B------:R-:W-:Y:S01]  /*0000*/  LDC R1, c[0x0][0x37c] ;  /* 0x0000df00ff017b82 */ /* 0x000fe20000000800 */
[----:B------:R-:W0:Y:S01]  /*0010*/  S2R R0, SR_CTAID.X ;  /* 0x0000000000007919 */ /* 0x000e220000002500 */
[----:B------:R-:W1:Y:S01]  /*0020*/  S2R R2, SR_TID.X ;  /* 0x0000000000027919 */ /* 0x000e620000002100 */
[----:B0-----:R-:W-:-:S04]  /*0030*/  SHF.L.U32 R59, R0, 0x5, RZ ;  /* 0x00000005003b7819 */ /* 0x001fc800000006ff */
[----:B-1----:R-:W-:-:S04]  /*0040*/  LOP3.LUT R3, R59, 0x1f, R2, 0xf8, !PT ;  /* 0x0000001f3b037812 */ /* 0x002fc800078ef802 */
[----:B------:R-:W-:-:S13]  /*0050*/  ISETP.GT.U32.AND P0, PT, R3, 0x1fff, PT ;  /* 0x00001fff0300780c */ /* 0x000fda0003f04070 */
[----:B------:R-:W-:Y:S05]  /*0060*/  @P0 EXIT ;  /* 0x000000000000094d */ /* 0x000fea0003800000 */
[----:B------:R-:W0:Y:S01]  /*0070*/  LDC R56, c[0x0][0x388] ;  /* 0x0000e200ff387b82 */ /* 0x000e220000000800 */
[----:B------:R-:W1:Y:S01]  /*0080*/  LDCU UR8, c[0x0][0x380] ;  /* 0x00007000ff0877ac */ /* 0x000e620008000800 */
[----:B------:R-:W-:Y:S01]  /*0090*/  SHF.R.U32.HI R58, RZ, 0x5, R2 ;  /* 0x00000005ff3a7819 */ /* 0x000fe20000011602 */
[----:B------:R-:W-:Y:S01]  /*00a0*/  BSSY.RECONVERGENT B0, `(.L_x_278) ;  /* 0x0000142000007945 */ /* 0x000fe20003800200 */
[----:B------:R-:W-:Y:S01]  /*00b0*/  SHF.L.U32 R0, R0, 0x4, RZ ;  /* 0x0000000400007819 */ /* 0x000fe200000006ff */
[----:B------:R-:W2:Y:S01]  /*00c0*/  LDCU.64 UR6, c[0x0][0x358] ;  /* 0x00006b00ff0677ac */ /* 0x000ea20008000a00 */
[----:B------:R-:W-:Y:S01]  /*00d0*/  LOP3.LUT R17, R2, 0x1f, RZ, 0xc0, !PT ;  /* 0x0000001f02117812 */ /* 0x000fe200078ec0ff */
[----:B------:R-:W-:Y:S01]  /*00e0*/  HFMA2 R36, -RZ, RZ, 0, 0 ;  /* 0x00000000ff247431 */ /* 0x000fe200000001ff */
[----:B------:R-:W-:Y:S02]  /*00f0*/  LOP3.LUT R0, R0, 0x7ffffff0, RZ, 0xc0, !PT ;  /* 0x7ffffff000007812 */ /* 0x000fe400078ec0ff */
[----:B------:R-:W-:-:S02]  /*0100*/  MOV R2, RZ ;  /* 0x000000ff00027202 */ /* 0x000fc40000000f00 */
[----:B------:R-:W-:Y:S02]  /*0110*/  IADD3 R57, PT, PT, R17, R0, RZ ;  /* 0x0000000011397210 */ /* 0x000fe40007ffe0ff */
[----:B-1----:R-:W-:-:S04]  /*0120*/  ISETP.GE.U32.AND P0, PT, R58, UR8, PT ;  /* 0x000000083a007c0c */ /* 0x002fc8000bf06070 */
[----:B0-----:R-:W-:-:S13]  /*0130*/  ISETP.GE.U32.OR P0, PT, R3, R56, P0 ;  /* 0x000000380300720c */ /* 0x001fda0000706470 */
[----:B--2---:R-:W-:Y:S05]  /*0140*/  @P0 BRA `(.L_x_279) ;  /* 0x0000001000dc0947 */ /* 0x004fea0003800000 */
[----:B------:R-:W-:Y:S01]  /*0150*/  LOP3.LUT R3, R58, 0x20, RZ, 0xfc, !PT ;  /* 0x000000203a037812 */ /* 0x000fe200078efcff */
[----:B------:R-:W-:Y:S01]  /*0160*/  BSSY.RECONVERGENT B1, `(.L_x_280) ;  /* 0x00000b2000017945 */ /* 0x000fe20003800200 */
[-C--:B------:R-:W-:Y:S02]  /*0170*/  LOP3.LUT R5, RZ, R58.reuse, RZ, 0x33, !PT ;  /* 0x0000003aff057212 */ /* 0x080fe400078e33ff */
[----:B------:R-:W-:Y:S02]  /*0180*/  VIMNMX.U32 R0, PT, PT, R3, UR8, !PT ;  /* 0x0000000803007c48 */ /* 0x000fe4000ffe0000 */
[----:B------:R-:W-:Y:S02]  /*0190*/  MOV R2, RZ ;  /* 0x000000ff00027202 */ /* 0x000fe40000000f00 */
[----:B------:R-:W-:Y:S02]  /*01a0*/  IADD3 R5, PT, PT, R0, R5, RZ ;  /* 0x0000000500057210 */ /* 0x000fe40007ffe0ff */
[----:B------:R-:W-:-:S02]  /*01b0*/  MOV R0, R58 ;  /* 0x0000003a00007202 */ /* 0x000fc40000000f00 */
[C---:B------:R-:W-:Y:S02]  /*01c0*/  ISETP.GE.U32.AND P0, PT, R5.reuse, 0x1e0, PT ;  /* 0x000001e00500780c */ /* 0x040fe40003f06070 */
[----:B------:R-:W-:Y:S02]  /*01d0*/  MOV R36, RZ ;  /* 0x000000ff00247202 */ /* 0x000fe40000000f00 */
[----:B------:R-:W-:-:S09]  /*01e0*/  LEA.HI R5, R5, 0x1, RZ, 0x1b ;  /* 0x0000000105057811 */ /* 0x000fd200078fd8ff */
[----:B------:R-:W-:Y:S05]  /*01f0*/  @!P0 BRA `(.L_x_281) ;  /* 0x0000000800a08947 */ /* 0x000fea0003800000 */
[C---:B------:R-:W-:Y:S01]  /*0200*/  LOP3.LUT R7, R58.reuse, 0x180, RZ, 0xfc, !PT ;  /* 0x000001803a077812 */ /* 0x040fe200078efcff */
[-CC-:B------:R-:W-:Y:S01]  /*0210*/  IMAD R4, R3, R56.reuse, R59.reuse ;  /* 0x0000003803047224 */ /* 0x180fe200078e023b */
[C---:B------:R-:W-:Y:S01]  /*0220*/  LOP3.LUT R2, R58.reuse, 0x120, RZ, 0xfc, !PT ;  /* 0x000001203a027812 */ /* 0x040fe200078efcff */
[CCC-:B------:R-:W-:Y:S01]  /*0230*/  IMAD R32, R58.reuse, R56.reuse, R59.reuse ;  /* 0x000000383a207224 */ /* 0x1c0fe200078e023b */
[C---:B------:R-:W-:Y:S01]  /*0240*/  LOP3.LUT R9, R58.reuse, 0x1a0, RZ, 0xfc, !PT ;  /* 0x000001a03a097812 */ /* 0x040fe200078efcff */
[-CC-:B------:R-:W-:Y:S01]  /*0250*/  IMAD R10, R7, R56.reuse, R59.reuse ;  /* 0x00000038070a7224 */ /* 0x180fe200078e023b */
[----:B------:R-:W-:Y:S01]  /*0260*/  LOP3.LUT R3, R58, 0x140, RZ, 0xfc, !PT ;  /* 0x000001403a037812 */ /* 0x000fe200078efcff */
[-CC-:B------:R-:W-:Y:S01]  /*0270*/  IMAD R2, R2, R56.reuse, R59.reuse ;  /* 0x0000003802027224 */ /* 0x180fe200078e023b */
[C---:B------:R-:W-:Y:S01]  /*0280*/  LOP3.LUT R11, R58.reuse, 0x1c0, RZ, 0xfc, !PT ;  /* 0x000001c03a0b7812 */ /* 0x040fe200078efcff */
[----:B------:R-:W-:Y:S01]  /*0290*/  IMAD R12, R9, R56, R59 ;  /* 0x00000038090c7224 */ /* 0x000fe200078e023b */
[----:B------:R-:W-:-:S02]  /*02a0*/  LOP3.LUT R13, R58, 0x1e0, RZ, 0xfc, !PT ;  /* 0x000001e03a0d7812 */ /* 0x000fc400078efcff */
[C---:B------:R-:W-:Y:S01]  /*02b0*/  LOP3.LUT R0, R58.reuse, 0x100, RZ, 0xfc, !PT ;  /* 0x000001003a007812 */ /* 0x040fe200078efcff */
[-CC-:B------:R-:W-:Y:S01]  /*02c0*/  IMAD R14, R11, R56.reuse, R59.reuse ;  /* 0x000000380b0e7224 */ /* 0x180fe200078e023b */
[C---:B------:R-:W-:Y:S01]  /*02d0*/  LOP3.LUT R6, R58.reuse, 0x160, RZ, 0xfc, !PT ;  /* 0x000001603a067812 */ /* 0x040fe200078efcff */
[-CC-:B------:R-:W-:Y:S01]  /*02e0*/  IMAD R18, R13, R56.reuse, R59.reuse ;  /* 0x000000380d127224 */ /* 0x180fe200078e023b */
[----:B------:R-:W-:Y:S01]  /*02f0*/  LOP3.LUT R15, R58, 0x80, RZ, 0xfc, !PT ;  /* 0x000000803a0f7812 */ /* 0x000fe200078efcff */
[-CC-:B------:R-:W-:Y:S01]  /*0300*/  IMAD R0, R0, R56.reuse, R59.reuse ;  /* 0x0000003800007224 */ /* 0x180fe200078e023b */
[----:B------:R-:W-:Y:S01]  /*0310*/  LOP3.LUT R16, R58, 0xa0, RZ, 0xfc, !PT ;  /* 0x000000a03a107812 */ /* 0x000fe200078efcff */
[-CC-:B------:R-:W-:Y:S01]  /*0320*/  IMAD R8, R6, R56.reuse, R59.reuse ;  /* 0x0000003806087224 */ /* 0x180fe200078e023b */
[C---:B------:R-:W-:Y:S01]  /*0330*/  LOP3.LUT R19, R58.reuse, 0xc0, RZ, 0xfc, !PT ;  /* 0x000000c03a137812 */ /* 0x040fe200078efcff */
[-CC-:B------:R-:W-:Y:S01]  /*0340*/  IMAD R20, R15, R56.reuse, R59.reuse ;  /* 0x000000380f147224 */ /* 0x180fe200078e023b */
[----:B------:R-:W-:Y:S01]  /*0350*/  LOP3.LUT R21, R58, 0xe0, RZ, 0xfc, !PT ;  /* 0x000000e03a157812 */ /* 0x000fe200078efcff */
[-CC-:B------:R-:W-:Y:S01]  /*0360*/  IMAD R22, R16, R56.reuse, R59.reuse ;  /* 0x0000003810167224 */ /* 0x180fe200078e023b */
[C---:B------:R-:W-:Y:S01]  /*0370*/  LOP3.LUT R23, R58.reuse, 0x40, RZ, 0xfc, !PT ;  /* 0x000000403a177812 */ /* 0x040fe200078efcff */
[-CC-:B------:R-:W-:Y:S01]  /*0380*/  IMAD R24, R19, R56.reuse, R59.reuse ;  /* 0x0000003813187224 */ /* 0x180fe200078e023b */
[----:B------:R-:W-:Y:S01]  /*0390*/  LOP3.LUT R25, R58, 0x60, RZ, 0xfc, !PT ;  /* 0x000000603a197812 */ /* 0x000fe200078efcff */
[-CC-:B------:R-:W-:Y:S01]  /*03a0*/  IMAD R26, R21, R56.reuse, R59.reuse ;  /* 0x00000038151a7224 */ /* 0x180fe200078e023b */
[----:B------:R-:W-:Y:S01]  /*03b0*/  LOP3.LUT R27, R5, 0xffffff0, RZ, 0xc0, !PT ;  /* 0x0ffffff0051b7812 */ /* 0x000fe200078ec0ff */
[--C-:B------:R-:W-:Y:S01]  /*03c0*/  IMAD R28, R23, R56, R59.reuse ;  /* 0x00000038171c7224 */ /* 0x100fe200078e023b */
[----:B------:R-:W-:Y:S01]  /*03d0*/  IADD3 R5, PT, PT, R17, R4, RZ ;  /* 0x0000000411057210 */ /* 0x000fe20007ffe0ff */
[--C-:B------:R-:W-:Y:S01]  /*03e0*/  IMAD R4, R3, R56, R59.reuse ;  /* 0x0000003803047224 */ /* 0x100fe200078e023b */
[----:B------:R-:W-:Y:S01]  /*03f0*/  IADD3 R9, PT, PT, R17, R10, RZ ;  /* 0x0000000a11097210 */ /* 0x000fe20007ffe0ff */
[----:B------:R-:W-:Y:S01]  /*0400*/  IMAD R30, R25, R56, R59 ;  /* 0x00000038191e7224 */ /* 0x000fe200078e023b */
[C---:B------:R-:W-:Y:S01]  /*0410*/  IADD3 R6, PT, PT, R17.reuse, R2, RZ ;  /* 0x0000000211067210 */ /* 0x040fe20007ffe0ff */
[----:B------:R-:W-:Y:S01]  /*0420*/  HFMA2 R2, -RZ, RZ, 0, 0 ;  /* 0x00000000ff027431 */ /* 0x000fe200000001ff */
[----:B------:R-:W-:-:S02]  /*0430*/  IADD3 R10, PT, PT, R17, R12, RZ ;  /* 0x0000000c110a7210 */ /* 0x000fc40007ffe0ff */
[C---:B------:R-:W-:Y:S02]  /*0440*/  IADD3 R7, PT, PT, R17.reuse, R4, RZ ;  /* 0x0000000411077210 */ /* 0x040fe40007ffe0ff */
[C---:B------:R-:W-:Y:S02]  /*0450*/  IADD3 R11, PT, PT, R17.reuse, R14, RZ ;  /* 0x0000000e110b7210 */ /* 0x040fe40007ffe0ff */
[C---:B------:R-:W-:Y:S02]  /*0460*/  IADD3 R12, PT, PT, R17.reuse, R18, RZ ;  /* 0x00000012110c7210 */ /* 0x040fe40007ffe0ff */
[C---:B------:R-:W-:Y:S02]  /*0470*/  IADD3 R3, PT, PT, R17.reuse, R32, RZ ;  /* 0x0000002011037210 */ /* 0x040fe40007ffe0ff */
[C---:B------:R-:W-:Y:S02]  /*0480*/  IADD3 R16, PT, PT, R17.reuse, R0, RZ ;  /* 0x0000000011107210 */ /* 0x040fe40007ffe0ff */
[----:B------:R-:W-:-:S02]  /*0490*/  IADD3 R8, PT, PT, R17, R8, RZ ;  /* 0x0000000811087210 */ /* 0x000fc40007ffe0ff */
[C---:B------:R-:W-:Y:S02]  /*04a0*/  IADD3 R18, PT, PT, R17.reuse, R20, RZ ;  /* 0x0000001411127210 */ /* 0x040fe40007ffe0ff */
[C---:B------:R-:W-:Y:S02]  /*04b0*/  IADD3 R13, PT, PT, R17.reuse, R22, RZ ;  /* 0x00000016110d7210 */ /* 0x040fe40007ffe0ff */
[C---:B------:R-:W-:Y:S02]  /*04c0*/  IADD3 R14, PT, PT, R17.reuse, R24, RZ ;  /* 0x00000018110e7210 */ /* 0x040fe40007ffe0ff */
[C---:B------:R-:W-:Y:S02]  /*04d0*/  IADD3 R15, PT, PT, R17.reuse, R26, RZ ;  /* 0x0000001a110f7210 */ /* 0x040fe40007ffe0ff */
[C---:B------:R-:W-:Y:S02]  /*04e0*/  IADD3 R4, PT, PT, R17.reuse, R28, RZ ;  /* 0x0000001c11047210 */ /* 0x040fe40007ffe0ff */
[----:B------:R-:W-:-:S02]  /*04f0*/  IADD3 R17, PT, PT, R17, R30, RZ ;  /* 0x0000001e11117210 */ /* 0x000fc40007ffe0ff */
[----:B------:R-:W-:Y:S02]  /*0500*/  MOV R0, R58 ;  /* 0x0000003a00007202 */ /* 0x000fe40000000f00 */
[----:B------:R-:W-:-:S07]  /*0510*/  IADD3 R19, PT, PT, -R27, RZ, RZ ;  /* 0x000000ff1b137210 */ /* 0x000fce0007ffe1ff */
.L_x_282:
[----:B------:R-:W0:Y:S08]  /*0520*/  LDC.64 R52, c[0x0][0x440] ;  /* 0x00011000ff347b82 */ /* 0x000e300000000a00 */
[----:B------:R-:W1:Y:S01]  /*0530*/  LDC.64 R54, c[0x0][0x448] ;  /* 0x00011200ff367b82 */ /* 0x000e620000000a00 */
[----:B0-----:R-:W-:-:S04]  /*0540*/  IMAD.WIDE.U32 R28, R5, 0x4, R52 ;  /* 0x00000004051c7825 */ /* 0x001fc800078e0034 */
[--C-:B------:R-:W-:Y:S01]  /*0550*/  IMAD.WIDE.U32 R26, R3, 0x4, R52.reuse ;  /* 0x00000004031a7825 */ /* 0x100fe200078e0034 */
[----:B------:R0:W2:Y:S03]  /*0560*/  LDG.E R50, desc[UR6][R28.64] ;  /* 0x000000061c327981 */ /* 0x0000a6000c1e1900 */
[----:B------:R-:W-:Y:S01]  /*0570*/  IMAD.WIDE.U32 R24, R13, 0x4, R52 ;  /* 0x000000040d187825 */ /* 0x000fe200078e0034 */
[----:B------:R3:W4:Y:S03]  /*0580*/  LDG.E R51, desc[UR6][R26.64] ;  /* 0x000000061a337981 */ /* 0x000726000c1e1900 */
[----:B-1----:R-:W-:Y:S02]  /*0590*/  IMAD.WIDE.U32 R46, R3, 0x4, R54 ;  /* 0x00000004032e7825 */ /* 0x002fe400078e0036 */
[----:B------:R-:W5:Y:S02]  /*05a0*/  LDG.E R25, desc[UR6][R24.64] ;  /* 0x0000000618197981 */ /* 0x000f64000c1e1900 */
[----:B------:R-:W-:-:S02]  /*05b0*/  IMAD.WIDE.U32 R22, R14, 0x4, R52 ;  /* 0x000000040e167825 */ /* 0x000fc400078e0034 */
[----:B------:R-:W5:Y:S02]  /*05c0*/  LDG.E R46, desc[UR6][R46.64] ;  /* 0x000000062e2e7981 */ /* 0x000f64000c1e1900 */
[----:B------:R-:W-:-:S04]  /*05d0*/  IMAD.WIDE.U32 R20, R15, 0x4, R52 ;  /* 0x000000040f147825 */ /* 0x000fc800078e0034 */
[----:B0-----:R-:W-:Y:S01]  /*05e0*/  IMAD.WIDE.U32 R28, R16, 0x4, R52 ;  /* 0x00000004101c7825 */ /* 0x001fe200078e0034 */
[----:B------:R-:W5:Y:S03]  /*05f0*/  LDG.E R24, desc[UR6][R22.64] ;  /* 0x0000000616187981 */ /* 0x000f66000c1e1900 */
[----:B------:R-:W-:-:S04]  /*0600*/  IMAD.WIDE.U32 R44, R5, 0x4, R54 ;  /* 0x00000004052c7825 */ /* 0x000fc800078e0036 */
[--C-:B------:R-:W-:Y:S02]  /*0610*/  IMAD.WIDE.U32 R48, R4, 0x4, R52.reuse ;  /* 0x0000000404307825 */ /* 0x100fe400078e0034 */
[----:B------:R-:W5:Y:S04]  /*0620*/  LDG.E R44, desc[UR6][R44.64] ;  /* 0x000000062c2c7981 */ /* 0x000f68000c1e1900 */
[----:B------:R0:W5:Y:S01]  /*0630*/  LDG.E R23, desc[UR6][R20.64] ;  /* 0x0000000614177981 */ /* 0x000162000c1e1900 */
[----:B------:R-:W-:-:S03]  /*0640*/  IMAD.WIDE.U32 R40, R18, 0x4, R52 ;  /* 0x0000000412287825 */ /* 0x000fc600078e0034 */
[----:B------:R1:W5:Y:S01]  /*0650*/  LDG.E R22, desc[UR6][R28.64] ;  /* 0x000000061c167981 */ /* 0x000362000c1e1900 */
[----:B---3--:R-:W-:-:S03]  /*0660*/  IMAD.WIDE.U32 R26, R7, 0x4, R52 ;  /* 0x00000004071a7825 */ /* 0x008fc600078e0034 */
[----:B------:R-:W3:Y:S01]  /*0670*/  LDG.E R48, desc[UR6][R48.64] ;  /* 0x0000000630307981 */ /* 0x000ee2000c1e1900 */
[----:B0-----:R-:W-:-:S03]  /*0680*/  IMAD.WIDE.U32 R20, R6, 0x4, R52 ;  /* 0x0000000406147825 */ /* 0x001fc600078e0034 */
[----:B------:R-:W3:Y:S01]  /*0690*/  LDG.E R40, desc[UR6][R40.64] ;  /* 0x0000000628287981 */ /* 0x000ee2000c1e1900 */
[----:B-1----:R-:W-:-:S03]  /*06a0*/  IMAD.WIDE.U32 R28, R4, 0x4, R54 ;  /* 0x00000004041c7825 */ /* 0x002fc600078e0036 */
[----:B------:R-:W3:Y:S01]  /*06b0*/  LDG.E R21, desc[UR6][R20.64] ;  /* 0x0000000614157981 */ /* 0x000ee2000c1e1900 */
[----:B------:R-:W-:-:S03]  /*06c0*/  IMAD.WIDE.U32 R42, R17, 0x4, R52 ;  /* 0x00000004112a7825 */ /* 0x000fc600078e0034 */
[----:B------:R-:W3:Y:S01]  /*06d0*/  LDG.E R38, desc[UR6][R28.64] ;  /* 0x000000061c267981 */ /* 0x000ee2000c1e1900 */
[----:B------:R-:W-:-:S03]  /*06e0*/  IMAD.WIDE.U32 R32, R17, 0x4, R54 ;  /* 0x0000000411207825 */ /* 0x000fc600078e0036 */
[----:B------:R-:W3:Y:S01]  /*06f0*/  LDG.E R42, desc[UR6][R42.64] ;  /* 0x000000062a2a7981 */ /* 0x000ee2000c1e1900 */
[----:B------:R-:W-:-:S03]  /*0700*/  IMAD.WIDE.U32 R34, R18, 0x4, R54 ;  /* 0x0000000412227825 */ /* 0x000fc600078e0036 */
[----:B------:R0:W3:Y:S04]  /*0710*/  LDG.E R20, desc[UR6][R26.64] ;  /* 0x000000061a147981 */ /* 0x0000e8000c1e1900 */
[----:B------:R1:W3:Y:S01]  /*0720*/  LDG.E R41, desc[UR6][R32.64] ;  /* 0x0000000620297981 */ /* 0x0002e2000c1e1900 */
[----:B------:R-:W-:-:S03]  /*0730*/  IMAD.WIDE.U32 R30, R9, 0x4, R52 ;  /* 0x00000004091e7825 */ /* 0x000fc600078e0034 */
[----:B------:R1:W3:Y:S01]  /*0740*/  LDG.E R43, desc[UR6][R34.64] ;  /* 0x00000006222b7981 */ /* 0x0002e2000c1e1900 */
[----:B0-----:R-:W-:-:S03]  /*0750*/  IMAD.WIDE.U32 R26, R8, 0x4, R52 ;  /* 0x00000004081a7825 */ /* 0x001fc600078e0034 */
[----:B------:R-:W3:Y:S01]  /*0760*/  LDG.E R39, desc[UR6][R30.64] ;  /* 0x000000061e277981 */ /* 0x000ee2000c1e1900 */
[----:B-1----:R-:W-:-:S03]  /*0770*/  IMAD.WIDE.U32 R32, R13, 0x4, R54 ;  /* 0x000000040d207825 */ /* 0x002fc600078e0036 */
[----:B------:R0:W3:Y:S01]  /*0780*/  LDG.E R37, desc[UR6][R26.64] ;  /* 0x000000061a257981 */ /* 0x0000e2000c1e1900 */
[----:B------:R-:W-:-:S03]  /*0790*/  IMAD.WIDE.U32 R34, R14, 0x4, R54 ;  /* 0x000000040e227825 */ /* 0x000fc600078e0036 */
[----:B------:R-:W3:Y:S01]  /*07a0*/  LDG.E R32, desc[UR6][R32.64] ;  /* 0x0000000620207981 */ /* 0x000ee2000c1e1900 */
[----:B------:R-:W-:-:S03]  /*07b0*/  IMAD.WIDE.U32 R28, R11, 0x4, R52 ;  /* 0x000000040b1c7825 */ /* 0x000fc600078e0034 */
[----:B------:R-:W3:Y:S01]  /*07c0*/  LDG.E R34, desc[UR6][R34.64] ;  /* 0x0000000622227981 */ /* 0x000ee2000c1e1900 */
[----:B0-----:R-:W-:-:S03]  /*07d0*/  IMAD.WIDE.U32 R26, R10, 0x4, R52 ;  /* 0x000000040a1a7825 */ /* 0x001fc600078e0034 */
[----:B------:R0:W3:Y:S01]  /*07e0*/  LDG.E R47, desc[UR6][R28.64] ;  /* 0x000000061c2f7981 */ /* 0x0000e2000c1e1900 */
[----:B------:R-:W-:-:S03]  /*07f0*/  IMAD.WIDE.U32 R30, R12, 0x4, R52 ;  /* 0x000000040c1e7825 */ /* 0x000fc600078e0034 */
[----:B------:R1:W3:Y:S04]  /*0800*/  LDG.E R45, desc[UR6][R26.64] ;  /* 0x000000061a2d7981 */ /* 0x0002e8000c1e1900 */
[----:B------:R1:W3:Y:S01]  /*0810*/  LDG.E R49, desc[UR6][R30.64] ;  /* 0x000000061e317981 */ /* 0x0002e2000c1e1900 */
[----:B0-----:R-:W-:-:S04]  /*0820*/  IMAD.WIDE.U32 R28, R16, 0x4, R54 ;  /* 0x00000004101c7825 */ /* 0x001fc800078e0036 */
[--C-:B-1----:R-:W-:Y:S01]  /*0830*/  IMAD.WIDE.U32 R26, R15, 0x4, R54.reuse ;  /* 0x000000040f1a7825 */ /* 0x102fe200078e0036 */
[----:B------:R-:W3:Y:S03]  /*0840*/  LDG.E R35, desc[UR6][R28.64] ;  /* 0x000000061c237981 */ /* 0x000ee6000c1e1900 */
[--C-:B------:R-:W-:Y:S01]  /*0850*/  IMAD.WIDE.U32 R30, R6, 0x4, R54.reuse ;  /* 0x00000004061e7825 */ /* 0x100fe200078e0036 */
[----:B------:R0:W3:Y:S05]  /*0860*/  LDG.E R33, desc[UR6][R26.64] ;  /* 0x000000061a217981 */ /* 0x0000ea000c1e1900 */
[----:B------:R-:W3:Y:S01]  /*0870*/  LDG.E R30, desc[UR6][R30.64] ;  /* 0x000000061e1e7981 */ /* 0x000ee2000c1e1900 */
[----:B0-----:R-:W-:-:S05]  /*0880*/  IMAD.WIDE.U32 R26, R7, 0x4, R54 ;  /* 0x00000004071a7825 */ /* 0x001fca00078e0036 */
[----:B------:R0:W3:Y:S01]  /*0890*/  LDG.E R31, desc[UR6][R26.64] ;  /* 0x000000061a1f7981 */ /* 0x0000e2000c1e1900 */
[----:B------:R-:W-:-:S06]  /*08a0*/  IMAD.WIDE.U32 R28, R8, 0x4, R54 ;  /* 0x00000004081c7825 */ /* 0x000fcc00078e0036 */
[----:B------:R-:W3:Y:S01]  /*08b0*/  LDG.E R28, desc[UR6][R28.64] ;  /* 0x000000061c1c7981 */ /* 0x000ee2000c1e1900 */
[----:B0-----:R-:W-:-:S05]  /*08c0*/  IMAD.WIDE.U32 R26, R9, 0x4, R54 ;  /* 0x00000004091a7825 */ /* 0x001fca00078e0036 */
[----:B------:R0:W3:Y:S02]  /*08d0*/  LDG.E R52, desc[UR6][R26.64] ;  /* 0x000000061a347981 */ /* 0x0000e4000c1e1900 */
[----:B0-----:R-:W-:-:S05]  /*08e0*/  IMAD.WIDE.U32 R26, R10, 0x4, R54 ;  /* 0x000000040a1a7825 */ /* 0x001fca00078e0036 */
[----:B------:R0:W3:Y:S02]  /*08f0*/  LDG.E R53, desc[UR6][R26.64] ;  /* 0x000000061a357981 */ /* 0x0000e4000c1e1900 */
[----:B0-----:R-:W-:-:S05]  /*0900*/  IMAD.WIDE.U32 R26, R11, 0x4, R54 ;  /* 0x000000040b1a7825 */ /* 0x001fca00078e0036 */
[----:B------:R0:W3:Y:S02]  /*0910*/  LDG.E R60, desc[UR6][R26.64] ;  /* 0x000000061a3c7981 */ /* 0x0000e4000c1e1900 */
[----:B0-----:R-:W-:-:S05]  /*0920*/  IMAD.WIDE.U32 R26, R12, 0x4, R54 ;  /* 0x000000040c1a7825 */ /* 0x001fca00078e0036 */
[----:B------:R-:W3:Y:S01]  /*0930*/  LDG.E R54, desc[UR6][R26.64] ;  /* 0x000000061a367981 */ /* 0x000ee2000c1e1900 */
[----:B------:R-:W-:-:S04]  /*0940*/  IADD3 R19, PT, PT, R19, 0x10, RZ ;  /* 0x0000001013137810 */ /* 0x000fc80007ffe0ff */
[----:B------:R-:W-:Y:S02]  /*0950*/  ISETP.NE.AND P0, PT, R19, RZ, PT ;  /* 0x000000ff1300720c */ /* 0x000fe40003f05270 */
[----:B------:R-:W-:Y:S02]  /*0960*/  IADD3 R0, PT, PT, R0, 0x200, RZ ;  /* 0x0000020000007810 */ /* 0x000fe40007ffe0ff */
[C---:B------:R-:W-:Y:S02]  /*0970*/  LEA R3, R56.reuse, R3, 0x9 ;  /* 0x0000000338037211 */ /* 0x040fe400078e48ff */
[C---:B------:R-:W-:Y:S02]  /*0980*/  LEA R5, R56.reuse, R5, 0x9 ;  /* 0x0000000538057211 */ /* 0x040fe400078e48ff */
[C---:B------:R-:W-:Y:S02]  /*0990*/  LEA R4, R56.reuse, R4, 0x9 ;  /* 0x0000000438047211 */ /* 0x040fe400078e48ff */
[----:B------:R-:W-:-:S02]  /*09a0*/  LEA R17, R56, R17, 0x9 ;  /* 0x0000001138117211 */ /* 0x000fc400078e48ff */
[C---:B------:R-:W-:Y:S02]  /*09b0*/  LEA R18, R56.reuse, R18, 0x9 ;  /* 0x0000001238127211 */ /* 0x040fe400078e48ff */
[C---:B------:R-:W-:Y:S02]  /*09c0*/  LEA R13, R56.reuse, R13, 0x9 ;  /* 0x0000000d380d7211 */ /* 0x040fe400078e48ff */
        /* <DEDUP_REMOVED lines=9> */
[----:B------:R-:W-:Y:S01]  /*0a60*/  LEA R12, R56, R12, 0x9 ;  /* 0x0000000c380c7211 */ /* 0x000fe200078e48ff */
[----:B----4-:R-:W-:-:S04]  /*0a70*/  FADD.FTZ R55, R51, R2 ;  /* 0x0000000233377221 */ /* 0x010fc80000010000 */
[----:B--2---:R-:W-:Y:S01]  /*0a80*/  FADD.FTZ R55, R55, R50 ;  /* 0x0000003237377221 */ /* 0x004fe20000010000 */
[----:B-----5:R-:W-:-:S04]  /*0a90*/  FADD.FTZ R51, R46, R36 ;  /* 0x000000242e337221 */ /* 0x020fc80000010000 */
[----:B------:R-:W-:Y:S01]  /*0aa0*/  FADD.FTZ R51, R51, R44 ;  /* 0x0000002c33337221 */ /* 0x000fe20000010000 */
[----:B---3--:R-:W-:-:S03]  /*0ab0*/  FADD.FTZ R55, R55, R48 ;  /* 0x0000003037377221 */ /* 0x008fc60000010000 */
[----:B------:R-:W-:Y:S01]  /*0ac0*/  FADD.FTZ R38, R51, R38 ;  /* 0x0000002633267221 */ /* 0x000fe20000010000 */
[----:B------:R-:W-:-:S04]  /*0ad0*/  FADD.FTZ R55, R55, R42 ;  /* 0x0000002a37377221 */ /* 0x000fc80000010000 */
        /* <DEDUP_REMOVED lines=8> */
[----:B------:R-:W-:-:S04]  /*0b60*/  FADD.FTZ R22, R23, R22 ;  /* 0x0000001617167221 */ /* 0x000fc80000010000 */
[----:B------:R-:W-:Y:S01]  /*0b70*/  FADD.FTZ R21, R22, R21 ;  /* 0x0000001516157221 */ /* 0x000fe20000010000 */
[----:B------:R-:W-:-:S04]  /*0b80*/  FADD.FTZ R34, R34, R33 ;  /* 0x0000002122227221 */ /* 0x000fc80000010000 */
[----:B------:R-:W-:-:S04]  /*0b90*/  FADD.FTZ R35, R34, R35 ;  /* 0x0000002322237221 */ /* 0x000fc80000010000 */
[----:B------:R-:W-:Y:S01]  /*0ba0*/  FADD.FTZ R30, R35, R30 ;  /* 0x0000001e231e7221 */ /* 0x000fe20000010000 */
[----:B------:R-:W-:-:S03]  /*0bb0*/  FADD.FTZ R20, R21, R20 ;  /* 0x0000001415147221 */ /* 0x000fc60000010000 */
[----:B------:R-:W-:Y:S01]  /*0bc0*/  FADD.FTZ R31, R30, R31 ;  /* 0x0000001f1e1f7221 */ /* 0x000fe20000010000 */
[----:B------:R-:W-:-:S03]  /*0bd0*/  FADD.FTZ R20, R20, R37 ;  /* 0x0000002514147221 */ /* 0x000fc60000010000 */
[----:B------:R-:W-:Y:S01]  /*0be0*/  FADD.FTZ R31, R31, R28 ;  /* 0x0000001c1f1f7221 */ /* 0x000fe20000010000 */
[----:B------:R-:W-:-:S03]  /*0bf0*/  FADD.FTZ R20, R20, R39 ;  /* 0x0000002714147221 */ /* 0x000fc60000010000 */
[----:B------:R-:W-:Y:S01]  /*0c00*/  FADD.FTZ R52, R31, R52 ;  /* 0x000000341f347221 */ /* 0x000fe20000010000 */
[----:B------:R-:W-:-:S04]  /*0c10*/  FADD.FTZ R20, R20, R45 ;  /* 0x0000002d14147221 */ /* 0x000fc80000010000 */
[----:B------:R-:W-:Y:S01]  /*0c20*/  FADD.FTZ R20, R20, R47 ;  /* 0x0000002f14147221 */ /* 0x000fe20000010000 */
[----:B------:R-:W-:-:S03]  /*0c30*/  FADD.FTZ R53, R52, R53 ;  /* 0x0000003534357221 */ /* 0x000fc60000010000 */
[----:B------:R-:W-:Y:S01]  /*0c40*/  FADD.FTZ R2, R20, R49 ;  /* 0x0000003114027221 */ /* 0x000fe20000010000 */
[----:B------:R-:W-:-:S04]  /*0c50*/  FADD.FTZ R53, R53, R60 ;  /* 0x0000003c35357221 */ /* 0x000fc80000010000 */
[----:B------:R-:W-:Y:S01]  /*0c60*/  FADD.FTZ R36, R53, R54 ;  /* 0x0000003635247221 */ /* 0x000fe20000010000 */
[----:B------:R-:W-:Y:S06]  /*0c70*/  @P0 BRA `(.L_x_282) ;  /* 0xfffffff800280947 */ /* 0x000fec000383ffff */
.L_x_281:
[----:B------:R-:W-:Y:S05]  /*0c80*/  BSYNC.RECONVERGENT B1 ;  /* 0x0000000000017941 */ /* 0x000fea0003800200 */
.L_x_280:
[----:B------:R-:W0:Y:S01]  /*0c90*/  LDCU UR4, c[0x0][0x380] ;  /* 0x00007000ff0477ac */ /* 0x000e220008000800 */
[----:B------:R-:W-:Y:S02]  /*0ca0*/  LOP3.LUT R3, R58, 0x20, RZ, 0xfc, !PT ;  /* 0x000000203a037812 */ /* 0x000fe400078efcff */
[----:B------:R-:W-:Y:S02]  /*0cb0*/  LOP3.LUT R4, RZ, R58, RZ, 0x33, !PT ;  /* 0x0000003aff047212 */ /* 0x000fe400078e33ff */
[----:B0-----:R-:W-:-:S04]  /*0cc0*/  VIMNMX.U32 R3, PT, PT, R3, UR4, !PT ;  /* 0x0000000403037c48 */ /* 0x001fc8000ffe0000 */
[----:B------:R-:W-:-:S04]  /*0cd0*/  IADD3 R3, PT, PT, R3, R4, RZ ;  /* 0x0000000403037210 */ /* 0x000fc80007ffe0ff */
[----:B------:R-:W-:-:S04]  /*0ce0*/  LEA.HI R9, R3, 0x1, RZ, 0x1b ;  /* 0x0000000103097811 */ /* 0x000fc800078fd8ff */
[----:B------:R-:W-:-:S04]  /*0cf0*/  LOP3.LUT R3, R9, 0xf, RZ, 0xc0, !PT ;  /* 0x0000000f09037812 */ /* 0x000fc800078ec0ff */
[----:B------:R-:W-:-:S13]  /*0d00*/  ISETP.NE.AND P0, PT, R3, RZ, PT ;  /* 0x000000ff0300720c */ /* 0x000fda0003f05270 */
[----:B------:R-:W-:Y:S05]  /*0d10*/  @!P0 BRA `(.L_x_279) ;  /* 0x0000000400e88947 */ /* 0x000fea0003800000 */
[----:B------:R-:W0:Y:S01]  /*0d20*/  S2R R8, SR_TID.X ;  /* 0x0000000000087919 */ /* 0x000e220000002100 */
[----:B------:R-:W-:Y:S01]  /*0d30*/  ISETP.GE.U32.AND P0, PT, R3, 0x8, PT ;  /* 0x000000080300780c */ /* 0x000fe20003f06070 */
[----:B------:R-:W-:Y:S01]  /*0d40*/  BSSY.RECONVERGENT B1, `(.L_x_283) ;  /* 0x0000040000017945 */ /* 0x000fe20003800200 */
[----:B------:R-:W-:-:S04]  /*0d50*/  LOP3.LUT R34, R9, 0x7, RZ, 0xc0, !PT ;  /* 0x0000000709227812 */ /* 0x000fc800078ec0ff */
[----:B------:R-:W-:Y:S02]  /*0d60*/  ISETP.NE.AND P1, PT, R34, RZ, PT ;  /* 0x000000ff2200720c */ /* 0x000fe40003f25270 */
[----:B0-----:R-:W-:-:S05]  /*0d70*/  LOP3.LUT R3, R59, 0x1f, R8, 0xf8, !PT ;  /* 0x0000001f3b037812 */ /* 0x001fca00078ef808 */
[----:B------:R-:W-:Y:S06]  /*0d80*/  @!P0 BRA `(.L_x_284) ;  /* 0x0000000000ec8947 */ /* 0x000fec0003800000 */
[----:B------:R-:W0:Y:S01]  /*0d90*/  LDC.64 R6, c[0x0][0x440] ;  /* 0x00011000ff067b82 */ /* 0x000e220000000a00 */
[----:B------:R-:W-:-:S05]  /*0da0*/  IMAD R11, R0, R56, R3 ;  /* 0x00000038000b7224 */ /* 0x000fca00078e0203 */
[CC--:B------:R-:W-:Y:S02]  /*0db0*/  LEA R23, R56.reuse, R11.reuse, 0x5 ;  /* 0x0000000b38177211 */ /* 0x0c0fe400078e28ff */
[----:B------:R-:W1:Y:S01]  /*0dc0*/  LDC.64 R4, c[0x0][0x448] ;  /* 0x00011200ff047b82 */ /* 0x000e620000000a00 */
[CC--:B------:R-:W-:Y:S02]  /*0dd0*/  LEA R27, R56.reuse, R11.reuse, 0x6 ;  /* 0x0000000b381b7211 */ /* 0x0c0fe400078e30ff */
[C---:B------:R-:W-:Y:S02]  /*0de0*/  LEA R35, R56.reuse, R11, 0x7 ;  /* 0x0000000b38237211 */ /* 0x040fe400078e38ff */
[----:B------:R-:W-:Y:S01]  /*0df0*/  LEA R33, R56, R27, 0x5 ;  /* 0x0000001b38217211 */ /* 0x000fe200078e28ff */
[----:B0-----:R-:W-:-:S04]  /*0e00*/  IMAD.WIDE.U32 R12, R11, 0x4, R6 ;  /* 0x000000040b0c7825 */ /* 0x001fc800078e0006 */
[----:B------:R-:W-:-:S04]  /*0e10*/  IMAD.WIDE.U32 R20, R23, 0x4, R6 ;  /* 0x0000000417147825 */ /* 0x000fc800078e0006 */
[--C-:B-1----:R-:W-:Y:S01]  /*0e20*/  IMAD.WIDE.U32 R14, R11, 0x4, R4.reuse ;  /* 0x000000040b0e7825 */ /* 0x102fe200078e0004 */
[----:B------:R0:W2:Y:S03]  /*0e30*/  LDG.E R10, desc[UR6][R20.64] ;  /* 0x00000006140a7981 */ /* 0x0000a6000c1e1900 */
[----:B------:R-:W-:Y:S01]  /*0e40*/  IMAD.WIDE.U32 R22, R23, 0x4, R4 ;  /* 0x0000000417167825 */ /* 0x000fe200078e0004 */
[----:B------:R1:W3:Y:S03]  /*0e50*/  LDG.E R11, desc[UR6][R12.64] ;  /* 0x000000060c0b7981 */ /* 0x0002e6000c1e1900 */
[C---:B------:R-:W-:Y:S01]  /*0e60*/  IMAD.WIDE.U32 R24, R27.reuse, 0x4, R6 ;  /* 0x000000041b187825 */ /* 0x040fe200078e0006 */
[----:B------:R4:W5:Y:S03]  /*0e70*/  LDG.E R19, desc[UR6][R14.64] ;  /* 0x000000060e137981 */ /* 0x000966000c1e1900 */
[----:B------:R-:W-:Y:S01]  /*0e80*/  IMAD.WIDE.U32 R26, R27, 0x4, R4 ;  /* 0x000000041b1a7825 */ /* 0x000fe200078e0004 */
[----:B------:R-:W2:Y:S03]  /*0e90*/  LDG.E R18, desc[UR6][R22.64] ;  /* 0x0000000616127981 */ /* 0x000ea6000c1e1900 */
[C---:B------:R-:W-:Y:S01]  /*0ea0*/  IMAD.WIDE.U32 R28, R33.reuse, 0x4, R6 ;  /* 0x00000004211c7825 */ /* 0x040fe200078e0006 */
[----:B------:R4:W2:Y:S03]  /*0eb0*/  LDG.E R17, desc[UR6][R24.64] ;  /* 0x0000000618117981 */ /* 0x0008a6000c1e1900 */
[----:B0-----:R-:W-:Y:S01]  /*0ec0*/  IMAD.WIDE.U32 R20, R33, 0x4, R4 ;  /* 0x0000000421147825 */ /* 0x001fe200078e0004 */
[----:B------:R-:W2:Y:S01]  /*0ed0*/  LDG.E R27, desc[UR6][R26.64] ;  /* 0x000000061a1b7981 */ /* 0x000ea2000c1e1900 */
[----:B-1----:R-:W-:-:S02]  /*0ee0*/  LEA R13, R56, R35, 0x5 ;  /* 0x00000023380d7211 */ /* 0x002fc400078e28ff */
[C---:B------:R-:W-:Y:S01]  /*0ef0*/  IMAD.WIDE.U32 R32, R35.reuse, 0x4, R4 ;  /* 0x0000000423207825 */ /* 0x040fe200078e0004 */
[----:B------:R-:W2:Y:S01]  /*0f00*/  LDG.E R29, desc[UR6][R28.64] ;  /* 0x000000061c1d7981 */ /* 0x000ea2000c1e1900 */
[C---:B----4-:R-:W-:Y:S02]  /*0f10*/  LEA R15, R56.reuse, R35, 0x6 ;  /* 0x00000023380f7211 */ /* 0x050fe400078e30ff */
[--C-:B------:R-:W-:Y:S01]  /*0f20*/  IMAD.WIDE.U32 R30, R35, 0x4, R6.reuse ;  /* 0x00000004231e7825 */ /* 0x100fe200078e0006 */
[----:B------:R-:W4:Y:S03]  /*0f30*/  LDG.E R21, desc[UR6][R20.64] ;  /* 0x0000000614157981 */ /* 0x000f26000c1e1900 */
[C---:B------:R-:W-:Y:S01]  /*0f40*/  IMAD.WIDE.U32 R24, R13.reuse, 0x4, R6 ;  /* 0x000000040d187825 */ /* 0x040fe200078e0006 */
[----:B------:R0:W4:Y:S03]  /*0f50*/  LDG.E R16, desc[UR6][R30.64] ;  /* 0x000000061e107981 */ /* 0x000126000c1e1900 */
[----:B------:R-:W-:Y:S01]  /*0f60*/  IMAD.WIDE.U32 R22, R13, 0x4, R4 ;  /* 0x000000040d167825 */ /* 0x000fe200078e0004 */
[----:B------:R-:W4:Y:S03]  /*0f70*/  LDG.E R33, desc[UR6][R32.64] ;  /* 0x0000000620217981 */ /* 0x000f26000c1e1900 */
[----:B------:R-:W-:Y:S01]  /*0f80*/  IMAD.WIDE.U32 R12, R15, 0x4, R6 ;  /* 0x000000040f0c7825 */ /* 0x000fe200078e0006 */
[----:B------:R-:W4:Y:S01]  /*0f90*/  LDG.E R25, desc[UR6][R24.64] ;  /* 0x0000000618197981 */ /* 0x000f22000c1e1900 */
[----:B0-----:R-:W-:-:S02]  /*0fa0*/  LEA R31, R56, R15, 0x5 ;  /* 0x0000000f381f7211 */ /* 0x001fc400078e28ff */
[----:B------:R-:W-:Y:S01]  /*0fb0*/  IMAD.WIDE.U32 R14, R15, 0x4, R4 ;  /* 0x000000040f0e7825 */ /* 0x000fe200078e0004 */
[----:B------:R-:W4:Y:S03]  /*0fc0*/  LDG.E R23, desc[UR6][R22.64] ;  /* 0x0000000616177981 */ /* 0x000f26000c1e1900 */
[C---:B------:R-:W-:Y:S01]  /*0fd0*/  IMAD.WIDE.U32 R6, R31.reuse, 0x4, R6 ;  /* 0x000000041f067825 */ /* 0x040fe200078e0006 */
[----:B------:R-:W4:Y:S03]  /*0fe0*/  LDG.E R13, desc[UR6][R12.64] ;  /* 0x000000060c0d7981 */ /* 0x000f26000c1e1900 */
[----:B------:R-:W-:Y:S01]  /*0ff0*/  IMAD.WIDE.U32 R4, R31, 0x4, R4 ;  /* 0x000000041f047825 */ /* 0x000fe200078e0004 */
[----:B------:R-:W4:Y:S04]  /*1000*/  LDG.E R15, desc[UR6][R14.64] ;  /* 0x000000060e0f7981 */ /* 0x000f28000c1e1900 */
[----:B------:R-:W4:Y:S04]  /*1010*/  LDG.E R6, desc[UR6][R6.64] ;  /* 0x0000000606067981 */ /* 0x000f28000c1e1900 */
[----:B------:R-:W4:Y:S01]  /*1020*/  LDG.E R4, desc[UR6][R4.64] ;  /* 0x0000000604047981 */ /* 0x000f22000c1e1900 */
[----:B------:R-:W-:Y:S01]  /*1030*/  IADD3 R0, PT, PT, R0, 0x100, RZ ;  /* 0x0000010000007810 */ /* 0x000fe20007ffe0ff */
[----:B---3--:R-:W-:Y:S01]  /*1040*/  FADD.FTZ R11, R2, R11 ;  /* 0x0000000b020b7221 */ /* 0x008fe20000010000 */
[----:B-----5:R-:W-:-:S03]  /*1050*/  FADD.FTZ R19, R36, R19 ;  /* 0x0000001324137221 */ /* 0x020fc60000010000 */
[----:B--2---:R-:W-:Y:S01]  /*1060*/  FADD.FTZ R10, R11, R10 ;  /* 0x0000000a0b0a7221 */ /* 0x004fe20000010000 */
[----:B------:R-:W-:-:S03]  /*1070*/  FADD.FTZ R18, R19, R18 ;  /* 0x0000001213127221 */ /* 0x000fc60000010000 */
[----:B------:R-:W-:Y:S01]  /*1080*/  FADD.FTZ R10, R10, R17 ;  /* 0x000000110a0a7221 */ /* 0x000fe20000010000 */
[----:B------:R-:W-:-:S03]  /*1090*/  FADD.FTZ R18, R18, R27 ;  /* 0x0000001b12127221 */ /* 0x000fc60000010000 */
[----:B------:R-:W-:Y:S01]  /*10a0*/  FADD.FTZ R29, R10, R29 ;  /* 0x0000001d0a1d7221 */ /* 0x000fe20000010000 */
[----:B----4-:R-:W-:-:S03]  /*10b0*/  FADD.FTZ R18, R18, R21 ;  /* 0x0000001512127221 */ /* 0x010fc60000010000 */
[----:B------:R-:W-:Y:S01]  /*10c0*/  FADD.FTZ R16, R29, R16 ;  /* 0x000000101d107221 */ /* 0x000fe20000010000 */
[----:B------:R-:W-:-:S03]  /*10d0*/  FADD.FTZ R18, R18, R33 ;  /* 0x0000002112127221 */ /* 0x000fc60000010000 */
[----:B------:R-:W-:Y:S01]  /*10e0*/  FADD.FTZ R16, R16, R25 ;  /* 0x0000001910107221 */ /* 0x000fe20000010000 */
[----:B------:R-:W-:-:S03]  /*10f0*/  FADD.FTZ R18, R18, R23 ;  /* 0x0000001712127221 */ /* 0x000fc60000010000 */
[----:B------:R-:W-:Y:S01]  /*1100*/  FADD.FTZ R13, R16, R13 ;  /* 0x0000000d100d7221 */ /* 0x000fe20000010000 */
[----:B------:R-:W-:-:S03]  /*1110*/  FADD.FTZ R15, R18, R15 ;  /* 0x0000000f120f7221 */ /* 0x000fc60000010000 */
[----:B------:R-:W-:Y:S01]  /*1120*/  FADD.FTZ R2, R13, R6 ;  /* 0x000000060d027221 */ /* 0x000fe20000010000 */
[----:B------:R-:W-:-:S07]  /*1130*/  FADD.FTZ R36, R15, R4 ;  /* 0x000000040f247221 */ /* 0x000fce0000010000 */
.L_x_284:
[----:B------:R-:W-:Y:S05]  /*1140*/  BSYNC.RECONVERGENT B1 ;  /* 0x0000000000017941 */ /* 0x000fea0003800200 */
.L_x_283:
[----:B------:R-:W-:Y:S05]  /*1150*/  @!P1 BRA `(.L_x_279) ;  /* 0x0000000000d89947 */ /* 0x000fea0003800000 */
[----:B------:R-:W-:Y:S01]  /*1160*/  ISETP.GE.U32.AND P0, PT, R34, 0x4, PT ;  /* 0x000000042200780c */ /* 0x000fe20003f06070 */
[----:B------:R-:W-:Y:S01]  /*1170*/  BSSY.RECONVERGENT B1, `(.L_x_285) ;  /* 0x0000023000017945 */ /* 0x000fe20003800200 */
[----:B------:R-:W-:-:S04]  /*1180*/  LOP3.LUT R9, R9, 0x3, RZ, 0xc0, !PT ;  /* 0x0000000309097812 */ /* 0x000fc800078ec0ff */
[----:B------:R-:W-:-:S07]  /*1190*/  ISETP.NE.AND P1, PT, R9, RZ, PT ;  /* 0x000000ff0900720c */ /* 0x000fce0003f25270 */
[----:B------:R-:W-:Y:S06]  /*11a0*/  @!P0 BRA `(.L_x_286) ;  /* 0x00000000007c8947 */ /* 0x000fec0003800000 */
[----:B------:R-:W0:Y:S01]  /*11b0*/  LDC.64 R4, c[0x0][0x440] ;  /* 0x00011000ff047b82 */ /* 0x000e220000000a00 */
[----:B------:R-:W-:-:S05]  /*11c0*/  IMAD R3, R0, R56, R3 ;  /* 0x0000003800037224 */ /* 0x000fca00078e0203 */
[----:B------:R-:W-:Y:S02]  /*11d0*/  LEA R17, R56, R3, 0x5 ;  /* 0x0000000338117211 */ /* 0x000fe400078e28ff */
[----:B------:R-:W1:Y:S01]  /*11e0*/  LDC.64 R10, c[0x0][0x448] ;  /* 0x00011200ff0a7b82 */ /* 0x000e620000000a00 */
[----:B0-----:R-:W-:-:S04]  /*11f0*/  IMAD.WIDE.U32 R6, R3, 0x4, R4 ;  /* 0x0000000403067825 */ /* 0x001fc800078e0004 */
[----:B------:R-:W-:Y:S02]  /*1200*/  IMAD.WIDE.U32 R14, R17, 0x4, R4 ;  /* 0x00000004110e7825 */ /* 0x000fe400078e0004 */
[----:B------:R-:W2:Y:S02]  /*1210*/  LDG.E R7, desc[UR6][R6.64] ;  /* 0x0000000606077981 */ /* 0x000ea4000c1e1900 */
[--C-:B-1----:R-:W-:Y:S01]  /*1220*/  IMAD.WIDE.U32 R12, R3, 0x4, R10.reuse ;  /* 0x00000004030c7825 */ /* 0x102fe200078e000a */
[C---:B------:R-:W-:Y:S01]  /*1230*/  LEA R3, R56.reuse, R3, 0x6 ;  /* 0x0000000338037211 */ /* 0x040fe200078e30ff */
[----:B------:R-:W3:Y:S02]  /*1240*/  LDG.E R14, desc[UR6][R14.64] ;  /* 0x000000060e0e7981 */ /* 0x000ee4000c1e1900 */
[----:B------:R-:W-:Y:S01]  /*1250*/  IMAD.WIDE.U32 R16, R17, 0x4, R10 ;  /* 0x0000000411107825 */ /* 0x000fe200078e000a */
[----:B------:R-:W-:Y:S01]  /*1260*/  LEA R23, R56, R3, 0x5 ;  /* 0x0000000338177211 */ /* 0x000fe200078e28ff */
[----:B------:R-:W4:Y:S02]  /*1270*/  LDG.E R13, desc[UR6][R12.64] ;  /* 0x000000060c0d7981 */ /* 0x000f24000c1e1900 */
[----:B------:R-:W-:-:S02]  /*1280*/  IMAD.WIDE.U32 R18, R3, 0x4, R4 ;  /* 0x0000000403127825 */ /* 0x000fc400078e0004 */
[----:B------:R-:W5:Y:S02]  /*1290*/  LDG.E R16, desc[UR6][R16.64] ;  /* 0x0000000610107981 */ /* 0x000f64000c1e1900 */
[----:B------:R-:W-:Y:S02]  /*12a0*/  IMAD.WIDE.U32 R20, R3, 0x4, R10 ;  /* 0x0000000403147825 */ /* 0x000fe400078e000a */
[----:B------:R-:W5:Y:S02]  /*12b0*/  LDG.E R18, desc[UR6][R18.64] ;  /* 0x0000000612127981 */ /* 0x000f64000c1e1900 */
[C---:B------:R-:W-:Y:S02]  /*12c0*/  IMAD.WIDE.U32 R4, R23.reuse, 0x4, R4 ;  /* 0x0000000417047825 */ /* 0x040fe400078e0004 */
[----:B------:R-:W5:Y:S02]  /*12d0*/  LDG.E R20, desc[UR6][R20.64] ;  /* 0x0000000614147981 */ /* 0x000f64000c1e1900 */
[----:B------:R-:W-:-:S02]  /*12e0*/  IMAD.WIDE.U32 R10, R23, 0x4, R10 ;  /* 0x00000004170a7825 */ /* 0x000fc400078e000a */
[----:B------:R-:W5:Y:S04]  /*12f0*/  LDG.E R4, desc[UR6][R4.64] ;  /* 0x0000000604047981 */ /* 0x000f68000c1e1900 */
[----:B------:R-:W5:Y:S01]  /*1300*/  LDG.E R10, desc[UR6][R10.64] ;  /* 0x000000060a0a7981 */ /* 0x000f62000c1e1900 */
[----:B------:R-:W-:Y:S01]  /*1310*/  IADD3 R0, PT, PT, R0, 0x80, RZ ;  /* 0x0000008000007810 */ /* 0x000fe20007ffe0ff */
[----:B--2---:R-:W-:-:S04]  /*1320*/  FADD.FTZ R7, R2, R7 ;  /* 0x0000000702077221 */ /* 0x004fc80000010000 */
[----:B---3--:R-:W-:Y:S01]  /*1330*/  FADD.FTZ R7, R7, R14 ;  /* 0x0000000e07077221 */ /* 0x008fe20000010000 */
[----:B----4-:R-:W-:-:S04]  /*1340*/  FADD.FTZ R13, R36, R13 ;  /* 0x0000000d240d7221 */ /* 0x010fc80000010000 */
[----:B-----5:R-:W-:Y:S01]  /*1350*/  FADD.FTZ R13, R13, R16 ;  /* 0x000000100d0d7221 */ /* 0x020fe20000010000 */
[----:B------:R-:W-:-:S03]  /*1360*/  FADD.FTZ R7, R7, R18 ;  /* 0x0000001207077221 */ /* 0x000fc60000010000 */
[----:B------:R-:W-:Y:S01]  /*1370*/  FADD.FTZ R13, R13, R20 ;  /* 0x000000140d0d7221 */ /* 0x000fe20000010000 */
[----:B------:R-:W-:-:S03]  /*1380*/  FADD.FTZ R2, R7, R4 ;  /* 0x0000000407027221 */ /* 0x000fc60000010000 */
[----:B------:R-:W-:-:S07]  /*1390*/  FADD.FTZ R36, R13, R10 ;  /* 0x0000000a0d247221 */ /* 0x000fce0000010000 */
.L_x_286:
[----:B------:R-:W-:Y:S05]  /*13a0*/  BSYNC.RECONVERGENT B1 ;  /* 0x0000000000017941 */ /* 0x000fea0003800200 */
.L_x_285:
[----:B------:R-:W-:Y:S05]  /*13b0*/  @!P1 BRA `(.L_x_279) ;  /* 0x0000000000409947 */ /* 0x000fea0003800000 */
[----:B------:R-:W0:Y:S01]  /*13c0*/  LDC.64 R10, c[0x0][0x440] ;  /* 0x00011000ff0a7b82 */ /* 0x000e220000000a00 */
[----:B------:R-:W-:Y:S01]  /*13d0*/  IMAD R59, R0, R56, R59 ;  /* 0x00000038003b7224 */ /* 0x000fe200078e023b */
[----:B------:R-:W-:Y:S02]  /*13e0*/  LOP3.LUT R8, R8, 0x1f, RZ, 0xc0, !PT ;  /* 0x0000001f08087812 */ /* 0x000fe400078ec0ff */
[----:B------:R-:W-:Y:S02]  /*13f0*/  IADD3 R9, PT, PT, -R9, RZ, RZ ;  /* 0x000000ff09097210 */ /* 0x000fe40007ffe1ff */
[----:B------:R-:W-:Y:S02]  /*1400*/  IADD3 R59, PT, PT, R8, R59, RZ ;  /* 0x0000003b083b7210 */ /* 0x000fe40007ffe0ff */
[----:B------:R-:W1:Y:S05]  /*1410*/  LDC.64 R12, c[0x0][0x448] ;  /* 0x00011200ff0c7b82 */ /* 0x000e6a0000000a00 */
.L_x_287:
[----:B0-----:R-:W-:-:S04]  /*1420*/  IMAD.WIDE.U32 R4, R59, 0x4, R10 ;  /* 0x000000043b047825 */ /* 0x001fc800078e000a */
[----:B-1----:R-:W-:Y:S02]  /*1430*/  IMAD.WIDE.U32 R6, R59, 0x4, R12 ;  /* 0x000000043b067825 */ /* 0x002fe400078e000c */
[----:B------:R-:W2:Y:S04]  /*1440*/  LDG.E R5, desc[UR6][R4.64] ;  /* 0x0000000604057981 */ /* 0x000ea8000c1e1900 */
[----:B------:R-:W3:Y:S01]  /*1450*/  LDG.E R7, desc[UR6][R6.64] ;  /* 0x0000000606077981 */ /* 0x000ee2000c1e1900 */
[----:B------:R-:W-:Y:S02]  /*1460*/  IADD3 R9, PT, PT, R9, 0x1, RZ ;  /* 0x0000000109097810 */ /* 0x000fe40007ffe0ff */
[----:B------:R-:W-:Y:S02]  /*1470*/  LEA R59, R56, R59, 0x5 ;  /* 0x0000003b383b7211 */ /* 0x000fe400078e28ff */
[----:B------:R-:W-:Y:S01]  /*1480*/  ISETP.NE.AND P0, PT, R9, RZ, PT ;  /* 0x000000ff0900720c */ /* 0x000fe20003f05270 */
[----:B--2---:R-:W-:Y:S01]  /*1490*/  FADD.FTZ R2, R5, R2 ;  /* 0x0000000205027221 */ /* 0x004fe20000010000 */
[----:B---3--:R-:W-:-:S11]  /*14a0*/  FADD.FTZ R36, R7, R36 ;  /* 0x0000002407247221 */ /* 0x008fd60000010000 */
[----:B------:R-:W-:Y:S05]  /*14b0*/  @P0 BRA `(.L_x_287) ;  /* 0xfffffffc00d80947 */ /* 0x000fea000383ffff */
.L_x_279:
[----:B------:R-:W-:Y:S05]  /*14c0*/  BSYNC.RECONVERGENT B0 ;  /* 0x0000000000007941 */ /* 0x000fea0003800200 */
.L_x_278:
[----:B------:R-:W0:Y:S01]  /*14d0*/  S2R R3, SR_TID.X ;  /* 0x0000000000037919 */ /* 0x000e220000002100 */
[----:B------:R-:W1:Y:S01]  /*14e0*/  S2UR UR5, SR_CgaCtaId ;  /* 0x00000000000579c3 */ /* 0x000e620000008800 */
[----:B------:R-:W-:Y:S02]  /*14f0*/  UMOV UR4, 0x400 ;  /* 0x0000040000047882 */ /* 0x000fe40000000000 */
[----:B-1----:R-:W-:Y:S01]  /*1500*/  ULEA UR4, UR5, UR4, 0x18 ;  /* 0x0000000405047291 */ /* 0x002fe2000f8ec0ff */
[--C-:B0-----:R-:W-:Y:S02]  /*1510*/  LOP3.LUT R0, R58, 0x1f, R3.reuse, 0x78, !PT ;  /* 0x0000001f3a007812 */ /* 0x101fe400078e7803 */
[----:B------:R-:W-:Y:S02]  /*1520*/  LOP3.LUT R11, R3, 0x1f, RZ, 0xc0, !PT ;  /* 0x0000001f030b7812 */ /* 0x000fe400078ec0ff */
[C---:B------:R-:W-:Y:S02]  /*1530*/  LOP3.LUT R3, R0.reuse, 0x3e0, R3, 0xf8, !PT ;  /* 0x000003e000037812 */ /* 0x040fe400078ef803 */
[----:B------:R-:W-:-:S02]  /*1540*/  SHF.L.U32 R0, R0, 0x2, RZ ;  /* 0x0000000200007819 */ /* 0x000fc400000006ff */
[----:B------:R-:W-:Y:S02]  /*1550*/  LEA R3, R3, UR4, 0x2 ;  /* 0x0000000403037c11 */ /* 0x000fe4000f8e10ff */
[C---:B------:R-:W-:Y:S02]  /*1560*/  SHF.L.U32 R5, R11.reuse, 0x7, RZ ;  /* 0x000000070b057819 */ /* 0x040fe400000006ff */
[----:B------:R-:W-:Y:S01]  /*1570*/  ISETP.NE.AND P0, PT, R11, RZ, PT ;  /* 0x000000ff0b00720c */ /* 0x000fe20003f05270 */
[----:B------:R-:W-:Y:S01]  /*1580*/  STS [R3], R36 ;  /* 0x0000002403007388 */ /* 0x000fe20000000800 */
[----:B------:R-:W-:-:S03]  /*1590*/  LOP3.LUT R0, R5, R0, RZ, 0xfc, !PT ;  /* 0x0000000005007212 */ /* 0x000fc600078efcff */
[----:B------:R-:W-:Y:S01]  /*15a0*/  STS [R3+0x1000], R2 ;  /* 0x0010000203007388 */ /* 0x000fe20000000800 */
[----:B------:R-:W-:Y:S06]  /*15b0*/  BAR.SYNC.DEFER_BLOCKING 0x0 ;  /* 0x0000000000007b1d */ /* 0x000fec0000010000 */
[----:B------:R-:W0:Y:S04]  /*15c0*/  LDS R4, [R0+UR4] ;  /* 0x0000000400047984 */ /* 0x000e280008000800 */
[----:B------:R-:W1:Y:S04]  /*15d0*/  LDS R5, [R0+UR4+0x1000] ;  /* 0x0010000400057984 */ /* 0x000e680008000800 */
[----:B0-----:R-:W0:Y:S04]  /*15e0*/  SHFL.BFLY PT, R7, R4, 0x1, 0x1f ;  /* 0x0c201f0004077f89 */ /* 0x001e2800000e0000 */
[----:B-1----:R-:W1:Y:S01]  /*15f0*/  SHFL.BFLY PT, R6, R5, 0x1, 0x1f ;  /* 0x0c201f0005067f89 */ /* 0x002e6200000e0000 */
[----:B0-----:R-:W-:Y:S01]  /*1600*/  FADD.FTZ R8, R4, R7 ;  /* 0x0000000704087221 */ /* 0x001fe20000010000 */
[----:B-1----:R-:W-:-:S04]  /*1610*/  FADD.FTZ R6, R5, R6 ;  /* 0x0000000605067221 */ /* 0x002fc80000010000 */
[----:B------:R-:W0:Y:S04]  /*1620*/  SHFL.BFLY PT, R9, R8, 0x2, 0x1f ;  /* 0x0c401f0008097f89 */ /* 0x000e2800000e0000 */
[----:B------:R-:W1:Y:S01]  /*1630*/  SHFL.BFLY PT, R7, R6, 0x2, 0x1f ;  /* 0x0c401f0006077f89 */ /* 0x000e6200000e0000 */
[----:B0-----:R-:W-:Y:S01]  /*1640*/  FADD.FTZ R9, R8, R9 ;  /* 0x0000000908097221 */ /* 0x001fe20000010000 */
[----:B-1----:R-:W-:-:S04]  /*1650*/  FADD.FTZ R7, R6, R7 ;  /* 0x0000000706077221 */ /* 0x002fc80000010000 */
[----:B------:R-:W0:Y:S04]  /*1660*/  SHFL.BFLY PT, R10, R9, 0x4, 0x1f ;  /* 0x0c801f00090a7f89 */ /* 0x000e2800000e0000 */
[----:B------:R-:W1:Y:S01]  /*1670*/  SHFL.BFLY PT, R2, R7, 0x4, 0x1f ;  /* 0x0c801f0007027f89 */ /* 0x000e6200000e0000 */
[----:B0-----:R-:W-:Y:S01]  /*1680*/  FADD.FTZ R10, R9, R10 ;  /* 0x0000000a090a7221 */ /* 0x001fe20000010000 */
[----:B------:R-:W-:Y:S01]  /*1690*/  SHF.L.U32 R9, R57, 0x1, RZ ;  /* 0x0000000139097819 */ /* 0x000fe200000006ff */
[----:B-1----:R-:W-:-:S03]  /*16a0*/  FADD.FTZ R2, R7, R2 ;  /* 0x0000000207027221 */ /* 0x002fc60000010000 */
[----:B------:R-:W0:Y:S01]  /*16b0*/  SHFL.BFLY PT, R5, R10, 0x8, 0x1f ;  /* 0x0d001f000a057f89 */ /* 0x000e2200000e0000 */
[----:B------:R-:W-:Y:S02]  /*16c0*/  @!P0 LEA R7, R58, UR4, 0x2 ;  /* 0x000000043a078c11 */ /* 0x000fe4000f8e10ff */
[----:B------:R-:W-:Y:S01]  /*16d0*/  ISETP.GE.U32.AND P1, PT, R9, R56, PT ;  /* 0x000000380900720c */ /* 0x000fe20003f26070 */
[----:B------:R-:W1:Y:S01]  /*16e0*/  SHFL.BFLY PT, R3, R2, 0x8, 0x1f ;  /* 0x0d001f0002037f89 */ /* 0x000e6200000e0000 */
[----:B0-----:R-:W-:Y:S01]  /*16f0*/  FADD.FTZ R5, R10, R5 ;  /* 0x000000050a057221 */ /* 0x001fe20000010000 */
[----:B-1----:R-:W-:-:S04]  /*1700*/  FADD.FTZ R3, R2, R3 ;  /* 0x0000000302037221 */ /* 0x002fc80000010000 */
[----:B------:R-:W0:Y:S04]  /*1710*/  SHFL.BFLY PT, R4, R5, 0x10, 0x1f ;  /* 0x0e001f0005047f89 */ /* 0x000e2800000e0000 */
[----:B------:R-:W1:Y:S01]  /*1720*/  SHFL.BFLY PT, R0, R3, 0x10, 0x1f ;  /* 0x0e001f0003007f89 */ /* 0x000e6200000e0000 */
[----:B0-----:R-:W-:Y:S01]  /*1730*/  FADD.FTZ R4, R5, R4 ;  /* 0x0000000405047221 */ /* 0x001fe20000010000 */
[----:B-1----:R-:W-:-:S04]  /*1740*/  FADD.FTZ R0, R3, R0 ;  /* 0x0000000003007221 */ /* 0x002fc80000010000 */
[----:B------:R0:W-:Y:S04]  /*1750*/  @!P0 STS [R7+0x2000], R4 ;  /* 0x0020000407008388 */ /* 0x0001e80000000800 */
[----:B------:R0:W-:Y:S01]  /*1760*/  @!P0 STS [R7+0x2080], R0 ;  /* 0x0020800007008388 */ /* 0x0001e20000000800 */
[----:B------:R-:W-:Y:S06]  /*1770*/  BAR.SYNC.DEFER_BLOCKING 0x0 ;  /* 0x0000000000007b1d */ /* 0x000fec0000010000 */
[----:B------:R-:W-:Y:S05]  /*1780*/  @P1 EXIT ;  /* 0x000000000000194d */ /* 0x000fea0003800000 */
[----:B------:R-:W-:-:S04]  /*1790*/  ISETP.GT.U32.AND P0, PT, R11, 0xf, PT ;  /* 0x0000000f0b00780c */ /* 0x000fc80003f04070 */
[----:B------:R-:W-:-:S13]  /*17a0*/  ISETP.NE.OR P0, PT, R58, 0x1f, P0 ;  /* 0x0000001f3a00780c */ /* 0x000fda0000705670 */
[----:B------:R-:W-:Y:S05]  /*17b0*/  @P0 EXIT ;  /* 0x000000000000094d */ /* 0x000fea0003800000 */
[----:B0-----:R-:W-:Y:S01]  /*17c0*/  LEA R0, R11, UR4, 0x3 ;  /* 0x000000040b007c11 */ /* 0x001fe2000f8e18ff */
[----:B------:R-:W0:Y:S04]  /*17d0*/  LDC.64 R2, c[0x0][0x488] ;  /* 0x00012200ff027b82 */ /* 0x000e280000000a00 */
[----:B------:R-:W1:Y:S04]  /*17e0*/  LDS.64 R6, [R0+0x2000] ;  /* 0x0020000000067984 */ /* 0x000e680000000a00 */
[----:B------:R-:W2:Y:S01]  /*17f0*/  LDS.64 R8, [R0+0x2080] ;  /* 0x0020800000087984 */ /* 0x000ea20000000a00 */
[----:B------:R-:W3:Y:S01]  /*1800*/  LDC.64 R4, c[0x0][0x480] ;  /* 0x00012000ff047b82 */ /* 0x000ee20000000a00 */
[----:B0-----:R-:W-:-:S04]  /*1810*/  IMAD.WIDE.U32 R2, R57, 0x4, R2 ;  /* 0x0000000439027825 */ /* 0x001fc800078e0002 */
[----:B---3--:R-:W-:Y:S01]  /*1820*/  IMAD.WIDE.U32 R4, R57, 0x4, R4 ;  /* 0x0000000439047825 */ /* 0x008fe200078e0004 */
[----:B-1----:R-:W-:Y:S02]  /*1830*/  F2FP.BF16.F32.PACK_AB R7, R7, R6 ;  /* 0x000000060707723e */ /* 0x002fe400000010ff */
[----:B--2---:R-:W-:-:S03]  /*1840*/  F2FP.BF16.F32.PACK_AB R9, R9, R8 ;  /* 0x000000080909723e */ /* 0x004fc600000010ff */
[----:B------:R-:W-:Y:S04]  /*1850*/  STG.E desc[UR6][R2.64], R7 ;  /* 0x0000000702007986 */ /* 0x000fe8000c101906 */
[----:B------:R-:W-:Y:S01]  /*1860*/  STG.E desc[UR6][R4.64], R9 ;  /* 0x0000000904007986 */ /* 0x000fe2000c101906 */
[----:B------:R-:W-:Y:S05]  /*1870*/  EXIT ;  /* 0x000000000000794d */ /* 0x000fea0003800000 */
.L_x_288:
        /* <DEDUP_REMOVED lines=16> */
.L_x_4802:


//--------------------- .text._ZN10layer_norm40ln_parallel_residual_bwd_finalize_kernelINS_22Kernel_traits_finalizeILj8192E13__nv_bfloat16S2_S2_S2_fjLb0ELj1024ELj4ENS_18Kernel_traits_baseILj8192ES2_S2_S2_S2_fjLj1024EEEEELb0EEEvNS_9BwdParamsE --------------------------
	.section	.text._ZN10layer_norm40ln_parallel_residual_bwd_finalize_kernelINS_22Kernel_traits_finalizeILj8192E13__nv_bfloat16S2_S2_S2_fjLb0ELj1024ELj4ENS_18Kernel_traits_baseILj8192ES2_S2_S2_S2_fjLj1024EEEEELb0EEEvNS_9BwdParamsE,"ax",@progbits
	.align	128
        .global         _ZN10layer_norm40ln_parallel_residual_bwd_finalize_kernelINS_22Kernel_traits_finalizeILj8192E13__nv_bfloat16S2_S2_S2_fjLb0ELj1024ELj4ENS_18Kernel_traits_baseILj8192ES2_S2_S2_S2_fjLj1024EEEEELb0EEEvNS_9BwdParamsE
        .type           _ZN10layer_norm40ln_parallel_residual_bwd_finalize_kernelINS_22Kernel_traits_finalizeILj8192E13__nv_bfloat16S2_S2_S2_fjLb0ELj1024ELj4ENS_18Kernel_traits_baseILj8192ES2_S2_S2_S2_fjLj1024EEEEELb0EEEvNS_9BwdParamsE,@function
        .size           _ZN10layer_norm40ln_parallel_residual_bwd_finalize_kernelINS_22Kernel_traits_finalizeILj8192E13__nv_bfloat16S2_S2_S2_fjLb0ELj1024ELj4ENS_18Kernel_traits_baseILj8192ES2_S2_S2_S2_fjLj1024EEEEELb0EEEvNS_9BwdParamsE,(.L_x_4803 - _ZN10layer_norm40ln_parallel_residual_bwd_finalize_kernelINS_22Kernel_traits_finalizeILj8192E13__nv_bfloat16S2_S2_S2_fjLb0ELj1024ELj4ENS_18Kernel_traits_baseILj8192ES2_S2_S2_S2_fjLj1024EEEEELb0EEEvNS_9BwdParamsE)
        .other          _ZN10layer_norm40ln_parallel_residual_bwd_finalize_kernelINS_22Kernel_traits_finalizeILj8192E13__nv_bfloat16S2_S2_S2_fjLb0ELj1024ELj4ENS_18Kernel_traits_baseILj8192ES2_S2_S2_S2_fjLj1024EEEEELb0EEEvNS_9BwdParamsE,@"STO_CUDA_ENTRY STV_DEFAULT"
_ZN10layer_norm40ln_parallel_residual_bwd_finalize_kernelINS_22Kernel_traits_finalizeILj8192E13__nv_bfloat16S2_S2_S2_fjLb0ELj1024ELj4ENS_18Kernel_traits_baseILj8192ES2_S2_S2_S2_fjLj1024EEEEELb0EEEvNS_9BwdParamsE:
.text._ZN10layer_norm40ln_parallel_residual_bwd_finalize_kernelINS_22Kernel_traits_finalizeILj8192E13__nv_bfloat16S2_S2_S2_fjLb0ELj1024ELj4ENS_18Kernel_traits_baseILj8192ES2_S2_S2_S2_fjLj1024EEEEELb0EEEvNS_9BwdParamsE:
        /* <DEDUP_REMOVED lines=16> */
[----:B------:R-:W-:-:S02]  /*0100*/  CS2R R24, SRZ ;  /* 0x0000000000187805 */ /* 0x000fc4000001ff00 */
[----:B------:R-:W-:Y:S02]  /*0110*/  MOV R6, RZ ;  /* 0x000000ff00067202 */ /* 0x000fe40000000f00 */
[----:B------:R-:W-:Y:S02]  /*0120*/  IADD3 R8, PT, PT, R4, R5, RZ ;  /* 0x0000000504087210 */ /* 0x000fe40007ffe0ff */
[----:B-1----:R-:W-:-:S04]  /*0130*/  ISETP.GE.U32.AND P0, PT, R3, UR8, PT ;  /* 0x0000000803007c0c */ /* 0x002fc8000bf06070 */
[----:B0-----:R-:W-:-:S13]  /*0140*/  ISETP.GE.U32.OR P0, PT, R0, R2, P0 ;  /* 0x000000020000720c */ /* 0x001fda0000706470 */
[----:B--2---:R-:W-:Y:S05]  /*0150*/  @P0 BRA `(.L_x_290) ;  /* 0x0000001000400947 */ /* 0x004fea0003800000 */
[----:B------:R-:W-:Y:S01]  /*0160*/  LOP3.LUT R10, R3, 0x20, RZ, 0xfc, !PT ;  /* 0x00000020030a7812 */ /* 0x000fe200078efcff */
[----:B------:R-:W-:Y:S01]  /*0170*/  BSSY.RECONVERGENT B1, `(.L_x_291) ;  /* 0x0000095000017945 */ /* 0x000fe20003800200 */
[-C--:B------:R-:W-:Y:S02]  /*0180*/  LOP3.LUT R6, RZ, R3.reuse, RZ, 0x33, !PT ;  /* 0x00000003ff067212 */ /* 0x080fe400078e33ff */
[----:B------:R-:W-:Y:S02]  /*0190*/  CS2R R24, SRZ ;  /* 0x0000000000187805 */ /* 0x000fe4000001ff00 */
[----:B------:R-:W-:Y:S02]  /*01a0*/  VIMNMX.U32 R9, PT, PT, R10, UR8, !PT ;  /* 0x000000080a097c48 */ /* 0x000fe4000ffe0000 */
[----:B------:R-:W-:Y:S02]  /*01b0*/  MOV R5, R3 ;  /* 0x0000000300057202 */ /* 0x000fe40000000f00 */
[----:B------:R-:W-:-:S02]  /*01c0*/  IADD3 R9, PT, PT, R9, R6, RZ ;  /* 0x0000000609097210 */ /* 0x000fc40007ffe0ff */
[----:B------:R-:W-:Y:S02]  /*01d0*/  MOV R6, RZ ;  /* 0x000000ff00067202 */ /* 0x000fe40000000f00 */
[C---:B------:R-:W-:Y:S02]  /*01e0*/  ISETP.GE.U32.AND P0, PT, R9.reuse, 0xe0, PT ;  /* 0x000000e00900780c */ /* 0x040fe40003f06070 */
[----:B------:R-:W-:Y:S02]  /*01f0*/  MOV R12, RZ ;  /* 0x000000ff000c7202 */ /* 0x000fe40000000f00 */
[----:B------:R-:W-:-:S09]  /*0200*/  LEA.HI R11, R9, 0x1, RZ, 0x1b ;  /* 0x00000001090b7811 */ /* 0x000fd200078fd8ff */
[----:B------:R-:W-:Y:S05]  /*0210*/  @!P0 BRA `(.L_x_292) ;  /* 0x0000000800288947 */ /* 0x000fea0003800000 */
[-CC-:B------:R-:W-:Y:S01]  /*0220*/  IMAD R27, R10, R2.reuse, R7.reuse ;  /* 0x000000020a1b7224 */ /* 0x180fe200078e0207 */
[C---:B------:R-:W-:Y:S01]  /*0230*/  LOP3.LUT R6, R3.reuse, 0xa0, RZ, 0xfc, !PT ;  /* 0x000000a003067812 */ /* 0x040fe200078efcff */
[CCC-:B------:R-:W-:Y:S01]  /*0240*/  IMAD R29, R3.reuse, R2.reuse, R7.reuse ;  /* 0x00000002031d7224 */ /* 0x1c0fe200078e0207 */
[C---:B------:R-:W-:Y:S02]  /*0250*/  LOP3.LUT R5, R3.reuse, 0x80, RZ, 0xfc, !PT ;  /* 0x0000008003057812 */ /* 0x040fe400078efcff */
[C---:B------:R-:W-:Y:S02]  /*0260*/  LOP3.LUT R10, R3.reuse, 0xc0, RZ, 0xfc, !PT ;  /* 0x000000c0030a7812 */ /* 0x040fe400078efcff */
[----:B------:R-:W-:Y:S01]  /*0270*/  LOP3.LUT R13, R3, 0xe0, RZ, 0xfc, !PT ;  /* 0x000000e0030d7812 */ /* 0x000fe200078efcff */
[-CC-:B------:R-:W-:Y:S01]  /*0280*/  IMAD R21, R5, R2.reuse, R7.reuse ;  /* 0x0000000205157224 */ /* 0x180fe200078e0207 */
[C---:B------:R-:W-:Y:S01]  /*0290*/  LOP3.LUT R14, R3.reuse, 0x40, RZ, 0xfc, !PT ;  /* 0x00000040030e7812 */ /* 0x040fe200078efcff */
[-CC-:B------:R-:W-:Y:S01]  /*02a0*/  IMAD R19, R10, R2.reuse, R7.reuse ;  /* 0x000000020a137224 */ /* 0x180fe200078e0207 */
[----:B------:R-:W-:Y:S01]  /*02b0*/  LOP3.LUT R16, R3, 0x60, RZ, 0xfc, !PT ;  /* 0x0000006003107812 */ /* 0x000fe200078efcff */
[-CC-:B------:R-:W-:Y:S01]  /*02c0*/  IMAD R15, R13, R2.reuse, R7.reuse ;  /* 0x000000020d0f7224 */ /* 0x180fe200078e0207 */
[----:B------:R-:W-:Y:S01]  /*02d0*/  LOP3.LUT R18, R11, 0xffffff8, RZ, 0xc0, !PT ;  /* 0x0ffffff80b127812 */ /* 0x000fe200078ec0ff */
[----:B------:R-:W-:-:S02]  /*02e0*/  IMAD R11, R6, R2, R7 ;  /* 0x00000002060b7224 */ /* 0x000fc400078e0207 */
[----:B------:R-:W-:Y:S02]  /*02f0*/  HFMA2 R6, -RZ, RZ, 0, 0 ;  /* 0x00000000ff067431 */ /* 0x000fe400000001ff */
[-CC-:B------:R-:W-:Y:S01]  /*0300*/  IMAD R17, R14, R2.reuse, R7.reuse ;  /* 0x000000020e117224 */ /* 0x180fe200078e0207 */
[----:B------:R-:W-:Y:S01]  /*0310*/  MOV R5, R3 ;  /* 0x0000000300057202 */ /* 0x000fe20000000f00 */
[----:B------:R-:W-:Y:S01]  /*0320*/  IMAD R23, R16, R2, R7 ;  /* 0x0000000210177224 */ /* 0x000fe200078e0207 */
[----:B------:R-:W-:Y:S02]  /*0330*/  IADD3 R7, PT, PT, -R18, RZ, RZ ;  /* 0x000000ff12077210 */ /* 0x000fe40007ffe1ff */
[C---:B------:R-:W-:Y:S02]  /*0340*/  IADD3 R18, PT, PT, R4.reuse, R11, RZ ;  /* 0x0000000b04127210 */ /* 0x040fe40007ffe0ff */
[C---:B------:R-:W-:Y:S02]  /*0350*/  IADD3 R13, PT, PT, R4.reuse, R27, RZ ;  /* 0x0000001b040d7210 */ /* 0x040fe40007ffe0ff */
[----:B------:R-:W-:-:S02]  /*0360*/  IADD3 R10, PT, PT, R4, R29, RZ ;  /* 0x0000001d040a7210 */ /* 0x000fc40007ffe0ff */
[C---:B------:R-:W-:Y:S02]  /*0370*/  IADD3 R21, PT, PT, R4.reuse, R21, RZ ;  /* 0x0000001504157210 */ /* 0x040fe40007ffe0ff */
[C---:B------:R-:W-:Y:S02]  /*0380*/  IADD3 R19, PT, PT, R4.reuse, R19, RZ ;  /* 0x0000001304137210 */ /* 0x040fe40007ffe0ff */
[C---:B------:R-:W-:Y:S02]  /*0390*/  IADD3 R20, PT, PT, R4.reuse, R15, RZ ;  /* 0x0000000f04147210 */ /* 0x040fe40007ffe0ff */
[C---:B------:R-:W-:Y:S02]  /*03a0*/  IADD3 R11, PT, PT, R4.reuse, R17, RZ ;  /* 0x00000011040b7210 */ /* 0x040fe40007ffe0ff */
[----:B------:R-:W-:-:S07]  /*03b0*/  IADD3 R22, PT, PT, R4, R23, RZ ;  /* 0x0000001704167210 */ /* 0x000fce0007ffe0ff */
.L_x_293:
[----:B------:R-:W0:Y:S02]  /*03c0*/  LDC.64 R14, c[0x0][0x440] ;  /* 0x00011000ff0e7b82 */ /* 0x000e240000000a00 */
[----:B0-----:R-:W-:-:S05]  /*03d0*/  IMAD.WIDE.U32 R16, R10, 0x4, R14 ;  /* 0x000000040a107825 */ /* 0x001fca00078e000e */
[----:B------:R0:W2:Y:S02]  /*03e0*/  LDG.E R27, desc[UR6][R16.64] ;  /* 0x00000006101b7981 */ /* 0x0000a4000c1e1900 */
[----:B0-----:R-:W-:-:S05]  /*03f0*/  IMAD.WIDE.U32 R16, R13, 0x4, R14 ;  /* 0x000000040d107825 */ /* 0x001fca00078e000e */
[----:B------:R0:W3:Y:S02]  /*0400*/  LDG.E R23, desc[UR6][R16.64] ;  /* 0x0000000610177981 */ /* 0x0000e4000c1e1900 */
[----:B0-----:R-:W-:-:S04]  /*0410*/  IMAD.WIDE.U32 R16, R11, 0x4, R14 ;  /* 0x000000040b107825 */ /* 0x001fc800078e000e */
[----:B--2---:R-:W-:Y:S02]  /*0420*/  FADD.FTZ R26, R27, R6 ;  /* 0x000000061b1a7221 */ /* 0x004fe40000010000 */
[----:B------:R0:W2:Y:S02]  /*0430*/  LDG.E R6, desc[UR6][R16.64] ;  /* 0x0000000610067981 */ /* 0x0000a4000c1e1900 */
[----:B0-----:R-:W-:-:S04]  /*0440*/  IMAD.WIDE.U32 R16, R22, 0x4, R14 ;  /* 0x0000000416107825 */ /* 0x001fc800078e000e */
[----:B---3--:R-:W-:Y:S01]  /*0450*/  FADD.FTZ R23, R26, R23 ;  /* 0x000000171a177221 */ /* 0x008fe20000010000 */
[----:B------:R0:W3:Y:S01]  /*0460*/  LDG.E R28, desc[UR6][R16.64] ;  /* 0x00000006101c7981 */ /* 0x0000e2000c1e1900 */
[----:B------:R-:W-:-:S06]  /*0470*/  IMAD.WIDE.U32 R26, R18, 0x4, R14 ;  /* 0x00000004121a7825 */ /* 0x000fcc00078e000e */
[----:B------:R-:W4:Y:S01]  /*0480*/  LDG.E R26, desc[UR6][R26.64] ;  /* 0x000000061a1a7981 */ /* 0x000f22000c1e1900 */
[----:B0-----:R-:W-:-:S04]  /*0490*/  IMAD.WIDE.U32 R16, R21, 0x4, R14 ;  /* 0x0000000415107825 */ /* 0x001fc800078e000e */
[----:B--2---:R-:W-:Y:S02]  /*04a0*/  FADD.FTZ R23, R23, R6 ;  /* 0x0000000617177221 */ /* 0x004fe40000010000 */
[----:B------:R0:W2:Y:S02]  /*04b0*/  LDG.E R6, desc[UR6][R16.64] ;  /* 0x0000000610067981 */ /* 0x0000a4000c1e1900 */
[----:B0-----:R-:W-:-:S04]  /*04c0*/  IMAD.WIDE.U32 R16, R19, 0x4, R14 ;  /* 0x0000000413107825 */ /* 0x001fc800078e000e */
[----:B---3--:R-:W-:Y:S01]  /*04d0*/  FADD.FTZ R23, R23, R28 ;  /* 0x0000001c17177221 */ /* 0x008fe20000010000 */
[----:B------:R-:W-:Y:S01]  /*04e0*/  IMAD.WIDE.U32 R14, R20, 0x4, R14 ;  /* 0x00000004140e7825 */ /* 0x000fe200078e000e */
[----:B------:R-:W3:Y:S04]  /*04f0*/  LDG.E R16, desc[UR6][R16.64] ;  /* 0x0000000610107981 */ /* 0x000ee8000c1e1900 */
[----:B------:R0:W5:Y:S02]  /*0500*/  LDG.E R17, desc[UR6][R14.64] ;  /* 0x000000060e117981 */ /* 0x000164000c1e1900 */
[----:B0-----:R-:W0:Y:S01]  /*0510*/  LDC.64 R14, c[0x0][0x448] ;  /* 0x00011200ff0e7b82 */ /* 0x001e220000000a00 */
[----:B--2---:R-:W-:-:S04]  /*0520*/  FADD.FTZ R23, R23, R6 ;  /* 0x0000000617177221 */ /* 0x004fc80000010000 */
[----:B----4-:R-:W-:Y:S01]  /*0530*/  FADD.FTZ R23, R23, R26 ;  /* 0x0000001a17177221 */ /* 0x010fe20000010000 */
[----:B0-----:R-:W-:-:S05]  /*0540*/  IMAD.WIDE.U32 R26, R10, 0x4, R14 ;  /* 0x000000040a1a7825 */ /* 0x001fca00078e000e */
[----:B------:R0:W2:Y:S01]  /*0550*/  LDG.E R28, desc[UR6][R26.64] ;  /* 0x000000061a1c7981 */ /* 0x0000a2000c1e1900 */
[----:B---3--:R-:W-:Y:S01]  /*0560*/  FADD.FTZ R6, R23, R16 ;  /* 0x0000001017067221 */ /* 0x008fe20000010000 */
[----:B0-----:R-:W-:-:S05]  /*0570*/  IMAD.WIDE.U32 R26, R13, 0x4, R14 ;  /* 0x000000040d1a7825 */ /* 0x001fca00078e000e */
[----:B------:R-:W3:Y:S01]  /*0580*/  LDG.E R23, desc[UR6][R26.64] ;  /* 0x000000061a177981 */ /* 0x000ee2000c1e1900 */
[----:B-----5:R-:W-:Y:S01]  /*0590*/  FADD.FTZ R6, R6, R17 ;  /* 0x0000001106067221 */ /* 0x020fe20000010000 */
[----:B------:R-:W-:-:S05]  /*05a0*/  IMAD.WIDE.U32 R16, R11, 0x4, R14 ;  /* 0x000000040b107825 */ /* 0x000fca00078e000e */
[----:B------:R0:W4:Y:S02]  /*05b0*/  LDG.E R29, desc[UR6][R16.64] ;  /* 0x00000006101d7981 */ /* 0x000124000c1e1900 */
[----:B0-----:R-:W-:-:S04]  /*05c0*/  IMAD.WIDE.U32 R16, R22, 0x4, R14 ;  /* 0x0000000416107825 */ /* 0x001fc800078e000e */
[----:B--2---:R-:W-:-:S04]  /*05d0*/  FADD.FTZ R28, R28, R25 ;  /* 0x000000191c1c7221 */ /* 0x004fc80000010000 */
[----:B---3--:R-:W-:Y:S02]  /*05e0*/  FADD.FTZ R25, R28, R23 ;  /* 0x000000171c197221 */ /* 0x008fe40000010000 */
[----:B------:R0:W2:Y:S02]  /*05f0*/  LDG.E R23, desc[UR6][R16.64] ;  /* 0x0000000610177981 */ /* 0x0000a4000c1e1900 */
[----:B0-----:R-:W-:-:S05]  /*0600*/  IMAD.WIDE.U32 R16, R21, 0x4, R14 ;  /* 0x0000000415107825 */ /* 0x001fca00078e000e */
[----:B------:R0:W3:Y:S01]  /*0610*/  LDG.E R28, desc[UR6][R16.64] ;  /* 0x00000006101c7981 */ /* 0x0000e2000c1e1900 */
[----:B----4-:R-:W-:Y:S01]  /*0620*/  FADD.FTZ R29, R25, R29 ;  /* 0x0000001d191d7221 */ /* 0x010fe20000010000 */
[----:B0-----:R-:W-:-:S05]  /*0630*/  IMAD.WIDE.U32 R16, R18, 0x4, R14 ;  /* 0x0000000412107825 */ /* 0x001fca00078e000e */
[----:B------:R0:W4:Y:S02]  /*0640*/  LDG.E R25, desc[UR6][R16.64] ;  /* 0x0000000610197981 */ /* 0x000124000c1e1900 */
[----:B0-----:R-:W-:-:S05]  /*0650*/  IMAD.WIDE.U32 R16, R19, 0x4, R14 ;  /* 0x0000000413107825 */ /* 0x001fca00078e000e */
[----:B------:R0:W5:Y:S02]  /*0660*/  LDG.E R27, desc[UR6][R16.64] ;  /* 0x00000006101b7981 */ /* 0x000164000c1e1900 */
[----:B0-----:R-:W0:Y:S01]  /*0670*/  LDC.64 R16, c[0x0][0x450] ;  /* 0x00011400ff107b82 */ /* 0x001e220000000a00 */
[----:B------:R-:W-:-:S05]  /*0680*/  IMAD.WIDE.U32 R14, R20, 0x4, R14 ;  /* 0x00000004140e7825 */ /* 0x000fca00078e000e */
[----:B------:R0:W5:Y:S02]  /*0690*/  LDG.E R26, desc[UR6][R14.64] ;  /* 0x000000060e1a7981 */ /* 0x000164000c1e1900 */
[----:B0-----:R-:W-:-:S04]  /*06a0*/  IMAD.WIDE.U32 R14, R10, 0x4, R16 ;  /* 0x000000040a0e7825 */ /* 0x001fc800078e0010 */
[----:B--2---:R-:W-:-:S04]  /*06b0*/  FADD.FTZ R23, R29, R23 ;  /* 0x000000171d177221 */ /* 0x004fc80000010000 */
[----:B---3--:R-:W-:-:S04]  /*06c0*/  FADD.FTZ R23, R23, R28 ;  /* 0x0000001c17177221 */ /* 0x008fc80000010000 */
[----:B----4-:R-:W-:Y:S02]  /*06d0*/  FADD.FTZ R28, R23, R25 ;  /* 0x00000019171c7221 */ /* 0x010fe40000010000 */
[----:B------:R0:W2:Y:S02]  /*06e0*/  LDG.E R23, desc[UR6][R14.64] ;  /* 0x000000060e177981 */ /* 0x0000a4000c1e1900 */
[----:B0-----:R-:W-:-:S04]  /*06f0*/  IMAD.WIDE.U32 R14, R13, 0x4, R16 ;  /* 0x000000040d0e7825 */ /* 0x001fc800078e0010 */
[----:B-----5:R-:W-:Y:S02]  /*0700*/  FADD.FTZ R25, R28, R27 ;  /* 0x0000001b1c197221 */ /* 0x020fe40000010000 */
[----:B------:R0:W3:Y:S02]  /*0710*/  LDG.E R28, desc[UR6][R14.64] ;  /* 0x000000060e1c7981 */ /* 0x0000e4000c1e1900 */
[----:B0-----:R-:W-:-:S04]  /*0720*/  IMAD.WIDE.U32 R14, R11, 0x4, R16 ;  /* 0x000000040b0e7825 */ /* 0x001fc800078e0010 */
[----:B--2---:R-:W-:Y:S02]  /*0730*/  FADD.FTZ R23, R23, R12 ;  /* 0x0000000c17177221 */ /* 0x004fe40000010000 */
[----:B------:R0:W2:Y:S02]  /*0740*/  LDG.E R12, desc[UR6][R14.64] ;  /* 0x000000060e0c7981 */ /* 0x0000a4000c1e1900 */
[----:B0-----:R-:W-:-:S05]  /*0750*/  IMAD.WIDE.U32 R14, R22, 0x4, R16 ;  /* 0x00000004160e7825 */ /* 0x001fca00078e0010 */
[----:B------:R0:W4:Y:S01]  /*0760*/  LDG.E R27, desc[UR6][R14.64] ;  /* 0x000000060e1b7981 */ /* 0x000122000c1e1900 */
[----:B---3--:R-:W-:Y:S01]  /*0770*/  FADD.FTZ R23, R23, R28 ;  /* 0x0000001c17177221 */ /* 0x008fe20000010000 */
[----:B0-----:R-:W-:-:S04]  /*0780*/  IMAD.WIDE.U32 R14, R21, 0x4, R16 ;  /* 0x00000004150e7825 */ /* 0x001fc800078e0010 */
[----:B--2---:R-:W-:Y:S02]  /*0790*/  FADD.FTZ R12, R23, R12 ;  /* 0x0000000c170c7221 */ /* 0x004fe40000010000 */
[----:B------:R0:W2:Y:S02]  /*07a0*/  LDG.E R23, desc[UR6][R14.64] ;  /* 0x000000060e177981 */ /* 0x0000a4000c1e1900 */
[----:B0-----:R-:W-:-:S04]  /*07b0*/  IMAD.WIDE.U32 R14, R18, 0x4, R16 ;  /* 0x00000004120e7825 */ /* 0x001fc800078e0010 */
[----:B----4-:R-:W-:Y:S02]  /*07c0*/  FADD.FTZ R12, R12, R27 ;  /* 0x0000001b0c0c7221 */ /* 0x010fe40000010000 */
[----:B------:R0:W3:Y:S02]  /*07d0*/  LDG.E R27, desc[UR6][R14.64] ;  /* 0x000000060e1b7981 */ /* 0x0000e4000c1e1900 */
[----:B0-----:R-:W-:-:S04]  /*07e0*/  IMAD.WIDE.U32 R14, R19, 0x4, R16 ;  /* 0x00000004130e7825 */ /* 0x001fc800078e0010 */
[----:B------:R-:W-:-:S04]  /*07f0*/  IMAD.WIDE.U32 R16, R20, 0x4, R16 ;  /* 0x0000000414107825 */ /* 0x000fc800078e0010 */
[----:B--2---:R-:W-:Y:S02]  /*0800*/  FADD.FTZ R12, R12, R23 ;  /* 0x000000170c0c7221 */ /* 0x004fe40000010000 */
[----:B------:R0:W2:Y:S02]  /*0810*/  LDG.E R23, desc[UR6][R14.64] ;  /* 0x000000060e177981 */ /* 0x0000a4000c1e1900 */
[----:B0-----:R-:W0:Y:S01]  /*0820*/  LDC.64 R14, c[0x0][0x458] ;  /* 0x00011600ff0e7b82 */ /* 0x001e220000000a00 */
[----:B---3--:R-:W-:Y:S02]  /*0830*/  FADD.FTZ R28, R12, R27 ;  /* 0x0000001b0c1c7221 */ /* 0x008fe40000010000 */
[----:B------:R0:W3:Y:S02]  /*0840*/  LDG.E R12, desc[UR6][R16.64] ;  /* 0x00000006100c7981 */ /* 0x0000e4000c1e1900 */
[----:B0-----:R-:W-:-:S05]  /*0850*/  IMAD.WIDE.U32 R16, R10, 0x4, R14 ;  /* 0x000000040a107825 */ /* 0x001fca00078e000e */
[----:B------:R0:W4:Y:S02]  /*0860*/  LDG.E R27, desc[UR6][R16.64] ;  /* 0x00000006101b7981 */ /* 0x000124000c1e1900 */
[----:B0-----:R-:W-:-:S04]  /*0870*/  IMAD.WIDE.U32 R16, R13, 0x4, R14 ;  /* 0x000000040d107825 */ /* 0x001fc800078e000e */
[----:B----4-:R-:W-:Y:S02]  /*0880*/  FADD.FTZ R27, R27, R24 ;  /* 0x000000181b1b7221 */ /* 0x010fe40000010000 */
        /* <DEDUP_REMOVED lines=14> */
[----:B------:R-:W-:-:S06]  /*0970*/  IMAD.WIDE.U32 R14, R20, 0x4, R14 ;  /* 0x00000004140e7825 */ /* 0x000fcc00078e000e */
[----:B------:R-:W5:Y:S01]  /*0980*/  LDG.E R15, desc[UR6][R14.64] ;  /* 0x000000060e0f7981 */ /* 0x000f62000c1e1900 */
[----:B----4-:R-:W-:-:S03]  /*0990*/  FADD.FTZ R24, R24, R27 ;  /* 0x0000001b18187221 */ /* 0x010fc60000010000 */
[----:B------:R-:W4:Y:S01]  /*09a0*/  LDG.E R27, desc[UR6][R16.64] ;  /* 0x00000006101b7981 */ /* 0x000f22000c1e1900 */
[----:B------:R-:W-:-:S04]  /*09b0*/  IADD3 R7, PT, PT, R7, 0x8, RZ ;  /* 0x0000000807077810 */ /* 0x000fc80007ffe0ff */
[----:B------:R-:W-:Y:S01]  /*09c0*/  ISETP.NE.AND P0, PT, R7, RZ, PT ;  /* 0x000000ff0700720c */ /* 0x000fe20003f05270 */
[----:B--2---:R-:W-:Y:S01]  /*09d0*/  FADD.FTZ R23, R28, R23 ;  /* 0x000000171c177221 */ /* 0x004fe20000010000 */
[----:B------:R-:W-:Y:S01]  /*09e0*/  FADD.FTZ R25, R25, R26 ;  /* 0x0000001a19197221 */ /* 0x000fe20000010000 */
[----:B------:R-:W-:Y:S02]  /*09f0*/  IADD3 R5, PT, PT, R5, 0x100, RZ ;  /* 0x0000010005057810 */ /* 0x000fe40007ffe0ff */
[----:B---3--:R-:W-:Y:S01]  /*0a00*/  FADD.FTZ R12, R23, R12 ;  /* 0x0000000c170c7221 */ /* 0x008fe20000010000 */
[C---:B------:R-:W-:Y:S02]  /*0a10*/  LEA R10, R2.reuse, R10, 0x8 ;  /* 0x0000000a020a7211 */ /* 0x040fe400078e40ff */
[C---:B------:R-:W-:Y:S02]  /*0a20*/  LEA R13, R2.reuse, R13, 0x8 ;  /* 0x0000000d020d7211 */ /* 0x040fe400078e40ff */
[----:B------:R-:W-:-:S02]  /*0a30*/  LEA R11, R2, R11, 0x8 ;  /* 0x0000000b020b7211 */ /* 0x000fc400078e40ff */
[C---:B------:R-:W-:Y:S02]  /*0a40*/  LEA R22, R2.reuse, R22, 0x8 ;  /* 0x0000001602167211 */ /* 0x040fe400078e40ff */
[C---:B------:R-:W-:Y:S02]  /*0a50*/  LEA R21, R2.reuse, R21, 0x8 ;  /* 0x0000001502157211 */ /* 0x040fe400078e40ff */
[C---:B------:R-:W-:Y:S02]  /*0a60*/  LEA R18, R2.reuse, R18, 0x8 ;  /* 0x0000001202127211 */ /* 0x040fe400078e40ff */
[C---:B------:R-:W-:Y:S02]  /*0a70*/  LEA R19, R2.reuse, R19, 0x8 ;  /* 0x0000001302137211 */ /* 0x040fe400078e40ff */
[----:B------:R-:W-:Y:S01]  /*0a80*/  LEA R20, R2, R20, 0x8 ;  /* 0x0000001402147211 */ /* 0x000fe200078e40ff */
[----:B----4-:R-:W-:-:S04]  /*0a90*/  FADD.FTZ R24, R24, R27 ;  /* 0x0000001b18187221 */ /* 0x010fc80000010000 */
[----:B-----5:R-:W-:Y:S01]  /*0aa0*/  FADD.FTZ R24, R24, R15 ;  /* 0x0000000f18187221 */ /* 0x020fe20000010000 */
[----:B------:R-:W-:Y:S06]  /*0ab0*/  @P0 BRA `(.L_x_293) ;  /* 0xfffffff800400947 */ /* 0x000fec000383ffff */
.L_x_292:
[----:B------:R-:W-:Y:S05]  /*0ac0*/  BSYNC.RECONVERGENT B1 ;  /* 0x0000000000017941 */ /* 0x000fea0003800200 */
.L_x_291:
[----:B------:R-:W-:-:S04]  /*0ad0*/  LEA.HI R7, R9, 0x1, RZ, 0x1b ;  /* 0x0000000109077811 */ /* 0x000fc800078fd8ff */
[----:B------:R-:W-:-:S04]  /*0ae0*/  LOP3.LUT R10, R7, 0x7, RZ, 0xc0, !PT ;  /* 0x00000007070a7812 */ /* 0x000fc800078ec0ff */
[----:B------:R-:W-:-:S13]  /*0af0*/  ISETP.NE.AND P0, PT, R10, RZ, PT ;  /* 0x000000ff0a00720c */ /* 0x000fda0003f05270 */
[----:B------:R-:W-:Y:S05]  /*0b00*/  @!P0 BRA `(.L_x_290) ;  /* 0x0000000400d48947 */ /* 0x000fea0003800000 */
[----:B------:R-:W-:Y:S01]  /*0b10*/  ISETP.GE.U32.AND P0, PT, R10, 0x4, PT ;  /* 0x000000040a00780c */ /* 0x000fe20003f06070 */
[----:B------:R-:W-:Y:S01]  /*0b20*/  BSSY.RECONVERGENT B1, `(.L_x_294) ;  /* 0x000003c000017945 */ /* 0x000fe20003800200 */
[----:B------:R-:W-:-:S11]  /*0b30*/  LOP3.LUT P1, R7, R7, 0x3, RZ, 0xc0, !PT ;  /* 0x0000000307077812 */ /* 0x000fd6000782c0ff */
[----:B------:R-:W-:Y:S05]  /*0b40*/  @!P0 BRA `(.L_x_295) ;  /* 0x0000000000e48947 */ /* 0x000fea0003800000 */
[----:B------:R-:W0:Y:S01]  /*0b50*/  LDC.64 R18, c[0x0][0x440] ;  /* 0x00011000ff127b82 */ /* 0x000e220000000a00 */
[----:B------:R-:W-:-:S07]  /*0b60*/  IMAD R27, R5, R2, R0 ;  /* 0x00000002051b7224 */ /* 0x000fce00078e0200 */
[----:B------:R-:W1:Y:S08]  /*0b70*/  LDC.64 R14, c[0x0][0x450] ;  /* 0x00011400ff0e7b82 */ /* 0x000e700000000a00 */
[----:B------:R-:W2:Y:S08]  /*0b80*/  LDC.64 R10, c[0x0][0x448] ;  /* 0x00011200ff0a7b82 */ /* 0x000eb00000000a00 */
[----:B------:R-:W3:Y:S01]  /*0b90*/  LDC.64 R16, c[0x0][0x458] ;  /* 0x00011600ff107b82 */ /* 0x000ee20000000a00 */
[----:B0-----:R-:W-:-:S05]  /*0ba0*/  IMAD.WIDE.U32 R20, R27, 0x4, R18 ;  /* 0x000000041b147825 */ /* 0x001fca00078e0012 */
[----:B------:R1:W4:Y:S02]  /*0bb0*/  LDG.E R13, desc[UR6][R20.64] ;  /* 0x00000006140d7981 */ /* 0x000324000c1e1900 */
[----:B-1----:R-:W-:-:S04]  /*0bc0*/  IMAD.WIDE.U32 R20, R27, 0x4, R14 ;  /* 0x000000041b147825 */ /* 0x002fc800078e000e */
[C---:B--2---:R-:W-:Y:S01]  /*0bd0*/  IMAD.WIDE.U32 R22, R27.reuse, 0x4, R10 ;  /* 0x000000041b167825 */ /* 0x044fe200078e000a */
[----:B------:R3:W2:Y:S05]  /*0be0*/  LDG.E R29, desc[UR6][R20.64] ;  /* 0x00000006141d7981 */ /* 0x0006aa000c1e1900 */
[----:B------:R-:W5:Y:S01]  /*0bf0*/  LDG.E R22, desc[UR6][R22.64] ;  /* 0x0000000616167981 */ /* 0x000f62000c1e1900 */
[----:B---3--:R-:W-:-:S05]  /*0c00*/  IMAD.WIDE.U32 R20, R27, 0x4, R16 ;  /* 0x000000041b147825 */ /* 0x008fca00078e0010 */
[----:B------:R4:W3:Y:S02]  /*0c10*/  LDG.E R26, desc[UR6][R20.64] ;  /* 0x00000006141a7981 */ /* 0x0008e4000c1e1900 */
[----:B----4-:R-:W-:Y:S01]  /*0c20*/  FADD.FTZ R20, R6, R13 ;  /* 0x0000000d06147221 */ /* 0x010fe20000010000 */
[----:B------:R-:W-:Y:S01]  /*0c30*/  LEA R13, R2, R27, 0x5 ;  /* 0x0000001b020d7211 */ /* 0x000fe200078e28ff */
[----:B--2---:R-:W-:-:S04]  /*0c40*/  FADD.FTZ R23, R12, R29 ;  /* 0x0000001d0c177221 */ /* 0x004fc80000010000 */
[----:B------:R-:W-:-:S04]  /*0c50*/  IMAD.WIDE.U32 R28, R13, 0x4, R10 ;  /* 0x000000040d1c7825 */ /* 0x000fc800078e000a */
[----:B-----5:R-:W-:Y:S01]  /*0c60*/  FADD.FTZ R6, R25, R22 ;  /* 0x0000001619067221 */ /* 0x020fe20000010000 */
[----:B---3--:R-:W-:Y:S01]  /*0c70*/  FADD.FTZ R22, R24, R26 ;  /* 0x0000001a18167221 */ /* 0x008fe20000010000 */
[----:B------:R-:W-:-:S06]  /*0c80*/  IMAD.WIDE.U32 R24, R13, 0x4, R18 ;  /* 0x000000040d187825 */ /* 0x000fcc00078e0012 */
[----:B------:R-:W2:Y:S04]  /*0c90*/  LDG.E R25, desc[UR6][R24.64] ;  /* 0x0000000618197981 */ /* 0x000ea8000c1e1900 */
[----:B------:R0:W3:Y:S02]  /*0ca0*/  LDG.E R24, desc[UR6][R28.64] ;  /* 0x000000061c187981 */ /* 0x0000e4000c1e1900 */
[----:B0-----:R-:W-:-:S04]  /*0cb0*/  IMAD.WIDE.U32 R28, R13, 0x4, R14 ;  /* 0x000000040d1c7825 */ /* 0x001fc800078e000e */
[----:B------:R-:W-:Y:S01]  /*0cc0*/  IMAD.WIDE.U32 R12, R13, 0x4, R16 ;  /* 0x000000040d0c7825 */ /* 0x000fe200078e0010 */
[----:B------:R0:W4:Y:S05]  /*0cd0*/  LDG.E R21, desc[UR6][R28.64] ;  /* 0x000000061c157981 */ /* 0x00012a000c1e1900 */
[----:B------:R-:W5:Y:S01]  /*0ce0*/  LDG.E R12, desc[UR6][R12.64] ;  /* 0x000000060c0c7981 */ /* 0x000f62000c1e1900 */
[----:B------:R-:W-:-:S04]  /*0cf0*/  LEA R27, R2, R27, 0x6 ;  /* 0x0000001b021b7211 */ /* 0x000fc800078e30ff */
[----:B------:R-:W-:Y:S01]  /*0d00*/  LEA R26, R2, R27, 0x5 ;  /* 0x0000001b021a7211 */ /* 0x000fe200078e28ff */
[----:B0-----:R-:W-:-:S04]  /*0d10*/  IMAD.WIDE.U32 R28, R27, 0x4, R18 ;  /* 0x000000041b1c7825 */ /* 0x001fc800078e0012 */
[----:B------:R-:W-:-:S06]  /*0d20*/  IMAD.WIDE.U32 R18, R26, 0x4, R18 ;  /* 0x000000041a127825 */ /* 0x000fcc00078e0012 */
[----:B------:R-:W5:Y:S01]  /*0d30*/  LDG.E R18, desc[UR6][R18.64] ;  /* 0x0000000612127981 */ /* 0x000f62000c1e1900 */
[----:B--2---:R-:W-:Y:S01]  /*0d40*/  FADD.FTZ R25, R20, R25 ;  /* 0x0000001914197221 */ /* 0x004fe20000010000 */
[----:B---3--:R-:W-:Y:S02]  /*0d50*/  FADD.FTZ R24, R6, R24 ;  /* 0x0000001806187221 */ /* 0x008fe40000010000 */
[----:B------:R-:W2:Y:S01]  /*0d60*/  LDG.E R6, desc[UR6][R28.64] ;  /* 0x000000061c067981 */ /* 0x000ea2000c1e1900 */
[----:B----4-:R-:W-:Y:S01]  /*0d70*/  FADD.FTZ R23, R23, R21 ;  /* 0x0000001517177221 */ /* 0x010fe20000010000 */
[----:B------:R-:W-:-:S04]  /*0d80*/  IMAD.WIDE.U32 R20, R27, 0x4, R10 ;  /* 0x000000041b147825 */ /* 0x000fc800078e000a */
[----:B-----5:R-:W-:Y:S01]  /*0d90*/  FADD.FTZ R22, R22, R12 ;  /* 0x0000000c16167221 */ /* 0x020fe20000010000 */
[----:B------:R-:W-:Y:S01]  /*0da0*/  IMAD.WIDE.U32 R12, R27, 0x4, R14 ;  /* 0x000000041b0c7825 */ /* 0x000fe200078e000e */
[----:B------:R-:W3:Y:S03]  /*0db0*/  LDG.E R21, desc[UR6][R20.64] ;  /* 0x0000000614157981 */ /* 0x000ee6000c1e1900 */
[----:B------:R-:W-:-:S04]  /*0dc0*/  IMAD.WIDE.U32 R10, R26, 0x4, R10 ;  /* 0x000000041a0a7825 */ /* 0x000fc800078e000a */
[----:B------:R-:W-:Y:S02]  /*0dd0*/  IMAD.WIDE.U32 R14, R26, 0x4, R14 ;  /* 0x000000041a0e7825 */ /* 0x000fe400078e000e */
[----:B------:R-:W4:Y:S04]  /*0de0*/  LDG.E R10, desc[UR6][R10.64] ;  /* 0x000000060a0a7981 */ /* 0x000f28000c1e1900 */
[----:B------:R0:W5:Y:S04]  /*0df0*/  LDG.E R20, desc[UR6][R12.64] ;  /* 0x000000060c147981 */ /* 0x000168000c1e1900 */
[----:B------:R-:W5:Y:S01]  /*0e00*/  LDG.E R15, desc[UR6][R14.64] ;  /* 0x000000060e0f7981 */ /* 0x000f62000c1e1900 */
[----:B0-----:R-:W-:-:S04]  /*0e10*/  IMAD.WIDE.U32 R12, R27, 0x4, R16 ;  /* 0x000000041b0c7825 */ /* 0x001fc800078e0010 */
[----:B------:R-:W-:Y:S01]  /*0e20*/  IMAD.WIDE.U32 R16, R26, 0x4, R16 ;  /* 0x000000041a107825 */ /* 0x000fe200078e0010 */
[----:B------:R0:W5:Y:S05]  /*0e30*/  LDG.E R27, desc[UR6][R12.64] ;  /* 0x000000060c1b7981 */ /* 0x00016a000c1e1900 */
[----:B------:R-:W5:Y:S01]  /*0e40*/  LDG.E R17, desc[UR6][R16.64] ;  /* 0x0000000610117981 */ /* 0x000f62000c1e1900 */
[----:B------:R-:W-:Y:S01]  /*0e50*/  IADD3 R5, PT, PT, R5, 0x80, RZ ;  /* 0x0000008005057810 */ /* 0x000fe20007ffe0ff */
[----:B--2---:R-:W-:-:S04]  /*0e60*/  FADD.FTZ R25, R25, R6 ;  /* 0x0000000619197221 */ /* 0x004fc80000010000 */
[----:B------:R-:W-:Y:S01]  /*0e70*/  FADD.FTZ R6, R25, R18 ;  /* 0x0000001219067221 */ /* 0x000fe20000010000 */
[----:B---3--:R-:W-:-:S04]  /*0e80*/  FADD.FTZ R21, R24, R21 ;  /* 0x0000001518157221 */ /* 0x008fc80000010000 */
[----:B----4-:R-:W-:Y:S01]  /*0e90*/  FADD.FTZ R25, R21, R10 ;  /* 0x0000000a15197221 */ /* 0x010fe20000010000 */
[----:B-----5:R-:W-:-:S04]  /*0ea0*/  FADD.FTZ R20, R23, R20 ;  /* 0x0000001417147221 */ /* 0x020fc80000010000 */
[----:B0-----:R-:W-:Y:S01]  /*0eb0*/  FADD.FTZ R12, R20, R15 ;  /* 0x0000000f140c7221 */ /* 0x001fe20000010000 */
[----:B------:R-:W-:-:S04]  /*0ec0*/  FADD.FTZ R22, R22, R27 ;  /* 0x0000001b16167221 */ /* 0x000fc80000010000 */
[----:B------:R-:W-:-:S07]  /*0ed0*/  FADD.FTZ R24, R22, R17 ;  /* 0x0000001116187221 */ /* 0x000fce0000010000 */
.L_x_295:
[----:B------:R-:W-:Y:S05]  /*0ee0*/  BSYNC.RECONVERGENT B1 ;  /* 0x0000000000017941 */ /* 0x000fea0003800200 */
.L_x_294:
[----:B------:R-:W-:Y:S05]  /*0ef0*/  @!P1 BRA `(.L_x_290) ;  /* 0x0000000000d89947 */ /* 0x000fea0003800000 */
[----:B------:R-:W-:Y:S01]  /*0f00*/  ISETP.NE.AND P1, PT, R7, 0x1, PT ;  /* 0x000000010700780c */ /* 0x000fe20003f25270 */
[----:B------:R-:W-:Y:S01]  /*0f10*/  BSSY.RECONVERGENT B1, `(.L_x_296) ;  /* 0x0000022000017945 */ /* 0x000fe20003800200 */
[----:B------:R-:W-:-:S11]  /*0f20*/  LOP3.LUT P0, RZ, R9, 0x20, RZ, 0xc0, !PT ;  /* 0x0000002009ff7812 */ /* 0x000fd6000780c0ff */
[----:B------:R-:W-:Y:S05]  /*0f30*/  @!P1 BRA `(.L_x_297) ;  /* 0x00000000007c9947 */ /* 0x000fea0003800000 */
[----:B------:R-:W0:Y:S01]  /*0f40*/  LDC.64 R16, c[0x0][0x448] ;  /* 0x00011200ff107b82 */ /* 0x000e220000000a00 */
[----:B------:R-:W-:-:S07]  /*0f50*/  IMAD R29, R5, R2, R0 ;  /* 0x00000002051d7224 */ /* 0x000fce00078e0200 */
[----:B------:R-:W1:Y:S08]  /*0f60*/  LDC.64 R18, c[0x0][0x450] ;  /* 0x00011400ff127b82 */ /* 0x000e700000000a00 */
[----:B------:R-:W2:Y:S08]  /*0f70*/  LDC.64 R14, c[0x0][0x440] ;  /* 0x00011000ff0e7b82 */ /* 0x000eb00000000a00 */
[----:B------:R-:W3:Y:S01]  /*0f80*/  LDC.64 R20, c[0x0][0x458] ;  /* 0x00011600ff147b82 */ /* 0x000ee20000000a00 */
[----:B0-----:R-:W-:Y:S01]  /*0f90*/  IMAD.WIDE.U32 R10, R29, 0x4, R16 ;  /* 0x000000041d0a7825 */ /* 0x001fe200078e0010 */
[----:B------:R-:W-:-:S04]  /*0fa0*/  LEA R9, R2, R29, 0x5 ;  /* 0x0000001d02097211 */ /* 0x000fc800078e28ff */
[----:B------:R3:W4:Y:S01]  /*0fb0*/  LDG.E R13, desc[UR6][R10.64] ;  /* 0x000000060a0d7981 */ /* 0x000722000c1e1900 */
[----:B-1----:R-:W-:-:S04]  /*0fc0*/  IMAD.WIDE.U32 R22, R29, 0x4, R18 ;  /* 0x000000041d167825 */ /* 0x002fc800078e0012 */
[----:B------:R-:W-:Y:S02]  /*0fd0*/  IMAD.WIDE.U32 R16, R9, 0x4, R16 ;  /* 0x0000000409107825 */ /* 0x000fe400078e0010 */
[----:B------:R-:W5:Y:S02]  /*0fe0*/  LDG.E R22, desc[UR6][R22.64] ;  /* 0x0000000616167981 */ /* 0x000f64000c1e1900 */
[--C-:B--2---:R-:W-:Y:S02]  /*0ff0*/  IMAD.WIDE.U32 R26, R29, 0x4, R14.reuse ;  /* 0x000000041d1a7825 */ /* 0x104fe400078e000e */
[----:B------:R-:W2:Y:S02]  /*1000*/  LDG.E R16, desc[UR6][R16.64] ;  /* 0x0000000610107981 */ /* 0x000ea4000c1e1900 */
[----:B------:R-:W-:Y:S02]  /*1010*/  IMAD.WIDE.U32 R14, R9, 0x4, R14 ;  /* 0x00000004090e7825 */ /* 0x000fe400078e000e */
[----:B------:R-:W2:Y:S02]  /*1020*/  LDG.E R7, desc[UR6][R26.64] ;  /* 0x000000061a077981 */ /* 0x000ea4000c1e1900 */
[----:B---3--:R-:W-:-:S02]  /*1030*/  IMAD.WIDE.U32 R10, R29, 0x4, R20 ;  /* 0x000000041d0a7825 */ /* 0x008fc400078e0014 */
[----:B------:R-:W3:Y:S02]  /*1040*/  LDG.E R15, desc[UR6][R14.64] ;  /* 0x000000060e0f7981 */ /* 0x000ee4000c1e1900 */
[----:B------:R-:W-:-:S04]  /*1050*/  IMAD.WIDE.U32 R18, R9, 0x4, R18 ;  /* 0x0000000409127825 */ /* 0x000fc800078e0012 */
[----:B------:R-:W-:Y:S02]  /*1060*/  IMAD.WIDE.U32 R20, R9, 0x4, R20 ;  /* 0x0000000409147825 */ /* 0x000fe400078e0014 */
[----:B------:R-:W3:Y:S04]  /*1070*/  LDG.E R9, desc[UR6][R10.64] ;  /* 0x000000060a097981 */ /* 0x000ee8000c1e1900 */
[----:B------:R-:W3:Y:S04]  /*1080*/  LDG.E R19, desc[UR6][R18.64] ;  /* 0x0000000612137981 */ /* 0x000ee8000c1e1900 */
[----:B------:R-:W3:Y:S01]  /*1090*/  LDG.E R20, desc[UR6][R20.64] ;  /* 0x0000000614147981 */ /* 0x000ee2000c1e1900 */
[----:B------:R-:W-:Y:S01]  /*10a0*/  IADD3 R5, PT, PT, R5, 0x40, RZ ;  /* 0x0000004005057810 */ /* 0x000fe20007ffe0ff */
[----:B----4-:R-:W-:Y:S01]  /*10b0*/  FADD.FTZ R13, R25, R13 ;  /* 0x0000000d190d7221 */ /* 0x010fe20000010000 */
[----:B-----5:R-:W-:-:S03]  /*10c0*/  FADD.FTZ R12, R12, R22 ;  /* 0x000000160c0c7221 */ /* 0x020fc60000010000 */
[----:B--2---:R-:W-:Y:S01]  /*10d0*/  FADD.FTZ R25, R13, R16 ;  /* 0x000000100d197221 */ /* 0x004fe20000010000 */
[----:B------:R-:W-:-:S04]  /*10e0*/  FADD.FTZ R6, R6, R7 ;  /* 0x0000000706067221 */ /* 0x000fc80000010000 */
[----:B---3--:R-:W-:Y:S01]  /*10f0*/  FADD.FTZ R6, R6, R15 ;  /* 0x0000000f06067221 */ /* 0x008fe20000010000 */
[----:B------:R-:W-:Y:S01]  /*1100*/  FADD.FTZ R9, R24, R9 ;  /* 0x0000000918097221 */ /* 0x000fe20000010000 */
[----:B------:R-:W-:-:S03]  /*1110*/  FADD.FTZ R12, R12, R19 ;  /* 0x000000130c0c7221 */ /* 0x000fc60000010000 */
[----:B------:R-:W-:-:S07]  /*1120*/  FADD.FTZ R24, R9, R20 ;  /* 0x0000001409187221 */ /* 0x000fce0000010000 */
.L_x_297:
[----:B------:R-:W-:Y:S05]  /*1130*/  BSYNC.RECONVERGENT B1 ;  /* 0x0000000000017941 */ /* 0x000fea0003800200 */
.L_x_296:
[----:B------:R-:W-:Y:S05]  /*1140*/  @P0 BRA `(.L_x_290) ;  /* 0x0000000000440947 */ /* 0x000fea0003800000 */
[----:B------:R-:W0:Y:S01]  /*1150*/  LDC.64 R18, c[0x0][0x440] ;  /* 0x00011000ff127b82 */ /* 0x000e220000000a00 */
[----:B------:R-:W-:-:S07]  /*1160*/  IMAD R5, R5, R2, R0 ;  /* 0x0000000205057224 */ /* 0x000fce00078e0200 */
[----:B------:R-:W1:Y:S08]  /*1170*/  LDC.64 R10, c[0x0][0x448] ;  /* 0x00011200ff0a7b82 */ /* 0x000e700000000a00 */
[----:B------:R-:W2:Y:S08]  /*1180*/  LDC.64 R14, c[0x0][0x450] ;  /* 0x00011400ff0e7b82 */ /* 0x000eb00000000a00 */
[----:B------:R-:W3:Y:S01]  /*1190*/  LDC.64 R16, c[0x0][0x458] ;  /* 0x00011600ff107b82 */ /* 0x000ee20000000a00 */
[----:B0-----:R-:W-:-:S06]  /*11a0*/  IMAD.WIDE.U32 R18, R5, 0x4, R18 ;  /* 0x0000000405127825 */ /* 0x001fcc00078e0012 */
[----:B------:R-:W4:Y:S01]  /*11b0*/  LDG.E R19, desc[UR6][R18.64] ;  /* 0x0000000612137981 */ /* 0x000f22000c1e1900 */
[----:B-1----:R-:W-:-:S06]  /*11c0*/  IMAD.WIDE.U32 R10, R5, 0x4, R10 ;  /* 0x00000004050a7825 */ /* 0x002fcc00078e000a */
[----:B------:R-:W5:Y:S01]  /*11d0*/  LDG.E R10, desc[UR6][R10.64] ;  /* 0x000000060a0a7981 */ /* 0x000f62000c1e1900 */
[----:B--2---:R-:W-:-:S06]  /*11e0*/  IMAD.WIDE.U32 R14, R5, 0x4, R14 ;  /* 0x00000004050e7825 */ /* 0x004fcc00078e000e */
[----:B------:R-:W2:Y:S01]  /*11f0*/  LDG.E R15, desc[UR6][R14.64] ;  /* 0x000000060e0f7981 */ /* 0x000ea2000c1e1900 */
[----:B---3--:R-:W-:-:S06]  /*1200*/  IMAD.WIDE.U32 R16, R5, 0x4, R16 ;  /* 0x0000000405107825 */ /* 0x008fcc00078e0010 */
[----:B------:R-:W3:Y:S01]  /*1210*/  LDG.E R17, desc[UR6][R16.64] ;  /* 0x0000000610117981 */ /* 0x000ee2000c1e1900 */
[----:B----4-:R-:W-:Y:S01]  /*1220*/  FADD.FTZ R6, R6, R19 ;  /* 0x0000001306067221 */ /* 0x010fe20000010000 */
[----:B-----5:R-:W-:Y:S01]  /*1230*/  FADD.FTZ R25, R25, R10 ;  /* 0x0000000a19197221 */ /* 0x020fe20000010000 */
[----:B--2---:R-:W-:Y:S01]  /*1240*/  FADD.FTZ R12, R12, R15 ;  /* 0x0000000f0c0c7221 */ /* 0x004fe20000010000 */
[----:B---3--:R-:W-:-:S07]  /*1250*/  FADD.FTZ R24, R24, R17 ;  /* 0x0000001118187221 */ /* 0x008fce0000010000 */
.L_x_290:
[----:B------:R-:W-:Y:S05]  /*1260*/  BSYNC.RECONVERGENT B0 ;  /* 0x0000000000007941 */ /* 0x000fea0003800200 */
.L_x_289:
[----:B------:R-:W0:Y:S01]  /*1270*/  S2R R5, SR_TID.X ;  /* 0x0000000000057919 */ /* 0x000e220000002100 */
[----:B------:R-:W1:Y:S01]  /*1280*/  S2UR UR5, SR_CgaCtaId ;  /* 0x00000000000579c3 */ /* 0x000e620000008800 */
[----:B------:R-:W-:Y:S01]  /*1290*/  UMOV UR4, 0x400 ;  /* 0x0000040000047882 */ /* 0x000fe20000000000 */
[C---:B------:R-:W-:Y:S02]  /*12a0*/  SHF.L.U32 R7, R4.reuse, 0x7, RZ ;  /* 0x0000000704077819 */ /* 0x040fe400000006ff */
[----:B------:R-:W-:Y:S01]  /*12b0*/  ISETP.NE.AND P0, PT, R4, RZ, PT ;  /* 0x000000ff0400720c */ /* 0x000fe20003f05270 */
[----:B-1----:R-:W-:Y:S01]  /*12c0*/  ULEA UR4, UR5, UR4, 0x18 ;  /* 0x0000000405047291 */ /* 0x002fe2000f8ec0ff */
[----:B0-----:R-:W-:-:S04]  /*12d0*/  LOP3.LUT R0, R3, 0x1f, R5, 0x78, !PT ;  /* 0x0000001f03007812 */ /* 0x001fc800078e7805 */
[C---:B------:R-:W-:Y:S02]  /*12e0*/  LOP3.LUT R5, R0.reuse, 0x3e0, R5, 0xf8, !PT ;  /* 0x000003e000057812 */ /* 0x040fe400078ef805 */
[----:B------:R-:W-:Y:S02]  /*12f0*/  SHF.L.U32 R0, R0, 0x2, RZ ;  /* 0x0000000200007819 */ /* 0x000fe400000006ff */
[----:B------:R-:W-:Y:S02]  /*1300*/  LEA R5, R5, UR4, 0x2 ;  /* 0x0000000405057c11 */ /* 0x000fe4000f8e10ff */
[----:B------:R-:W-:-:S03]  /*1310*/  LOP3.LUT R0, R7, R0, RZ, 0xfc, !PT ;  /* 0x0000000007007212 */ /* 0x000fc600078efcff */
[----:B------:R-:W-:Y:S04]  /*1320*/  STS [R5], R25 ;  /* 0x0000001905007388 */ /* 0x000fe80000000800 */
[----:B------:R-:W-:Y:S04]  /*1330*/  STS [R5+0x1000], R6 ;  /* 0x0010000605007388 */ /* 0x000fe80000000800 */
[----:B------:R-:W-:Y:S04]  /*1340*/  STS [R5+0x2000], R24 ;  /* 0x0020001805007388 */ /* 0x000fe80000000800 */
[----:B------:R-:W-:Y:S01]  /*1350*/  STS [R5+0x3000], R12 ;  /* 0x0030000c05007388 */ /* 0x000fe20000000800 */
[----:B------:R-:W-:Y:S06]  /*1360*/  BAR.SYNC.DEFER_BLOCKING 0x0 ;  /* 0x0000000000007b1d */ /* 0x000fec0000010000 */
[----:B------:R-:W0:Y:S04]  /*1370*/  LDS R11, [R0+UR4+0x1000] ;  /* 0x00100004000b7984 */ /* 0x000e280008000800 */
[----:B------:R-:W1:Y:S04]  /*1380*/  LDS R7, [R0+UR4] ;  /* 0x0000000400077984 */ /* 0x000e680008000800 */
[----:B------:R-:W2:Y:S04]  /*1390*/  LDS R10, [R0+UR4+0x2000] ;  /* 0x00200004000a7984 */ /* 0x000ea80008000800 */
[----:B------:R-:W3:Y:S04]  /*13a0*/  LDS R9, [R0+UR4+0x3000] ;  /* 0x0030000400097984 */ /* 0x000ee80008000800 */
[----:B0-----:R-:W0:Y:S04]  /*13b0*/  SHFL.BFLY PT, R14, R11, 0x1, 0x1f ;  /* 0x0c201f000b0e7f89 */ /* 0x001e2800000e0000 */
[----:B-1----:R-:W1:Y:S04]  /*13c0*/  SHFL.BFLY PT, R16, R7, 0x1, 0x1f ;  /* 0x0c201f0007107f89 */ /* 0x002e6800000e0000 */
[----:B--2---:R-:W2:Y:S04]  /*13d0*/  SHFL.BFLY PT, R13, R10, 0x1, 0x1f ;  /* 0x0c201f000a0d7f89 */ /* 0x004ea800000e0000 */
[----:B---3--:R-:W3:Y:S01]  /*13e0*/  SHFL.BFLY PT, R6, R9, 0x1, 0x1f ;  /* 0x0c201f0009067f89 */ /* 0x008ee200000e0000 */
[----:B0-----:R-:W-:Y:S01]  /*13f0*/  FADD.FTZ R14, R11, R14 ;  /* 0x0000000e0b0e7221 */ /* 0x001fe20000010000 */
[----:B-1----:R-:W-:-:S04]  /*1400*/  FADD.FTZ R16, R7, R16 ;  /* 0x0000001007107221 */ /* 0x002fc80000010000 */
[----:B------:R-:W0:Y:S01]  /*1410*/  SHFL.BFLY PT, R5, R14, 0x2, 0x1f ;  /* 0x0c401f000e057f89 */ /* 0x000e2200000e0000 */
[----:B--2---:R-:W-:-:S03]  /*1420*/  FADD.FTZ R15, R10, R13 ;  /* 0x0000000d0a0f7221 */ /* 0x004fc60000010000 */
[----:B------:R-:W1:Y:S01]  /*1430*/  SHFL.BFLY PT, R13, R16, 0x2, 0x1f ;  /* 0x0c401f00100d7f89 */ /* 0x000e6200000e0000 */
[----:B---3--:R-:W-:-:S03]  /*1440*/  FADD.FTZ R12, R9, R6 ;  /* 0x00000006090c7221 */ /* 0x008fc60000010000 */
[----:B------:R-:W2:Y:S04]  /*1450*/  SHFL.BFLY PT, R0, R15, 0x2, 0x1f ;  /* 0x0c401f000f007f89 */ /* 0x000ea800000e0000 */
[----:B------:R-:W3:Y:S01]  /*1460*/  SHFL.BFLY PT, R11, R12, 0x2, 0x1f ;  /* 0x0c401f000c0b7f89 */ /* 0x000ee200000e0000 */
[----:B0-----:R-:W-:Y:S01]  /*1470*/  FADD.FTZ R5, R14, R5 ;  /* 0x000000050e057221 */ /* 0x001fe20000010000 */
[----:B-1----:R-:W-:Y:S01]  /*1480*/  FADD.FTZ R13, R16, R13 ;  /* 0x0000000d100d7221 */ /* 0x002fe20000010000 */
[----:B--2---:R-:W-:-:S04]  /*1490*/  FADD.FTZ R17, R15, R0 ;  /* 0x000000000f117221 */ /* 0x004fc80000010000 */
[----:B------:R-:W0:Y:S01]  /*14a0*/  SHFL.BFLY PT, R6, R13, 0x4, 0x1f ;  /* 0x0c801f000d067f89 */ /* 0x000e2200000e0000 */
[----:B---3--:R-:W-:-:S03]  /*14b0*/  FADD.FTZ R11, R12, R11 ;  /* 0x0000000b0c0b7221 */ /* 0x008fc60000010000 */
[----:B------:R-:W1:Y:S04]  /*14c0*/  SHFL.BFLY PT, R0, R5, 0x4, 0x1f ;  /* 0x0c801f0005007f89 */ /* 0x000e6800000e0000 */
[----:B------:R-:W2:Y:S04]  /*14d0*/  SHFL.BFLY PT, R18, R17, 0x4, 0x1f ;  /* 0x0c801f0011127f89 */ /* 0x000ea800000e0000 */
[----:B------:R-:W3:Y:S01]  /*14e0*/  SHFL.BFLY PT, R10, R11, 0x4, 0x1f ;  /* 0x0c801f000b0a7f89 */ /* 0x000ee200000e0000 */
        /* <DEDUP_REMOVED lines=9> */
[----:B------:R-:W-:Y:S01]  /*1580*/  SHF.L.U32 R9, R8, 0x1, RZ ;  /* 0x0000000108097819 */ /* 0x000fe200000006ff */
[----:B-1----:R-:W-:-:S03]  /*1590*/  FADD.FTZ R7, R0, R7 ;  /* 0x0000000700077221 */ /* 0x002fc60000010000 */
[----:B------:R-:W0:Y:S01]  /*15a0*/  SHFL.BFLY PT, R10, R5, 0x10, 0x1f ;  /* 0x0e001f00050a7f89 */ /* 0x000e2200000e0000 */
[----:B------:R-:W-:Y:S01]  /*15b0*/  ISETP.GE.U32.AND P1, PT, R9, R2, PT ;  /* 0x000000020900720c */ /* 0x000fe20003f26070 */
[----:B--2---:R-:W-:Y:S02]  /*15c0*/  FADD.FTZ R19, R18, R19 ;  /* 0x0000001312137221 */ /* 0x004fe40000010000 */
[----:B------:R-:W1:Y:S01]  /*15d0*/  SHFL.BFLY PT, R6, R7, 0x10, 0x1f ;  /* 0x0e001f0007067f89 */ /* 0x000e6200000e0000 */
[----:B------:R-:W-:Y:S01]  /*15e0*/  @!P0 LEA R9, R3, UR4, 0x2 ;  /* 0x0000000403098c11 */ /* 0x000fe2000f8e10ff */
[----:B---3--:R-:W-:Y:S02]  /*15f0*/  FADD.FTZ R15, R12, R15 ;  /* 0x0000000f0c0f7221 */ /* 0x008fe40000010000 */
[----:B------:R-:W2:Y:S04]  /*1600*/  SHFL.BFLY PT, R14, R19, 0x10, 0x1f ;  /* 0x0e001f00130e7f89 */ /* 0x000ea800000e0000 */
[----:B------:R-:W3:Y:S01]  /*1610*/  SHFL.BFLY PT, R0, R15, 0x10, 0x1f ;  /* 0x0e001f000f007f89 */ /* 0x000ee200000e0000 */
[----:B0-----:R-:W-:Y:S01]  /*1620*/  FADD.FTZ R10, R5, R10 ;  /* 0x0000000a050a7221 */ /* 0x001fe20000010000 */
[----:B-1----:R-:W-:-:S04]  /*1630*/  FADD.FTZ R6, R7, R6 ;  /* 0x0000000607067221 */ /* 0x002fc80000010000 */
[----:B------:R0:W-:Y:S01]  /*1640*/  @!P0 STS [R9+0x4000], R10 ;  /* 0x0040000a09008388 */ /* 0x0001e20000000800 */
[----:B--2---:R-:W-:-:S03]  /*1650*/  FADD.FTZ R14, R19, R14 ;  /* 0x0000000e130e7221 */ /* 0x004fc60000010000 */
[----:B------:R0:W-:Y:S01]  /*1660*/  @!P0 STS [R9+0x4080], R6 ;  /* 0x0040800609008388 */ /* 0x0001e20000000800 */
[----:B---3--:R-:W-:-:S03]  /*1670*/  FADD.FTZ R0, R15, R0 ;  /* 0x000000000f007221 */ /* 0x008fc60000010000 */
        /* <DEDUP_REMOVED lines=11> */
[----:B------:R-:W3:Y:S03]  /*1730*/  LDC.64 R10, c[0x0][0x480] ;  /* 0x00012000ff0a7b82 */ /* 0x000ee60000000a00 */
[----:B------:R-:W4:Y:S04]  /*1740*/  LDS.64 R16, [R0+0x4100] ;  /* 0x0041000000107984 */ /* 0x000f280000000a00 */
[----:B------:R-:W5:Y:S01]  /*1750*/  LDS.64 R18, [R0+0x4180] ;  /* 0x0041800000127984 */ /* 0x000f620000000a00 */
[----:B------:R-:W1:Y:S01]  /*1760*/  LDC.64 R4, c[0x0][0x498] ;  /* 0x00012600ff047b82 */ /* 0x000e620000000a00 */
[----:B0-----:R-:W-:-:S07]  /*1770*/  IMAD.WIDE.U32 R6, R8, 0x4, R6 ;  /* 0x0000000408067825 */ /* 0x001fce00078e0006 */
[----:B------:R-:W0:Y:S01]  /*1780*/  LDC.64 R2, c[0x0][0x490] ;  /* 0x00012400ff027b82 */ /* 0x000e220000000a00 */
[----:B---3--:R-:W-:-:S04]  /*1790*/  IMAD.WIDE.U32 R10, R8, 0x4, R10 ;  /* 0x00000004080a7825 */ /* 0x008fc800078e000a */
[C---:B-1----:R-:W-:Y:S01]  /*17a0*/  IMAD.WIDE.U32 R4, R8.reuse, 0x4, R4 ;  /* 0x0000000408047825 */ /* 0x042fe200078e0004 */
[----:B------:R-:W-:Y:S02]  /*17b0*/  F2FP.BF16.F32.PACK_AB R13, R13, R12 ;  /* 0x0000000c0d0d723e */ /* 0x000fe400000010ff */
[----:B--2---:R-:W-:Y:S01]  /*17c0*/  F2FP.BF16.F32.PACK_AB R15, R15, R14 ;  /* 0x0000000e0f0f723e */ /* 0x004fe200000010ff */
[----:B0-----:R-:W-:Y:S02]  /*17d0*/  IMAD.WIDE.U32 R2, R8, 0x4, R2 ;  /* 0x0000000408027825 */ /* 0x001fe400078e0002 */
[----:B------:R-:W-:Y:S01]  /*17e0*/  STG.E desc[UR6][R6.64], R13 ;  /* 0x0000000d06007986 */ /* 0x000fe2000c101906 */
[----:B----4-:R-:W-:-:S03]  /*17f0*/  F2FP.BF16.F32.PACK_AB R17, R17, R16 ;  /* 0x000000101111723e */ /* 0x010fc600000010ff */
[----:B------:R-:W-:Y:S01]  /*1800*/  STG.E desc[UR6][R10.64], R15 ;  /* 0x0000000f0a007986 */ /* 0x000fe2000c101906 */
[----:B-----5:R-:W-:-:S03]  /*1810*/  F2FP.BF16.F32.PACK_AB R19, R19, R18 ;  /* 0x000000121313723e */ /* 0x020fc600000010ff */
[----:B------:R-:W-:Y:S04]  /*1820*/  STG.E desc[UR6][R4.64], R17 ;  /* 0x0000001104007986 */ /* 0x000fe8000c101906 */
[----:B------:R-:W-:Y:S01]  /*1830*/  STG.E desc[UR6][R2.64], R19 ;  /* 0x0000001302007986 */ /* 0x000fe2000c101906 */
[----:B------:R-:W-:Y:S05]  /*1840*/  EXIT ;  /* 0x000000000000794d */ /* 0x000fea0003800000 */
.L_x_298:
        /* <DEDUP_REMOVED lines=11> */
.L_x_4803:


//--------------------- .text._ZN10layer_norm31ln_parallel_residual_bwd_kernelINS_13Kernel_traitsI13__nv_bfloat16S2_S2_S2_fjLj8192ELj1ELj1ELj8ELj16ENS_18Kernel_traits_baseILj8192ES2_S2_S2_S2_fjLj256EEEEELb1ELb1ELb0EEEvNS_9BwdParamsE --------------------------
	.section	.text._ZN10layer_norm31ln_parallel_residual_bwd_kernelINS_13Kernel_traitsI13__nv_bfloat16S2_S2_S2_fjLj8192ELj1ELj1ELj8ELj16ENS_18Kernel_traits_baseILj8192ES2_S2_S2_S2_fjLj256EEEEELb1ELb1ELb0EEEvNS_9BwdParamsE,"ax",@progbits
	.align	128
        .global         _ZN10layer_norm31ln_parallel_residual_bwd_kernelINS_13Kernel_traitsI13__nv_bfloat16S2_S2_S2_fjLj8192ELj1ELj1ELj8ELj16ENS_18Kernel_traits_baseILj8192ES2_S2_S2_S2_fjLj256EEEEELb1ELb1ELb0EEEvNS_9BwdParamsE
        .type           _ZN10layer_norm31ln_parallel_residual_bwd_kernelINS_13Kernel_traitsI13__nv_bfloat16S2_S2_S2_fjLj8192ELj1ELj1ELj8ELj16ENS_18Kernel_traits_baseILj8192ES2_S2_S2_S2_fjLj256EEEEELb1ELb1ELb0EEEvNS_9BwdParamsE,@function
        .size           _ZN10layer_norm31ln_parallel_residual_bwd_kernelINS_13Kernel_traitsI13__nv_bfloat16S2_S2_S2_fjLj8192ELj1ELj1ELj8ELj16ENS_18Kernel_traits_baseILj8192ES2_S2_S2_S2_fjLj256EEEEELb1ELb1ELb0EEEvNS_9BwdParamsE,(.L_x_4804 - _ZN10layer_norm31ln_parallel_residual_bwd_kernelINS_13Kernel_traitsI13__nv_bfloat16S2_S2_S2_fjLj8192ELj1ELj1ELj8ELj16ENS_18Kernel_traits_baseILj8192ES2_S2_S2_S2_fjLj256EEEEELb1ELb1ELb0EEEvNS_9BwdParamsE)
        .other          _ZN10layer_norm31ln_parallel_residual_bwd_kernelINS_13Kernel_traitsI13__nv_bfloat16S2_S2_S2_fjLj8192ELj1ELj1ELj8ELj16ENS_18Kernel_traits_baseILj8192ES2_S2_S2_S2_fjLj256EEEEELb1ELb1ELb0EEEvNS_9BwdParamsE,@"STO_CUDA_ENTRY STV_DEFAULT"
_ZN10layer_norm31ln_parallel_residual_bwd_kernelINS_13Kernel_traitsI13__nv_bfloat16S2_S2_S2_fjLj8192ELj1ELj1ELj8ELj16ENS_18Kernel_traits_baseILj8192ES2_S2_S2_S2_fjLj256EEEEELb1ELb1ELb0EEEvNS_9BwdParamsE:
.text._ZN10layer_norm31ln_parallel_residual_bwd_kernelINS_13Kernel_traitsI13__nv_bfloat16S2_S2_S2_fjLj8192ELj1ELj1ELj8ELj16ENS_18Kernel_traits_baseILj8192ES2_S2_S2_S2_fjLj256EEEEELb1ELb1ELb0EEEvNS_9BwdParamsE:
[----:B------:R-:W-:Y:S01]  /*0000*/  LDC R1, c[0x0][0x37c] ;  /* 0x0000df00ff017b82 */ /* 0x000fe20000000800 */
[----:B------:R-:W0:Y:S01]  /*0010*/  S2R R216, SR_TID.X ;  /* 0x0000000000d87919 */ /* 0x000e220000002100 */
[----:B------:R-:W1:Y:S01]  /*0020*/  LDCU UR4, c[0x0][0x388] ;  /* 0x00007100ff0477ac */ /* 0x000e620008000800 */
[----:B------:R-:W2:Y:S01]  /*0030*/  LDCU.64 UR10, c[0x0][0x358] ;  /* 0x00006b00ff0a77ac */ /* 0x000ea20008000a00 */
[----:B------:R-:W3:Y:S01]  /*0040*/  LDCU UR5, c[0x0][0x384] ;  /* 0x00007080ff0577ac */ /* 0x000ee20008000800 */
[----:B-1----:R-:W-:-:S05]  /*0050*/  IMAD.U32 R0, RZ, RZ, UR4 ;  /* 0x00000004ff007e24 */ /* 0x002fca000f8e00ff */
[----:B------:R-:W-:-:S04]  /*0060*/  SHF.R.S32.HI R3, RZ, 0x1f, R0 ;  /* 0x0000001fff037819 */ /* 0x000fc80000011400 */
[----:B------:R-:W-:Y:S02]  /*0070*/  LEA.HI R2, R3, R0, RZ, 0x3 ;  /* 0x0000000003027211 */ /* 0x000fe400078f18ff */
[----:B0-----:R-:W-:Y:S01]  /*0080*/  LOP3.LUT R5, R216, 0xff, RZ, 0x3c, !PT ;  /* 0x000000ffd8057812 */ /* 0x001fe200078e3cff */
[----:B------:R-:W-:-:S03]  /*0090*/  IMAD.MOV.U32 R3, RZ, RZ, R216 ;  /* 0x000000ffff037224 */ /* 0x000fc600078e00d8 */
[----:B------:R-:W-:-:S04]  /*00a0*/  LEA.HI.SX32 R2, R2, R5, 0x1d ;  /* 0x0000000502027211 */ /* 0x000fc800078feaff */
[C---:B------:R-:W-:Y:S02]  /*00b0*/  ISETP.GE.U32.AND P0, PT, R2.reuse, 0x200, PT ;  /* 0x000002000200780c */ /* 0x040fe40003f06070 */
[C---:B------:R-:W-:Y:S02]  /*00c0*/  ISETP.GE.U32.AND P1, PT, R2.reuse, 0x300, PT ;  /* 0x000003000200780c */ /* 0x040fe40003f26070 */
[C---:B------:R-:W-:Y:S02]  /*00d0*/  ISETP.GE.U32.AND P2, PT, R2.reuse, 0x100, PT ;  /* 0x000001000200780c */ /* 0x040fe40003f46070 */
[----:B------:R-:W-:-:S07]  /*00e0*/  ISETP.GE.U32.AND P3, PT, R2, 0x400, PT ;  /* 0x000004000200780c */ /* 0x000fce0003f66070 */
[----:B------:R-:W0:Y:S04]  /*00f0*/  @P0 LDC.64 R6, c[0x0][0x3d0] ;  /* 0x0000f400ff060b82 */ /* 0x000e280000000a00 */
[----:B------:R-:W-:-:S04]  /*0100*/  @P2 LOP3.LUT R3, R216, 0x100, RZ, 0xfc, !PT ;  /* 0x00000100d8032812 */ /* 0x000fc800078efcff */
[----:B------:R-:W1:Y:S08]  /*0110*/  @P1 LDC.64 R8, c[0x0][0x3d0] ;  /* 0x0000f400ff081b82 */ /* 0x000e700000000a00 */
[----:B------:R-:W4:Y:S08]  /*0120*/  @P3 LDC.64 R12, c[0x0][0x3d0] ;  /* 0x0000f400ff0c3b82 */ /* 0x000f300000000a00 */
[----:B------:R-:W3:Y:S01]  /*0130*/  @P2 LDC.64 R4, c[0x0][0x3d0] ;  /* 0x0000f400ff042b82 */ /* 0x000ee20000000a00 */
[C---:B0-----:R-:W-:Y:S01]  /*0140*/  @P0 IMAD.WIDE.U32 R6, R3.reuse, 0x10, R6 ;  /* 0x0000001003060825 */ /* 0x041fe200078e0006 */
[----:B------:R-:W-:-:S04]  /*0150*/  @P0 IADD3 R3, PT, PT, R3, 0x100, RZ ;  /* 0x0000010003030810 */ /* 0x000fc80007ffe0ff */
[----:B--2---:R0:W5:Y:S01]  /*0160*/  @P0 LDG.E.128 R120, desc[UR10][R6.64] ;  /* 0x0000000a06780981 */ /* 0x004162000c1e1d00 */
[----:B-1----:R-:W-:-:S04]  /*0170*/  @P1 IMAD.WIDE.U32 R10, R3, 0x10, R8 ;  /* 0x00000010030a1825 */ /* 0x002fc800078e0008 */
[----:B------:R-:W-:Y:S01]  /*0180*/  @P1 VIADD R3, R3, 0x100 ;  /* 0x0000010003031836 */ /* 0x000fe20000000000 */
[----:B------:R0:W5:Y:S03]  /*0190*/  @P1 LDG.E.128 R116, desc[UR10][R10.64] ;  /* 0x0000000a0a741981 */ /* 0x000166000c1e1d00 */
[----:B----4-:R-:W-:-:S05]  /*01a0*/  @P3 IMAD.WIDE.U32 R8, R3, 0x10, R12 ;  /* 0x0000001003083825 */ /* 0x010fca00078e000c */
[----:B------:R0:W5:Y:S01]  /*01b0*/  @P3 LDG.E.128 R112, desc[UR10][R8.64] ;  /* 0x0000000a08703981 */ /* 0x000162000c1e1d00 */
[----:B---3--:R-:W-:-:S05]  /*01c0*/  @P2 IMAD.WIDE.U32 R4, R216, 0x10, R4 ;  /* 0x00000010d8042825 */ /* 0x008fca00078e0004 */
[----:B------:R0:W5:Y:S01]  /*01d0*/  @P2 LDG.E.128 R108, desc[UR10][R4.64] ;  /* 0x0000000a046c2981 */ /* 0x000162000c1e1d00 */
[----:B------:R-:W1:Y:S01]  /*01e0*/  S2UR UR4, SR_CTAID.X ;  /* 0x00000000000479c3 */ /* 0x000e620000002500 */
[----:B------:R-:W-:Y:S02]  /*01f0*/  CS2R R104, SRZ ;  /* 0x0000000000687805 */ /* 0x000fe4000001ff00 */
[----:B------:R-:W-:Y:S02]  /*0200*/  CS2R R106, SRZ ;  /* 0x00000000006a7805 */ /* 0x000fe4000001ff00 */
[----:B------:R-:W-:Y:S02]  /*0210*/  CS2R R100, SRZ ;  /* 0x0000000000647805 */ /* 0x000fe4000001ff00 */
[----:B------:R-:W-:Y:S02]  /*0220*/  CS2R R102, SRZ ;  /* 0x0000000000667805 */ /* 0x000fe4000001ff00 */
[----:B------:R-:W-:-:S02]  /*0230*/  CS2R R96, SRZ ;  /* 0x0000000000607805 */ /* 0x000fc4000001ff00 */
[----:B-1----:R-:W-:-:S04]  /*0240*/  MOV R3, UR4 ;  /* 0x0000000400037c02 */ /* 0x002fc80008000f00 */
[----:B------:R-:W-:Y:S02]  /*0250*/  ISETP.GE.AND P4, PT, R3, UR5, PT ;  /* 0x0000000503007c0c */ /* 0x000fe4000bf86270 */
        /* <DEDUP_REMOVED lines=27> */
[----:B0-----:R-:W-:Y:S06]  /*0410*/  @P4 BRA `(.L_x_299) ;  /* 0x000000c000084947 */ /* 0x001fec0003800000 */
[----:B------:R-:W0:Y:S01]  /*0420*/  LDCU.U8 UR4, c[0x0][0x410] ;  /* 0x00008200ff0477ac */ /* 0x000e220008000000 */
        /* <DEDUP_REMOVED lines=48> */
[----:B------:R-:W-:-:S02]  /*0730*/  P2R R148, PR, RZ, 0x1 ;  /* 0x00000001ff947803 */ /* 0x000fc40000000000 */
[----:B------:R-:W-:Y:S02]  /*0740*/  CS2R R44, SRZ ;  /* 0x00000000002c7805 */ /* 0x000fe4000001ff00 */
[----:B------:R-:W-:Y:S01]  /*0750*/  CS2R R46, SRZ ;  /* 0x00000000002e7805 */ /* 0x000fe2000001ff00 */
[----:B------:R-:W-:Y:S01]  /*0760*/  UPLOP3.LUT UP1, UPT, UPT, UPT, UPT, 0x40, 0x4 ;  /* 0x000000000004789c */ /* 0x000fe20003f2e870 */
[----:B------:R-:W0:Y:S01]  /*0770*/  LDCU UR14, c[0x0][0x408] ;  /* 0x00008100ff0e77ac */ /* 0x000e220008000800 */
[----:B------:R-:W1:Y:S01]  /*0780*/  LDCU UR9, c[0x0][0x400] ;  /* 0x00008000ff0977ac */ /* 0x000e620008000800 */
[----:B------:R-:W2:Y:S01]  /*0790*/  LDCU.64 UR6, c[0x0][0x478] ;  /* 0x00008f00ff0677ac */ /* 0x000ea20008000a00 */
[----:B------:R-:W3:Y:S01]  /*07a0*/  LDCU.64 UR16, c[0x0][0x438] ;  /* 0x00008700ff1077ac */ /* 0x000ee20008000a00 */
[----:B------:R-:W4:Y:S06]  /*07b0*/  LDCU.64 UR12, c[0x0][0x470] ;  /* 0x00008e00ff0c77ac */ /* 0x000f2c0008000a00 */
.L_x_350:
[----:B0-234-:R-:W0:Y:S01]  /*07c0*/  LDC.64 R140, c[0x0][0x3c0] ;  /* 0x0000f000ff8c7b82 */ /* 0x01de220000000a00 */
[----:B------:R-:W-:-:S07]  /*07d0*/  ISETP.NE.AND P4, PT, R148, RZ, PT ;  /* 0x000000ff9400720c */ /* 0x000fce0003f85270 */
[----:B------:R-:W1:Y:S01]  /*07e0*/  LDC R0, c[0x0][0x388] ;  /* 0x0000e200ff007b82 */ /* 0x000e620000000800 */
[----:B0-----:R-:W-:-:S07]  /*07f0*/  IMAD.WIDE R142, R3, 0x4, R140 ;  /* 0x00000004038e7825 */ /* 0x001fce00078e028c */
[----:B------:R-:W0:Y:S01]  /*0800*/  LDC.64 R140, c[0x0][0x3c8] ;  /* 0x0000f200ff8c7b82 */ /* 0x000e220000000a00 */
[----:B------:R-:W2:Y:S01]  /*0810*/  LDG.E R142, desc[UR10][R142.64] ;  /* 0x0000000a8e8e7981 */ /* 0x000ea2000c1e1900 */
[C---:B------:R-:W-:Y:S01]  /*0820*/  ISETP.GE.U32.AND P0, PT, R2.reuse, 0x200, PT ;  /* 0x000002000200780c */ /* 0x040fe20003f06070 */
[----:B-1----:R-:W-:Y:S01]  /*0830*/  IMAD R20, R3, R0, RZ ;  /* 0x0000000003147224 */ /* 0x002fe200078e02ff */
[C---:B------:R-:W-:Y:S02]  /*0840*/  ISETP.GE.U32.AND P1, PT, R2.reuse, 0x300, PT ;  /* 0x000003000200780c */ /* 0x040fe40003f26070 */
[----:B------:R-:W-:Y:S02]  /*0850*/  ISETP.GE.U32.AND P3, PT, R2, 0x400, PT ;  /* 0x000004000200780c */ /* 0x000fe40003f66070 */
[----:B------:R-:W-:-:S04]  /*0860*/  SHF.R.S32.HI R145, RZ, 0x1f, R20 ;  /* 0x0000001fff917819 */ /* 0x000fc80000011414 */
[----:B------:R-:W-:Y:S01]  /*0870*/  LEA.HI R145, R145, R20, RZ, 0x3 ;  /* 0x0000001491917211 */ /* 0x000fe200078f18ff */
[----:B------:R-:W-:Y:S03]  /*0880*/  BSSY.RECONVERGENT B0, `(.L_x_300) ;  /* 0x0000075000007945 */ /* 0x000fe60003800200 */
[----:B------:R-:W-:Y:S01]  /*0890*/  LEA.HI.SX32 R20, R145, R216, 0x1d ;  /* 0x000000d891147211 */ /* 0x000fe200078feaff */
[----:B0-----:R-:W-:-:S05]  /*08a0*/  IMAD.WIDE R140, R3, 0x4, R140 ;  /* 0x00000004038c7825 */ /* 0x001fca00078e028c */
[----:B-----5:R0:W5:Y:S01]  /*08b0*/  LDG.E R157, desc[UR10][R140.64] ;  /* 0x0000000a8c9d7981 */ /* 0x020162000c1e1900 */
[----:B------:R-:W-:Y:S02]  /*08c0*/  HFMA2 R186, -RZ, RZ, 0, 0 ;  /* 0x00000000ffba7431 */ /* 0x000fe400000001ff */
[----:B------:R-:W-:Y:S02]  /*08d0*/  IMAD.MOV.U32 R155, RZ, RZ, RZ ;  /* 0x000000ffff9b7224 */ /* 0x000fe400078e00ff */
[----:B------:R-:W-:Y:S01]  /*08e0*/  IMAD.MOV.U32 R187, RZ, RZ, R20 ;  /* 0x000000ffffbb7224 */ /* 0x000fe200078e0014 */
[----:B--2---:R-:W-:Y:S01]  /*08f0*/  FSEL R154, R142, RZ, !P4 ;  /* 0x000000ff8e9a7208 */ /* 0x004fe20006000000 */
[----:B0-----:R-:W-:Y:S06]  /*0900*/  @!P2 BRA `(.L_x_301) ;  /* 0x0000000400b0a947 */ /* 0x001fec0003800000 */
[----:B------:R-:W0:Y:S08]  /*0910*/  LDC.64 R140, c[0x0][0x3a8] ;  /* 0x0000ea00ff8c7b82 */ /* 0x000e300000000a00 */
[----:B------:R-:W1:Y:S01]  /*0920*/  LDC.64 R144, c[0x0][0x428] ;  /* 0x00010a00ff907b82 */ /* 0x000e620000000a00 */
[----:B---3--:R-:W-:-:S07]  /*0930*/  ISETP.NE.U32.AND P2, PT, RZ, UR16, PT ;  /* 0x00000010ff007c0c */ /* 0x008fce000bf45070 */
[----:B------:R-:W2:Y:S01]  /*0940*/  LDC.64 R150, c[0x0][0x3b0] ;  /* 0x0000ec00ff967b82 */ /* 0x000ea20000000a00 */
[----:B0-----:R-:W-:-:S06]  /*0950*/  IMAD.WIDE.U32 R140, R20, 0x10, R140 ;  /* 0x00000010148c7825 */ /* 0x001fcc00078e008c */
[----:B------:R-:W3:Y:S01]  /*0960*/  LDG.E.128 R140, desc[UR10][R140.64] ;  /* 0x0000000a8c8c7981 */ /* 0x000ee2000c1e1d00 */
[----:B-1----:R-:W-:Y:S01]  /*0970*/  IMAD.WIDE.U32 R144, R20, 0x10, R144 ;  /* 0x0000001014907825 */ /* 0x002fe200078e0090 */
[----:B------:R-:W-:-:S05]  /*0980*/  ISETP.NE.AND.EX P2, PT, RZ, UR17, PT, P2 ;  /* 0x00000011ff007c0c */ /* 0x000fca000bf45320 */
[----:B------:R-:W3:Y:S01]  /*0990*/  LDG.E.128 R144, desc[UR10][R144.64] ;  /* 0x0000000a90907981 */ /* 0x000ee2000c1e1d00 */
[----:B----4-:R-:W-:Y:S01]  /*09a0*/  ISETP.NE.U32.AND P4, PT, RZ, UR12, PT ;  /* 0x0000000cff007c0c */ /* 0x010fe2000bf85070 */
[----:B--2---:R-:W-:-:S03]  /*09b0*/  IMAD.WIDE.U32 R150, R20, 0x8, R150 ;  /* 0x0000000814967825 */ /* 0x004fc600078e0096 */
[----:B------:R-:W-:Y:S02]  /*09c0*/  ISETP.NE.AND.EX P4, PT, RZ, UR13, PT, P4 ;  /* 0x0000000dff007c0c */ /* 0x000fe4000bf85340 */
[----:B------:R-:W5:Y:S01]  /*09d0*/  LDG.E.64 R214, desc[UR10][R150.64] ;  /* 0x0000000a96d67981 */ /* 0x000f62000c1e1b00 */
[----:B------:R-:W0:Y:S10]  /*09e0*/  @P2 LDC.64 R152, c[0x0][0x438] ;  /* 0x00010e00ff982b82 */ /* 0x000e340000000a00 */
[----:B------:R-:W1:Y:S01]  /*09f0*/  @P4 LDC.64 R148, c[0x0][0x3b8] ;  /* 0x0000ee00ff944b82 */ /* 0x000e620000000a00 */
[----:B0-----:R-:W-:-:S05]  /*0a00*/  @P2 IMAD.WIDE.U32 R152, R20, 0x10, R152 ;  /* 0x0000001014982825 */ /* 0x001fca00078e0098 */
[----:B------:R-:W5:Y:S01]  /*0a10*/  @P2 LDG.E.128 R40, desc[UR10][R152.64] ;  /* 0x0000000a98282981 */ /* 0x000f62000c1e1d00 */
[----:B------:R-:W-:Y:S01]  /*0a20*/  SHF.L.U32 R205, R108, 0x10, RZ ;  /* 0x000000106ccd7819 */ /* 0x000fe200000006ff */
[----:B------:R-:W-:Y:S01]  /*0a30*/  IMAD.U32 R204, R7, 0x10000, RZ ;  /* 0x0001000007cc7824 */ /* 0x000fe200078e00ff */
[----:B------:R-:W-:Y:S01]  /*0a40*/  SHF.L.U32 R200, R6, 0x10, RZ ;  /* 0x0000001006c87819 */ /* 0x000fe200000006ff */
[----:B------:R-:W-:Y:S02]  /*0a50*/  IMAD.U32 R201, R109, 0x10000, RZ ;  /* 0x000100006dc97824 */ /* 0x000fe400078e00ff */
[----:B-1----:R-:W-:Y:S01]  /*0a60*/  @P4 IMAD.WIDE.U32 R148, R20, 0x8, R148 ;  /* 0x0000000814944825 */ /* 0x002fe200078e0094 */
[----:B------:R-:W-:-:S04]  /*0a70*/  SHF.L.U32 R197, R110, 0x10, RZ ;  /* 0x000000106ec57819 */ /* 0x000fc800000006ff */
[----:B------:R0:W5:Y:S01]  /*0a80*/  @P4 LDG.E.64 R224, desc[UR10][R148.64] ;  /* 0x0000000a94e04981 */ /* 0x000162000c1e1b00 */
[----:B------:R-:W-:Y:S01]  /*0a90*/  IMAD.U32 R158, R111, 0x10000, RZ ;  /* 0x000100006f9e7824 */ /* 0x000fe200078e00ff */
[C---:B---3--:R-:W-:Y:S02]  /*0aa0*/  SHF.L.U32 R159, R140.reuse, 0x10, RZ ;  /* 0x000000108c9f7819 */ /* 0x048fe400000006ff */
[----:B------:R-:W-:Y:S01]  /*0ab0*/  PRMT R155, R140, 0x7632, R155 ;  /* 0x000076328c9b7816 */ /* 0x000fe2000000009b */
[----:B------:R-:W-:Y:S02]  /*0ac0*/  IMAD.U32 R161, R141, 0x10000, RZ ;  /* 0x000100008da17824 */ /* 0x000fe400078e00ff */
[----:B------:R-:W-:Y:S01]  /*0ad0*/  FADD.FTZ R140, -R154, R159 ;  /* 0x0000009f9a8c7221 */ /* 0x000fe20000010100 */
[----:B------:R-:W-:-:S03]  /*0ae0*/  SHF.L.U32 R187, R142, 0x10, RZ ;  /* 0x000000108ebb7819 */ /* 0x000fc600000006ff */
[----:B-----5:R-:W-:Y:S01]  /*0af0*/  FMUL.FTZ R207, R157, R140 ;  /* 0x0000008c9dcf7220 */ /* 0x020fe20000410000 */
[C---:B------:R-:W-:Y:S01]  /*0b00*/  FADD.FTZ R140, -R154.reuse, R161 ;  /* 0x000000a19a8c7221 */ /* 0x040fe20000010100 */
[C---:B------:R-:W-:Y:S01]  /*0b10*/  PRMT R186, R143.reuse, 0x7632, R186 ;  /* 0x000076328fba7816 */ /* 0x040fe200000000ba */
[----:B------:R-:W-:Y:S02]  /*0b20*/  IMAD.U32 R143, R143, 0x10000, RZ ;  /* 0x000100008f8f7824 */ /* 0x000fe400078e00ff */
[----:B------:R-:W-:Y:S01]  /*0b30*/  FMUL.FTZ R203, R157, R140 ;  /* 0x0000008c9dcb7220 */ /* 0x000fe20000410000 */
[C---:B------:R-:W-:Y:S01]  /*0b40*/  FADD.FTZ R140, -R154.reuse, R187 ;  /* 0x000000bb9a8c7221 */ /* 0x040fe20000010100 */
[----:B------:R-:W-:Y:S02]  /*0b50*/  PRMT R160, R141, 0x7632, R160 ;  /* 0x000076328da07816 */ /* 0x000fe400000000a0 */
[----:B------:R-:W-:Y:S01]  /*0b60*/  SHF.L.U32 R155, R155, 0x10, RZ ;  /* 0x000000109b9b7819 */ /* 0x000fe200000006ff */
[----:B------:R-:W-:Y:S01]  /*0b70*/  FMUL.FTZ R199, R157, R140 ;  /* 0x0000008c9dc77220 */ /* 0x000fe20000410000 */
[----:B------:R-:W-:Y:S01]  /*0b80*/  FADD.FTZ R140, -R154, R143 ;  /* 0x0000008f9a8c7221 */ /* 0x000fe20000010100 */
[----:B------:R-:W-:-:S02]  /*0b90*/  PRMT R141, R144, 0x7632, R141 ;  /* 0x00007632908d7816 */ /* 0x000fc4000000008d */
[----:B------:R-:W-:Y:S01]  /*0ba0*/  SHF.L.U32 R143, R160, 0x10, RZ ;  /* 0x00000010a08f7819 */ /* 0x000fe200000006ff */
[----:B------:R-:W-:Y:S01]  /*0bb0*/  FADD.FTZ R206, -R154, R155 ;  /* 0x0000009b9ace7221 */ /* 0x000fe20000010100 */
[----:B------:R-:W-:Y:S01]  /*0bc0*/  IMAD.U32 R144, R144, 0x10000, RZ ;  /* 0x0001000090907824 */ /* 0x000fe200078e00ff */
[----:B------:R-:W-:Y:S01]  /*0bd0*/  PRMT R162, R142, 0x7632, R162 ;  /* 0x000076328ea27816 */ /* 0x000fe200000000a2 */
[----:B------:R-:W-:Y:S01]  /*0be0*/  IMAD.U32 R141, R141, 0x10000, RZ ;  /* 0x000100008d8d7824 */ /* 0x000fe200078e00ff */
[----:B------:R-:W-:Y:S01]  /*0bf0*/  PRMT R142, R145, 0x7632, R142 ;  /* 0x00007632918e7816 */ /* 0x000fe2000000008e */
[----:B------:R-:W-:Y:S01]  /*0c00*/  FADD.FTZ R202, -R154, R143 ;  /* 0x0000008f9aca7221 */ /* 0x000fe20000010100 */
[----:B------:R-:W-:Y:S01]  /*0c10*/  FMUL.FTZ R206, R157, R206 ;  /* 0x000000ce9dce7220 */ /* 0x000fe20000410000 */
[----:B------:R-:W-:Y:S01]  /*0c20*/  FMUL.FTZ R205, R205, R144 ;  /* 0x00000090cdcd7220 */ /* 0x000fe20000410000 */
[----:B------:R-:W-:Y:S01]  /*0c30*/  SHF.L.U32 R145, R145, 0x10, RZ ;  /* 0x0000001091917819 */ /* 0x000fe200000006ff */
[----:B------:R-:W-:-:S02]  /*0c40*/  IMAD.U32 R142, R142, 0x10000, RZ ;  /* 0x000100008e8e7824 */ /* 0x000fc400078e00ff */
[-C--:B------:R-:W-:Y:S01]  /*0c50*/  FMUL.FTZ R204, R204, R141.reuse ;  /* 0x0000008dcccc7220 */ /* 0x080fe20000410000 */
[----:B------:R-:W-:Y:S01]  /*0c60*/  FADD.FTZ R73, R73, R141 ;  /* 0x0000008d49497221 */ /* 0x000fe20000010000 */
[----:B------:R-:W-:Y:S01]  /*0c70*/  FMUL.FTZ R202, R157, R202 ;  /* 0x000000ca9dca7220 */ /* 0x000fe20000410000 */
[----:B------:R-:W-:Y:S01]  /*0c80*/  FFMA.FTZ R105, R206, R141, R105 ;  /* 0x0000008dce697223 */ /* 0x000fe20000010069 */
[----:B------:R-:W-:Y:S01]  /*0c90*/  FADD.FTZ R141, RZ, R205 ;  /* 0x000000cdff8d7221 */ /* 0x000fe20000010000 */
[----:B------:R-:W-:Y:S01]  /*0ca0*/  FFMA.FTZ R143, R207, R205, RZ ;  /* 0x000000cdcf8f7223 */ /* 0x000fe200000100ff */
[----:B------:R-:W-:Y:S01]  /*0cb0*/  FMUL.FTZ R159, R157, R140 ;  /* 0x0000008c9d9f7220 */ /* 0x000fe20000410000 */
[-C--:B------:R-:W-:Y:S01]  /*0cc0*/  FMUL.FTZ R200, R200, R142.reuse ;  /* 0x0000008ec8c87220 */ /* 0x080fe20000410000 */
[----:B------:R-:W-:Y:S01]  /*0cd0*/  FADD.FTZ R75, R75, R142 ;  /* 0x0000008e4b4b7221 */ /* 0x000fe20000010000 */
[----:B------:R-:W-:Y:S01]  /*0ce0*/  FFMA.FTZ R107, R202, R142, R107 ;  /* 0x0000008eca6b7223 */ /* 0x000fe2000001006b */
[-C--:B------:R-:W-:Y:S01]  /*0cf0*/  FMUL.FTZ R201, R201, R145.reuse ;  /* 0x00000091c9c97220 */ /* 0x080fe20000410000 */
[----:B------:R-:W-:Y:S01]  /*0d00*/  FADD.FTZ R140, R141, R204 ;  /* 0x000000cc8d8c7221 */ /* 0x000fe20000010000 */
[----:B------:R-:W-:Y:S01]  /*0d10*/  FFMA.FTZ R142, R206, R204, R143 ;  /* 0x000000ccce8e7223 */ /* 0x000fe2000001008f */
[----:B------:R-:W-:Y:S01]  /*0d20*/  FADD.FTZ R74, R74, R145 ;  /* 0x000000914a4a7221 */ /* 0x000fe20000010000 */
[C---:B------:R-:W-:Y:S01]  /*0d30*/  FFMA.FTZ R106, R203.reuse, R145, R106 ;  /* 0x00000091cb6a7223 */ /* 0x040fe2000001006a */
[C---:B0-----:R-:W-:Y:S01]  /*0d40*/  PRMT R148, R146.reuse, 0x7632, R148 ;  /* 0x0000763292947816 */ /* 0x041fe20000000094 */
[----:B------:R-:W-:Y:S01]  /*0d50*/  IMAD.U32 R146, R146, 0x10000, RZ ;  /* 0x0001000092927824 */ /* 0x000fe200078e00ff */
[----:B------:R-:W-:Y:S01]  /*0d60*/  SHF.L.U32 R145, R162, 0x10, RZ ;  /* 0x00000010a2917819 */ /* 0x000fe200000006ff */
[----:B------:R-:W-:Y:S01]  /*0d70*/  FADD.FTZ R141, R140, R201 ;  /* 0x000000c98c8d7221 */ /* 0x000fe20000010000 */
[----:B------:R-:W-:Y:S01]  /*0d80*/  FFMA.FTZ R143, R203, R201, R142 ;  /* 0x000000c9cb8f7223 */ /* 0x000fe2000001008e */
[----:B------:R-:W-:-:S02]  /*0d90*/  PRMT R149, R147, 0x7632, R149 ;  /* 0x0000763293957816 */ /* 0x000fc40000000095 */
[----:B------:R-:W-:Y:S01]  /*0da0*/  SHF.L.U32 R147, R147, 0x10, RZ ;  /* 0x0000001093937819 */ /* 0x000fe200000006ff */
        /* <DEDUP_REMOVED lines=9> */
[----:B------:R-:W-:-:S02]  /*0e40*/  IMAD.U32 R147, R186, 0x10000, RZ ;  /* 0x00010000ba937824 */ /* 0x000fc400078e00ff */
[----:B------:R-:W-:Y:S01]  /*0e50*/  FMUL.FTZ R160, R160, R148 ;  /* 0x00000094a0a07220 */ /* 0x000fe20000410000 */
[----:B------:R-:W-:Y:S01]  /*0e60*/  FMUL.FTZ R198, R157, R198 ;  /* 0x000000c69dc67220 */ /* 0x000fe20000410000 */
[----:B------:R-:W-:Y:S01]  /*0e70*/  FADD.FTZ R141, R140, R197 ;  /* 0x000000c58c8d7221 */ /* 0x000fe20000010000 */
[----:B------:R-:W-:Y:S01]  /*0e80*/  FFMA.FTZ R143, R199, R197, R142 ;  /* 0x000000c5c78f7223 */ /* 0x000fe2000001008e */
[----:B------:R-:W-:Y:S01]  /*0e90*/  FADD.FTZ R72, R72, R144 ;  /* 0x0000009048487221 */ /* 0x000fe20000010000 */
[----:B------:R-:W-:Y:S01]  /*0ea0*/  FFMA.FTZ R104, R207, R144, R104 ;  /* 0x00000090cf687223 */ /* 0x000fe20000010068 */
[----:B------:R-:W-:Y:S02]  /*0eb0*/  IMAD.U32 R161, R4, 0x10000, RZ ;  /* 0x0001000004a17824 */ /* 0x000fe400078e00ff */
[----:B------:R-:W-:Y:S01]  /*0ec0*/  FADD.FTZ R162, -R154, R147 ;  /* 0x000000939aa27221 */ /* 0x000fe20000010100 */
[----:B------:R-:W-:Y:S02]  /*0ed0*/  IMAD.U32 R144, R149, 0x10000, RZ ;  /* 0x0001000095907824 */ /* 0x000fe400078e00ff */
        /* <DEDUP_REMOVED lines=15> */
.L_x_301:
[----:B---34-:R-:W-:Y:S05]  /*0fd0*/  BSYNC.RECONVERGENT B0 ;  /* 0x0000000000007941 */ /* 0x018fea0003800200 */
.L_x_300:
[----:B------:R-:W-:Y:S04]  /*0fe0*/  BSSY.RECONVERGENT B0, `(.L_x_302) ;  /* 0x000006e000007945 */ /* 0x000fe80003800200 */
[----:B------:R-:W-:Y:S05]  /*0ff0*/  @!P0 BRA `(.L_x_303) ;  /* 0x0000000400b08947 */ /* 0x000fea0003800000 */
[----:B------:R-:W0:Y:S08]  /*1000*/  LDC.64 R24, c[0x0][0x3a8] ;  /* 0x0000ea00ff187b82 */ /* 0x000e300000000a00 */
[----:B------:R-:W1:Y:S01]  /*1010*/  LDC.64 R22, c[0x0][0x428] ;  /* 0x00010a00ff167b82 */ /* 0x000e620000000a00 */
[----:B------:R-:W-:Y:S02]  /*1020*/  ISETP.NE.U32.AND P4, PT, RZ, UR12, PT ;  /* 0x0000000cff007c0c */ /* 0x000fe4000bf85070 */
[----:B------:R-:W-:-:S05]  /*1030*/  ISETP.NE.U32.AND P2, PT, RZ, UR16, PT ;  /* 0x00000010ff007c0c */ /* 0x000fca000bf45070 */
[----:B------:R-:W2:Y:S01]  /*1040*/  LDC.64 R32, c[0x0][0x3b0] ;  /* 0x0000ec00ff207b82 */ /* 0x000ea20000000a00 */
[----:B0-----:R-:W-:-:S06]  /*1050*/  IMAD.WIDE.U32 R24, R187, 0x10, R24 ;  /* 0x00000010bb187825 */ /* 0x001fcc00078e0018 */
[----:B------:R-:W3:Y:S01]  /*1060*/  LDG.E.128 R24, desc[UR10][R24.64] ;  /* 0x0000000a18187981 */ /* 0x000ee2000c1e1d00 */
[----:B-1----:R-:W-:-:S06]  /*1070*/  IMAD.WIDE.U32 R28, R187, 0x10, R22 ;  /* 0x00000010bb1c7825 */ /* 0x002fcc00078e0016 */
[----:B------:R-:W4:Y:S01]  /*1080*/  LDG.E.128 R28, desc[UR10][R28.64] ;  /* 0x0000000a1c1c7981 */ /* 0x000f22000c1e1d00 */
[----:B------:R-:W-:Y:S01]  /*1090*/  ISETP.NE.AND.EX P4, PT, RZ, UR13, PT, P4 ;  /* 0x0000000dff007c0c */ /* 0x000fe2000bf85340 */
[----:B--2---:R-:W-:Y:S01]  /*10a0*/  IMAD.WIDE.U32 R32, R187, 0x8, R32 ;  /* 0x00000008bb207825 */ /* 0x004fe200078e0020 */
[----:B------:R-:W-:-:S04]  /*10b0*/  ISETP.NE.AND.EX P2, PT, RZ, UR17, PT, P2 ;  /* 0x00000011ff007c0c */ /* 0x000fc8000bf45320 */
[----:B------:R-:W5:Y:S07]  /*10c0*/  LDG.E.64 R212, desc[UR10][R32.64] ;  /* 0x0000000a20d47981 */ /* 0x000f6e000c1e1b00 */
[----:B------:R-:W0:Y:S08]  /*10d0*/  @P4 LDC.64 R22, c[0x0][0x3b8] ;  /* 0x0000ee00ff164b82 */ /* 0x000e300000000a00 */
[----:B------:R-:W1:Y:S01]  /*10e0*/  @P2 LDC.64 R34, c[0x0][0x438] ;  /* 0x00010e00ff222b82 */ /* 0x000e620000000a00 */
[----:B0-----:R-:W-:-:S05]  /*10f0*/  @P4 IMAD.WIDE.U32 R22, R187, 0x8, R22 ;  /* 0x00000008bb164825 */ /* 0x001fca00078e0016 */
[----:B------:R0:W5:Y:S01]  /*1100*/  @P4 LDG.E.64 R222, desc[UR10][R22.64] ;  /* 0x0000000a16de4981 */ /* 0x000162000c1e1b00 */
[----:B-1----:R-:W-:-:S05]  /*1110*/  @P2 IMAD.WIDE.U32 R34, R187, 0x10, R34 ;  /* 0x00000010bb222825 */ /* 0x002fca00078e0022 */
[----:B------:R4:W5:Y:S01]  /*1120*/  @P2 LDG.E.128 R36, desc[UR10][R34.64] ;  /* 0x0000000a22242981 */ /* 0x000962000c1e1d00 */
[----:B0-----:R-:W-:Y:S01]  /*1130*/  IMAD.U32 R23, R120, 0x10000, RZ ;  /* 0x0001000078177824 */ /* 0x001fe200078e00ff */
[----:B------:R-:W-:Y:S01]  /*1140*/  SHF.L.U32 R147, R8, 0x10, RZ ;  /* 0x0000001008937819 */ /* 0x000fe200000006ff */
[----:B------:R-:W-:Y:S02]  /*1150*/  VIADD R187, R187, 0x100 ;  /* 0x00000100bbbb7836 */ /* 0x000fe40000000000 */
[----:B---3--:R-:W-:Y:S01]  /*1160*/  IMAD.U32 R21, R24, 0x10000, RZ ;  /* 0x0001000018157824 */ /* 0x008fe200078e00ff */
[C---:B------:R-:W-:Y:S02]  /*1170*/  PRMT R141, R25.reuse, 0x7632, R141 ;  /* 0x00007632198d7816 */ /* 0x040fe4000000008d */
[----:B------:R-:W-:Y:S01]  /*1180*/  SHF.L.U32 R25, R25, 0x10, RZ ;  /* 0x0000001019197819 */ /* 0x000fe200000006ff */
[----:B------:R-:W-:Y:S01]  /*1190*/  FADD.FTZ R22, -R154, R21 ;  /* 0x000000159a167221 */ /* 0x000fe20000010100 */
[----:B------:R-:W-:-:S02]  /*11a0*/  PRMT R140, R24, 0x7632, R140 ;  /* 0x00007632188c7816 */ /* 0x000fc4000000008c */
[C---:B----4-:R-:W-:Y:S01]  /*11b0*/  PRMT R34, R28.reuse, 0x7632, R34 ;  /* 0x000076321c227816 */ /* 0x050fe20000000022 */
[----:B-----5:R-:W-:Y:S01]  /*11c0*/  FMUL.FTZ R21, R157, R22 ;  /* 0x000000169d157220 */ /* 0x020fe20000410000 */
[----:B------:R-:W-:Y:S01]  /*11d0*/  SHF.L.U32 R28, R28, 0x10, RZ ;  /* 0x000000101c1c7819 */ /* 0x000fe200000006ff */
[----:B------:R-:W-:Y:S02]  /*11e0*/  IMAD.U32 R143, R26, 0x10000, RZ ;  /* 0x000100001a8f7824 */ /* 0x000fe400078e00ff */
[----:B------:R-:W-:Y:S01]  /*11f0*/  FADD.FTZ R24, -R154, R25 ;  /* 0x000000199a187221 */ /* 0x000fe20000010100 */
[----:B------:R-:W-:Y:S02]  /*1200*/  PRMT R142, R26, 0x7632, R142 ;  /* 0x000076321a8e7816 */ /* 0x000fe4000000008e */
[----:B------:R-:W-:Y:S01]  /*1210*/  PRMT R32, R29, 0x7632, R32 ;  /* 0x000076321d207816 */ /* 0x000fe20000000020 */
[-C--:B------:R-:W-:Y:S01]  /*1220*/  FMUL.FTZ R22, R23, R28.reuse ;  /* 0x0000001c17167220 */ /* 0x080fe20000410000 */
[----:B------:R-:W-:Y:S01]  /*1230*/  SHF.L.U32 R26, R121, 0x10, RZ ;  /* 0x00000010791a7819 */ /* 0x000fe200000006ff */
[----:B------:R-:W-:Y:S01]  /*1240*/  FADD.FTZ R64, R64, R28 ;  /* 0x0000001c40407221 */ /* 0x000fe20000010000 */
[----:B------:R-:W-:Y:S01]  /*1250*/  FFMA.FTZ R96, R21, R28, R96 ;  /* 0x0000001c15607223 */ /* 0x000fe20000010060 */
[----:B------:R-:W-:Y:S01]  /*1260*/  SHF.L.U32 R145, R27, 0x10, RZ ;  /* 0x000000101b917819 */ /* 0x000fe200000006ff */
[----:B------:R-:W-:-:S02]  /*1270*/  IMAD.U32 R29, R29, 0x10000, RZ ;  /* 0x000100001d1d7824 */ /* 0x000fc400078e00ff */
[----:B------:R-:W-:Y:S01]  /*1280*/  FMUL.FTZ R23, R157, R24 ;  /* 0x000000189d177220 */ /* 0x000fe20000410000 */
[----:B------:R-:W-:Y:S01]  /*1290*/  FADD.FTZ R28, -R154, R143 ;  /* 0x0000008f9a1c7221 */ /* 0x000fe20000010100 */
[----:B------:R-:W-:Y:S01]  /*12a0*/  PRMT R35, R30, 0x7632, R35 ;  /* 0x000076321e237816 */ /* 0x000fe20000000023 */
[-C--:B------:R-:W-:Y:S01]  /*12b0*/  FMUL.FTZ R24, R26, R29.reuse ;  /* 0x0000001d1a187220 */ /* 0x080fe20000410000 */
[----:B------:R-:W-:Y:S01]  /*12c0*/  PRMT R144, R27, 0x7632, R144 ;  /* 0x000076321b907816 */ /* 0x000fe20000000090 */
[----:B------:R-:W-:Y:S01]  /*12d0*/  IMAD.U32 R27, R122, 0x10000, RZ ;  /* 0x000100007a1b7824 */ /* 0x000fe200078e00ff */
[----:B------:R-:W-:Y:S01]  /*12e0*/  SHF.L.U32 R30, R30, 0x10, RZ ;  /* 0x000000101e1e7819 */ /* 0x000fe200000006ff */
[----:B------:R-:W-:Y:S01]  /*12f0*/  FADD.FTZ R66, R66, R29 ;  /* 0x0000001d42427221 */ /* 0x000fe20000010000 */
[----:B------:R-:W-:Y:S01]  /*1300*/  FFMA.FTZ R98, R23, R29, R98 ;  /* 0x0000001d17627223 */ /* 0x000fe20000010062 */
[----:B------:R-:W-:Y:S01]  /*1310*/  FMUL.FTZ R25, R157, R28 ;  /* 0x0000001c9d197220 */ /* 0x000fe20000410000 */
[C---:B------:R-:W-:Y:S01]  /*1320*/  PRMT R146, R31.reuse, 0x7632, R146 ;  /* 0x000076321f927816 */ /* 0x040fe20000000092 */
[----:B------:R-:W-:-:S02]  /*1330*/  IMAD.U32 R33, R31, 0x10000, RZ ;  /* 0x000100001f217824 */ /* 0x000fc400078e00ff */
[----:B------:R-:W-:Y:S01]  /*1340*/  FADD.FTZ R28, -R154, R145 ;  /* 0x000000919a1c7221 */ /* 0x000fe20000010100 */
[----:B------:R-:W-:Y:S01]  /*1350*/  IMAD.U32 R29, R140, 0x10000, RZ ;  /* 0x000100008c1d7824 */ /* 0x000fe200078e00ff */
[----:B------:R-:W-:Y:S01]  /*1360*/  SHF.L.U32 R31, R123, 0x10, RZ ;  /* 0x000000107b1f7819 */ /* 0x000fe200000006ff */
[-C--:B------:R-:W-:Y:S01]  /*1370*/  FMUL.FTZ R26, R27, R30.reuse ;  /* 0x0000001e1b1a7220 */ /* 0x080fe20000410000 */
[----:B------:R-:W-:Y:S01]  /*1380*/  FADD.FTZ R60, R60, R30 ;  /* 0x0000001e3c3c7221 */ /* 0x000fe20000010000 */
[----:B------:R-:W-:Y:S01]  /*1390*/  FFMA.FTZ R92, R25, R30, R92 ;  /* 0x0000001e195c7223 */ /* 0x000fe2000001005c */
[----:B------:R-:W-:Y:S01]  /*13a0*/  FMUL.FTZ R27, R157, R28 ;  /* 0x0000001c9d1b7220 */ /* 0x000fe20000410000 */
[----:B------:R-:W-:Y:S01]  /*13b0*/  FADD.FTZ R30, -R154, R29 ;  /* 0x0000001d9a1e7221 */ /* 0x000fe20000010100 */
[-C--:B------:R-:W-:Y:S01]  /*13c0*/  FMUL.FTZ R28, R31, R33.reuse ;  /* 0x000000211f1c7220 */ /* 0x080fe20000410000 */
[----:B------:R-:W-:Y:S01]  /*13d0*/  SHF.L.U32 R31, R11, 0x10, RZ ;  /* 0x000000100b1f7819 */ /* 0x000fe200000006ff */
[----:B------:R-:W-:Y:S01]  /*13e0*/  FADD.FTZ R62, R62, R33 ;  /* 0x000000213e3e7221 */ /* 0x000fe20000010000 */
[----:B------:R-:W-:Y:S01]  /*13f0*/  SHF.L.U32 R34, R34, 0x10, RZ ;  /* 0x0000001022227819 */ /* 0x000fe200000006ff */
[----:B------:R-:W-:Y:S01]  /*1400*/  FFMA.FTZ R94, R27, R33, R94 ;  /* 0x000000211b5e7223 */ /* 0x000fe2000001005e */
[----:B------:R-:W-:Y:S01]  /*1410*/  IMAD.U32 R141, R141, 0x10000, RZ ;  /* 0x000100008d8d7824 */ /* 0x000fe200078e00ff */
[----:B------:R-:W-:Y:S01]  /*1420*/  SHF.L.U32 R140, R32, 0x10, RZ ;  /* 0x00000010208c7819 */ /* 0x000fe200000006ff */
[----:B------:R-:W-:Y:S01]  /*1430*/  FMUL.FTZ R30, R157, R30 ;  /* 0x0000001e9d1e7220 */ /* 0x000fe20000410000 */
[----:B------:R-:W-:-:S02]  /*1440*/  IMAD.U32 R33, R10, 0x10000, RZ ;  /* 0x000100000a217824 */ /* 0x000fc400078e00ff */
[----:B------:R-:W-:Y:S01]  /*1450*/  FADD.FTZ R32, -R154, R141 ;  /* 0x0000008d9a207221 */ /* 0x000fe20000010100 */
[-C--:B------:R-:W-:Y:S01]  /*1460*/  FMUL.FTZ R29, R31, R34.reuse ;  /* 0x000000221f1d7220 */ /* 0x080fe20000410000 */
[----:B------:R-:W-:Y:S01]  /*1470*/  FADD.FTZ R65, R65, R34 ;  /* 0x0000002241417221 */ /* 0x000fe20000010000 */
[----:B------:R-:W-:Y:S01]  /*1480*/  FFMA.FTZ R97, R30, R34, R97 ;  /* 0x000000221e617223 */ /* 0x000fe20000010061 */
[----:B------:R-:W-:Y:S01]  /*1490*/  FMUL.FTZ R31, R33, R140 ;  /* 0x0000008c211f7220 */ /* 0x000fe20000410000 */
[----:B------:R-:W-:Y:S01]  /*14a0*/  FADD.FTZ R34, R155, R22 ;  /* 0x000000169b227221 */ /* 0x000fe20000010000 */
[----:B------:R-:W-:Y:S01]  /*14b0*/  FFMA.FTZ R33, R21, R22, R186 ;  /* 0x0000001615217223 */ /* 0x000fe200000100ba */
[----:B------:R-:W-:Y:S01]  /*14c0*/  SHF.L.U32 R145, R144, 0x10, RZ ;  /* 0x0000001090917819 */ /* 0x000fe200000006ff */
[----:B------:R-:W-:Y:S01]  /*14d0*/  FMUL.FTZ R32, R157, R32 ;  /* 0x000000209d207220 */ /* 0x000fe20000410000 */
[----:B------:R-:W-:Y:S02]  /*14e0*/  IMAD.U32 R144, R35, 0x10000, RZ ;  /* 0x0001000023907824 */ /* 0x000fe400078e00ff */
[----:B------:R-:W-:Y:S01]  /*14f0*/  FADD.FTZ R35, R34, R29 ;  /* 0x0000001d22237221 */ /* 0x000fe20000010000 */
[----:B------:R-:W-:Y:S01]  /*1500*/  FFMA.FTZ R34, R30, R29, R33 ;  /* 0x0000001d1e227223 */ /* 0x000fe20000010021 */
[----:B------:R-:W-:Y:S01]  /*1510*/  FADD.FTZ R67, R67, R140 ;  /* 0x0000008c43437221 */ /* 0x000fe20000010000 */
[----:B------:R-:W-:Y:S01]  /*1520*/  FFMA.FTZ R99, R32, R140, R99 ;  /* 0x0000008c20637223 */ /* 0x000fe20000010063 */
[----:B------:R-:W-:-:S02]  /*1530*/  IMAD.U32 R141, R142, 0x10000, RZ ;  /* 0x000100008e8d7824 */ /* 0x000fc400078e00ff */
[----:B------:R-:W-:Y:S01]  /*1540*/  FADD.FTZ R140, R35, R24 ;  /* 0x00000018238c7221 */ /* 0x000fe20000010000 */
[----:B------:R-:W-:Y:S01]  /*1550*/  FFMA.FTZ R35, R23, R24, R34 ;  /* 0x0000001817237223 */ /* 0x000fe20000010022 */
[----:B------:R-:W-:Y:S02]  /*1560*/  FADD.FTZ R142, -R154, R141 ;  /* 0x0000008d9a8e7221 */ /* 0x000fe40000010100 */
[----:B------:R-:W-:Y:S01]  /*1570*/  FADD.FTZ R141, R140, R31 ;  /* 0x0000001f8c8d7221 */ /* 0x000fe20000010000 */
[----:B------:R-:W-:Y:S02]  /*1580*/  IMAD.U32 R143, R9, 0x10000, RZ ;  /* 0x00010000098f7824 */ /* 0x000fe400078e00ff */
[----:B------:R-:W-:Y:S01]  /*1590*/  FFMA.FTZ R140, R32, R31, R35 ;  /* 0x0000001f208c7223 */ /* 0x000fe20000010023 */
[----:B------:R-:W-:Y:S01]  /*15a0*/  FMUL.FTZ R34, R157, R142 ;  /* 0x0000008e9d227220 */ /* 0x000fe20000410000 */
[----:B------:R-:W-:Y:S01]  /*15b0*/  FADD.FTZ R142, R141, R26 ;  /* 0x0000001a8d8e7221 */ /* 0x000fe20000010000 */
[----:B------:R-:W-:Y:S01]  /*15c0*/  FMUL.FTZ R33, R143, R144 ;  /* 0x000000908f217220 */ /* 0x000fe20000410000 */
[----:B------:R-:W-:Y:S01]  /*15d0*/  FFMA.FTZ R141, R25, R26, R140 ;  /* 0x0000001a198d7223 */ /* 0x000fe2000001008c */
[----:B------:R-:W-:Y:S01]  /*15e0*/  SHF.L.U32 R146, R146, 0x10, RZ ;  /* 0x0000001092927819 */ /* 0x000fe200000006ff */
[----:B------:R-:W-:Y:S01]  /*15f0*/  FADD.FTZ R156, -R154, R145 ;  /* 0x000000919a9c7221 */ /* 0x000fe20000010100 */
[----:B------:R-:W-:Y:S01]  /*1600*/  FADD.FTZ R143, R142, R33 ;  /* 0x000000218e8f7221 */ /* 0x000fe20000010000 */
[----:B------:R-:W-:-:S02]  /*1610*/  FFMA.FTZ R140, R34, R33, R141 ;  /* 0x00000021228c7223 */ /* 0x000fc4000001008d */
        /* <DEDUP_REMOVED lines=10> */
.L_x_303:
[----:B------:R-:W-:Y:S05]  /*16c0*/  BSYNC.RECONVERGENT B0 ;  /* 0x0000000000007941 */ /* 0x000fea0003800200 */
.L_x_302:
[----:B------:R-:W-:Y:S04]  /*16d0*/  BSSY.RECONVERGENT B0, `(.L_x_304) ;  /* 0x000006e000007945 */ /* 0x000fe80003800200 */
[----:B------:R-:W-:Y:S05]  /*16e0*/  @!P1 BRA `(.L_x_305) ;  /* 0x0000000400b09947 */ /* 0x000fea0003800000 */
[----:B------:R-:W0:Y:S08]  /*16f0*/  LDC.64 R140, c[0x0][0x3a8] ;  /* 0x0000ea00ff8c7b82 */ /* 0x000e300000000a00 */
[----:B------:R-:W1:Y:S01]  /*1700*/  LDC.64 R144, c[0x0][0x428] ;  /* 0x00010a00ff907b82 */ /* 0x000e620000000a00 */
[----:B------:R-:W-:-:S07]  /*1710*/  ISETP.NE.U32.AND P2, PT, RZ, UR16, PT ;  /* 0x00000010ff007c0c */ /* 0x000fce000bf45070 */
[----:B------:R-:W2:Y:S01]  /*1720*/  LDC.64 R150, c[0x0][0x3b0] ;  /* 0x0000ec00ff967b82 */ /* 0x000ea20000000a00 */
[----:B0-----:R-:W-:-:S06]  /*1730*/  IMAD.WIDE.U32 R140, R187, 0x10, R140 ;  /* 0x00000010bb8c7825 */ /* 0x001fcc00078e008c */
[----:B------:R-:W3:Y:S01]  /*1740*/  LDG.E.128 R140, desc[UR10][R140.64] ;  /* 0x0000000a8c8c7981 */ /* 0x000ee2000c1e1d00 */
[----:B-1----:R-:W-:-:S06]  /*1750*/  IMAD.WIDE.U32 R144, R187, 0x10, R144 ;  /* 0x00000010bb907825 */ /* 0x002fcc00078e0090 */
[----:B------:R-:W4:Y:S01]  /*1760*/  LDG.E.128 R144, desc[UR10][R144.64] ;  /* 0x0000000a90907981 */ /* 0x000f22000c1e1d00 */
[----:B------:R-:W-:Y:S01]  /*1770*/  ISETP.NE.AND.EX P2, PT, RZ, UR17, PT, P2 ;  /* 0x00000011ff007c0c */ /* 0x000fe2000bf45320 */
[----:B--2---:R-:W-:Y:S01]  /*1780*/  IMAD.WIDE.U32 R150, R187, 0x8, R150 ;  /* 0x00000008bb967825 */ /* 0x004fe200078e0096 */
[----:B------:R-:W-:-:S04]  /*1790*/  ISETP.NE.U32.AND P4, PT, RZ, UR12, PT ;  /* 0x0000000cff007c0c */ /* 0x000fc8000bf85070 */
[----:B------:R-:W5:Y:S01]  /*17a0*/  LDG.E.64 R208, desc[UR10][R150.64] ;  /* 0x0000000a96d07981 */ /* 0x000f62000c1e1b00 */
[----:B------:R-:W-:-:S06]  /*17b0*/  ISETP.NE.AND.EX P4, PT, RZ, UR13, PT, P4 ;  /* 0x0000000dff007c0c */ /* 0x000fcc000bf85340 */
[----:B------:R-:W0:Y:S08]  /*17c0*/  @P2 LDC.64 R152, c[0x0][0x438] ;  /* 0x00010e00ff982b82 */ /* 0x000e300000000a00 */
[----:B------:R-:W1:Y:S01]  /*17d0*/  @P4 LDC.64 R148, c[0x0][0x3b8] ;  /* 0x0000ee00ff944b82 */ /* 0x000e620000000a00 */
[----:B0-----:R-:W-:-:S05]  /*17e0*/  @P2 IMAD.WIDE.U32 R152, R187, 0x10, R152 ;  /* 0x00000010bb982825 */ /* 0x001fca00078e0098 */
[----:B------:R-:W5:Y:S01]  /*17f0*/  @P2 LDG.E.128 R124, desc[UR10][R152.64] ;  /* 0x0000000a987c2981 */ /* 0x000f62000c1e1d00 */
[----:B-1----:R-:W-:Y:S01]  /*1800*/  @P4 IMAD.WIDE.U32 R148, R187, 0x8, R148 ;  /* 0x00000008bb944825 */ /* 0x002fe200078e0094 */
[----:B------:R-:W-:-:S03]  /*1810*/  SHF.L.U32 R164, R116, 0x10, RZ ;  /* 0x0000001074a47819 */ /* 0x000fc600000006ff */
[----:B------:R-:W-:Y:S01]  /*1820*/  IMAD.U32 R166, R117, 0x10000, RZ ;  /* 0x0001000075a67824 */ /* 0x000fe200078e00ff */
[----:B------:R0:W5:Y:S01]  /*1830*/  @P4 LDG.E.64 R220, desc[UR10][R148.64] ;  /* 0x0000000a94dc4981 */ /* 0x000162000c1e1b00 */
[----:B------:R-:W-:Y:S01]  /*1840*/  IMAD.U32 R171, R15, 0x10000, RZ ;  /* 0x000100000fab7824 */ /* 0x000fe200078e00ff */
[----:B------:R-:W-:Y:S02]  /*1850*/  SHF.L.U32 R173, R14, 0x10, RZ ;  /* 0x000000100ead7819 */ /* 0x000fe400000006ff */
[----:B------:R-:W-:Y:S01]  /*1860*/  SHF.L.U32 R168, R118, 0x10, RZ ;  /* 0x0000001076a87819 */ /* 0x000fe200000006ff */
[----:B------:R-:W-:Y:S01]  /*1870*/  IMAD.U32 R177, R12, 0x10000, RZ ;  /* 0x000100000cb17824 */ /* 0x000fe200078e00ff */
[----:B------:R-:W-:Y:S02]  /*1880*/  IADD3 R187, PT, PT, R187, 0x100, RZ ;  /* 0x00000100bbbb7810 */ /* 0x000fe40007ffe0ff */
[C---:B---3--:R-:W-:Y:S02]  /*1890*/  SHF.L.U32 R163, R140.reuse, 0x10, RZ ;  /* 0x000000108ca37819 */ /* 0x048fe400000006ff */
[----:B------:R-:W-:Y:S01]  /*18a0*/  PRMT R170, R140, 0x7632, R170 ;  /* 0x000076328caa7816 */ /* 0x000fe200000000aa */
[----:B------:R-:W-:-:S02]  /*18b0*/  IMAD.U32 R165, R141, 0x10000, RZ ;  /* 0x000100008da57824 */ /* 0x000fc400078e00ff */
[----:B------:R-:W-:Y:S01]  /*18c0*/  FADD.FTZ R140, -R154, R163 ;  /* 0x000000a39a8c7221 */ /* 0x000fe20000010100 */
[----:B------:R-:W-:-:S03]  /*18d0*/  PRMT R175, R142, 0x7632, R175 ;  /* 0x000076328eaf7816 */ /* 0x000fc600000000af */
[----:B-----5:R-:W-:Y:S01]  /*18e0*/  FMUL.FTZ R163, R157, R140 ;  /* 0x0000008c9da37220 */ /* 0x020fe20000410000 */
[----:B------:R-:W-:Y:S01]  /*18f0*/  FADD.FTZ R140, -R154, R165 ;  /* 0x000000a59a8c7221 */ /* 0x000fe20000010100 */
[----:B------:R-:W-:Y:S02]  /*1900*/  SHF.L.U32 R167, R142, 0x10, RZ ;  /* 0x000000108ea77819 */ /* 0x000fe400000006ff */
[----:B----4-:R-:W-:Y:S01]  /*1910*/  PRMT R142, R145, 0x7632, R142 ;  /* 0x00007632918e7816 */ /* 0x010fe2000000008e */
[----:B------:R-:W-:Y:S01]  /*1920*/  IMAD.U32 R169, R143, 0x10000, RZ ;  /* 0x000100008fa97824 */ /* 0x000fe200078e00ff */
[----:B------:R-:W-:Y:S01]  /*1930*/  SHF.L.U32 R145, R145, 0x10, RZ ;  /* 0x0000001091917819 */ /* 0x000fe200000006ff */
[----:B------:R-:W-:Y:S01]  /*1940*/  FMUL.FTZ R165, R157, R140 ;  /* 0x0000008c9da57220 */ /* 0x000fe20000410000 */
[----:B------:R-:W-:Y:S02]  /*1950*/  PRMT R172, R141, 0x7632, R172 ;  /* 0x000076328dac7816 */ /* 0x000fe400000000ac */
[----:B------:R-:W-:Y:S01]  /*1960*/  PRMT R176, R143, 0x7632, R176 ;  /* 0x000076328fb07816 */ /* 0x000fe200000000b0 */
[C---:B------:R-:W-:Y:S01]  /*1970*/  IMAD.U32 R143, R144.reuse, 0x10000, RZ ;  /* 0x00010000908f7824 */ /* 0x040fe200078e00ff */
[----:B------:R-:W-:Y:S01]  /*1980*/  PRMT R141, R144, 0x7632, R141 ;  /* 0x00007632908d7816 */ /* 0x000fe2000000008d */
[C---:B0-----:R-:W-:Y:S01]  /*1990*/  IMAD.U32 R149, R146.reuse, 0x10000, RZ ;  /* 0x0001000092957824 */ /* 0x041fe200078e00ff */
[----:B------:R-:W-:Y:S01]  /*19a0*/  PRMT R144, R146, 0x7632, R144 ;  /* 0x0000763292907816 */ /* 0x000fe20000000090 */
[-C--:B------:R-:W-:Y:S01]  /*19b0*/  FMUL.FTZ R166, R166, R145.reuse ;  /* 0x00000091a6a67220 */ /* 0x080fe20000410000 */
[C---:B------:R-:W-:Y:S01]  /*19c0*/  PRMT R146, R147.reuse, 0x7632, R146 ;  /* 0x0000763293927816 */ /* 0x040fe20000000092 */
[----:B------:R-:W-:Y:S01]  /*19d0*/  FADD.FTZ R58, R58, R145 ;  /* 0x000000913a3a7221 */ /* 0x000fe20000010000 */
[----:B------:R-:W-:Y:S01]  /*19e0*/  SHF.L.U32 R147, R147, 0x10, RZ ;  /* 0x0000001093937819 */ /* 0x000fe200000006ff */
[----:B------:R-:W-:Y:S01]  /*19f0*/  FFMA.FTZ R90, R165, R145, R90 ;  /* 0x00000091a55a7223 */ /* 0x000fe2000001005a */
[-C--:B------:R-:W-:Y:S01]  /*1a00*/  FMUL.FTZ R164, R164, R143.reuse ;  /* 0x0000008fa4a47220 */ /* 0x080fe20000410000 */
[----:B------:R-:W-:Y:S01]  /*1a10*/  FADD.FTZ R56, R56, R143 ;  /* 0x0000008f38387221 */ /* 0x000fe20000010000 */
[----:B------:R-:W-:Y:S01]  /*1a20*/  FFMA.FTZ R88, R163, R143, R88 ;  /* 0x0000008fa3587223 */ /* 0x000fe20000010058 */
[----:B------:R-:W-:Y:S01]  /*1a30*/  FADD.FTZ R140, -R154, R167 ;  /* 0x000000a79a8c7221 */ /* 0x000fe20000010100 */
[----:B------:R-:W-:Y:S01]  /*1a40*/  IMAD.U32 R145, R119, 0x10000, RZ ;  /* 0x0001000077917824 */ /* 0x000fe200078e00ff */
[----:B------:R-:W-:-:S02]  /*1a50*/  SHF.L.U32 R143, R170, 0x10, RZ ;  /* 0x00000010aa8f7819 */ /* 0x000fc400000006ff */
[----:B------:R-:W-:Y:S01]  /*1a60*/  FMUL.FTZ R167, R157, R140 ;  /* 0x0000008c9da77220 */ /* 0x000fe20000410000 */
[----:B------:R-:W-:Y:S01]  /*1a70*/  FMUL.FTZ R170, R145, R147 ;  /* 0x0000009391aa7220 */ /* 0x000fe20000410000 */
[----:B------:R-:W-:Y:S01]  /*1a80*/  FADD.FTZ R140, -R154, R169 ;  /* 0x000000a99a8c7221 */ /* 0x000fe20000010100 */
[----:B------:R-:W-:Y:S01]  /*1a90*/  SHF.L.U32 R145, R172, 0x10, RZ ;  /* 0x00000010ac917819 */ /* 0x000fe200000006ff */
[C---:B------:R-:W-:Y:S02]  /*1aa0*/  FADD.FTZ R172, -R154.reuse, R143 ;  /* 0x0000008f9aac7221 */ /* 0x040fe40000010100 */
[----:B------:R-:W-:Y:S01]  /*1ab0*/  FMUL.FTZ R169, R157, R140 ;  /* 0x0000008c9da97220 */ /* 0x000fe20000410000 */
[----:B------:R-:W-:Y:S02]  /*1ac0*/  IMAD.U32 R140, R141, 0x10000, RZ ;  /* 0x000100008d8c7824 */ /* 0x000fe400078e00ff */
[----:B------:R-:W-:Y:S01]  /*1ad0*/  FMUL.FTZ R172, R157, R172 ;  /* 0x000000ac9dac7220 */ /* 0x000fe20000410000 */
[----:B------:R-:W-:Y:S01]  /*1ae0*/  FADD.FTZ R174, -R154, R145 ;  /* 0x000000919aae7221 */ /* 0x000fe20000010100 */
[-C--:B------:R-:W-:Y:S01]  /*1af0*/  FMUL.FTZ R171, R171, R140.reuse ;  /* 0x0000008cabab7220 */ /* 0x080fe20000410000 */
[----:B------:R-:W-:Y:S01]  /*1b00*/  FADD.FTZ R57, R57, R140 ;  /* 0x0000008c39397221 */ /* 0x000fe20000010000 */
[----:B------:R-:W-:Y:S01]  /*1b10*/  FFMA.FTZ R89, R172, R140, R89 ;  /* 0x0000008cac597223 */ /* 0x000fe20000010059 */
[----:B------:R-:W-:Y:S01]  /*1b20*/  FADD.FTZ R140, R155, R164 ;  /* 0x000000a49b8c7221 */ /* 0x000fe20000010000 */
[----:B------:R-:W-:Y:S01]  /*1b30*/  FFMA.FTZ R141, R163, R164, R186 ;  /* 0x000000a4a38d7223 */ /* 0x000fe200000100ba */
[----:B------:R-:W-:-:S02]  /*1b40*/  IMAD.U32 R142, R142, 0x10000, RZ ;  /* 0x000100008e8e7824 */ /* 0x000fc400078e00ff */
[----:B------:R-:W-:Y:S01]  /*1b50*/  FMUL.FTZ R174, R157, R174 ;  /* 0x000000ae9dae7220 */ /* 0x000fe20000410000 */
[----:B------:R-:W-:Y:S01]  /*1b60*/  FADD.FTZ R143, R140, R171 ;  /* 0x000000ab8c8f7221 */ /* 0x000fe20000010000 */
[----:B------:R-:W-:Y:S01]  /*1b70*/  FFMA.FTZ R140, R172, R171, R141 ;  /* 0x000000abac8c7223 */ /* 0x000fe2000001008d */
[-C--:B------:R-:W-:Y:S01]  /*1b80*/  FMUL.FTZ R173, R173, R142.reuse ;  /* 0x0000008eadad7220 */ /* 0x080fe20000410000 */
[----:B------:R-:W-:Y:S01]  /*1b90*/  FADD.FTZ R59, R59, R142 ;  /* 0x0000008e3b3b7221 */ /* 0x000fe20000010000 */
[----:B------:R-:W-:Y:S01]  /*1ba0*/  FFMA.FTZ R91, R174, R142, R91 ;  /* 0x0000008eae5b7223 */ /* 0x000fe2000001005b */
[----:B------:R-:W-:Y:S01]  /*1bb0*/  SHF.L.U32 R175, R175, 0x10, RZ ;  /* 0x00000010afaf7819 */ /* 0x000fe200000006ff */
[----:B------:R-:W-:Y:S01]  /*1bc0*/  FADD.FTZ R142, R143, R166 ;  /* 0x000000a68f8e7221 */ /* 0x000fe20000010000 */
[----:B------:R-:W-:Y:S01]  /*1bd0*/  FFMA.FTZ R141, R165, R166, R140 ;  /* 0x000000a6a58d7223 */ /* 0x000fe2000001008c */
[----:B------:R-:W-:Y:S01]  /*1be0*/  FADD.FTZ R54, R54, R147 ;  /* 0x0000009336367221 */ /* 0x000fe20000010000 */
[----:B------:R-:W-:Y:S01]  /*1bf0*/  FFMA.FTZ R86, R169, R147, R86 ;  /* 0x00000093a9567223 */ /* 0x000fe20000010056 */
[----:B------:R-:W-:Y:S01]  /*1c00*/  SHF.L.U32 R145, R13, 0x10, RZ ;  /* 0x000000100d917819 */ /* 0x000fe200000006ff */
[----:B------:R-:W-:Y:S01]  /*1c10*/  IMAD.U32 R147, R176, 0x10000, RZ ;  /* 0x00010000b0937824 */ /* 0x000fe200078e00ff */
[----:B------:R-:W-:Y:S01]  /*1c20*/  SHF.L.U32 R144, R144, 0x10, RZ ;  /* 0x0000001090907819 */ /* 0x000fe200000006ff */
[----:B------:R-:W-:Y:S01]  /*1c30*/  FMUL.FTZ R168, R168, R149 ;  /* 0x00000095a8a87220 */ /* 0x000fe20000410000 */
[----:B------:R-:W-:Y:S01]  /*1c40*/  FADD.FTZ R176, -R154, R175 ;  /* 0x000000af9ab07221 */ /* 0x000fe20000010100 */
[----:B------:R-:W-:Y:S01]  /*1c50*/  FADD.FTZ R143, R142, R173 ;  /* 0x000000ad8e8f7221 */ /* 0x000fe20000010000 */
[----:B------:R-:W-:Y:S01]  /*1c60*/  FFMA.FTZ R140, R174, R173, R141 ;  /* 0x000000adae8c7223 */ /* 0x000fe2000001008d */
[----:B------:R-:W-:Y:S01]  /*1c70*/  FMUL.FTZ R175, R145, R144 ;  /* 0x0000009091af7220 */ /* 0x000fe20000410000 */
[----:B------:R-:W-:Y:S01]  /*1c80*/  FMUL.FTZ R176, R157, R176 ;  /* 0x000000b09db07220 */ /* 0x000fe20000410000 */
[----:B------:R-:W-:Y:S01]  /*1c90*/  FADD.FTZ R142, R143, R168 ;  /* 0x000000a88f8e7221 */ /* 0x000fe20000010000 */
[----:B------:R-:W-:Y:S01]  /*1ca0*/  FFMA.FTZ R141, R167, R168, R140 ;  /* 0x000000a8a78d7223 */ /* 0x000fe2000001008c */
[----:B------:R-:W-:-:S02]  /*1cb0*/  IMAD.U32 R146, R146, 0x10000, RZ ;  /* 0x0001000092927824 */ /* 0x000fc400078e00ff */
[----:B------:R-:W-:Y:S01]  /*1cc0*/  FADD.FTZ R178, -R154, R147 ;  /* 0x000000939ab27221 */ /* 0x000fe20000010100 */
        /* <DEDUP_REMOVED lines=14> */
.L_x_305:
[----:B------:R-:W-:Y:S05]  /*1db0*/  BSYNC.RECONVERGENT B0 ;  /* 0x0000000000007941 */ /* 0x000fea0003800200 */
.L_x_304:
        /* <DEDUP_REMOVED lines=9> */
[----:B-1----:R-:W-:Y:S01]  /*1e50*/  IMAD.WIDE.U32 R144, R187, 0x10, R144 ;  /* 0x00000010bb907825 */ /* 0x002fe200078e0090 */
[----:B------:R-:W-:-:S05]  /*1e60*/  ISETP.NE.AND.EX P2, PT, RZ, UR17, PT, P2 ;  /* 0x00000011ff007c0c */ /* 0x000fca000bf45320 */
[----:B------:R-:W4:Y:S01]  /*1e70*/  LDG.E.128 R144, desc[UR10][R144.64] ;  /* 0x0000000a90907981 */ /* 0x000f22000c1e1d00 */
[----:B------:R-:W-:Y:S01]  /*1e80*/  ISETP.NE.AND.EX P4, PT, RZ, UR13, PT, P4 ;  /* 0x0000000dff007c0c */ /* 0x000fe2000bf85340 */
[----:B------:R-:W-:Y:S02]  /*1e90*/  IMAD.U32 R189, R19, 0x10000, RZ ;  /* 0x0001000013bd7824 */ /* 0x000fe400078e00ff */
[----:B--2---:R-:W-:-:S04]  /*1ea0*/  IMAD.WIDE.U32 R150, R187, 0x8, R150 ;  /* 0x00000008bb967825 */ /* 0x004fc800078e0096 */
[----:B------:R-:W0:Y:S01]  /*1eb0*/  @P2 LDC.64 R152, c[0x0][0x438] ;  /* 0x00010e00ff982b82 */ /* 0x000e220000000a00 */
[----:B------:R-:W-:Y:S01]  /*1ec0*/  IMAD.U32 R191, R18, 0x10000, RZ ;  /* 0x0001000012bf7824 */ /* 0x000fe200078e00ff */
[----:B------:R-:W5:Y:S06]  /*1ed0*/  LDG.E.64 R210, desc[UR10][R150.64] ;  /* 0x0000000a96d27981 */ /* 0x000f6c000c1e1b00 */
[----:B------:R-:W1:Y:S01]  /*1ee0*/  @P4 LDC.64 R148, c[0x0][0x3b8] ;  /* 0x0000ee00ff944b82 */ /* 0x000e620000000a00 */
[----:B0-----:R-:W-:-:S05]  /*1ef0*/  @P2 IMAD.WIDE.U32 R152, R187, 0x10, R152 ;  /* 0x00000010bb982825 */ /* 0x001fca00078e0098 */
[----:B------:R-:W5:Y:S01]  /*1f00*/  @P2 LDG.E.128 R128, desc[UR10][R152.64] ;  /* 0x0000000a98802981 */ /* 0x000f62000c1e1d00 */
[----:B-1----:R-:W-:-:S05]  /*1f10*/  @P4 IMAD.WIDE.U32 R148, R187, 0x8, R148 ;  /* 0x00000008bb944825 */ /* 0x002fca00078e0094 */
[----:B------:R0:W5:Y:S01]  /*1f20*/  @P4 LDG.E.64 R218, desc[UR10][R148.64] ;  /* 0x0000000a94da4981 */ /* 0x000162000c1e1b00 */
[----:B------:R-:W-:Y:S01]  /*1f30*/  IMAD.U32 R193, R17, 0x10000, RZ ;  /* 0x0001000011c17824 */ /* 0x000fe200078e00ff */
[----:B------:R-:W-:Y:S01]  /*1f40*/  SHF.L.U32 R188, R115, 0x10, RZ ;  /* 0x0000001073bc7819 */ /* 0x000fe200000006ff */
[----:B------:R-:W-:Y:S01]  /*1f50*/  IMAD.U32 R195, R16, 0x10000, RZ ;  /* 0x0001000010c37824 */ /* 0x000fe200078e00ff */
[C---:B---3--:R-:W-:Y:S02]  /*1f60*/  PRMT R180, R141.reuse, 0x7632, R180 ;  /* 0x000076328db47816 */ /* 0x048fe400000000b4 */
[----:B------:R-:W-:Y:S01]  /*1f70*/  SHF.L.U32 R141, R141, 0x10, RZ ;  /* 0x000000108d8d7819 */ /* 0x000fe200000006ff */
[C---:B------:R-:W-:Y:S01]  /*1f80*/  IMAD.U32 R183, R142.reuse, 0x10000, RZ ;  /* 0x000100008eb77824 */ /* 0x040fe200078e00ff */
[----:B------:R-:W-:Y:S02]  /*1f90*/  PRMT R182, R142, 0x7632, R182 ;  /* 0x000076328eb67816 */ /* 0x000fe400000000b6 */
[----:B------:R-:W-:Y:S01]  /*1fa0*/  PRMT R179, R140, 0x7632, R179 ;  /* 0x000076328cb37816 */ /* 0x000fe200000000b3 */
[----:B------:R-:W-:Y:S01]  /*1fb0*/  FADD.FTZ R142, -R154, R141 ;  /* 0x0000008d9a8e7221 */ /* 0x000fe20000010100 */
[----:B------:R-:W-:Y:S01]  /*1fc0*/  SHF.L.U32 R141, R180, 0x10, RZ ;  /* 0x00000010b48d7819 */ /* 0x000fe200000006ff */
[----:B------:R-:W-:Y:S01]  /*1fd0*/  IMAD.U32 R181, R140, 0x10000, RZ ;  /* 0x000100008cb57824 */ /* 0x000fe200078e00ff */
[----:B------:R-:W-:-:S02]  /*1fe0*/  PRMT R184, R143, 0x7632, R184 ;  /* 0x000076328fb87816 */ /* 0x000fc400000000b8 */
[----:B------:R-:W-:Y:S01]  /*1ff0*/  SHF.L.U32 R185, R143, 0x10, RZ ;  /* 0x000000108fb97819 */ /* 0x000fe200000006ff */
[----:B------:R-:W-:Y:S02]  /*2000*/  IMAD.U32 R143, R182, 0x10000, RZ ;  /* 0x00010000b68f7824 */ /* 0x000fe400078e00ff */
[----:B------:R-:W-:Y:S02]  /*2010*/  IMAD.U32 R179, R179, 0x10000, RZ ;  /* 0x00010000b3b37824 */ /* 0x000fe400078e00ff */
[C---:B------:R-:W-:Y:S01]  /*2020*/  FADD.FTZ R140, -R154.reuse, R181 ;  /* 0x000000b59a8c7221 */ /* 0x040fe20000010100 */
[C---:B------:R-:W-:Y:S01]  /*2030*/  FADD.FTZ R192, -R154.reuse, R141 ;  /* 0x0000008d9ac07221 */ /* 0x040fe20000010100 */
[----:B------:R-:W-:Y:S01]  /*2040*/  FADD.FTZ R194, -R154, R143 ;  /* 0x0000008f9ac27221 */ /* 0x000fe20000010100 */
[----:B----4-:R-:W-:Y:S01]  /*2050*/  PRMT R141, R144, 0x7632, R141 ;  /* 0x00007632908d7816 */ /* 0x010fe2000000008d */
[----:B------:R-:W-:Y:S01]  /*2060*/  FADD.FTZ R190, -R154, R179 ;  /* 0x000000b39abe7221 */ /* 0x000fe20000010100 */
[----:B------:R-:W-:Y:S01]  /*2070*/  SHF.L.U32 R143, R144, 0x10, RZ ;  /* 0x00000010908f7819 */ /* 0x000fe200000006ff */
[----:B------:R-:W-:-:S02]  /*2080*/  IMAD.U32 R180, R112, 0x10000, RZ ;  /* 0x0001000070b47824 */ /* 0x000fc400078e00ff */
[----:B-----5:R-:W-:Y:S01]  /*2090*/  FMUL.FTZ R179, R157, R140 ;  /* 0x0000008c9db37220 */ /* 0x020fe20000410000 */
[----:B------:R-:W-:Y:S01]  /*20a0*/  SHF.L.U32 R140, R141, 0x10, RZ ;  /* 0x000000108d8c7819 */ /* 0x000fe200000006ff */
[----:B------:R-:W-:Y:S01]  /*20b0*/  FMUL.FTZ R190, R157, R190 ;  /* 0x000000be9dbe7220 */ /* 0x000fe20000410000 */
[----:B------:R-:W-:Y:S01]  /*20c0*/  FMUL.FTZ R180, R180, R143 ;  /* 0x0000008fb4b47220 */ /* 0x000fe20000410000 */
[----:B------:R-:W-:Y:S02]  /*20d0*/  PRMT R144, R145, 0x7632, R144 ;  /* 0x0000763291907816 */ /* 0x000fe40000000090 */
[-C--:B------:R-:W-:Y:S01]  /*20e0*/  FMUL.FTZ R189, R189, R140.reuse ;  /* 0x0000008cbdbd7220 */ /* 0x080fe20000410000 */
[----:B------:R-:W-:Y:S01]  /*20f0*/  FADD.FTZ R49, R49, R140 ;  /* 0x0000008c31317221 */ /* 0x000fe20000010000 */
[----:B------:R-:W-:Y:S01]  /*2100*/  FFMA.FTZ R81, R190, R140, R81 ;  /* 0x0000008cbe517223 */ /* 0x000fe20000010051 */
[----:B------:R-:W-:Y:S01]  /*2110*/  SHF.L.U32 R182, R113, 0x10, RZ ;  /* 0x0000001071b67819 */ /* 0x000fe200000006ff */
[----:B------:R-:W-:Y:S01]  /*2120*/  FADD.FTZ R140, R155, R180 ;  /* 0x000000b49b8c7221 */ /* 0x000fe20000010000 */
[----:B------:R-:W-:-:S02]  /*2130*/  IMAD.U32 R145, R145, 0x10000, RZ ;  /* 0x0001000091917824 */ /* 0x000fc400078e00ff */
[C---:B------:R-:W-:Y:S01]  /*2140*/  FFMA.FTZ R141, R179.reuse, R180, R186 ;  /* 0x000000b4b38d7223 */ /* 0x040fe200000100ba */
[----:B0-----:R-:W-:Y:S01]  /*2150*/  SHF.L.U32 R149, R184, 0x10, RZ ;  /* 0x00000010b8957819 */ /* 0x001fe200000006ff */
[----:B------:R-:W-:Y:S01]  /*2160*/  FADD.FTZ R48, R48, R143 ;  /* 0x0000008f30307221 */ /* 0x000fe20000010000 */
[----:B------:R-:W-:Y:S01]  /*2170*/  FFMA.FTZ R80, R179, R143, R80 ;  /* 0x0000008fb3507223 */ /* 0x000fe20000010050 */
[----:B------:R-:W-:Y:S01]  /*2180*/  SHF.L.U32 R144, R144, 0x10, RZ ;  /* 0x0000001090907819 */ /* 0x000fe200000006ff */
[----:B------:R-:W-:Y:S01]  /*2190*/  FADD.FTZ R143, R140, R189 ;  /* 0x000000bd8c8f7221 */ /* 0x000fe20000010000 */
[C---:B------:R-:W-:Y:S01]  /*21a0*/  FMUL.FTZ R181, R157.reuse, R142 ;  /* 0x0000008e9db57220 */ /* 0x040fe20000410000 */
[----:B------:R-:W-:Y:S01]  /*21b0*/  FMUL.FTZ R182, R182, R145 ;  /* 0x00000091b6b67220 */ /* 0x000fe20000410000 */
[----:B------:R-:W-:Y:S01]  /*21c0*/  FFMA.FTZ R140, R190, R189, R141 ;  /* 0x000000bdbe8c7223 */ /* 0x000fe2000001008d */
[--C-:B------:R-:W-:Y:S01]  /*21d0*/  FADD.FTZ R196, -R154, R149.reuse ;  /* 0x000000959ac47221 */ /* 0x100fe20000010100 */
[----:B------:R-:W-:Y:S01]  /*21e0*/  FMUL.FTZ R192, R157, R192 ;  /* 0x000000c09dc07220 */ /* 0x000fe20000410000 */
[----:B------:R-:W-:Y:S01]  /*21f0*/  PRMT R149, R146, 0x7632, R149 ;  /* 0x0000763292957816 */ /* 0x000fe20000000095 */
[----:B------:R-:W-:Y:S01]  /*2200*/  FADD.FTZ R148, -R154, R183 ;  /* 0x000000b79a947221 */ /* 0x000fe20000010100 */
[----:B------:R-:W-:Y:S01]  /*2210*/  SHF.L.U32 R151, R146, 0x10, RZ ;  /* 0x0000001092977819 */ /* 0x000fe200000006ff */
[----:B------:R-:W-:-:S02]  /*2220*/  IMAD.U32 R184, R114, 0x10000, RZ ;  /* 0x0001000072b87824 */ /* 0x000fc400078e00ff */
[----:B------:R-:W-:Y:S01]  /*2230*/  FMUL.FTZ R191, R191, R144 ;  /* 0x00000090bfbf7220 */ /* 0x000fe20000410000 */
        /* <DEDUP_REMOVED lines=10> */
[----:B------:R-:W-:Y:S01]  /*22e0*/  FADD.FTZ R150, -R154, R185 ;  /* 0x000000b99a967221 */ /* 0x000fe20000010100 */
[----:B------:R-:W-:-:S02]  /*22f0*/  IMAD.U32 R147, R147, 0x10000, RZ ;  /* 0x0001000093937824 */ /* 0x000fc400078e00ff */
        /* <DEDUP_REMOVED lines=25> */
.L_x_307:
[----:B------:R-:W-:Y:S05]  /*2490*/  BSYNC.RECONVERGENT B0 ;  /* 0x0000000000007941 */ /* 0x000fea0003800200 */
.L_x_306:
        /* <DEDUP_REMOVED lines=22> */
[----:B-1----:R-:W-:Y:S01]  /*2600*/  FADD.FTZ R141, R146, R141 ;  /* 0x0000008d928d7221 */ /* 0x002fe20000010000 */
        /* <DEDUP_REMOVED lines=9> */
.L_x_309:
[----:B------:R-:W-:Y:S05]  /*26a0*/  BSYNC.RECONVERGENT B0 ;  /* 0x0000000000007941 */ /* 0x000fea0003800200 */
.L_x_308:
[----:B------:R-:W1:Y:S08]  /*26b0*/  S2UR UR5, SR_CgaCtaId ;  /* 0x00000000000579c3 */ /* 0x000e700000008800 */
[----:B------:R-:W-:Y:S06]  /*26c0*/  BAR.SYNC.DEFER_BLOCKING 0x0 ;  /* 0x0000000000007b1d */ /* 0x000fec0000010000 */
[----:B------:R-:W-:-:S02]  /*26d0*/  UMOV UR4, 0x400 ;  /* 0x0000040000047882 */ /* 0x000fc40000000000 */
[----:B------:R-:W2:Y:S01]  /*26e0*/  LDC.64 R186, c[0x0][0x380] ;  /* 0x0000e000ffba7b82 */ /* 0x000ea20000000a00 */
[----:B------:R-:W-:Y:S01]  /*26f0*/  BSSY.RECONVERGENT B0, `(.L_x_310) ;  /* 0x0000297000007945 */ /* 0x000fe20003800200 */
[----:B-1----:R-:W-:-:S04]  /*2700*/  ULEA UR4, UR5, UR4, 0x18 ;  /* 0x0000000405047291 */ /* 0x002fc8000f8ec0ff */
[----:B------:R-:W-:Y:S02]  /*2710*/  UIADD3 UR5, UPT, UPT, UR4, 0x8040, URZ ;  /* 0x0000804004057890 */ /* 0x000fe4000fffe0ff */
[----:B------:R-:W-:Y:S02]  /*2720*/  @!UP1 UIADD3 UR5, UPT, UPT, UR4, 0x8000, URZ ;  /* 0x0000800004059890 */ /* 0x000fe4000fffe0ff */
[----:B------:R-:W-:Y:S01]  /*2730*/  UIADD3 UR8, UPT, UPT, UR4, 0x8050, URZ ;  /* 0x0000805004087890 */ /* 0x000fe2000fffe0ff */
[----:B--2---:R-:W-:Y:S01]  /*2740*/  IMAD.IADD R3, R3, 0x1, R186 ;  /* 0x0000000103037824 */ /* 0x004fe200078e02ba */
[----:B------:R-:W-:-:S04]  /*2750*/  @!UP1 UIADD3 UR8, UPT, UPT, UR4, 0x8010, URZ ;  /* 0x0000801004089890 */ /* 0x000fc8000fffe0ff */
[----:B------:R-:W-:Y:S01]  /*2760*/  ISETP.GE.AND P2, PT, R3, R187, PT ;  /* 0x000000bb0300720c */ /* 0x000fe20003f46270 */
[----:B0-----:R-:W0:Y:S01]  /*2770*/  LDS.128 R140, [UR5] ;  /* 0x00000005ff8c7984 */ /* 0x001e220008000c00 */
[----:B------:R-:W-:Y:S02]  /*2780*/  UIADD3 UR5, UPT, UPT, UR4, 0x8060, URZ ;  /* 0x0000806004057890 */ /* 0x000fe4000fffe0ff */
[----:B------:R-:W-:Y:S01]  /*2790*/  @!UP1 UIADD3 UR5, UPT, UPT, UR4, 0x8020, URZ ;  /* 0x0000802004059890 */ /* 0x000fe2000fffe0ff */
[----:B------:R-:W1:Y:S01]  /*27a0*/  LDS.128 R144, [UR8] ;  /* 0x00000008ff907984 */ /* 0x000e620008000c00 */
[----:B------:R-:W-:Y:S02]  /*27b0*/  UIADD3 UR8, UPT, UPT, UR4, 0x8070, URZ ;  /* 0x0000807004087890 */ /* 0x000fe4000fffe0ff */
[----:B------:R-:W-:-:S05]  /*27c0*/  @!UP1 UIADD3 UR8, UPT, UPT, UR4, 0x8030, URZ ;  /* 0x0000803004089890 */ /* 0x000fca000fffe0ff */
[----:B------:R-:W2:Y:S04]  /*27d0*/  LDS.128 R148, [UR5] ;  /* 0x00000005ff947984 */ /* 0x000ea80008000c00 */
[----:B------:R-:W3:Y:S01]  /*27e0*/  LDS.128 R152, [UR8] ;  /* 0x00000008ff987984 */ /* 0x000ee20008000c00 */
[----:B0-----:R-:W-:Y:S01]  /*27f0*/  FADD.FTZ R217, RZ, R140 ;  /* 0x0000008cffd97221 */ /* 0x001fe20000010000 */
[----:B------:R-:W-:Y:S02]  /*2800*/  FADD.FTZ R140, RZ, R141 ;  /* 0x0000008dff8c7221 */ /* 0x000fe40000010000 */
[----:B------:R-:W0:Y:S01]  /*2810*/  LDC.U8 R141, c[0x0][0x410] ;  /* 0x00010400ff8d7b82 */ /* 0x000e220000000000 */
[----:B------:R-:W-:Y:S01]  /*2820*/  FADD.FTZ R217, R142, R217 ;  /* 0x000000d98ed97221 */ /* 0x000fe20000010000 */
[----:B------:R-:W-:-:S03]  /*2830*/  FADD.FTZ R140, R143, R140 ;  /* 0x0000008c8f8c7221 */ /* 0x000fc60000010000 */
[----:B-1----:R-:W-:Y:S01]  /*2840*/  FADD.FTZ R217, R217, R144 ;  /* 0x00000090d9d97221 */ /* 0x002fe20000010000 */
[----:B------:R-:W-:-:S03]  /*2850*/  FADD.FTZ R140, R140, R145 ;  /* 0x000000918c8c7221 */ /* 0x000fc60000010000 */
[----:B------:R-:W-:Y:S01]  /*2860*/  FADD.FTZ R217, R146, R217 ;  /* 0x000000d992d97221 */ /* 0x000fe20000010000 */
[----:B------:R-:W-:-:S03]  /*2870*/  FADD.FTZ R140, R147, R140 ;  /* 0x0000008c938c7221 */ /* 0x000fc60000010000 */
[----:B--2---:R-:W-:Y:S01]  /*2880*/  FADD.FTZ R217, R217, R148 ;  /* 0x00000094d9d97221 */ /* 0x004fe20000010000 */
[----:B------:R-:W-:Y:S01]  /*2890*/  FADD.FTZ R140, R140, R149 ;  /* 0x000000958c8c7221 */ /* 0x000fe20000010000 */
[----:B------:R-:W-:Y:S02]  /*28a0*/  P2R R149, PR, RZ, 0x4 ;  /* 0x00000004ff957803 */ /* 0x000fe40000000000 */
[----:B------:R-:W-:Y:S01]  /*28b0*/  FADD.FTZ R217, R150, R217 ;  /* 0x000000d996d97221 */ /* 0x000fe20000010000 */
[----:B------:R-:W-:Y:S01]  /*28c0*/  ISETP.GE.U32.AND P2, PT, R2, 0x100, PT ;  /* 0x000001000200780c */ /* 0x000fe20003f46070 */
[----:B------:R-:W-:Y:S02]  /*28d0*/  FADD.FTZ R140, R151, R140 ;  /* 0x0000008c978c7221 */ /* 0x000fe40000010000 */
[----:B---3--:R-:W-:Y:S02]  /*28e0*/  FADD.FTZ R217, R217, R152 ;  /* 0x00000098d9d97221 */ /* 0x008fe40000010000 */
[----:B------:R-:W-:Y:S01]  /*28f0*/  FADD.FTZ R140, R140, R153 ;  /* 0x000000998c8c7221 */ /* 0x000fe20000010000 */
[----:B0-----:R-:W-:Y:S01]  /*2900*/  ISETP.NE.AND P4, PT, R141, RZ, PT ;  /* 0x000000ff8d00720c */ /* 0x001fe20003f85270 */
[----:B------:R-:W-:-:S02]  /*2910*/  FADD.FTZ R154, R154, R217 ;  /* 0x000000d99a9a7221 */ /* 0x000fc40000010000 */
[----:B------:R-:W-:Y:S01]  /*2920*/  FADD.FTZ R140, R155, R140 ;  /* 0x0000008c9b8c7221 */ /* 0x000fe20000010000 */
[----:B------:R-:W-:Y:S01]  /*2930*/  P2R R148, PR, RZ, 0x10 ;  /* 0x00000010ff947803 */ /* 0x000fe20000000000 */
        /* <DEDUP_REMOVED lines=15> */
[-CC-:B------:R-:W-:Y:S01]  /*2a30*/  FFMA.FTZ R141, R159, R150.reuse, R151.reuse ;  /* 0x000000969f8d7223 */ /* 0x180fe20000010097 */
[-CC-:B------:R-:W-:Y:S01]  /*2a40*/  FFMA.FTZ R142, R162, R150.reuse, R151.reuse ;  /* 0x00000096a28e7223 */ /* 0x180fe20000010097 */
[----:B------:R-:W-:Y:S01]  /*2a50*/  LOP3.LUT P4, RZ, R215, 0xff0000, RZ, 0xc0, !PT ;  /* 0x00ff0000d7ff7812 */ /* 0x000fe2000788c0ff */
[----:B------:R-:W-:Y:S01]  /*2a60*/  FFMA.FTZ R143, R198, R150, R151 ;  /* 0x00000096c68f7223 */ /* 0x000fe20000010097 */
[----:B------:R-:W-:Y:S01]  /*2a70*/  FADD.FTZ R140, R158, -R141 ;  /* 0x8000008d9e8c7221 */ /* 0x000fe20000010000 */
[----:B------:R-:W-:-:S03]  /*2a80*/  FADD.FTZ R142, R161, -R142 ;  /* 0x8000008ea18e7221 */ /* 0x000fc60000010000 */
[----:B-----5:R-:W-:Y:S01]  /*2a90*/  FMUL.FTZ R141, R157, R140 ;  /* 0x0000008c9d8d7220 */ /* 0x020fe20000410000 */
[----:B------:R-:W-:Y:S01]  /*2aa0*/  FFMA.FTZ R140, R199, R150, R151 ;  /* 0x00000096c78c7223 */ /* 0x000fe20000010097 */
[----:B------:R-:W-:Y:S02]  /*2ab0*/  FMUL.FTZ R142, R157, R142 ;  /* 0x0000008e9d8e7220 */ /* 0x000fe40000410000 */
[----:B------:R-:W-:Y:S01]  /*2ac0*/  FMUL.FTZ R141, R141, UR14 ;  /* 0x0000000e8d8d7c20 */ /* 0x000fe20008410000 */
[----:B------:R-:W-:Y:S01]  /*2ad0*/  FADD.FTZ R140, R197, -R140 ;  /* 0x8000008cc58c7221 */ /* 0x000fe20000010000 */
[----:B------:R-:W-:-:S03]  /*2ae0*/  FMUL.FTZ R142, R142, UR14 ;  /* 0x0000000e8e8e7c20 */ /* 0x000fc60008410000 */
[----:B------:R-:W-:Y:S01]  /*2af0*/  FSEL R152, R141, RZ, P4 ;  /* 0x000000ff8d987208 */ /* 0x000fe20002000000 */
[----:B------:R-:W-:Y:S01]  /*2b00*/  FMUL.FTZ R140, R157, R140 ;  /* 0x0000008c9d8c7220 */ /* 0x000fe20000410000 */
[----:B------:R-:W-:-:S03]  /*2b10*/  ISETP.GE.U32.AND P4, PT, R214, RZ, PT ;  /* 0x000000ffd600720c */ /* 0x000fc60003f86070 */
[----:B------:R-:W-:Y:S01]  /*2b20*/  FMUL.FTZ R141, R140, UR14 ;  /* 0x0000000e8c8d7c20 */ /* 0x000fe20008410000 */
[----:B------:R-:W-:Y:S01]  /*2b30*/  ISETP.GE.U32.AND.EX P4, PT, R215, 0x1000000, PT, P4 ;  /* 0x01000000d700780c */ /* 0x000fe20003f86140 */
[----:B------:R-:W-:-:S03]  /*2b40*/  FFMA.FTZ R140, R203, R150, R151 ;  /* 0x00000096cb8c7223 */ /* 0x000fc60000010097 */
[----:B------:R-:W-:Y:S01]  /*2b50*/  FSEL R153, R142, RZ, P4 ;  /* 0x000000ff8e997208 */ /* 0x000fe20002000000 */
[----:B------:R-:W-:Y:S01]  /*2b60*/  FADD.FTZ R142, R160, -R143 ;  /* 0x8000008fa08e7221 */ /* 0x000fe20000010000 */
[----:B------:R-:W-:Y:S01]  /*2b70*/  LOP3.LUT P4, RZ, R215, 0xff, RZ, 0xc0, !PT ;  /* 0x000000ffd7ff7812 */ /* 0x000fe2000788c0ff */
[----:B------:R-:W-:Y:S01]  /*2b80*/  FFMA.FTZ R143, R202, R150, R151 ;  /* 0x00000096ca8f7223 */ /* 0x000fe20000010097 */
[----:B------:R-:W-:Y:S01]  /*2b90*/  FADD.FTZ R140, R201, -R140 ;  /* 0x8000008cc98c7221 */ /* 0x000fe20000010000 */
[----:B------:R-:W-:Y:S01]  /*2ba0*/  FMUL.FTZ R142, R157, R142 ;  /* 0x0000008e9d8e7220 */ /* 0x000fe20000410000 */
[----:B------:R-:W-:Y:S01]  /*2bb0*/  FSEL R146, R141, RZ, P4 ;  /* 0x000000ff8d927208 */ /* 0x000fe20002000000 */
[----:B------:R-:W-:Y:S01]  /*2bc0*/  FADD.FTZ R144, R200, -R143 ;  /* 0x8000008fc8907221 */ /* 0x000fe20000010000 */
[----:B------:R-:W-:Y:S01]  /*2bd0*/  LOP3.LUT P4, RZ, R215, 0xff00, RZ, 0xc0, !PT ;  /* 0x0000ff00d7ff7812 */ /* 0x000fe2000788c0ff */
[----:B------:R-:W-:Y:S01]  /*2be0*/  FMUL.FTZ R145, R142, UR14 ;  /* 0x0000000e8e917c20 */ /* 0x000fe20008410000 */
[C---:B------:R-:W-:Y:S01]  /*2bf0*/  FMUL.FTZ R143, R157.reuse, R140 ;  /* 0x0000008c9d8f7220 */ /* 0x040fe20000410000 */
[--C-:B------:R-:W-:Y:S01]  /*2c00*/  FFMA.FTZ R141, R206, R150, R151.reuse ;  /* 0x00000096ce8d7223 */ /* 0x100fe20000010097 */
[----:B------:R-:W-:Y:S01]  /*2c10*/  FMUL.FTZ R144, R157, R144 ;  /* 0x000000909d907220 */ /* 0x000fe20000410000 */
[----:B------:R-:W-:Y:S01]  /*2c20*/  FFMA.FTZ R140, R207, R150, R151 ;  /* 0x00000096cf8c7223 */ /* 0x000fe20000010097 */
[----:B------:R-:W-:Y:S01]  /*2c30*/  FMUL.FTZ R143, R143, UR14 ;  /* 0x0000000e8f8f7c20 */ /* 0x000fe20008410000 */
[----:B------:R-:W-:Y:S01]  /*2c40*/  FSEL R147, R145, RZ, P4 ;  /* 0x000000ff91937208 */ /* 0x000fe20002000000 */
[----:B------:R-:W-:Y:S01]  /*2c50*/  FADD.FTZ R142, R204, -R141 ;  /* 0x8000008dcc8e7221 */ /* 0x000fe20000010000 */
[----:B------:R-:W-:Y:S01]  /*2c60*/  LOP3.LUT P4, RZ, R214, 0xff0000, RZ, 0xc0, !PT ;  /* 0x00ff0000d6ff7812 */ /* 0x000fe2000788c0ff */
[----:B------:R-:W-:Y:S01]  /*2c70*/  FMUL.FTZ R144, R144, UR14 ;  /* 0x0000000e90907c20 */ /* 0x000fe20008410000 */
[----:B------:R-:W-:Y:S01]  /*2c80*/  FADD.FTZ R140, R205, -R140 ;  /* 0x8000008ccd8c7221 */ /* 0x000fe20000010000 */
[----:B------:R-:W-:Y:S01]  /*2c90*/  FMUL.FTZ R142, R157, R142 ;  /* 0x0000008e9d8e7220 */ /* 0x000fe20000410000 */
[----:B------:R-:W-:-:S02]  /*2ca0*/  FSEL R141, R143, RZ, P4 ;  /* 0x000000ff8f8d7208 */ /* 0x000fc40002000000 */
[----:B------:R-:W-:Y:S01]  /*2cb0*/  LOP3.LUT P4, RZ, R214, 0xff000000, RZ, 0xc0, !PT ;  /* 0xff000000d6ff7812 */ /* 0x000fe2000788c0ff */
[----:B------:R-:W-:Y:S01]  /*2cc0*/  FMUL.FTZ R142, R142, UR14 ;  /* 0x0000000e8e8e7c20 */ /* 0x000fe20008410000 */
[----:B------:R-:W-:Y:S01]  /*2cd0*/  FMUL.FTZ R140, R157, R140 ;  /* 0x0000008c9d8c7220 */ /* 0x000fe20000410000 */
[----:B------:R-:W-:Y:S02]  /*2ce0*/  F2FP.BF16.F32.PACK_AB R143, R153, R152 ;  /* 0x00000098998f723e */ /* 0x000fe400000010ff */
[----:B------:R-:W-:Y:S01]  /*2cf0*/  FSEL R144, R144, RZ, P4 ;  /* 0x000000ff90907208 */ /* 0x000fe20002000000 */
[----:B------:R-:W-:Y:S01]  /*2d00*/  FMUL.FTZ R140, R140, UR14 ;  /* 0x0000000e8c8c7c20 */ /* 0x000fe20008410000 */
[----:B------:R-:W-:Y:S02]  /*2d10*/  LOP3.LUT P4, RZ, R214, 0xff00, RZ, 0xc0, !PT ;  /* 0x0000ff00d6ff7812 */ /* 0x000fe4000788c0ff */
[----:B------:R-:W-:Y:S02]  /*2d20*/  F2FP.BF16.F32.PACK_AB R141, R144, R141 ;  /* 0x0000008d908d723e */ /* 0x000fe400000010ff */
[----:B------:R-:W-:-:S02]  /*2d30*/  FSEL R145, R142, RZ, P4 ;  /* 0x000000ff8e917208 */ /* 0x000fc40002000000 */
[----:B------:R-:W-:Y:S02]  /*2d40*/  LOP3.LUT P4, RZ, R214, 0xff, RZ, 0xc0, !PT ;  /* 0x000000ffd6ff7812 */ /* 0x000fe4000788c0ff */
[----:B------:R-:W-:Y:S02]  /*2d50*/  F2FP.BF16.F32.PACK_AB R142, R147, R146 ;  /* 0x00000092938e723e */ /* 0x000fe400000010ff */
[----:B------:R-:W-:-:S04]  /*2d60*/  FSEL R140, R140, RZ, P4 ;  /* 0x000000ff8c8c7208 */ /* 0x000fc80002000000 */
[----:B------:R-:W-:Y:S01]  /*2d70*/  F2FP.BF16.F32.PACK_AB R140, R145, R140 ;  /* 0x0000008c918c723e */ /* 0x000fe200000010ff */
[----:B------:R-:W-:Y:S06]  /*2d80*/  BRA `(.L_x_315) ;  /* 0x00000020007c7947 */ /* 0x000fec0003800000 */
.L_x_314:
[-CC-:B------:R-:W-:Y:S01]  /*2d90*/  FFMA.FTZ R133, R159, R150.reuse, R151.reuse ;  /* 0x000000969f857223 */ /* 0x180fe20000010097 */
[-CC-:B------:R-:W-:Y:S01]  /*2da0*/  FFMA.FTZ R134, R162, R150.reuse, R151.reuse ;  /* 0x00000096a2867223 */ /* 0x180fe20000010097 */
[----:B------:R-:W-:Y:S01]  /*2db0*/  LOP3.LUT P4, RZ, R215, 0xff0000, RZ, 0xc0, !PT ;  /* 0x00ff0000d7ff7812 */ /* 0x000fe2000788c0ff */
[----:B------:R-:W-:Y:S01]  /*2dc0*/  FFMA.FTZ R135, R198, R150, R151 ;  /* 0x00000096c6877223 */ /* 0x000fe20000010097 */
[----:B------:R-:W-:Y:S01]  /*2dd0*/  FADD.FTZ R132, R158, -R133 ;  /* 0x800000859e847221 */ /* 0x000fe20000010000 */
[----:B------:R-:W-:Y:S02]  /*2de0*/  FADD.FTZ R134, R161, -R134 ;  /* 0x80000086a1867221 */ /* 0x000fe40000010000 */
[----:B------:R-:W-:Y:S01]  /*2df0*/  FADD.FTZ R140, R160, -R135 ;  /* 0x80000087a08c7221 */ /* 0x000fe20000010000 */
[----:B-----5:R-:W-:Y:S01]  /*2e00*/  FMUL.FTZ R142, R157, R132 ;  /* 0x000000849d8e7220 */ /* 0x020fe20000410000 */
[----:B------:R-:W-:Y:S01]  /*2e10*/  FFMA.FTZ R132, R199, R150, R151 ;  /* 0x00000096c7847223 */ /* 0x000fe20000010097 */
[C---:B------:R-:W-:Y:S01]  /*2e20*/  FMUL.FTZ R187, R157.reuse, R134 ;  /* 0x000000869dbb7220 */ /* 0x040fe20000410000 */
[----:B------:R-:W-:Y:S01]  /*2e30*/  FMUL.FTZ R154, R157, R140 ;  /* 0x0000008c9d9a7220 */ /* 0x000fe20000410000 */
[----:B------:R-:W-:Y:S01]  /*2e40*/  FMUL.FTZ R133, R142, UR14 ;  /* 0x0000000e8e857c20 */ /* 0x000fe20008410000 */
[----:B------:R-:W-:-:S04]  /*2e50*/  FADD.FTZ R132, R197, -R132 ;  /* 0x80000084c5847221 */ /* 0x000fc80000010000 */
[----:B------:R-:W-:Y:S01]  /*2e60*/  FSEL R155, R133, RZ, P4 ;  /* 0x000000ff859b7208 */ /* 0x000fe20002000000 */
[----:B------:R-:W-:Y:S01]  /*2e70*/  FMUL.FTZ R145, R157, R132 ;  /* 0x000000849d917220 */ /* 0x000fe20000410000 */
[----:B------:R-:W-:Y:S01]  /*2e80*/  ISETP.GE.U32.AND P4, PT, R214, RZ, PT ;  /* 0x000000ffd600720c */ /* 0x000fe20003f86070 */
[----:B------:R-:W-:Y:S02]  /*2e90*/  FMUL.FTZ R132, R187, UR14 ;  /* 0x0000000ebb847c20 */ /* 0x000fe40008410000 */
[----:B------:R-:W-:Y:S01]  /*2ea0*/  FMUL.FTZ R133, R145, UR14 ;  /* 0x0000000e91857c20 */ /* 0x000fe20008410000 */
[----:B------:R-:W-:-:S04]  /*2eb0*/  ISETP.GE.U32.AND.EX P4, PT, R215, 0x1000000, PT, P4 ;  /* 0x01000000d700780c */ /* 0x000fc80003f86140 */
[----:B------:R-:W-:Y:S01]  /*2ec0*/  FSEL R186, R132, RZ, P4 ;  /* 0x000000ff84ba7208 */ /* 0x000fe20002000000 */
[----:B------:R-:W-:Y:S01]  /*2ed0*/  FFMA.FTZ R132, R203, R150, R151 ;  /* 0x00000096cb847223 */ /* 0x000fe20000010097 */
[----:B------:R-:W-:-:S03]  /*2ee0*/  LOP3.LUT P4, RZ, R215, 0xff, RZ, 0xc0, !PT ;  /* 0x000000ffd7ff7812 */ /* 0x000fc6000788c0ff */
[----:B------:R-:W-:Y:S01]  /*2ef0*/  FADD.FTZ R134, R201, -R132 ;  /* 0x80000084c9867221 */ /* 0x000fe20000010000 */
[----:B------:R-:W-:Y:S01]  /*2f00*/  FSEL R152, R133, RZ, P4 ;  /* 0x000000ff85987208 */ /* 0x000fe20002000000 */
[----:B------:R-:W-:Y:S01]  /*2f10*/  FFMA.FTZ R133, R202, R150, R151 ;  /* 0x00000096ca857223 */ /* 0x000fe20000010097 */
[----:B------:R-:W-:Y:S01]  /*2f20*/  LOP3.LUT P4, RZ, R215, 0xff00, RZ, 0xc0, !PT ;  /* 0x0000ff00d7ff7812 */ /* 0x000fe2000788c0ff */
[----:B------:R-:W-:Y:S01]  /*2f30*/  FMUL.FTZ R143, R157, R134 ;  /* 0x000000869d8f7220 */ /* 0x000fe20000410000 */
[----:B------:R-:W-:Y:S01]  /*2f40*/  FMUL.FTZ R134, R154, UR14 ;  /* 0x0000000e9a867c20 */ /* 0x000fe20008410000 */
[----:B------:R-:W-:Y:S01]  /*2f50*/  FADD.FTZ R140, R200, -R133 ;  /* 0x80000085c88c7221 */ /* 0x000fe20000010000 */
[-CC-:B------:R-:W-:Y:S01]  /*2f60*/  FFMA.FTZ R132, R207, R150.reuse, R151.reuse ;  /* 0x00000096cf847223 */ /* 0x180fe20000010097 */
[----:B------:R-:W-:Y:S01]  /*2f70*/  FMUL.FTZ R135, R143, UR14 ;  /* 0x0000000e8f877c20 */ /* 0x000fe20008410000 */
[----:B------:R-:W-:Y:S01]  /*2f80*/  FFMA.FTZ R133, R206, R150, R151 ;  /* 0x00000096ce857223 */ /* 0x000fe20000010097 */
[----:B------:R-:W-:Y:S01]  /*2f90*/  FSEL R153, R134, RZ, P4 ;  /* 0x000000ff86997208 */ /* 0x000fe20002000000 */
[----:B------:R-:W-:Y:S01]  /*2fa0*/  FMUL.FTZ R146, R157, R140 ;  /* 0x0000008c9d927220 */ /* 0x000fe20000410000 */
[----:B------:R-:W-:Y:S01]  /*2fb0*/  LOP3.LUT P4, RZ, R214, 0xff0000, RZ, 0xc0, !PT ;  /* 0x00ff0000d6ff7812 */ /* 0x000fe2000788c0ff */
[----:B------:R-:W-:Y:S01]  /*2fc0*/  FADD.FTZ R132, R205, -R132 ;  /* 0x80000084cd847221 */ /* 0x000fe20000010000 */
[----:B------:R-:W-:Y:S01]  /*2fd0*/  FADD.FTZ R134, R204, -R133 ;  /* 0x80000085cc867221 */ /* 0x000fe20000010000 */
[----:B------:R-:W-:Y:S01]  /*2fe0*/  FMUL.FTZ R140, R146, UR14 ;  /* 0x0000000e928c7c20 */ /* 0x000fe20008410000 */
[----:B------:R-:W-:Y:S01]  /*2ff0*/  FSEL R144, R135, RZ, P4 ;  /* 0x000000ff87907208 */ /* 0x000fe20002000000 */
[C---:B------:R-:W-:Y:S01]  /*3000*/  FMUL.FTZ R132, R157.reuse, R132 ;  /* 0x000000849d847220 */ /* 0x040fe20000410000 */
[----:B------:R-:W-:Y:S01]  /*3010*/  LOP3.LUT P4, RZ, R214, 0xff000000, RZ, 0xc0, !PT ;  /* 0xff000000d6ff7812 */ /* 0x000fe2000788c0ff */
[----:B------:R-:W-:Y:S01]  /*3020*/  FMUL.FTZ R141, R157, R134 ;  /* 0x000000869d8d7220 */ /* 0x000fe20000410000 */
[----:B------:R-:W-:Y:S01]  /*3030*/  F2FP.BF16.F32.PACK_AB R135, R187, R142 ;  /* 0x0000008ebb87723e */ /* 0x000fe200000010ff */
[----:B------:R-:W-:Y:S01]  /*3040*/  FMUL.FTZ R133, R132, UR14 ;  /* 0x0000000e84857c20 */ /* 0x000fe20008410000 */
[----:B------:R-:W-:Y:S01]  /*3050*/  FSEL R147, R140, RZ, P4 ;  /* 0x000000ff8c937208 */ /* 0x000fe20002000000 */
[----:B------:R-:W-:Y:S01]  /*3060*/  FMUL.FTZ R142, R141, UR14 ;  /* 0x0000000e8d8e7c20 */ /* 0x000fe20008410000 */
[----:B------:R-:W-:-:S02]  /*3070*/  LOP3.LUT P4, RZ, R214, 0xff, RZ, 0xc0, !PT ;  /* 0x000000ffd6ff7812 */ /* 0x000fc4000788c0ff */
[----:B------:R-:W-:Y:S02]  /*3080*/  F2FP.BF16.F32.PACK_AB R134, R154, R145 ;  /* 0x000000919a86723e */ /* 0x000fe400000010ff */
[----:B------:R-:W-:Y:S02]  /*3090*/  FSEL R140, R133, RZ, P4 ;  /* 0x000000ff858c7208 */ /* 0x000fe40002000000 */
[----:B------:R-:W-:Y:S02]  /*30a0*/  LOP3.LUT P4, RZ, R214, 0xff00, RZ, 0xc0, !PT ;  /* 0x0000ff00d6ff7812 */ /* 0x000fe4000788c0ff */
[----:B------:R-:W-:Y:S02]  /*30b0*/  F2FP.BF16.F32.PACK_AB R133, R146, R143 ;  /* 0x0000008f9285723e */ /* 0x000fe400000010ff */
[----:B------:R-:W-:Y:S02]  /*30c0*/  FSEL R145, R142, RZ, P4 ;  /* 0x000000ff8e917208 */ /* 0x000fe40002000000 */
[----:B------:R-:W-:-:S02]  /*30d0*/  F2FP.BF16.F32.PACK_AB R132, R141, R132 ;  /* 0x000000848d84723e */ /* 0x000fc400000010ff */
[----:B------:R-:W-:Y:S02]  /*30e0*/  F2FP.BF16.F32.PACK_AB R143, R186, R155 ;  /* 0x0000009bba8f723e */ /* 0x000fe400000010ff */
[----:B------:R-:W-:Y:S02]  /*30f0*/  F2FP.BF16.F32.PACK_AB R142, R153, R152 ;  /* 0x00000098998e723e */ /* 0x000fe400000010ff */
[----:B------:R-:W-:Y:S02]  /*3100*/  F2FP.BF16.F32.PACK_AB R141, R147, R144 ;  /* 0x00000090938d723e */ /* 0x000fe400000010ff */
[----:B------:R-:W-:Y:S01]  /*3110*/  F2FP.BF16.F32.PACK_AB R140, R145, R140 ;  /* 0x0000008c918c723e */ /* 0x000fe200000010ff */
[----:B------:R-:W-:Y:S06]  /*3120*/  BRA `(.L_x_315) ;  /* 0x0000001c00947947 */ /* 0x000fec0003800000 */
.L_x_313:
[----:B------:R-:W-:Y:S01]  /*3130*/  UMOV UR4, UR6 ;  /* 0x0000000600047c82 */ /* 0x000fe20008000000 */
[----:B------:R-:W-:Y:S01]  /*3140*/  UMOV UR5, UR7 ;  /* 0x0000000700057c82 */ /* 0x000fe20008000000 */
[----:B------:R-:W-:-:S04]  /*3150*/  UISETP.NE.U32.AND UP0, UPT, UR4, URZ, UPT ;  /* 0x000000ff0400728c */ /* 0x000fc8000bf05070 */
[----:B------:R-:W-:-:S09]  /*3160*/  UISETP.NE.AND.EX UP0, UPT, UR5, URZ, UPT, UP0 ;  /* 0x000000ff0500728c */ /* 0x000fd2000bf05300 */
[----:B------:R-:W-:Y:S05]  /*3170*/  BRA.U UP0, `(.L_x_316) ;  /* 0x0000000500087547 */ /* 0x000fea000b800000 */
[-CC-:B------:R-:W-:Y:S01]  /*3180*/  FFMA.FTZ R145, R159, R150.reuse, R151.reuse ;  /* 0x000000969f917223 */ /* 0x180fe20000010097 */
[C---:B------:R-:W-:Y:S01]  /*3190*/  SHF.L.U32 R144, R43.reuse, 0x10, RZ ;  /* 0x000000102b907819 */ /* 0x040fe200000006ff */
[-CC-:B------:R-:W-:Y:S01]  /*31a0*/  FFMA.FTZ R143, R198, R150.reuse, R151.reuse ;  /* 0x00000096c68f7223 */ /* 0x180fe20000010097 */
[-C--:B------:R-:W-:Y:S01]  /*31b0*/  FFMA.FTZ R146, R162, R150.reuse, R151 ;  /* 0x00000096a2927223 */ /* 0x080fe20000010097 */
[----:B------:R-:W-:Y:S01]  /*31c0*/  FADD.FTZ R147, R158, -R145 ;  /* 0x800000919e937221 */ /* 0x000fe20000010000 */
[----:B------:R-:W-:Y:S01]  /*31d0*/  PRMT R141, R43, 0x7632, R141 ;  /* 0x000076322b8d7816 */ /* 0x000fe2000000008d */
[----:B------:R-:W-:Y:S01]  /*31e0*/  FFMA.FTZ R152, R199, R150, R151 ;  /* 0x00000096c7987223 */ /* 0x000fe20000010097 */
[----:B------:R-:W-:Y:S01]  /*31f0*/  PRMT R140, R42, 0x7632, R140 ;  /* 0x000076322a8c7816 */ /* 0x000fe2000000008c */
[----:B------:R-:W-:Y:S01]  /*3200*/  FADD.FTZ R145, R160, -R143 ;  /* 0x8000008fa0917221 */ /* 0x000fe20000010000 */
[----:B-----5:R-:W-:Y:S01]  /*3210*/  FFMA.FTZ R143, R157, R147, R144 ;  /* 0x000000939d8f7223 */ /* 0x020fe20000010090 */
[----:B------:R-:W-:Y:S01]  /*3220*/  FADD.FTZ R153, R161, -R146 ;  /* 0x80000092a1997221 */ /* 0x000fe20000010000 */
[----:B------:R-:W-:Y:S01]  /*3230*/  SHF.L.U32 R146, R141, 0x10, RZ ;  /* 0x000000108d927819 */ /* 0x000fe200000006ff */
[----:B------:R-:W-:Y:S01]  /*3240*/  FADD.FTZ R141, R197, -R152 ;  /* 0x80000098c58d7221 */ /* 0x000fe20000010000 */
[----:B------:R-:W-:-:S02]  /*3250*/  IMAD.U32 R140, R140, 0x10000, RZ ;  /* 0x000100008c8c7824 */ /* 0x000fc400078e00ff */
[-CC-:B------:R-:W-:Y:S01]  /*3260*/  FFMA.FTZ R152, R203, R150.reuse, R151.reuse ;  /* 0x00000096cb987223 */ /* 0x180fe20000010097 */
[----:B------:R-:W-:Y:S01]  /*3270*/  FMUL.FTZ R143, R143, UR14 ;  /* 0x0000000e8f8f7c20 */ /* 0x000fe20008410000 */
[----:B------:R-:W-:Y:S01]  /*3280*/  LOP3.LUT P4, RZ, R215, 0xff0000, RZ, 0xc0, !PT ;  /* 0x00ff0000d7ff7812 */ /* 0x000fe2000788c0ff */
[----:B------:R-:W-:Y:S01]  /*3290*/  FFMA.FTZ R144, R157, R145, R140 ;  /* 0x000000919d907223 */ /* 0x000fe2000001008c */
[----:B------:R-:W-:Y:S01]  /*32a0*/  FADD.FTZ R145, R201, -R152 ;  /* 0x80000098c9917221 */ /* 0x000fe20000010000 */
[----:B------:R-:W-:Y:S01]  /*32b0*/  FFMA.FTZ R146, R157, R153, R146 ;  /* 0x000000999d927223 */ /* 0x000fe20000010092 */
[----:B------:R-:W-:Y:S01]  /*32c0*/  FSEL R152, R143, RZ, P4 ;  /* 0x000000ff8f987208 */ /* 0x000fe20002000000 */
[----:B------:R-:W-:Y:S01]  /*32d0*/  IMAD.U32 R142, R42, 0x10000, RZ ;  /* 0x000100002a8e7824 */ /* 0x000fe200078e00ff */
[----:B------:R-:W-:Y:S01]  /*32e0*/  ISETP.GE.U32.AND P4, PT, R214, RZ, PT ;  /* 0x000000ffd600720c */ /* 0x000fe20003f86070 */
[----:B------:R-:W-:Y:S01]  /*32f0*/  FMUL.FTZ R146, R146, UR14 ;  /* 0x0000000e92927c20 */ /* 0x000fe20008410000 */
[----:B------:R-:W-:Y:S01]  /*3300*/  PRMT R140, R41, 0x7632, R140 ;  /* 0x00007632298c7816 */ /* 0x000fe2000000008c */
[----:B------:R-:W-:Y:S01]  /*3310*/  FFMA.FTZ R141, R157, R141, R142 ;  /* 0x0000008d9d8d7223 */ /* 0x000fe2000001008e */
[----:B------:R-:W-:Y:S01]  /*3320*/  ISETP.GE.U32.AND.EX P4, PT, R215, 0x1000000, PT, P4 ;  /* 0x01000000d700780c */ /* 0x000fe20003f86140 */
[-C--:B------:R-:W-:Y:S01]  /*3330*/  FFMA.FTZ R147, R202, R150.reuse, R151 ;  /* 0x00000096ca937223 */ /* 0x080fe20000010097 */
[----:B------:R-:W-:Y:S01]  /*3340*/  SHF.L.U32 R142, R41, 0x10, RZ ;  /* 0x00000010298e7819 */ /* 0x000fe200000006ff */
[----:B------:R-:W-:Y:S01]  /*3350*/  FMUL.FTZ R141, R141, UR14 ;  /* 0x0000000e8d8d7c20 */ /* 0x000fe20008410000 */
[----:B------:R-:W-:Y:S01]  /*3360*/  FSEL R155, R146, RZ, P4 ;  /* 0x000000ff929b7208 */ /* 0x000fe20002000000 */
[----:B------:R-:W-:Y:S01]  /*3370*/  IMAD.U32 R140, R140, 0x10000, RZ ;  /* 0x000100008c8c7824 */ /* 0x000fe200078e00ff */
[----:B------:R-:W-:Y:S01]  /*3380*/  LOP3.LUT P4, RZ, R215, 0xff, RZ, 0xc0, !PT ;  /* 0x000000ffd7ff7812 */ /* 0x000fe2000788c0ff */
[----:B------:R-:W-:Y:S01]  /*3390*/  FADD.FTZ R147, R200, -R147 ;  /* 0x80000093c8937221 */ /* 0x000fe20000010000 */
[----:B------:R-:W-:Y:S01]  /*33a0*/  FMUL.FTZ R144, R144, UR14 ;  /* 0x0000000e90907c20 */ /* 0x000fe20008410000 */
[----:B------:R-:W-:Y:S01]  /*33b0*/  FFMA.FTZ R142, R157, R145, R142 ;  /* 0x000000919d8e7223 */ /* 0x000fe2000001008e */
[----:B------:R-:W-:Y:S01]  /*33c0*/  FSEL R146, R141, RZ, P4 ;  /* 0x000000ff8d927208 */ /* 0x000fe20002000000 */
[--C-:B------:R-:W-:Y:S01]  /*33d0*/  FFMA.FTZ R143, R157, R147, R140.reuse ;  /* 0x000000939d8f7223 */ /* 0x100fe2000001008c */
[----:B------:R-:W-:Y:S01]  /*33e0*/  LOP3.LUT P4, RZ, R215, 0xff00, RZ, 0xc0, !PT ;  /* 0x0000ff00d7ff7812 */ /* 0x000fe2000788c0ff */
[-C--:B------:R-:W-:Y:S01]  /*33f0*/  FFMA.FTZ R145, R206, R150.reuse, R151 ;  /* 0x00000096ce917223 */ /* 0x080fe20000010097 */
[----:B------:R-:W-:Y:S01]  /*3400*/  PRMT R140, R40, 0x7632, R140 ;  /* 0x00007632288c7816 */ /* 0x000fe2000000008c */
[----:B------:R-:W-:Y:S01]  /*3410*/  FMUL.FTZ R142, R142, UR14 ;  /* 0x0000000e8e8e7c20 */ /* 0x000fe20008410000 */
[----:B------:R-:W-:Y:S01]  /*3420*/  FSEL R153, R144, RZ, P4 ;  /* 0x000000ff90997208 */ /* 0x000fe20002000000 */
[----:B------:R-:W-:Y:S01]  /*3430*/  FADD.FTZ R145, R204, -R145 ;  /* 0x80000091cc917221 */ /* 0x000fe20000010000 */
[----:B------:R-:W-:Y:S01]  /*3440*/  SHF.L.U32 R140, R140, 0x10, RZ ;  /* 0x000000108c8c7819 */ /* 0x000fe200000006ff */
[----:B------:R-:W-:Y:S01]  /*3450*/  FFMA.FTZ R154, R207, R150, R151 ;  /* 0x00000096cf9a7223 */ /* 0x000fe20000010097 */
[----:B------:R-:W-:Y:S01]  /*3460*/  LOP3.LUT P4, RZ, R214, 0xff0000, RZ, 0xc0, !PT ;  /* 0x00ff0000d6ff7812 */ /* 0x000fe2000788c0ff */
[----:B------:R-:W-:-:S02]  /*3470*/  FMUL.FTZ R143, R143, UR14 ;  /* 0x0000000e8f8f7c20 */ /* 0x000fc40008410000 */
[----:B------:R-:W-:Y:S01]  /*3480*/  FFMA.FTZ R141, R157, R145, R140 ;  /* 0x000000919d8d7223 */ /* 0x000fe2000001008c */
[----:B------:R-:W-:Y:S01]  /*3490*/  FSEL R144, R142, RZ, P4 ;  /* 0x000000ff8e907208 */ /* 0x000fe20002000000 */
[----:B------:R-:W-:Y:S01]  /*34a0*/  IMAD.U32 R140, R40, 0x10000, RZ ;  /* 0x00010000288c7824 */ /* 0x000fe200078e00ff */
[C---:B------:R-:W-:Y:S01]  /*34b0*/  LOP3.LUT P4, RZ, R214.reuse, 0xff000000, RZ, 0xc0, !PT ;  /* 0xff000000d6ff7812 */ /* 0x040fe2000788c0ff */
[----:B------:R-:W-:Y:S01]  /*34c0*/  FADD.FTZ R154, R205, -R154 ;  /* 0x8000009acd9a7221 */ /* 0x000fe20000010000 */
[----:B------:R-:W-:Y:S01]  /*34d0*/  FMUL.FTZ R141, R141, UR14 ;  /* 0x0000000e8d8d7c20 */ /* 0x000fe20008410000 */
[----:B------:R-:W-:Y:S02]  /*34e0*/  F2FP.BF16.F32.PACK_AB R142, R153, R146 ;  /* 0x00000092998e723e */ /* 0x000fe400000010ff */
[----:B------:R-:W-:Y:S01]  /*34f0*/  FSEL R147, R143, RZ, P4 ;  /* 0x000000ff8f937208 */ /* 0x000fe20002000000 */
[----:B------:R-:W-:Y:S01]  /*3500*/  FFMA.FTZ R140, R157, R154, R140 ;  /* 0x0000009a9d8c7223 */ /* 0x000fe2000001008c */
[----:B------:R-:W-:-:S02]  /*3510*/  LOP3.LUT P4, RZ, R214, 0xff00, RZ, 0xc0, !PT ;  /* 0x0000ff00d6ff7812 */ /* 0x000fc4000788c0ff */
[----:B------:R-:W-:Y:S01]  /*3520*/  F2FP.BF16.F32.PACK_AB R143, R155, R152 ;  /* 0x000000989b8f723e */ /* 0x000fe200000010ff */
[----:B------:R-:W-:Y:S01]  /*3530*/  FMUL.FTZ R140, R140, UR14 ;  /* 0x0000000e8c8c7c20 */ /* 0x000fe20008410000 */
[----:B------:R-:W-:Y:S02]  /*3540*/  FSEL R145, R141, RZ, P4 ;  /* 0x000000ff8d917208 */ /* 0x000fe40002000000 */
[----:B------:R-:W-:Y:S02]  /*3550*/  LOP3.LUT P4, RZ, R214, 0xff, RZ, 0xc0, !PT ;  /* 0x000000ffd6ff7812 */ /* 0x000fe4000788c0ff */
[----:B------:R-:W-:Y:S02]  /*3560*/  F2FP.BF16.F32.PACK_AB R141, R147, R144 ;  /* 0x00000090938d723e */ /* 0x000fe400000010ff */
[----:B------:R-:W-:-:S04]  /*3570*/  FSEL R140, R140, RZ, P4 ;  /* 0x000000ff8c8c7208 */ /* 0x000fc80002000000 */
[----:B------:R-:W-:Y:S01]  /*3580*/  F2FP.BF16.F32.PACK_AB R140, R145, R140 ;  /* 0x0000008c918c723e */ /* 0x000fe200000010ff */
[----:B------:R-:W-:Y:S06]  /*3590*/  BRA `(.L_x_315) ;  /* 0x0000001800787947 */ /* 0x000fec0003800000 */
.L_x_316:
[-CC-:B------:R-:W-:Y:S01]  /*35a0*/  FFMA.FTZ R133, R159, R150.reuse, R151.reuse ;  /* 0x000000969f857223 */ /* 0x180fe20000010097 */
[C---:B------:R-:W-:Y:S01]  /*35b0*/  PRMT R134, R43.reuse, 0x7632, R134 ;  /* 0x000076322b867816 */ /* 0x040fe20000000086 */
[-C--:B------:R-:W-:Y:S01]  /*35c0*/  FFMA.FTZ R142, R162, R150.reuse, R151 ;  /* 0x00000096a28e7223 */ /* 0x080fe20000010097 */
[----:B------:R-:W-:Y:S01]  /*35d0*/  SHF.L.U32 R140, R43, 0x10, RZ ;  /* 0x000000102b8c7819 */ /* 0x000fe200000006ff */
[----:B------:R-:W-:Y:S01]  /*35e0*/  FADD.FTZ R132, R158, -R133 ;  /* 0x800000859e847221 */ /* 0x000fe20000010000 */
[-C--:B------:R-:W-:Y:S01]  /*35f0*/  FFMA.FTZ R141, R198, R150.reuse, R151 ;  /* 0x00000096c68d7223 */ /* 0x080fe20000010097 */
[----:B------:R-:W-:Y:S02]  /*3600*/  IMAD.U32 R133, R134, 0x10000, RZ ;  /* 0x0001000086857824 */ /* 0x000fe400078e00ff */
[----:B------:R-:W-:Y:S01]  /*3610*/  FADD.FTZ R142, R161, -R142 ;  /* 0x8000008ea18e7221 */ /* 0x000fe20000010000 */
[----:B------:R-:W-:Y:S01]  /*3620*/  PRMT R135, R42, 0x7632, R135 ;  /* 0x000076322a877816 */ /* 0x000fe20000000087 */
[----:B------:R-:W-:Y:S01]  /*3630*/  FFMA.FTZ R134, R199, R150, R151 ;  /* 0x00000096c7867223 */ /* 0x000fe20000010097 */
[----:B------:R-:W-:Y:S01]  /*3640*/  ISETP.GE.U32.AND P4, PT, R214, RZ, PT ;  /* 0x000000ffd600720c */ /* 0x000fe20003f86070 */
[C---:B-----5:R-:W-:Y:S01]  /*3650*/  FFMA.FTZ R187, R157.reuse, R142, R133 ;  /* 0x0000008e9dbb7223 */ /* 0x060fe20000010085 */
[----:B------:R-:W-:Y:S01]  /*3660*/  FFMA.FTZ R144, R157, R132, R140 ;  /* 0x000000849d907223 */ /* 0x000fe2000001008c */
[----:B------:R-:W-:Y:S01]  /*3670*/  FADD.FTZ R142, R160, -R141 ;  /* 0x8000008da08e7221 */ /* 0x000fe20000010000 */
[----:B------:R-:W-:Y:S01]  /*3680*/  SHF.L.U32 R140, R42, 0x10, RZ ;  /* 0x000000102a8c7819 */ /* 0x000fe200000006ff */
[----:B------:R-:W-:Y:S01]  /*3690*/  FMUL.FTZ R141, R187, UR14 ;  /* 0x0000000ebb8d7c20 */ /* 0x000fe20008410000 */
[----:B------:R-:W-:Y:S01]  /*36a0*/  SHF.L.U32 R135, R135, 0x10, RZ ;  /* 0x0000001087877819 */ /* 0x000fe200000006ff */
[----:B------:R-:W-:Y:S01]  /*36b0*/  FADD.FTZ R134, R197, -R134 ;  /* 0x80000086c5867221 */ /* 0x000fe20000010000 */
[----:B------:R-:W-:Y:S01]  /*36c0*/  ISETP.GE.U32.AND.EX P4, PT, R215, 0x1000000, PT, P4 ;  /* 0x01000000d700780c */ /* 0x000fe20003f86140 */
[----:B------:R-:W-:Y:S01]  /*36d0*/  FFMA.FTZ R132, R203, R150, R151 ;  /* 0x00000096cb847223 */ /* 0x000fe20000010097 */
[----:B------:R-:W-:-:S02]  /*36e0*/  IMAD.U32 R133, R41, 0x10000, RZ ;  /* 0x0001000029857824 */ /* 0x000fc400078e00ff */
[C---:B------:R-:W-:Y:S01]  /*36f0*/  FFMA.FTZ R145, R157.reuse, R134, R140 ;  /* 0x000000869d917223 */ /* 0x040fe2000001008c */
[----:B------:R-:W-:Y:S01]  /*3700*/  FFMA.FTZ R154, R157, R142, R135 ;  /* 0x0000008e9d9a7223 */ /* 0x000fe20000010087 */
[----:B------:R-:W-:Y:S01]  /*3710*/  FSEL R226, R141, RZ, P4 ;  /* 0x000000ff8de27208 */ /* 0x000fe20002000000 */
[----:B------:R-:W-:Y:S01]  /*3720*/  FFMA.FTZ R135, R202, R150, R151 ;  /* 0x00000096ca877223 */ /* 0x000fe20000010097 */
[----:B------:R-:W-:Y:S01]  /*3730*/  PRMT R134, R41, 0x7632, R134 ;  /* 0x0000763229867816 */ /* 0x000fe20000000086 */
[----:B------:R-:W-:Y:S01]  /*3740*/  FMUL.FTZ R141, R144, UR14 ;  /* 0x0000000e908d7c20 */ /* 0x000fe20008410000 */
[----:B------:R-:W-:Y:S01]  /*3750*/  FADD.FTZ R132, R201, -R132 ;  /* 0x80000084c9847221 */ /* 0x000fe20000010000 */
[----:B------:R-:W-:Y:S01]  /*3760*/  LOP3.LUT P4, RZ, R215, 0xff0000, RZ, 0xc0, !PT ;  /* 0x00ff0000d7ff7812 */ /* 0x000fe2000788c0ff */
[----:B------:R-:W-:Y:S01]  /*3770*/  FADD.FTZ R140, R200, -R135 ;  /* 0x80000087c88c7221 */ /* 0x000fe20000010000 */
[----:B------:R-:W-:Y:S01]  /*3780*/  SHF.L.U32 R134, R134, 0x10, RZ ;  /* 0x0000001086867819 */ /* 0x000fe200000006ff */
[----:B------:R-:W-:Y:S01]  /*3790*/  FFMA.FTZ R143, R157, R132, R133 ;  /* 0x000000849d8f7223 */ /* 0x000fe20000010085 */
[----:B------:R-:W-:Y:S01]  /*37a0*/  FMUL.FTZ R135, R145, UR14 ;  /* 0x0000000e91877c20 */ /* 0x000fe20008410000 */
[----:B------:R-:W-:Y:S01]  /*37b0*/  FSEL R155, R141, RZ, P4 ;  /* 0x000000ff8d9b7208 */ /* 0x000fe20002000000 */
[----:B------:R-:W-:Y:S01]  /*37c0*/  FFMA.FTZ R132, R207, R150, R151 ;  /* 0x00000096cf847223 */ /* 0x000fe20000010097 */
[----:B------:R-:W-:Y:S01]  /*37d0*/  LOP3.LUT P4, RZ, R215, 0xff, RZ, 0xc0, !PT ;  /* 0x000000ffd7ff7812 */ /* 0x000fe2000788c0ff */
[----:B------:R-:W-:Y:S01]  /*37e0*/  FFMA.FTZ R152, R157, R140, R134 ;  /* 0x0000008c9d987223 */ /* 0x000fe20000010086 */
[----:B------:R-:W-:-:S02]  /*37f0*/  IMAD.U32 R133, R40, 0x10000, RZ ;  /* 0x0001000028857824 */ /* 0x000fc400078e00ff */
[----:B------:R-:W-:Y:S01]  /*3800*/  FADD.FTZ R132, R205, -R132 ;  /* 0x80000084cd847221 */ /* 0x000fe20000010000 */
[----:B------:R-:W-:Y:S01]  /*3810*/  FMUL.FTZ R134, R154, UR14 ;  /* 0x0000000e9a867c20 */ /* 0x000fe20008410000 */
[----:B------:R-:W-:Y:S01]  /*3820*/  FSEL R153, R135, RZ, P4 ;  /* 0x000000ff87997208 */ /* 0x000fe20002000000 */
[----:B------:R-:W-:Y:S01]  /*3830*/  FMUL.FTZ R135, R143, UR14 ;  /* 0x0000000e8f877c20 */ /* 0x000fe20008410000 */
[----:B------:R-:W-:Y:S01]  /*3840*/  LOP3.LUT P4, RZ, R215, 0xff00, RZ, 0xc0, !PT ;  /* 0x0000ff00d7ff7812 */ /* 0x000fe2000788c0ff */
[----:B------:R-:W-:Y:S01]  /*3850*/  FFMA.FTZ R140, R157, R132, R133 ;  /* 0x000000849d8c7223 */ /* 0x000fe20000010085 */
[----:B------:R-:W-:Y:S01]  /*3860*/  FFMA.FTZ R133, R206, R150, R151 ;  /* 0x00000096ce857223 */ /* 0x000fe20000010097 */
[----:B------:R-:W-:Y:S02]  /*3870*/  PRMT R132, R40, 0x7632, R132 ;  /* 0x0000763228847816 */ /* 0x000fe40000000084 */
[----:B------:R-:W-:Y:S01]  /*3880*/  FSEL R186, R134, RZ, P4 ;  /* 0x000000ff86ba7208 */ /* 0x000fe20002000000 */
[----:B------:R-:W-:Y:S01]  /*3890*/  FADD.FTZ R134, R204, -R133 ;  /* 0x80000085cc867221 */ /* 0x000fe20000010000 */
[----:B------:R-:W-:Y:S01]  /*38a0*/  LOP3.LUT P4, RZ, R214, 0xff0000, RZ, 0xc0, !PT ;  /* 0x00ff0000d6ff7812 */ /* 0x000fe2000788c0ff */
[----:B------:R-:W-:-:S02]  /*38b0*/  IMAD.U32 R132, R132, 0x10000, RZ ;  /* 0x0001000084847824 */ /* 0x000fc400078e00ff */
[----:B------:R-:W-:Y:S01]  /*38c0*/  FMUL.FTZ R133, R152, UR14 ;  /* 0x0000000e98857c20 */ /* 0x000fe20008410000 */
[----:B------:R-:W-:Y:S01]  /*38d0*/  FSEL R146, R135, RZ, P4 ;  /* 0x000000ff87927208 */ /* 0x000fe20002000000 */
[----:B------:R-:W-:Y:S01]  /*38e0*/  FFMA.FTZ R141, R157, R134, R132 ;  /* 0x000000869d8d7223 */ /* 0x000fe20000010084 */
[----:B------:R-:W-:Y:S01]  /*38f0*/  LOP3.LUT P4, RZ, R214, 0xff000000, RZ, 0xc0, !PT ;  /* 0xff000000d6ff7812 */ /* 0x000fe2000788c0ff */
[----:B------:R-:W-:Y:S01]  /*3900*/  FMUL.FTZ R132, R140, UR14 ;  /* 0x0000000e8c847c20 */ /* 0x000fe20008410000 */
[----:B------:R-:W-:Y:S01]  /*3910*/  F2FP.BF16.F32.PACK_AB R135, R187, R144 ;  /* 0x00000090bb87723e */ /* 0x000fe200000010ff */
[----:B------:R-:W-:Y:S01]  /*3920*/  FMUL.FTZ R142, R141, UR14 ;  /* 0x0000000e8d8e7c20 */ /* 0x000fe20008410000 */
[----:B------:R-:W-:Y:S02]  /*3930*/  FSEL R147, R133, RZ, P4 ;  /* 0x000000ff85937208 */ /* 0x000fe40002000000 */
[----:B------:R-:W-:Y:S02]  /*3940*/  LOP3.LUT P4, RZ, R214, 0xff, RZ, 0xc0, !PT ;  /* 0x000000ffd6ff7812 */ /* 0x000fe4000788c0ff */
[----:B------:R-:W-:-:S02]  /*3950*/  F2FP.BF16.F32.PACK_AB R134, R154, R145 ;  /* 0x000000919a86723e */ /* 0x000fc400000010ff */
[----:B------:R-:W-:Y:S02]  /*3960*/  FSEL R144, R132, RZ, P4 ;  /* 0x000000ff84907208 */ /* 0x000fe40002000000 */
[----:B------:R-:W-:Y:S02]  /*3970*/  LOP3.LUT P4, RZ, R214, 0xff00, RZ, 0xc0, !PT ;  /* 0x0000ff00d6ff7812 */ /* 0x000fe4000788c0ff */
[----:B------:R-:W-:Y:S02]  /*3980*/  F2FP.BF16.F32.PACK_AB R133, R152, R143 ;  /* 0x0000008f9885723e */ /* 0x000fe400000010ff */
[----:B------:R-:W-:Y:S02]  /*3990*/  FSEL R145, R142, RZ, P4 ;  /* 0x000000ff8e917208 */ /* 0x000fe40002000000 */
[----:B------:R-:W-:Y:S02]  /*39a0*/  F2FP.BF16.F32.PACK_AB R132, R141, R140 ;  /* 0x0000008c8d84723e */ /* 0x000fe400000010ff */
[----:B------:R-:W-:-:S02]  /*39b0*/  F2FP.BF16.F32.PACK_AB R143, R226, R155 ;  /* 0x0000009be28f723e */ /* 0x000fc400000010ff */
[----:B------:R-:W-:Y:S02]  /*39c0*/  F2FP.BF16.F32.PACK_AB R142, R186, R153 ;  /* 0x00000099ba8e723e */ /* 0x000fe400000010ff */
[----:B------:R-:W-:Y:S02]  /*39d0*/  F2FP.BF16.F32.PACK_AB R141, R147, R146 ;  /* 0x00000092938d723e */ /* 0x000fe400000010ff */
[----:B------:R-:W-:Y:S01]  /*39e0*/  F2FP.BF16.F32.PACK_AB R140, R145, R144 ;  /* 0x00000090918c723e */ /* 0x000fe200000010ff */
[----:B------:R-:W-:Y:S06]  /*39f0*/  BRA `(.L_x_315) ;  /* 0x0000001400607947 */ /* 0x000fec0003800000 */
.L_x_312:
        /* <DEDUP_REMOVED lines=9> */
[----:B------:R-:W-:Y:S01]  /*3a90*/  LOP3.LUT P4, RZ, R215, 0xff0000, RZ, 0xc0, !PT ;  /* 0x00ff0000d7ff7812 */ /* 0x000fe2000788c0ff */
[-C--:B------:R-:W-:Y:S02]  /*3aa0*/  FFMA.FTZ R138, R162, R150.reuse, R151 ;  /* 0x00000096a28a7223 */ /* 0x080fe40000010097 */
[----:B------:R-:W-:Y:S01]  /*3ab0*/  FADD.FTZ R136, R158, -R137 ;  /* 0x800000899e887221 */ /* 0x000fe20000010000 */
[----:B------:R-:W-:Y:S01]  /*3ac0*/  FFMA.FTZ R137, R198, R150, R151 ;  /* 0x00000096c6897223 */ /* 0x000fe20000010097 */
[----:B------:R-:W-:Y:S02]  /*3ad0*/  FADD.FTZ R138, R161, -R138 ;  /* 0x8000008aa18a7221 */ /* 0x000fe40000010000 */
[C---:B-----5:R-:W-:Y:S01]  /*3ae0*/  FMUL.FTZ R136, R157.reuse, R136 ;  /* 0x000000889d887220 */ /* 0x060fe20000410000 */
[----:B------:R-:W-:Y:S01]  /*3af0*/  FADD.FTZ R140, R160, -R137 ;  /* 0x80000089a08c7221 */ /* 0x000fe20000010000 */
[----:B------:R-:W-:-:S02]  /*3b00*/  FMUL.FTZ R138, R157, R138 ;  /* 0x0000008a9d8a7220 */ /* 0x000fc40000410000 */
[----:B------:R-:W-:Y:S01]  /*3b10*/  FMUL.FTZ R136, R136, UR14 ;  /* 0x0000000e88887c20 */ /* 0x000fe20008410000 */
[----:B------:R-:W-:Y:S01]  /*3b20*/  FMUL.FTZ R141, R157, R140 ;  /* 0x0000008c9d8d7220 */ /* 0x000fe20000410000 */
[----:B------:R-:W-:-:S03]  /*3b30*/  FMUL.FTZ R138, R138, UR14 ;  /* 0x0000000e8a8a7c20 */ /* 0x000fc60008410000 */
[----:B------:R-:W-:Y:S01]  /*3b40*/  FSEL R154, R136, RZ, P4 ;  /* 0x000000ff889a7208 */ /* 0x000fe20002000000 */
[----:B------:R-:W-:Y:S01]  /*3b50*/  FMUL.FTZ R141, R141, UR14 ;  /* 0x0000000e8d8d7c20 */ /* 0x000fe20008410000 */
[----:B------:R-:W-:-:S04]  /*3b60*/  LOP3.LUT P4, RZ, R225, 0xff0000, RZ, 0xc0, !PT ;  /* 0x00ff0000e1ff7812 */ /* 0x000fc8000788c0ff */
[----:B------:R-:W-:Y:S01]  /*3b70*/  FSEL R139, R136, RZ, P4 ;  /* 0x000000ff888b7208 */ /* 0x000fe20002000000 */
[----:B------:R-:W-:Y:S01]  /*3b80*/  FFMA.FTZ R136, R199, R150, R151 ;  /* 0x00000096c7887223 */ /* 0x000fe20000010097 */
[----:B------:R-:W-:-:S03]  /*3b90*/  ISETP.GE.U32.AND P4, PT, R214, RZ, PT ;  /* 0x000000ffd600720c */ /* 0x000fc60003f86070 */
[----:B------:R-:W-:Y:S01]  /*3ba0*/  FADD.FTZ R136, R197, -R136 ;  /* 0x80000088c5887221 */ /* 0x000fe20000010000 */
[----:B------:R-:W-:-:S03]  /*3bb0*/  ISETP.GE.U32.AND.EX P4, PT, R215, 0x1000000, PT, P4 ;  /* 0x01000000d700780c */ /* 0x000fc60003f86140 */
[----:B------:R-:W-:Y:S01]  /*3bc0*/  FMUL.FTZ R136, R157, R136 ;  /* 0x000000889d887220 */ /* 0x000fe20000410000 */
[----:B------:R-:W-:Y:S02]  /*3bd0*/  FSEL R187, R138, RZ, P4 ;  /* 0x000000ff8abb7208 */ /* 0x000fe40002000000 */
[----:B------:R-:W-:Y:S01]  /*3be0*/  ISETP.GE.U32.AND P4, PT, R224, RZ, PT ;  /* 0x000000ffe000720c */ /* 0x000fe20003f86070 */
[----:B------:R-:W-:-:S03]  /*3bf0*/  FMUL.FTZ R137, R136, UR14 ;  /* 0x0000000e88897c20 */ /* 0x000fc60008410000 */
[----:B------:R-:W-:-:S04]  /*3c00*/  ISETP.GE.U32.AND.EX P4, PT, R225, 0x1000000, PT, P4 ;  /* 0x01000000e100780c */ /* 0x000fc80003f86140 */
[----:B------:R-:W-:Y:S01]  /*3c10*/  FSEL R136, R138, RZ, P4 ;  /* 0x000000ff8a887208 */ /* 0x000fe20002000000 */
[----:B------:R-:W-:Y:S01]  /*3c20*/  FFMA.FTZ R138, R203, R150, R151 ;  /* 0x00000096cb8a7223 */ /* 0x000fe20000010097 */
[----:B------:R-:W-:Y:S02]  /*3c30*/  LOP3.LUT P4, RZ, R215, 0xff, RZ, 0xc0, !PT ;  /* 0x000000ffd7ff7812 */ /* 0x000fe4000788c0ff */
[----:B------:R-:W-:Y:S01]  /*3c40*/  F2FP.BF16.F32.PACK_AB R139, R136, R139 ;  /* 0x0000008b888b723e */ /* 0x000fe200000010ff */
[----:B------:R-:W-:Y:S01]  /*3c50*/  FADD.FTZ R140, R201, -R138 ;  /* 0x8000008ac98c7221 */ /* 0x000fe20000010000 */
[----:B------:R-:W-:Y:S02]  /*3c60*/  FSEL R152, R137, RZ, P4 ;  /* 0x000000ff89987208 */ /* 0x000fe40002000000 */
[----:B------:R-:W-:Y:S01]  /*3c70*/  LOP3.LUT P4, RZ, R225, 0xff, RZ, 0xc0, !PT ;  /* 0x000000ffe1ff7812 */ /* 0x000fe2000788c0ff */
[----:B------:R-:W-:-:S03]  /*3c80*/  FMUL.FTZ R140, R157, R140 ;  /* 0x0000008c9d8c7220 */ /* 0x000fc60000410000 */
[----:B------:R-:W-:Y:S01]  /*3c90*/  FSEL R138, R137, RZ, P4 ;  /* 0x000000ff898a7208 */ /* 0x000fe20002000000 */
[-C--:B------:R-:W-:Y:S01]  /*3ca0*/  FFMA.FTZ R137, R202, R150.reuse, R151 ;  /* 0x00000096ca897223 */ /* 0x080fe20000010097 */
[----:B------:R-:W-:Y:S01]  /*3cb0*/  LOP3.LUT P4, RZ, R215, 0xff00, RZ, 0xc0, !PT ;  /* 0x0000ff00d7ff7812 */ /* 0x000fe2000788c0ff */
[----:B------:R-:W-:Y:S02]  /*3cc0*/  FMUL.FTZ R140, R140, UR14 ;  /* 0x0000000e8c8c7c20 */ /* 0x000fe40008410000 */
[----:B------:R-:W-:Y:S01]  /*3cd0*/  FADD.FTZ R142, R200, -R137 ;  /* 0x80000089c88e7221 */ /* 0x000fe20000010000 */
[----:B------:R-:W-:Y:S01]  /*3ce0*/  FSEL R155, R141, RZ, P4 ;  /* 0x000000ff8d9b7208 */ /* 0x000fe20002000000 */
[----:B------:R-:W-:Y:S01]  /*3cf0*/  FFMA.FTZ R137, R206, R150, R151 ;  /* 0x00000096ce897223 */ /* 0x000fe20000010097 */
[----:B------:R-:W-:Y:S01]  /*3d00*/  LOP3.LUT P4, RZ, R225, 0xff00, RZ, 0xc0, !PT ;  /* 0x0000ff00e1ff7812 */ /* 0x000fe2000788c0ff */
[----:B------:R-:W-:Y:S02]  /*3d10*/  FMUL.FTZ R143, R157, R142 ;  /* 0x0000008e9d8f7220 */ /* 0x000fe40000410000 */
[----:B------:R-:W-:Y:S01]  /*3d20*/  FADD.FTZ R142, R204, -R137 ;  /* 0x80000089cc8e7221 */ /* 0x000fe20000010000 */
[----:B------:R-:W-:Y:S01]  /*3d30*/  FSEL R141, R141, RZ, P4 ;  /* 0x000000ff8d8d7208 */ /* 0x000fe20002000000 */
[----:B------:R-:W-:Y:S01]  /*3d40*/  FMUL.FTZ R144, R143, UR14 ;  /* 0x0000000e8f907c20 */ /* 0x000fe20008410000 */
[----:B------:R-:W-:Y:S01]  /*3d50*/  LOP3.LUT P4, RZ, R214, 0xff0000, RZ, 0xc0, !PT ;  /* 0x00ff0000d6ff7812 */ /* 0x000fe2000788c0ff */
[----:B------:R-:W-:Y:S01]  /*3d60*/  FMUL.FTZ R143, R157, R142 ;  /* 0x0000008e9d8f7220 */ /* 0x000fe20000410000 */
[----:B------:R-:W-:-:S02]  /*3d70*/  F2FP.BF16.F32.PACK_AB R138, R141, R138 ;  /* 0x0000008a8d8a723e */ /* 0x000fc400000010ff */
[----:B------:R-:W-:Y:S01]  /*3d80*/  FSEL R146, R140, RZ, P4 ;  /* 0x000000ff8c927208 */ /* 0x000fe20002000000 */
[----:B------:R-:W-:Y:S01]  /*3d90*/  FMUL.FTZ R143, R143, UR14 ;  /* 0x0000000e8f8f7c20 */ /* 0x000fe20008410000 */
[----:B------:R-:W-:-:S04]  /*3da0*/  LOP3.LUT P4, RZ, R224, 0xff0000, RZ, 0xc0, !PT ;  /* 0x00ff0000e0ff7812 */ /* 0x000fc8000788c0ff */
[----:B------:R-:W-:Y:S01]  /*3db0*/  FSEL R137, R140, RZ, P4 ;  /* 0x000000ff8c897208 */ /* 0x000fe20002000000 */
[----:B------:R-:W-:Y:S01]  /*3dc0*/  FFMA.FTZ R140, R207, R150, R151 ;  /* 0x00000096cf8c7223 */ /* 0x000fe20000010097 */
[----:B------:R-:W-:-:S03]  /*3dd0*/  LOP3.LUT P4, RZ, R214, 0xff000000, RZ, 0xc0, !PT ;  /* 0xff000000d6ff7812 */ /* 0x000fc6000788c0ff */
[----:B------:R-:W-:Y:S01]  /*3de0*/  FADD.FTZ R142, R205, -R140 ;  /* 0x8000008ccd8e7221 */ /* 0x000fe20000010000 */
[----:B------:R-:W-:Y:S02]  /*3df0*/  FSEL R153, R144, RZ, P4 ;  /* 0x000000ff90997208 */ /* 0x000fe40002000000 */
[----:B------:R-:W-:Y:S01]  /*3e00*/  LOP3.LUT P4, RZ, R224, 0xff000000, RZ, 0xc0, !PT ;  /* 0xff000000e0ff7812 */ /* 0x000fe2000788c0ff */
[----:B------:R-:W-:Y:S01]  /*3e10*/  FMUL.FTZ R142, R157, R142 ;  /* 0x0000008e9d8e7220 */ /* 0x000fe20000410000 */
[----:B------:R-:W-:Y:S02]  /*3e20*/  F2FP.BF16.F32.PACK_AB R141, R153, R146 ;  /* 0x00000092998d723e */ /* 0x000fe400000010ff */
[----:B------:R-:W-:Y:S01]  /*3e30*/  FSEL R140, R144, RZ, P4 ;  /* 0x000000ff908c7208 */ /* 0x000fe20002000000 */
[----:B------:R-:W-:Y:S01]  /*3e40*/  FMUL.FTZ R142, R142, UR14 ;  /* 0x0000000e8e8e7c20 */ /* 0x000fe20008410000 */
[----:B------:R-:W-:Y:S02]  /*3e50*/  LOP3.LUT P4, RZ, R214, 0xff00, RZ, 0xc0, !PT ;  /* 0x0000ff00d6ff7812 */ /* 0x000fe4000788c0ff */
[----:B------:R-:W-:-:S02]  /*3e60*/  F2FP.BF16.F32.PACK_AB R137, R140, R137 ;  /* 0x000000898c89723e */ /* 0x000fc400000010ff */
[----:B------:R-:W-:Y:S02]  /*3e70*/  FSEL R147, R143, RZ, P4 ;  /* 0x000000ff8f937208 */ /* 0x000fe40002000000 */
[----:B------:R-:W-:-:S04]  /*3e80*/  LOP3.LUT P4, RZ, R224, 0xff00, RZ, 0xc0, !PT ;  /* 0x0000ff00e0ff7812 */ /* 0x000fc8000788c0ff */
[----:B------:R-:W-:Y:S02]  /*3e90*/  FSEL R145, R143, RZ, P4 ;  /* 0x000000ff8f917208 */ /* 0x000fe40002000000 */
[----:B------:R-:W-:Y:S02]  /*3ea0*/  LOP3.LUT P4, RZ, R214, 0xff, RZ, 0xc0, !PT ;  /* 0x000000ffd6ff7812 */ /* 0x000fe4000788c0ff */
[----:B------:R-:W-:Y:S02]  /*3eb0*/  F2FP.BF16.F32.PACK_AB R143, R187, R154 ;  /* 0x0000009abb8f723e */ /* 0x000fe400000010ff */
[----:B------:R-:W-:Y:S02]  /*3ec0*/  FSEL R144, R142, RZ, P4 ;  /* 0x000000ff8e907208 */ /* 0x000fe40002000000 */
[----:B------:R-:W-:Y:S02]  /*3ed0*/  LOP3.LUT P4, RZ, R224, 0xff, RZ, 0xc0, !PT ;  /* 0x000000ffe0ff7812 */ /* 0x000fe4000788c0ff */
[----:B------:R-:W-:-:S02]  /*3ee0*/  F2FP.BF16.F32.PACK_AB R140, R147, R144 ;  /* 0x00000090938c723e */ /* 0x000fc400000010ff */
[----:B------:R-:W-:Y:S02]  /*3ef0*/  FSEL R136, R142, RZ, P4 ;  /* 0x000000ff8e887208 */ /* 0x000fe40002000000 */
[----:B------:R-:W-:Y:S02]  /*3f00*/  F2FP.BF16.F32.PACK_AB R142, R155, R152 ;  /* 0x000000989b8e723e */ /* 0x000fe400000010ff */
[----:B------:R-:W-:Y:S01]  /*3f10*/  F2FP.BF16.F32.PACK_AB R136, R145, R136 ;  /* 0x000000889188723e */ /* 0x000fe200000010ff */
[----:B------:R-:W-:Y:S06]  /*3f20*/  BRA `(.L_x_315) ;  /* 0x0000001000147947 */ /* 0x000fec0003800000 */
.L_x_318:
[-CC-:B------:R-:W-:Y:S01]  /*3f30*/  FFMA.FTZ R133, R159, R150.reuse, R151.reuse ;  /* 0x000000969f857223 */ /* 0x180fe20000010097 */
[----:B------:R-:W-:Y:S01]  /*3f40*/  LOP3.LUT P4, RZ, R215, 0xff0000, RZ, 0xc0, !PT ;  /* 0x00ff0000d7ff7812 */ /* 0x000fe2000788c0ff */
[-C--:B------:R-:W-:Y:S02]  /*3f50*/  FFMA.FTZ R134, R162, R150.reuse, R151 ;  /* 0x00000096a2867223 */ /* 0x080fe40000010097 */
[----:B------:R-:W-:Y:S01]  /*3f60*/  FADD.FTZ R132, R158, -R133 ;  /* 0x800000859e847221 */ /* 0x000fe20000010000 */
[----:B------:R-:W-:Y:S01]  /*3f70*/  FFMA.FTZ R133, R198, R150, R151 ;  /* 0x00000096c6857223 */ /* 0x000fe20000010097 */
[----:B------:R-:W-:Y:S02]  /*3f80*/  FADD.FTZ R134, R161, -R134 ;  /* 0x80000086a1867221 */ /* 0x000fe40000010000 */
[C---:B-----5:R-:W-:Y:S02]  /*3f90*/  FMUL.FTZ R136, R157.reuse, R132 ;  /* 0x000000849d887220 */ /* 0x060fe40000410000 */
[----:B------:R-:W-:Y:S01]  /*3fa0*/  FMUL.FTZ R147, R157, R134 ;  /* 0x000000869d937220 */ /* 0x000fe20000410000 */
[----:B------:R-:W-:Y:S01]  /*3fb0*/  FADD.FTZ R134, R160, -R133 ;  /* 0x80000085a0867221 */ /* 0x000fe20000010000 */
[----:B------:R-:W-:-:S02]  /*3fc0*/  FMUL.FTZ R132, R136, UR14 ;  /* 0x0000000e88847c20 */ /* 0x000fc40008410000 */
[----:B------:R-:W-:Y:S01]  /*3fd0*/  FMUL.FTZ R135, R147, UR14 ;  /* 0x0000000e93877c20 */ /* 0x000fe20008410000 */
[----:B------:R-:W-:Y:S02]  /*3fe0*/  FMUL.FTZ R143, R157, R134 ;  /* 0x000000869d8f7220 */ /* 0x000fe40000410000 */
[----:B------:R-:W-:Y:S02]  /*3ff0*/  FSEL R154, R132, RZ, P4 ;  /* 0x000000ff849a7208 */ /* 0x000fe40002000000 */
[----:B------:R-:W-:-:S04]  /*4000*/  LOP3.LUT P4, RZ, R225, 0xff0000, RZ, 0xc0, !PT ;  /* 0x00ff0000e1ff7812 */ /* 0x000fc8000788c0ff */
[----:B------:R-:W-:Y:S01]  /*4010*/  FSEL R186, R132, RZ, P4 ;  /* 0x000000ff84ba7208 */ /* 0x000fe20002000000 */
[----:B------:R-:W-:Y:S01]  /*4020*/  FFMA.FTZ R132, R199, R150, R151 ;  /* 0x00000096c7847223 */ /* 0x000fe20000010097 */
[----:B------:R-:W-:-:S03]  /*4030*/  ISETP.GE.U32.AND P4, PT, R214, RZ, PT ;  /* 0x000000ffd600720c */ /* 0x000fc60003f86070 */
[----:B------:R-:W-:Y:S01]  /*4040*/  FADD.FTZ R132, R197, -R132 ;  /* 0x80000084c5847221 */ /* 0x000fe20000010000 */
[----:B------:R-:W-:-:S03]  /*4050*/  ISETP.GE.U32.AND.EX P4, PT, R215, 0x1000000, PT, P4 ;  /* 0x01000000d700780c */ /* 0x000fc60003f86140 */
[----:B------:R-:W-:Y:S01]  /*4060*/  FMUL.FTZ R140, R157, R132 ;  /* 0x000000849d8c7220 */ /* 0x000fe20000410000 */
[----:B------:R-:W-:Y:S01]  /*4070*/  FSEL R217, R135, RZ, P4 ;  /* 0x000000ff87d97208 */ /* 0x000fe20002000000 */
[----:B------:R-:W-:Y:S01]  /*4080*/  FFMA.FTZ R132, R203, R150, R151 ;  /* 0x00000096cb847223 */ /* 0x000fe20000010097 */
[----:B------:R-:W-:Y:S01]  /*4090*/  ISETP.GE.U32.AND P4, PT, R224, RZ, PT ;  /* 0x000000ffe000720c */ /* 0x000fe20003f86070 */
[----:B------:R-:W-:Y:S02]  /*40a0*/  FMUL.FTZ R133, R140, UR14 ;  /* 0x0000000e8c857c20 */ /* 0x000fe40008410000 */
[----:B------:R-:W-:Y:S01]  /*40b0*/  FADD.FTZ R132, R201, -R132 ;  /* 0x80000084c9847221 */ /* 0x000fe20000010000 */
[----:B------:R-:W-:-:S03]  /*40c0*/  ISETP.GE.U32.AND.EX P4, PT, R225, 0x1000000, PT, P4 ;  /* 0x01000000e100780c */ /* 0x000fc60003f86140 */
[----:B------:R-:W-:Y:S01]  /*40d0*/  FMUL.FTZ R138, R157, R132 ;  /* 0x000000849d8a7220 */ /* 0x000fe20000410000 */
[----:B------:R-:W-:Y:S01]  /*40e0*/  FSEL R227, R135, RZ, P4 ;  /* 0x000000ff87e37208 */ /* 0x000fe20002000000 */
[----:B------:R-:W-:Y:S01]  /*40f0*/  FMUL.FTZ R135, R143, UR14 ;  /* 0x0000000e8f877c20 */ /* 0x000fe20008410000 */
[----:B------:R-:W-:Y:S01]  /*4100*/  LOP3.LUT P4, RZ, R215, 0xff, RZ, 0xc0, !PT ;  /* 0x000000ffd7ff7812 */ /* 0x000fe2000788c0ff */
[----:B------:R-:W-:-:S03]  /*4110*/  FMUL.FTZ R132, R138, UR14 ;  /* 0x0000000e8a847c20 */ /* 0x000fc60008410000 */
[----:B------:R-:W-:Y:S02]  /*4120*/  FSEL R142, R133, RZ, P4 ;  /* 0x000000ff858e7208 */ /* 0x000fe40002000000 */
[----:B------:R-:W-:-:S04]  /*4130*/  LOP3.LUT P4, RZ, R225, 0xff, RZ, 0xc0, !PT ;  /* 0x000000ffe1ff7812 */ /* 0x000fc8000788c0ff */
        /* <DEDUP_REMOVED lines=8> */
[----:B------:R-:W-:Y:S01]  /*41c0*/  F2FP.BF16.F32.PACK_AB R142, R155, R142 ;  /* 0x0000008e9b8e723e */ /* 0x000fe200000010ff */
        /* <DEDUP_REMOVED lines=8> */
[----:B------:R-:W-:Y:S02]  /*4250*/  LOP3.LUT P4, RZ, R224, 0xff0000, RZ, 0xc0, !PT ;  /* 0x00ff0000e0ff7812 */ /* 0x000fe4000788c0ff */
[----:B------:R-:W-:Y:S02]  /*4260*/  F2FP.BF16.F32.PACK_AB R143, R217, R154 ;  /* 0x0000009ad98f723e */ /* 0x000fe400000010ff */
        /* <DEDUP_REMOVED lines=8> */
[----:B------:R-:W-:Y:S02]  /*42f0*/  FSEL R153, R135, RZ, P4 ;  /* 0x000000ff87997208 */ /* 0x000fe40002000000 */
[----:B------:R-:W-:Y:S02]  /*4300*/  LOP3.LUT P4, RZ, R214, 0xff00, RZ, 0xc0, !PT ;  /* 0x0000ff00d6ff7812 */ /* 0x000fe4000788c0ff */
[----:B------:R-:W-:Y:S01]  /*4310*/  F2FP.BF16.F32.PACK_AB R135, R147, R136 ;  /* 0x000000889387723e */ /* 0x000fe200000010ff */
[----:B------:R-:W-:Y:S01]  /*4320*/  FMUL.FTZ R136, R132, UR14 ;  /* 0x0000000e84887c20 */ /* 0x000fe20008410000 */
[----:B------:R-:W-:-:S02]  /*4330*/  FSEL R145, R133, RZ, P4 ;  /* 0x000000ff85917208 */ /* 0x000fc40002000000 */
[----:B------:R-:W-:Y:S02]  /*4340*/  LOP3.LUT P4, RZ, R224, 0xff00, RZ, 0xc0, !PT ;  /* 0x0000ff00e0ff7812 */ /* 0x000fe4000788c0ff */
[----:B------:R-:W-:Y:S02]  /*4350*/  F2FP.BF16.F32.PACK_AB R132, R137, R132 ;  /* 0x000000848984723e */ /* 0x000fe400000010ff */
[----:B------:R-:W-:Y:S02]  /*4360*/  FSEL R147, R133, RZ, P4 ;  /* 0x000000ff85937208 */ /* 0x000fe40002000000 */
[----:B------:R-:W-:Y:S02]  /*4370*/  LOP3.LUT P4, RZ, R214, 0xff, RZ, 0xc0, !PT ;  /* 0x000000ffd6ff7812 */ /* 0x000fe4000788c0ff */
[----:B------:R-:W-:Y:S02]  /*4380*/  F2FP.BF16.F32.PACK_AB R133, R139, R138 ;  /* 0x0000008a8b85723e */ /* 0x000fe400000010ff */
[----:B------:R-:W-:-:S02]  /*4390*/  FSEL R140, R136, RZ, P4 ;  /* 0x000000ff888c7208 */ /* 0x000fc40002000000 */
[----:B------:R-:W-:Y:S02]  /*43a0*/  LOP3.LUT P4, RZ, R224, 0xff, RZ, 0xc0, !PT ;  /* 0x000000ffe0ff7812 */ /* 0x000fe4000788c0ff */
[----:B------:R-:W-:Y:S02]  /*43b0*/  F2FP.BF16.F32.PACK_AB R139, R227, R186 ;  /* 0x000000bae38b723e */ /* 0x000fe400000010ff */
[----:B------:R-:W-:Y:S02]  /*43c0*/  FSEL R136, R136, RZ, P4 ;  /* 0x000000ff88887208 */ /* 0x000fe40002000000 */
[----:B------:R-:W-:Y:S02]  /*43d0*/  F2FP.BF16.F32.PACK_AB R138, R187, R152 ;  /* 0x00000098bb8a723e */ /* 0x000fe400000010ff */
[----:B------:R-:W-:Y:S02]  /*43e0*/  F2FP.BF16.F32.PACK_AB R137, R153, R144 ;  /* 0x000000909989723e */ /* 0x000fe400000010ff */
[----:B------:R-:W-:-:S02]  /*43f0*/  F2FP.BF16.F32.PACK_AB R136, R147, R136 ;  /* 0x000000889388723e */ /* 0x000fc400000010ff */
[----:B------:R-:W-:Y:S01]  /*4400*/  F2FP.BF16.F32.PACK_AB R140, R145, R140 ;  /* 0x0000008c918c723e */ /* 0x000fe200000010ff */
[----:B------:R-:W-:Y:S06]  /*4410*/  BRA `(.L_x_315) ;  /* 0x0000000800d87947 */ /* 0x000fec0003800000 */
.L_x_317:
[----:B------:R-:W-:Y:S01]  /*4420*/  UMOV UR4, UR6 ;  /* 0x0000000600047c82 */ /* 0x000fe20008000000 */
[----:B------:R-:W-:Y:S01]  /*4430*/  UMOV UR5, UR7 ;  /* 0x0000000700057c82 */ /* 0x000fe20008000000 */
[----:B------:R-:W-:-:S04]  /*4440*/  UISETP.NE.U32.AND UP0, UPT, UR4, URZ, UPT ;  /* 0x000000ff0400728c */ /* 0x000fc8000bf05070 */
[----:B------:R-:W-:-:S09]  /*4450*/  UISETP.NE.AND.EX UP0, UPT, UR5, URZ, UPT, UP0 ;  /* 0x000000ff0500728c */ /* 0x000fd2000bf05300 */
[----:B------:R-:W-:Y:S05]  /*4460*/  BRA.U UP0, `(.L_x_319) ;  /* 0x00000005005c7547 */ /* 0x000fea000b800000 */
[-CC-:B------:R-:W-:Y:S01]  /*4470*/  FFMA.FTZ R137, R159, R150.reuse, R151.reuse ;  /* 0x000000969f897223 */ /* 0x180fe20000010097 */
[----:B------:R-:W-:Y:S01]  /*4480*/  SHF.L.U32 R138, R43, 0x10, RZ ;  /* 0x000000102b8a7819 */ /* 0x000fe200000006ff */
[-C--:B------:R-:W-:Y:S01]  /*4490*/  FFMA.FTZ R140, R162, R150.reuse, R151 ;  /* 0x00000096a28c7223 */ /* 0x080fe20000010097 */
[----:B------:R-:W-:Y:S01]  /*44a0*/  LOP3.LUT P4, RZ, R215, 0xff0000, RZ, 0xc0, !PT ;  /* 0x00ff0000d7ff7812 */ /* 0x000fe2000788c0ff */
[--C-:B------:R-:W-:Y:S01]  /*44b0*/  FADD.FTZ R136, R158, -R137.reuse ;  /* 0x800000899e887221 */ /* 0x100fe20000010000 */
[----:B------:R-:W-:Y:S01]  /*44c0*/  PRMT R137, R42, 0x7632, R137 ;  /* 0x000076322a897816 */ /* 0x000fe20000000089 */
[----:B------:R-:W-:Y:S01]  /*44d0*/  FADD.FTZ R140, R161, -R140 ;  /* 0x8000008ca18c7221 */ /* 0x000fe20000010000 */
[----:B------:R-:W-:Y:S01]  /*44e0*/  FFMA.FTZ R141, R198, R150, R151 ;  /* 0x00000096c68d7223 */ /* 0x000fe20000010097 */
[----:B-----5:R-:W-:Y:S01]  /*44f0*/  FFMA.FTZ R138, R157, R136, R138 ;  /* 0x000000889d8a7223 */ /* 0x020fe2000001008a */
[----:B------:R-:W-:Y:S01]  /*4500*/  PRMT R136, R43, 0x7632, R136 ;  /* 0x000076322b887816 */ /* 0x000fe20000000088 */
[----:B------:R-:W-:-:S02]  /*4510*/  IMAD.U32 R144, R137, 0x10000, RZ ;  /* 0x0001000089907824 */ /* 0x000fc400078e00ff */
[----:B------:R-:W-:Y:S02]  /*4520*/  FMUL.FTZ R138, R138, UR14 ;  /* 0x0000000e8a8a7c20 */ /* 0x000fe40008410000 */
[----:B------:R-:W-:-:S03]  /*4530*/  IMAD.U32 R136, R136, 0x10000, RZ ;  /* 0x0001000088887824 */ /* 0x000fc600078e00ff */
[----:B------:R-:W-:Y:S01]  /*4540*/  FSEL R143, R138, RZ, P4 ;  /* 0x000000ff8a8f7208 */ /* 0x000fe20002000000 */
[----:B------:R-:W-:Y:S01]  /*4550*/  FFMA.FTZ R140, R157, R140, R136 ;  /* 0x0000008c9d8c7223 */ /* 0x000fe20000010088 */
[----:B------:R-:W-:Y:S01]  /*4560*/  LOP3.LUT P4, RZ, R225, 0xff0000, RZ, 0xc0, !PT ;  /* 0x00ff0000e1ff7812 */ /* 0x000fe2000788c0ff */
[----:B------:R-:W-:Y:S02]  /*4570*/  FFMA.FTZ R136, R199, R150, R151 ;  /* 0x00000096c7887223 */ /* 0x000fe40000010097 */
[----:B------:R-:W-:Y:S01]  /*4580*/  FMUL.FTZ R142, R140, UR14 ;  /* 0x0000000e8c8e7c20 */ /* 0x000fe20008410000 */
[----:B------:R-:W-:Y:S01]  /*4590*/  FSEL R139, R138, RZ, P4 ;  /* 0x000000ff8a8b7208 */ /* 0x000fe20002000000 */
[----:B------:R-:W-:Y:S01]  /*45a0*/  FADD.FTZ R138, R197, -R136 ;  /* 0x80000088c58a7221 */ /* 0x000fe20000010000 */
[----:B------:R-:W-:Y:S02]  /*45b0*/  ISETP.GE.U32.AND P4, PT, R214, RZ, PT ;  /* 0x000000ffd600720c */ /* 0x000fe40003f86070 */
[----:B------:R-:W-:-:S02]  /*45c0*/  SHF.L.U32 R140, R42, 0x10, RZ ;  /* 0x000000102a8c7819 */ /* 0x000fc400000006ff */
[----:B------:R-:W-:-:S03]  /*45d0*/  ISETP.GE.U32.AND.EX P4, PT, R215, 0x1000000, PT, P4 ;  /* 0x01000000d700780c */ /* 0x000fc60003f86140 */
[----:B------:R-:W-:Y:S01]  /*45e0*/  FFMA.FTZ R138, R157, R138, R140 ;  /* 0x0000008a9d8a7223 */ /* 0x000fe2000001008c */
[----:B------:R-:W-:Y:S01]  /*45f0*/  FSEL R136, R142, RZ, P4 ;  /* 0x000000ff8e887208 */ /* 0x000fe20002000000 */
[----:B------:R-:W-:Y:S01]  /*4600*/  FADD.FTZ R140, R160, -R141 ;  /* 0x8000008da08c7221 */ /* 0x000fe20000010000 */
[----:B------:R-:W-:Y:S01]  /*4610*/  ISETP.GE.U32.AND P4, PT, R224, RZ, PT ;  /* 0x000000ffe000720c */ /* 0x000fe20003f86070 */
[----:B------:R-:W-:Y:S01]  /*4620*/  FMUL.FTZ R137, R138, UR14 ;  /* 0x0000000e8a897c20 */ /* 0x000fe20008410000 */
[--C-:B------:R-:W-:Y:S01]  /*4630*/  FFMA.FTZ R138, R203, R150, R151.reuse ;  /* 0x00000096cb8a7223 */ /* 0x100fe20000010097 */
[----:B------:R-:W-:Y:S01]  /*4640*/  FFMA.FTZ R141, R157, R140, R144 ;  /* 0x0000008c9d8d7223 */ /* 0x000fe20000010090 */
[----:B------:R-:W-:Y:S02]  /*4650*/  ISETP.GE.U32.AND.EX P4, PT, R225, 0x1000000, PT, P4 ;  /* 0x01000000e100780c */ /* 0x000fe40003f86140 */
[----:B------:R-:W-:Y:S01]  /*4660*/  FADD.FTZ R140, R201, -R138 ;  /* 0x8000008ac98c7221 */ /* 0x000fe20000010000 */
[----:B------:R-:W-:Y:S01]  /*4670*/  FMUL.FTZ R145, R141, UR14 ;  /* 0x0000000e8d917c20 */ /* 0x000fe20008410000 */
[----:B------:R-:W-:Y:S01]  /*4680*/  FSEL R142, R142, RZ, P4 ;  /* 0x000000ff8e8e7208 */ /* 0x000fe20002000000 */
[----:B------:R-:W-:Y:S01]  /*4690*/  FFMA.FTZ R141, R202, R150, R151 ;  /* 0x00000096ca8d7223 */ /* 0x000fe20000010097 */
[----:B------:R-:W-:-:S02]  /*46a0*/  LOP3.LUT P4, RZ, R215, 0xff, RZ, 0xc0, !PT ;  /* 0x000000ffd7ff7812 */ /* 0x000fc4000788c0ff */
[----:B------:R-:W-:Y:S02]  /*46b0*/  SHF.L.U32 R144, R41, 0x10, RZ ;  /* 0x0000001029907819 */ /* 0x000fe400000006ff */
[----:B------:R-:W-:Y:S02]  /*46c0*/  FSEL R154, R137, RZ, P4 ;  /* 0x000000ff899a7208 */ /* 0x000fe40002000000 */
[----:B------:R-:W-:Y:S01]  /*46d0*/  LOP3.LUT P4, RZ, R225, 0xff, RZ, 0xc0, !PT ;  /* 0x000000ffe1ff7812 */ /* 0x000fe2000788c0ff */
[----:B------:R-:W-:Y:S01]  /*46e0*/  FFMA.FTZ R140, R157, R140, R144 ;  /* 0x0000008c9d8c7223 */ /* 0x000fe20000010090 */
[----:B------:R-:W-:Y:S01]  /*46f0*/  FADD.FTZ R144, R200, -R141 ;  /* 0x8000008dc8907221 */ /* 0x000fe20000010000 */
[----:B------:R-:W-:Y:S02]  /*4700*/  F2FP.BF16.F32.PACK_AB R143, R136, R143 ;  /* 0x0000008f888f723e */ /* 0x000fe400000010ff */
[----:B------:R-:W-:Y:S01]  /*4710*/  FSEL R138, R137, RZ, P4 ;  /* 0x000000ff898a7208 */ /* 0x000fe20002000000 */
[----:B------:R-:W-:Y:S01]  /*4720*/  FMUL.FTZ R146, R140, UR14 ;  /* 0x0000000e8c927c20 */ /* 0x000fe20008410000 */
[----:B------:R-:W-:-:S02]  /*4730*/  LOP3.LUT P4, RZ, R215, 0xff00, RZ, 0xc0, !PT ;  /* 0x0000ff00d7ff7812 */ /* 0x000fc4000788c0ff */
[----:B------:R-:W-:Y:S02]  /*4740*/  PRMT R137, R41, 0x7632, R137 ;  /* 0x0000763229897816 */ /* 0x000fe40000000089 */
[----:B------:R-:W-:Y:S02]  /*4750*/  FSEL R155, R145, RZ, P4 ;  /* 0x000000ff919b7208 */ /* 0x000fe40002000000 */
[----:B------:R-:W-:Y:S01]  /*4760*/  LOP3.LUT P4, RZ, R225, 0xff00, RZ, 0xc0, !PT ;  /* 0x0000ff00e1ff7812 */ /* 0x000fe2000788c0ff */
[----:B------:R-:W-:Y:S01]  /*4770*/  IMAD.U32 R152, R137, 0x10000, RZ ;  /* 0x0001000089987824 */ /* 0x000fe200078e00ff */
[----:B------:R-:W-:Y:S02]  /*4780*/  PRMT R137, R40, 0x7632, R137 ;  /* 0x0000763228897816 */ /* 0x000fe40000000089 */
[----:B------:R-:W-:Y:S01]  /*4790*/  FSEL R141, R145, RZ, P4 ;  /* 0x000000ff918d7208 */ /* 0x000fe20002000000 */
[----:B------:R-:W-:Y:S01]  /*47a0*/  FFMA.FTZ R147, R157, R144, R152 ;  /* 0x000000909d937223 */ /* 0x000fe20000010098 */
[----:B------:R-:W-:Y:S01]  /*47b0*/  LOP3.LUT P4, RZ, R214, 0xff0000, RZ, 0xc0, !PT ;  /* 0x00ff0000d6ff7812 */ /* 0x000fe2000788c0ff */
[----:B------:R-:W-:Y:S01]  /*47c0*/  FFMA.FTZ R145, R206, R150, R151 ;  /* 0x00000096ce917223 */ /* 0x000fe20000010097 */
[----:B------:R-:W-:Y:S01]  /*47d0*/  SHF.L.U32 R144, R137, 0x10, RZ ;  /* 0x0000001089907819 */ /* 0x000fe200000006ff */
[----:B------:R-:W-:Y:S01]  /*47e0*/  FMUL.FTZ R147, R147, UR14 ;  /* 0x0000000e93937c20 */ /* 0x000fe20008410000 */
[----:B------:R-:W-:Y:S01]  /*47f0*/  FSEL R152, R146, RZ, P4 ;  /* 0x000000ff92987208 */ /* 0x000fe20002000000 */
[----:B------:R-:W-:Y:S01]  /*4800*/  FADD.FTZ R140, R204, -R145 ;  /* 0x80000091cc8c7221 */ /* 0x000fe20000010000 */
[----:B------:R-:W-:-:S02]  /*4810*/  LOP3.LUT P4, RZ, R224, 0xff0000, RZ, 0xc0, !PT ;  /* 0x00ff0000e0ff7812 */ /* 0x000fc4000788c0ff */
[----:B------:R-:W-:Y:S01]  /*4820*/  F2FP.BF16.F32.PACK_AB R139, R142, R139 ;  /* 0x0000008b8e8b723e */ /* 0x000fe200000010ff */
[----:B------:R-:W-:Y:S01]  /*4830*/  FFMA.FTZ R145, R157, R140, R144 ;  /* 0x0000008c9d917223 */ /* 0x000fe20000010090 */
[----:B------:R-:W-:Y:S01]  /*4840*/  FSEL R137, R146, RZ, P4 ;  /* 0x000000ff92897208 */ /* 0x000fe20002000000 */
[----:B------:R-:W-:Y:S01]  /*4850*/  FFMA.FTZ R140, R207, R150, R151 ;  /* 0x00000096cf8c7223 */ /* 0x000fe20000010097 */
[----:B------:R-:W-:Y:S01]  /*4860*/  LOP3.LUT P4, RZ, R214, 0xff000000, RZ, 0xc0, !PT ;  /* 0xff000000d6ff7812 */ /* 0x000fe2000788c0ff */
[----:B------:R-:W-:Y:S01]  /*4870*/  FMUL.FTZ R145, R145, UR14 ;  /* 0x0000000e91917c20 */ /* 0x000fe20008410000 */
[----:B------:R-:W-:Y:S02]  /*4880*/  IMAD.U32 R146, R40, 0x10000, RZ ;  /* 0x0001000028927824 */ /* 0x000fe400078e00ff */
[----:B------:R-:W-:Y:S01]  /*4890*/  FADD.FTZ R144, R205, -R140 ;  /* 0x8000008ccd907221 */ /* 0x000fe20000010000 */
[----:B------:R-:W-:Y:S02]  /*48a0*/  FSEL R153, R147, RZ, P4 ;  /* 0x000000ff93997208 */ /* 0x000fe40002000000 */
[----:B------:R-:W-:Y:S01]  /*48b0*/  LOP3.LUT P4, RZ, R224, 0xff000000, RZ, 0xc0, !PT ;  /* 0xff000000e0ff7812 */ /* 0x000fe2000788c0ff */
[----:B------:R-:W-:Y:S01]  /*48c0*/  FFMA.FTZ R144, R157, R144, R146 ;  /* 0x000000909d907223 */ /* 0x000fe20000010092 */
[----:B------:R-:W-:-:S02]  /*48d0*/  F2FP.BF16.F32.PACK_AB R138, R141, R138 ;  /* 0x0000008a8d8a723e */ /* 0x000fc400000010ff */
[----:B------:R-:W-:Y:S01]  /*48e0*/  FSEL R140, R147, RZ, P4 ;  /* 0x000000ff938c7208 */ /* 0x000fe20002000000 */
[----:B------:R-:W-:Y:S01]  /*48f0*/  FMUL.FTZ R144, R144, UR14 ;  /* 0x0000000e90907c20 */ /* 0x000fe20008410000 */
[----:B------:R-:W-:Y:S02]  /*4900*/  LOP3.LUT P4, RZ, R214, 0xff00, RZ, 0xc0, !PT ;  /* 0x0000ff00d6ff7812 */ /* 0x000fe4000788c0ff */
[----:B------:R-:W-:Y:S02]  /*4910*/  F2FP.BF16.F32.PACK_AB R137, R140, R137 ;  /* 0x000000898c89723e */ /* 0x000fe400000010ff */
[----:B------:R-:W-:Y:S02]  /*4920*/  FSEL R147, R145, RZ, P4 ;  /* 0x000000ff91937208 */ /* 0x000fe40002000000 */
[----:B------:R-:W-:Y:S02]  /*4930*/  LOP3.LUT P4, RZ, R224, 0xff00, RZ, 0xc0, !PT ;  /* 0x0000ff00e0ff7812 */ /* 0x000fe4000788c0ff */
[----:B------:R-:W-:-:S02]  /*4940*/  F2FP.BF16.F32.PACK_AB R142, R155, R154 ;  /* 0x0000009a9b8e723e */ /* 0x000fc400000010ff */
[----:B------:R-:W-:Y:S02]  /*4950*/  FSEL R145, R145, RZ, P4 ;  /* 0x000000ff91917208 */ /* 0x000fe40002000000 */
[----:B------:R-:W-:Y:S02]  /*4960*/  LOP3.LUT P4, RZ, R214, 0xff, RZ, 0xc0, !PT ;  /* 0x000000ffd6ff7812 */ /* 0x000fe4000788c0ff */
[----:B------:R-:W-:Y:S02]  /*4970*/  F2FP.BF16.F32.PACK_AB R141, R153, R152 ;  /* 0x00000098998d723e */ /* 0x000fe400000010ff */
[----:B------:R-:W-:Y:S02]  /*4980*/  FSEL R146, R144, RZ, P4 ;  /* 0x000000ff90927208 */ /* 0x000fe40002000000 */
[----:B------:R-:W-:Y:S02]  /*4990*/  LOP3.LUT P4, RZ, R224, 0xff, RZ, 0xc0, !PT ;  /* 0x000000ffe0ff7812 */ /* 0x000fe4000788c0ff */
[----:B------:R-:W-:-:S02]  /*49a0*/  F2FP.BF16.F32.PACK_AB R140, R147, R146 ;  /* 0x00000092938c723e */ /* 0x000fc400000010ff */
[----:B------:R-:W-:-:S04]  /*49b0*/  FSEL R136, R144, RZ, P4 ;  /* 0x000000ff90887208 */ /* 0x000fc80002000000 */
[----:B------:R-:W-:Y:S01]  /*49c0*/  F2FP.BF16.F32.PACK_AB R136, R145, R136 ;  /* 0x000000889188723e */ /* 0x000fe200000010ff */
[----:B------:R-:W-:Y:S06]  /*49d0*/  BRA `(.L_x_315) ;  /* 0x0000000400687947 */ /* 0x000fec0003800000 */
.L_x_319:
[-CC-:B------:R-:W-:Y:S01]  /*49e0*/  FFMA.FTZ R133, R159, R150.reuse, R151.reuse ;  /* 0x000000969f857223 */ /* 0x180fe20000010097 */
[----:B------:R-:W-:Y:S01]  /*49f0*/  SHF.L.U32 R134, R43, 0x10, RZ ;  /* 0x000000102b867819 */ /* 0x000fe200000006ff */
[----:B------:R-:W-:Y:S01]  /*4a00*/  FFMA.FTZ R137, R198, R150, R151 ;  /* 0x00000096c6897223 */ /* 0x000fe20000010097 */
[----:B------:R-:W-:Y:S01]  /*4a10*/  LOP3.LUT P4, RZ, R215, 0xff0000, RZ, 0xc0, !PT ;  /* 0x00ff0000d7ff7812 */ /* 0x000fe2000788c0ff */
[--C-:B------:R-:W-:Y:S01]  /*4a20*/  FADD.FTZ R132, R158, -R133.reuse ;  /* 0x800000859e847221 */ /* 0x100fe20000010000 */
[----:B------:R-:W-:-:S03]  /*4a30*/  PRMT R133, R42, 0x7632, R133 ;  /* 0x000076322a857816 */ /* 0x000fc60000000085 */
[----:B-----5:R-:W-:Y:S01]  /*4a40*/  FFMA.FTZ R135, R157, R132, R134 ;  /* 0x000000849d877223 */ /* 0x020fe20000010086 */
[----:B------:R-:W-:Y:S01]  /*4a50*/  PRMT R132, R43, 0x7632, R132 ;  /* 0x000076322b847816 */ /* 0x000fe20000000084 */
[--C-:B------:R-:W-:Y:S02]  /*4a60*/  FFMA.FTZ R134, R162, R150, R151.reuse ;  /* 0x00000096a2867223 */ /* 0x100fe40000010097 */
[----:B------:R-:W-:Y:S02]  /*4a70*/  FMUL.FTZ R139, R135, UR14 ;  /* 0x0000000e878b7c20 */ /* 0x000fe40008410000 */
[----:B------:R-:W-:Y:S01]  /*4a80*/  FADD.FTZ R134, R161, -R134 ;  /* 0x80000086a1867221 */ /* 0x000fe20000010000 */
[----:B------:R-:W-:Y:S02]  /*4a90*/  IMAD.U32 R132, R132, 0x10000, RZ ;  /* 0x0001000084847824 */ /* 0x000fe400078e00ff */
[----:B------:R-:W-:Y:S02]  /*4aa0*/  FSEL R143, R139, RZ, P4 ;  /* 0x000000ff8b8f7208 */ /* 0x000fe40002000000 */
[----:B------:R-:W-:Y:S01]  /*4ab0*/  LOP3.LUT P4, RZ, R225, 0xff0000, RZ, 0xc0, !PT ;  /* 0x00ff0000e1ff7812 */ /* 0x000fe2000788c0ff */
[----:B------:R-:W-:Y:S01]  /*4ac0*/  FFMA.FTZ R186, R157, R134, R132 ;  /* 0x000000869dba7223 */ /* 0x000fe20000010084 */
[----:B------:R-:W-:Y:S01]  /*4ad0*/  FFMA.FTZ R132, R199, R150, R151 ;  /* 0x00000096c7847223 */ /* 0x000fe20000010097 */
[----:B------:R-:W-:-:S02]  /*4ae0*/  SHF.L.U32 R134, R42, 0x10, RZ ;  /* 0x000000102a867819 */ /* 0x000fc400000006ff */
[----:B------:R-:W-:Y:S01]  /*4af0*/  FSEL R139, R139, RZ, P4 ;  /* 0x000000ff8b8b7208 */ /* 0x000fe20002000000 */
[----:B------:R-:W-:Y:S01]  /*4b00*/  FMUL.FTZ R138, R186, UR14 ;  /* 0x0000000eba8a7c20 */ /* 0x000fe20008410000 */
[----:B------:R-:W-:Y:S01]  /*4b10*/  ISETP.GE.U32.AND P4, PT, R214, RZ, PT ;  /* 0x000000ffd600720c */ /* 0x000fe20003f86070 */
[----:B------:R-:W-:Y:S01]  /*4b20*/  FADD.FTZ R132, R197, -R132 ;  /* 0x80000084c5847221 */ /* 0x000fe20000010000 */
[----:B------:R-:W-:Y:S02]  /*4b30*/  F2FP.BF16.F32.PACK_AB R135, R186, R135 ;  /* 0x00000087ba87723e */ /* 0x000fe400000010ff */
[----:B------:R-:W-:Y:S01]  /*4b40*/  ISETP.GE.U32.AND.EX P4, PT, R215, 0x1000000, PT, P4 ;  /* 0x01000000d700780c */ /* 0x000fe20003f86140 */
[----:B------:R-:W-:Y:S01]  /*4b50*/  FFMA.FTZ R152, R157, R132, R134 ;  /* 0x000000849d987223 */ /* 0x000fe20000010086 */
[----:B------:R-:W-:Y:S02]  /*4b60*/  IMAD.U32 R134, R133, 0x10000, RZ ;  /* 0x0001000085867824 */ /* 0x000fe400078e00ff */
[----:B------:R-:W-:Y:S01]  /*4b70*/  FADD.FTZ R132, R160, -R137 ;  /* 0x80000089a0847221 */ /* 0x000fe20000010000 */
[----:B------:R-:W-:Y:S01]  /*4b80*/  FSEL R136, R138, RZ, P4 ;  /* 0x000000ff8a887208 */ /* 0x000fe20002000000 */
[----:B------:R-:W-:Y:S01]  /*4b90*/  FMUL.FTZ R133, R152, UR14 ;  /* 0x0000000e98857c20 */ /* 0x000fe20008410000 */
[----:B------:R-:W-:Y:S01]  /*4ba0*/  ISETP.GE.U32.AND P4, PT, R224, RZ, PT ;  /* 0x000000ffe000720c */ /* 0x000fe20003f86070 */
[----:B------:R-:W-:Y:S01]  /*4bb0*/  FFMA.FTZ R217, R157, R132, R134 ;  /* 0x000000849dd97223 */ /* 0x000fe20000010086 */
[----:B------:R-:W-:Y:S01]  /*4bc0*/  FFMA.FTZ R132, R203, R150, R151 ;  /* 0x00000096cb847223 */ /* 0x000fe20000010097 */
[----:B------:R-:W-:-:S02]  /*4bd0*/  SHF.L.U32 R134, R41, 0x10, RZ ;  /* 0x0000001029867819 */ /* 0x000fc400000006ff */
[----:B------:R-:W-:Y:S01]  /*4be0*/  ISETP.GE.U32.AND.EX P4, PT, R225, 0x1000000, PT, P4 ;  /* 0x01000000e100780c */ /* 0x000fe20003f86140 */
[----:B------:R-:W-:Y:S01]  /*4bf0*/  FMUL.FTZ R140, R217, UR14 ;  /* 0x0000000ed98c7c20 */ /* 0x000fe20008410000 */
[----:B------:R-:W-:Y:S01]  /*4c00*/  FADD.FTZ R132, R201, -R132 ;  /* 0x80000084c9847221 */ /* 0x000fe20000010000 */
[----:B------:R-:W-:Y:S02]  /*4c10*/  F2FP.BF16.F32.PACK_AB R143, R136, R143 ;  /* 0x0000008f888f723e */ /* 0x000fe400000010ff */
[----:B------:R-:W-:Y:S01]  /*4c20*/  FSEL R226, R138, RZ, P4 ;  /* 0x000000ff8ae27208 */ /* 0x000fe20002000000 */
[----:B------:R-:W-:Y:S01]  /*4c30*/  FFMA.FTZ R138, R157, R132, R134 ;  /* 0x000000849d8a7223 */ /* 0x000fe20000010086 */
[----:B------:R-:W-:Y:S02]  /*4c40*/  LOP3.LUT P4, RZ, R215, 0xff, RZ, 0xc0, !PT ;  /* 0x000000ffd7ff7812 */ /* 0x000fe4000788c0ff */
[----:B------:R-:W-:Y:S01]  /*4c50*/  PRMT R132, R41, 0x7632, R132 ;  /* 0x0000763229847816 */ /* 0x000fe20000000084 */
[----:B------:R-:W-:Y:S01]  /*4c60*/  FMUL.FTZ R137, R138, UR14 ;  /* 0x0000000e8a897c20 */ /* 0x000fe20008410000 */
[----:B------:R-:W-:-:S02]  /*4c70*/  FSEL R142, R133, RZ, P4 ;  /* 0x000000ff858e7208 */ /* 0x000fc40002000000 */
[----:B------:R-:W-:Y:S01]  /*4c80*/  LOP3.LUT P4, RZ, R225, 0xff, RZ, 0xc0, !PT ;  /* 0x000000ffe1ff7812 */ /* 0x000fe2000788c0ff */
[----:B------:R-:W-:Y:S01]  /*4c90*/  IMAD.U32 R134, R132, 0x10000, RZ ;  /* 0x0001000084867824 */ /* 0x000fe200078e00ff */
[----:B------:R-:W-:Y:S02]  /*4ca0*/  F2FP.BF16.F32.PACK_AB R139, R226, R139 ;  /* 0x0000008be28b723e */ /* 0x000fe400000010ff */
[----:B------:R-:W-:Y:S01]  /*4cb0*/  FSEL R154, R133, RZ, P4 ;  /* 0x000000ff859a7208 */ /* 0x000fe20002000000 */
[----:B------:R-:W-:Y:S01]  /*4cc0*/  FFMA.FTZ R133, R202, R150, R151 ;  /* 0x00000096ca857223 */ /* 0x000fe20000010097 */
[----:B------:R-:W-:-:S03]  /*4cd0*/  LOP3.LUT P4, RZ, R215, 0xff00, RZ, 0xc0, !PT ;  /* 0x0000ff00d7ff7812 */ /* 0x000fc6000788c0ff */
[----:B------:R-:W-:Y:S01]  /*4ce0*/  FADD.FTZ R132, R200, -R133 ;  /* 0x80000085c8847221 */ /* 0x000fe20000010000 */
[----:B------:R-:W-:Y:S01]  /*4cf0*/  FSEL R227, R140, RZ, P4 ;  /* 0x000000ff8ce37208 */ /* 0x000fe20002000000 */
[----:B------:R-:W-:Y:S01]  /*4d00*/  FFMA.FTZ R133, R206, R150, R151 ;  /* 0x00000096ce857223 */ /* 0x000fe20000010097 */
[----:B------:R-:W-:Y:S01]  /*4d10*/  LOP3.LUT P4, RZ, R225, 0xff00, RZ, 0xc0, !PT ;  /* 0x0000ff00e1ff7812 */ /* 0x000fe2000788c0ff */
[----:B------:R-:W-:Y:S01]  /*4d20*/  FFMA.FTZ R153, R157, R132, R134 ;  /* 0x000000849d997223 */ /* 0x000fe20000010086 */
[----:B------:R-:W-:Y:S01]  /*4d30*/  PRMT R132, R40, 0x7632, R132 ;  /* 0x0000763228847816 */ /* 0x000fe20000000084 */
[----:B------:R-:W-:Y:S01]  /*4d40*/  FADD.FTZ R134, R204, -R133 ;  /* 0x80000085cc867221 */ /* 0x000fe20000010000 */
[----:B------:R-:W-:Y:S01]  /*4d50*/  FSEL R229, R140, RZ, P4 ;  /* 0x000000ff8ce57208 */ /* 0x000fe20002000000 */
[----:B------:R-:W-:Y:S01]  /*4d60*/  FMUL.FTZ R140, R153, UR14 ;  /* 0x0000000e998c7c20 */ /* 0x000fe20008410000 */
[----:B------:R-:W-:Y:S02]  /*4d70*/  LOP3.LUT P4, RZ, R214, 0xff0000, RZ, 0xc0, !PT ;  /* 0x00ff0000d6ff7812 */ /* 0x000fe4000788c0ff */
[----:B------:R-:W-:-:S02]  /*4d80*/  SHF.L.U32 R132, R132, 0x10, RZ ;  /* 0x0000001084847819 */ /* 0x000fc400000006ff */
[----:B------:R-:W-:Y:S02]  /*4d90*/  FSEL R144, R137, RZ, P4 ;  /* 0x000000ff89907208 */ /* 0x000fe40002000000 */
[----:B------:R-:W-:Y:S01]  /*4da0*/  LOP3.LUT P4, RZ, R224, 0xff0000, RZ, 0xc0, !PT ;  /* 0x00ff0000e0ff7812 */ /* 0x000fe2000788c0ff */
[----:B------:R-:W-:Y:S01]  /*4db0*/  FFMA.FTZ R141, R157, R134, R132 ;  /* 0x000000869d8d7223 */ /* 0x000fe20000010084 */
[----:B------:R-:W-:Y:S01]  /*4dc0*/  FFMA.FTZ R132, R207, R150, R151 ;  /* 0x00000096cf847223 */ /* 0x000fe20000010097 */
[----:B------:R-:W-:Y:S01]  /*4dd0*/  IMAD.U32 R134, R40, 0x10000, RZ ;  /* 0x0001000028867824 */ /* 0x000fe200078e00ff */
[----:B------:R-:W-:Y:S01]  /*4de0*/  FSEL R146, R137, RZ, P4 ;  /* 0x000000ff89927208 */ /* 0x000fe20002000000 */
[----:B------:R-:W-:Y:S01]  /*4df0*/  FMUL.FTZ R133, R141, UR14 ;  /* 0x0000000e8d857c20 */ /* 0x000fe20008410000 */
[----:B------:R-:W-:Y:S01]  /*4e00*/  LOP3.LUT P4, RZ, R214, 0xff000000, RZ, 0xc0, !PT ;  /* 0xff000000d6ff7812 */ /* 0x000fe2000788c0ff */
[----:B------:R-:W-:Y:S01]  /*4e10*/  FADD.FTZ R132, R205, -R132 ;  /* 0x80000084cd847221 */ /* 0x000fe20000010000 */
[----:B------:R-:W-:-:S02]  /*4e20*/  F2FP.BF16.F32.PACK_AB R142, R227, R142 ;  /* 0x0000008ee38e723e */ /* 0x000fc400000010ff */
[----:B------:R-:W-:Y:S01]  /*4e30*/  FSEL R155, R140, RZ, P4 ;  /* 0x000000ff8c9b7208 */ /* 0x000fe20002000000 */
[----:B------:R-:W-:Y:S01]  /*4e40*/  FFMA.FTZ R132, R157, R132, R134 ;  /* 0x000000849d847223 */ /* 0x000fe20000010086 */
        /* <DEDUP_REMOVED lines=18> */
[----:B------:R-:W-:-:S07]  /*4f70*/  F2FP.BF16.F32.PACK_AB R140, R145, R140 ;  /* 0x0000008c918c723e */ /* 0x000fce00000010ff */
.L_x_315:
        /* <DEDUP_REMOVED lines=14> */
.L_x_311:
[----:B------:R-:W-:Y:S05]  /*5060*/  BSYNC.RECONVERGENT B0 ;  /* 0x0000000000007941 */ /* 0x000fea0003800200 */
.L_x_310:
        /* <DEDUP_REMOVED lines=12> */
[----:B0-----:R-:W-:Y:S01]  /*5130*/  FFMA.FTZ R133, R27, R150, R151 ;  /* 0x000000961b857223 */ /* 0x001fe20000010097 */
[----:B------:R-:W-:Y:S01]  /*5140*/  IMAD.U32 R134, R39, 0x10000, RZ ;  /* 0x0001000027867824 */ /* 0x000fe200078e00ff */
[----:B------:R-:W-:Y:S01]  /*5150*/  LOP3.LUT P6, RZ, R213, 0xff0000, RZ, 0xc0, !PT ;  /* 0x00ff0000d5ff7812 */ /* 0x000fe200078cc0ff */
[----:B------:R-:W-:Y:S02]  /*5160*/  IMAD.U32 R140, R38, 0x10000, RZ ;  /* 0x00010000268c7824 */ /* 0x000fe400078e00ff */
[--C-:B------:R-:W-:Y:S01]  /*5170*/  FADD.FTZ R132, R28, -R133.reuse ;  /* 0x800000851c847221 */ /* 0x100fe20000010000 */
[----:B------:R-:W-:-:S03]  /*5180*/  PRMT R133, R39, 0x7632, R133 ;  /* 0x0000763227857816 */ /* 0x000fc60000000085 */
[----:B-----5:R-:W-:Y:S01]  /*5190*/  FFMA.FTZ R132, R157, R132, R134 ;  /* 0x000000849d847223 */ /* 0x020fe20000010086 */
[-CC-:B------:R-:W-:Y:S01]  /*51a0*/  FFMA.FTZ R134, R156, R150.reuse, R151.reuse ;  /* 0x000000969c867223 */ /* 0x180fe20000010097 */
[----:B------:R-:W-:Y:S01]  /*51b0*/  SHF.L.U32 R138, R133, 0x10, RZ ;  /* 0x00000010858a7819 */ /* 0x000fe200000006ff */
[----:B------:R-:W-:Y:S01]  /*51c0*/  FFMA.FTZ R133, R25, R150, R151 ;  /* 0x0000009619857223 */ /* 0x000fe20000010097 */
[----:B------:R-:W-:Y:S01]  /*51d0*/  FMUL.FTZ R139, R132, UR14 ;  /* 0x0000000e848b7c20 */ /* 0x000fe20008410000 */
[----:B------:R-:W-:-:S04]  /*51e0*/  FADD.FTZ R134, R35, -R134 ;  /* 0x8000008623867221 */ /* 0x000fc80000010000 */
[----:B------:R-:W-:Y:S01]  /*51f0*/  FSEL R136, R139, RZ, P6 ;  /* 0x000000ff8b887208 */ /* 0x000fe20003000000 */
[----:B------:R-:W-:Y:S01]  /*5200*/  FFMA.FTZ R135, R157, R134, R138 ;  /* 0x000000869d877223 */ /* 0x000fe2000001008a */
[----:B------:R-:W-:Y:S01]  /*5210*/  LOP3.LUT P6, RZ, R223, 0xff0000, RZ, 0xc0, !PT ;  /* 0x00ff0000dfff7812 */ /* 0x000fe200078cc0ff */
[--C-:B------:R-:W-:Y:S01]  /*5220*/  FADD.FTZ R134, R26, -R133.reuse ;  /* 0x800000851a867221 */ /* 0x100fe20000010000 */
[----:B------:R-:W-:Y:S01]  /*5230*/  PRMT R133, R38, 0x7632, R133 ;  /* 0x0000763226857816 */ /* 0x000fe20000000085 */
[----:B------:R-:W-:Y:S01]  /*5240*/  FMUL.FTZ R138, R135, UR14 ;  /* 0x0000000e878a7c20 */ /* 0x000fe20008410000 */
[----:B------:R-:W-:Y:S01]  /*5250*/  FSEL R139, R139, RZ, P6 ;  /* 0x000000ff8b8b7208 */ /* 0x000fe20003000000 */
[----:B------:R-:W-:Y:S01]  /*5260*/  FFMA.FTZ R217, R157, R134, R140 ;  /* 0x000000869dd97223 */ /* 0x000fe2000001008c */
[----:B------:R-:W-:Y:S01]  /*5270*/  ISETP.GE.U32.AND P6, PT, R212, RZ, PT ;  /* 0x000000ffd400720c */ /* 0x000fe20003fc6070 */
[----:B------:R-:W-:Y:S01]  /*5280*/  FFMA.FTZ R134, R34, R150, R151 ;  /* 0x0000009622867223 */ /* 0x000fe20000010097 */
[----:B------:R-:W-:Y:S01]  /*5290*/  SHF.L.U32 R140, R133, 0x10, RZ ;  /* 0x00000010858c7819 */ /* 0x000fe200000006ff */
[----:B------:R-:W-:Y:S01]  /*52a0*/  FMUL.FTZ R137, R217, UR14 ;  /* 0x0000000ed9897c20 */ /* 0x000fe20008410000 */
[----:B------:R-:W-:Y:S01]  /*52b0*/  ISETP.GE.U32.AND.EX P6, PT, R213, 0x1000000, PT, P6 ;  /* 0x01000000d500780c */ /* 0x000fe20003fc6160 */
[----:B------:R-:W-:Y:S01]  /*52c0*/  FADD.FTZ R134, R33, -R134 ;  /* 0x8000008621867221 */ /* 0x000fe20000010000 */
[----:B------:R-:W-:-:S02]  /*52d0*/  F2FP.BF16.F32.PACK_AB R135, R135, R132 ;  /* 0x000000848787723e */ /* 0x000fc400000010ff */
[----:B------:R-:W-:Y:S01]  /*52e0*/  FSEL R143, R138, RZ, P6 ;  /* 0x000000ff8a8f7208 */ /* 0x000fe20003000000 */
[----:B------:R-:W-:Y:S01]  /*52f0*/  FFMA.FTZ R226, R157, R134, R140 ;  /* 0x000000869de27223 */ /* 0x000fe2000001008c */
[----:B------:R-:W-:Y:S01]  /*5300*/  ISETP.GE.U32.AND P6, PT, R222, RZ, PT ;  /* 0x000000ffde00720c */ /* 0x000fe20003fc6070 */
[----:B------:R-:W-:Y:S01]  /*5310*/  IMAD.U32 R140, R37, 0x10000, RZ ;  /* 0x00010000258c7824 */ /* 0x000fe200078e00ff */
[----:B------:R-:W-:Y:S01]  /*5320*/  F2FP.BF16.F32.PACK_AB R143, R143, R136 ;  /* 0x000000888f8f723e */ /* 0x000fe200000010ff */
[----:B------:R-:W-:Y:S01]  /*5330*/  FMUL.FTZ R133, R226, UR14 ;  /* 0x0000000ee2857c20 */ /* 0x000fe20008410000 */
[----:B------:R-:W-:-:S04]  /*5340*/  ISETP.GE.U32.AND.EX P6, PT, R223, 0x1000000, PT, P6 ;  /* 0x01000000df00780c */ /* 0x000fc80003fc6160 */
[----:B------:R-:W-:Y:S02]  /*5350*/  FSEL R138, R138, RZ, P6 ;  /* 0x000000ff8a8a7208 */ /* 0x000fe40003000000 */
[----:B------:R-:W-:Y:S02]  /*5360*/  LOP3.LUT P6, RZ, R213, 0xff, RZ, 0xc0, !PT ;  /* 0x000000ffd5ff7812 */ /* 0x000fe400078cc0ff */
[----:B------:R-:W-:Y:S02]  /*5370*/  F2FP.BF16.F32.PACK_AB R139, R138, R139 ;  /* 0x0000008b8a8b723e */ /* 0x000fe400000010ff */
[----:B------:R-:W-:Y:S02]  /*5380*/  FSEL R142, R137, RZ, P6 ;  /* 0x000000ff898e7208 */ /* 0x000fe40003000000 */
[----:B------:R-:W-:-:S04]  /*5390*/  LOP3.LUT P6, RZ, R223, 0xff, RZ, 0xc0, !PT ;  /* 0x000000ffdfff7812 */ /* 0x000fc800078cc0ff */
[----:B------:R-:W-:Y:S02]  /*53a0*/  FSEL R137, R137, RZ, P6 ;  /* 0x000000ff89897208 */ /* 0x000fe40003000000 */
[----:B------:R-:W-:-:S04]  /*53b0*/  LOP3.LUT P6, RZ, R213, 0xff00, RZ, 0xc0, !PT ;  /* 0x0000ff00d5ff7812 */ /* 0x000fc800078cc0ff */
[----:B------:R-:W-:Y:S02]  /*53c0*/  FSEL R227, R133, RZ, P6 ;  /* 0x000000ff85e37208 */ /* 0x000fe40003000000 */
[----:B------:R-:W-:Y:S02]  /*53d0*/  LOP3.LUT P6, RZ, R223, 0xff00, RZ, 0xc0, !PT ;  /* 0x0000ff00dfff7812 */ /* 0x000fe400078cc0ff */
[----:B------:R-:W-:Y:S02]  /*53e0*/  F2FP.BF16.F32.PACK_AB R142, R227, R142 ;  /* 0x0000008ee38e723e */ /* 0x000fe400000010ff */
[----:B------:R-:W-:Y:S01]  /*53f0*/  FSEL R228, R133, RZ, P6 ;  /* 0x000000ff85e47208 */ /* 0x000fe20003000000 */
[----:B------:R-:W-:Y:S01]  /*5400*/  FFMA.FTZ R133, R23, R150, R151 ;  /* 0x0000009617857223 */ /* 0x000fe20000010097 */
[----:B------:R-:W-:Y:S02]  /*5410*/  LOP3.LUT P6, RZ, R212, 0xff0000, RZ, 0xc0, !PT ;  /* 0x00ff0000d4ff7812 */ /* 0x000fe400078cc0ff */
[----:B------:R-:W-:Y:S01]  /*5420*/  F2FP.BF16.F32.PACK_AB R138, R228, R137 ;  /* 0x00000089e48a723e */ /* 0x000fe200000010ff */
[----:B------:R-:W-:-:S04]  /*5430*/  FADD.FTZ R134, R24, -R133 ;  /* 0x8000008518867221 */ /* 0x000fc80000010000 */
[----:B------:R-:W-:Y:S01]  /*5440*/  FFMA.FTZ R152, R157, R134, R140 ;  /* 0x000000869d987223 */ /* 0x000fe2000001008c */
[----:B------:R-:W-:-:S03]  /*5450*/  FFMA.FTZ R134, R32, R150, R151 ;  /* 0x0000009620867223 */ /* 0x000fc60000010097 */
[----:B------:R-:W-:Y:S01]  /*5460*/  FMUL.FTZ R133, R152, UR14 ;  /* 0x0000000e98857c20 */ /* 0x000fe20008410000 */
[----:B------:R-:W-:-:S04]  /*5470*/  FADD.FTZ R134, R31, -R134 ;  /* 0x800000861f867221 */ /* 0x000fc80000010000 */
[----:B------:R-:W-:Y:S02]  /*5480*/  FSEL R153, R133, RZ, P6 ;  /* 0x000000ff85997208 */ /* 0x000fe40003000000 */
[----:B------:R-:W-:-:S04]  /*5490*/  LOP3.LUT P6, RZ, R222, 0xff0000, RZ, 0xc0, !PT ;  /* 0x00ff0000deff7812 */ /* 0x000fc800078cc0ff */
[----:B------:R-:W-:Y:S02]  /*54a0*/  FSEL R154, R133, RZ, P6 ;  /* 0x000000ff859a7208 */ /* 0x000fe40003000000 */
[----:B------:R-:W-:Y:S02]  /*54b0*/  PRMT R133, R37, 0x7632, R133 ;  /* 0x0000763225857816 */ /* 0x000fe40000000085 */
[----:B------:R-:W-:Y:S02]  /*54c0*/  LOP3.LUT P6, RZ, R212, 0xff000000, RZ, 0xc0, !PT ;  /* 0xff000000d4ff7812 */ /* 0x000fe400078cc0ff */
[----:B------:R-:W-:-:S05]  /*54d0*/  SHF.L.U32 R140, R133, 0x10, RZ ;  /* 0x00000010858c7819 */ /* 0x000fca00000006ff */
        /* <DEDUP_REMOVED lines=9> */
[----:B------:R-:W-:Y:S01]  /*5570*/  F2FP.BF16.F32.PACK_AB R137, R187, R154 ;  /* 0x0000009abb89723e */ /* 0x000fe200000010ff */
[----:B------:R-:W-:-:S04]  /*5580*/  IMAD.U32 R140, R133, 0x10000, RZ ;  /* 0x00010000858c7824 */ /* 0x000fc800078e00ff */
[----:B------:R-:W-:Y:S01]  /*5590*/  FFMA.FTZ R141, R157, R134, R140 ;  /* 0x000000869d8d7223 */ /* 0x000fe2000001008c */
[----:B------:R-:W-:-:S03]  /*55a0*/  SHF.L.U32 R140, R36, 0x10, RZ ;  /* 0x00000010248c7819 */ /* 0x000fc600000006ff */
[----:B------:R-:W-:-:S05]  /*55b0*/  FMUL.FTZ R133, R141, UR14 ;  /* 0x0000000e8d857c20 */ /* 0x000fca0008410000 */
[----:B------:R-:W-:Y:S02]  /*55c0*/  FSEL R147, R133, RZ, P6 ;  /* 0x000000ff85937208 */ /* 0x000fe40003000000 */
[----:B------:R-:W-:-:S04]  /*55d0*/  LOP3.LUT P6, RZ, R222, 0xff00, RZ, 0xc0, !PT ;  /* 0x0000ff00deff7812 */ /* 0x000fc800078cc0ff */
[----:B------:R-:W-:Y:S01]  /*55e0*/  FSEL R146, R133, RZ, P6 ;  /* 0x000000ff85927208 */ /* 0x000fe20003000000 */
[----:B------:R-:W-:Y:S01]  /*55f0*/  FFMA.FTZ R133, R21, R150, R151 ;  /* 0x0000009615857223 */ /* 0x000fe20000010097 */
[----:B------:R-:W-:-:S03]  /*5600*/  LOP3.LUT P6, RZ, R212, 0xff, RZ, 0xc0, !PT ;  /* 0x000000ffd4ff7812 */ /* 0x000fc600078cc0ff */
[----:B------:R-:W-:-:S04]  /*5610*/  FADD.FTZ R134, R22, -R133 ;  /* 0x8000008516867221 */ /* 0x000fc80000010000 */
[----:B------:R-:W-:Y:S01]  /*5620*/  FFMA.FTZ R140, R157, R134, R140 ;  /* 0x000000869d8c7223 */ /* 0x000fe2000001008c */
[----:B------:R-:W-:-:S03]  /*5630*/  F2FP.BF16.F32.PACK_AB R134, R226, R217 ;  /* 0x000000d9e286723e */ /* 0x000fc600000010ff */
[----:B------:R-:W-:Y:S01]  /*5640*/  FMUL.FTZ R133, R140, UR14 ;  /* 0x0000000e8c857c20 */ /* 0x000fe20008410000 */
[----:B------:R-:W-:Y:S02]  /*5650*/  F2FP.BF16.F32.PACK_AB R132, R141, R140 ;  /* 0x0000008c8d84723e */ /* 0x000fe400000010ff */
[----:B------:R-:W-:Y:S02]  /*5660*/  F2FP.BF16.F32.PACK_AB R141, R186, R153 ;  /* 0x00000099ba8d723e */ /* 0x000fe400000010ff */
[----:B------:R-:W-:Y:S02]  /*5670*/  FSEL R144, R133, RZ, P6 ;  /* 0x000000ff85907208 */ /* 0x000fe40003000000 */
[----:B------:R-:W-:Y:S02]  /*5680*/  LOP3.LUT P6, RZ, R222, 0xff, RZ, 0xc0, !PT ;  /* 0x000000ffdeff7812 */ /* 0x000fe400078cc0ff */
[----:B------:R-:W-:Y:S02]  /*5690*/  F2FP.BF16.F32.PACK_AB R140, R147, R144 ;  /* 0x00000090938c723e */ /* 0x000fe400000010ff */
[----:B------:R-:W-:-:S02]  /*56a0*/  FSEL R145, R133, RZ, P6 ;  /* 0x000000ff85917208 */ /* 0x000fc40003000000 */
[----:B------:R-:W-:Y:S02]  /*56b0*/  F2FP.BF16.F32.PACK_AB R133, R155, R152 ;  /* 0x000000989b85723e */ /* 0x000fe400000010ff */
[----:B------:R-:W-:Y:S01]  /*56c0*/  F2FP.BF16.F32.PACK_AB R136, R146, R145 ;  /* 0x000000919288723e */ /* 0x000fe200000010ff */
[----:B------:R-:W-:Y:S06]  /*56d0*/  BRA `(.L_x_325) ;  /* 0x0000001c00dc7947 */ /* 0x000fec0003800000 */
.L_x_324:
[-CC-:B0-----:R-:W-:Y:S01]  /*56e0*/  FFMA.FTZ R137, R27, R150.reuse, R151.reuse ;  /* 0x000000961b897223 */ /* 0x181fe20000010097 */
[----:B------:R-:W-:Y:S01]  /*56f0*/  IMAD.U32 R138, R39, 0x10000, RZ ;  /* 0x00010000278a7824 */ /* 0x000fe200078e00ff */
[----:B------:R-:W-:Y:S01]  /*5700*/  LOP3.LUT P6, RZ, R213, 0xff0000, RZ, 0xc0, !PT ;  /* 0x00ff0000d5ff7812 */ /* 0x000fe200078cc0ff */
[----:B------:R-:W-:Y:S01]  /*5710*/  FFMA.FTZ R140, R156, R150, R151 ;  /* 0x000000969c8c7223 */ /* 0x000fe20000010097 */
[--C-:B------:R-:W-:Y:S01]  /*5720*/  FADD.FTZ R136, R28, -R137.reuse ;  /* 0x800000891c887221 */ /* 0x100fe20000010000 */
[----:B------:R-:W-:Y:S02]  /*5730*/  PRMT R137, R39, 0x7632, R137 ;  /* 0x0000763227897816 */ /* 0x000fe40000000089 */
[----:B------:R-:W-:Y:S01]  /*5740*/  FADD.FTZ R140, R35, -R140 ;  /* 0x8000008c238c7221 */ /* 0x000fe20000010000 */
[----:B-----5:R-:W-:Y:S01]  /*5750*/  FFMA.FTZ R136, R157, R136, R138 ;  /* 0x000000889d887223 */ /* 0x020fe2000001008a */
[----:B------:R-:W-:Y:S01]  /*5760*/  SHF.L.U32 R142, R137, 0x10, RZ ;  /* 0x00000010898e7819 */ /* 0x000fe200000006ff */
[----:B------:R-:W-:-:S02]  /*5770*/  FFMA.FTZ R137, R25, R150, R151 ;  /* 0x0000009619897223 */ /* 0x000fc40000010097 */
[----:B------:R-:W-:Y:S02]  /*5780*/  FMUL.FTZ R138, R136, UR14 ;  /* 0x0000000e888a7c20 */ /* 0x000fe40008410000 */
[----:B------:R-:W-:Y:S01]  /*5790*/  FFMA.FTZ R140, R157, R140, R142 ;  /* 0x0000008c9d8c7223 */ /* 0x000fe2000001008e */
[----:B------:R-:W-:Y:S02]  /*57a0*/  IMAD.U32 R142, R38, 0x10000, RZ ;  /* 0x00010000268e7824 */ /* 0x000fe400078e00ff */
[----:B------:R-:W-:Y:S01]  /*57b0*/  FSEL R136, R138, RZ, P6 ;  /* 0x000000ff8a887208 */ /* 0x000fe20003000000 */
[----:B------:R-:W-:Y:S01]  /*57c0*/  FMUL.FTZ R140, R140, UR14 ;  /* 0x0000000e8c8c7c20 */ /* 0x000fe20008410000 */
[----:B------:R-:W-:-:S04]  /*57d0*/  LOP3.LUT P6, RZ, R223, 0xff0000, RZ, 0xc0, !PT ;  /* 0x00ff0000dfff7812 */ /* 0x000fc800078cc0ff */
[----:B------:R-:W-:Y:S02]  /*57e0*/  FSEL R138, R138, RZ, P6 ;  /* 0x000000ff8a8a7208 */ /* 0x000fe40003000000 */
[----:B------:R-:W-:-:S04]  /*57f0*/  ISETP.GE.U32.AND P6, PT, R212, RZ, PT ;  /* 0x000000ffd400720c */ /* 0x000fc80003fc6070 */
[----:B------:R-:W-:-:S04]  /*5800*/  ISETP.GE.U32.AND.EX P6, PT, R213, 0x1000000, PT, P6 ;  /* 0x01000000d500780c */ /* 0x000fc80003fc6160 */
[----:B------:R-:W-:Y:S02]  /*5810*/  FSEL R143, R140, RZ, P6 ;  /* 0x000000ff8c8f7208 */ /* 0x000fe40003000000 */
[----:B------:R-:W-:Y:S02]  /*5820*/  ISETP.GE.U32.AND P6, PT, R222, RZ, PT ;  /* 0x000000ffde00720c */ /* 0x000fe40003fc6070 */
[----:B------:R-:W-:Y:S02]  /*5830*/  F2FP.BF16.F32.PACK_AB R143, R143, R136 ;  /* 0x000000888f8f723e */ /* 0x000fe400000010ff */
[----:B------:R-:W-:-:S04]  /*5840*/  ISETP.GE.U32.AND.EX P6, PT, R223, 0x1000000, PT, P6 ;  /* 0x01000000df00780c */ /* 0x000fc80003fc6160 */
[----:B------:R-:W-:Y:S01]  /*5850*/  FSEL R139, R140, RZ, P6 ;  /* 0x000000ff8c8b7208 */ /* 0x000fe20003000000 */
[--C-:B------:R-:W-:Y:S01]  /*5860*/  FADD.FTZ R140, R26, -R137.reuse ;  /* 0x800000891a8c7221 */ /* 0x100fe20000010000 */
[----:B------:R-:W-:Y:S02]  /*5870*/  LOP3.LUT P6, RZ, R213, 0xff, RZ, 0xc0, !PT ;  /* 0x000000ffd5ff7812 */ /* 0x000fe400078cc0ff */
[----:B------:R-:W-:Y:S01]  /*5880*/  PRMT R137, R38, 0x7632, R137 ;  /* 0x0000763226897816 */ /* 0x000fe20000000089 */
[----:B------:R-:W-:Y:S01]  /*5890*/  FFMA.FTZ R140, R157, R140, R142 ;  /* 0x0000008c9d8c7223 */ /* 0x000fe2000001008e */
[----:B------:R-:W-:Y:S02]  /*58a0*/  F2FP.BF16.F32.PACK_AB R139, R139, R138 ;  /* 0x0000008a8b8b723e */ /* 0x000fe400000010ff */
[----:B------:R-:W-:Y:S01]  /*58b0*/  SHF.L.U32 R144, R137, 0x10, RZ ;  /* 0x0000001089907819 */ /* 0x000fe200000006ff */
[----:B------:R-:W-:Y:S01]  /*58c0*/  FMUL.FTZ R140, R140, UR14 ;  /* 0x0000000e8c8c7c20 */ /* 0x000fe20008410000 */
[----:B------:R-:W-:-:S04]  /*58d0*/  FFMA.FTZ R137, R23, R150, R151 ;  /* 0x0000009617897223 */ /* 0x000fc80000010097 */
[----:B------:R-:W-:Y:S02]  /*58e0*/  FSEL R142, R140, RZ, P6 ;  /* 0x000000ff8c8e7208 */ /* 0x000fe40003000000 */
[----:B------:R-:W-:-:S04]  /*58f0*/  LOP3.LUT P6, RZ, R223, 0xff, RZ, 0xc0, !PT ;  /* 0x000000ffdfff7812 */ /* 0x000fc800078cc0ff */
[----:B------:R-:W-:Y:S01]  /*5900*/  FSEL R154, R140, RZ, P6 ;  /* 0x000000ff8c9a7208 */ /* 0x000fe20003000000 */
[----:B------:R-:W-:Y:S01]  /*5910*/  FFMA.FTZ R140, R34, R150, R151 ;  /* 0x00000096228c7223 */ /* 0x000fe20000010097 */
[----:B------:R-:W-:-:S03]  /*5920*/  LOP3.LUT P6, RZ, R213, 0xff00, RZ, 0xc0, !PT ;  /* 0x0000ff00d5ff7812 */ /* 0x000fc600078cc0ff */
[----:B------:R-:W-:-:S04]  /*5930*/  FADD.FTZ R140, R33, -R140 ;  /* 0x8000008c218c7221 */ /* 0x000fc80000010000 */
[----:B------:R-:W-:Y:S01]  /*5940*/  FFMA.FTZ R140, R157, R140, R144 ;  /* 0x0000008c9d8c7223 */ /* 0x000fe20000010090 */
[----:B------:R-:W-:-:S03]  /*5950*/  IMAD.U32 R144, R37, 0x10000, RZ ;  /* 0x0001000025907824 */ /* 0x000fc600078e00ff */
[----:B------:R-:W-:-:S05]  /*5960*/  FMUL.FTZ R140, R140, UR14 ;  /* 0x0000000e8c8c7c20 */ /* 0x000fca0008410000 */
[C---:B------:R-:W-:Y:S02]  /*5970*/  FSEL R155, R140.reuse, RZ, P6 ;  /* 0x000000ff8c9b7208 */ /* 0x040fe40003000000 */
[----:B------:R-:W-:Y:S02]  /*5980*/  LOP3.LUT P6, RZ, R223, 0xff00, RZ, 0xc0, !PT ;  /* 0x0000ff00dfff7812 */ /* 0x000fe400078cc0ff */
[----:B------:R-:W-:Y:S02]  /*5990*/  F2FP.BF16.F32.PACK_AB R142, R155, R142 ;  /* 0x0000008e9b8e723e */ /* 0x000fe400000010ff */
[----:B------:R-:W-:Y:S01]  /*59a0*/  FSEL R187, R140, RZ, P6 ;  /* 0x000000ff8cbb7208 */ /* 0x000fe20003000000 */
[--C-:B------:R-:W-:Y:S01]  /*59b0*/  FADD.FTZ R140, R24, -R137.reuse ;  /* 0x80000089188c7221 */ /* 0x100fe20000010000 */
[----:B------:R-:W-:Y:S02]  /*59c0*/  LOP3.LUT P6, RZ, R212, 0xff0000, RZ, 0xc0, !PT ;  /* 0x00ff0000d4ff7812 */ /* 0x000fe400078cc0ff */
[----:B------:R-:W-:Y:S01]  /*59d0*/  PRMT R137, R37, 0x7632, R137 ;  /* 0x0000763225897816 */ /* 0x000fe20000000089 */
[----:B------:R-:W-:Y:S01]  /*59e0*/  FFMA.FTZ R140, R157, R140, R144 ;  /* 0x0000008c9d8c7223 */ /* 0x000fe20000010090 */
[----:B------:R-:W-:-:S02]  /*59f0*/  F2FP.BF16.F32.PACK_AB R138, R187, R154 ;  /* 0x0000009abb8a723e */ /* 0x000fc400000010ff */
[----:B------:R-:W-:Y:S01]  /*5a00*/  SHF.L.U32 R144, R137, 0x10, RZ ;  /* 0x0000001089907819 */ /* 0x000fe200000006ff */
[----:B------:R-:W-:Y:S01]  /*5a10*/  FMUL.FTZ R140, R140, UR14 ;  /* 0x0000000e8c8c7c20 */ /* 0x000fe20008410000 */
[----:B------:R-:W-:-:S04]  /*5a20*/  PRMT R137, R36, 0x7632, R137 ;  /* 0x0000763224897816 */ /* 0x000fc80000000089 */
[----:B------:R-:W-:Y:S02]  /*5a30*/  FSEL R141, R140, RZ, P6 ;  /* 0x000000ff8c8d7208 */ /* 0x000fe40003000000 */
[----:B------:R-:W-:-:S04]  /*5a40*/  LOP3.LUT P6, RZ, R222, 0xff0000, RZ, 0xc0, !PT ;  /* 0x00ff0000deff7812 */ /* 0x000fc800078cc0ff */
[----:B------:R-:W-:Y:S01]  /*5a50*/  FSEL R146, R140, RZ, P6 ;  /* 0x000000ff8c927208 */ /* 0x000fe20003000000 */
[----:B------:R-:W-:Y:S01]  /*5a60*/  FFMA.FTZ R140, R32, R150, R151 ;  /* 0x00000096208c7223 */ /* 0x000fe20000010097 */
[----:B------:R-:W-:-:S03]  /*5a70*/  LOP3.LUT P6, RZ, R212, 0xff000000, RZ, 0xc0, !PT ;  /* 0xff000000d4ff7812 */ /* 0x000fc600078cc0ff */
[----:B------:R-:W-:-:S04]  /*5a80*/  FADD.FTZ R140, R31, -R140 ;  /* 0x8000008c1f8c7221 */ /* 0x000fc80000010000 */
[----:B------:R-:W-:Y:S01]  /*5a90*/  FFMA.FTZ R140, R157, R140, R144 ;  /* 0x0000008c9d8c7223 */ /* 0x000fe20000010090 */
[----:B------:R-:W-:Y:S02]  /*5aa0*/  IMAD.U32 R144, R137, 0x10000, RZ ;  /* 0x0001000089907824 */ /* 0x000fe400078e00ff */
[----:B------:R-:W-:Y:S01]  /*5ab0*/  FFMA.FTZ R137, R21, R150, R151 ;  /* 0x0000009615897223 */ /* 0x000fe20000010097 */
[----:B------:R-:W-:-:S05]  /*5ac0*/  FMUL.FTZ R140, R140, UR14 ;  /* 0x0000000e8c8c7c20 */ /* 0x000fca0008410000 */
[----:B------:R-:W-:Y:S02]  /*5ad0*/  FSEL R152, R140, RZ, P6 ;  /* 0x000000ff8c987208 */ /* 0x000fe40003000000 */
[----:B------:R-:W-:Y:S02]  /*5ae0*/  LOP3.LUT P6, RZ, R222, 0xff000000, RZ, 0xc0, !PT ;  /* 0xff000000deff7812 */ /* 0x000fe400078cc0ff */
[----:B------:R-:W-:Y:S02]  /*5af0*/  F2FP.BF16.F32.PACK_AB R141, R152, R141 ;  /* 0x0000008d988d723e */ /* 0x000fe400000010ff */
[----:B------:R-:W-:Y:S01]  /*5b00*/  FSEL R153, R140, RZ, P6 ;  /* 0x000000ff8c997208 */ /* 0x000fe20003000000 */
[----:B------:R-:W-:Y:S01]  /*5b10*/  FFMA.FTZ R140, R30, R150, R151 ;  /* 0x000000961e8c7223 */ /* 0x000fe20000010097 */
[----:B------:R-:W-:-:S03]  /*5b20*/  LOP3.LUT P6, RZ, R212, 0xff00, RZ, 0xc0, !PT ;  /* 0x0000ff00d4ff7812 */ /* 0x000fc600078cc0ff */
[----:B------:R-:W-:-:S04]  /*5b30*/  FADD.FTZ R140, R29, -R140 ;  /* 0x8000008c1d8c7221 */ /* 0x000fc80000010000 */
[----:B------:R-:W-:Y:S01]  /*5b40*/  FFMA.FTZ R140, R157, R140, R144 ;  /* 0x0000008c9d8c7223 */ /* 0x000fe20000010090 */
[----:B------:R-:W-:-:S03]  /*5b50*/  SHF.L.U32 R144, R36, 0x10, RZ ;  /* 0x0000001024907819 */ /* 0x000fc600000006ff */
[----:B------:R-:W-:-:S05]  /*5b60*/  FMUL.FTZ R140, R140, UR14 ;  /* 0x0000000e8c8c7c20 */ /* 0x000fca0008410000 */
[----:B------:R-:W-:Y:S02]  /*5b70*/  FSEL R145, R140, RZ, P6 ;  /* 0x000000ff8c917208 */ /* 0x000fe40003000000 */
[----:B------:R-:W-:-:S04]  /*5b80*/  LOP3.LUT P6, RZ, R222, 0xff00, RZ, 0xc0, !PT ;  /* 0x0000ff00deff7812 */ /* 0x000fc800078cc0ff */
[----:B------:R-:W-:Y:S01]  /*5b90*/  FSEL R147, R140, RZ, P6 ;  /* 0x000000ff8c937208 */ /* 0x000fe20003000000 */
[----:B------:R-:W-:Y:S01]  /*5ba0*/  FADD.FTZ R140, R22, -R137 ;  /* 0x80000089168c7221 */ /* 0x000fe20000010000 */
[----:B------:R-:W-:Y:S02]  /*5bb0*/  LOP3.LUT P6, RZ, R212, 0xff, RZ, 0xc0, !PT ;  /* 0x000000ffd4ff7812 */ /* 0x000fe400078cc0ff */
[----:B------:R-:W-:Y:S01]  /*5bc0*/  F2FP.BF16.F32.PACK_AB R137, R153, R146 ;  /* 0x000000929989723e */ /* 0x000fe200000010ff */
[----:B------:R-:W-:-:S04]  /*5bd0*/  FFMA.FTZ R140, R157, R140, R144 ;  /* 0x0000008c9d8c7223 */ /* 0x000fc80000010090 */
[----:B------:R-:W-:-:S05]  /*5be0*/  FMUL.FTZ R140, R140, UR14 ;  /* 0x0000000e8c8c7c20 */ /* 0x000fca0008410000 */
[----:B------:R-:W-:Y:S02]  /*5bf0*/  FSEL R144, R140, RZ, P6 ;  /* 0x000000ff8c907208 */ /* 0x000fe40003000000 */
[----:B------:R-:W-:-:S04]  /*5c00*/  LOP3.LUT P6, RZ, R222, 0xff, RZ, 0xc0, !PT ;  /* 0x000000ffdeff7812 */ /* 0x000fc800078cc0ff */
[----:B------:R-:W-:-:S04]  /*5c10*/  FSEL R140, R140, RZ, P6 ;  /* 0x000000ff8c8c7208 */ /* 0x000fc80003000000 */
[----:B------:R-:W-:Y:S02]  /*5c20*/  F2FP.BF16.F32.PACK_AB R136, R147, R140 ;  /* 0x0000008c9388723e */ /* 0x000fe400000010ff */
[----:B------:R-:W-:Y:S01]  /*5c30*/  F2FP.BF16.F32.PACK_AB R140, R145, R144 ;  /* 0x00000090918c723e */ /* 0x000fe200000010ff */
[----:B------:R-:W-:Y:S06]  /*5c40*/  BRA `(.L_x_325) ;  /* 0x0000001800807947 */ /* 0x000fec0003800000 */
.L_x_323:
[----:B0-----:R-:W0:Y:S02]  /*5c50*/  LDC.64 R136, c[0x0][0x478] ;  /* 0x00011e00ff887b82 */ /* 0x001e240000000a00 */
[----:B0-----:R-:W-:-:S04]  /*5c60*/  ISETP.NE.U32.AND P5, PT, R136, RZ, PT ;  /* 0x000000ff8800720c */ /* 0x001fc80003fa5070 */
[----:B------:R-:W-:-:S13]  /*5c70*/  ISETP.NE.AND.EX P5, PT, R137, RZ, PT, P5 ;  /* 0x000000ff8900720c */ /* 0x000fda0003fa5350 */
[----:B------:R-:W-:Y:S05]  /*5c80*/  @!P5 BRA `(.L_x_326) ;  /* 0x00000004003cd947 */ /* 0x000fea0003800000 */
[----:B------:R-:W-:Y:S01]  /*5c90*/  FFMA.FTZ R133, R27, R150, R151 ;  /* 0x000000961b857223 */ /* 0x000fe20000010097 */
[----:B------:R-:W-:-:S03]  /*5ca0*/  LOP3.LUT P6, RZ, R213, 0xff0000, RZ, 0xc0, !PT ;  /* 0x00ff0000d5ff7812 */ /* 0x000fc600078cc0ff */
[----:B------:R-:W-:Y:S01]  /*5cb0*/  FADD.FTZ R132, R28, -R133 ;  /* 0x800000851c847221 */ /* 0x000fe20000010000 */
[----:B------:R-:W-:-:S03]  /*5cc0*/  FFMA.FTZ R133, R25, R150, R151 ;  /* 0x0000009619857223 */ /* 0x000fc60000010097 */
[----:B-----5:R-:W-:Y:S01]  /*5cd0*/  FMUL.FTZ R135, R157, R132 ;  /* 0x000000849d877220 */ /* 0x020fe20000410000 */
[----:B------:R-:W-:Y:S01]  /*5ce0*/  FADD.FTZ R134, R26, -R133 ;  /* 0x800000851a867221 */ /* 0x000fe20000010000 */
[----:B------:R-:W-:Y:S02]  /*5cf0*/  FFMA.FTZ R133, R23, R150, R151 ;  /* 0x0000009617857223 */ /* 0x000fe40000010097 */
[----:B------:R-:W-:Y:S01]  /*5d00*/  FMUL.FTZ R132, R135, UR14 ;  /* 0x0000000e87847c20 */ /* 0x000fe20008410000 */
[----:B------:R-:W-:Y:S01]  /*5d10*/  FMUL.FTZ R134, R157, R134 ;  /* 0x000000869d867220 */ /* 0x000fe20000410000 */
[----:B------:R-:W-:Y:S01]  /*5d20*/  FADD.FTZ R138, R24, -R133 ;  /* 0x80000085188a7221 */ /* 0x000fe20000010000 */
[----:B------:R-:W-:Y:S02]  /*5d30*/  FFMA.FTZ R133, R21, R150, R151 ;  /* 0x0000009615857223 */ /* 0x000fe40000010097 */
[----:B------:R-:W-:Y:S01]  /*5d40*/  FSEL R143, R132, RZ, P6 ;  /* 0x000000ff848f7208 */ /* 0x000fe20003000000 */
[----:B------:R-:W-:Y:S01]  /*5d50*/  FMUL.FTZ R138, R157, R138 ;  /* 0x0000008a9d8a7220 */ /* 0x000fe20000410000 */
[----:B------:R-:W-:-:S04]  /*5d60*/  LOP3.LUT P6, RZ, R223, 0xff0000, RZ, 0xc0, !PT ;  /* 0x00ff0000dfff7812 */ /* 0x000fc800078cc0ff */
[----:B------:R-:W-:Y:S01]  /*5d70*/  FSEL R154, R132, RZ, P6 ;  /* 0x000000ff849a7208 */ /* 0x000fe20003000000 */
[----:B------:R-:W-:Y:S01]  /*5d80*/  FFMA.FTZ R132, R156, R150, R151 ;  /* 0x000000969c847223 */ /* 0x000fe20000010097 */
[----:B------:R-:W-:-:S03]  /*5d90*/  ISETP.GE.U32.AND P6, PT, R212, RZ, PT ;  /* 0x000000ffd400720c */ /* 0x000fc60003fc6070 */
[----:B------:R-:W-:Y:S01]  /*5da0*/  FADD.FTZ R132, R35, -R132 ;  /* 0x8000008423847221 */ /* 0x000fe20000010000 */
[----:B------:R-:W-:-:S03]  /*5db0*/  ISETP.GE.U32.AND.EX P6, PT, R213, 0x1000000, PT, P6 ;  /* 0x01000000d500780c */ /* 0x000fc60003fc6160 */
[----:B------:R-:W-:-:S04]  /*5dc0*/  FMUL.FTZ R186, R157, R132 ;  /* 0x000000849dba7220 */ /* 0x000fc80000410000 */
[C---:B------:R-:W-:Y:S01]  /*5dd0*/  FMUL.FTZ R132, R186.reuse, UR14 ;  /* 0x0000000eba847c20 */ /* 0x040fe20008410000 */
[----:B------:R-:W-:-:S04]  /*5de0*/  F2FP.BF16.F32.PACK_AB R135, R186, R135 ;  /* 0x00000087ba87723e */ /* 0x000fc800000010ff */
[----:B------:R-:W-:Y:S02]  /*5df0*/  FSEL R226, R132, RZ, P6 ;  /* 0x000000ff84e27208 */ /* 0x000fe40003000000 */
[----:B------:R-:W-:Y:S02]  /*5e00*/  ISETP.GE.U32.AND P6, PT, R222, RZ, PT ;  /* 0x000000ffde00720c */ /* 0x000fe40003fc6070 */
[----:B------:R-:W-:Y:S02]  /*5e10*/  F2FP.BF16.F32.PACK_AB R143, R226, R143 ;  /* 0x0000008fe28f723e */ /* 0x000fe400000010ff */
[----:B------:R-:W-:-:S04]  /*5e20*/  ISETP.GE.U32.AND.EX P6, PT, R223, 0x1000000, PT, P6 ;  /* 0x01000000df00780c */ /* 0x000fc80003fc6160 */
[----:B------:R-:W-:Y:S01]  /*5e30*/  FSEL R227, R132, RZ, P6 ;  /* 0x000000ff84e37208 */ /* 0x000fe20003000000 */
[----:B------:R-:W-:Y:S01]  /*5e40*/  FMUL.FTZ R132, R134, UR14 ;  /* 0x0000000e86847c20 */ /* 0x000fe20008410000 */
[----:B------:R-:W-:-:S04]  /*5e50*/  LOP3.LUT P6, RZ, R213, 0xff, RZ, 0xc0, !PT ;  /* 0x000000ffd5ff7812 */ /* 0x000fc800078cc0ff */
[----:B------:R-:W-:Y:S02]  /*5e60*/  FSEL R142, R132, RZ, P6 ;  /* 0x000000ff848e7208 */ /* 0x000fe40003000000 */
[----:B------:R-:W-:-:S04]  /*5e70*/  LOP3.LUT P6, RZ, R223, 0xff, RZ, 0xc0, !PT ;  /* 0x000000ffdfff7812 */ /* 0x000fc800078cc0ff */
[----:B------:R-:W-:Y:S01]  /*5e80*/  FSEL R152, R132, RZ, P6 ;  /* 0x000000ff84987208 */ /* 0x000fe20003000000 */
[----:B------:R-:W-:Y:S01]  /*5e90*/  FFMA.FTZ R132, R34, R150, R151 ;  /* 0x0000009622847223 */ /* 0x000fe20000010097 */
[----:B------:R-:W-:-:S03]  /*5ea0*/  LOP3.LUT P6, RZ, R213, 0xff00, RZ, 0xc0, !PT ;  /* 0x0000ff00d5ff7812 */ /* 0x000fc600078cc0ff */
[----:B------:R-:W-:-:S04]  /*5eb0*/  FADD.FTZ R132, R33, -R132 ;  /* 0x8000008421847221 */ /* 0x000fc80000010000 */
[----:B------:R-:W-:-:S04]  /*5ec0*/  FMUL.FTZ R155, R157, R132 ;  /* 0x000000849d9b7220 */ /* 0x000fc80000410000 */
[C---:B------:R-:W-:Y:S01]  /*5ed0*/  FMUL.FTZ R132, R155.reuse, UR14 ;  /* 0x0000000e9b847c20 */ /* 0x040fe20008410000 */
[----:B------:R-:W-:-:S04]  /*5ee0*/  F2FP.BF16.F32.PACK_AB R134, R155, R134 ;  /* 0x000000869b86723e */ /* 0x000fc800000010ff */
[C---:B------:R-:W-:Y:S02]  /*5ef0*/  FSEL R187, R132.reuse, RZ, P6 ;  /* 0x000000ff84bb7208 */ /* 0x040fe40003000000 */
[----:B------:R-:W-:Y:S02]  /*5f00*/  LOP3.LUT P6, RZ, R223, 0xff00, RZ, 0xc0, !PT ;  /* 0x0000ff00dfff7812 */ /* 0x000fe400078cc0ff */
[----:B------:R-:W-:Y:S02]  /*5f10*/  F2FP.BF16.F32.PACK_AB R142, R187, R142 ;  /* 0x0000008ebb8e723e */ /* 0x000fe400000010ff */
        /* <DEDUP_REMOVED lines=18> */
[----:B------:R-:W-:-:S04]  /*6040*/  FMUL.FTZ R137, R157, R132 ;  /* 0x000000849d897220 */ /* 0x000fc80000410000 */
[----:B------:R-:W-:-:S05]  /*6050*/  FMUL.FTZ R132, R137, UR14 ;  /* 0x0000000e89847c20 */ /* 0x000fca0008410000 */
[----:B------:R-:W-:Y:S02]  /*6060*/  FSEL R145, R132, RZ, P6 ;  /* 0x000000ff84917208 */ /* 0x000fe40003000000 */
[----:B------:R-:W-:-:S04]  /*6070*/  LOP3.LUT P6, RZ, R222, 0xff00, RZ, 0xc0, !PT ;  /* 0x0000ff00deff7812 */ /* 0x000fc800078cc0ff */
[----:B------:R-:W-:Y:S01]  /*6080*/  FSEL R147, R132, RZ, P6 ;  /* 0x000000ff84937208 */ /* 0x000fe20003000000 */
[----:B------:R-:W-:Y:S01]  /*6090*/  FADD.FTZ R132, R22, -R133 ;  /* 0x8000008516847221 */ /* 0x000fe20000010000 */
[----:B------:R-:W-:-:S03]  /*60a0*/  LOP3.LUT P6, RZ, R212, 0xff, RZ, 0xc0, !PT ;  /* 0x000000ffd4ff7812 */ /* 0x000fc600078cc0ff */
[----:B------:R-:W-:-:S04]  /*60b0*/  FMUL.FTZ R132, R157, R132 ;  /* 0x000000849d847220 */ /* 0x000fc80000410000 */
        /* <DEDUP_REMOVED lines=8> */
[----:B------:R-:W-:Y:S02]  /*6140*/  F2FP.BF16.F32.PACK_AB R139, R227, R154 ;  /* 0x0000009ae38b723e */ /* 0x000fe400000010ff */
[----:B------:R-:W-:Y:S02]  /*6150*/  F2FP.BF16.F32.PACK_AB R138, R217, R152 ;  /* 0x00000098d98a723e */ /* 0x000fe400000010ff */
[----:B------:R-:W-:Y:S01]  /*6160*/  F2FP.BF16.F32.PACK_AB R136, R147, R136 ;  /* 0x000000889388723e */ /* 0x000fe200000010ff */
[----:B------:R-:W-:Y:S06]  /*6170*/  BRA `(.L_x_325) ;  /* 0x0000001400347947 */ /* 0x000fec0003800000 */
.L_x_326:
[----:B------:R-:W-:Y:S01]  /*6180*/  FFMA.FTZ R137, R27, R150, R151 ;  /* 0x000000961b897223 */ /* 0x000fe20000010097 */
[----:B------:R-:W-:-:S03]  /*6190*/  LOP3.LUT P6, RZ, R213, 0xff0000, RZ, 0xc0, !PT ;  /* 0x00ff0000d5ff7812 */ /* 0x000fc600078cc0ff */
[----:B------:R-:W-:Y:S01]  /*61a0*/  FADD.FTZ R136, R28, -R137 ;  /* 0x800000891c887221 */ /* 0x000fe20000010000 */
[----:B------:R-:W-:-:S03]  /*61b0*/  FFMA.FTZ R137, R25, R150, R151 ;  /* 0x0000009619897223 */ /* 0x000fc60000010097 */
[----:B-----5:R-:W-:-:S04]  /*61c0*/  FMUL.FTZ R136, R157, R136 ;  /* 0x000000889d887220 */ /* 0x020fc80000410000 */
[----:B------:R-:W-:-:S05]  /*61d0*/  FMUL.FTZ R136, R136, UR14 ;  /* 0x0000000e88887c20 */ /* 0x000fca0008410000 */
[----:B------:R-:W-:Y:S02]  /*61e0*/  FSEL R143, R136, RZ, P6 ;  /* 0x000000ff888f7208 */ /* 0x000fe40003000000 */
[----:B------:R-:W-:-:S04]  /*61f0*/  LOP3.LUT P6, RZ, R223, 0xff0000, RZ, 0xc0, !PT ;  /* 0x00ff0000dfff7812 */ /* 0x000fc800078cc0ff */
[----:B------:R-:W-:Y:S01]  /*6200*/  FSEL R139, R136, RZ, P6 ;  /* 0x000000ff888b7208 */ /* 0x000fe20003000000 */
[----:B------:R-:W-:Y:S01]  /*6210*/  FFMA.FTZ R136, R156, R150, R151 ;  /* 0x000000969c887223 */ /* 0x000fe20000010097 */
[----:B------:R-:W-:-:S03]  /*6220*/  ISETP.GE.U32.AND P6, PT, R212, RZ, PT ;  /* 0x000000ffd400720c */ /* 0x000fc60003fc6070 */
[----:B------:R-:W-:Y:S01]  /*6230*/  FADD.FTZ R136, R35, -R136 ;  /* 0x8000008823887221 */ /* 0x000fe20000010000 */
[----:B------:R-:W-:-:S03]  /*6240*/  ISETP.GE.U32.AND.EX P6, PT, R213, 0x1000000, PT, P6 ;  /* 0x01000000d500780c */ /* 0x000fc60003fc6160 */
[----:B------:R-:W-:-:S04]  /*6250*/  FMUL.FTZ R136, R157, R136 ;  /* 0x000000889d887220 */ /* 0x000fc80000410000 */
[----:B------:R-:W-:-:S05]  /*6260*/  FMUL.FTZ R136, R136, UR14 ;  /* 0x0000000e88887c20 */ /* 0x000fca0008410000 */
[----:B------:R-:W-:Y:S02]  /*6270*/  FSEL R152, R136, RZ, P6 ;  /* 0x000000ff88987208 */ /* 0x000fe40003000000 */
[----:B------:R-:W-:Y:S02]  /*6280*/  ISETP.GE.U32.AND P6, PT, R222, RZ, PT ;  /* 0x000000ffde00720c */ /* 0x000fe40003fc6070 */
[----:B------:R-:W-:Y:S02]  /*6290*/  F2FP.BF16.F32.PACK_AB R143, R152, R143 ;  /* 0x0000008f988f723e */ /* 0x000fe400000010ff */
[----:B------:R-:W-:-:S04]  /*62a0*/  ISETP.GE.U32.AND.EX P6, PT, R223, 0x1000000, PT, P6 ;  /* 0x01000000df00780c */ /* 0x000fc80003fc6160 */
[----:B------:R-:W-:Y:S01]  /*62b0*/  FSEL R154, R136, RZ, P6 ;  /* 0x000000ff889a7208 */ /* 0x000fe20003000000 */
[----:B------:R-:W-:Y:S01]  /*62c0*/  FADD.FTZ R136, R26, -R137 ;  /* 0x800000891a887221 */ /* 0x000fe20000010000 */
[----:B------:R-:W-:Y:S01]  /*62d0*/  LOP3.LUT P6, RZ, R213, 0xff, RZ, 0xc0, !PT ;  /* 0x000000ffd5ff7812 */ /* 0x000fe200078cc0ff */
[----:B------:R-:W-:Y:S01]  /*62e0*/  FFMA.FTZ R137, R23, R150, R151 ;  /* 0x0000009617897223 */ /* 0x000fe20000010097 */
[----:B------:R-:W-:Y:S01]  /*62f0*/  F2FP.BF16.F32.PACK_AB R139, R154, R139 ;  /* 0x0000008b9a8b723e */ /* 0x000fe200000010ff */
[----:B------:R-:W-:-:S04]  /*6300*/  FMUL.FTZ R136, R157, R136 ;  /* 0x000000889d887220 */ /* 0x000fc80000410000 */
[----:B------:R-:W-:-:S05]  /*6310*/  FMUL.FTZ R136, R136, UR14 ;  /* 0x0000000e88887c20 */ /* 0x000fca0008410000 */
        /* <DEDUP_REMOVED lines=8> */
[C---:B------:R-:W-:Y:S02]  /*63a0*/  FSEL R155, R136.reuse, RZ, P6 ;  /* 0x000000ff889b7208 */ /* 0x040fe40003000000 */
[----:B------:R-:W-:Y:S02]  /*63b0*/  LOP3.LUT P6, RZ, R223, 0xff00, RZ, 0xc0, !PT ;  /* 0x0000ff00dfff7812 */ /* 0x000fe400078cc0ff */
[----:B------:R-:W-:Y:S02]  /*63c0*/  F2FP.BF16.F32.PACK_AB R142, R155, R142 ;  /* 0x0000008e9b8e723e */ /* 0x000fe400000010ff */
        /* <DEDUP_REMOVED lines=28> */
[----:B------:R-:W-:Y:S02]  /*6590*/  LOP3.LUT P6, RZ, R212, 0xff, RZ, 0xc0, !PT ;  /* 0x000000ffd4ff7812 */ /* 0x000fe400078cc0ff */
[----:B------:R-:W-:Y:S01]  /*65a0*/  F2FP.BF16.F32.PACK_AB R137, R153, R144 ;  /* 0x000000909989723e */ /* 0x000fe200000010ff */
[----:B------:R-:W-:-:S04]  /*65b0*/  FMUL.FTZ R136, R157, R136 ;  /* 0x000000889d887220 */ /* 0x000fc80000410000 */
[----:B------:R-:W-:-:S05]  /*65c0*/  FMUL.FTZ R136, R136, UR14 ;  /* 0x0000000e88887c20 */ /* 0x000fca0008410000 */
[----:B------:R-:W-:Y:S02]  /*65d0*/  FSEL R140, R136, RZ, P6 ;  /* 0x000000ff888c7208 */ /* 0x000fe40003000000 */
[----:B------:R-:W-:Y:S02]  /*65e0*/  LOP3.LUT P6, RZ, R222, 0xff, RZ, 0xc0, !PT ;  /* 0x000000ffdeff7812 */ /* 0x000fe400078cc0ff */
[----:B------:R-:W-:Y:S02]  /*65f0*/  F2FP.BF16.F32.PACK_AB R140, R145, R140 ;  /* 0x0000008c918c723e */ /* 0x000fe400000010ff */
[----:B------:R-:W-:-:S04]  /*6600*/  FSEL R136, R136, RZ, P6 ;  /* 0x000000ff88887208 */ /* 0x000fc80003000000 */
[----:B------:R-:W-:Y:S01]  /*6610*/  F2FP.BF16.F32.PACK_AB R136, R147, R136 ;  /* 0x000000889388723e */ /* 0x000fe200000010ff */
[----:B------:R-:W-:Y:S06]  /*6620*/  BRA `(.L_x_325) ;  /* 0x0000001000087947 */ /* 0x000fec0003800000 */
.L_x_322:
[----:B------:R-:W-:-:S04]  /*6630*/  UISETP.NE.U32.AND UP0, UPT, UR16, URZ, UPT ;  /* 0x000000ff1000728c */ /* 0x000fc8000bf05070 */
[----:B------:R-:W-:-:S09]  /*6640*/  UISETP.NE.AND.EX UP0, UPT, UR17, URZ, UPT, UP0 ;  /* 0x000000ff1100728c */ /* 0x000fd2000bf05300 */
[----:B------:R-:W-:Y:S05]  /*6650*/  BRA.U !UP0, `(.L_x_327) ;  /* 0x0000000908307547 */ /* 0x000fea000b800000 */
[----:B0-----:R-:W0:Y:S02]  /*6660*/  LDC.64 R140, c[0x0][0x478] ;  /* 0x00011e00ff8c7b82 */ /* 0x001e240000000a00 */
[----:B0-----:R-:W-:-:S04]  /*6670*/  ISETP.NE.U32.AND P5, PT, R140, RZ, PT ;  /* 0x000000ff8c00720c */ /* 0x001fc80003fa5070 */
[----:B------:R-:W-:-:S13]  /*6680*/  ISETP.NE.AND.EX P5, PT, R141, RZ, PT, P5 ;  /* 0x000000ff8d00720c */ /* 0x000fda0003fa5350 */
[----:B------:R-:W-:Y:S05]  /*6690*/  @!P5 BRA `(.L_x_328) ;  /* 0x000000040018d947 */ /* 0x000fea0003800000 */
[----:B------:R-:W-:Y:S01]  /*66a0*/  PRMT R132, R39, 0x7632, R132 ;  /* 0x0000763227847816 */ /* 0x000fe20000000084 */
[-CC-:B------:R-:W-:Y:S01]  /*66b0*/  FFMA.FTZ R134, R156, R150.reuse, R151.reuse ;  /* 0x000000969c867223 */ /* 0x180fe20000010097 */
[----:B------:R-:W-:Y:S01]  /*66c0*/  FFMA.FTZ R133, R27, R150, R151 ;  /* 0x000000961b857223 */ /* 0x000fe20000010097 */
[----:B------:R-:W-:Y:S02]  /*66d0*/  ISETP.GE.U32.AND P6, PT, R212, RZ, PT ;  /* 0x000000ffd400720c */ /* 0x000fe40003fc6070 */
[----:B------:R-:W-:Y:S02]  /*66e0*/  IMAD.U32 R132, R132, 0x10000, RZ ;  /* 0x0001000084847824 */ /* 0x000fe400078e00ff */
[----:B------:R-:W-:Y:S01]  /*66f0*/  FADD.FTZ R134, R35, -R134 ;  /* 0x8000008623867221 */ /* 0x000fe20000010000 */
[----:B------:R-:W-:-:S03]  /*6700*/  ISETP.GE.U32.AND.EX P6, PT, R213, 0x1000000, PT, P6 ;  /* 0x01000000d500780c */ /* 0x000fc60003fc6160 */
[----:B-----5:R-:W-:Y:S01]  /*6710*/  FFMA.FTZ R135, R157, R134, R132 ;  /* 0x000000869d877223 */ /* 0x020fe20000010084 */
[----:B------:R-:W-:Y:S01]  /*6720*/  SHF.L.U32 R134, R39, 0x10, RZ ;  /* 0x0000001027867819 */ /* 0x000fe200000006ff */
[----:B------:R-:W-:Y:S01]  /*6730*/  FADD.FTZ R132, R28, -R133 ;  /* 0x800000851c847221 */ /* 0x000fe20000010000 */
[----:B------:R-:W-:Y:S01]  /*6740*/  FFMA.FTZ R133, R25, R150, R151 ;  /* 0x0000009619857223 */ /* 0x000fe20000010097 */
[----:B------:R-:W-:Y:S02]  /*6750*/  FMUL.FTZ R143, R135, UR14 ;  /* 0x0000000e878f7c20 */ /* 0x000fe40008410000 */
[----:B------:R-:W-:Y:S01]  /*6760*/  FFMA.FTZ R186, R157, R132, R134 ;  /* 0x000000849dba7223 */ /* 0x000fe20000010086 */
[----:B------:R-:W-:Y:S02]  /*6770*/  IMAD.U32 R134, R38, 0x10000, RZ ;  /* 0x0001000026867824 */ /* 0x000fe400078e00ff */
[----:B------:R-:W-:Y:S01]  /*6780*/  FADD.FTZ R132, R26, -R133 ;  /* 0x800000851a847221 */ /* 0x000fe20000010000 */
[----:B------:R-:W-:Y:S01]  /*6790*/  FSEL R143, R143, RZ, P6 ;  /* 0x000000ff8f8f7208 */ /* 0x000fe20003000000 */
[----:B------:R-:W-:Y:S01]  /*67a0*/  FMUL.FTZ R140, R186, UR14 ;  /* 0x0000000eba8c7c20 */ /* 0x000fe20008410000 */
[----:B------:R-:W-:Y:S01]  /*67b0*/  LOP3.LUT P6, RZ, R213, 0xff0000, RZ, 0xc0, !PT ;  /* 0x00ff0000d5ff7812 */ /* 0x000fe200078cc0ff */
[----:B------:R-:W-:Y:S01]  /*67c0*/  FFMA.FTZ R152, R157, R132, R134 ;  /* 0x000000849d987223 */ /* 0x000fe20000010086 */
[-CC-:B------:R-:W-:Y:S01]  /*67d0*/  FFMA.FTZ R134, R34, R150.reuse, R151.reuse ;  /* 0x0000009622867223 */ /* 0x180fe20000010097 */
[----:B------:R-:W-:Y:S01]  /*67e0*/  FFMA.FTZ R133, R23, R150, R151 ;  /* 0x0000009617857223 */ /* 0x000fe20000010097 */
[----:B------:R-:W-:Y:S01]  /*67f0*/  FSEL R140, R140, RZ, P6 ;  /* 0x000000ff8c8c7208 */ /* 0x000fe20003000000 */
[----:B------:R-:W-:Y:S01]  /*6800*/  FMUL.FTZ R132, R152, UR14 ;  /* 0x0000000e98847c20 */ /* 0x000fe20008410000 */
[----:B------:R-:W-:Y:S01]  /*6810*/  LOP3.LUT P6, RZ, R213, 0xff, RZ, 0xc0, !PT ;  /* 0x000000ffd5ff7812 */ /* 0x000fe200078cc0ff */
[----:B------:R-:W-:Y:S01]  /*6820*/  FADD.FTZ R134, R33, -R134 ;  /* 0x8000008621867221 */ /* 0x000fe20000010000 */
[----:B------:R-:W-:-:S02]  /*6830*/  F2FP.BF16.F32.PACK_AB R143, R143, R140 ;  /* 0x0000008c8f8f723e */ /* 0x000fc400000010ff */
[----:B------:R-:W-:Y:S02]  /*6840*/  FSEL R154, R132, RZ, P6 ;  /* 0x000000ff849a7208 */ /* 0x000fe40003000000 */
[----:B------:R-:W-:Y:S02]  /*6850*/  PRMT R132, R38, 0x7632, R132 ;  /* 0x0000763226847816 */ /* 0x000fe40000000084 */
[----:B------:R-:W-:Y:S02]  /*6860*/  LOP3.LUT P6, RZ, R213, 0xff00, RZ, 0xc0, !PT ;  /* 0x0000ff00d5ff7812 */ /* 0x000fe400078cc0ff */
[----:B------:R-:W-:Y:S02]  /*6870*/  SHF.L.U32 R132, R132, 0x10, RZ ;  /* 0x0000001084847819 */ /* 0x000fe400000006ff */
[----:B------:R-:W-:-:S03]  /*6880*/  F2FP.BF16.F32.PACK_AB R135, R135, R186 ;  /* 0x000000ba8787723e */ /* 0x000fc600000010ff */
[----:B------:R-:W-:Y:S01]  /*6890*/  FFMA.FTZ R155, R157, R134, R132 ;  /* 0x000000869d9b7223 */ /* 0x000fe20000010084 */
[----:B------:R-:W-:-:S03]  /*68a0*/  IMAD.U32 R134, R37, 0x10000, RZ ;  /* 0x0001000025867824 */ /* 0x000fc600078e00ff */
[----:B------:R-:W-:-:S05]  /*68b0*/  FMUL.FTZ R132, R155, UR14 ;  /* 0x0000000e9b847c20 */ /* 0x000fca0008410000 */
[----:B------:R-:W-:Y:S01]  /*68c0*/  FSEL R187, R132, RZ, P6 ;  /* 0x000000ff84bb7208 */ /* 0x000fe20003000000 */
[----:B------:R-:W-:Y:S01]  /*68d0*/  FADD.FTZ R132, R24, -R133 ;  /* 0x8000008518847221 */ /* 0x000fe20000010000 */
[----:B------:R-:W-:Y:S01]  /*68e0*/  LOP3.LUT P6, RZ, R212, 0xff0000, RZ, 0xc0, !PT ;  /* 0x00ff0000d4ff7812 */ /* 0x000fe200078cc0ff */
[--C-:B------:R-:W-:Y:S02]  /*68f0*/  FFMA.FTZ R133, R21, R150, R151.reuse ;  /* 0x0000009615857223 */ /* 0x100fe40000010097 */
[----:B------:R-:W-:Y:S01]  /*6900*/  FFMA.FTZ R142, R157, R132, R134 ;  /* 0x000000849d8e7223 */ /* 0x000fe20000010086 */
[----:B------:R-:W-:-:S03]  /*6910*/  FFMA.FTZ R134, R32, R150, R151 ;  /* 0x0000009620867223 */ /* 0x000fc60000010097 */
[----:B------:R-:W-:Y:S01]  /*6920*/  FMUL.FTZ R132, R142, UR14 ;  /* 0x0000000e8e847c20 */ /* 0x000fe20008410000 */
[----:B------:R-:W-:-:S04]  /*6930*/  FADD.FTZ R134, R31, -R134 ;  /* 0x800000861f867221 */ /* 0x000fc80000010000 */
[----:B------:R-:W-:Y:S02]  /*6940*/  FSEL R146, R132, RZ, P6 ;  /* 0x000000ff84927208 */ /* 0x000fe40003000000 */
[----:B------:R-:W-:Y:S02]  /*6950*/  PRMT R132, R37, 0x7632, R132 ;  /* 0x0000763225847816 */ /* 0x000fe40000000084 */
[----:B------:R-:W-:Y:S02]  /*6960*/  LOP3.LUT P6, RZ, R212, 0xff000000, RZ, 0xc0, !PT ;  /* 0xff000000d4ff7812 */ /* 0x000fe400078cc0ff */
[----:B------:R-:W-:-:S05]  /*6970*/  SHF.L.U32 R132, R132, 0x10, RZ ;  /* 0x0000001084847819 */ /* 0x000fca00000006ff */
[----:B------:R-:W-:Y:S01]  /*6980*/  FFMA.FTZ R147, R157, R134, R132 ;  /* 0x000000869d937223 */ /* 0x000fe20000010084 */
[----:B------:R-:W-:-:S03]  /*6990*/  IMAD.U32 R134, R36, 0x10000, RZ ;  /* 0x0001000024867824 */ /* 0x000fc600078e00ff */
[----:B------:R-:W-:-:S05]  /*69a0*/  FMUL.FTZ R132, R147, UR14 ;  /* 0x0000000e93847c20 */ /* 0x000fca0008410000 */
[----:B------:R-:W-:Y:S01]  /*69b0*/  FSEL R153, R132, RZ, P6 ;  /* 0x000000ff84997208 */ /* 0x000fe20003000000 */
[----:B------:R-:W-:Y:S01]  /*69c0*/  FADD.FTZ R132, R22, -R133 ;  /* 0x8000008516847221 */ /* 0x000fe20000010000 */
[----:B------:R-:W-:-:S03]  /*69d0*/  LOP3.LUT P6, RZ, R212, 0xff, RZ, 0xc0, !PT ;  /* 0x000000ffd4ff7812 */ /* 0x000fc600078cc0ff */
        /* <DEDUP_REMOVED lines=9> */
[----:B------:R-:W-:-:S03]  /*6a70*/  F2FP.BF16.F32.PACK_AB R134, R155, R152 ;  /* 0x000000989b86723e */ /* 0x000fc600000010ff */
[C---:B------:R-:W-:Y:S01]  /*6a80*/  FMUL.FTZ R133, R132.reuse, UR14 ;  /* 0x0000000e84857c20 */ /* 0x040fe20008410000 */
[----:B------:R-:W-:Y:S02]  /*6a90*/  F2FP.BF16.F32.PACK_AB R132, R132, R141 ;  /* 0x0000008d8484723e */ /* 0x000fe400000010ff */
[----:B------:R-:W-:Y:S02]  /*6aa0*/  F2FP.BF16.F32.PACK_AB R141, R153, R146 ;  /* 0x00000092998d723e */ /* 0x000fe400000010ff */
[----:B------:R-:W-:Y:S02]  /*6ab0*/  FSEL R145, R133, RZ, P6 ;  /* 0x000000ff85917208 */ /* 0x000fe40003000000 */
[----:B------:R-:W-:Y:S02]  /*6ac0*/  F2FP.BF16.F32.PACK_AB R133, R147, R142 ;  /* 0x0000008e9385723e */ /* 0x000fe400000010ff */
[----:B------:R-:W-:Y:S02]  /*6ad0*/  F2FP.BF16.F32.PACK_AB R142, R187, R154 ;  /* 0x0000009abb8e723e */ /* 0x000fe400000010ff */
[----:B------:R-:W-:Y:S01]  /*6ae0*/  F2FP.BF16.F32.PACK_AB R140, R145, R144 ;  /* 0x00000090918c723e */ /* 0x000fe200000010ff */
[----:B------:R-:W-:Y:S06]  /*6af0*/  BRA `(.L_x_325) ;  /* 0x0000000800d47947 */ /* 0x000fec0003800000 */
.L_x_328:
[-C--:B------:R-:W-:Y:S01]  /*6b00*/  FFMA.FTZ R141, R27, R150.reuse, R151 ;  /* 0x000000961b8d7223 */ /* 0x080fe20000010097 */
[----:B------:R-:W-:Y:S01]  /*6b10*/  IMAD.U32 R142, R39, 0x10000, RZ ;  /* 0x00010000278e7824 */ /* 0x000fe200078e00ff */
[----:B------:R-:W-:Y:S02]  /*6b20*/  LOP3.LUT P6, RZ, R213, 0xff0000, RZ, 0xc0, !PT ;  /* 0x00ff0000d5ff7812 */ /* 0x000fe400078cc0ff */
[----:B------:R-:W-:Y:S01]  /*6b30*/  FADD.FTZ R140, R28, -R141 ;  /* 0x8000008d1c8c7221 */ /* 0x000fe20000010000 */
[----:B------:R-:W-:-:S03]  /*6b40*/  FFMA.FTZ R141, R25, R150, R151 ;  /* 0x00000096198d7223 */ /* 0x000fc60000010097 */
[----:B-----5:R-:W-:Y:S01]  /*6b50*/  FFMA.FTZ R140, R157, R140, R142 ;  /* 0x0000008c9d8c7223 */ /* 0x020fe2000001008e */
[----:B------:R-:W-:-:S03]  /*6b60*/  FFMA.FTZ R142, R156, R150, R151 ;  /* 0x000000969c8e7223 */ /* 0x000fc60000010097 */
[----:B------:R-:W-:Y:S01]  /*6b70*/  FMUL.FTZ R140, R140, UR14 ;  /* 0x0000000e8c8c7c20 */ /* 0x000fe20008410000 */
[----:B------:R-:W-:-:S04]  /*6b80*/  FADD.FTZ R142, R35, -R142 ;  /* 0x8000008e238e7221 */ /* 0x000fc80000010000 */
[----:B------:R-:W-:Y:S02]  /*6b90*/  FSEL R143, R140, RZ, P6 ;  /* 0x000000ff8c8f7208 */ /* 0x000fe40003000000 */
[----:B------:R-:W-:Y:S02]  /*6ba0*/  PRMT R140, R39, 0x7632, R140 ;  /* 0x00007632278c7816 */ /* 0x000fe4000000008c */
[----:B------:R-:W-:Y:S02]  /*6bb0*/  ISETP.GE.U32.AND P6, PT, R212, RZ, PT ;  /* 0x000000ffd400720c */ /* 0x000fe40003fc6070 */
[----:B------:R-:W-:Y:S02]  /*6bc0*/  SHF.L.U32 R140, R140, 0x10, RZ ;  /* 0x000000108c8c7819 */ /* 0x000fe400000006ff */
[----:B------:R-:W-:-:S03]  /*6bd0*/  ISETP.GE.U32.AND.EX P6, PT, R213, 0x1000000, PT, P6 ;  /* 0x01000000d500780c */ /* 0x000fc60003fc6160 */
[----:B------:R-:W-:Y:S01]  /*6be0*/  FFMA.FTZ R140, R157, R142, R140 ;  /* 0x0000008e9d8c7223 */ /* 0x000fe2000001008c */
[----:B------:R-:W-:-:S03]  /*6bf0*/  IMAD.U32 R142, R38, 0x10000, RZ ;  /* 0x00010000268e7824 */ /* 0x000fc600078e00ff */
[----:B------:R-:W-:-:S05]  /*6c00*/  FMUL.FTZ R140, R140, UR14 ;  /* 0x0000000e8c8c7c20 */ /* 0x000fca0008410000 */
[----:B------:R-:W-:Y:S01]  /*6c10*/  FSEL R152, R140, RZ, P6 ;  /* 0x000000ff8c987208 */ /* 0x000fe20003000000 */
[----:B------:R-:W-:Y:S01]  /*6c20*/  FADD.FTZ R140, R26, -R141 ;  /* 0x8000008d1a8c7221 */ /* 0x000fe20000010000 */
[----:B------:R-:W-:Y:S01]  /*6c30*/  LOP3.LUT P6, RZ, R213, 0xff, RZ, 0xc0, !PT ;  /* 0x000000ffd5ff7812 */ /* 0x000fe200078cc0ff */
[--C-:B------:R-:W-:Y:S01]  /*6c40*/  FFMA.FTZ R141, R23, R150, R151.reuse ;  /* 0x00000096178d7223 */ /* 0x100fe20000010097 */
[----:B------:R-:W-:Y:S01]  /*6c50*/  F2FP.BF16.F32.PACK_AB R143, R152, R143 ;  /* 0x0000008f988f723e */ /* 0x000fe200000010ff */
        /* <DEDUP_REMOVED lines=28> */
[----:B------:R-:W-:Y:S02]  /*6e20*/  PRMT R140, R36, 0x7632, R140 ;  /* 0x00007632248c7816 */ /* 0x000fe4000000008c */
[----:B------:R-:W-:-:S03]  /*6e30*/  LOP3.LUT P6, RZ, R212, 0xff00, RZ, 0xc0, !PT ;  /* 0x0000ff00d4ff7812 */ /* 0x000fc600078cc0ff */
[----:B------:R-:W-:-:S04]  /*6e40*/  IMAD.U32 R140, R140, 0x10000, RZ ;  /* 0x000100008c8c7824 */ /* 0x000fc800078e00ff */
[----:B------:R-:W-:Y:S01]  /*6e50*/  FFMA.FTZ R140, R157, R142, R140 ;  /* 0x0000008e9d8c7223 */ /* 0x000fe2000001008c */
[----:B------:R-:W-:-:S03]  /*6e60*/  SHF.L.U32 R142, R36, 0x10, RZ ;  /* 0x00000010248e7819 */ /* 0x000fc600000006ff */
[----:B------:R-:W-:-:S05]  /*6e70*/  FMUL.FTZ R140, R140, UR14 ;  /* 0x0000000e8c8c7c20 */ /* 0x000fca0008410000 */
[----:B------:R-:W-:Y:S01]  /*6e80*/  FSEL R145, R140, RZ, P6 ;  /* 0x000000ff8c917208 */ /* 0x000fe20003000000 */
[----:B------:R-:W-:Y:S01]  /*6e90*/  FADD.FTZ R140, R22, -R141 ;  /* 0x8000008d168c7221 */ /* 0x000fe20000010000 */
[----:B------:R-:W-:Y:S02]  /*6ea0*/  LOP3.LUT P6, RZ, R212, 0xff, RZ, 0xc0, !PT ;  /* 0x000000ffd4ff7812 */ /* 0x000fe400078cc0ff */
[----:B------:R-:W-:Y:S01]  /*6eb0*/  F2FP.BF16.F32.PACK_AB R141, R147, R144 ;  /* 0x00000090938d723e */ /* 0x000fe200000010ff */
[----:B------:R-:W-:Y:S01]  /*6ec0*/  FFMA.FTZ R140, R157, R140, R142 ;  /* 0x0000008c9d8c7223 */ /* 0x000fe2000001008e */
[----:B------:R-:W-:-:S03]  /*6ed0*/  F2FP.BF16.F32.PACK_AB R142, R153, R146 ;  /* 0x00000092998e723e */ /* 0x000fc600000010ff */
[----:B------:R-:W-:-:S05]  /*6ee0*/  FMUL.FTZ R140, R140, UR14 ;  /* 0x0000000e8c8c7c20 */ /* 0x000fca0008410000 */
[----:B------:R-:W-:-:S04]  /*6ef0*/  FSEL R140, R140, RZ, P6 ;  /* 0x000000ff8c8c7208 */ /* 0x000fc80003000000 */
[----:B------:R-:W-:Y:S01]  /*6f00*/  F2FP.BF16.F32.PACK_AB R140, R145, R140 ;  /* 0x0000008c918c723e */ /* 0x000fe200000010ff */
[----:B------:R-:W-:Y:S06]  /*6f10*/  BRA `(.L_x_325) ;  /* 0x0000000400cc7947 */ /* 0x000fec0003800000 */
.L_x_327:
[----:B0-----:R-:W0:Y:S02]  /*6f20*/  LDC.64 R140, c[0x0][0x478] ;  /* 0x00011e00ff8c7b82 */ /* 0x001e240000000a00 */
[----:B0-----:R-:W-:-:S04]  /*6f30*/  ISETP.NE.U32.AND P5, PT, R140, RZ, PT ;  /* 0x000000ff8c00720c */ /* 0x001fc80003fa5070 */
[----:B------:R-:W-:-:S13]  /*6f40*/  ISETP.NE.AND.EX P5, PT, R141, RZ, PT, P5 ;  /* 0x000000ff8d00720c */ /* 0x000fda0003fa5350 */
[----:B------:R-:W-:Y:S05]  /*6f50*/  @!P5 BRA `(.L_x_329) ;  /* 0x0000000000e8d947 */ /* 0x000fea0003800000 */
[-CC-:B------:R-:W-:Y:S01]  /*6f60*/  FFMA.FTZ R133, R27, R150.reuse, R151.reuse ;  /* 0x000000961b857223 */ /* 0x180fe20000010097 */
[----:B------:R-:W-:Y:S01]  /*6f70*/  LOP3.LUT P6, RZ, R213, 0xff0000, RZ, 0xc0, !PT ;  /* 0x00ff0000d5ff7812 */ /* 0x000fe200078cc0ff */
[-C--:B------:R-:W-:Y:S02]  /*6f80*/  FFMA.FTZ R134, R30, R150.reuse, R151 ;  /* 0x000000961e867223 */ /* 0x080fe40000010097 */
[----:B------:R-:W-:Y:S01]  /*6f90*/  FADD.FTZ R132, R28, -R133 ;  /* 0x800000851c847221 */ /* 0x000fe20000010000 */
[----:B------:R-:W-:Y:S01]  /*6fa0*/  FFMA.FTZ R133, R25, R150, R151 ;  /* 0x0000009619857223 */ /* 0x000fe20000010097 */
[----:B------:R-:W-:Y:S02]  /*6fb0*/  FADD.FTZ R134, R29, -R134 ;  /* 0x800000861d867221 */ /* 0x000fe40000010000 */
[C---:B-----5:R-:W-:Y:S02]  /*6fc0*/  FMUL.FTZ R135, R157.reuse, R132 ;  /* 0x000000849d877220 */ /* 0x060fe40000410000 */
[----:B------:R-:W-:-:S02]  /*6fd0*/  FMUL.FTZ R141, R157, R134 ;  /* 0x000000869d8d7220 */ /* 0x000fc40000410000 */
[----:B------:R-:W-:-:S05]  /*6fe0*/  FMUL.FTZ R132, R135, UR14 ;  /* 0x0000000e87847c20 */ /* 0x000fca0008410000 */
        /* <DEDUP_REMOVED lines=8> */
[----:B------:R-:W-:Y:S01]  /*7070*/  FSEL R187, R132, RZ, P6 ;  /* 0x000000ff84bb7208 */ /* 0x000fe20003000000 */
[----:B------:R-:W-:Y:S01]  /*7080*/  FADD.FTZ R132, R26, -R133 ;  /* 0x800000851a847221 */ /* 0x000fe20000010000 */
[----:B------:R-:W-:Y:S01]  /*7090*/  LOP3.LUT P6, RZ, R213, 0xff, RZ, 0xc0, !PT ;  /* 0x000000ffd5ff7812 */ /* 0x000fe200078cc0ff */
[----:B------:R-:W-:Y:S02]  /*70a0*/  FFMA.FTZ R133, R23, R150, R151 ;  /* 0x0000009617857223 */ /* 0x000fe40000010097 */
[----:B------:R-:W-:-:S04]  /*70b0*/  FMUL.FTZ R146, R157, R132 ;  /* 0x000000849d927220 */ /* 0x000fc80000410000 */
[----:B------:R-:W-:-:S05]  /*70c0*/  FMUL.FTZ R132, R146, UR14 ;  /* 0x0000000e92847c20 */ /* 0x000fca0008410000 */
[----:B------:R-:W-:Y:S01]  /*70d0*/  FSEL R152, R132, RZ, P6 ;  /* 0x000000ff84987208 */ /* 0x000fe20003000000 */
[----:B------:R-:W-:Y:S01]  /*70e0*/  FFMA.FTZ R132, R34, R150, R151 ;  /* 0x0000009622847223 */ /* 0x000fe20000010097 */
[----:B------:R-:W-:-:S03]  /*70f0*/  LOP3.LUT P6, RZ, R213, 0xff00, RZ, 0xc0, !PT ;  /* 0x0000ff00d5ff7812 */ /* 0x000fc600078cc0ff */
[----:B------:R-:W-:-:S04]  /*7100*/  FADD.FTZ R132, R33, -R132 ;  /* 0x8000008421847221 */ /* 0x000fc80000010000 */
        /* <DEDUP_REMOVED lines=14> */
[----:B------:R-:W-:-:S05]  /*71f0*/  FMUL.FTZ R132, R143, UR14 ;  /* 0x0000000e8f847c20 */ /* 0x000fca0008410000 */
[----:B------:R-:W-:Y:S01]  /*7200*/  FSEL R147, R132, RZ, P6 ;  /* 0x000000ff84937208 */ /* 0x000fe20003000000 */
[----:B------:R-:W-:Y:S01]  /*7210*/  FADD.FTZ R132, R22, -R133 ;  /* 0x8000008516847221 */ /* 0x000fe20000010000 */
[----:B------:R-:W-:-:S03]  /*7220*/  LOP3.LUT P6, RZ, R212, 0xff, RZ, 0xc0, !PT ;  /* 0x000000ffd4ff7812 */ /* 0x000fc600078cc0ff */
[----:B------:R-:W-:-:S04]  /*7230*/  FMUL.FTZ R132, R157, R132 ;  /* 0x000000849d847220 */ /* 0x000fc80000410000 */
[----:B------:R-:W-:Y:S01]  /*7240*/  FMUL.FTZ R133, R132, UR14 ;  /* 0x0000000e84857c20 */ /* 0x000fe20008410000 */
[----:B------:R-:W-:-:S04]  /*7250*/  F2FP.BF16.F32.PACK_AB R132, R141, R132 ;  /* 0x000000848d84723e */ /* 0x000fc800000010ff */
[----:B------:R-:W-:Y:S01]  /*7260*/  FSEL R140, R133, RZ, P6 ;  /* 0x000000ff858c7208 */ /* 0x000fe20003000000 */
[----:B------:R-:W-:Y:S01]  /*7270*/  FMUL.FTZ R133, R141, UR14 ;  /* 0x0000000e8d857c20 */ /* 0x000fe20008410000 */
[----:B------:R-:W-:Y:S02]  /*7280*/  LOP3.LUT P6, RZ, R212, 0xff00, RZ, 0xc0, !PT ;  /* 0x0000ff00d4ff7812 */ /* 0x000fe400078cc0ff */
[----:B------:R-:W-:Y:S02]  /*7290*/  F2FP.BF16.F32.PACK_AB R141, R147, R144 ;  /* 0x00000090938d723e */ /* 0x000fe400000010ff */
[----:B------:R-:W-:Y:S02]  /*72a0*/  FSEL R145, R133, RZ, P6 ;  /* 0x000000ff85917208 */ /* 0x000fe40003000000 */
[----:B------:R-:W-:Y:S02]  /*72b0*/  F2FP.BF16.F32.PACK_AB R133, R143, R142 ;  /* 0x0000008e8f85723e */ /* 0x000fe400000010ff */
[----:B------:R-:W-:-:S02]  /*72c0*/  F2FP.BF16.F32.PACK_AB R143, R187, R154 ;  /* 0x0000009abb8f723e */ /* 0x000fc400000010ff */
[----:B------:R-:W-:Y:S02]  /*72d0*/  F2FP.BF16.F32.PACK_AB R142, R155, R152 ;  /* 0x000000989b8e723e */ /* 0x000fe400000010ff */
[----:B------:R-:W-:Y:S01]  /*72e0*/  F2FP.BF16.F32.PACK_AB R140, R145, R140 ;  /* 0x0000008c918c723e */ /* 0x000fe200000010ff */
[----:B------:R-:W-:Y:S06]  /*72f0*/  BRA `(.L_x_325) ;  /* 0x0000000000d47947 */ /* 0x000fec0003800000 */
.L_x_329:
[----:B------:R-:W-:Y:S01]  /*7300*/  FFMA.FTZ R141, R27, R150, R151 ;  /* 0x000000961b8d7223 */ /* 0x000fe20000010097 */
[----:B------:R-:W-:-:S03]  /*7310*/  LOP3.LUT P6, RZ, R213, 0xff0000, RZ, 0xc0, !PT ;  /* 0x00ff0000d5ff7812 */ /* 0x000fc600078cc0ff */
[----:B------:R-:W-:Y:S01]  /*7320*/  FADD.FTZ R140, R28, -R141 ;  /* 0x8000008d1c8c7221 */ /* 0x000fe20000010000 */
[----:B------:R-:W-:-:S03]  /*7330*/  FFMA.FTZ R141, R25, R150, R151 ;  /* 0x00000096198d7223 */ /* 0x000fc60000010097 */
[----:B-----5:R-:W-:-:S04]  /*7340*/  FMUL.FTZ R140, R157, R140 ;  /* 0x0000008c9d8c7220 */ /* 0x020fc80000410000 */
[----:B------:R-:W-:-:S05]  /*7350*/  FMUL.FTZ R140, R140, UR14 ;  /* 0x0000000e8c8c7c20 */ /* 0x000fca0008410000 */
[----:B------:R-:W-:Y:S01]  /*7360*/  FSEL R143, R140, RZ, P6 ;  /* 0x000000ff8c8f7208 */ /* 0x000fe20003000000 */
[----:B------:R-:W-:Y:S01]  /*7370*/  FFMA.FTZ R140, R156, R150, R151 ;  /* 0x000000969c8c7223 */ /* 0x000fe20000010097 */
[----:B------:R-:W-:-:S03]  /*7380*/  ISETP.GE.U32.AND P6, PT, R212, RZ, PT ;  /* 0x000000ffd400720c */ /* 0x000fc60003fc6070 */
[----:B------:R-:W-:Y:S01]  /*7390*/  FADD.FTZ R140, R35, -R140 ;  /* 0x8000008c238c7221 */ /* 0x000fe20000010000 */
[----:B------:R-:W-:-:S03]  /*73a0*/  ISETP.GE.U32.AND.EX P6, PT, R213, 0x1000000, PT, P6 ;  /* 0x01000000d500780c */ /* 0x000fc60003fc6160 */
[----:B------:R-:W-:-:S04]  /*73b0*/  FMUL.FTZ R140, R157, R140 ;  /* 0x0000008c9d8c7220 */ /* 0x000fc80000410000 */
[----:B------:R-:W-:-:S05]  /*73c0*/  FMUL.FTZ R140, R140, UR14 ;  /* 0x0000000e8c8c7c20 */ /* 0x000fca0008410000 */
[----:B------:R-:W-:Y:S01]  /*73d0*/  FSEL R146, R140, RZ, P6 ;  /* 0x000000ff8c927208 */ /* 0x000fe20003000000 */
[----:B------:R-:W-:Y:S01]  /*73e0*/  FADD.FTZ R140, R26, -R141 ;  /* 0x8000008d1a8c7221 */ /* 0x000fe20000010000 */
[----:B------:R-:W-:Y:S01]  /*73f0*/  LOP3.LUT P6, RZ, R213, 0xff, RZ, 0xc0, !PT ;  /* 0x000000ffd5ff7812 */ /* 0x000fe200078cc0ff */
[----:B------:R-:W-:Y:S01]  /*7400*/  FFMA.FTZ R141, R23, R150, R151 ;  /* 0x00000096178d7223 */ /* 0x000fe20000010097 */
[----:B------:R-:W-:Y:S01]  /*7410*/  F2FP.BF16.F32.PACK_AB R143, R146, R143 ;  /* 0x0000008f928f723e */ /* 0x000fe200000010ff */
        /* <DEDUP_REMOVED lines=29> */
[----:B------:R-:W-:Y:S02]  /*75f0*/  LOP3.LUT P6, RZ, R212, 0xff, RZ, 0xc0, !PT ;  /* 0x000000ffd4ff7812 */ /* 0x000fe400078cc0ff */
[----:B------:R-:W-:Y:S01]  /*7600*/  F2FP.BF16.F32.PACK_AB R141, R147, R144 ;  /* 0x00000090938d723e */ /* 0x000fe200000010ff */
[----:B------:R-:W-:-:S04]  /*7610*/  FMUL.FTZ R140, R157, R140 ;  /* 0x0000008c9d8c7220 */ /* 0x000fc80000410000 */
[----:B------:R-:W-:-:S05]  /*7620*/  FMUL.FTZ R140, R140, UR14 ;  /* 0x0000000e8c8c7c20 */ /* 0x000fca0008410000 */
[----:B------:R-:W-:-:S04]  /*7630*/  FSEL R140, R140, RZ, P6 ;  /* 0x000000ff8c8c7208 */ /* 0x000fc80003000000 */
[----:B------:R-:W-:-:S07]  /*7640*/  F2FP.BF16.F32.PACK_AB R140, R145, R140 ;  /* 0x0000008c918c723e */ /* 0x000fce00000010ff */
.L_x_325:
[----:B------:R-:W0:Y:S08]  /*7650*/  @P5 LDC.64 R152, c[0x0][0x478] ;  /* 0x00011e00ff985b82 */ /* 0x000e300000000a00 */
[----:B------:R-:W1:Y:S08]  /*7660*/  LDC.64 R146, c[0x0][0x468] ;  /* 0x00011a00ff927b82 */ /* 0x000e700000000a00 */
[----:B------:R-:W2:Y:S01]  /*7670*/  @P4 LDC.64 R144, c[0x0][0x470] ;  /* 0x00011c00ff904b82 */ /* 0x000ea20000000a00 */
[----:B0-----:R-:W-:-:S05]  /*7680*/  @P5 IMAD.WIDE.U32 R152, R20, 0x10, R152 ;  /* 0x0000001014985825 */ /* 0x001fca00078e0098 */
[----:B------:R3:W-:Y:S01]  /*7690*/  @P5 STG.E.128 desc[UR10][R152.64], R132 ;  /* 0x0000008498005986 */ /* 0x0007e2000c101d0a */
[----:B-1----:R-:W-:-:S05]  /*76a0*/  IMAD.WIDE.U32 R146, R20, 0x10, R146 ;  /* 0x0000001014927825 */ /* 0x002fca00078e0092 */
[----:B------:R3:W-:Y:S01]  /*76b0*/  STG.E.128 desc[UR10][R146.64], R140 ;  /* 0x0000008c92007986 */ /* 0x0007e2000c101d0a */
[----:B--2---:R-:W-:-:S04]  /*76c0*/  @P4 IMAD.WIDE.U32 R144, R20, 0x10, R144 ;  /* 0x0000001014904825 */ /* 0x004fc800078e0090 */
[----:B------:R-:W-:Y:S01]  /*76d0*/  VIADD R20, R20, 0x100 ;  /* 0x0000010014147836 */ /* 0x000fe20000000000 */
[----:B------:R3:W-:Y:S06]  /*76e0*/  @P4 STG.E.128 desc[UR10][R144.64], R136 ;  /* 0x0000008890004986 */ /* 0x0007ec000c101d0a */
.L_x_321:
[----:B------:R-:W-:Y:S05]  /*76f0*/  BSYNC.RECONVERGENT B0 ;  /* 0x0000000000007941 */ /* 0x000fea0003800200 */
.L_x_320:
        /* <DEDUP_REMOVED lines=12> */
[----:B0--3--:R-:W-:Y:S01]  /*77c0*/  FFMA.FTZ R133, R169, R150, R151 ;  /* 0x00000096a9857223 */ /* 0x009fe20000010097 */
[----:B------:R-:W-:Y:S02]  /*77d0*/  SHF.L.U32 R134, R127, 0x10, RZ ;  /* 0x000000107f867819 */ /* 0x000fe400000006ff */
[----:B------:R-:W-:Y:S01]  /*77e0*/  LOP3.LUT P6, RZ, R209, 0xff0000, RZ, 0xc0, !PT ;  /* 0x00ff0000d1ff7812 */ /* 0x000fe200078cc0ff */
[--C-:B------:R-:W-:Y:S01]  /*77f0*/  FADD.FTZ R132, R170, -R133.reuse ;  /* 0x80000085aa847221 */ /* 0x100fe20000010000 */
[----:B------:R-:W-:Y:S02]  /*7800*/  PRMT R133, R127, 0x7632, R133 ;  /* 0x000076327f857816 */ /* 0x000fe40000000085 */
[----:B------:R-:W-:Y:S01]  /*7810*/  SHF.L.U32 R140, R126, 0x10, RZ ;  /* 0x000000107e8c7819 */ /* 0x000fe200000006ff */
[----:B-----5:R-:W-:Y:S01]  /*7820*/  FFMA.FTZ R132, R157, R132, R134 ;  /* 0x000000849d847223 */ /* 0x020fe20000010086 */
[----:B------:R-:W-:Y:S01]  /*7830*/  FFMA.FTZ R134, R178, R150, R151 ;  /* 0x00000096b2867223 */ /* 0x000fe20000010097 */
[----:B------:R-:W-:-:S02]  /*7840*/  IMAD.U32 R138, R133, 0x10000, RZ ;  /* 0x00010000858a7824 */ /* 0x000fc400078e00ff */
        /* <DEDUP_REMOVED lines=13> */
[----:B------:R-:W-:-:S02]  /*7920*/  IMAD.U32 R140, R133, 0x10000, RZ ;  /* 0x00010000858c7824 */ /* 0x000fc400078e00ff */
[----:B------:R-:W-:Y:S01]  /*7930*/  FMUL.FTZ R137, R217, UR14 ;  /* 0x0000000ed9897c20 */ /* 0x000fe20008410000 */
[----:B------:R-:W-:Y:S01]  /*7940*/  ISETP.GE.U32.AND.EX P6, PT, R209, 0x1000000, PT, P6 ;  /* 0x01000000d100780c */ /* 0x000fe20003fc6160 */
[----:B------:R-:W-:Y:S01]  /*7950*/  FADD.FTZ R134, R175, -R134 ;  /* 0x80000086af867221 */ /* 0x000fe20000010000 */
[----:B------:R-:W-:Y:S02]  /*7960*/  F2FP.BF16.F32.PACK_AB R135, R135, R132 ;  /* 0x000000848787723e */ /* 0x000fe400000010ff */
[----:B------:R-:W-:Y:S01]  /*7970*/  FSEL R143, R138, RZ, P6 ;  /* 0x000000ff8a8f7208 */ /* 0x000fe20003000000 */
[----:B------:R-:W-:Y:S01]  /*7980*/  FFMA.FTZ R226, R157, R134, R140 ;  /* 0x000000869de27223 */ /* 0x000fe2000001008c */
[----:B------:R-:W-:Y:S02]  /*7990*/  ISETP.GE.U32.AND P6, PT, R220, RZ, PT ;  /* 0x000000ffdc00720c */ /* 0x000fe40003fc6070 */
[----:B------:R-:W-:Y:S01]  /*79a0*/  SHF.L.U32 R140, R125, 0x10, RZ ;  /* 0x000000107d8c7819 */ /* 0x000fe200000006ff */
[----:B------:R-:W-:Y:S01]  /*79b0*/  FMUL.FTZ R133, R226, UR14 ;  /* 0x0000000ee2857c20 */ /* 0x000fe20008410000 */
[----:B------:R-:W-:-:S02]  /*79c0*/  ISETP.GE.U32.AND.EX P6, PT, R221, 0x1000000, PT, P6 ;  /* 0x01000000dd00780c */ /* 0x000fc40003fc6160 */
[----:B------:R-:W-:Y:S02]  /*79d0*/  F2FP.BF16.F32.PACK_AB R143, R143, R136 ;  /* 0x000000888f8f723e */ /* 0x000fe400000010ff */
        /* <DEDUP_REMOVED lines=23> */
[----:B------:R-:W-:-:S03]  /*7b50*/  LOP3.LUT P6, RZ, R208, 0xff000000, RZ, 0xc0, !PT ;  /* 0xff000000d0ff7812 */ /* 0x000fc600078cc0ff */
[----:B------:R-:W-:-:S04]  /*7b60*/  IMAD.U32 R140, R133, 0x10000, RZ ;  /* 0x00010000858c7824 */ /* 0x000fc800078e00ff */
        /* <DEDUP_REMOVED lines=32> */
.L_x_334:
[-CC-:B0--3--:R-:W-:Y:S01]  /*7d70*/  FFMA.FTZ R137, R169, R150.reuse, R151.reuse ;  /* 0x00000096a9897223 */ /* 0x189fe20000010097 */
[----:B------:R-:W-:Y:S01]  /*7d80*/  SHF.L.U32 R138, R127, 0x10, RZ ;  /* 0x000000107f8a7819 */ /* 0x000fe200000006ff */
[----:B------:R-:W-:Y:S01]  /*7d90*/  FFMA.FTZ R140, R178, R150, R151 ;  /* 0x00000096b28c7223 */ /* 0x000fe20000010097 */
[----:B------:R-:W-:Y:S01]  /*7da0*/  LOP3.LUT P6, RZ, R209, 0xff0000, RZ, 0xc0, !PT ;  /* 0x00ff0000d1ff7812 */ /* 0x000fe200078cc0ff */
[--C-:B------:R-:W-:Y:S01]  /*7db0*/  FADD.FTZ R136, R170, -R137.reuse ;  /* 0x80000089aa887221 */ /* 0x100fe20000010000 */
[----:B------:R-:W-:Y:S01]  /*7dc0*/  PRMT R137, R127, 0x7632, R137 ;  /* 0x000076327f897816 */ /* 0x000fe20000000089 */
[----:B------:R-:W-:Y:S02]  /*7dd0*/  FADD.FTZ R140, R177, -R140 ;  /* 0x8000008cb18c7221 */ /* 0x000fe40000010000 */
[----:B-----5:R-:W-:Y:S02]  /*7de0*/  FFMA.FTZ R136, R157, R136, R138 ;  /* 0x000000889d887223 */ /* 0x020fe4000001008a */
[----:B------:R-:W-:-:S02]  /*7df0*/  IMAD.U32 R142, R137, 0x10000, RZ ;  /* 0x00010000898e7824 */ /* 0x000fc400078e00ff */
[----:B------:R-:W-:Y:S01]  /*7e00*/  FFMA.FTZ R137, R167, R150, R151 ;  /* 0x00000096a7897223 */ /* 0x000fe20000010097 */
[----:B------:R-:W-:Y:S01]  /*7e10*/  FMUL.FTZ R138, R136, UR14 ;  /* 0x0000000e888a7c20 */ /* 0x000fe20008410000 */
[----:B------:R-:W-:Y:S01]  /*7e20*/  FFMA.FTZ R140, R157, R140, R142 ;  /* 0x0000008c9d8c7223 */ /* 0x000fe2000001008e */
[----:B------:R-:W-:-:S03]  /*7e30*/  SHF.L.U32 R142, R126, 0x10, RZ ;  /* 0x000000107e8e7819 */ /* 0x000fc600000006ff */
        /* <DEDUP_REMOVED lines=15> */
[----:B------:R-:W-:-:S03]  /*7f30*/  F2FP.BF16.F32.PACK_AB R139, R139, R138 ;  /* 0x0000008a8b8b723e */ /* 0x000fc600000010ff */
[----:B------:R-:W-:Y:S01]  /*7f40*/  FMUL.FTZ R140, R140, UR14 ;  /* 0x0000000e8c8c7c20 */ /* 0x000fe20008410000 */
[----:B------:R-:W-:Y:S02]  /*7f50*/  IMAD.U32 R144, R137, 0x10000, RZ ;  /* 0x0001000089907824 */ /* 0x000fe400078e00ff */
[----:B------:R-:W-:Y:S02]  /*7f60*/  FFMA.FTZ R137, R165, R150, R151 ;  /* 0x00000096a5897223 */ /* 0x000fe40000010097 */
[----:B------:R-:W-:Y:S02]  /*7f70*/  FSEL R142, R140, RZ, P6 ;  /* 0x000000ff8c8e7208 */ /* 0x000fe40003000000 */
[----:B------:R-:W-:-:S04]  /*7f80*/  LOP3.LUT P6, RZ, R221, 0xff, RZ, 0xc0, !PT ;  /* 0x000000ffddff7812 */ /* 0x000fc800078cc0ff */
[----:B------:R-:W-:Y:S01]  /*7f90*/  FSEL R154, R140, RZ, P6 ;  /* 0x000000ff8c9a7208 */ /* 0x000fe20003000000 */
[----:B------:R-:W-:Y:S01]  /*7fa0*/  FFMA.FTZ R140, R176, R150, R151 ;  /* 0x00000096b08c7223 */ /* 0x000fe20000010097 */
[----:B------:R-:W-:-:S03]  /*7fb0*/  LOP3.LUT P6, RZ, R209, 0xff00, RZ, 0xc0, !PT ;  /* 0x0000ff00d1ff7812 */ /* 0x000fc600078cc0ff */
[----:B------:R-:W-:-:S04]  /*7fc0*/  FADD.FTZ R140, R175, -R140 ;  /* 0x8000008caf8c7221 */ /* 0x000fc80000010000 */
[----:B------:R-:W-:Y:S01]  /*7fd0*/  FFMA.FTZ R140, R157, R140, R144 ;  /* 0x0000008c9d8c7223 */ /* 0x000fe20000010090 */
[----:B------:R-:W-:-:S03]  /*7fe0*/  SHF.L.U32 R144, R125, 0x10, RZ ;  /* 0x000000107d907819 */ /* 0x000fc600000006ff */
        /* <DEDUP_REMOVED lines=9> */
[----:B------:R-:W-:-:S03]  /*8080*/  F2FP.BF16.F32.PACK_AB R138, R187, R154 ;  /* 0x0000009abb8a723e */ /* 0x000fc600000010ff */
[----:B------:R-:W-:Y:S01]  /*8090*/  FMUL.FTZ R140, R140, UR14 ;  /* 0x0000000e8c8c7c20 */ /* 0x000fe20008410000 */
[----:B------:R-:W-:Y:S01]  /*80a0*/  IMAD.U32 R144, R137, 0x10000, RZ ;  /* 0x0001000089907824 */ /* 0x000fe200078e00ff */
[----:B------:R-:W-:-:S03]  /*80b0*/  PRMT R137, R124, 0x7632, R137 ;  /* 0x000076327c897816 */ /* 0x000fc60000000089 */
[----:B------:R-:W-:Y:S02]  /*80c0*/  FSEL R141, R140, RZ, P6 ;  /* 0x000000ff8c8d7208 */ /* 0x000fe40003000000 */
[----:B------:R-:W-:-:S04]  /*80d0*/  LOP3.LUT P6, RZ, R220, 0xff0000, RZ, 0xc0, !PT ;  /* 0x00ff0000dcff7812 */ /* 0x000fc800078cc0ff */
[----:B------:R-:W-:Y:S01]  /*80e0*/  FSEL R146, R140, RZ, P6 ;  /* 0x000000ff8c927208 */ /* 0x000fe20003000000 */
[----:B------:R-:W-:Y:S01]  /*80f0*/  FFMA.FTZ R140, R174, R150, R151 ;  /* 0x00000096ae8c7223 */ /* 0x000fe20000010097 */
[----:B------:R-:W-:-:S03]  /*8100*/  LOP3.LUT P6, RZ, R208, 0xff000000, RZ, 0xc0, !PT ;  /* 0xff000000d0ff7812 */ /* 0x000fc600078cc0ff */
[----:B------:R-:W-:-:S04]  /*8110*/  FADD.FTZ R140, R173, -R140 ;  /* 0x8000008cad8c7221 */ /* 0x000fc80000010000 */
[----:B------:R-:W-:Y:S01]  /*8120*/  FFMA.FTZ R140, R157, R140, R144 ;  /* 0x0000008c9d8c7223 */ /* 0x000fe20000010090 */
[----:B------:R-:W-:Y:S01]  /*8130*/  SHF.L.U32 R144, R137, 0x10, RZ ;  /* 0x0000001089907819 */ /* 0x000fe200000006ff */
[----:B------:R-:W-:Y:S02]  /*8140*/  FFMA.FTZ R137, R163, R150, R151 ;  /* 0x00000096a3897223 */ /* 0x000fe40000010097 */
        /* <DEDUP_REMOVED lines=9> */
[----:B------:R-:W-:-:S03]  /*81e0*/  IMAD.U32 R144, R124, 0x10000, RZ ;  /* 0x000100007c907824 */ /* 0x000fc600078e00ff */
        /* <DEDUP_REMOVED lines=15> */
.L_x_333:
[----:B0--3--:R-:W0:Y:S02]  /*82e0*/  LDC.64 R136, c[0x0][0x478] ;  /* 0x00011e00ff887b82 */ /* 0x009e240000000a00 */
        /* <DEDUP_REMOVED lines=82> */
.L_x_336:
        /* <DEDUP_REMOVED lines=75> */
.L_x_332:
[----:B------:R-:W-:-:S04]  /*8cc0*/  UISETP.NE.U32.AND UP0, UPT, UR16, URZ, UPT ;  /* 0x000000ff1000728c */ /* 0x000fc8000bf05070 */
[----:B------:R-:W-:-:S09]  /*8cd0*/  UISETP.NE.AND.EX UP0, UPT, UR17, URZ, UPT, UP0 ;  /* 0x000000ff1100728c */ /* 0x000fd2000bf05300 */
[----:B------:R-:W-:Y:S05]  /*8ce0*/  BRA.U !UP0, `(.L_x_337) ;  /* 0x0000000908307547 */ /* 0x000fea000b800000 */
[----:B0--3--:R-:W0:Y:S02]  /*8cf0*/  LDC.64 R140, c[0x0][0x478] ;  /* 0x00011e00ff8c7b82 */ /* 0x009e240000000a00 */
[----:B0-----:R-:W-:-:S04]  /*8d00*/  ISETP.NE.U32.AND P5, PT, R140, RZ, PT ;  /* 0x000000ff8c00720c */ /* 0x001fc80003fa5070 */
[----:B------:R-:W-:-:S13]  /*8d10*/  ISETP.NE.AND.EX P5, PT, R141, RZ, PT, P5 ;  /* 0x000000ff8d00720c */ /* 0x000fda0003fa5350 */
[----:B------:R-:W-:Y:S05]  /*8d20*/  @!P5 BRA `(.L_x_338) ;  /* 0x000000040018d947 */ /* 0x000fea0003800000 */
[----:B------:R-:W-:Y:S01]  /*8d30*/  PRMT R132, R127, 0x7632, R132 ;  /* 0x000076327f847816 */ /* 0x000fe20000000084 */
[-CC-:B------:R-:W-:Y:S01]  /*8d40*/  FFMA.FTZ R134, R178, R150.reuse, R151.reuse ;  /* 0x00000096b2867223 */ /* 0x180fe20000010097 */
[----:B------:R-:W-:Y:S01]  /*8d50*/  FFMA.FTZ R133, R169, R150, R151 ;  /* 0x00000096a9857223 */ /* 0x000fe20000010097 */
[----:B------:R-:W-:Y:S02]  /*8d60*/  ISETP.GE.U32.AND P6, PT, R208, RZ, PT ;  /* 0x000000ffd000720c */ /* 0x000fe40003fc6070 */
[----:B------:R-:W-:Y:S01]  /*8d70*/  SHF.L.U32 R132, R132, 0x10, RZ ;  /* 0x0000001084847819 */ /* 0x000fe200000006ff */
[----:B------:R-:W-:Y:S01]  /*8d80*/  FADD.FTZ R134, R177, -R134 ;  /* 0x80000086b1867221 */ /* 0x000fe20000010000 */
[----:B------:R-:W-:-:S03]  /*8d90*/  ISETP.GE.U32.AND.EX P6, PT, R209, 0x1000000, PT, P6 ;  /* 0x01000000d100780c */ /* 0x000fc60003fc6160 */
[----:B-----5:R-:W-:Y:S01]  /*8da0*/  FFMA.FTZ R135, R157, R134, R132 ;  /* 0x000000869d877223 */ /* 0x020fe20000010084 */
[----:B------:R-:W-:Y:S02]  /*8db0*/  IMAD.U32 R134, R127, 0x10000, RZ ;  /* 0x000100007f867824 */ /* 0x000fe400078e00ff */
[----:B------:R-:W-:Y:S01]  /*8dc0*/  FADD.FTZ R132, R170, -R133 ;  /* 0x80000085aa847221 */ /* 0x000fe20000010000 */
[----:B------:R-:W-:Y:S01]  /*8dd0*/  FFMA.FTZ R133, R167, R150, R151 ;  /* 0x00000096a7857223 */ /* 0x000fe20000010097 */
[----:B------:R-:W-:Y:S02]  /*8de0*/  FMUL.FTZ R143, R135, UR14 ;  /* 0x0000000e878f7c20 */ /* 0x000fe40008410000 */
[----:B------:R-:W-:Y:S01]  /*8df0*/  FFMA.FTZ R186, R157, R132, R134 ;  /* 0x000000849dba7223 */ /* 0x000fe20000010086 */
[----:B------:R-:W-:Y:S01]  /*8e00*/  SHF.L.U32 R134, R126, 0x10, RZ ;  /* 0x000000107e867819 */ /* 0x000fe200000006ff */
        /* <DEDUP_REMOVED lines=56> */
.L_x_338:
[-C--:B------:R-:W-:Y:S01]  /*9190*/  FFMA.FTZ R141, R169, R150.reuse, R151 ;  /* 0x00000096a98d7223 */ /* 0x080fe20000010097 */
[----:B------:R-:W-:Y:S02]  /*91a0*/  SHF.L.U32 R142, R127, 0x10, RZ ;  /* 0x000000107f8e7819 */ /* 0x000fe400000006ff */
[----:B------:R-:W-:Y:S01]  /*91b0*/  LOP3.LUT P6, RZ, R209, 0xff0000, RZ, 0xc0, !PT ;  /* 0x00ff0000d1ff7812 */ /* 0x000fe200078cc0ff */
        /* <DEDUP_REMOVED lines=8> */
[----:B------:R-:W-:-:S03]  /*9240*/  ISETP.GE.U32.AND P6, PT, R208, RZ, PT ;  /* 0x000000ffd000720c */ /* 0x000fc60003fc6070 */
[----:B------:R-:W-:Y:S01]  /*9250*/  IMAD.U32 R140, R140, 0x10000, RZ ;  /* 0x000100008c8c7824 */ /* 0x000fe200078e00ff */
[----:B------:R-:W-:-:S03]  /*9260*/  ISETP.GE.U32.AND.EX P6, PT, R209, 0x1000000, PT, P6 ;  /* 0x01000000d100780c */ /* 0x000fc60003fc6160 */
[----:B------:R-:W-:Y:S01]  /*9270*/  FFMA.FTZ R140, R157, R142, R140 ;  /* 0x0000008e9d8c7223 */ /* 0x000fe2000001008c */
[----:B------:R-:W-:-:S03]  /*9280*/  SHF.L.U32 R142, R126, 0x10, RZ ;  /* 0x000000107e8e7819 */ /* 0x000fc600000006ff */
        /* <DEDUP_REMOVED lines=50> */
.L_x_337:
[----:B0--3--:R-:W0:Y:S02]  /*95b0*/  LDC.64 R140, c[0x0][0x478] ;  /* 0x00011e00ff8c7b82 */ /* 0x009e240000000a00 */
        /* <DEDUP_REMOVED lines=61> */
.L_x_339:
        /* <DEDUP_REMOVED lines=53> */
.L_x_335:
        /* <DEDUP_REMOVED lines=10> */
.L_x_331:
[----:B------:R-:W-:Y:S05]  /*9d80*/  BSYNC.RECONVERGENT B0 ;  /* 0x0000000000007941 */ /* 0x000fea0003800200 */
.L_x_330:
        /* <DEDUP_REMOVED lines=12> */
[-C--:B0--34-:R-:W-:Y:S01]  /*9e50*/  FFMA.FTZ R133, R185, R150.reuse, R151 ;  /* 0x00000096b9857223 */ /* 0x099fe20000010097 */
[----:B------:R-:W-:Y:S01]  /*9e60*/  IMAD.U32 R134, R131, 0x10000, RZ ;  /* 0x0001000083867824 */ /* 0x000fe200078e00ff */
[----:B------:R-:W-:Y:S01]  /*9e70*/  LOP3.LUT P6, RZ, R211, 0xff0000, RZ, 0xc0, !PT ;  /* 0x00ff0000d3ff7812 */ /* 0x000fe200078cc0ff */
[----:B------:R-:W-:Y:S02]  /*9e80*/  IMAD.U32 R140, R130, 0x10000, RZ ;  /* 0x00010000828c7824 */ /* 0x000fe400078e00ff */
[----:B------:R-:W-:Y:S01]  /*9e90*/  FADD.FTZ R132, R188, -R133 ;  /* 0x80000085bc847221 */ /* 0x000fe20000010000 */
[----:B------:R-:W-:-:S03]  /*9ea0*/  FFMA.FTZ R133, R183, R150, R151 ;  /* 0x00000096b7857223 */ /* 0x000fc60000010097 */
[----:B-----5:R-:W-:Y:S01]  /*9eb0*/  FFMA.FTZ R135, R157, R132, R134 ;  /* 0x000000849d877223 */ /* 0x020fe20000010086 */
[----:B------:R-:W-:Y:S01]  /*9ec0*/  PRMT R132, R131, 0x7632, R132 ;  /* 0x0000763283847816 */ /* 0x000fe20000000084 */
[----:B------:R-:W-:Y:S02]  /*9ed0*/  FFMA.FTZ R134, R196, R150, R151 ;  /* 0x00000096c4867223 */ /* 0x000fe40000010097 */
[----:B------:R-:W-:Y:S01]  /*9ee0*/  FMUL.FTZ R139, R135, UR14 ;  /* 0x0000000e878b7c20 */ /* 0x000fe20008410000 */
[----:B------:R-:W-:Y:S01]  /*9ef0*/  SHF.L.U32 R138, R132, 0x10, RZ ;  /* 0x00000010848a7819 */ /* 0x000fe200000006ff */
[----:B------:R-:W-:Y:S01]  /*9f00*/  FADD.FTZ R132, R195, -R134 ;  /* 0x80000086c3847221 */ /* 0x000fe20000010000 */
[--C-:B------:R-:W-:Y:S01]  /*9f10*/  FADD.FTZ R134, R184, -R133.reuse ;  /* 0x80000085b8867221 */ /* 0x100fe20000010000 */
[----:B------:R-:W-:Y:S02]  /*9f20*/  PRMT R133, R130, 0x7632, R133 ;  /* 0x0000763282857816 */ /* 0x000fe40000000085 */
[----:B------:R-:W-:Y:S01]  /*9f30*/  FSEL R136, R139, RZ, P6 ;  /* 0x000000ff8b887208 */ /* 0x000fe20003000000 */
[----:B------:R-:W-:Y:S01]  /*9f40*/  FFMA.FTZ R132, R157, R132, R138 ;  /* 0x000000849d847223 */ /* 0x000fe2000001008a */
[----:B------:R-:W-:Y:S01]  /*9f50*/  LOP3.LUT P6, RZ, R219, 0xff0000, RZ, 0xc0, !PT ;  /* 0x00ff0000dbff7812 */ /* 0x000fe200078cc0ff */
[----:B------:R-:W-:Y:S01]  /*9f60*/  FFMA.FTZ R217, R157, R134, R140 ;  /* 0x000000869dd97223 */ /* 0x000fe2000001008c */
[----:B------:R-:W-:Y:S01]  /*9f70*/  FFMA.FTZ R134, R194, R150, R151 ;  /* 0x00000096c2867223 */ /* 0x000fe20000010097 */
[----:B------:R-:W-:Y:S01]  /*9f80*/  FMUL.FTZ R138, R132, UR14 ;  /* 0x0000000e848a7c20 */ /* 0x000fe20008410000 */
[----:B------:R-:W-:Y:S01]  /*9f90*/  FSEL R139, R139, RZ, P6 ;  /* 0x000000ff8b8b7208 */ /* 0x000fe20003000000 */
[----:B------:R-:W-:Y:S01]  /*9fa0*/  FMUL.FTZ R137, R217, UR14 ;  /* 0x0000000ed9897c20 */ /* 0x000fe20008410000 */
[----:B------:R-:W-:Y:S01]  /*9fb0*/  ISETP.GE.U32.AND P6, PT, R210, RZ, PT ;  /* 0x000000ffd200720c */ /* 0x000fe20003fc6070 */
[----:B------:R-:W-:Y:S01]  /*9fc0*/  FADD.FTZ R134, R193, -R134 ;  /* 0x80000086c1867221 */ /* 0x000fe20000010000 */
[----:B------:R-:W-:-:S02]  /*9fd0*/  SHF.L.U32 R140, R133, 0x10, RZ ;  /* 0x00000010858c7819 */ /* 0x000fc400000006ff */
[----:B------:R-:W-:Y:S02]  /*9fe0*/  ISETP.GE.U32.AND.EX P6, PT, R211, 0x1000000, PT, P6 ;  /* 0x01000000d300780c */ /* 0x000fe40003fc6160 */
[----:B------:R-:W-:Y:S01]  /*9ff0*/  F2FP.BF16.F32.PACK_AB R135, R132, R135 ;  /* 0x000000878487723e */ /* 0x000fe200000010ff */
[----:B------:R-:W-:Y:S01]  /*a000*/  FFMA.FTZ R226, R157, R134, R140 ;  /* 0x000000869de27223 */ /* 0x000fe2000001008c */
[----:B------:R-:W-:Y:S01]  /*a010*/  FSEL R143, R138, RZ, P6 ;  /* 0x000000ff8a8f7208 */ /* 0x000fe20003000000 */
[----:B------:R-:W-:Y:S01]  /*a020*/  IMAD.U32 R140, R129, 0x10000, RZ ;  /* 0x00010000818c7824 */ /* 0x000fe200078e00ff */
[----:B------:R-:W-:Y:S01]  /*a030*/  ISETP.GE.U32.AND P6, PT, R218, RZ, PT ;  /* 0x000000ffda00720c */ /* 0x000fe20003fc6070 */
[----:B------:R-:W-:Y:S01]  /*a040*/  FMUL.FTZ R133, R226, UR14 ;  /* 0x0000000ee2857c20 */ /* 0x000fe20008410000 */
[----:B------:R-:W-:Y:S02]  /*a050*/  F2FP.BF16.F32.PACK_AB R143, R143, R136 ;  /* 0x000000888f8f723e */ /* 0x000fe400000010ff */
        /* <DEDUP_REMOVED lines=27> */
[-CC-:B------:R-:W-:Y:S01]  /*a210*/  FFMA.FTZ R134, R190, R150.reuse, R151.reuse ;  /* 0x00000096be867223 */ /* 0x180fe20000010097 */
[----:B------:R-:W-:Y:S02]  /*a220*/  FFMA.FTZ R151, R179, R150, R151 ;  /* 0x00000096b3977223 */ /* 0x000fe40000010097 */
        /* <DEDUP_REMOVED lines=10> */
[----:B------:R-:W-:Y:S01]  /*a2d0*/  SHF.L.U32 R140, R128, 0x10, RZ ;  /* 0x00000010808c7819 */ /* 0x000fe200000006ff */
[----:B------:R-:W-:Y:S02]  /*a2e0*/  FADD.FTZ R134, R180, -R151 ;  /* 0x80000097b4867221 */ /* 0x000fe40000010000 */
[----:B------:R-:W-:Y:S02]  /*a2f0*/  FMUL.FTZ R133, R141, UR14 ;  /* 0x0000000e8d857c20 */ /* 0x000fe40008410000 */
[----:B------:R-:W-:Y:S01]  /*a300*/  FFMA.FTZ R140, R157, R134, R140 ;  /* 0x000000869d8c7223 */ /* 0x000fe2000001008c */
[----:B------:R-:W-:Y:S02]  /*a310*/  F2FP.BF16.F32.PACK_AB R134, R226, R217 ;  /* 0x000000d9e286723e */ /* 0x000fe400000010ff */
[----:B------:R-:W-:Y:S02]  /*a320*/  FSEL R147, R133, RZ, P6 ;  /* 0x000000ff85937208 */ /* 0x000fe40003000000 */
[----:B------:R-:W-:-:S02]  /*a330*/  LOP3.LUT P6, RZ, R218, 0xff00, RZ, 0xc0, !PT ;  /* 0x0000ff00daff7812 */ /* 0x000fc400078cc0ff */
[----:B------:R-:W-:Y:S02]  /*a340*/  F2FP.BF16.F32.PACK_AB R132, R141, R140 ;  /* 0x0000008c8d84723e */ /* 0x000fe400000010ff */
[----:B------:R-:W-:Y:S01]  /*a350*/  FSEL R146, R133, RZ, P6 ;  /* 0x000000ff85927208 */ /* 0x000fe20003000000 */
[----:B------:R-:W-:Y:S01]  /*a360*/  FMUL.FTZ R133, R140, UR14 ;  /* 0x0000000e8c857c20 */ /* 0x000fe20008410000 */
[----:B------:R-:W-:Y:S02]  /*a370*/  LOP3.LUT P6, RZ, R210, 0xff, RZ, 0xc0, !PT ;  /* 0x000000ffd2ff7812 */ /* 0x000fe400078cc0ff */
[----:B------:R-:W-:Y:S02]  /*a380*/  F2FP.BF16.F32.PACK_AB R141, R186, R153 ;  /* 0x00000099ba8d723e */ /* 0x000fe400000010ff */
[----:B------:R-:W-:Y:S02]  /*a390*/  FSEL R144, R133, RZ, P6 ;  /* 0x000000ff85907208 */ /* 0x000fe40003000000 */
[----:B------:R-:W-:-:S02]  /*a3a0*/  LOP3.LUT P6, RZ, R218, 0xff, RZ, 0xc0, !PT ;  /* 0x000000ffdaff7812 */ /* 0x000fc400078cc0ff */
[----:B------:R-:W-:Y:S02]  /*a3b0*/  F2FP.BF16.F32.PACK_AB R140, R147, R144 ;  /* 0x00000090938c723e */ /* 0x000fe400000010ff */
[----:B------:R-:W-:Y:S02]  /*a3c0*/  FSEL R145, R133, RZ, P6 ;  /* 0x000000ff85917208 */ /* 0x000fe40003000000 */
[----:B------:R-:W-:Y:S02]  /*a3d0*/  F2FP.BF16.F32.PACK_AB R133, R155, R152 ;  /* 0x000000989b85723e */ /* 0x000fe400000010ff */
[----:B------:R-:W-:Y:S01]  /*a3e0*/  F2FP.BF16.F32.PACK_AB R136, R146, R145 ;  /* 0x000000919288723e */ /* 0x000fe200000010ff */
[----:B------:R-:W-:Y:S06]  /*a3f0*/  BRA `(.L_x_345) ;  /* 0x0000001c00dc7947 */ /* 0x000fec0003800000 */
.L_x_344:
[----:B0--34-:R-:W-:Y:S01]  /*a400*/  FFMA.FTZ R137, R185, R150, R151 ;  /* 0x00000096b9897223 */ /* 0x019fe20000010097 */
        /* <DEDUP_REMOVED lines=19> */
[----:B------:R-:W-:Y:S02]  /*a540*/  ISETP.GE.U32.AND P6, PT, R210, RZ, PT ;  /* 0x000000ffd200720c */ /* 0x000fe40003fc6070 */
[----:B------:R-:W-:Y:S01]  /*a550*/  SHF.L.U32 R144, R137, 0x10, RZ ;  /* 0x0000001089907819 */ /* 0x000fe200000006ff */
[----:B------:R-:W-:Y:S01]  /*a560*/  FMUL.FTZ R140, R140, UR14 ;  /* 0x0000000e8c8c7c20 */ /* 0x000fe20008410000 */
[----:B------:R-:W-:Y:S01]  /*a570*/  ISETP.GE.U32.AND.EX P6, PT, R211, 0x1000000, PT, P6 ;  /* 0x01000000d300780c */ /* 0x000fe20003fc6160 */
[----:B------:R-:W-:-:S03]  /*a580*/  FFMA.FTZ R137, R181, R150, R151 ;  /* 0x00000096b5897223 */ /* 0x000fc60000010097 */
[----:B------:R-:W-:Y:S02]  /*a590*/  FSEL R143, R138, RZ, P6 ;  /* 0x000000ff8a8f7208 */ /* 0x000fe40003000000 */
[----:B------:R-:W-:Y:S02]  /*a5a0*/  ISETP.GE.U32.AND P6, PT, R218, RZ, PT ;  /* 0x000000ffda00720c */ /* 0x000fe40003fc6070 */
[----:B------:R-:W-:Y:S02]  /*a5b0*/  F2FP.BF16.F32.PACK_AB R143, R143, R136 ;  /* 0x000000888f8f723e */ /* 0x000fe400000010ff */
[----:B------:R-:W-:-:S04]  /*a5c0*/  ISETP.GE.U32.AND.EX P6, PT, R219, 0x1000000, PT, P6 ;  /* 0x01000000db00780c */ /* 0x000fc80003fc6160 */
[----:B------:R-:W-:Y:S02]  /*a5d0*/  FSEL R138, R138, RZ, P6 ;  /* 0x000000ff8a8a7208 */ /* 0x000fe40003000000 */
[----:B------:R-:W-:Y:S02]  /*a5e0*/  LOP3.LUT P6, RZ, R211, 0xff, RZ, 0xc0, !PT ;  /* 0x000000ffd3ff7812 */ /* 0x000fe400078cc0ff */
[----:B------:R-:W-:Y:S02]  /*a5f0*/  F2FP.BF16.F32.PACK_AB R139, R138, R139 ;  /* 0x0000008b8a8b723e */ /* 0x000fe400000010ff */
        /* <DEDUP_REMOVED lines=31> */
[----:B------:R-:W-:Y:S02]  /*a7f0*/  LOP3.LUT P6, RZ, R218, 0xff000000, RZ, 0xc0, !PT ;  /* 0xff000000daff7812 */ /* 0x000fe400078cc0ff */
[----:B------:R-:W-:Y:S02]  /*a800*/  F2FP.BF16.F32.PACK_AB R141, R152, R141 ;  /* 0x0000008d988d723e */ /* 0x000fe400000010ff */
[----:B------:R-:W-:Y:S01]  /*a810*/  FSEL R153, R140, RZ, P6 ;  /* 0x000000ff8c997208 */ /* 0x000fe20003000000 */
[-CC-:B------:R-:W-:Y:S01]  /*a820*/  FFMA.FTZ R140, R190, R150.reuse, R151.reuse ;  /* 0x00000096be8c7223 */ /* 0x180fe20000010097 */
[----:B------:R-:W-:Y:S01]  /*a830*/  LOP3.LUT P6, RZ, R210, 0xff00, RZ, 0xc0, !PT ;  /* 0x0000ff00d2ff7812 */ /* 0x000fe200078cc0ff */
[----:B------:R-:W-:Y:S01]  /*a840*/  FFMA.FTZ R151, R179, R150, R151 ;  /* 0x00000096b3977223 */ /* 0x000fe20000010097 */
[----:B------:R-:W-:Y:S01]  /*a850*/  F2FP.BF16.F32.PACK_AB R137, R153, R146 ;  /* 0x000000929989723e */ /* 0x000fe200000010ff */
        /* <DEDUP_REMOVED lines=8> */
[----:B------:R-:W-:-:S03]  /*a8e0*/  LOP3.LUT P6, RZ, R210, 0xff, RZ, 0xc0, !PT ;  /* 0x000000ffd2ff7812 */ /* 0x000fc600078cc0ff */
        /* <DEDUP_REMOVED lines=8> */
.L_x_343:
[----:B0--34-:R-:W0:Y:S02]  /*a970*/  LDC.64 R136, c[0x0][0x478] ;  /* 0x00011e00ff887b82 */ /* 0x019e240000000a00 */
[----:B0-----:R-:W-:-:S04]  /*a980*/  ISETP.NE.U32.AND P5, PT, R136, RZ, PT ;  /* 0x000000ff8800720c */ /* 0x001fc80003fa5070 */
[----:B------:R-:W-:-:S13]  /*a990*/  ISETP.NE.AND.EX P5, PT, R137, RZ, PT, P5 ;  /* 0x000000ff8900720c */ /* 0x000fda0003fa5350 */
[----:B------:R-:W-:Y:S05]  /*a9a0*/  @!P5 BRA `(.L_x_346) ;  /* 0x00000004003cd947 */ /* 0x000fea0003800000 */
[-CC-:B------:R-:W-:Y:S01]  /*a9b0*/  FFMA.FTZ R132, R196, R150.reuse, R151.reuse ;  /* 0x00000096c4847223 */ /* 0x180fe20000010097 */
[----:B------:R-:W-:Y:S01]  /*a9c0*/  ISETP.GE.U32.AND P6, PT, R210, RZ, PT ;  /* 0x000000ffd200720c */ /* 0x000fe20003fc6070 */
[----:B------:R-:W-:Y:S02]  /*a9d0*/  FFMA.FTZ R133, R185, R150, R151 ;  /* 0x00000096b9857223 */ /* 0x000fe40000010097 */
[----:B------:R-:W-:Y:S01]  /*a9e0*/  FADD.FTZ R132, R195, -R132 ;  /* 0x80000084c3847221 */ /* 0x000fe20000010000 */
[----:B------:R-:W-:-:S03]  /*a9f0*/  ISETP.GE.U32.AND.EX P6, PT, R211, 0x1000000, PT, P6 ;  /* 0x01000000d300780c */ /* 0x000fc60003fc6160 */
[----:B-----5:R-:W-:-:S04]  /*aa00*/  FMUL.FTZ R226, R157, R132 ;  /* 0x000000849de27220 */ /* 0x020fc80000410000 */
[----:B------:R-:W-:-:S05]  /*aa10*/  FMUL.FTZ R132, R226, UR14 ;  /* 0x0000000ee2847c20 */ /* 0x000fca0008410000 */
[----:B------:R-:W-:Y:S02]  /*aa20*/  FSEL R143, R132, RZ, P6 ;  /* 0x000000ff848f7208 */ /* 0x000fe40003000000 */
[----:B------:R-:W-:-:S04]  /*aa30*/  ISETP.GE.U32.AND P6, PT, R218, RZ, PT ;  /* 0x000000ffda00720c */ /* 0x000fc80003fc6070 */
[----:B------:R-:W-:-:S04]  /*aa40*/  ISETP.GE.U32.AND.EX P6, PT, R219, 0x1000000, PT, P6 ;  /* 0x01000000db00780c */ /* 0x000fc80003fc6160 */
[----:B------:R-:W-:Y:S01]  /*aa50*/  FSEL R227, R132, RZ, P6 ;  /* 0x000000ff84e37208 */ /* 0x000fe20003000000 */
[----:B------:R-:W-:Y:S01]  /*aa60*/  FADD.FTZ R132, R188, -R133 ;  /* 0x80000085bc847221 */ /* 0x000fe20000010000 */
[----:B------:R-:W-:Y:S01]  /*aa70*/  FFMA.FTZ R133, R183, R150, R151 ;  /* 0x00000096b7857223 */ /* 0x000fe20000010097 */
[----:B------:R-:W-:Y:S02]  /*aa80*/  LOP3.LUT P6, RZ, R211, 0xff0000, RZ, 0xc0, !PT ;  /* 0x00ff0000d3ff7812 */ /* 0x000fe400078cc0ff */
[----:B------:R-:W-:Y:S01]  /*aa90*/  FMUL.FTZ R135, R157, R132 ;  /* 0x000000849d877220 */ /* 0x000fe20000410000 */
[----:B------:R-:W-:Y:S01]  /*aaa0*/  FADD.FTZ R134, R184, -R133 ;  /* 0x80000085b8867221 */ /* 0x000fe20000010000 */
[----:B------:R-:W-:Y:S02]  /*aab0*/  FFMA.FTZ R133, R181, R150, R151 ;  /* 0x00000096b5857223 */ /* 0x000fe40000010097 */
[----:B------:R-:W-:Y:S01]  /*aac0*/  FMUL.FTZ R132, R135, UR14 ;  /* 0x0000000e87847c20 */ /* 0x000fe20008410000 */
[----:B------:R-:W-:Y:S01]  /*aad0*/  FMUL.FTZ R134, R157, R134 ;  /* 0x000000869d867220 */ /* 0x000fe20000410000 */
[----:B------:R-:W-:Y:S01]  /*aae0*/  FADD.FTZ R138, R182, -R133 ;  /* 0x80000085b68a7221 */ /* 0x000fe20000010000 */
[----:B------:R-:W-:-:S02]  /*aaf0*/  F2FP.BF16.F32.PACK_AB R135, R226, R135 ;  /* 0x00000087e287723e */ /* 0x000fc400000010ff */
[C---:B------:R-:W-:Y:S01]  /*ab00*/  FSEL R154, R132.reuse, RZ, P6 ;  /* 0x000000ff849a7208 */ /* 0x040fe20003000000 */
[----:B------:R-:W-:Y:S01]  /*ab10*/  FMUL.FTZ R138, R157, R138 ;  /* 0x0000008a9d8a7220 */ /* 0x000fe20000410000 */
        /* <DEDUP_REMOVED lines=32> */
[-CC-:B------:R-:W-:Y:S01]  /*ad20*/  FFMA.FTZ R132, R190, R150.reuse, R151.reuse ;  /* 0x00000096be847223 */ /* 0x180fe20000010097 */
[----:B------:R-:W-:Y:S01]  /*ad30*/  LOP3.LUT P6, RZ, R210, 0xff00, RZ, 0xc0, !PT ;  /* 0x0000ff00d2ff7812 */ /* 0x000fe200078cc0ff */
[----:B------:R-:W-:Y:S02]  /*ad40*/  FFMA.FTZ R151, R179, R150, R151 ;  /* 0x00000096b3977223 */ /* 0x000fe40000010097 */
        /* <DEDUP_REMOVED lines=21> */
.L_x_346:
        /* <DEDUP_REMOVED lines=39> */
[----:B------:R-:W-:Y:S02]  /*b110*/  LOP3.LUT P6, RZ, R210, 0xff0000, RZ, 0xc0, !PT ;  /* 0x00ff0000d2ff7812 */ /* 0x000fe400078cc0ff */
        /* <DEDUP_REMOVED lines=35> */
.L_x_342:
[----:B------:R-:W-:-:S04]  /*b350*/  UISETP.NE.U32.AND UP0, UPT, UR16, URZ, UPT ;  /* 0x000000ff1000728c */ /* 0x000fc8000bf05070 */
[----:B------:R-:W-:-:S09]  /*b360*/  UISETP.NE.AND.EX UP0, UPT, UR17, URZ, UPT, UP0 ;  /* 0x000000ff1100728c */ /* 0x000fd2000bf05300 */
[----:B------:R-:W-:Y:S05]  /*b370*/  BRA.U !UP0, `(.L_x_347) ;  /* 0x0000000908307547 */ /* 0x000fea000b800000 */
[----:B0--34-:R-:W0:Y:S02]  /*b380*/  LDC.64 R140, c[0x0][0x478] ;  /* 0x00011e00ff8c7b82 */ /* 0x019e240000000a00 */
        /* <DEDUP_REMOVED lines=42> */
[-CC-:B------:R-:W-:Y:S01]  /*b630*/  FFMA.FTZ R134, R192, R150.reuse, R151.reuse ;  /* 0x00000096c0867223 */ /* 0x180fe20000010097 */
[----:B------:R-:W-:Y:S02]  /*b640*/  FFMA.FTZ R150, R190, R150, R151 ;  /* 0x00000096be967223 */ /* 0x000fe40000010097 */
[----:B------:R-:W-:Y:S01]  /*b650*/  FMUL.FTZ R132, R142, UR14 ;  /* 0x0000000e8e847c20 */ /* 0x000fe20008410000 */
[----:B------:R-:W-:Y:S01]  /*b660*/  FADD.FTZ R134, R191, -R134 ;  /* 0x80000086bf867221 */ /* 0x000fe20000010000 */
[----:B------:R-:W-:-:S03]  /*b670*/  FADD.FTZ R150, R189, -R150 ;  /* 0x80000096bd967221 */ /* 0x000fc60000010000 */
        /* <DEDUP_REMOVED lines=11> */
[----:B------:R-:W-:-:S03]  /*b730*/  F2FP.BF16.F32.PACK_AB R134, R155, R152 ;  /* 0x000000989b86723e */ /* 0x000fc600000010ff */
[----:B------:R-:W-:-:S05]  /*b740*/  FMUL.FTZ R132, R141, UR14 ;  /* 0x0000000e8d847c20 */ /* 0x000fca0008410000 */
[----:B------:R-:W-:Y:S02]  /*b750*/  FSEL R144, R132, RZ, P6 ;  /* 0x000000ff84907208 */ /* 0x000fe40003000000 */
[----:B------:R-:W-:Y:S02]  /*b760*/  PRMT R132, R128, 0x7632, R132 ;  /* 0x0000763280847816 */ /* 0x000fe40000000084 */
[----:B------:R-:W-:Y:S02]  /*b770*/  LOP3.LUT P6, RZ, R210, 0xff00, RZ, 0xc0, !PT ;  /* 0x0000ff00d2ff7812 */ /* 0x000fe400078cc0ff */
[----:B------:R-:W-:-:S05]  /*b780*/  SHF.L.U32 R132, R132, 0x10, RZ ;  /* 0x0000001084847819 */ /* 0x000fca00000006ff */
[----:B------:R-:W-:-:S04]  /*b790*/  FFMA.FTZ R132, R157, R150, R132 ;  /* 0x000000969d847223 */ /* 0x000fc80000010084 */
        /* <DEDUP_REMOVED lines=8> */
.L_x_348:
        /* <DEDUP_REMOVED lines=61> */
[----:B------:R-:W-:-:S03]  /*bbf0*/  F2FP.BF16.F32.PACK_AB R142, R147, R146 ;  /* 0x00000092938e723e */ /* 0x000fc600000010ff */
[----:B------:R-:W-:-:S05]  /*bc00*/  FMUL.FTZ R140, R140, UR14 ;  /* 0x0000000e8c8c7c20 */ /* 0x000fca0008410000 */
[----:B------:R-:W-:-:S04]  /*bc10*/  FSEL R140, R140, RZ, P6 ;  /* 0x000000ff8c8c7208 */ /* 0x000fc80003000000 */
[----:B------:R-:W-:Y:S01]  /*bc20*/  F2FP.BF16.F32.PACK_AB R140, R145, R140 ;  /* 0x0000008c918c723e */ /* 0x000fe200000010ff */
[----:B------:R-:W-:Y:S06]  /*bc30*/  BRA `(.L_x_345) ;  /* 0x0000000400cc7947 */ /* 0x000fec0003800000 */
.L_x_347:
        /* <DEDUP_REMOVED lines=11> */
[----:B------:R-:W-:Y:S01]  /*bcf0*/  FSEL R155, R132, RZ, P6 ;  /* 0x000000ff849b7208 */ /* 0x000fe20003000000 */
[----:B------:R-:W-:Y:S01]  /*bd00*/  FADD.FTZ R132, R188, -R133 ;  /* 0x80000085bc847221 */ /* 0x000fe20000010000 */
[----:B------:R-:W-:Y:S01]  /*bd10*/  LOP3.LUT P6, RZ, R211, 0xff0000, RZ, 0xc0, !PT ;  /* 0x00ff0000d3ff7812 */ /* 0x000fe200078cc0ff */
[----:B------:R-:W-:Y:S02]  /*bd20*/  FFMA.FTZ R133, R183, R150, R151 ;  /* 0x00000096b7857223 */ /* 0x000fe40000010097 */
[----:B------:R-:W-:-:S04]  /*bd30*/  FMUL.FTZ R135, R157, R132 ;  /* 0x000000849d877220 */ /* 0x000fc80000410000 */
[----:B------:R-:W-:Y:S01]  /*bd40*/  FMUL.FTZ R132, R135, UR14 ;  /* 0x0000000e87847c20 */ /* 0x000fe20008410000 */
        /* <DEDUP_REMOVED lines=13> */
[----:B------:R-:W-:Y:S02]  /*be20*/  F2FP.BF16.F32.PACK_AB R134, R143, R134 ;  /* 0x000000868f86723e */ /* 0x000fe400000010ff */
[----:B------:R-:W-:Y:S02]  /*be30*/  F2FP.BF16.F32.PACK_AB R143, R155, R152 ;  /* 0x000000989b8f723e */ /* 0x000fe400000010ff */
[----:B------:R-:W-:Y:S01]  /*be40*/  FSEL R153, R132, RZ, P6 ;  /* 0x000000ff84997208 */ /* 0x000fe20003000000 */
[----:B------:R-:W-:Y:S01]  /*be50*/  FADD.FTZ R132, R182, -R133 ;  /* 0x80000085b6847221 */ /* 0x000fe20000010000 */
[----:B------:R-:W-:Y:S01]  /*be60*/  LOP3.LUT P6, RZ, R210, 0xff0000, RZ, 0xc0, !PT ;  /* 0x00ff0000d2ff7812 */ /* 0x000fe200078cc0ff */
[----:B------:R-:W-:Y:S02]  /*be70*/  FFMA.FTZ R133, R179, R150, R151 ;  /* 0x00000096b3857223 */ /* 0x000fe40000010097 */
[----:B------:R-:W-:-:S04]  /*be80*/  FMUL.FTZ R141, R157, R132 ;  /* 0x000000849d8d7220 */ /* 0x000fc80000410000 */
[----:B------:R-:W-:-:S05]  /*be90*/  FMUL.FTZ R132, R141, UR14 ;  /* 0x0000000e8d847c20 */ /* 0x000fca0008410000 */
[----:B------:R-:W-:Y:S01]  /*bea0*/  FSEL R144, R132, RZ, P6 ;  /* 0x000000ff84907208 */ /* 0x000fe20003000000 */
[-CC-:B------:R-:W-:Y:S01]  /*beb0*/  FFMA.FTZ R132, R192, R150.reuse, R151.reuse ;  /* 0x00000096c0847223 */ /* 0x180fe20000010097 */
[----:B------:R-:W-:Y:S01]  /*bec0*/  LOP3.LUT P6, RZ, R210, 0xff000000, RZ, 0xc0, !PT ;  /* 0xff000000d2ff7812 */ /* 0x000fe200078cc0ff */
[----:B------:R-:W-:Y:S02]  /*bed0*/  FFMA.FTZ R150, R190, R150, R151 ;  /* 0x00000096be967223 */ /* 0x000fe40000010097 */
[----:B------:R-:W-:Y:S02]  /*bee0*/  FADD.FTZ R132, R191, -R132 ;  /* 0x80000084bf847221 */ /* 0x000fe40000010000 */
[----:B------:R-:W-:Y:S02]  /*bef0*/  FADD.FTZ R150, R189, -R150 ;  /* 0x80000096bd967221 */ /* 0x000fe40000010000 */
[----:B------:R-:W-:-:S04]  /*bf00*/  FMUL.FTZ R142, R157, R132 ;  /* 0x000000849d8e7220 */ /* 0x000fc80000410000 */
[----:B------:R-:W-:-:S05]  /*bf10*/  FMUL.FTZ R132, R142, UR14 ;  /* 0x0000000e8e847c20 */ /* 0x000fca0008410000 */
[----:B------:R-:W-:Y:S01]  /*bf20*/  FSEL R147, R132, RZ, P6 ;  /* 0x000000ff84937208 */ /* 0x000fe20003000000 */
[----:B------:R-:W-:Y:S01]  /*bf30*/  FADD.FTZ R132, R180, -R133 ;  /* 0x80000085b4847221 */ /* 0x000fe20000010000 */
[----:B------:R-:W-:-:S03]  /*bf40*/  LOP3.LUT P6, RZ, R210, 0xff, RZ, 0xc0, !PT ;  /* 0x000000ffd2ff7812 */ /* 0x000fc600078cc0ff */
[C---:B------:R-:W-:Y:S01]  /*bf50*/  FMUL.FTZ R132, R157.reuse, R132 ;  /* 0x000000849d847220 */ /* 0x040fe20000410000 */
[----:B------:R-:W-:-:S03]  /*bf60*/  FMUL.FTZ R157, R157, R150 ;  /* 0x000000969d9d7220 */ /* 0x000fc60000410000 */
[----:B------:R-:W-:Y:S02]  /*bf70*/  FMUL.FTZ R133, R132, UR14 ;  /* 0x0000000e84857c20 */ /* 0x000fe40008410000 */
[----:B------:R-:W-:-:S03]  /*bf80*/  F2FP.BF16.F32.PACK_AB R132, R157, R132 ;  /* 0x000000849d84723e */ /* 0x000fc600000010ff */
[----:B------:R-:W-:Y:S01]  /*bf90*/  FSEL R140, R133, RZ, P6 ;  /* 0x000000ff858c7208 */ /* 0x000fe20003000000 */
[----:B------:R-:W-:Y:S01]  /*bfa0*/  FMUL.FTZ R133, R157, UR14 ;  /* 0x0000000e9d857c20 */ /* 0x000fe20008410000 */
[----:B------:R-:W-:-:S04]  /*bfb0*/  LOP3.LUT P6, RZ, R210, 0xff00, RZ, 0xc0, !PT ;  /* 0x0000ff00d2ff7812 */ /* 0x000fc800078cc0ff */
[----:B------:R-:W-:Y:S02]  /*bfc0*/  FSEL R145, R133, RZ, P6 ;  /* 0x000000ff85917208 */ /* 0x000fe40003000000 */
[----:B------:R-:W-:Y:S02]  /*bfd0*/  F2FP.BF16.F32.PACK_AB R133, R142, R141 ;  /* 0x0000008d8e85723e */ /* 0x000fe400000010ff */
[----:B------:R-:W-:Y:S02]  /*bfe0*/  F2FP.BF16.F32.PACK_AB R142, R153, R146 ;  /* 0x00000092998e723e */ /* 0x000fe400000010ff */
[----:B------:R-:W-:Y:S02]  /*bff0*/  F2FP.BF16.F32.PACK_AB R141, R147, R144 ;  /* 0x00000090938d723e */ /* 0x000fe400000010ff */
[----:B------:R-:W-:Y:S01]  /*c000*/  F2FP.BF16.F32.PACK_AB R140, R145, R140 ;  /* 0x0000008c918c723e */ /* 0x000fe200000010ff */
[----:B------:R-:W-:Y:S06]  /*c010*/  BRA `(.L_x_345) ;  /* 0x0000000000d47947 */ /* 0x000fec0003800000 */
.L_x_349:
        /* <DEDUP_REMOVED lines=46> */
[----:B------:R-:W-:Y:S01]  /*c300*/  FSEL R145, R140, RZ, P6 ;  /* 0x000000ff8c917208 */ /* 0x000fe20003000000 */
[----:B------:R-:W-:Y:S01]  /*c310*/  FADD.FTZ R140, R180, -R151 ;  /* 0x80000097b48c7221 */ /* 0x000fe20000010000 */
[----:B------:R-:W-:-:S03]  /*c320*/  LOP3.LUT P6, RZ, R210, 0xff, RZ, 0xc0, !PT ;  /* 0x000000ffd2ff7812 */ /* 0x000fc600078cc0ff */
[----:B------:R-:W-:-:S04]  /*c330*/  FMUL.FTZ R140, R157, R140 ;  /* 0x0000008c9d8c7220 */ /* 0x000fc80000410000 */
[----:B------:R-:W-:-:S05]  /*c340*/  FMUL.FTZ R140, R140, UR14 ;  /* 0x0000000e8c8c7c20 */ /* 0x000fca0008410000 */
[----:B------:R-:W-:-:S04]  /*c350*/  FSEL R140, R140, RZ, P6 ;  /* 0x000000ff8c8c7208 */ /* 0x000fc80003000000 */
[----:B------:R-:W-:-:S07]  /*c360*/  F2FP.BF16.F32.PACK_AB R140, R145, R140 ;  /* 0x0000008c918c723e */ /* 0x000fce00000010ff */
.L_x_345:
        /* <DEDUP_REMOVED lines=9> */
.L_x_341:
[----:B------:R-:W-:Y:S05]  /*c400*/  BSYNC.RECONVERGENT B0 ;  /* 0x0000000000007941 */ /* 0x000fea0003800200 */
.L_x_340:
[----:B------:R-:W-:Y:S01]  /*c410*/  ISETP.NE.AND P4, PT, R149, RZ, PT ;  /* 0x000000ff9500720c */ /* 0x000fe20003f85270 */
[----:B------:R-:W-:-:S12]  /*c420*/  UPLOP3.LUT UP1, UPT, UPT, UPT, UP1, 0x40, 0x4 ;  /* 0x000000000004789c */ /* 0x000fd80003f2e810 */
[----:B------:R-:W-:Y:S05]  /*c430*/  @!P4 BRA `(.L_x_350) ;  /* 0xffffff4000e0c947 */ /* 0x000fea000383ffff */
.L_x_299:
[----:B------:R-:W1:Y:S08]  /*c440*/  S2UR UR4, SR_CTAID.X ;  /* 0x00000000000479c3 */ /* 0x000e700000002500 */
[----:B------:R-:W0:Y:S08]  /*c450*/  LDC.64 R2, c[0x0][0x440] ;  /* 0x00011000ff027b82 */ /* 0x000e300000000a00 */
[----:B------:R-:W2:Y:S08]  /*c460*/  LDC.64 R4, c[0x0][0x448] ;  /* 0x00011200ff047b82 */ /* 0x000eb00000000a00 */
[----:B------:R-:W3:Y:S01]  /*c470*/  LDC.64 R6, c[0x0][0x440] ;  /* 0x00011000ff067b82 */ /* 0x000ee20000000a00 */
[----:B-1----:R-:W-:-:S05]  /*c480*/  IMAD R15, R0, UR4, RZ ;  /* 0x00000004000f7c24 */ /* 0x002fca000f8e02ff */
[----:B------:R-:W-:Y:S02]  /*c490*/  LEA.HI R15, R15, R216, RZ, 0x1d ;  /* 0x000000d80f0f7211 */ /* 0x000fe400078fe8ff */
[----:B------:R-:W1:Y:S03]  /*c4a0*/  LDC.64 R8, c[0x0][0x448] ;  /* 0x00011200ff087b82 */ /* 0x000e660000000a00 */
[----:B0-----:R-:W-:-:S05]  /*c4b0*/  @P2 IMAD.WIDE.U32 R2, R15, 0x20, R2 ;  /* 0x000000200f022825 */ /* 0x001fca00078e0002 */
[----:B------:R-:W0:Y:S01]  /*c4c0*/  LDC.64 R10, c[0x0][0x440] ;  /* 0x00011000ff0a7b82 */ /* 0x000e220000000a00 */
[C---:B--2---:R-:W-:Y:S01]  /*c4d0*/  @P2 IMAD.WIDE.U32 R4, R15.reuse, 0x20, R4 ;  /* 0x000000200f042825 */ /* 0x044fe200078e0004 */
[----:B------:R2:W-:Y:S03]  /*c4e0*/  @P2 STG.E.128 desc[UR10][R2.64], R72 ;  /* 0x0000004802002986 */ /* 0x0005e6000c101d0a */
[----:B------:R-:W-:Y:S01]  /*c4f0*/  @P2 VIADD R15, R15, 0x100 ;  /* 0x000001000f0f2836 */ /* 0x000fe20000000000 */
[----:B------:R2:W-:Y:S02]  /*c500*/  @P2 STG.E.128 desc[UR10][R2.64+0x10], R68 ;  /* 0x0000104402002986 */ /* 0x0005e4000c101d0a */
[----:B------:R-:W4:Y:S01]  /*c510*/  LDC.64 R12, c[0x0][0x448] ;  /* 0x00011200ff0c7b82 */ /* 0x000f220000000a00 */
[C---:B---3--:R-:W-:Y:S01]  /*c520*/  @P0 IMAD.WIDE.U32 R6, R15.reuse, 0x20, R6 ;  /* 0x000000200f060825 */ /* 0x048fe200078e0006 */
[----:B------:R2:W-:Y:S04]  /*c530*/  @P2 STG.E.128 desc[UR10][R4.64], R104 ;  /* 0x0000006804002986 */ /* 0x0005e8000c101d0a */
[----:B------:R2:W-:Y:S01]  /*c540*/  @P2 STG.E.128 desc[UR10][R4.64+0x10], R100 ;  /* 0x0000106404002986 */ /* 0x0005e2000c101d0a */
[C---:B-1----:R-:W-:Y:S01]  /*c550*/  @P0 IMAD.WIDE.U32 R8, R15.reuse, 0x20, R8 ;  /* 0x000000200f080825 */ /* 0x042fe200078e0008 */
[----:B------:R-:W-:-:S02]  /*c560*/  @P0 IADD3 R15, PT, PT, R15, 0x100, RZ ;  /* 0x000001000f0f0810 */ /* 0x000fc40007ffe0ff */
[----:B------:R2:W-:Y:S04]  /*c570*/  @P0 STG.E.128 desc[UR10][R6.64], R64 ;  /* 0x0000004006000986 */ /* 0x0005e8000c101d0a */
[----:B------:R2:W-:Y:S01]  /*c580*/  @P0 STG.E.128 desc[UR10][R6.64+0x10], R60 ;  /* 0x0000103c06000986 */ /* 0x0005e2000c101d0a */
[----:B0-----:R-:W-:-:S03]  /*c590*/  @P1 IMAD.WIDE.U32 R10, R15, 0x20, R10 ;  /* 0x000000200f0a1825 */ /* 0x001fc600078e000a */
[----:B------:R2:W-:Y:S04]  /*c5a0*/  @P0 STG.E.128 desc[UR10][R8.64], R96 ;  /* 0x0000006008000986 */ /* 0x0005e8000c101d0a */
[----:B------:R2:W-:Y:S01]  /*c5b0*/  @P0 STG.E.128 desc[UR10][R8.64+0x10], R92 ;  /* 0x0000105c08000986 */ /* 0x0005e2000c101d0a */
[----:B----4-:R-:W-:-:S03]  /*c5c0*/  @P1 IMAD.WIDE.U32 R12, R15, 0x20, R12 ;  /* 0x000000200f0c1825 */ /* 0x010fc600078e000c */
[----:B------:R2:W-:Y:S04]  /*c5d0*/  @P1 STG.E.128 desc[UR10][R10.64], R56 ;  /* 0x000000380a001986 */ /* 0x0005e8000c101d0a */
[----:B------:R2:W-:Y:S04]  /*c5e0*/  @P1 STG.E.128 desc[UR10][R10.64+0x10], R52 ;  /* 0x000010340a001986 */ /* 0x0005e8000c101d0a */
[----:B------:R2:W-:Y:S04]  /*c5f0*/  @P1 STG.E.128 desc[UR10][R12.64], R88 ;  /* 0x000000580c001986 */ /* 0x0005e8000c101d0a */
[----:B------:R2:W-:Y:S01]  /*c600*/  @P1 STG.E.128 desc[UR10][R12.64+0x10], R84 ;  /* 0x000010540c001986 */ /* 0x0005e2000c101d0a */
[----:B------:R-:W-:Y:S05]  /*c610*/  @!P3 EXIT ;  /* 0x000000000000b94d */ /* 0x000fea0003800000 */
[----:B--2---:R-:W0:Y:S01]  /*c620*/  LDC.64 R2, c[0x0][0x440] ;  /* 0x00011000ff027b82 */ /* 0x004e220000000a00 */
[----:B------:R-:W-:-:S07]  /*c630*/  @P1 VIADD R15, R15, 0x100 ;  /* 0x000001000f0f1836 */ /* 0x000fce0000000000 */
        /* <DEDUP_REMOVED lines=8> */
.L_x_351:
        /* <DEDUP_REMOVED lines=12> */
.L_x_4804:


//--------------------- .text._ZN10layer_norm22ln_bwd_finalize_kernelINS_22Kernel_traits_finalizeILj8192E13__nv_bfloat16S2_S2_S2_fjLb0ELj1024ELj4ENS_18Kernel_traits_baseILj8192ES2_S2_S2_S2_fjLj1024EEEEELb0ELb1EEEvNS_9BwdParamsE --------------------------
	.section	.text._ZN10layer_norm22ln_bwd_finalize_kernelINS_22Kernel_traits_finalizeILj8192E13__nv_bfloat16S2_S2_S2_fjLb0ELj1024ELj4ENS_18Kernel_traits_baseILj8192ES2_S2_S2_S2_fjLj1024EEEEELb0ELb1EEEvNS_9BwdParamsE,"ax",@progbits
	.align	128
        .global         _ZN10layer_norm22ln_bwd_finalize_kernelINS_22Kernel_traits_finalizeILj8192E13__nv_bfloat16S2_S2_S2_fjLb0ELj1024ELj4ENS_18Kernel_traits_baseILj8192ES2_S2_S2_S2_fjLj1024EEEEELb0ELb1EEEvNS_9BwdParamsE
        .type           _ZN10layer_norm22ln_bwd_finalize_kernelINS_22Kernel_traits_finalizeILj8192E13__nv_bfloat16S2_S2_S2_fjLb0ELj1024ELj4ENS_18Kernel_traits_baseILj8192ES2_S2_S2_S2_fjLj1024EEEEELb0ELb1EEEvNS_9BwdParamsE,@function
        .size           _ZN10layer_norm22ln_bwd_finalize_kernelINS_22Kernel_traits_finalizeILj8192E13__nv_bfloat16S2_S2_S2_fjLb0ELj1024ELj4ENS_18Kernel_traits_baseILj8192ES2_S2_S2_S2_fjLj1024EEEEELb0ELb1EEEvNS_9BwdParamsE,(.L_x_4805 - _ZN10layer_norm22ln_bwd_finalize_kernelINS_22Kernel_traits_finalizeILj8192E13__nv_bfloat16S2_S2_S2_fjLb0ELj1024ELj4ENS_18Kernel_traits_baseILj8192ES2_S2_S2_S2_fjLj1024EEEEELb0ELb1EEEvNS_9BwdParamsE)
        .other          _ZN10layer_norm22ln_bwd_finalize_kernelINS_22Kernel_traits_finalizeILj8192E13__nv_bfloat16S2_S2_S2_fjLb0ELj1024ELj4ENS_18Kernel_traits_baseILj8192ES2_S2_S2_S2_fjLj1024EEEEELb0ELb1EEEvNS_9BwdParamsE,@"STO_CUDA_ENTRY STV_DEFAULT"
_ZN10layer_norm22ln_bwd_finalize_kernelINS_22Kernel_traits_finalizeILj8192E13__nv_bfloat16S2_S2_S2_fjLb0ELj1024ELj4ENS_18Kernel_traits_baseILj8192ES2_S2_S2_S2_fjLj1024EEEEELb0ELb1EEEvNS_9BwdParamsE:
.text._ZN10layer_norm22ln_bwd_finalize_kernelINS_22Kernel_traits_finalizeILj8192E13__nv_bfloat16S2_S2_S2_fjLb0ELj1024ELj4ENS_18Kernel_traits_baseILj8192ES2_S2_S2_S2_fjLj1024EEEEELb0ELb1EEEvNS_9BwdParamsE:
[----:B------:R-:W-:Y:S08]  /*0000*/  LDC R1, c[0x0][0x37c] ;  /* 0x0000df00ff017b82 */ /* 0x000ff00000000800 */
[----:B------:R-:W0:Y:S01]  /*0010*/  S2UR UR4, SR_CTAID.X ;  /* 0x00000000000479c3 */ /* 0x000e220000002500 */
[----:B------:R-:W1:Y:S01]  /*0020*/  S2R R4, SR_TID.X ;  /* 0x0000000000047919 */ /* 0x000e620000002100 */
[----:B0-----:R-:W-:-:S06]  /*0030*/  USHF.L.U32 UR7, UR4, 0x5, URZ ;  /* 0x0000000504077899 */ /* 0x001fcc00080006ff */
[----:B------:R-:W-:-:S04]  /*0040*/  MOV R3, UR7 ;  /* 0x0000000700037c02 */ /* 0x000fc80008000f00 */
[----:B-1----:R-:W-:-:S04]  /*0050*/  LOP3.LUT R0, R3, 0x1f, R4, 0xf8, !PT ;  /* 0x0000001f03007812 */ /* 0x002fc800078ef804 */
[----:B------:R-:W-:-:S13]  /*0060*/  ISETP.GT.U32.AND P0, PT, R0, 0x1fff, PT ;  /* 0x00001fff0000780c */ /* 0x000fda0003f04070 */
[----:B------:R-:W-:Y:S05]  /*0070*/  @P0 EXIT ;  /* 0x000000000000094d */ /* 0x000fea0003800000 */
[----:B------:R-:W0:Y:S01]  /*0080*/  LDCU UR10, c[0x0][0x380] ;  /* 0x00007000ff0a77ac */ /* 0x000e220008000800 */
[----:B------:R-:W-:Y:S01]  /*0090*/  SHF.R.U32.HI R0, RZ, 0x5, R4 ;  /* 0x00000005ff007819 */ /* 0x000fe20000011604 */
[----:B------:R-:W-:Y:S01]  /*00a0*/  BSSY.RECONVERGENT B0, `(.L_x_352) ;  /* 0x0000145000007945 */ /* 0x000fe20003800200 */
[----:B------:R-:W-:Y:S01]  /*00b0*/  HFMA2 R3, -RZ, RZ, 0, 0 ;  /* 0x00000000ff037431 */ /* 0x000fe200000001ff */
[----:B------:R-:W-:Y:S01]  /*00c0*/  USHF.L.U32 UR4, UR4, 0x4, URZ ;  /* 0x0000000404047899 */ /* 0x000fe200080006ff */
[----:B------:R-:W-:Y:S01]  /*00d0*/  LOP3.LUT R4, R4, 0x1f, RZ, 0xc0, !PT ;  /* 0x0000001f04047812 */ /* 0x000fe200078ec0ff */
[----:B------:R-:W1:Y:S01]  /*00e0*/  LDCU.64 UR8, c[0x0][0x358] ;  /* 0x00006b00ff0877ac */ /* 0x000e620008000a00 */
[----:B------:R-:W-:Y:S01]  /*00f0*/  MOV R26, RZ ;  /* 0x000000ff001a7202 */ /* 0x000fe20000000f00 */
[----:B------:R-:W-:Y:S01]  /*0100*/  ULOP3.LUT UR4, UR4, 0x7ffffff0, URZ, 0xc0, !UPT ;  /* 0x7ffffff004047892 */ /* 0x000fe2000f8ec0ff */
[----:B0-----:R-:W-:-:S13]  /*0110*/  ISETP.GE.U32.AND P0, PT, R0, UR10, PT ;  /* 0x0000000a00007c0c */ /* 0x001fda000bf06070 */
[----:B-1----:R-:W-:Y:S05]  /*0120*/  @P0 BRA `(.L_x_353) ;  /* 0x0000001000f00947 */ /* 0x002fea0003800000 */
        /* <DEDUP_REMOVED lines=11> */
[----:B------:R-:W0:Y:S01]  /*01e0*/  LDC R5, c[0x0][0x388] ;  /* 0x0000e200ff057b82 */ /* 0x000e220000000800 */
[C---:B------:R-:W-:Y:S02]  /*01f0*/  LOP3.LUT R10, R0.reuse, 0x100, RZ, 0xfc, !PT ;  /* 0x00000100000a7812 */ /* 0x040fe400078efcff */
[C---:B------:R-:W-:Y:S02]  /*0200*/  LOP3.LUT R12, R0.reuse, 0x120, RZ, 0xfc, !PT ;  /* 0x00000120000c7812 */ /* 0x040fe400078efcff */
[C---:B------:R-:W-:Y:S02]  /*0210*/  LOP3.LUT R14, R0.reuse, 0x140, RZ, 0xfc, !PT ;  /* 0x00000140000e7812 */ /* 0x040fe400078efcff */
[C---:B------:R-:W-:Y:S02]  /*0220*/  LOP3.LUT R22, R0.reuse, 0x160, RZ, 0xfc, !PT ;  /* 0x0000016000167812 */ /* 0x040fe400078efcff */
[C---:B------:R-:W-:Y:S02]  /*0230*/  LOP3.LUT R26, R0.reuse, 0x180, RZ, 0xfc, !PT ;  /* 0x00000180001a7812 */ /* 0x040fe400078efcff */
[----:B------:R-:W-:-:S02]  /*0240*/  LOP3.LUT R28, R0, 0x1a0, RZ, 0xfc, !PT ;  /* 0x000001a0001c7812 */ /* 0x000fc400078efcff */
[C---:B------:R-:W-:Y:S02]  /*0250*/  LOP3.LUT R27, R0.reuse, 0x1c0, RZ, 0xfc, !PT ;  /* 0x000001c0001b7812 */ /* 0x040fe400078efcff */
[C---:B------:R-:W-:Y:S02]  /*0260*/  LOP3.LUT R7, R0.reuse, 0x1e0, RZ, 0xfc, !PT ;  /* 0x000001e000077812 */ /* 0x040fe400078efcff */
[C---:B------:R-:W-:Y:S02]  /*0270*/  LOP3.LUT R19, R0.reuse, 0x80, RZ, 0xfc, !PT ;  /* 0x0000008000137812 */ /* 0x040fe400078efcff */
[C---:B------:R-:W-:Y:S02]  /*0280*/  LOP3.LUT R20, R0.reuse, 0xa0, RZ, 0xfc, !PT ;  /* 0x000000a000147812 */ /* 0x040fe400078efcff */
[C---:B------:R-:W-:Y:S02]  /*0290*/  LOP3.LUT R18, R0.reuse, 0xc0, RZ, 0xfc, !PT ;  /* 0x000000c000127812 */ /* 0x040fe400078efcff */
[----:B------:R-:W-:Y:S01]  /*02a0*/  LOP3.LUT R16, R0, 0xe0, RZ, 0xfc, !PT ;  /* 0x000000e000107812 */ /* 0x000fe200078efcff */
[-C--:B0-----:R-:W-:Y:S01]  /*02b0*/  IMAD R25, R8, R5.reuse, UR7 ;  /* 0x0000000708197e24 */ /* 0x081fe2000f8e0205 */
[----:B------:R-:W-:Y:S01]  /*02c0*/  LOP3.LUT R6, R0, 0x40, RZ, 0xfc, !PT ;  /* 0x0000004000067812 */ /* 0x000fe200078efcff */
[-C--:B------:R-:W-:Y:S01]  /*02d0*/  IMAD R15, R10, R5.reuse, UR7 ;  /* 0x000000070a0f7e24 */ /* 0x080fe2000f8e0205 */
[----:B------:R-:W-:Y:S01]  /*02e0*/  LOP3.LUT R2, R0, 0x60, RZ, 0xfc, !PT ;  /* 0x0000006000027812 */ /* 0x000fe200078efcff */
[-C--:B------:R-:W-:Y:S01]  /*02f0*/  IMAD R8, R12, R5.reuse, UR7 ;  /* 0x000000070c087e24 */ /* 0x080fe2000f8e0205 */
[----:B------:R-:W-:Y:S01]  /*0300*/  LOP3.LUT R24, R24, 0xffffff0, RZ, 0xc0, !PT ;  /* 0x0ffffff018187812 */ /* 0x000fe200078ec0ff */
[----:B------:R-:W-:Y:S01]  /*0310*/  IMAD R10, R14, R5, UR7 ;  /* 0x000000070e0a7e24 */ /* 0x000fe2000f8e0205 */
[----:B------:R-:W-:Y:S01]  /*0320*/  IADD3 R25, PT, PT, R4, R25, RZ ;  /* 0x0000001904197210 */ /* 0x000fe20007ffe0ff */
[----:B------:R-:W-:Y:S01]  /*0330*/  IMAD R12, R22, R5, UR7 ;  /* 0x00000007160c7e24 */ /* 0x000fe2000f8e0205 */
[----:B------:R-:W-:Y:S01]  /*0340*/  IADD3 R15, PT, PT, R4, R15, RZ ;  /* 0x0000000f040f7210 */ /* 0x000fe20007ffe0ff */
[----:B------:R-:W-:-:S02]  /*0350*/  IMAD R14, R26, R5, UR7 ;  /* 0x000000071a0e7e24 */ /* 0x000fc4000f8e0205 */
[----:B------:R-:W-:Y:S02]  /*0360*/  HFMA2 R26, -RZ, RZ, 0, 0 ;  /* 0x00000000ff1a7431 */ /* 0x000fe400000001ff */
[-C--:B------:R-:W-:Y:S01]  /*0370*/  IMAD R29, R28, R5.reuse, UR7 ;  /* 0x000000071c1d7e24 */ /* 0x080fe2000f8e0205 */
[C---:B------:R-:W-:Y:S01]  /*0380*/  IADD3 R8, PT, PT, R4.reuse, R8, RZ ;  /* 0x0000000804087210 */ /* 0x040fe20007ffe0ff */
[-C--:B------:R-:W-:Y:S01]  /*0390*/  IMAD R27, R27, R5.reuse, UR7 ;  /* 0x000000071b1b7e24 */ /* 0x080fe2000f8e0205 */
[C---:B------:R-:W-:Y:S01]  /*03a0*/  IADD3 R10, PT, PT, R4.reuse, R10, RZ ;  /* 0x0000000a040a7210 */ /* 0x040fe20007ffe0ff */
[-C--:B------:R-:W-:Y:S01]  /*03b0*/  IMAD R7, R7, R5.reuse, UR7 ;  /* 0x0000000707077e24 */ /* 0x080fe2000f8e0205 */
[C---:B------:R-:W-:Y:S01]  /*03c0*/  IADD3 R12, PT, PT, R4.reuse, R12, RZ ;  /* 0x0000000c040c7210 */ /* 0x040fe20007ffe0ff */
[-C--:B------:R-:W-:Y:S01]  /*03d0*/  IMAD R19, R19, R5.reuse, UR7 ;  /* 0x0000000713137e24 */ /* 0x080fe2000f8e0205 */
[----:B------:R-:W-:Y:S01]  /*03e0*/  IADD3 R14, PT, PT, R4, R14, RZ ;  /* 0x0000000e040e7210 */ /* 0x000fe20007ffe0ff */
[----:B------:R-:W-:Y:S01]  /*03f0*/  IMAD R9, R20, R5, UR7 ;  /* 0x0000000714097e24 */ /* 0x000fe2000f8e0205 */
        /* <DEDUP_REMOVED lines=10> */
[----:B------:R-:W-:-:S02]  /*04a0*/  IADD3 R11, PT, PT, R4, R11, RZ ;  /* 0x0000000b040b7210 */ /* 0x000fc40007ffe0ff */
[C---:B------:R-:W-:Y:S02]  /*04b0*/  IADD3 R13, PT, PT, R4.reuse, R13, RZ ;  /* 0x0000000d040d7210 */ /* 0x040fe40007ffe0ff */
[C---:B------:R-:W-:Y:S02]  /*04c0*/  IADD3 R6, PT, PT, R4.reuse, R23, RZ ;  /* 0x0000001704067210 */ /* 0x040fe40007ffe0ff */
[C---:B------:R-:W-:Y:S02]  /*04d0*/  IADD3 R17, PT, PT, R4.reuse, R17, RZ ;  /* 0x0000001104117210 */ /* 0x040fe40007ffe0ff */
[----:B------:R-:W-:Y:S02]  /*04e0*/  IADD3 R4, PT, PT, R4, R21, RZ ;  /* 0x0000001504047210 */ /* 0x000fe40007ffe0ff */
[----:B------:R-:W-:Y:S02]  /*04f0*/  MOV R2, R0 ;  /* 0x0000000000027202 */ /* 0x000fe40000000f00 */
[----:B------:R-:W-:-:S07]  /*0500*/  IADD3 R24, PT, PT, -R24, RZ, RZ ;  /* 0x000000ff18187210 */ /* 0x000fce0007ffe1ff */
.L_x_356:
[----:B------:R-:W0:Y:S02]  /*0510*/  LDC.64 R20, c[0x0][0x440] ;  /* 0x00011000ff147b82 */ /* 0x000e240000000a00 */
[----:B0-----:R-:W-:-:S06]  /*0520*/  IMAD.WIDE.U32 R22, R4, 0x4, R20 ;  /* 0x0000000404167825 */ /* 0x001fcc00078e0014 */
[----:B------:R-:W2:Y:S02]  /*0530*/  LDG.E R23, desc[UR8][R22.64] ;  /* 0x0000000816177981 */ /* 0x000ea4000c1e1900 */
[----:B--2---:R-:W-:Y:S01]  /*0540*/  FADD.FTZ R28, R23, R26 ;  /* 0x0000001a171c7221 */ /* 0x004fe20000010000 */
[----:B------:R-:W-:-:S06]  /*0550*/  IMAD.WIDE.U32 R26, R25, 0x4, R20 ;  /* 0x00000004191a7825 */ /* 0x000fcc00078e0014 */
[----:B------:R-:W2:Y:S02]  /*0560*/  LDG.E R27, desc[UR8][R26.64] ;  /* 0x000000081a1b7981 */ /* 0x000ea4000c1e1900 */
[----:B--2---:R-:W-:Y:S01]  /*0570*/  FADD.FTZ R27, R28, R27 ;  /* 0x0000001b1c1b7221 */ /* 0x004fe20000010000 */
[----:B------:R-:W-:-:S06]  /*0580*/  IMAD.WIDE.U32 R28, R6, 0x4, R20 ;  /* 0x00000004061c7825 */ /* 0x000fcc00078e0014 */
[----:B------:R-:W2:Y:S01]  /*0590*/  LDG.E R28, desc[UR8][R28.64] ;  /* 0x000000081c1c7981 */ /* 0x000ea2000c1e1900 */
[----:B------:R-:W-:-:S06]  /*05a0*/  IMAD.WIDE.U32 R22, R19, 0x4, R20 ;  /* 0x0000000413167825 */ /* 0x000fcc00078e0014 */
[----:B------:R-:W3:Y:S01]  /*05b0*/  LDG.E R23, desc[UR8][R22.64] ;  /* 0x0000000816177981 */ /* 0x000ee2000c1e1900 */
[----:B--2---:R-:W-:Y:S01]  /*05c0*/  FADD.FTZ R28, R27, R28 ;  /* 0x0000001c1b1c7221 */ /* 0x004fe20000010000 */
[----:B------:R-:W-:-:S06]  /*05d0*/  IMAD.WIDE.U32 R26, R17, 0x4, R20 ;  /* 0x00000004111a7825 */ /* 0x000fcc00078e0014 */
[----:B------:R-:W2:Y:S02]  /*05e0*/  LDG.E R27, desc[UR8][R26.64] ;  /* 0x000000081a1b7981 */ /* 0x000ea4000c1e1900 */
[----:B--2---:R-:W-:-:S04]  /*05f0*/  FADD.FTZ R28, R28, R27 ;  /* 0x0000001b1c1c7221 */ /* 0x004fc80000010000 */
[----:B---3--:R-:W-:Y:S01]  /*0600*/  FADD.FTZ R28, R28, R23 ;  /* 0x000000171c1c7221 */ /* 0x008fe20000010000 */
        /* <DEDUP_REMOVED lines=12> */
[----:B------:R-:W-:-:S04]  /*06d0*/  IMAD.WIDE.U32 R22, R8, 0x4, R20 ;  /* 0x0000000408167825 */ /* 0x000fc800078e0014 */
[----:B------:R-:W-:Y:S02]  /*06e0*/  IMAD.WIDE.U32 R28, R10, 0x4, R20 ;  /* 0x000000040a1c7825 */ /* 0x000fe400078e0014 */
[----:B------:R-:W2:Y:S04]  /*06f0*/  LDG.E R23, desc[UR8][R22.64] ;  /* 0x0000000816177981 */ /* 0x000ea8000c1e1900 */
[----:B------:R-:W3:Y:S01]  /*0700*/  LDG.E R29, desc[UR8][R28.64] ;  /* 0x000000081c1d7981 */ /* 0x000ee2000c1e1900 */
        /* <DEDUP_REMOVED lines=8> */
[----:B------:R-:W-:-:S06]  /*0790*/  IMAD.WIDE.U32 R26, R16, 0x4, R20 ;  /* 0x00000004101a7825 */ /* 0x000fcc00078e0014 */
[----:B------:R-:W2:Y:S02]  /*07a0*/  LDG.E R27, desc[UR8][R26.64] ;  /* 0x000000081a1b7981 */ /* 0x000ea4000c1e1900 */
[----:B--2---:R-:W-:Y:S01]  /*07b0*/  FADD.FTZ R22, R28, R27 ;  /* 0x0000001b1c167221 */ /* 0x004fe20000010000 */
[----:B------:R-:W-:-:S04]  /*07c0*/  IMAD.WIDE.U32 R28, R18, 0x4, R20 ;  /* 0x00000004121c7825 */ /* 0x000fc800078e0014 */
[----:B------:R-:W-:Y:S02]  /*07d0*/  IMAD.WIDE.U32 R20, R7, 0x4, R20 ;  /* 0x0000000407147825 */ /* 0x000fe400078e0014 */
[----:B------:R-:W2:Y:S04]  /*07e0*/  LDG.E R29, desc[UR8][R28.64] ;  /* 0x000000081c1d7981 */ /* 0x000ea8000c1e1900 */
[----:B------:R0:W3:Y:S02]  /*07f0*/  LDG.E R23, desc[UR8][R20.64] ;  /* 0x0000000814177981 */ /* 0x0000e4000c1e1900 */
[----:B0-----:R-:W0:Y:S01]  /*0800*/  LDC.64 R20, c[0x0][0x448] ;  /* 0x00011200ff147b82 */ /* 0x001e220000000a00 */
[----:B--2---:R-:W-:-:S04]  /*0810*/  FADD.FTZ R22, R22, R29 ;  /* 0x0000001d16167221 */ /* 0x004fc80000010000 */
[----:B---3--:R-:W-:Y:S01]  /*0820*/  FADD.FTZ R26, R22, R23 ;  /* 0x00000017161a7221 */ /* 0x008fe20000010000 */
[----:B0-----:R-:W-:-:S04]  /*0830*/  IMAD.WIDE.U32 R22, R4, 0x4, R20 ;  /* 0x0000000404167825 */ /* 0x001fc800078e0014 */
[----:B------:R-:W-:Y:S02]  /*0840*/  IMAD.WIDE.U32 R28, R25, 0x4, R20 ;  /* 0x00000004191c7825 */ /* 0x000fe400078e0014 */
[----:B------:R-:W2:Y:S04]  /*0850*/  LDG.E R22, desc[UR8][R22.64] ;  /* 0x0000000816167981 */ /* 0x000ea8000c1e1900 */
[----:B------:R-:W3:Y:S01]  /*0860*/  LDG.E R27, desc[UR8][R28.64] ;  /* 0x000000081c1b7981 */ /* 0x000ee2000c1e1900 */
[----:B--2---:R-:W-:Y:S01]  /*0870*/  FADD.FTZ R3, R22, R3 ;  /* 0x0000000316037221 */ /* 0x004fe20000010000 */
[----:B------:R-:W-:-:S04]  /*0880*/  IMAD.WIDE.U32 R22, R6, 0x4, R20 ;  /* 0x0000000406167825 */ /* 0x000fc800078e0014 */
[----:B---3--:R-:W-:Y:S02]  /*0890*/  FADD.FTZ R3, R3, R27 ;  /* 0x0000001b03037221 */ /* 0x008fe40000010000 */
[----:B------:R-:W2:Y:S01]  /*08a0*/  LDG.E R27, desc[UR8][R22.64] ;  /* 0x00000008161b7981 */ /* 0x000ea2000c1e1900 */
[----:B------:R-:W-:-:S04]  /*08b0*/  IMAD.WIDE.U32 R28, R17, 0x4, R20 ;  /* 0x00000004111c7825 */ /* 0x000fc800078e0014 */
[----:B--2---:R-:W-:Y:S02]  /*08c0*/  FADD.FTZ R3, R3, R27 ;  /* 0x0000001b03037221 */ /* 0x004fe40000010000 */
        /* <DEDUP_REMOVED lines=32> */
[----:B------:R-:W-:-:S06]  /*0ad0*/  IMAD.WIDE.U32 R20, R7, 0x4, R20 ;  /* 0x0000000407147825 */ /* 0x000fcc00078e0014 */
[----:B------:R-:W3:Y:S01]  /*0ae0*/  LDG.E R20, desc[UR8][R20.64] ;  /* 0x0000000814147981 */ /* 0x000ee2000c1e1900 */
[----:B------:R-:W-:Y:S01]  /*0af0*/  IADD3 R24, PT, PT, R24, 0x10, RZ ;  /* 0x0000001018187810 */ /* 0x000fe20007ffe0ff */
[----:B--2---:R-:W-:Y:S02]  /*0b00*/  FADD.FTZ R3, R3, R27 ;  /* 0x0000001b03037221 */ /* 0x004fe40000010000 */
[----:B------:R-:W2:Y:S01]  /*0b10*/  LDG.E R27, desc[UR8][R22.64] ;  /* 0x00000008161b7981 */ /* 0x000ea2000c1e1900 */
[----:B------:R-:W-:Y:S02]  /*0b20*/  ISETP.NE.AND P0, PT, R24, RZ, PT ;  /* 0x000000ff1800720c */ /* 0x000fe40003f05270 */
[----:B------:R-:W-:Y:S02]  /*0b30*/  IADD3 R2, PT, PT, R2, 0x200, RZ ;  /* 0x0000020002027810 */ /* 0x000fe40007ffe0ff */
        /* <DEDUP_REMOVED lines=15> */
[----:B------:R-:W-:Y:S01]  /*0c30*/  LEA R7, R5, R7, 0x9 ;  /* 0x0000000705077211 */ /* 0x000fe200078e48ff */
[----:B--2---:R-:W-:-:S04]  /*0c40*/  FADD.FTZ R3, R3, R27 ;  /* 0x0000001b03037221 */ /* 0x004fc80000010000 */
[----:B---3--:R-:W-:Y:S01]  /*0c50*/  FADD.FTZ R3, R3, R20 ;  /* 0x0000001403037221 */ /* 0x008fe20000010000 */
[----:B------:R-:W-:Y:S06]  /*0c60*/  @P0 BRA `(.L_x_356) ;  /* 0xfffffff800280947 */ /* 0x000fec000383ffff */
.L_x_355:
[----:B------:R-:W-:Y:S05]  /*0c70*/  BSYNC.RECONVERGENT B1 ;  /* 0x0000000000017941 */ /* 0x000fea0003800200 */
.L_x_354:
        /* <DEDUP_REMOVED lines=12> */
[----:B------:R-:W-:Y:S02]  /*0d40*/  LOP3.LUT R7, R4, 0x7, RZ, 0xc0, !PT ;  /* 0x0000000704077812 */ /* 0x000fe400078ec0ff */
[----:B------:R-:W-:Y:S02]  /*0d50*/  MOV R5, UR7 ;  /* 0x0000000700057c02 */ /* 0x000fe40008000f00 */
[----:B------:R-:W-:Y:S02]  /*0d60*/  ISETP.NE.AND P1, PT, R7, RZ, PT ;  /* 0x000000ff0700720c */ /* 0x000fe40003f25270 */
[----:B0-----:R-:W-:-:S05]  /*0d70*/  LOP3.LUT R5, R5, 0x1f, R6, 0xf8, !PT ;  /* 0x0000001f05057812 */ /* 0x001fca00078ef806 */
[----:B------:R-:W-:Y:S06]  /*0d80*/  @!P0 BRA `(.L_x_358) ;  /* 0x0000000000f08947 */ /* 0x000fec0003800000 */
[----:B------:R-:W0:Y:S08]  /*0d90*/  LDC R18, c[0x0][0x388] ;  /* 0x0000e200ff127b82 */ /* 0x000e300000000800 */
[----:B------:R-:W1:Y:S08]  /*0da0*/  LDC.64 R10, c[0x0][0x440] ;  /* 0x00011000ff0a7b82 */ /* 0x000e700000000a00 */
[----:B------:R-:W2:Y:S01]  /*0db0*/  LDC.64 R14, c[0x0][0x448] ;  /* 0x00011200ff0e7b82 */ /* 0x000ea20000000a00 */
[----:B0-----:R-:W-:-:S05]  /*0dc0*/  IMAD R19, R2, R18, R5 ;  /* 0x0000001202137224 */ /* 0x001fca00078e0205 */
[----:B------:R-:W-:Y:S01]  /*0dd0*/  LEA R25, R18, R19, 0x5 ;  /* 0x0000001312197211 */ /* 0x000fe200078e28ff */
[----:B-1----:R-:W-:-:S04]  /*0de0*/  IMAD.WIDE.U32 R8, R19, 0x4, R10 ;  /* 0x0000000413087825 */ /* 0x002fc800078e000a */
[----:B------:R-:W-:Y:S01]  /*0df0*/  IMAD.WIDE.U32 R22, R25, 0x4, R10 ;  /* 0x0000000419167825 */ /* 0x000fe200078e000a */
[----:B------:R-:W3:Y:S03]  /*0e00*/  LDG.E R21, desc[UR8][R8.64] ;  /* 0x0000000808157981 */ /* 0x000ee6000c1e1900 */
[----:B--2---:R-:W-:Y:S02]  /*0e10*/  IMAD.WIDE.U32 R12, R19, 0x4, R14 ;  /* 0x00000004130c7825 */ /* 0x004fe400078e000e */
[----:B------:R-:W2:Y:S04]  /*0e20*/  LDG.E R22, desc[UR8][R22.64] ;  /* 0x0000000816167981 */ /* 0x000ea8000c1e1900 */
[----:B------:R0:W4:Y:S01]  /*0e30*/  LDG.E R20, desc[UR8][R12.64] ;  /* 0x000000080c147981 */ /* 0x000122000c1e1900 */
[----:B------:R-:W-:-:S04]  /*0e40*/  LEA R17, R18, R19, 0x6 ;  /* 0x0000001312117211 */ /* 0x000fc800078e30ff */
[C---:B------:R-:W-:Y:S01]  /*0e50*/  LEA R27, R18.reuse, R17, 0x5 ;  /* 0x00000011121b7211 */ /* 0x040fe200078e28ff */
[----:B------:R-:W-:Y:S01]  /*0e60*/  IMAD.WIDE.U32 R24, R25, 0x4, R14 ;  /* 0x0000000419187825 */ /* 0x000fe200078e000e */
[----:B------:R-:W-:-:S03]  /*0e70*/  LEA R19, R18, R19, 0x7 ;  /* 0x0000001312137211 */ /* 0x000fc600078e38ff */
[----:B0-----:R-:W-:-:S04]  /*0e80*/  IMAD.WIDE.U32 R12, R27, 0x4, R10 ;  /* 0x000000041b0c7825 */ /* 0x001fc800078e000a */
[C---:B------:R-:W-:Y:S02]  /*0e90*/  IMAD.WIDE.U32 R8, R17.reuse, 0x4, R10 ;  /* 0x0000000411087825 */ /* 0x040fe400078e000a */
[----:B------:R-:W5:Y:S02]  /*0ea0*/  LDG.E R13, desc[UR8][R12.64] ;  /* 0x000000080c0d7981 */ /* 0x000f64000c1e1900 */
[----:B------:R-:W-:Y:S02]  /*0eb0*/  IMAD.WIDE.U32 R16, R17, 0x4, R14 ;  /* 0x0000000411107825 */ /* 0x000fe400078e000e */
[----:B------:R-:W5:Y:S02]  /*0ec0*/  LDG.E R9, desc[UR8][R8.64] ;  /* 0x0000000808097981 */ /* 0x000f64000c1e1900 */
[C---:B------:R-:W-:Y:S02]  /*0ed0*/  IMAD.WIDE.U32 R28, R19.reuse, 0x4, R10 ;  /* 0x00000004131c7825 */ /* 0x040fe400078e000a */
[----:B------:R-:W5:Y:S04]  /*0ee0*/  LDG.E R16, desc[UR8][R16.64] ;  /* 0x0000000810107981 */ /* 0x000f68000c1e1900 */
[----:B------:R-:W5:Y:S04]  /*0ef0*/  LDG.E R12, desc[UR8][R24.64] ;  /* 0x00000008180c7981 */ /* 0x000f68000c1e1900 */
[----:B------:R0:W5:Y:S02]  /*0f00*/  LDG.E R8, desc[UR8][R28.64] ;  /* 0x000000081c087981 */ /* 0x000164000c1e1900 */
[----:B0-----:R-:W-:-:S05]  /*0f10*/  IMAD.WIDE.U32 R28, R19, 0x4, R14 ;  /* 0x00000004131c7825 */ /* 0x001fca00078e000e */
[----:B------:R0:W5:Y:S01]  /*0f20*/  LDG.E R17, desc[UR8][R28.64] ;  /* 0x000000081c117981 */ /* 0x000162000c1e1900 */
[----:B---3--:R-:W-:Y:S01]  /*0f30*/  FADD.FTZ R26, R26, R21 ;  /* 0x000000151a1a7221 */ /* 0x008fe20000010000 */
[----:B------:R-:W-:-:S03]  /*0f40*/  LEA R21, R18, R19, 0x5 ;  /* 0x0000001312157211 */ /* 0x000fc600078e28ff */
[----:B--2---:R-:W-:Y:S01]  /*0f50*/  FADD.FTZ R22, R26, R22 ;  /* 0x000000161a167221 */ /* 0x004fe20000010000 */
[----:B------:R-:W-:Y:S01]  /*0f60*/  IMAD.WIDE.U32 R26, R27, 0x4, R14 ;  /* 0x000000041b1a7825 */ /* 0x000fe200078e000e */
[----:B------:R-:W-:-:S03]  /*0f70*/  LEA R19, R18, R19, 0x6 ;  /* 0x0000001312137211 */ /* 0x000fc600078e30ff */
[----:B------:R-:W-:-:S04]  /*0f80*/  IMAD.WIDE.U32 R24, R21, 0x4, R10 ;  /* 0x0000000415187825 */ /* 0x000fc800078e000a */
[----:B----4-:R-:W-:Y:S01]  /*0f90*/  FADD.FTZ R23, R3, R20 ;  /* 0x0000001403177221 */ /* 0x010fe20000010000 */
[----:B------:R-:W2:Y:S01]  /*0fa0*/  LDG.E R26, desc[UR8][R26.64] ;  /* 0x000000081a1a7981 */ /* 0x000ea2000c1e1900 */
[----:B------:R-:W-:-:S03]  /*0fb0*/  IMAD.WIDE.U32 R20, R21, 0x4, R14 ;  /* 0x0000000415147825 */ /* 0x000fc600078e000e */
[----:B------:R1:W3:Y:S01]  /*0fc0*/  LDG.E R3, desc[UR8][R24.64] ;  /* 0x0000000818037981 */ /* 0x0002e2000c1e1900 */
[----:B0-----:R-:W-:-:S03]  /*0fd0*/  IMAD.WIDE.U32 R28, R19, 0x4, R10 ;  /* 0x00000004131c7825 */ /* 0x001fc600078e000a */
[----:B------:R-:W4:Y:S01]  /*0fe0*/  LDG.E R20, desc[UR8][R20.64] ;  /* 0x0000000814147981 */ /* 0x000f22000c1e1900 */
[----:B-1----:R-:W-:Y:S01]  /*0ff0*/  LEA R25, R18, R19, 0x5 ;  /* 0x0000001312197211 */ /* 0x002fe200078e28ff */
[----:B------:R-:W-:Y:S02]  /*1000*/  IMAD.WIDE.U32 R18, R19, 0x4, R14 ;  /* 0x0000000413127825 */ /* 0x000fe400078e000e */
[----:B------:R-:W4:Y:S02]  /*1010*/  LDG.E R24, desc[UR8][R28.64] ;  /* 0x000000081c187981 */ /* 0x000f24000c1e1900 */
[C---:B------:R-:W-:Y:S02]  /*1020*/  IMAD.WIDE.U32 R10, R25.reuse, 0x4, R10 ;  /* 0x00000004190a7825 */ /* 0x040fe400078e000a */
[----:B------:R-:W4:Y:S02]  /*1030*/  LDG.E R18, desc[UR8][R18.64] ;  /* 0x0000000812127981 */ /* 0x000f24000c1e1900 */
[----:B------:R-:W-:-:S02]  /*1040*/  IMAD.WIDE.U32 R14, R25, 0x4, R14 ;  /* 0x00000004190e7825 */ /* 0x000fc400078e000e */
[----:B------:R-:W4:Y:S04]  /*1050*/  LDG.E R10, desc[UR8][R10.64] ;  /* 0x000000080a0a7981 */ /* 0x000f28000c1e1900 */
[----:B------:R-:W4:Y:S01]  /*1060*/  LDG.E R14, desc[UR8][R14.64] ;  /* 0x000000080e0e7981 */ /* 0x000f22000c1e1900 */
[----:B-----5:R-:W-:Y:S01]  /*1070*/  FADD.FTZ R23, R23, R12 ;  /* 0x0000000c17177221 */ /* 0x020fe20000010000 */
[----:B------:R-:W-:-:S03]  /*1080*/  FADD.FTZ R22, R22, R9 ;  /* 0x0000000916167221 */ /* 0x000fc60000010000 */
[----:B------:R-:W-:Y:S01]  /*1090*/  FADD.FTZ R23, R23, R16 ;  /* 0x0000001017177221 */ /* 0x000fe20000010000 */
[----:B------:R-:W-:-:S04]  /*10a0*/  FADD.FTZ R13, R22, R13 ;  /* 0x0000000d160d7221 */ /* 0x000fc80000010000 */
[----:B------:R-:W-:Y:S01]  /*10b0*/  FADD.FTZ R8, R13, R8 ;  /* 0x000000080d087221 */ /* 0x000fe20000010000 */
[----:B------:R-:W-:Y:S01]  /*10c0*/  IADD3 R2, PT, PT, R2, 0x100, RZ ;  /* 0x0000010002027810 */ /* 0x000fe20007ffe0ff */
[----:B--2---:R-:W-:-:S04]  /*10d0*/  FADD.FTZ R26, R23, R26 ;  /* 0x0000001a171a7221 */ /* 0x004fc80000010000 */
[----:B------:R-:W-:Y:S01]  /*10e0*/  FADD.FTZ R17, R26, R17 ;  /* 0x000000111a117221 */ /* 0x000fe20000010000 */
[----:B---3--:R-:W-:-:S03]  /*10f0*/  FADD.FTZ R3, R8, R3 ;  /* 0x0000000308037221 */ /* 0x008fc60000010000 */
[----:B----4-:R-:W-:Y:S01]  /*1100*/  FADD.FTZ R17, R17, R20 ;  /* 0x0000001411117221 */ /* 0x010fe20000010000 */
[----:B------:R-:W-:-:S03]  /*1110*/  FADD.FTZ R3, R3, R24 ;  /* 0x0000001803037221 */ /* 0x000fc60000010000 */
[----:B------:R-:W-:Y:S01]  /*1120*/  FADD.FTZ R17, R17, R18 ;  /* 0x0000001211117221 */ /* 0x000fe20000010000 */
[----:B------:R-:W-:-:S03]  /*1130*/  FADD.FTZ R26, R3, R10 ;  /* 0x0000000a031a7221 */ /* 0x000fc60000010000 */
[----:B------:R-:W-:-:S07]  /*1140*/  FADD.FTZ R3, R17, R14 ;  /* 0x0000000e11037221 */ /* 0x000fce0000010000 */
.L_x_358:
[----:B------:R-:W-:Y:S05]  /*1150*/  BSYNC.RECONVERGENT B1 ;  /* 0x0000000000017941 */ /* 0x000fea0003800200 */
.L_x_357:
[----:B------:R-:W-:Y:S05]  /*1160*/  @!P1 BRA `(.L_x_353) ;  /* 0x0000000000e09947 */ /* 0x000fea0003800000 */
[----:B------:R-:W-:Y:S01]  /*1170*/  ISETP.GE.U32.AND P0, PT, R7, 0x4, PT ;  /* 0x000000040700780c */ /* 0x000fe20003f06070 */
[----:B------:R-:W-:Y:S01]  /*1180*/  BSSY.RECONVERGENT B1, `(.L_x_359) ;  /* 0x0000024000017945 */ /* 0x000fe20003800200 */
[----:B------:R-:W-:-:S04]  /*1190*/  LOP3.LUT R4, R4, 0x3, RZ, 0xc0, !PT ;  /* 0x0000000304047812 */ /* 0x000fc800078ec0ff */
[----:B------:R-:W-:-:S07]  /*11a0*/  ISETP.NE.AND P1, PT, R4, RZ, PT ;  /* 0x000000ff0400720c */ /* 0x000fce0003f25270 */
[----:B------:R-:W-:Y:S06]  /*11b0*/  @!P0 BRA `(.L_x_360) ;  /* 0x0000000000808947 */ /* 0x000fec0003800000 */
[----:B------:R-:W0:Y:S08]  /*11c0*/  LDC R7, c[0x0][0x388] ;  /* 0x0000e200ff077b82 */ /* 0x000e300000000800 */
[----:B------:R-:W1:Y:S08]  /*11d0*/  LDC.64 R8, c[0x0][0x448] ;  /* 0x00011200ff087b82 */ /* 0x000e700000000a00 */
[----:B------:R-:W2:Y:S01]  /*11e0*/  LDC.64 R10, c[0x0][0x440] ;  /* 0x00011000ff0a7b82 */ /* 0x000ea20000000a00 */
[----:B0-----:R-:W-:-:S05]  /*11f0*/  IMAD R12, R2, R7, R5 ;  /* 0x00000007020c7224 */ /* 0x001fca00078e0205 */
[CC--:B------:R-:W-:Y:S01]  /*1200*/  LEA R17, R7.reuse, R12.reuse, 0x5 ;  /* 0x0000000c07117211 */ /* 0x0c0fe200078e28ff */
[----:B-1----:R-:W-:Y:S01]  /*1210*/  IMAD.WIDE.U32 R20, R12, 0x4, R8 ;  /* 0x000000040c147825 */ /* 0x002fe200078e0008 */
[----:B------:R-:W-:-:S03]  /*1220*/  LEA R15, R7, R12, 0x6 ;  /* 0x0000000c070f7211 */ /* 0x000fc600078e30ff */
[--C-:B--2---:R-:W-:Y:S02]  /*1230*/  IMAD.WIDE.U32 R22, R12, 0x4, R10.reuse ;  /* 0x000000040c167825 */ /* 0x104fe400078e000a */
[----:B------:R-:W2:Y:S02]  /*1240*/  LDG.E R20, desc[UR8][R20.64] ;  /* 0x0000000814147981 */ /* 0x000ea4000c1e1900 */
[C---:B------:R-:W-:Y:S02]  /*1250*/  IMAD.WIDE.U32 R18, R17.reuse, 0x4, R10 ;  /* 0x0000000411127825 */ /* 0x040fe400078e000a */
        /* <DEDUP_REMOVED lines=14> */
[----:B--2---:R-:W-:Y:S01]  /*1340*/  FADD.FTZ R3, R3, R20 ;  /* 0x0000001403037221 */ /* 0x004fe20000010000 */
[----:B---3--:R-:W-:-:S04]  /*1350*/  FADD.FTZ R5, R26, R5 ;  /* 0x000000051a057221 */ /* 0x008fc80000010000 */
[----:B----4-:R-:W-:Y:S01]  /*1360*/  FADD.FTZ R5, R5, R18 ;  /* 0x0000001205057221 */ /* 0x010fe20000010000 */
[----:B-----5:R-:W-:-:S03]  /*1370*/  FADD.FTZ R3, R3, R16 ;  /* 0x0000001003037221 */ /* 0x020fc60000010000 */
[----:B------:R-:W-:Y:S01]  /*1380*/  FADD.FTZ R5, R5, R12 ;  /* 0x0000000c05057221 */ /* 0x000fe20000010000 */
[----:B------:R-:W-:-:S03]  /*1390*/  FADD.FTZ R3, R3, R14 ;  /* 0x0000000e03037221 */ /* 0x000fc60000010000 */
[----:B------:R-:W-:Y:S01]  /*13a0*/  FADD.FTZ R26, R5, R10 ;  /* 0x0000000a051a7221 */ /* 0x000fe20000010000 */
[----:B------:R-:W-:-:S07]  /*13b0*/  FADD.FTZ R3, R3, R8 ;  /* 0x0000000803037221 */ /* 0x000fce0000010000 */
.L_x_360:
[----:B------:R-:W-:Y:S05]  /*13c0*/  BSYNC.RECONVERGENT B1 ;  /* 0x0000000000017941 */ /* 0x000fea0003800200 */
.L_x_359:
[----:B------:R-:W-:Y:S05]  /*13d0*/  @!P1 BRA `(.L_x_353) ;  /* 0x0000000000449947 */ /* 0x000fea0003800000 */
[----:B------:R-:W0:Y:S01]  /*13e0*/  LDC R12, c[0x0][0x388] ;  /* 0x0000e200ff0c7b82 */ /* 0x000e220000000800 */
[----:B------:R-:W-:-:S07]  /*13f0*/  LOP3.LUT R13, R6, 0x1f, RZ, 0xc0, !PT ;  /* 0x0000001f060d7812 */ /* 0x000fce00078ec0ff */
[----:B------:R-:W1:Y:S08]  /*1400*/  LDC.64 R8, c[0x0][0x440] ;  /* 0x00011000ff087b82 */ /* 0x000e700000000a00 */
[----:B------:R-:W2:Y:S01]  /*1410*/  LDC.64 R10, c[0x0][0x448] ;  /* 0x00011200ff0a7b82 */ /* 0x000ea20000000a00 */
[----:B0-----:R-:W-:-:S05]  /*1420*/  IMAD R2, R2, R12, UR7 ;  /* 0x0000000702027e24 */ /* 0x001fca000f8e020c */
[----:B------:R-:W-:Y:S02]  /*1430*/  IADD3 R13, PT, PT, R13, R2, RZ ;  /* 0x000000020d0d7210 */ /* 0x000fe40007ffe0ff */
[----:B------:R-:W-:-:S07]  /*1440*/  IADD3 R2, PT, PT, -R4, RZ, RZ ;  /* 0x000000ff04027210 */ /* 0x000fce0007ffe1ff */
.L_x_361:
[----:B-1----:R-:W-:-:S04]  /*1450*/  IMAD.WIDE.U32 R4, R13, 0x4, R8 ;  /* 0x000000040d047825 */ /* 0x002fc800078e0008 */
[----:B--2---:R-:W-:Y:S02]  /*1460*/  IMAD.WIDE.U32 R6, R13, 0x4, R10 ;  /* 0x000000040d067825 */ /* 0x004fe400078e000a */
        /* <DEDUP_REMOVED lines=8> */
.L_x_353:
[----:B------:R-:W-:Y:S05]  /*14f0*/  BSYNC.RECONVERGENT B0 ;  /* 0x0000000000007941 */ /* 0x000fea0003800200 */
.L_x_352:
        /* <DEDUP_REMOVED lines=10> */
[C---:B------:R-:W-:Y:S01]  /*15a0*/  ISETP.NE.AND P1, PT, R2.reuse, RZ, PT ;  /* 0x000000ff0200720c */ /* 0x040fe20003f25270 */
[----:B------:R-:W-:Y:S01]  /*15b0*/  STS [R5], R3 ;  /* 0x0000000305007388 */ /* 0x000fe20000000800 */
[----:B------:R-:W-:Y:S02]  /*15c0*/  LOP3.LUT R4, R7, R4, RZ, 0xfc, !PT ;  /* 0x0000000407047212 */ /* 0x000fe400078efcff */
[----:B------:R-:W-:Y:S01]  /*15d0*/  ISETP.GT.U32.AND P0, PT, R2, 0xf, PT ;  /* 0x0000000f0200780c */ /* 0x000fe20003f04070 */
[----:B------:R-:W-:Y:S01]  /*15e0*/  STS [R5+0x1000], R26 ;  /* 0x0010001a05007388 */ /* 0x000fe20000000800 */
[----:B------:R-:W-:Y:S02]  /*15f0*/  BAR.SYNC.DEFER_BLOCKING 0x0 ;  /* 0x0000000000007b1d */ /* 0x000fe40000010000 */
[----:B------:R-:W-:-:S04]  /*1600*/  ISETP.NE.OR P0, PT, R0, 0x1f, P0 ;  /* 0x0000001f0000780c */ /* 0x000fc80000705670 */
        /* <DEDUP_REMOVED lines=10> */
[----:B------:R-:W0:Y:S01]  /*16b0*/  SHFL.BFLY PT, R3, R12, 0x4, 0x1f ;  /* 0x0c801f000c037f89 */ /* 0x000e2200000e0000 */
[----:B------:R-:W-:-:S03]  /*16c0*/  @!P1 LEA R8, R0, UR5, 0x2 ;  /* 0x0000000500089c11 */ /* 0x000fc6000f8e10ff */
[----:B------:R-:W1:Y:S01]  /*16d0*/  SHFL.BFLY PT, R10, R9, 0x4, 0x1f ;  /* 0x0c801f00090a7f89 */ /* 0x000e6200000e0000 */
        /* <DEDUP_REMOVED lines=14> */
[C---:B------:R-:W-:Y:S01]  /*17c0*/  LEA R0, R2.reuse, UR5, 0x3 ;  /* 0x0000000502007c11 */ /* 0x040fe2000f8e18ff */
[----:B0-----:R-:W0:Y:S01]  /*17d0*/  LDC.64 R4, c[0x0][0x488] ;  /* 0x00012200ff047b82 */ /* 0x001e220000000a00 */
[----:B------:R-:W-:-:S03]  /*17e0*/  IADD3 R9, PT, PT, R2, UR4, RZ ;  /* 0x0000000402097c10 */ /* 0x000fc6000fffe0ff */
        /* <DEDUP_REMOVED lines=10> */
.L_x_362:
        /* <DEDUP_REMOVED lines=15> */
.L_x_4805:


//--------------------- .text._ZN10layer_norm40ln_parallel_residual_bwd_finalize_kernelINS_22Kernel_traits_finalizeILj8192E13__nv_bfloat16S2_S2_S2_fjLb0ELj1024ELj4ENS_18Kernel_traits_baseILj8192ES2_S2_S2_S2_fjLj1024EEEEELb1EEEvNS_9BwdParamsE --------------------------
	.section	.text._ZN10layer_norm40ln_parallel_residual_bwd_finalize_kernelINS_22Kernel_traits_finalizeILj8192E13__nv_bfloat16S2_S2_S2_fjLb0ELj1024ELj4ENS_18Kernel_traits_baseILj8192ES2_S2_S2_S2_fjLj1024EEEEELb1EEEvNS_9BwdParamsE,"ax",@progbits
	.align	128
        .global         _ZN10layer_norm40ln_parallel_residual_bwd_finalize_kernelINS_22Kernel_traits_finalizeILj8192E13__nv_bfloat16S2_S2_S2_fjLb0ELj1024ELj4ENS_18Kernel_traits_baseILj8192ES2_S2_S2_S2_fjLj1024EEEEELb1EEEvNS_9BwdParamsE
        .type           _ZN10layer_norm40ln_parallel_residual_bwd_finalize_kernelINS_22Kernel_traits_finalizeILj8192E13__nv_bfloat16S2_S2_S2_fjLb0ELj1024ELj4ENS_18Kernel_traits_baseILj8192ES2_S2_S2_S2_fjLj1024EEEEELb1EEEvNS_9BwdParamsE,@function
        .size           _ZN10layer_norm40ln_parallel_residual_bwd_finalize_kernelINS_22Kernel_traits_finalizeILj8192E13__nv_bfloat16S2_S2_S2_fjLb0ELj1024ELj4ENS_18Kernel_traits_baseILj8192ES2_S2_S2_S2_fjLj1024EEEEELb1EEEvNS_9BwdParamsE,(.L_x_4806 - _ZN10layer_norm40ln_parallel_residual_bwd_finalize_kernelINS_22Kernel_traits_finalizeILj8192E13__nv_bfloat16S2_S2_S2_fjLb0ELj1024ELj4ENS_18Kernel_traits_baseILj8192ES2_S2_S2_S2_fjLj1024EEEEELb1EEEvNS_9BwdParamsE)
        .other          _ZN10layer_norm40ln_parallel_residual_bwd_finalize_kernelINS_22Kernel_traits_finalizeILj8192E13__nv_bfloat16S2_S2_S2_fjLb0ELj1024ELj4ENS_18Kernel_traits_baseILj8192ES2_S2_S2_S2_fjLj1024EEEEELb1EEEvNS_9BwdParamsE,@"STO_CUDA_ENTRY STV_DEFAULT"
_ZN10layer_norm40ln_parallel_residual_bwd_finalize_kernelINS_22Kernel_traits_finalizeILj8192E13__nv_bfloat16S2_S2_S2_fjLb0ELj1024ELj4ENS_18Kernel_traits_baseILj8192ES2_S2_S2_S2_fjLj1024EEEEELb1EEEvNS_9BwdParamsE:
.text._ZN10layer_norm40ln_parallel_residual_bwd_finalize_kernelINS_22Kernel_traits_finalizeILj8192E13__nv_bfloat16S2_S2_S2_fjLb0ELj1024ELj4ENS_18Kernel_traits_baseILj8192ES2_S2_S2_S2_fjLj1024EEEEELb1EEEvNS_9BwdParamsE:
[----:B------:R-:W-:Y:S01]  /*0000*/  LDC R1, c[0x0][0x37c] ;  /* 0x0000df00ff017b82 */ /* 0x000fe20000000800 */
[----:B------:R-:W0:Y:S01]  /*0010*/  S2R R8, SR_CTAID.X ;  /* 0x0000000000087919 */ /* 0x000e220000002500 */
[----:B------:R-:W1:Y:S01]  /*0020*/  S2R R4, SR_TID.X ;  /* 0x0000000000047919 */ /* 0x000e620000002100 */
[----:B0-----:R-:W-:-:S04]  /*0030*/  SHF.L.U32 R9, R8, 0x5, RZ ;  /* 0x0000000508097819 */ /* 0x001fc800000006ff */
[----:B-1----:R-:W-:-:S04]  /*0040*/  LOP3.LUT R0, R9, 0x1f, R4, 0xf8, !PT ;  /* 0x0000001f09007812 */ /* 0x002fc800078ef804 */
[----:B------:R-:W-:-:S13]  /*0050*/  ISETP.GT.U32.AND P0, PT, R0, 0x1fff, PT ;  /* 0x00001fff0000780c */ /* 0x000fda0003f04070 */
[----:B------:R-:W-:Y:S05]  /*0060*/  @P0 EXIT ;  /* 0x000000000000094d */ /* 0x000fea0003800000 */
[----:B------:R-:W0:Y:S01]  /*0070*/  LDCU UR8, c[0x0][0x380] ;  /* 0x00007000ff0877ac */ /* 0x000e220008000800 */
[----:B------:R-:W-:Y:S01]  /*0080*/  SHF.R.U32.HI R2, RZ, 0x5, R4 ;  /* 0x00000005ff027819 */ /* 0x000fe20000011604 */
[----:B------:R-:W-:Y:S01]  /*0090*/  BSSY.RECONVERGENT B0, `(.L_x_363) ;  /* 0x0000120000007945 */ /* 0x000fe20003800200 */
[----:B------:R-:W-:Y:S01]  /*00a0*/  SHF.L.U32 R8, R8, 0x4, RZ ;  /* 0x0000000408087819 */ /* 0x000fe200000006ff */
[----:B------:R-:W1:Y:S01]  /*00b0*/  LDCU.64 UR6, c[0x0][0x358] ;  /* 0x00006b00ff0677ac */ /* 0x000e620008000a00 */
[----:B------:R-:W-:Y:S01]  /*00c0*/  HFMA2 R18, -RZ, RZ, 0, 0 ;  /* 0x00000000ff127431 */ /* 0x000fe200000001ff */
[----:B------:R-:W-:Y:S01]  /*00d0*/  LOP3.LUT R3, R4, 0x1f, RZ, 0xc0, !PT ;  /* 0x0000001f04037812 */ /* 0x000fe200078ec0ff */
[----:B------:R-:W-:Y:S01]  /*00e0*/  HFMA2 R20, -RZ, RZ, 0, 0 ;  /* 0x00000000ff147431 */ /* 0x000fe200000001ff */
[----:B------:R-:W-:Y:S02]  /*00f0*/  MOV R11, RZ ;  /* 0x000000ff000b7202 */ /* 0x000fe40000000f00 */
[----:B------:R-:W-:-:S02]  /*0100*/  MOV R4, RZ ;  /* 0x000000ff00047202 */ /* 0x000fc40000000f00 */
[----:B------:R-:W-:Y:S02]  /*0110*/  LOP3.LUT R8, R8, 0x7ffffff0, RZ, 0xc0, !PT ;  /* 0x7ffffff008087812 */ /* 0x000fe400078ec0ff */
[----:B0-----:R-:W-:-:S13]  /*0120*/  ISETP.GE.U32.AND P0, PT, R2, UR8, PT ;  /* 0x0000000802007c0c */ /* 0x001fda000bf06070 */
[----:B-1----:R-:W-:Y:S05]  /*0130*/  @P0 BRA `(.L_x_364) ;  /* 0x0000001000540947 */ /* 0x002fea0003800000 */
[----:B------:R-:W-:Y:S01]  /*0140*/  LOP3.LUT R12, R2, 0x20, RZ, 0xfc, !PT ;  /* 0x00000020020c7812 */ /* 0x000fe200078efcff */
[----:B------:R-:W-:Y:S01]  /*0150*/  BSSY.RECONVERGENT B1, `(.L_x_365) ;  /* 0x0000097000017945 */ /* 0x000fe20003800200 */
[-C--:B------:R-:W-:Y:S02]  /*0160*/  LOP3.LUT R4, RZ, R2.reuse, RZ, 0x33, !PT ;  /* 0x00000002ff047212 */ /* 0x080fe400078e33ff */
[----:B------:R-:W-:Y:S02]  /*0170*/  VIMNMX.U32 R7, PT, PT, R12, UR8, !PT ;  /* 0x000000080c077c48 */ /* 0x000fe4000ffe0000 */
[----:B------:R-:W-:Y:S02]  /*0180*/  MOV R5, R2 ;  /* 0x0000000200057202 */ /* 0x000fe40000000f00 */
[----:B------:R-:W-:Y:S02]  /*0190*/  IADD3 R7, PT, PT, R7, R4, RZ ;  /* 0x0000000407077210 */ /* 0x000fe40007ffe0ff */
[----:B------:R-:W-:-:S02]  /*01a0*/  MOV R4, RZ ;  /* 0x000000ff00047202 */ /* 0x000fc40000000f00 */
[C---:B------:R-:W-:Y:S02]  /*01b0*/  ISETP.GE.U32.AND P0, PT, R7.reuse, 0xe0, PT ;  /* 0x000000e00700780c */ /* 0x040fe40003f06070 */
[----:B------:R-:W-:Y:S02]  /*01c0*/  MOV R20, RZ ;  /* 0x000000ff00147202 */ /* 0x000fe40000000f00 */
[----:B------:R-:W-:Y:S02]  /*01d0*/  MOV R11, RZ ;  /* 0x000000ff000b7202 */ /* 0x000fe40000000f00 */
[----:B------:R-:W-:Y:S02]  /*01e0*/  MOV R18, RZ ;  /* 0x000000ff00127202 */ /* 0x000fe40000000f00 */
[----:B------:R-:W-:-:S05]  /*01f0*/  LEA.HI R6, R7, 0x1, RZ, 0x1b ;  /* 0x0000000107067811 */ /* 0x000fca00078fd8ff */
[----:B------:R-:W-:Y:S05]  /*0200*/  @!P0 BRA `(.L_x_366) ;  /* 0x00000008002c8947 */ /* 0x000fea0003800000 */
[----:B------:R-:W0:Y:S01]  /*0210*/  LDC R10, c[0x0][0x388] ;  /* 0x0000e200ff0a7b82 */ /* 0x000e220000000800 */
[C---:B------:R-:W-:Y:S01]  /*0220*/  LOP3.LUT R13, R2.reuse, 0x80, RZ, 0xfc, !PT ;  /* 0x00000080020d7812 */ /* 0x040fe200078efcff */
[----:B------:R-:W-:Y:S01]  /*0230*/  HFMA2 R4, -RZ, RZ, 0, 0 ;  /* 0x00000000ff047431 */ /* 0x000fe200000001ff */
[C---:B------:R-:W-:Y:S02]  /*0240*/  LOP3.LUT R14, R2.reuse, 0xa0, RZ, 0xfc, !PT ;  /* 0x000000a0020e7812 */ /* 0x040fe400078efcff */
[C---:B------:R-:W-:Y:S02]  /*0250*/  LOP3.LUT R15, R2.reuse, 0xc0, RZ, 0xfc, !PT ;  /* 0x000000c0020f7812 */ /* 0x040fe400078efcff */
[C---:B------:R-:W-:Y:S02]  /*0260*/  LOP3.LUT R17, R2.reuse, 0xe0, RZ, 0xfc, !PT ;  /* 0x000000e002117812 */ /* 0x040fe400078efcff */
[C---:B------:R-:W-:Y:S02]  /*0270*/  LOP3.LUT R19, R2.reuse, 0x40, RZ, 0xfc, !PT ;  /* 0x0000004002137812 */ /* 0x040fe400078efcff */
[----:B------:R-:W-:-:S02]  /*0280*/  LOP3.LUT R21, R2, 0x60, RZ, 0xfc, !PT ;  /* 0x0000006002157812 */ /* 0x000fc400078efcff */
[----:B------:R-:W-:Y:S02]  /*0290*/  LOP3.LUT R6, R6, 0xffffff8, RZ, 0xc0, !PT ;  /* 0x0ffffff806067812 */ /* 0x000fe400078ec0ff */
[----:B------:R-:W-:Y:S02]  /*02a0*/  MOV R5, R2 ;  /* 0x0000000200057202 */ /* 0x000fe40000000f00 */
[----:B------:R-:W-:Y:S01]  /*02b0*/  IADD3 R6, PT, PT, -R6, RZ, RZ ;  /* 0x000000ff06067210 */ /* 0x000fe20007ffe1ff */
[-CC-:B0-----:R-:W-:Y:S02]  /*02c0*/  IMAD R28, R12, R10.reuse, R9.reuse ;  /* 0x0000000a0c1c7224 */ /* 0x181fe400078e0209 */
[-CC-:B------:R-:W-:Y:S02]  /*02d0*/  IMAD R12, R13, R10.reuse, R9.reuse ;  /* 0x0000000a0d0c7224 */ /* 0x180fe400078e0209 */
[--C-:B------:R-:W-:Y:S01]  /*02e0*/  IMAD R14, R14, R10, R9.reuse ;  /* 0x0000000a0e0e7224 */ /* 0x100fe200078e0209 */
[----:B------:R-:W-:Y:S01]  /*02f0*/  IADD3 R25, PT, PT, R3, R28, RZ ;  /* 0x0000001c03197210 */ /* 0x000fe20007ffe0ff */
[--C-:B------:R-:W-:Y:S01]  /*0300*/  IMAD R16, R15, R10, R9.reuse ;  /* 0x0000000a0f107224 */ /* 0x100fe200078e0209 */
[----:B------:R-:W-:Y:S01]  /*0310*/  IADD3 R29, PT, PT, R3, R12, RZ ;  /* 0x0000000c031d7210 */ /* 0x000fe20007ffe0ff */
[----:B------:R-:W-:-:S02]  /*0320*/  IMAD R22, R17, R10, R9 ;  /* 0x0000000a11167224 */ /* 0x000fc400078e0209 */
[--C-:B------:R-:W-:Y:S01]  /*0330*/  IMAD R24, R19, R10, R9.reuse ;  /* 0x0000000a13187224 */ /* 0x100fe200078e0209 */
[----:B------:R-:W-:Y:S01]  /*0340*/  IADD3 R19, PT, PT, R3, R14, RZ ;  /* 0x0000000e03137210 */ /* 0x000fe20007ffe0ff */
[--C-:B------:R-:W-:Y:S01]  /*0350*/  IMAD R26, R21, R10, R9.reuse ;  /* 0x0000000a151a7224 */ /* 0x100fe200078e0209 */
[C---:B------:R-:W-:Y:S01]  /*0360*/  IADD3 R21, PT, PT, R3.reuse, R16, RZ ;  /* 0x0000001003157210 */ /* 0x040fe20007ffe0ff */
[----:B------:R-:W-:Y:S01]  /*0370*/  IMAD R9, R2, R10, R9 ;  /* 0x0000000a02097224 */ /* 0x000fe200078e0209 */
[C---:B------:R-:W-:Y:S02]  /*0380*/  IADD3 R23, PT, PT, R3.reuse, R22, RZ ;  /* 0x0000001603177210 */ /* 0x040fe40007ffe0ff */
[C---:B------:R-:W-:Y:S02]  /*0390*/  IADD3 R13, PT, PT, R3.reuse, R24, RZ ;  /* 0x00000018030d7210 */ /* 0x040fe40007ffe0ff */
[C---:B------:R-:W-:Y:S02]  /*03a0*/  IADD3 R27, PT, PT, R3.reuse, R26, RZ ;  /* 0x0000001a031b7210 */ /* 0x040fe40007ffe0ff */
[----:B------:R-:W-:-:S07]  /*03b0*/  IADD3 R9, PT, PT, R3, R9, RZ ;  /* 0x0000000903097210 */ /* 0x000fce0007ffe0ff */
.L_x_367:
        /* <DEDUP_REMOVED lines=17> */
[----:B0-----:R-:W-:-:S05]  /*04d0*/  IMAD.WIDE.U32 R16, R21, 0x4, R14 ;  /* 0x0000000415107825 */ /* 0x001fca00078e000e */
[----:B------:R-:W4:Y:S01]  /*04e0*/  LDG.E R24, desc[UR6][R16.64] ;  /* 0x0000000610187981 */ /* 0x000f22000c1e1900 */
[----:B------:R-:W-:-:S05]  /*04f0*/  IMAD.WIDE.U32 R14, R23, 0x4, R14 ;  /* 0x00000004170e7825 */ /* 0x000fca00078e000e */
[----:B------:R0:W5:Y:S02]  /*0500*/  LDG.E R26, desc[UR6][R14.64] ;  /* 0x000000060e1a7981 */ /* 0x000164000c1e1900 */
[----:B0-----:R-:W0:Y:S02]  /*0510*/  LDC.64 R14, c[0x0][0x448] ;  /* 0x00011200ff0e7b82 */ /* 0x001e240000000a00 */
[----:B0-----:R-:W-:-:S04]  /*0520*/  IMAD.WIDE.U32 R16, R9, 0x4, R14 ;  /* 0x0000000409107825 */ /* 0x001fc800078e000e */
[----:B--2---:R-:W-:-:S04]  /*0530*/  FADD.FTZ R4, R12, R4 ;  /* 0x000000040c047221 */ /* 0x004fc80000010000 */
[----:B---3--:R-:W-:Y:S02]  /*0540*/  FADD.FTZ R4, R4, R22 ;  /* 0x0000001604047221 */ /* 0x008fe40000010000 */
[----:B------:R0:W2:Y:S02]  /*0550*/  LDG.E R22, desc[UR6][R16.64] ;  /* 0x0000000610167981 */ /* 0x0000a4000c1e1900 */
[----:B0-----:R-:W-:-:S04]  /*0560*/  IMAD.WIDE.U32 R16, R25, 0x4, R14 ;  /* 0x0000000419107825 */ /* 0x001fc800078e000e */
[----:B----4-:R-:W-:Y:S01]  /*0570*/  FADD.FTZ R4, R4, R24 ;  /* 0x0000001804047221 */ /* 0x010fe20000010000 */
[----:B------:R0:W3:Y:S02]  /*0580*/  LDG.E R12, desc[UR6][R16.64] ;  /* 0x00000006100c7981 */ /* 0x0000e4000c1e1900 */
[----:B0-----:R-:W-:-:S05]  /*0590*/  IMAD.WIDE.U32 R16, R13, 0x4, R14 ;  /* 0x000000040d107825 */ /* 0x001fca00078e000e */
        /* <DEDUP_REMOVED lines=10> */
[----:B0-----:R-:W-:-:S04]  /*0640*/  IMAD.WIDE.U32 R16, R21, 0x4, R14 ;  /* 0x0000000415107825 */ /* 0x001fc800078e000e */
[----:B------:R-:W-:-:S04]  /*0650*/  IMAD.WIDE.U32 R14, R23, 0x4, R14 ;  /* 0x00000004170e7825 */ /* 0x000fc800078e000e */
[----:B--2---:R-:W-:Y:S02]  /*0660*/  FADD.FTZ R12, R24, R12 ;  /* 0x0000000c180c7221 */ /* 0x004fe40000010000 */
[----:B------:R0:W2:Y:S02]  /*0670*/  LDG.E R24, desc[UR6][R16.64] ;  /* 0x0000000610187981 */ /* 0x0000a4000c1e1900 */
[----:B0-----:R-:W0:Y:S01]  /*0680*/  LDC.64 R16, c[0x0][0x450] ;  /* 0x00011400ff107b82 */ /* 0x001e220000000a00 */
[----:B---3--:R-:W-:Y:S02]  /*0690*/  FADD.FTZ R12, R12, R22 ;  /* 0x000000160c0c7221 */ /* 0x008fe40000010000 */
[----:B------:R0:W3:Y:S02]  /*06a0*/  LDG.E R22, desc[UR6][R14.64] ;  /* 0x000000060e167981 */ /* 0x0000e4000c1e1900 */
[----:B----4-:R-:W-:Y:S01]  /*06b0*/  FADD.FTZ R20, R12, R20 ;  /* 0x000000140c147221 */ /* 0x010fe20000010000 */
[----:B0-----:R-:W-:-:S05]  /*06c0*/  IMAD.WIDE.U32 R14, R9, 0x4, R16 ;  /* 0x00000004090e7825 */ /* 0x001fca00078e0010 */
[----:B------:R0:W4:Y:S02]  /*06d0*/  LDG.E R12, desc[UR6][R14.64] ;  /* 0x000000060e0c7981 */ /* 0x000124000c1e1900 */
[----:B0-----:R-:W-:-:S04]  /*06e0*/  IMAD.WIDE.U32 R14, R25, 0x4, R16 ;  /* 0x00000004190e7825 */ /* 0x001fc800078e0010 */
[----:B--2---:R-:W-:Y:S02]  /*06f0*/  FADD.FTZ R20, R20, R24 ;  /* 0x0000001814147221 */ /* 0x004fe40000010000 */
[----:B------:R0:W2:Y:S02]  /*0700*/  LDG.E R24, desc[UR6][R14.64] ;  /* 0x000000060e187981 */ /* 0x0000a4000c1e1900 */
[----:B0-----:R-:W-:-:S04]  /*0710*/  IMAD.WIDE.U32 R14, R13, 0x4, R16 ;  /* 0x000000040d0e7825 */ /* 0x001fc800078e0010 */
[----:B----4-:R-:W-:Y:S02]  /*0720*/  FADD.FTZ R12, R12, R11 ;  /* 0x0000000b0c0c7221 */ /* 0x010fe40000010000 */
        /* <DEDUP_REMOVED lines=13> */
[----:B0-----:R-:W0:Y:S01]  /*0800*/  LDC.64 R14, c[0x0][0x458] ;  /* 0x00011600ff0e7b82 */ /* 0x001e220000000a00 */
[----:B------:R-:W-:-:S04]  /*0810*/  IMAD.WIDE.U32 R16, R23, 0x4, R16 ;  /* 0x0000000417107825 */ /* 0x000fc800078e0010 */
[----:B--2---:R-:W-:Y:S02]  /*0820*/  FADD.FTZ R24, R11, R24 ;  /* 0x000000180b187221 */ /* 0x004fe40000010000 */
[----:B------:R0:W2:Y:S02]  /*0830*/  LDG.E R11, desc[UR6][R16.64] ;  /* 0x00000006100b7981 */ /* 0x0000a4000c1e1900 */
        /* <DEDUP_REMOVED lines=20> */
[----:B------:R-:W2:Y:S01]  /*0980*/  LDG.E R15, desc[UR6][R14.64] ;  /* 0x000000060e0f7981 */ /* 0x000ea2000c1e1900 */
[----:B----4-:R-:W-:-:S03]  /*0990*/  FADD.FTZ R18, R18, R24 ;  /* 0x0000001812127221 */ /* 0x010fc60000010000 */
[----:B------:R-:W4:Y:S01]  /*09a0*/  LDG.E R24, desc[UR6][R16.64] ;  /* 0x0000000610187981 */ /* 0x000f22000c1e1900 */
[----:B------:R-:W-:-:S04]  /*09b0*/  IADD3 R6, PT, PT, R6, 0x8, RZ ;  /* 0x0000000806067810 */ /* 0x000fc80007ffe0ff */
[----:B------:R-:W-:Y:S01]  /*09c0*/  ISETP.NE.AND P0, PT, R6, RZ, PT ;  /* 0x000000ff0600720c */ /* 0x000fe20003f05270 */
[----:B-----5:R-:W-:Y:S01]  /*09d0*/  FADD.FTZ R4, R4, R26 ;  /* 0x0000001a04047221 */ /* 0x020fe20000010000 */
[----:B---3--:R-:W-:Y:S01]  /*09e0*/  FADD.FTZ R20, R20, R22 ;  /* 0x0000001614147221 */ /* 0x008fe20000010000 */
[----:B--2---:R-:W-:Y:S01]  /*09f0*/  FADD.FTZ R11, R12, R11 ;  /* 0x0000000b0c0b7221 */ /* 0x004fe20000010000 */
[----:B------:R-:W-:Y:S02]  /*0a00*/  IADD3 R5, PT, PT, R5, 0x100, RZ ;  /* 0x0000010005057810 */ /* 0x000fe40007ffe0ff */
        /* <DEDUP_REMOVED lines=9> */
[----:B------:R-:W-:Y:S01]  /*0aa0*/  FADD.FTZ R18, R18, R15 ;  /* 0x0000000f12127221 */ /* 0x000fe20000010000 */
[----:B------:R-:W-:Y:S06]  /*0ab0*/  @P0 BRA `(.L_x_367) ;  /* 0xfffffff800400947 */ /* 0x000fec000383ffff */
.L_x_366:
[----:B------:R-:W-:Y:S05]  /*0ac0*/  BSYNC.RECONVERGENT B1 ;  /* 0x0000000000017941 */ /* 0x000fea0003800200 */
.L_x_365:
        /* <DEDUP_REMOVED lines=8> */
[----:B------:R-:W0:Y:S08]  /*0b50*/  LDC R9, c[0x0][0x388] ;  /* 0x0000e200ff097b82 */ /* 0x000e300000000800 */
[----:B------:R-:W1:Y:S08]  /*0b60*/  LDC.64 R12, c[0x0][0x440] ;  /* 0x00011000ff0c7b82 */ /* 0x000e700000000a00 */
[----:B------:R-:W2:Y:S08]  /*0b70*/  LDC.64 R16, c[0x0][0x450] ;  /* 0x00011400ff107b82 */ /* 0x000eb00000000a00 */
[----:B------:R-:W3:Y:S01]  /*0b80*/  LDC.64 R14, c[0x0][0x448] ;  /* 0x00011200ff0e7b82 */ /* 0x000ee20000000a00 */
[----:B0-----:R-:W-:-:S07]  /*0b90*/  IMAD R19, R5, R9, R0 ;  /* 0x0000000905137224 */ /* 0x001fce00078e0200 */
[----:B------:R-:W0:Y:S01]  /*0ba0*/  LDC.64 R22, c[0x0][0x458] ;  /* 0x00011600ff167b82 */ /* 0x000e220000000a00 */
[----:B-1----:R-:W-:-:S05]  /*0bb0*/  IMAD.WIDE.U32 R26, R19, 0x4, R12 ;  /* 0x00000004131a7825 */ /* 0x002fca00078e000c */
[----:B------:R2:W4:Y:S02]  /*0bc0*/  LDG.E R21, desc[UR6][R26.64] ;  /* 0x000000061a157981 */ /* 0x000524000c1e1900 */
[----:B--2---:R-:W-:-:S04]  /*0bd0*/  IMAD.WIDE.U32 R26, R19, 0x4, R16 ;  /* 0x00000004131a7825 */ /* 0x004fc800078e0010 */
[C---:B---3--:R-:W-:Y:S01]  /*0be0*/  IMAD.WIDE.U32 R28, R19.reuse, 0x4, R14 ;  /* 0x00000004131c7825 */ /* 0x048fe200078e000e */
[----:B------:R-:W2:Y:S03]  /*0bf0*/  LDG.E R10, desc[UR6][R26.64] ;  /* 0x000000061a0a7981 */ /* 0x000ea6000c1e1900 */
[----:B0-----:R-:W-:Y:S02]  /*0c00*/  IMAD.WIDE.U32 R24, R19, 0x4, R22 ;  /* 0x0000000413187825 */ /* 0x001fe400078e0016 */
[----:B------:R-:W3:Y:S04]  /*0c10*/  LDG.E R29, desc[UR6][R28.64] ;  /* 0x000000061c1d7981 */ /* 0x000ee8000c1e1900 */
[----:B------:R2:W5:Y:S01]  /*0c20*/  LDG.E R28, desc[UR6][R24.64] ;  /* 0x00000006181c7981 */ /* 0x000562000c1e1900 */
[----:B----4-:R-:W-:Y:S01]  /*0c30*/  FADD.FTZ R4, R4, R21 ;  /* 0x0000001504047221 */ /* 0x010fe20000010000 */
[----:B------:R-:W-:Y:S01]  /*0c40*/  LEA R21, R9, R19, 0x5 ;  /* 0x0000001309157211 */ /* 0x000fe200078e28ff */
[----:B--2---:R-:W-:-:S04]  /*0c50*/  FADD.FTZ R25, R11, R10 ;  /* 0x0000000a0b197221 */ /* 0x004fc80000010000 */
[----:B------:R-:W-:-:S04]  /*0c60*/  IMAD.WIDE.U32 R10, R21, 0x4, R14 ;  /* 0x00000004150a7825 */ /* 0x000fc800078e000e */
[----:B---3--:R-:W-:Y:S01]  /*0c70*/  FADD.FTZ R24, R20, R29 ;  /* 0x0000001d14187221 */ /* 0x008fe20000010000 */
[----:B------:R0:W2:Y:S01]  /*0c80*/  LDG.E R27, desc[UR6][R10.64] ;  /* 0x000000060a1b7981 */ /* 0x0000a2000c1e1900 */
[----:B-----5:R-:W-:Y:S01]  /*0c90*/  FADD.FTZ R26, R18, R28 ;  /* 0x0000001c121a7221 */ /* 0x020fe20000010000 */
[----:B------:R-:W-:-:S04]  /*0ca0*/  IMAD.WIDE.U32 R28, R21, 0x4, R12 ;  /* 0x00000004151c7825 */ /* 0x000fc800078e000c */
[C---:B0-----:R-:W-:Y:S02]  /*0cb0*/  IMAD.WIDE.U32 R10, R21.reuse, 0x4, R16 ;  /* 0x00000004150a7825 */ /* 0x041fe400078e0010 */
[----:B------:R0:W3:Y:S02]  /*0cc0*/  LDG.E R29, desc[UR6][R28.64] ;  /* 0x000000061c1d7981 */ /* 0x0000e4000c1e1900 */
[----:B------:R-:W-:Y:S02]  /*0cd0*/  IMAD.WIDE.U32 R20, R21, 0x4, R22 ;  /* 0x0000000415147825 */ /* 0x000fe400078e0016 */
[----:B------:R-:W4:Y:S04]  /*0ce0*/  LDG.E R10, desc[UR6][R10.64] ;  /* 0x000000060a0a7981 */ /* 0x000f28000c1e1900 */
[----:B------:R-:W5:Y:S01]  /*0cf0*/  LDG.E R21, desc[UR6][R20.64] ;  /* 0x0000000614157981 */ /* 0x000f62000c1e1900 */
[----:B0-----:R-:W-:-:S05]  /*0d00*/  LEA R28, R9, R19, 0x6 ;  /* 0x00000013091c7211 */ /* 0x001fca00078e30ff */
[----:B------:R-:W-:-:S06]  /*0d10*/  IMAD.WIDE.U32 R18, R28, 0x4, R12 ;  /* 0x000000041c127825 */ /* 0x000fcc00078e000c */
[----:B------:R-:W5:Y:S01]  /*0d20*/  LDG.E R19, desc[UR6][R18.64] ;  /* 0x0000000612137981 */ /* 0x000f62000c1e1900 */
[----:B--2---:R-:W-:Y:S01]  /*0d30*/  FADD.FTZ R24, R24, R27 ;  /* 0x0000001b18187221 */ /* 0x004fe20000010000 */
[----:B------:R-:W-:-:S05]  /*0d40*/  LEA R27, R9, R28, 0x5 ;  /* 0x0000001c091b7211 */ /* 0x000fca00078e28ff */
[----:B------:R-:W-:-:S06]  /*0d50*/  IMAD.WIDE.U32 R12, R27, 0x4, R12 ;  /* 0x000000041b0c7825 */ /* 0x000fcc00078e000c */
[----:B------:R-:W2:Y:S01]  /*0d60*/  LDG.E R13, desc[UR6][R12.64] ;  /* 0x000000060c0d7981 */ /* 0x000ea2000c1e1900 */
[----:B---3--:R-:W-:Y:S01]  /*0d70*/  FADD.FTZ R4, R4, R29 ;  /* 0x0000001d04047221 */ /* 0x008fe20000010000 */
[----:B----4-:R-:W-:Y:S01]  /*0d80*/  FADD.FTZ R25, R25, R10 ;  /* 0x0000000a19197221 */ /* 0x010fe20000010000 */
[----:B------:R-:W-:-:S04]  /*0d90*/  IMAD.WIDE.U32 R10, R28, 0x4, R16 ;  /* 0x000000041c0a7825 */ /* 0x000fc800078e0010 */
[----:B-----5:R-:W-:Y:S01]  /*0da0*/  FADD.FTZ R26, R26, R21 ;  /* 0x000000151a1a7221 */ /* 0x020fe20000010000 */
[C---:B------:R-:W-:Y:S01]  /*0db0*/  IMAD.WIDE.U32 R20, R28.reuse, 0x4, R14 ;  /* 0x000000041c147825 */ /* 0x040fe200078e000e */
[----:B------:R-:W3:Y:S03]  /*0dc0*/  LDG.E R10, desc[UR6][R10.64] ;  /* 0x000000060a0a7981 */ /* 0x000ee6000c1e1900 */
[----:B------:R-:W-:Y:S01]  /*0dd0*/  IMAD.WIDE.U32 R28, R28, 0x4, R22 ;  /* 0x000000041c1c7825 */ /* 0x000fe200078e0016 */
[----:B------:R-:W4:Y:S03]  /*0de0*/  LDG.E R9, desc[UR6][R20.64] ;  /* 0x0000000614097981 */ /* 0x000f26000c1e1900 */
[C---:B------:R-:W-:Y:S02]  /*0df0*/  IMAD.WIDE.U32 R14, R27.reuse, 0x4, R14 ;  /* 0x000000041b0e7825 */ /* 0x040fe400078e000e */
[----:B------:R-:W5:Y:S02]  /*0e00*/  LDG.E R29, desc[UR6][R28.64] ;  /* 0x000000061c1d7981 */ /* 0x000f64000c1e1900 */
[----:B------:R-:W-:-:S02]  /*0e10*/  IMAD.WIDE.U32 R16, R27, 0x4, R16 ;  /* 0x000000041b107825 */ /* 0x000fc400078e0010 */
[----:B------:R-:W5:Y:S02]  /*0e20*/  LDG.E R14, desc[UR6][R14.64] ;  /* 0x000000060e0e7981 */ /* 0x000f64000c1e1900 */
[----:B------:R-:W-:Y:S02]  /*0e30*/  IMAD.WIDE.U32 R22, R27, 0x4, R22 ;  /* 0x000000041b167825 */ /* 0x000fe400078e0016 */
[----:B------:R-:W5:Y:S04]  /*0e40*/  LDG.E R17, desc[UR6][R16.64] ;  /* 0x0000000610117981 */ /* 0x000f68000c1e1900 */
[----:B------:R-:W5:Y:S01]  /*0e50*/  LDG.E R23, desc[UR6][R22.64] ;  /* 0x0000000616177981 */ /* 0x000f62000c1e1900 */
[----:B------:R-:W-:Y:S01]  /*0e60*/  FADD.FTZ R4, R4, R19 ;  /* 0x0000001304047221 */ /* 0x000fe20000010000 */
[----:B------:R-:W-:-:S03]  /*0e70*/  IADD3 R5, PT, PT, R5, 0x80, RZ ;  /* 0x0000008005057810 */ /* 0x000fc60007ffe0ff */
[----:B--2---:R-:W-:Y:S01]  /*0e80*/  FADD.FTZ R4, R4, R13 ;  /* 0x0000000d04047221 */ /* 0x004fe20000010000 */
[----:B---3--:R-:W-:Y:S01]  /*0e90*/  FADD.FTZ R10, R25, R10 ;  /* 0x0000000a190a7221 */ /* 0x008fe20000010000 */
[----:B----4-:R-:W-:Y:S01]  /*0ea0*/  FADD.FTZ R9, R24, R9 ;  /* 0x0000000918097221 */ /* 0x010fe20000010000 */
[----:B-----5:R-:W-:-:S03]  /*0eb0*/  FADD.FTZ R26, R26, R29 ;  /* 0x0000001d1a1a7221 */ /* 0x020fc60000010000 */
[----:B------:R-:W-:Y:S01]  /*0ec0*/  FADD.FTZ R20, R9, R14 ;  /* 0x0000000e09147221 */ /* 0x000fe20000010000 */
[----:B------:R-:W-:Y:S01]  /*0ed0*/  FADD.FTZ R11, R10, R17 ;  /* 0x000000110a0b7221 */ /* 0x000fe20000010000 */
[----:B------:R-:W-:-:S07]  /*0ee0*/  FADD.FTZ R18, R26, R23 ;  /* 0x000000171a127221 */ /* 0x000fce0000010000 */
.L_x_369:
[----:B------:R-:W-:Y:S05]  /*0ef0*/  BSYNC.RECONVERGENT B1 ;  /* 0x0000000000017941 */ /* 0x000fea0003800200 */
.L_x_368:
[----:B------:R-:W-:Y:S05]  /*0f00*/  @!P1 BRA `(.L_x_364) ;  /* 0x0000000000e09947 */ /* 0x000fea0003800000 */
[----:B------:R-:W-:Y:S01]  /*0f10*/  ISETP.NE.AND P1, PT, R6, 0x1, PT ;  /* 0x000000010600780c */ /* 0x000fe20003f25270 */
[----:B------:R-:W-:Y:S01]  /*0f20*/  BSSY.RECONVERGENT B1, `(.L_x_370) ;  /* 0x0000023000017945 */ /* 0x000fe20003800200 */
[----:B------:R-:W-:-:S11]  /*0f30*/  LOP3.LUT P0, RZ, R7, 0x20, RZ, 0xc0, !PT ;  /* 0x0000002007ff7812 */ /* 0x000fd6000780c0ff */
[----:B------:R-:W-:Y:S05]  /*0f40*/  @!P1 BRA `(.L_x_371) ;  /* 0x0000000000809947 */ /* 0x000fea0003800000 */
[----:B------:R-:W0:Y:S08]  /*0f50*/  LDC R21, c[0x0][0x388] ;  /* 0x0000e200ff157b82 */ /* 0x000e300000000800 */
[----:B------:R-:W1:Y:S08]  /*0f60*/  LDC.64 R14, c[0x0][0x440] ;  /* 0x00011000ff0e7b82 */ /* 0x000e700000000a00 */
[----:B------:R-:W2:Y:S08]  /*0f70*/  LDC.64 R12, c[0x0][0x448] ;  /* 0x00011200ff0c7b82 */ /* 0x000eb00000000a00 */
[----:B------:R-:W3:Y:S01]  /*0f80*/  LDC.64 R22, c[0x0][0x450] ;  /* 0x00011400ff167b82 */ /* 0x000ee20000000a00 */
[----:B0-----:R-:W-:-:S05]  /*0f90*/  IMAD R7, R5, R21, R0 ;  /* 0x0000001505077224 */ /* 0x001fca00078e0200 */
[----:B------:R-:W-:Y:S02]  /*0fa0*/  LEA R21, R21, R7, 0x5 ;  /* 0x0000000715157211 */ /* 0x000fe400078e28ff */
[----:B------:R-:W0:Y:S01]  /*0fb0*/  LDC.64 R16, c[0x0][0x458] ;  /* 0x00011600ff107b82 */ /* 0x000e220000000a00 */
[----:B-1----:R-:W-:-:S04]  /*0fc0*/  IMAD.WIDE.U32 R28, R7, 0x4, R14 ;  /* 0x00000004071c7825 */ /* 0x002fc800078e000e */
[C---:B--2---:R-:W-:Y:S01]  /*0fd0*/  IMAD.WIDE.U32 R26, R7.reuse, 0x4, R12 ;  /* 0x00000004071a7825 */ /* 0x044fe200078e000c */
[----:B------:R-:W2:Y:S03]  /*0fe0*/  LDG.E R9, desc[UR6][R28.64] ;  /* 0x000000061c097981 */ /* 0x000ea6000c1e1900 */
[----:B---3--:R-:W-:Y:S01]  /*0ff0*/  IMAD.WIDE.U32 R24, R7, 0x4, R22 ;  /* 0x0000000407187825 */ /* 0x008fe200078e0016 */
[----:B------:R-:W3:Y:S03]  /*1000*/  LDG.E R19, desc[UR6][R26.64] ;  /* 0x000000061a137981 */ /* 0x000ee6000c1e1900 */
[----:B------:R-:W-:Y:S01]  /*1010*/  IMAD.WIDE.U32 R14, R21, 0x4, R14 ;  /* 0x00000004150e7825 */ /* 0x000fe200078e000e */
[----:B------:R-:W4:Y:S03]  /*1020*/  LDG.E R10, desc[UR6][R24.64] ;  /* 0x00000006180a7981 */ /* 0x000f26000c1e1900 */
[----:B0-----:R-:W-:-:S02]  /*1030*/  IMAD.WIDE.U32 R6, R7, 0x4, R16 ;  /* 0x0000000407067825 */ /* 0x001fc400078e0010 */
[----:B------:R-:W5:Y:S02]  /*1040*/  LDG.E R15, desc[UR6][R14.64] ;  /* 0x000000060e0f7981 */ /* 0x000f64000c1e1900 */
[C---:B------:R-:W-:Y:S02]  /*1050*/  IMAD.WIDE.U32 R12, R21.reuse, 0x4, R12 ;  /* 0x00000004150c7825 */ /* 0x040fe400078e000c */
        /* <DEDUP_REMOVED lines=8> */
[----:B---3--:R-:W-:Y:S01]  /*10e0*/  FADD.FTZ R19, R20, R19 ;  /* 0x0000001314137221 */ /* 0x008fe20000010000 */
[----:B----4-:R-:W-:Y:S02]  /*10f0*/  FADD.FTZ R10, R11, R10 ;  /* 0x0000000a0b0a7221 */ /* 0x010fe40000010000 */
[----:B-----5:R-:W-:Y:S01]  /*1100*/  FADD.FTZ R4, R4, R15 ;  /* 0x0000000f04047221 */ /* 0x020fe20000010000 */
[----:B------:R-:W-:Y:S01]  /*1110*/  FADD.FTZ R18, R18, R7 ;  /* 0x0000000712127221 */ /* 0x000fe20000010000 */
[----:B------:R-:W-:Y:S01]  /*1120*/  FADD.FTZ R20, R19, R12 ;  /* 0x0000000c13147221 */ /* 0x000fe20000010000 */
[----:B------:R-:W-:-:S02]  /*1130*/  FADD.FTZ R11, R10, R23 ;  /* 0x000000170a0b7221 */ /* 0x000fc40000010000 */
[----:B------:R-:W-:-:S07]  /*1140*/  FADD.FTZ R18, R18, R17 ;  /* 0x0000001112127221 */ /* 0x000fce0000010000 */
.L_x_371:
[----:B------:R-:W-:Y:S05]  /*1150*/  BSYNC.RECONVERGENT B1 ;  /* 0x0000000000017941 */ /* 0x000fea0003800200 */
.L_x_370:
[----:B------:R-:W-:Y:S05]  /*1160*/  @P0 BRA `(.L_x_364) ;  /* 0x0000000000480947 */ /* 0x000fea0003800000 */
[----:B------:R-:W0:Y:S01]  /*1170*/  LDC.64 R16, c[0x0][0x440] ;  /* 0x00011000ff107b82 */ /* 0x000e220000000a00 */
[----:B------:R-:W1:Y:S07]  /*1180*/  LDCU UR4, c[0x0][0x388] ;  /* 0x00007100ff0477ac */ /* 0x000e6e0008000800 */
[----:B------:R-:W2:Y:S08]  /*1190*/  LDC.64 R14, c[0x0][0x448] ;  /* 0x00011200ff0e7b82 */ /* 0x000eb00000000a00 */
[----:B------:R-:W3:Y:S01]  /*11a0*/  LDC.64 R12, c[0x0][0x450] ;  /* 0x00011400ff0c7b82 */ /* 0x000ee20000000a00 */
[----:B-1----:R-:W-:-:S07]  /*11b0*/  IMAD R5, R5, UR4, R0 ;  /* 0x0000000405057c24 */ /* 0x002fce000f8e0200 */
[----:B------:R-:W1:Y:S01]  /*11c0*/  LDC.64 R6, c[0x0][0x458] ;  /* 0x00011600ff067b82 */ /* 0x000e620000000a00 */
[----:B0-----:R-:W-:-:S06]  /*11d0*/  IMAD.WIDE.U32 R16, R5, 0x4, R16 ;  /* 0x0000000405107825 */ /* 0x001fcc00078e0010 */
[----:B------:R-:W4:Y:S01]  /*11e0*/  LDG.E R17, desc[UR6][R16.64] ;  /* 0x0000000610117981 */ /* 0x000f22000c1e1900 */
[----:B--2---:R-:W-:-:S06]  /*11f0*/  IMAD.WIDE.U32 R14, R5, 0x4, R14 ;  /* 0x00000004050e7825 */ /* 0x004fcc00078e000e */
[----:B------:R-:W2:Y:S01]  /*1200*/  LDG.E R15, desc[UR6][R14.64] ;  /* 0x000000060e0f7981 */ /* 0x000ea2000c1e1900 */
[----:B---3--:R-:W-:-:S06]  /*1210*/  IMAD.WIDE.U32 R12, R5, 0x4, R12 ;  /* 0x00000004050c7825 */ /* 0x008fcc00078e000c */
[----:B------:R-:W3:Y:S01]  /*1220*/  LDG.E R12, desc[UR6][R12.64] ;  /* 0x000000060c0c7981 */ /* 0x000ee2000c1e1900 */
[----:B-1----:R-:W-:-:S06]  /*1230*/  IMAD.WIDE.U32 R6, R5, 0x4, R6 ;  /* 0x0000000405067825 */ /* 0x002fcc00078e0006 */
[----:B------:R-:W5:Y:S01]  /*1240*/  LDG.E R7, desc[UR6][R6.64] ;  /* 0x0000000606077981 */ /* 0x000f62000c1e1900 */
[----:B----4-:R-:W-:Y:S01]  /*1250*/  FADD.FTZ R4, R4, R17 ;  /* 0x0000001104047221 */ /* 0x010fe20000010000 */
[----:B--2---:R-:W-:Y:S01]  /*1260*/  FADD.FTZ R20, R20, R15 ;  /* 0x0000000f14147221 */ /* 0x004fe20000010000 */
[----:B---3--:R-:W-:Y:S01]  /*1270*/  FADD.FTZ R11, R11, R12 ;  /* 0x0000000c0b0b7221 */ /* 0x008fe20000010000 */
[----:B-----5:R-:W-:-:S07]  /*1280*/  FADD.FTZ R18, R18, R7 ;  /* 0x0000000712127221 */ /* 0x020fce0000010000 */
.L_x_364:
[----:B------:R-:W-:Y:S05]  /*1290*/  BSYNC.RECONVERGENT B0 ;  /* 0x0000000000007941 */ /* 0x000fea0003800200 */
.L_x_363:
[----:B------:R-:W0:Y:S01]  /*12a0*/  S2R R5, SR_TID.X ;  /* 0x0000000000057919 */ /* 0x000e220000002100 */
[----:B------:R-:W1:Y:S01]  /*12b0*/  S2UR UR5, SR_CgaCtaId ;  /* 0x00000000000579c3 */ /* 0x000e620000008800 */
[----:B------:R-:W-:Y:S01]  /*12c0*/  UMOV UR4, 0x400 ;  /* 0x0000040000047882 */ /* 0x000fe20000000000 */
[C---:B------:R-:W-:Y:S02]  /*12d0*/  SHF.L.U32 R7, R3.reuse, 0x7, RZ ;  /* 0x0000000703077819 */ /* 0x040fe400000006ff */
[C---:B------:R-:W-:Y:S02]  /*12e0*/  ISETP.NE.AND P1, PT, R3.reuse, RZ, PT ;  /* 0x000000ff0300720c */ /* 0x040fe40003f25270 */
[----:B------:R-:W-:-:S04]  /*12f0*/  ISETP.GT.U32.AND P0, PT, R3, 0xf, PT ;  /* 0x0000000f0300780c */ /* 0x000fc80003f04070 */
[C---:B------:R-:W-:Y:S01]  /*1300*/  ISETP.NE.OR P0, PT, R2.reuse, 0x1f, P0 ;  /* 0x0000001f0200780c */ /* 0x040fe20000705670 */
[----:B-1----:R-:W-:Y:S01]  /*1310*/  ULEA UR4, UR5, UR4, 0x18 ;  /* 0x0000000405047291 */ /* 0x002fe2000f8ec0ff */
[----:B0-----:R-:W-:-:S05]  /*1320*/  LOP3.LUT R0, R2, 0x1f, R5, 0x78, !PT ;  /* 0x0000001f02007812 */ /* 0x001fca00078e7805 */
[----:B------:R-:W-:Y:S02]  /*1330*/  @!P1 LEA R2, R2, UR4, 0x2 ;  /* 0x0000000402029c11 */ /* 0x000fe4000f8e10ff */
        /* <DEDUP_REMOVED lines=28> */
[----:B--2---:R-:W-:Y:S01]  /*1500*/  FADD.FTZ R9, R11, R0 ;  /* 0x000000000b097221 */ /* 0x004fe20000010000 */
[----:B---3--:R-:W-:-:S04]  /*1510*/  FADD.FTZ R16, R14, R5 ;  /* 0x000000050e107221 */ /* 0x008fc80000010000 */
[----:B------:R-:W1:Y:S04]  /*1520*/  SHFL.BFLY PT, R0, R9, 0x4, 0x1f ;  /* 0x0c801f0009007f89 */ /* 0x000e6800000e0000 */
[----:B------:R-:W2:Y:S04]  /*1530*/  SHFL.BFLY PT, R5, R4, 0x4, 0x1f ;  /* 0x0c801f0004057f89 */ /* 0x000ea800000e0000 */
[----:B------:R-:W3:Y:S01]  /*1540*/  SHFL.BFLY PT, R13, R16, 0x4, 0x1f ;  /* 0x0c801f00100d7f89 */ /* 0x000ee200000e0000 */
[----:B0-----:R-:W-:-:S05]  /*1550*/  FADD.FTZ R6, R12, R7 ;  /* 0x000000070c067221 */ /* 0x001fca0000010000 */
[----:B------:R-:W0:Y:S01]  /*1560*/  SHFL.BFLY PT, R7, R6, 0x8, 0x1f ;  /* 0x0d001f0006077f89 */ /* 0x000e2200000e0000 */
[----:B-1----:R-:W-:Y:S01]  /*1570*/  FADD.FTZ R10, R9, R0 ;  /* 0x00000000090a7221 */ /* 0x002fe20000010000 */
[----:B--2---:R-:W-:-:S04]  /*1580*/  FADD.FTZ R5, R4, R5 ;  /* 0x0000000504057221 */ /* 0x004fc80000010000 */
[----:B------:R-:W1:Y:S01]  /*1590*/  SHFL.BFLY PT, R11, R10, 0x8, 0x1f ;  /* 0x0d001f000a0b7f89 */ /* 0x000e6200000e0000 */
[----:B---3--:R-:W-:-:S03]  /*15a0*/  FADD.FTZ R13, R16, R13 ;  /* 0x0000000d100d7221 */ /* 0x008fc60000010000 */
        /* <DEDUP_REMOVED lines=11> */
[----:B------:R0:W-:Y:S01]  /*1660*/  @!P1 STS [R2+0x4000], R9 ;  /* 0x0040000902009388 */ /* 0x0001e20000000800 */
[----:B-1----:R-:W-:Y:S01]  /*1670*/  FADD.FTZ R12, R11, R12 ;  /* 0x0000000c0b0c7221 */ /* 0x002fe20000010000 */
[----:B--2---:R-:W-:-:S04]  /*1680*/  FADD.FTZ R7, R0, R7 ;  /* 0x0000000700077221 */ /* 0x004fc80000010000 */
[----:B------:R0:W-:Y:S01]  /*1690*/  @!P1 STS [R2+0x4180], R12 ;  /* 0x0041800c02009388 */ /* 0x0001e20000000800 */
[----:B---3--:R-:W-:-:S03]  /*16a0*/  FADD.FTZ R15, R14, R15 ;  /* 0x0000000f0e0f7221 */ /* 0x008fc60000010000 */
[----:B------:R0:W-:Y:S04]  /*16b0*/  @!P1 STS [R2+0x4080], R7 ;  /* 0x0040800702009388 */ /* 0x0001e80000000800 */
[----:B------:R0:W-:Y:S01]  /*16c0*/  @!P1 STS [R2+0x4100], R15 ;  /* 0x0041000f02009388 */ /* 0x0001e20000000800 */
[----:B------:R-:W-:Y:S06]  /*16d0*/  BAR.SYNC.DEFER_BLOCKING 0x0 ;  /* 0x0000000000007b1d */ /* 0x000fec0000010000 */
[----:B------:R-:W-:Y:S05]  /*16e0*/  @P0 EXIT ;  /* 0x000000000000094d */ /* 0x000fea0003800000 */
[C---:B------:R-:W-:Y:S01]  /*16f0*/  LEA R0, R3.reuse, UR4, 0x3 ;  /* 0x0000000403007c11 */ /* 0x040fe2000f8e18ff */
[----:B0-----:R-:W0:Y:S01]  /*1700*/  LDC.64 R12, c[0x0][0x488] ;  /* 0x00012200ff0c7b82 */ /* 0x001e220000000a00 */
[----:B------:R-:W-:-:S03]  /*1710*/  IADD3 R3, PT, PT, R3, R8, RZ ;  /* 0x0000000803037210 */ /* 0x000fc60007ffe0ff */
        /* <DEDUP_REMOVED lines=9> */
[----:B-1----:R-:W-:Y:S01]  /*17b0*/  IMAD.WIDE.U32 R6, R3, 0x4, R6 ;  /* 0x0000000403067825 */ /* 0x002fe200078e0006 */
        /* <DEDUP_REMOVED lines=10> */
.L_x_372:
        /* <DEDUP_REMOVED lines=10> */
.L_x_4806:


//--------------------- .text._ZN10layer_norm31ln_parallel_residual_bwd_kernelINS_13Kernel_traitsI13__nv_bfloat16S2_S2_S2_fjLj8192ELj1ELj1ELj8ELj16ENS_18Kernel_traits_baseILj8192ES2_S2_S2_S2_fjLj256EEEEELb1ELb1ELb1EEEvNS_9BwdParamsE --------------------------
	.section	.text._ZN10layer_norm31ln_parallel_residual_bwd_kernelINS_13Kernel_traitsI13__nv_bfloat16S2_S2_S2_fjLj8192ELj1ELj1ELj8ELj16ENS_18Kernel_traits_baseILj8192ES2_S2_S2_S2_fjLj256EEEEELb1ELb1ELb1EEEvNS_9BwdParamsE,"ax",@progbits
	.align	128
        .global         _ZN10layer_norm31ln_parallel_residual_bwd_kernelINS_13Kernel_traitsI13__nv_bfloat16S2_S2_S2_fjLj8192ELj1ELj1ELj8ELj16ENS_18Kernel_traits_baseILj8192ES2_S2_S2_S2_fjLj256EEEEELb1ELb1ELb1EEEvNS_9BwdParamsE
        .type           _ZN10layer_norm31ln_parallel_residual_bwd_kernelINS_13Kernel_traitsI13__nv_bfloat16S2_S2_S2_fjLj8192ELj1ELj1ELj8ELj16ENS_18Kernel_traits_baseILj8192ES2_S2_S2_S2_fjLj256EEEEELb1ELb1ELb1EEEvNS_9BwdParamsE,@function
        .size           _ZN10layer_norm31ln_parallel_residual_bwd_kernelINS_13Kernel_traitsI13__nv_bfloat16S2_S2_S2_fjLj8192ELj1ELj1ELj8ELj16ENS_18Kernel_traits_baseILj8192ES2_S2_S2_S2_fjLj256EEEEELb1ELb1ELb1EEEvNS_9BwdParamsE,(.L_x_4807 - _ZN10layer_norm31ln_parallel_residual_bwd_kernelINS_13Kernel_traitsI13__nv_bfloat16S2_S2_S2_fjLj8192ELj1ELj1ELj8ELj16ENS_18Kernel_traits_baseILj8192ES2_S2_S2_S2_fjLj256EEEEELb1ELb1ELb1EEEvNS_9BwdParamsE)
        .other          _ZN10layer_norm31ln_parallel_residual_bwd_kernelINS_13Kernel_traitsI13__nv_bfloat16S2_S2_S2_fjLj8192ELj1ELj1ELj8ELj16ENS_18Kernel_traits_baseILj8192ES2_S2_S2_S2_fjLj256EEEEELb1ELb1ELb1EEEvNS_9BwdParamsE,@"STO_CUDA_ENTRY STV_DEFAULT"
_ZN10layer_norm31ln_parallel_residual_bwd_kernelINS_13Kernel_traitsI13__nv_bfloat16S2_S2_S2_fjLj8192ELj1ELj1ELj8ELj16ENS_18Kernel_traits_baseILj8192ES2_S2_S2_S2_fjLj256EEEEELb1ELb1ELb1EEEvNS_9BwdParamsE:
.text._ZN10layer_norm31ln_parallel_residual_bwd_kernelINS_13Kernel_traitsI13__nv_bfloat16S2_S2_S2_fjLj8192ELj1ELj1ELj8ELj16ENS_18Kernel_traits_baseILj8192ES2_S2_S2_S2_fjLj256EEEEELb1ELb1ELb1EEEvNS_9BwdParamsE:
        /* <DEDUP_REMOVED lines=70> */
[----:B------:R-:W-:Y:S01]  /*0460*/  IMAD.MOV.U32 R149, RZ, RZ, RZ ;  /* 0x000000ffff957224 */ /* 0x000fe200078e00ff */
[----:B------:R-:W-:Y:S01]  /*0470*/  MOV R147, UR12 ;  /* 0x0000000c00937c02 */ /* 0x000fe20008000f00 */
[----:B------:R-:W-:Y:S01]  /*0480*/  UPLOP3.LUT UP1, UPT, UPT, UPT, UPT, 0x40, 0x4 ;  /* 0x000000000004789c */ /* 0x000fe20003f2e870 */
[----:B------:R-:W5:Y:S01]  /*0490*/  LDG.E.128 R8, desc[UR10][R2.64+0x2000] ;  /* 0x0020000a02087981 */ /* 0x000f62000c1e1d00 */
[----:B------:R-:W0:Y:S03]  /*04a0*/  LDCU UR6, c[0x0][0x408] ;  /* 0x00008100ff0677ac */ /* 0x000e260008000800 */
[----:B------:R1:W5:Y:S01]  /*04b0*/  LDG.E.128 R4, desc[UR10][R2.64+0x3000] ;  /* 0x0030000a02047981 */ /* 0x000362000c1e1d00 */
[----:B--2---:R-:W-:-:S02]  /*04c0*/  UISETP.NE.U32.AND UP0, UPT, UR4, URZ, UPT ;  /* 0x000000ff0400728c */ /* 0x004fc4000bf05070 */
[----:B---3--:R-:W-:Y:S02]  /*04d0*/  UISETP.NE.AND UP2, UPT, UR13, URZ, UPT ;  /* 0x000000ff0d00728c */ /* 0x008fe4000bf45270 */
[----:B------:R-:W-:Y:S01]  /*04e0*/  UISETP.NE.AND.EX UP0, UPT, UR5, URZ, UPT, UP0 ;  /* 0x000000ff0500728c */ /* 0x000fe2000bf05300 */
[----:B------:R-:W2:Y:S03]  /*04f0*/  LDCU UR14, c[0x0][0x388] ;  /* 0x00007100ff0e77ac */ /* 0x000ea60008000800 */
[----:B------:R-:W-:Y:S02]  /*0500*/  PLOP3.LUT P4, PT, PT, PT, UP2, 0x80, 0x8 ;  /* 0x000000000008781c */ /* 0x000fe40003f8f028 */
[----:B-1----:R-:W-:Y:S02]  /*0510*/  CS2R R2, SRZ ;  /* 0x0000000000027805 */ /* 0x002fe4000001ff00 */
[----:B------:R-:W-:Y:S01]  /*0520*/  PLOP3.LUT P0, PT, PT, PT, UP0, 0x80, 0x8 ;  /* 0x000000000008781c */ /* 0x000fe20003f0f008 */
[----:B------:R-:W1:Y:S01]  /*0530*/  LDCU UR15, c[0x0][0x400] ;  /* 0x00008000ff0f77ac */ /* 0x000e620008000800 */
[----:B------:R-:W3:Y:S01]  /*0540*/  LDCU.64 UR8, c[0x0][0x478] ;  /* 0x00008f00ff0877ac */ /* 0x000ee20008000a00 */
[----:B------:R-:W0:Y:S01]  /*0550*/  LDCU.64 UR16, c[0x0][0x470] ;  /* 0x00008e00ff1077ac */ /* 0x000e220008000a00 */
[----:B----4-:R-:W-:Y:S01]  /*0560*/  PRMT R146, R164, 0x7632, R146 ;  /* 0x00007632a4927816 */ /* 0x010fe20000000092 */
[----:B------:R-:W-:Y:S01]  /*0570*/  IMAD.U32 R163, R165, 0x10000, RZ ;  /* 0x00010000a5a37824 */ /* 0x000fe200078e00ff */
[----:B------:R-:W-:Y:S01]  /*0580*/  PRMT R144, R166, 0x7632, R144 ;  /* 0x00007632a6907816 */ /* 0x000fe20000000090 */
[----:B------:R-:W-:Y:S01]  /*0590*/  IMAD.U32 R161, R167, 0x10000, RZ ;  /* 0x00010000a7a17824 */ /* 0x000fe200078e00ff */
[----:B-----5:R-:W-:Y:S01]  /*05a0*/  PRMT R142, R12, 0x7632, R142 ;  /* 0x000076320c8e7816 */ /* 0x020fe2000000008e */
[----:B------:R-:W-:Y:S01]  /*05b0*/  IMAD.U32 R159, R13, 0x10000, RZ ;  /* 0x000100000d9f7824 */ /* 0x000fe200078e00ff */
[----:B------:R-:W-:Y:S01]  /*05c0*/  PRMT R132, R14, 0x7632, R132 ;  /* 0x000076320e847816 */ /* 0x000fe20000000084 */
        /* <DEDUP_REMOVED lines=46> */
[----:B0123--:R-:W-:-:S07]  /*08b0*/  SHF.L.U32 R123, R123, 0x10, RZ ;  /* 0x000000107b7b7819 */ /* 0x00ffce00000006ff */
.L_x_408:
[----:B0-----:R-:W0:Y:S01]  /*08c0*/  LDC.64 R104, c[0x0][0x3a8] ;  /* 0x0000ea00ff687b82 */ /* 0x001e220000000a00 */
[----:B------:R-:W-:-:S05]  /*08d0*/  IMAD R0, R147, UR14, RZ ;  /* 0x0000000e93007c24 */ /* 0x000fca000f8e02ff */
[----:B------:R-:W-:Y:S02]  /*08e0*/  SHF.R.S32.HI R79, RZ, 0x1f, R0 ;  /* 0x0000001fff4f7819 */ /* 0x000fe40000011400 */
[----:B------:R-:W1:Y:S02]  /*08f0*/  LDC.64 R76, c[0x0][0x428] ;  /* 0x00010a00ff4c7b82 */ /* 0x000e640000000a00 */
[----:B------:R-:W-:-:S04]  /*0900*/  LEA.HI R79, R79, R0, RZ, 0x3 ;  /* 0x000000004f4f7211 */ /* 0x000fc800078f18ff */
[----:B------:R-:W-:Y:S02]  /*0910*/  LEA.HI.SX32 R169, R79, R114, 0x1d ;  /* 0x000000724fa97211 */ /* 0x000fe400078feaff */
[----:B------:R-:W2:Y:S03]  /*0920*/  LDC.64 R78, c[0x0][0x3c0] ;  /* 0x0000f000ff4e7b82 */ /* 0x000ea60000000a00 */
[----:B0-----:R-:W-:-:S05]  /*0930*/  IMAD.WIDE.U32 R80, R169, 0x10, R104 ;  /* 0x00000010a9507825 */ /* 0x001fca00078e0068 */
[----:B------:R-:W0:Y:S01]  /*0940*/  LDC.64 R170, c[0x0][0x3c8] ;  /* 0x0000f200ffaa7b82 */ /* 0x000e220000000a00 */
[----:B------:R-:W3:Y:S01]  /*0950*/  LDG.E.128 R80, desc[UR10][R80.64] ;  /* 0x0000000a50507981 */ /* 0x000ee2000c1e1d00 */
[C---:B------:R-:W-:Y:S02]  /*0960*/  VIADD R167, R169.reuse, 0x100 ;  /* 0x00000100a9a77836 */ /* 0x040fe40000000000 */
[C---:B-1----:R-:W-:Y:S01]  /*0970*/  IMAD.WIDE.U32 R84, R169.reuse, 0x10, R76 ;  /* 0x00000010a9547825 */ /* 0x042fe200078e004c */
[----:B------:R-:W-:-:S05]  /*0980*/  IADD3 R165, PT, PT, R169, 0x200, RZ ;  /* 0x00000200a9a57810 */ /* 0x000fca0007ffe0ff */
[----:B------:R-:W4:Y:S01]  /*0990*/  LDG.E.128 R84, desc[UR10][R84.64] ;  /* 0x0000000a54547981 */ /* 0x000f22000c1e1d00 */
[----:B------:R-:W-:-:S04]  /*09a0*/  IMAD.WIDE.U32 R92, R167, 0x10, R76 ;  /* 0x00000010a75c7825 */ /* 0x000fc800078e004c */
[----:B------:R-:W-:Y:S02]  /*09b0*/  VIADD R122, R169, 0x300 ;  /* 0x00000300a97a7836 */ /* 0x000fe40000000000 */
[--C-:B------:R-:W-:Y:S01]  /*09c0*/  IMAD.WIDE.U32 R96, R165, 0x10, R104.reuse ;  /* 0x00000010a5607825 */ /* 0x100fe200078e0068 */
[----:B------:R-:W4:Y:S03]  /*09d0*/  LDG.E.128 R92, desc[UR10][R92.64] ;  /* 0x0000000a5c5c7981 */ /* 0x000f26000c1e1d00 */
[--C-:B------:R-:W-:Y:S02]  /*09e0*/  IMAD.WIDE.U32 R88, R167, 0x10, R104.reuse ;  /* 0x00000010a7587825 */ /* 0x100fe400078e0068 */
[----:B------:R-:W4:Y:S02]  /*09f0*/  LDG.E.128 R96, desc[UR10][R96.64] ;  /* 0x0000000a60607981 */ /* 0x000f24000c1e1d00 */
[----:B------:R-:W-:-:S02]  /*0a00*/  IMAD.WIDE.U32 R104, R122, 0x10, R104 ;  /* 0x000000107a687825 */ /* 0x000fc400078e0068 */
[----:B------:R-:W4:Y:S02]  /*0a10*/  LDG.E.128 R88, desc[UR10][R88.64] ;  /* 0x0000000a58587981 */ /* 0x000f24000c1e1d00 */
[----:B------:R-:W-:Y:S02]  /*0a20*/  IMAD.WIDE.U32 R100, R165, 0x10, R76 ;  /* 0x00000010a5647825 */ /* 0x000fe400078e004c */
[----:B------:R-:W4:Y:S02]  /*0a30*/  LDG.E.128 R104, desc[UR10][R104.64] ;  /* 0x0000000a68687981 */ /* 0x000f24000c1e1d00 */
[C---:B--2---:R-:W-:Y:S02]  /*0a40*/  IMAD.WIDE R180, R147.reuse, 0x4, R78 ;  /* 0x0000000493b47825 */ /* 0x044fe400078e024e */
[----:B------:R-:W2:Y:S04]  /*0a50*/  LDG.E.128 R100, desc[UR10][R100.64] ;  /* 0x0000000a64647981 */ /* 0x000ea8000c1e1d00 */
[----:B------:R-:W2:Y:S01]  /*0a60*/  LDG.E R181, desc[UR10][R180.64] ;  /* 0x0000000ab4b57981 */ /* 0x000ea2000c1e1900 */
[----:B0-----:R-:W-:-:S04]  /*0a70*/  IMAD.WIDE R178, R147, 0x4, R170 ;  /* 0x0000000493b27825 */ /* 0x001fc800078e02aa */
[----:B------:R-:W-:Y:S01]  /*0a80*/  IMAD.WIDE.U32 R76, R122, 0x10, R76 ;  /* 0x000000107a4c7825 */ /* 0x000fe200078e004c */
[----:B------:R3:W2:Y:S05]  /*0a90*/  LDG.E R166, desc[UR10][R178.64] ;  /* 0x0000000ab2a67981 */ /* 0x0006aa000c1e1900 */
[----:B------:R-:W2:Y:S01]  /*0aa0*/  LDG.E.128 R76, desc[UR10][R76.64] ;  /* 0x0000000a4c4c7981 */ /* 0x000ea2000c1e1d00 */
[----:B------:R-:W-:-:S04]  /*0ab0*/  ISETP.NE.U32.AND P1, PT, RZ, UR16, PT ;  /* 0x00000010ff007c0c */ /* 0x000fc8000bf25070 */
[----:B------:R-:W-:-:S13]  /*0ac0*/  ISETP.NE.AND.EX P1, PT, RZ, UR17, PT, P1 ;  /* 0x00000011ff007c0c */ /* 0x000fda000bf25310 */
[----:B------:R-:W0:Y:S08]  /*0ad0*/  @P1 LDC.64 R176, c[0x0][0x3b8] ;  /* 0x0000ee00ffb01b82 */ /* 0x000e300000000a00 */
[----:B------:R-:W1:Y:S08]  /*0ae0*/  @P1 LDC.64 R170, c[0x0][0x3b8] ;  /* 0x0000ee00ffaa1b82 */ /* 0x000e700000000a00 */
[----:B------:R-:W1:Y:S08]  /*0af0*/  @P1 LDC.64 R174, c[0x0][0x3b8] ;  /* 0x0000ee00ffae1b82 */ /* 0x000e700000000a00 */
[----:B------:R-:W1:Y:S01]  /*0b00*/  @P1 LDC.64 R172, c[0x0][0x3b8] ;  /* 0x0000ee00ffac1b82 */ /* 0x000e620000000a00 */
[----:B0-----:R-:W-:-:S05]  /*0b10*/  @P1 IMAD.WIDE.U32 R176, R169, 0x8, R176 ;  /* 0x00000008a9b01825 */ /* 0x001fca00078e00b0 */
[----:B------:R0:W5:Y:S01]  /*0b20*/  @P1 LDG.E.64 R134, desc[UR10][R176.64] ;  /* 0x0000000ab0861981 */ /* 0x000162000c1e1b00 */
[----:B-1----:R-:W-:-:S05]  /*0b30*/  @P1 IMAD.WIDE.U32 R170, R122, 0x8, R170 ;  /* 0x000000087aaa1825 */ /* 0x002fca00078e00aa */
[----:B------:R1:W5:Y:S01]  /*0b40*/  @P1 LDG.E.64 R140, desc[UR10][R170.64] ;  /* 0x0000000aaa8c1981 */ /* 0x000362000c1e1b00 */
[----:B------:R-:W-:-:S05]  /*0b50*/  @P1 IMAD.WIDE.U32 R174, R167, 0x8, R174 ;  /* 0x00000008a7ae1825 */ /* 0x000fca00078e00ae */
[----:B------:R1:W5:Y:S01]  /*0b60*/  @P1 LDG.E.64 R136, desc[UR10][R174.64] ;  /* 0x0000000aae881981 */ /* 0x000362000c1e1b00 */
[----:B------:R-:W-:-:S05]  /*0b70*/  @P1 IMAD.WIDE.U32 R172, R165, 0x8, R172 ;  /* 0x00000008a5ac1825 */ /* 0x000fca00078e00ac */
[----:B------:R2:W5:Y:S01]  /*0b80*/  @P1 LDG.E.64 R138, desc[UR10][R172.64] ;  /* 0x0000000aac8a1981 */ /* 0x000562000c1e1b00 */
[C---:B---3--:R-:W-:Y:S01]  /*0b90*/  PRMT R179, R80.reuse, 0x7632, R179 ;  /* 0x0000763250b37816 */ /* 0x048fe200000000b3 */
[C---:B------:R-:W-:Y:S01]  /*0ba0*/  IMAD.U32 R227, R81.reuse, 0x10000, RZ ;  /* 0x0001000051e37824 */ /* 0x040fe200078e00ff */
[----:B------:R-:W-:Y:S02]  /*0bb0*/  SHF.L.U32 R225, R80, 0x10, RZ ;  /* 0x0000001050e17819 */ /* 0x000fe400000006ff */
[----:B------:R-:W-:Y:S02]  /*0bc0*/  PRMT R182, R81, 0x7632, R182 ;  /* 0x0000763251b67816 */ /* 0x000fe400000000b6 */
[----:B------:R-:W3:Y:S01]  /*0bd0*/  @P0 LDC.64 R80, c[0x0][0x438] ;  /* 0x00010e00ff500b82 */ /* 0x000ee20000000a00 */
[C---:B----4-:R-:W-:Y:S01]  /*0be0*/  PRMT R0, R84.reuse, 0x7632, R0 ;  /* 0x0000763254007816 */ /* 0x050fe20000000000 */
[----:B------:R-:W-:Y:S01]  /*0bf0*/  IMAD.U32 R178, R85, 0x10000, RZ ;  /* 0x0001000055b27824 */ /* 0x000fe200078e00ff */
[----:B0-----:R-:W-:-:S02]  /*0c00*/  SHF.L.U32 R177, R84, 0x10, RZ ;  /* 0x0000001054b17819 */ /* 0x001fc400000006ff */
[----:B------:R-:W-:-:S03]  /*0c10*/  PRMT R248, R85, 0x7632, R248 ;  /* 0x0000763255f87816 */ /* 0x000fc600000000f8 */
[----:B------:R-:W0:Y:S01]  /*0c20*/  @P0 LDC.64 R84, c[0x0][0x438] ;  /* 0x00010e00ff540b82 */ /* 0x000e220000000a00 */
[C---:B------:R-:W-:Y:S01]  /*0c30*/  PRMT R176, R86.reuse, 0x7632, R176 ;  /* 0x0000763256b07816 */ /* 0x040fe200000000b0 */
[C---:B------:R-:W-:Y:S01]  /*0c40*/  IMAD.U32 R197, R87.reuse, 0x10000, RZ ;  /* 0x0001000057c57824 */ /* 0x040fe200078e00ff */
[----:B------:R-:W-:Y:S02]  /*0c50*/  SHF.L.U32 R195, R86, 0x10, RZ ;  /* 0x0000001056c37819 */ /* 0x000fe400000006ff */
[----:B------:R-:W-:-:S03]  /*0c60*/  PRMT R180, R87, 0x7632, R180 ;  /* 0x0000763257b47816 */ /* 0x000fc600000000b4 */
[----:B------:R-:W4:Y:S01]  /*0c70*/  LDC.64 R86, c[0x0][0x3b0] ;  /* 0x0000ec00ff567b82 */ /* 0x000f220000000a00 */
[C---:B-1----:R-:W-:Y:S01]  /*0c80*/  PRMT R170, R93.reuse, 0x7632, R170 ;  /* 0x000076325daa7816 */ /* 0x042fe200000000aa */
[----:B------:R-:W-:Y:S01]  /*0c90*/  IMAD.U32 R205, R93, 0x10000, RZ ;  /* 0x000100005dcd7824 */ /* 0x000fe200078e00ff */
[C---:B------:R-:W-:Y:S01]  /*0ca0*/  PRMT R168, R95.reuse, 0x7632, R168 ;  /* 0x000076325fa87816 */ /* 0x040fe200000000a8 */
[----:B------:R-:W-:Y:S01]  /*0cb0*/  IMAD.U32 R209, R95, 0x10000, RZ ;  /* 0x000100005fd17824 */ /* 0x000fe200078e00ff */
[C---:B------:R-:W-:Y:S02]  /*0cc0*/  PRMT R93, R96.reuse, 0x7632, R93 ;  /* 0x00007632605d7816 */ /* 0x040fe4000000005d */
[----:B------:R-:W-:Y:S01]  /*0cd0*/  SHF.L.U32 R95, R96, 0x10, RZ ;  /* 0x00000010605f7819 */ /* 0x000fe200000006ff */
[----:B------:R-:W-:Y:S01]  /*0ce0*/  IMAD.U32 R191, R99, 0x10000, RZ ;  /* 0x0001000063bf7824 */ /* 0x000fe200078e00ff */
[C---:B------:R-:W-:Y:S02]  /*0cf0*/  PRMT R96, R98.reuse, 0x7632, R96 ;  /* 0x0000763262607816 */ /* 0x040fe40000000060 */
[----:B------:R-:W-:-:S02]  /*0d00*/  SHF.L.U32 R189, R98, 0x10, RZ ;  /* 0x0000001062bd7819 */ /* 0x000fc400000006ff */
[----:B------:R-:W-:Y:S02]  /*0d10*/  PRMT R98, R99, 0x7632, R98 ;  /* 0x0000763263627816 */ /* 0x000fe40000000062 */
[C---:B------:R-:W-:Y:S02]  /*0d20*/  PRMT R99, R104.reuse, 0x7632, R99 ;  /* 0x0000763268637816 */ /* 0x040fe40000000063 */
[----:B------:R-:W-:Y:S02]  /*0d30*/  SHF.L.U32 R245, R104, 0x10, RZ ;  /* 0x0000001068f57819 */ /* 0x000fe400000006ff */
[----:B------:R-:W-:Y:S02]  /*0d40*/  PRMT R183, R82, 0x7632, R183 ;  /* 0x0000763252b77816 */ /* 0x000fe400000000b7 */
[----:B------:R-:W-:Y:S02]  /*0d50*/  PRMT R171, R88, 0x7632, R171 ;  /* 0x0000763258ab7816 */ /* 0x000fe400000000ab */
[----:B------:R-:W-:-:S02]  /*0d60*/  PRMT R175, R90, 0x7632, R175 ;  /* 0x000076325aaf7816 */ /* 0x000fc400000000af */
[C---:B------:R-:W-:Y:S02]  /*0d70*/  PRMT R174, R94.reuse, 0x7632, R174 ;  /* 0x000076325eae7816 */ /* 0x040fe400000000ae */
[----:B------:R-:W-:Y:S02]  /*0d80*/  SHF.L.U32 R207, R94, 0x10, RZ ;  /* 0x000000105ecf7819 */ /* 0x000fe400000006ff */
[C---:B--2---:R-:W-:Y:S02]  /*0d90*/  PRMT R238, R102.reuse, 0x7632, R238 ;  /* 0x0000763266ee7816 */ /* 0x044fe400000000ee */
[----:B------:R-:W-:Y:S02]  /*0da0*/  SHF.L.U32 R199, R102, 0x10, RZ ;  /* 0x0000001066c77819 */ /* 0x000fe400000006ff */
[C---:B------:R-:W-:Y:S02]  /*0db0*/  PRMT R104, R106.reuse, 0x7632, R104 ;  /* 0x000076326a687816 */ /* 0x040fe40000000068 */
[----:B------:R-:W-:-:S02]  /*0dc0*/  SHF.L.U32 R221, R106, 0x10, RZ ;  /* 0x000000106add7819 */ /* 0x000fc400000006ff */
[----:B------:R-:W-:Y:S02]  /*0dd0*/  PRMT R184, R83, 0x7632, R184 ;  /* 0x0000763253b87816 */ /* 0x000fe400000000b8 */
[----:B------:R-:W-:Y:S02]  /*0de0*/  PRMT R173, R89, 0x7632, R173 ;  /* 0x0000763259ad7816 */ /* 0x000fe400000000ad */
[----:B------:R-:W-:Y:S02]  /*0df0*/  PRMT R185, R91, 0x7632, R185 ;  /* 0x000076325bb97816 */ /* 0x000fe400000000b9 */
[----:B------:R-:W-:Y:S02]  /*0e00*/  PRMT R94, R97, 0x7632, R94 ;  /* 0x00007632615e7816 */ /* 0x000fe4000000005e */
[----:B------:R-:W-:Y:S02]  /*0e10*/  PRMT R102, R105, 0x7632, R102 ;  /* 0x0000763269667816 */ /* 0x000fe40000000066 */
[----:B------:R-:W-:Y:S01]  /*0e20*/  PRMT R106, R107, 0x7632, R106 ;  /* 0x000076326b6a7816 */ /* 0x000fe2000000006a */
[----:B------:R-:W-:Y:S01]  /*0e30*/  IMAD.U32 R217, R91, 0x10000, RZ ;  /* 0x000100005bd97824 */ /* 0x000fe200078e00ff */
[----:B------:R-:W-:-:S02]  /*0e40*/  PRMT R172, R92, 0x7632, R172 ;  /* 0x000076325cac7816 */ /* 0x000fc400000000ac */
[----:B------:R-:W-:Y:S01]  /*0e50*/  SHF.L.U32 R203, R92, 0x10, RZ ;  /* 0x000000105ccb7819 */ /* 0x000fe200000006ff */
[----:B------:R-:W-:Y:S01]  /*0e60*/  IMAD.U32 R198, R101, 0x10000, RZ ;  /* 0x0001000065c67824 */ /* 0x000fe200078e00ff */
[----:B------:R-:W-:Y:S01]  /*0e70*/  SHF.L.U32 R215, R90, 0x10, RZ ;  /* 0x000000105ad77819 */ /* 0x000fe200000006ff */
[----:B------:R-:W-:Y:S01]  /*0e80*/  IMAD.U32 R196, R103, 0x10000, RZ ;  /* 0x0001000067c47824 */ /* 0x000fe200078e00ff */
[----:B------:R-:W-:Y:S01]  /*0e90*/  FSEL R92, R181, RZ, !P4 ;  /* 0x000000ffb55c7208 */ /* 0x000fe20006000000 */
[----:B---3--:R-:W-:Y:S01]  /*0ea0*/  @P0 IMAD.WIDE.U32 R90, R169, 0x10, R80 ;  /* 0x00000010a95a0825 */ /* 0x008fe200078e0050 */
[----:B------:R-:W-:Y:S02]  /*0eb0*/  SHF.L.U32 R179, R179, 0x10, RZ ;  /* 0x00000010b3b37819 */ /* 0x000fe400000006ff */
[C---:B------:R-:W-:Y:S02]  /*0ec0*/  PRMT R242, R100.reuse, 0x7632, R242 ;  /* 0x0000763264f27816 */ /* 0x040fe400000000f2 */
[----:B------:R-:W-:-:S02]  /*0ed0*/  SHF.L.U32 R201, R100, 0x10, RZ ;  /* 0x0000001064c97819 */ /* 0x000fc400000006ff */
[----:B------:R-:W-:Y:S01]  /*0ee0*/  PRMT R240, R101, 0x7632, R240 ;  /* 0x0000763265f07816 */ /* 0x000fe200000000f0 */
[----:B0-----:R-:W-:Y:S01]  /*0ef0*/  @P0 IMAD.WIDE.U32 R100, R165, 0x10, R84 ;  /* 0x00000010a5640825 */ /* 0x001fe200078e0054 */
[----:B------:R-:W-:Y:S02]  /*0f00*/  PRMT R236, R103, 0x7632, R236 ;  /* 0x0000763267ec7816 */ /* 0x000fe400000000ec */
[----:B------:R-:W-:Y:S01]  /*0f10*/  SHF.L.U32 R183, R183, 0x10, RZ ;  /* 0x00000010b7b77819 */ /* 0x000fe200000006ff */
[----:B------:R-:W-:Y:S01]  /*0f20*/  IMAD.U32 R103, R105, 0x10000, RZ ;  /* 0x0001000069677824 */ /* 0x000fe200078e00ff */
[----:B------:R-:W-:Y:S02]  /*0f30*/  SHF.L.U32 R171, R171, 0x10, RZ ;  /* 0x00000010abab7819 */ /* 0x000fe400000006ff */
[----:B------:R-:W-:Y:S01]  /*0f40*/  SHF.L.U32 R175, R175, 0x10, RZ ;  /* 0x00000010afaf7819 */ /* 0x000fe200000006ff */
[----:B------:R-:W-:Y:S01]  /*0f50*/  IMAD.U32 R231, R83, 0x10000, RZ ;  /* 0x0001000053e77824 */ /* 0x000fe200078e00ff */
        /* <DEDUP_REMOVED lines=12> */
[----:B------:R-:W0:Y:S01]  /*1020*/  @P0 LDC.64 R82, c[0x0][0x438] ;  /* 0x00010e00ff520b82 */ /* 0x000e220000000a00 */
[----:B------:R-:W-:-:S02]  /*1030*/  IMAD.U32 R249, R185, 0x10000, RZ ;  /* 0x00010000b9f97824 */ /* 0x000fc400078e00ff */
[----:B------:R-:W-:Y:S02]  /*1040*/  IMAD.U32 R187, R94, 0x10000, RZ ;  /* 0x000100005ebb7824 */ /* 0x000fe400078e00ff */
[----:B------:R-:W-:Y:S02]  /*1050*/  IMAD.U32 R247, R98, 0x10000, RZ ;  /* 0x0001000062f77824 */ /* 0x000fe400078e00ff */
[----:B------:R-:W-:Y:S01]  /*1060*/  FADD.FTZ R233, -R92, R179 ;  /* 0x000000b35ce97221 */ /* 0x000fe20000010100 */
[----:B------:R-:W-:Y:S02]  /*1070*/  IMAD.U32 R105, R102, 0x10000, RZ ;  /* 0x0001000066697824 */ /* 0x000fe400078e00ff */
[----:B------:R-:W-:Y:S01]  /*1080*/  FADD.FTZ R225, -R92, R225 ;  /* 0x000000e15ce17221 */ /* 0x000fe20000010100 */
[----:B------:R-:W-:Y:S02]  /*1090*/  IMAD.U32 R85, R106, 0x10000, RZ ;  /* 0x000100006a557824 */ /* 0x000fe400078e00ff */
        /* <DEDUP_REMOVED lines=30> */
[----:B----4-:R-:W-:Y:S01]  /*1280*/  IMAD.WIDE.U32 R98, R169, 0x8, R86 ;  /* 0x00000008a9627825 */ /* 0x010fe200078e0056 */
[----:B------:R-:W1:Y:S01]  /*1290*/  @P0 LDC.64 R88, c[0x0][0x438] ;  /* 0x00010e00ff580b82 */ /* 0x000e620000000a00 */
[----:B------:R-:W-:-:S02]  /*12a0*/  PRMT R232, R77, 0x7632, R232 ;  /* 0x000076324de87816 */ /* 0x000fc400000000e8 */
[----:B------:R-:W-:Y:S01]  /*12b0*/  IMAD.U32 R243, R77, 0x10000, RZ ;  /* 0x000100004df37824 */ /* 0x000fe200078e00ff */
[C---:B------:R-:W-:Y:S01]  /*12c0*/  PRMT R234, R76.reuse, 0x7632, R234 ;  /* 0x000076324cea7816 */ /* 0x040fe200000000ea */
[--C-:B------:R-:W-:Y:S01]  /*12d0*/  IMAD.WIDE.U32 R96, R167, 0x8, R86.reuse ;  /* 0x00000008a7607825 */ /* 0x100fe200078e0056 */
[----:B------:R-:W5:Y:S03]  /*12e0*/  LDG.E.64 R98, desc[UR10][R98.64] ;  /* 0x0000000a62627981 */ /* 0x000f66000c1e1b00 */
[--C-:B------:R-:W-:Y:S01]  /*12f0*/  IMAD.WIDE.U32 R94, R165, 0x8, R86.reuse ;  /* 0x00000008a55e7825 */ /* 0x100fe200078e0056 */
[----:B------:R-:W-:Y:S01]  /*1300*/  SHF.L.U32 R241, R76, 0x10, RZ ;  /* 0x000000104cf17819 */ /* 0x000fe200000006ff */
[----:B------:R-:W5:Y:S02]  /*1310*/  LDG.E.64 R96, desc[UR10][R96.64] ;  /* 0x0000000a60607981 */ /* 0x000f64000c1e1b00 */
[----:B------:R-:W-:-:S02]  /*1320*/  IMAD.WIDE.U32 R92, R122, 0x8, R86 ;  /* 0x000000087a5c7825 */ /* 0x000fc400078e0056 */
[----:B------:R-:W5:Y:S04]  /*1330*/  LDG.E.64 R94, desc[UR10][R94.64] ;  /* 0x0000000a5e5e7981 */ /* 0x000f68000c1e1b00 */
[----:B------:R-:W5:Y:S01]  /*1340*/  LDG.E.64 R92, desc[UR10][R92.64] ;  /* 0x0000000a5c5c7981 */ /* 0x000f62000c1e1b00 */
[----:B0-----:R-:W-:-:S04]  /*1350*/  @P0 IMAD.WIDE.U32 R82, R167, 0x10, R82 ;  /* 0x00000010a7520825 */ /* 0x001fc800078e0052 */
[----:B------:R-:W-:Y:S01]  /*1360*/  FMUL.FTZ R221, R164, R177 ;  /* 0x000000b1a4dd7220 */ /* 0x000fe20000410000 */
[----:B------:R-:W-:Y:S01]  /*1370*/  FMUL.FTZ R222, R163, R178 ;  /* 0x000000b2a3de7220 */ /* 0x000fe20000410000 */
[----:B------:R-:W5:Y:S04]  /*1380*/  @P0 LDG.E.128 R52, desc[UR10][R90.64] ;  /* 0x0000000a5a340981 */ /* 0x000f68000c1e1d00 */
[----:B------:R0:W5:Y:S01]  /*1390*/  @P0 LDG.E.128 R56, desc[UR10][R82.64] ;  /* 0x0000000a52380981 */ /* 0x000162000c1e1d00 */
[----:B------:R-:W-:Y:S01]  /*13a0*/  FADD.FTZ R77, RZ, R221 ;  /* 0x000000ddff4d7221 */ /* 0x000fe20000010000 */
[----:B------:R-:W-:Y:S01]  /*13b0*/  FMUL.FTZ R233, R166, R233 ;  /* 0x000000e9a6e97220 */ /* 0x000fe20000410000 */
[----:B------:R-:W-:Y:S01]  /*13c0*/  IMAD.U32 R248, R248, 0x10000, RZ ;  /* 0x00010000f8f87824 */ /* 0x000fe200078e00ff */
[----:B------:R2:W5:Y:S01]  /*13d0*/  @P0 LDG.E.128 R60, desc[UR10][R100.64] ;  /* 0x0000000a643c0981 */ /* 0x000562000c1e1d00 */
[----:B0-----:R-:W-:Y:S01]  /*13e0*/  SHF.L.U32 R83, R0, 0x10, RZ ;  /* 0x0000001000537819 */ /* 0x001fe200000006ff */
[----:B------:R-:W-:-:S04]  /*13f0*/  FMUL.FTZ R0, R166, R225 ;  /* 0x000000e1a6007220 */ /* 0x000fc80000410000 */
[----:B------:R-:W-:Y:S01]  /*1400*/  FMUL.FTZ R226, R146, R83 ;  /* 0x0000005392e27220 */ /* 0x000fe20000410000 */
[----:B------:R-:W-:Y:S01]  /*1410*/  FFMA.FTZ R76, R0, R221, RZ ;  /* 0x000000dd004c7223 */ /* 0x000fe200000100ff */
[C---:B------:R-:W-:Y:S02]  /*1420*/  FMUL.FTZ R225, R166.reuse, R227 ;  /* 0x000000e3a6e17220 */ /* 0x040fe40000410000 */
[----:B------:R-:W-:Y:S01]  /*1430*/  FADD.FTZ R77, R77, R226 ;  /* 0x000000e24d4d7221 */ /* 0x000fe20000010000 */
[----:B------:R-:W-:Y:S01]  /*1440*/  FFMA.FTZ R76, R233, R226, R76 ;  /* 0x000000e2e94c7223 */ /* 0x000fe2000001004c */
[----:B------:R-:W-:Y:S01]  /*1450*/  FMUL.FTZ R228, R145, R248 ;  /* 0x000000f891e47220 */ /* 0x000fe20000410000 */
[----:B------:R-:W-:Y:S01]  /*1460*/  FMUL.FTZ R235, R166, R235 ;  /* 0x000000eba6eb7220 */ /* 0x000fe20000410000 */
[----:B------:R-:W-:Y:S01]  /*1470*/  FADD.FTZ R77, R77, R222 ;  /* 0x000000de4d4d7221 */ /* 0x000fe20000010000 */
[----:B------:R-:W-:Y:S01]  /*1480*/  FFMA.FTZ R76, R225, R222, R76 ;  /* 0x000000dee14c7223 */ /* 0x000fe2000001004c */
[----:B------:R-:W-:Y:S01]  /*1490*/  SHF.L.U32 R90, R176, 0x10, RZ ;  /* 0x00000010b05a7819 */ /* 0x000fe200000006ff */
[----:B------:R-:W-:Y:S01]  /*14a0*/  FMUL.FTZ R223, R162, R195 ;  /* 0x000000c3a2df7220 */ /* 0x000fe20000410000 */
[----:B--2---:R-:W-:Y:S01]  /*14b0*/  FADD.FTZ R100, R77, R228 ;  /* 0x000000e44d647221 */ /* 0x004fe20000010000 */
[----:B------:R-:W-:Y:S01]  /*14c0*/  FMUL.FTZ R227, R166, R229 ;  /* 0x000000e5a6e37220 */ /* 0x000fe20000410000 */
[----:B------:R-:W-:Y:S01]  /*14d0*/  FFMA.FTZ R76, R235, R228, R76 ;  /* 0x000000e4eb4c7223 */ /* 0x000fe2000001004c */
[----:B------:R-:W-:Y:S01]  /*14e0*/  FMUL.FTZ R230, R144, R90 ;  /* 0x0000005a90e67220 */ /* 0x000fe20000410000 */
[----:B------:R-:W-:Y:S01]  /*14f0*/  FADD.FTZ R77, R100, R223 ;  /* 0x000000df644d7221 */ /* 0x000fe20000010000 */
[----:B------:R-:W-:Y:S01]  /*1500*/  FMUL.FTZ R237, R166, R237 ;  /* 0x000000eda6ed7220 */ /* 0x000fe20000410000 */
[----:B------:R-:W-:Y:S01]  /*1510*/  FFMA.FTZ R76, R227, R223, R76 ;  /* 0x000000dfe34c7223 */ /* 0x000fe2000001004c */
[----:B-1----:R-:W-:-:S04]  /*1520*/  @P0 IMAD.WIDE.U32 R80, R122, 0x10, R88 ;  /* 0x000000107a500825 */ /* 0x002fc800078e0058 */
[----:B------:R-:W-:Y:S01]  /*1530*/  FMUL.FTZ R224, R161, R197 ;  /* 0x000000c5a1e07220 */ /* 0x000fe20000410000 */
[----:B------:R-:W-:Y:S01]  /*1540*/  FADD.FTZ R77, R77, R230 ;  /* 0x000000e64d4d7221 */ /* 0x000fe20000010000 */
[----:B------:R-:W-:Y:S01]  /*1550*/  FMUL.FTZ R229, R166, R231 ;  /* 0x000000e7a6e57220 */ /* 0x000fe20000410000 */
[----:B------:R-:W-:Y:S02]  /*1560*/  IMAD.U32 R88, R180, 0x10000, RZ ;  /* 0x00010000b4587824 */ /* 0x000fe400078e00ff */
[----:B------:R-:W-:Y:S01]  /*1570*/  FFMA.FTZ R76, R237, R230, R76 ;  /* 0x000000e6ed4c7223 */ /* 0x000fe2000001004c */
[----:B------:R-:W-:Y:S01]  /*1580*/  FADD.FTZ R100, R77, R224 ;  /* 0x000000e04d647221 */ /* 0x000fe20000010000 */
[----:B------:R-:W-:Y:S01]  /*1590*/  FMUL.FTZ R239, R166, R239 ;  /* 0x000000efa6ef7220 */ /* 0x000fe20000410000 */
[----:B------:R-:W-:Y:S01]  /*15a0*/  FMUL.FTZ R231, R143, R88 ;  /* 0x000000588fe77220 */ /* 0x000fe20000410000 */
[----:B------:R-:W-:Y:S01]  /*15b0*/  FFMA.FTZ R76, R229, R224, R76 ;  /* 0x000000e0e54c7223 */ /* 0x000fe2000001004c */
[----:B------:R0:W5:Y:S01]  /*15c0*/  @P0 LDG.E.128 R64, desc[UR10][R80.64] ;  /* 0x0000000a50400981 */ /* 0x000162000c1e1d00 */
[----:B------:R-:W-:Y:S01]  /*15d0*/  FMUL.FTZ R200, R160, R203 ;  /* 0x000000cba0c87220 */ /* 0x000fe20000410000 */
[----:B------:R-:W-:Y:S01]  /*15e0*/  FADD.FTZ R77, R100, R231 ;  /* 0x000000e7644d7221 */ /* 0x000fe20000010000 */
[----:B------:R-:W-:Y:S01]  /*15f0*/  FMUL.FTZ R211, R166, R211 ;  /* 0x000000d3a6d37220 */ /* 0x000fe20000410000 */
[----:B------:R-:W-:Y:S01]  /*1600*/  FFMA.FTZ R76, R239, R231, R76 ;  /* 0x000000e7ef4c7223 */ /* 0x000fe2000001004c */
[----:B0-----:R-:W-:Y:S01]  /*1610*/  SHF.L.U32 R80, R172, 0x10, RZ ;  /* 0x00000010ac507819 */ /* 0x001fe200000006ff */
[----:B------:R-:W-:Y:S01]  /*1620*/  FADD.FTZ R77, R77, R200 ;  /* 0x000000c84d4d7221 */ /* 0x000fe20000010000 */
[----:B------:R-:W-:Y:S01]  /*1630*/  FMUL.FTZ R210, R166, R251 ;  /* 0x000000fba6d27220 */ /* 0x000fe20000410000 */
[----:B------:R-:W-:-:S02]  /*1640*/  FFMA.FTZ R81, R211, R200, R76 ;  /* 0x000000c8d3517223 */ /* 0x000fc4000001004c */
[----:B------:R-:W-:Y:S01]  /*1650*/  FMUL.FTZ R208, R142, R80 ;  /* 0x000000508ed07220 */ /* 0x000fe20000410000 */
[----:B------:R-:W-:Y:S02]  /*1660*/  IMAD.U32 R82, R170, 0x10000, RZ ;  /* 0x00010000aa527824 */ /* 0x000fe400078e00ff */
        /* <DEDUP_REMOVED lines=10> */
[----:B------:R-:W-:Y:S01]  /*1710*/  FADD.FTZ R77, R77, R212 ;  /* 0x000000d44d4d7221 */ /* 0x000fe20000010000 */
[----:B------:R-:W-:Y:S01]  /*1720*/  FMUL.FTZ R215, R166, R215 ;  /* 0x000000d7a6d77220 */ /* 0x000fe20000410000 */
[----:B------:R-:W-:Y:S01]  /*1730*/  FFMA.FTZ R76, R214, R212, R81 ;  /* 0x000000d4d64c7223 */ /* 0x000fe20000010051 */
[----:B------:R-:W-:Y:S01]  /*1740*/  FMUL.FTZ R216, R132, R84 ;  /* 0x0000005484d87220 */ /* 0x000fe20000410000 */
[----:B------:R-:W-:Y:S01]  /*1750*/  FADD.FTZ R77, R77, R204 ;  /* 0x000000cc4d4d7221 */ /* 0x000fe20000010000 */
[----:B------:R-:W-:Y:S01]  /*1760*/  FMUL.FTZ R218, R166, R179 ;  /* 0x000000b3a6da7220 */ /* 0x000fe20000410000 */
[----:B------:R-:W-:Y:S01]  /*1770*/  FFMA.FTZ R81, R215, R204, R76 ;  /* 0x000000ccd7517223 */ /* 0x000fe2000001004c */
[----:B------:R-:W-:-:S02]  /*1780*/  IMAD.U32 R86, R168, 0x10000, RZ ;  /* 0x00010000a8567824 */ /* 0x000fc400078e00ff */
        /* <DEDUP_REMOVED lines=53> */
[----:B------:R-:W-:Y:S01]  /*1ae0*/  FMUL.FTZ R106, R151, R243 ;  /* 0x000000f3976a7220 */ /* 0x000fe20000410000 */
[----:B------:R-:W-:Y:S01]  /*1af0*/  FADD.FTZ R77, R77, R102 ;  /* 0x000000664d4d7221 */ /* 0x000fe20000010000 */
[----:B------:R-:W-:-:S02]  /*1b00*/  IMAD.U32 R232, R232, 0x10000, RZ ;  /* 0x00010000e8e87824 */ /* 0x000fc400078e00ff */
[----:B------:R-:W-:Y:S01]  /*1b10*/  FMUL.FTZ R103, R166, R103 ;  /* 0x00000067a6677220 */ /* 0x000fe20000410000 */
[----:B------:R-:W-:Y:S01]  /*1b20*/  FFMA.FTZ R76, R104, R102, R81 ;  /* 0x00000066684c7223 */ /* 0x000fe20000010051 */
[----:B------:R-:W-:Y:S01]  /*1b30*/  PRMT R244, R78, 0x7632, R244 ;  /* 0x000076324ef47816 */ /* 0x000fe200000000f4 */
[----:B------:R-:W-:Y:S01]  /*1b40*/  FMUL.FTZ R168, R166, R105 ;  /* 0x00000069a6a87220 */ /* 0x000fe20000410000 */
[----:B------:R-:W-:Y:S01]  /*1b50*/  SHF.L.U32 R245, R78, 0x10, RZ ;  /* 0x000000104ef57819 */ /* 0x000fe200000006ff */
[----:B------:R-:W-:Y:S01]  /*1b60*/  FADD.FTZ R78, R77, R106 ;  /* 0x0000006a4d4e7221 */ /* 0x000fe20000010000 */
[----:B------:R-:W-:Y:S01]  /*1b70*/  FFMA.FTZ R77, R103, R106, R76 ;  /* 0x0000006a674d7223 */ /* 0x000fe2000001004c */
[----:B------:R-:W-:Y:S01]  /*1b80*/  FMUL.FTZ R105, R125, R232 ;  /* 0x000000e87d697220 */ /* 0x000fe20000410000 */
[----:B------:R-:W-:Y:S02]  /*1b90*/  IMAD.U32 R244, R244, 0x10000, RZ ;  /* 0x00010000f4f47824 */ /* 0x000fe400078e00ff */
[----:B------:R-:W-:Y:S01]  /*1ba0*/  FMUL.FTZ R107, R166, R107 ;  /* 0x0000006ba66b7220 */ /* 0x000fe20000410000 */
[----:B------:R-:W-:Y:S01]  /*1bb0*/  FMUL.FTZ R170, R150, R245 ;  /* 0x000000f596aa7220 */ /* 0x000fe20000410000 */
[----:B------:R-:W-:Y:S01]  /*1bc0*/  FADD.FTZ R81, R78, R105 ;  /* 0x000000694e517221 */ /* 0x000fe20000010000 */
[----:B------:R-:W-:Y:S01]  /*1bd0*/  FFMA.FTZ R76, R168, R105, R77 ;  /* 0x00000069a84c7223 */ /* 0x000fe2000001004d */
[C---:B------:R-:W-:Y:S01]  /*1be0*/  PRMT R246, R79.reuse, 0x7632, R246 ;  /* 0x000076324ff67816 */ /* 0x040fe200000000f6 */
[----:B------:R-:W-:Y:S01]  /*1bf0*/  FMUL.FTZ R172, R166, R171 ;  /* 0x000000aba6ac7220 */ /* 0x000fe20000410000 */
[----:B------:R-:W-:Y:S01]  /*1c00*/  SHF.L.U32 R247, R79, 0x10, RZ ;  /* 0x000000104ff77819 */ /* 0x000fe200000006ff */
[----:B------:R-:W-:Y:S01]  /*1c10*/  FADD.FTZ R78, R81, R170 ;  /* 0x000000aa514e7221 */ /* 0x000fe20000010000 */
[----:B------:R-:W-:Y:S01]  /*1c20*/  FFMA.FTZ R77, R107, R170, R76 ;  /* 0x000000aa6b4d7223 */ /* 0x000fe2000001004c */
[----:B------:R-:W-:Y:S01]  /*1c30*/  FMUL.FTZ R171, R124, R244 ;  /* 0x000000f47cab7220 */ /* 0x000fe20000410000 */
[----:B------:R-:W-:-:S02]  /*1c40*/  IMAD.U32 R246, R246, 0x10000, RZ ;  /* 0x00010000f6f67824 */ /* 0x000fc400078e00ff */
        /* <DEDUP_REMOVED lines=24> */
[----:B------:R-:W-:Y:S01]  /*1dd0*/  LOP3.LUT P0, RZ, R114, 0x1f, RZ, 0xc0, !PT ;  /* 0x0000001f72ff7812 */ /* 0x000fe2000780c0ff */
[----:B0-----:R-:W-:Y:S01]  /*1de0*/  FADD.FTZ R87, R85, R78 ;  /* 0x0000004e55577221 */ /* 0x001fe20000010000 */
[----:B-1----:R-:W-:-:S04]  /*1df0*/  FADD.FTZ R89, R252, R77 ;  /* 0x0000004dfc597221 */ /* 0x002fc80000010000 */
[----:B------:R-:W0:Y:S01]  /*1e00*/  SHFL.DOWN PT, R78, R87, 0x1, 0x1f ;  /* 0x08201f00574e7f89 */ /* 0x000e2200000e0000 */
[----:B------:R-:W1:Y:S03]  /*1e10*/  LDC.64 R76, c[0x0][0x380] ;  /* 0x0000e000ff4c7b82 */ /* 0x000e660000000a00 */
[----:B------:R-:W2:Y:S01]  /*1e20*/  SHFL.DOWN PT, R79, R89, 0x1, 0x1f ;  /* 0x08201f00594f7f89 */ /* 0x000ea200000e0000 */
[----:B------:R-:W-:Y:S01]  /*1e30*/  BSSY.RECONVERGENT B0, `(.L_x_374) ;  /* 0x000000d000007945 */ /* 0x000fe20003800200 */
[----:B0-----:R-:W-:Y:S01]  /*1e40*/  FADD.FTZ R78, R87, R78 ;  /* 0x0000004e574e7221 */ /* 0x001fe20000010000 */
[----:B--2---:R-:W-:Y:S02]  /*1e50*/  FADD.FTZ R79, R89, R79 ;  /* 0x0000004f594f7221 */ /* 0x004fe40000010000 */
[----:B------:R-:W-:Y:S05]  /*1e60*/  @P0 BRA `(.L_x_375) ;  /* 0x0000000000240947 */ /* 0x000fea0003800000 */
[----:B------:R-:W0:Y:S01]  /*1e70*/  S2R R114, SR_TID.X ;  /* 0x0000000000727919 */ /* 0x000e220000002100 */
[----:B------:R-:W2:Y:S01]  /*1e80*/  S2UR UR5, SR_CgaCtaId ;  /* 0x00000000000579c3 */ /* 0x000ea20000008800 */
[----:B------:R-:W-:Y:S02]  /*1e90*/  UMOV UR4, 0x400 ;  /* 0x0000040000047882 */ /* 0x000fe40000000000 */
[----:B--2---:R-:W-:-:S04]  /*1ea0*/  ULEA UR4, UR5, UR4, 0x18 ;  /* 0x0000000405047291 */ /* 0x004fc8000f8ec0ff */
[----:B------:R-:W-:Y:S02]  /*1eb0*/  UIADD3 UR5, UPT, UPT, UR4, 0x8040, URZ ;  /* 0x0000804004057890 */ /* 0x000fe4000fffe0ff */
[----:B------:R-:W-:Y:S01]  /*1ec0*/  @!UP1 UIADD3 UR5, UPT, UPT, UR4, 0x8000, URZ ;  /* 0x0000800004059890 */ /* 0x000fe2000fffe0ff */
[----:B0-----:R-:W-:-:S04]  /*1ed0*/  SHF.R.U32.HI R81, RZ, 0x2, R114 ;  /* 0x00000002ff517819 */ /* 0x001fc80000011672 */
[----:B------:R-:W-:-:S05]  /*1ee0*/  LOP3.LUT R81, R81, 0x38, RZ, 0xc0, !PT ;  /* 0x0000003851517812 */ /* 0x000fca00078ec0ff */
[----:B------:R0:W-:Y:S02]  /*1ef0*/  STS.64 [R81+UR5], R78 ;  /* 0x0000004e51007988 */ /* 0x0001e40008000a05 */
.L_x_375:
[----:B------:R-:W-:Y:S05]  /*1f00*/  BSYNC.RECONVERGENT B0 ;  /* 0x0000000000007941 */ /* 0x000fea0003800200 */
.L_x_374:
[----:B------:R-:W2:Y:S08]  /*1f10*/  S2UR UR5, SR_CgaCtaId ;  /* 0x00000000000579c3 */ /* 0x000eb00000008800 */
[----:B------:R-:W-:Y:S01]  /*1f20*/  BAR.SYNC.DEFER_BLOCKING 0x0 ;  /* 0x0000000000007b1d */ /* 0x000fe20000010000 */
[----:B-1----:R-:W-:Y:S01]  /*1f30*/  IADD3 R147, PT, PT, R147, R76, RZ ;  /* 0x0000004c93937210 */ /* 0x002fe20007ffe0ff */
[----:B------:R-:W-:Y:S01]  /*1f40*/  FADD.FTZ R119, R83, R119 ;  /* 0x0000007753777221 */ /* 0x000fe20000010000 */
[----:B------:R-:W-:Y:S01]  /*1f50*/  FFMA.FTZ R120, R233, R83, R120 ;  /* 0x00000053e9787223 */ /* 0x000fe20000010078 */
[----:B------:R-:W-:Y:S01]  /*1f60*/  FADD.FTZ R35, R80, R35 ;  /* 0x0000002350237221 */ /* 0x000fe20000010000 */
[----:B------:R-:W-:Y:S01]  /*1f70*/  ISETP.GE.AND P5, PT, R147, R77, PT ;  /* 0x0000004d9300720c */ /* 0x000fe20003fa6270 */
[----:B------:R-:W-:Y:S01]  /*1f80*/  UMOV UR4, 0x400 ;  /* 0x0000040000047882 */ /* 0x000fe20000000000 */
        /* <DEDUP_REMOVED lines=13> */
[----:B------:R-:W-:Y:S01]  /*2060*/  UISETP.NE.U32.AND UP0, UPT, UR16, URZ, UPT ;  /* 0x000000ff1000728c */ /* 0x000fe2000bf05070 */
[----:B------:R-:W-:Y:S01]  /*2070*/  ISETP.NE.AND P4, PT, RZ, UR13, PT ;  /* 0x0000000dff007c0c */ /* 0x000fe2000bf85270 */
[----:B------:R-:W-:Y:S01]  /*2080*/  FADD.FTZ R117, R178, R117 ;  /* 0x00000075b2757221 */ /* 0x000fe20000010000 */
[----:B--2---:R-:W-:Y:S01]  /*2090*/  ULEA UR4, UR5, UR4, 0x18 ;  /* 0x0000000405047291 */ /* 0x004fe2000f8ec0ff */
[----:B------:R-:W-:Y:S01]  /*20a0*/  FFMA.FTZ R118, R225, R178, R118 ;  /* 0x000000b2e1767223 */ /* 0x000fe20000010076 */
[----:B------:R-:W-:Y:S01]  /*20b0*/  UISETP.NE.AND.EX UP0, UPT, UR17, URZ, UPT, UP0 ;  /* 0x000000ff1100728c */ /* 0x000fe2000bf05300 */
[----:B------:R-:W-:Y:S01]  /*20c0*/  FADD.FTZ R30, R195, R30 ;  /* 0x0000001ec31e7221 */ /* 0x000fe20000010000 */
[----:B------:R-:W-:Y:S01]  /*20d0*/  UIADD3 UR5, UPT, UPT, UR4, 0x8040, URZ ;  /* 0x0000804004057890 */ /* 0x000fe2000fffe0ff */
[----:B------:R-:W-:Y:S01]  /*20e0*/  FFMA.FTZ R2, R227, R195, R2 ;  /* 0x000000c3e3027223 */ /* 0x000fe20000010002 */
[----:B------:R-:W-:Y:S01]  /*20f0*/  @!UP1 UIADD3 UR5, UPT, UPT, UR4, 0x8000, URZ ;  /* 0x0000800004059890 */ /* 0x000fe2000fffe0ff */
[----:B------:R-:W-:Y:S01]  /*2100*/  FADD.FTZ R32, R197, R32 ;  /* 0x00000020c5207221 */ /* 0x000fe20000010000 */
[----:B------:R-:W-:Y:S01]  /*2110*/  UIADD3 UR7, UPT, UPT, UR4, 0x8050, URZ ;  /* 0x0000805004077890 */ /* 0x000fe2000fffe0ff */
[----:B------:R-:W-:Y:S01]  /*2120*/  FFMA.FTZ R4, R229, R197, R4 ;  /* 0x000000c5e5047223 */ /* 0x000fe20000010004 */
[----:B------:R-:W-:Y:S01]  /*2130*/  @!UP1 UIADD3 UR7, UPT, UPT, UR4, 0x8010, URZ ;  /* 0x0000801004079890 */ /* 0x000fe2000fffe0ff */
[----:B------:R-:W-:Y:S01]  /*2140*/  FADD.FTZ R115, R248, R115 ;  /* 0x00000073f8737221 */ /* 0x000fe20000010000 */
[----:B------:R-:W-:Y:S01]  /*2150*/  FFMA.FTZ R116, R235, R248, R116 ;  /* 0x000000f8eb747223 */ /* 0x000fe20000010074 */
[----:B------:R-:W-:Y:S01]  /*2160*/  FADD.FTZ R34, R203, R34 ;  /* 0x00000022cb227221 */ /* 0x000fe20000010000 */
[----:B------:R-:W-:Y:S01]  /*2170*/  FFMA.FTZ R6, R211, R203, R6 ;  /* 0x000000cbd3067223 */ /* 0x000fe20000010006 */
[----:B0-----:R-:W0:Y:S01]  /*2180*/  LDS.128 R76, [UR5] ;  /* 0x00000005ff4c7984 */ /* 0x001e220008000c00 */
[----:B------:R-:W-:Y:S01]  /*2190*/  UIADD3 UR5, UPT, UPT, UR4, 0x8060, URZ ;  /* 0x0000806004057890 */ /* 0x000fe2000fffe0ff */
[----:B------:R-:W-:Y:S01]  /*21a0*/  FADD.FTZ R36, R205, R36 ;  /* 0x00000024cd247221 */ /* 0x000fe20000010000 */
[----:B------:R-:W-:Y:S01]  /*21b0*/  @!UP1 UIADD3 UR5, UPT, UPT, UR4, 0x8020, URZ ;  /* 0x0000802004059890 */ /* 0x000fe2000fffe0ff */
[----:B------:R-:W1:Y:S01]  /*21c0*/  LDS.128 R80, [UR7] ;  /* 0x00000007ff507984 */ /* 0x000e620008000c00 */
[----:B------:R-:W-:Y:S01]  /*21d0*/  UIADD3 UR7, UPT, UPT, UR4, 0x8070, URZ ;  /* 0x0000807004077890 */ /* 0x000fe2000fffe0ff */
[----:B------:R-:W-:Y:S01]  /*21e0*/  FFMA.FTZ R8, R213, R205, R8 ;  /* 0x000000cdd5087223 */ /* 0x000fe20000010008 */
[----:B------:R-:W-:Y:S01]  /*21f0*/  @!UP1 UIADD3 UR7, UPT, UPT, UR4, 0x8030, URZ ;  /* 0x0000803004079890 */ /* 0x000fe2000fffe0ff */
[----:B------:R-:W-:Y:S01]  /*2200*/  FADD.FTZ R38, R207, R38 ;  /* 0x00000026cf267221 */ /* 0x000fe20000010000 */
[----:B------:R-:W-:Y:S01]  /*2210*/  FFMA.FTZ R10, R215, R207, R10 ;  /* 0x000000cfd70a7223 */ /* 0x000fe2000001000a */
[----:B------:R-:W-:Y:S01]  /*2220*/  FADD.FTZ R40, R209, R40 ;  /* 0x00000028d1287221 */ /* 0x000fe20000010000 */
[----:B------:R-:W-:Y:S01]  /*2230*/  FFMA.FTZ R12, R217, R209, R12 ;  /* 0x000000d1d90c7223 */ /* 0x000fe2000001000c */
[----:B------:R-:W2:Y:S01]  /*2240*/  LDS.128 R84, [UR5] ;  /* 0x00000005ff547984 */ /* 0x000ea20008000c00 */
[----:B------:R-:W-:Y:S01]  /*2250*/  FADD.FTZ R42, R201, R42 ;  /* 0x0000002ac92a7221 */ /* 0x000fe20000010000 */
[----:B------:R-:W-:Y:S01]  /*2260*/  FFMA.FTZ R14, R181, R201, R14 ;  /* 0x000000c9b50e7223 */ /* 0x000fe2000001000e */
[----:B------:R-:W-:Y:S01]  /*2270*/  FADD.FTZ R44, R198, R44 ;  /* 0x0000002cc62c7221 */ /* 0x000fe20000010000 */
[----:B------:R-:W3:Y:S01]  /*2280*/  LDS.128 R88, [UR7] ;  /* 0x00000007ff587984 */ /* 0x000ee20008000c00 */
        /* <DEDUP_REMOVED lines=23> */
[----:B0-----:R-:W-:Y:S01]  /*2400*/  FADD.FTZ R177, RZ, R76 ;  /* 0x0000004cffb17221 */ /* 0x001fe20000010000 */
[----:B------:R-:W-:Y:S01]  /*2410*/  FADD.FTZ R76, RZ, R77 ;  /* 0x0000004dff4c7221 */ /* 0x000fe20000010000 */
[----:B------:R-:W-:Y:S01]  /*2420*/  FADD.FTZ R109, R232, R109 ;  /* 0x0000006de86d7221 */ /* 0x000fe20000010000 */
[----:B------:R-:W-:Y:S01]  /*2430*/  FFMA.FTZ R25, R168, R232, R25 ;  /* 0x000000e8a8197223 */ /* 0x000fe20000010019 */
[----:B------:R-:W-:Y:S01]  /*2440*/  FADD.FTZ R177, R78, R177 ;  /* 0x000000b14eb17221 */ /* 0x000fe20000010000 */
[----:B------:R-:W-:Y:S01]  /*2450*/  FADD.FTZ R76, R79, R76 ;  /* 0x0000004c4f4c7221 */ /* 0x000fe20000010000 */
[----:B------:R-:W-:Y:S01]  /*2460*/  FADD.FTZ R111, R244, R111 ;  /* 0x0000006ff46f7221 */ /* 0x000fe20000010000 */
[----:B------:R-:W-:Y:S01]  /*2470*/  FFMA.FTZ R27, R172, R244, R27 ;  /* 0x000000f4ac1b7223 */ /* 0x000fe2000001001b */
[----:B-1----:R-:W-:Y:S01]  /*2480*/  FADD.FTZ R177, R177, R80 ;  /* 0x00000050b1b17221 */ /* 0x002fe20000010000 */
[----:B------:R-:W-:Y:S01]  /*2490*/  FADD.FTZ R76, R76, R81 ;  /* 0x000000514c4c7221 */ /* 0x000fe20000010000 */
[----:B------:R-:W-:Y:S01]  /*24a0*/  FADD.FTZ R113, R246, R113 ;  /* 0x00000071f6717221 */ /* 0x000fe20000010000 */
[----:B------:R-:W-:Y:S01]  /*24b0*/  FFMA.FTZ R29, R176, R246, R29 ;  /* 0x000000f6b01d7223 */ /* 0x000fe2000001001d */
[----:B------:R-:W-:Y:S01]  /*24c0*/  FADD.FTZ R177, R82, R177 ;  /* 0x000000b152b17221 */ /* 0x000fe20000010000 */
[----:B------:R-:W-:-:S03]  /*24d0*/  FADD.FTZ R76, R83, R76 ;  /* 0x0000004c534c7221 */ /* 0x000fc60000010000 */
[----:B--2---:R-:W-:Y:S01]  /*24e0*/  FADD.FTZ R177, R177, R84 ;  /* 0x00000054b1b17221 */ /* 0x004fe20000010000 */
[----:B------:R-:W-:-:S03]  /*24f0*/  FADD.FTZ R76, R76, R85 ;  /* 0x000000554c4c7221 */ /* 0x000fc60000010000 */
[----:B------:R-:W-:Y:S01]  /*2500*/  FADD.FTZ R177, R86, R177 ;  /* 0x000000b156b17221 */ /* 0x000fe20000010000 */
[----:B------:R-:W-:-:S03]  /*2510*/  FADD.FTZ R76, R87, R76 ;  /* 0x0000004c574c7221 */ /* 0x000fc60000010000 */
[----:B---3--:R-:W-:Y:S01]  /*2520*/  FADD.FTZ R177, R177, R88 ;  /* 0x00000058b1b17221 */ /* 0x008fe20000010000 */
[----:B------:R-:W-:-:S03]  /*2530*/  FADD.FTZ R76, R76, R89 ;  /* 0x000000594c4c7221 */ /* 0x000fc60000010000 */
[----:B------:R-:W-:Y:S01]  /*2540*/  FADD.FTZ R90, R90, R177 ;  /* 0x000000b15a5a7221 */ /* 0x000fe20000010000 */
[----:B------:R-:W-:-:S03]  /*2550*/  FADD.FTZ R91, R91, R76 ;  /* 0x0000004c5b5b7221 */ /* 0x000fc60000010000 */
[----:B------:R-:W-:Y:S01]  /*2560*/  FMUL.FTZ R90, R90, UR15 ;  /* 0x0000000f5a5a7c20 */ /* 0x000fe20008410000 */
[----:B------:R-:W-:-:S04]  /*2570*/  FMUL.FTZ R91, R91, UR15 ;  /* 0x0000000f5b5b7c20 */ /* 0x000fc80008410000 */
[----:B------:R-:W-:Y:S01]  /*2580*/  FSEL R90, R90, RZ, !P4 ;  /* 0x000000ff5a5a7208 */ /* 0x000fe20006000000 */
[----:B------:R-:W-:Y:S06]  /*2590*/  BRA.U UP0, `(.L_x_376) ;  /* 0x0000001100187547 */ /* 0x000fec000b800000 */
[----:B------:R-:W0:Y:S02]  /*25a0*/  LDC.64 R82, c[0x0][0x438] ;  /* 0x00010e00ff527b82 */ /* 0x000e240000000a00 */
[----:B0-----:R-:W-:-:S04]  /*25b0*/  ISETP.NE.U32.AND P0, PT, R82, RZ, PT ;  /* 0x000000ff5200720c */ /* 0x001fc80003f05070 */
[----:B------:R-:W-:-:S13]  /*25c0*/  ISETP.NE.AND.EX P0, PT, R83, RZ, PT, P0 ;  /* 0x000000ff5300720c */ /* 0x000fda0003f05300 */
[----:B------:R-:W-:Y:S05]  /*25d0*/  @P0 BRA `(.L_x_377) ;  /* 0x0000000400d40947 */ /* 0x000fea0003800000 */
[----:B------:R-:W-:Y:S01]  /*25e0*/  UMOV UR4, UR8 ;  /* 0x0000000800047c82 */ /* 0x000fe20008000000 */
[----:B------:R-:W-:Y:S01]  /*25f0*/  UMOV UR5, UR9 ;  /* 0x0000000900057c82 */ /* 0x000fe20008000000 */
[----:B------:R-:W-:-:S04]  /*2600*/  UISETP.NE.U32.AND UP0, UPT, UR4, URZ, UPT ;  /* 0x000000ff0400728c */ /* 0x000fc8000bf05070 */
[----:B------:R-:W-:-:S09]  /*2610*/  UISETP.NE.AND.EX UP0, UPT, UR5, URZ, UPT, UP0 ;  /* 0x000000ff0500728c */ /* 0x000fd2000bf05300 */
[----:B------:R-:W-:Y:S05]  /*2620*/  BRA.U UP0, `(.L_x_378) ;  /* 0x0000000100d87547 */ /* 0x000fea000b800000 */
[-CC-:B------:R-:W-:Y:S01]  /*2630*/  FFMA.FTZ R76, R227, R91.reuse, R90.reuse ;  /* 0x0000005be34c7223 */ /* 0x180fe2000001005a */
[-CC-:B------:R-:W-:Y:S01]  /*2640*/  FFMA.FTZ R237, R237, R91.reuse, R90.reuse ;  /* 0x0000005beded7223 */ /* 0x180fe2000001005a */
[-CC-:B------:R-:W-:Y:S01]  /*2650*/  FFMA.FTZ R229, R229, R91.reuse, R90.reuse ;  /* 0x0000005be5e57223 */ /* 0x180fe2000001005a */
[-C--:B------:R-:W-:Y:S01]  /*2660*/  FFMA.FTZ R233, R233, R91.reuse, R90 ;  /* 0x0000005be9e97223 */ /* 0x080fe2000001005a */
[----:B------:R-:W-:Y:S01]  /*2670*/  FADD.FTZ R223, R223, -R76 ;  /* 0x8000004cdfdf7221 */ /* 0x000fe20000010000 */
[-CC-:B------:R-:W-:Y:S01]  /*2680*/  FFMA.FTZ R76, R239, R91.reuse, R90.reuse ;  /* 0x0000005bef4c7223 */ /* 0x180fe2000001005a */
[----:B------:R-:W-:Y:S01]  /*2690*/  FADD.FTZ R237, R230, -R237 ;  /* 0x800000ede6ed7221 */ /* 0x000fe20000010000 */
[----:B------:R-:W-:Y:S01]  /*26a0*/  FADD.FTZ R229, R224, -R229 ;  /* 0x800000e5e0e57221 */ /* 0x000fe20000010000 */
[-C--:B------:R-:W-:Y:S01]  /*26b0*/  FFMA.FTZ R225, R225, R91.reuse, R90 ;  /* 0x0000005be1e17223 */ /* 0x080fe2000001005a */
[----:B------:R-:W-:Y:S01]  /*26c0*/  FADD.FTZ R231, R231, -R76 ;  /* 0x8000004ce7e77221 */ /* 0x000fe20000010000 */
[-CC-:B------:R-:W-:Y:S01]  /*26d0*/  FFMA.FTZ R235, R235, R91.reuse, R90.reuse ;  /* 0x0000005bebeb7223 */ /* 0x180fe2000001005a */
[----:B------:R-:W-:Y:S01]  /*26e0*/  FFMA.FTZ R0, R0, R91, R90 ;  /* 0x0000005b00007223 */ /* 0x000fe2000001005a */
[C---:B------:R-:W-:Y:S01]  /*26f0*/  FMUL.FTZ R229, R166.reuse, R229 ;  /* 0x000000e5a6e57220 */ /* 0x040fe20000410000 */
[C---:B------:R-:W-:Y:S01]  /*2700*/  FMUL.FTZ R231, R166.reuse, R231 ;  /* 0x000000e7a6e77220 */ /* 0x040fe20000410000 */
[C---:B------:R-:W-:Y:S01]  /*2710*/  FMUL.FTZ R223, R166.reuse, R223 ;  /* 0x000000dfa6df7220 */ /* 0x040fe20000410000 */
[----:B------:R-:W-:Y:S01]  /*2720*/  FMUL.FTZ R237, R166, R237 ;  /* 0x000000eda6ed7220 */ /* 0x000fe20000410000 */
[----:B------:R-:W-:Y:S01]  /*2730*/  FADD.FTZ R233, R226, -R233 ;  /* 0x800000e9e2e97221 */ /* 0x000fe20000010000 */
[----:B------:R-:W-:Y:S01]  /*2740*/  FADD.FTZ R225, R222, -R225 ;  /* 0x800000e1dee17221 */ /* 0x000fe20000010000 */
[----:B------:R-:W-:Y:S01]  /*2750*/  FADD.FTZ R235, R228, -R235 ;  /* 0x800000ebe4eb7221 */ /* 0x000fe20000010000 */
[----:B------:R-:W-:Y:S01]  /*2760*/  FADD.FTZ R221, R221, -R0 ;  /* 0x80000000dddd7221 */ /* 0x000fe20000010000 */
[----:B-----5:R-:W-:Y:S01]  /*2770*/  ISETP.GE.U32.AND P0, PT, R98, RZ, PT ;  /* 0x000000ff6200720c */ /* 0x020fe20003f06070 */
[----:B------:R-:W-:Y:S01]  /*2780*/  FMUL.FTZ R231, R231, UR6 ;  /* 0x00000006e7e77c20 */ /* 0x000fe20008410000 */
[----:B------:R-:W-:Y:S01]  /*2790*/  FMUL.FTZ R229, R229, UR6 ;  /* 0x00000006e5e57c20 */ /* 0x000fe20008410000 */
[----:B------:R-:W-:Y:S01]  /*27a0*/  FMUL.FTZ R223, R223, UR6 ;  /* 0x00000006dfdf7c20 */ /* 0x000fe20008410000 */
[----:B------:R-:W-:Y:S01]  /*27b0*/  FMUL.FTZ R237, R237, UR6 ;  /* 0x00000006eded7c20 */ /* 0x000fe20008410000 */
[C---:B------:R-:W-:Y:S01]  /*27c0*/  LOP3.LUT P2, RZ, R99.reuse, 0xff0000, RZ, 0xc0, !PT ;  /* 0x00ff000063ff7812 */ /* 0x040fe2000784c0ff */
[C---:B------:R-:W-:Y:S01]  /*27d0*/  FMUL.FTZ R233, R166.reuse, R233 ;  /* 0x000000e9a6e97220 */ /* 0x040fe20000410000 */
[C---:B------:R-:W-:Y:S01]  /*27e0*/  LOP3.LUT P3, RZ, R99.reuse, 0xff, RZ, 0xc0, !PT ;  /* 0x000000ff63ff7812 */ /* 0x040fe2000786c0ff */
[C---:B------:R-:W-:Y:S01]  /*27f0*/  FMUL.FTZ R225, R166.reuse, R225 ;  /* 0x000000e1a6e17220 */ /* 0x040fe20000410000 */
[C---:B------:R-:W-:Y:S01]  /*2800*/  ISETP.GE.U32.AND.EX P0, PT, R99.reuse, 0x1000000, PT, P0 ;  /* 0x010000006300780c */ /* 0x040fe20003f06100 */
[C---:B------:R-:W-:Y:S01]  /*2810*/  FMUL.FTZ R235, R166.reuse, R235 ;  /* 0x000000eba6eb7220 */ /* 0x040fe20000410000 */
[----:B------:R-:W-:Y:S01]  /*2820*/  LOP3.LUT P6, RZ, R99, 0xff00, RZ, 0xc0, !PT ;  /* 0x0000ff0063ff7812 */ /* 0x000fe200078cc0ff */
[----:B------:R-:W-:Y:S01]  /*2830*/  FMUL.FTZ R221, R166, R221 ;  /* 0x000000dda6dd7220 */ /* 0x000fe20000410000 */
[----:B------:R-:W-:Y:S01]  /*2840*/  FSEL R80, R231, RZ, P0 ;  /* 0x000000ffe7507208 */ /* 0x000fe20000000000 */
[----:B------:R-:W-:Y:S01]  /*2850*/  FMUL.FTZ R233, R233, UR6 ;  /* 0x00000006e9e97c20 */ /* 0x000fe20008410000 */
[----:B------:R-:W-:Y:S01]  /*2860*/  FSEL R79, R229, RZ, P2 ;  /* 0x000000ffe54f7208 */ /* 0x000fe20001000000 */
[----:B------:R-:W-:Y:S01]  /*2870*/  FMUL.FTZ R225, R225, UR6 ;  /* 0x00000006e1e17c20 */ /* 0x000fe20008410000 */
[----:B------:R-:W-:Y:S01]  /*2880*/  FSEL R78, R223, RZ, P3 ;  /* 0x000000ffdf4e7208 */ /* 0x000fe20001800000 */
[----:B------:R-:W-:Y:S01]  /*2890*/  FMUL.FTZ R235, R235, UR6 ;  /* 0x00000006ebeb7c20 */ /* 0x000fe20008410000 */
[----:B------:R-:W-:Y:S01]  /*28a0*/  FMUL.FTZ R221, R221, UR6 ;  /* 0x00000006dddd7c20 */ /* 0x000fe20008410000 */
[----:B------:R-:W-:-:S02]  /*28b0*/  FSEL R237, R237, RZ, P6 ;  /* 0x000000ffeded7208 */ /* 0x000fc40003000000 */
[C---:B------:R-:W-:Y:S02]  /*28c0*/  LOP3.LUT P0, RZ, R98.reuse, 0xff0000, RZ, 0xc0, !PT ;  /* 0x00ff000062ff7812 */ /* 0x040fe4000780c0ff */
[C---:B------:R-:W-:Y:S02]  /*28d0*/  LOP3.LUT P2, RZ, R98.reuse, 0xff000000, RZ, 0xc0, !PT ;  /* 0xff00000062ff7812 */ /* 0x040fe4000784c0ff */
[C---:B------:R-:W-:Y:S02]  /*28e0*/  LOP3.LUT P3, RZ, R98.reuse, 0xff00, RZ, 0xc0, !PT ;  /* 0x0000ff0062ff7812 */ /* 0x040fe4000786c0ff */
[----:B------:R-:W-:Y:S02]  /*28f0*/  LOP3.LUT P6, RZ, R98, 0xff, RZ, 0xc0, !PT ;  /* 0x000000ff62ff7812 */ /* 0x000fe400078cc0ff */
[----:B------:R-:W-:Y:S02]  /*2900*/  FSEL R77, R225, RZ, P0 ;  /* 0x000000ffe14d7208 */ /* 0x000fe40000000000 */
[----:B------:R-:W-:-:S02]  /*2910*/  FSEL R0, R235, RZ, P2 ;  /* 0x000000ffeb007208 */ /* 0x000fc40001000000 */
[----:B------:R-:W-:Y:S02]  /*2920*/  FSEL R233, R233, RZ, P3 ;  /* 0x000000ffe9e97208 */ /* 0x000fe40001800000 */
[----:B------:R-:W-:Y:S02]  /*2930*/  FSEL R76, R221, RZ, P6 ;  /* 0x000000ffdd4c7208 */ /* 0x000fe40003000000 */
[----:B------:R-:W-:Y:S02]  /*2940*/  F2FP.BF16.F32.PACK_AB R79, R80, R79 ;  /* 0x0000004f504f723e */ /* 0x000fe400000010ff */
[----:B------:R-:W-:Y:S02]  /*2950*/  F2FP.BF16.F32.PACK_AB R78, R237, R78 ;  /* 0x0000004eed4e723e */ /* 0x000fe400000010ff */
[----:B------:R-:W-:Y:S02]  /*2960*/  F2FP.BF16.F32.PACK_AB R77, R0, R77 ;  /* 0x0000004d004d723e */ /* 0x000fe400000010ff */
[----:B------:R-:W-:Y:S01]  /*2970*/  F2FP.BF16.F32.PACK_AB R76, R233, R76 ;  /* 0x0000004ce94c723e */ /* 0x000fe200000010ff */
[----:B------:R-:W-:Y:S06]  /*2980*/  BRA `(.L_x_379) ;  /* 0x0000002000807947 */ /* 0x000fec0003800000 */
.L_x_378:
[-CC-:B------:R-:W-:Y:S01]  /*2990*/  FFMA.FTZ R74, R239, R91.reuse, R90.reuse ;  /* 0x0000005bef4a7223 */ /* 0x180fe2000001005a */
[-CC-:B------:R-:W-:Y:S01]  /*29a0*/  FFMA.FTZ R237, R237, R91.reuse, R90.reuse ;  /* 0x0000005beded7223 */ /* 0x180fe2000001005a */
[-C--:B------:R-:W-:Y:S01]  /*29b0*/  FFMA.FTZ R72, R227, R91.reuse, R90 ;  /* 0x0000005be3487223 */ /* 0x080fe2000001005a */
[----:B-----5:R-:W-:Y:S01]  /*29c0*/  ISETP.GE.U32.AND P0, PT, R98, RZ, PT ;  /* 0x000000ff6200720c */ /* 0x020fe20003f06070 */
[----:B------:R-:W-:Y:S01]  /*29d0*/  FADD.FTZ R231, R231, -R74 ;  /* 0x8000004ae7e77221 */ /* 0x000fe20000010000 */
[----:B------:R-:W-:Y:S01]  /*29e0*/  FADD.FTZ R237, R230, -R237 ;  /* 0x800000ede6ed7221 */ /* 0x000fe20000010000 */
[----:B------:R-:W-:Y:S01]  /*29f0*/  FFMA.FTZ R229, R229, R91, R90 ;  /* 0x0000005be5e57223 */ /* 0x000fe2000001005a */
[----:B------:R-:W-:Y:S01]  /*2a00*/  FADD.FTZ R223, R223, -R72 ;  /* 0x80000048dfdf7221 */ /* 0x000fe20000010000 */
[C---:B------:R-:W-:Y:S01]  /*2a10*/  FMUL.FTZ R78, R166.reuse, R231 ;  /* 0x000000e7a64e7220 */ /* 0x040fe20000410000 */
[----:B------:R-:W-:Y:S01]  /*2a20*/  ISETP.GE.U32.AND.EX P0, PT, R99, 0x1000000, PT, P0 ;  /* 0x010000006300780c */ /* 0x000fe20003f06100 */
[----:B------:R-:W-:Y:S01]  /*2a30*/  FMUL.FTZ R237, R166, R237 ;  /* 0x000000eda6ed7220 */ /* 0x000fe20000410000 */
[----:B------:R-:W-:Y:S01]  /*2a40*/  FADD.FTZ R229, R224, -R229 ;  /* 0x800000e5e0e57221 */ /* 0x000fe20000010000 */
[----:B------:R-:W-:Y:S01]  /*2a50*/  FMUL.FTZ R73, R78, UR6 ;  /* 0x000000064e497c20 */ /* 0x000fe20008410000 */
[----:B------:R-:W-:Y:S01]  /*2a60*/  FMUL.FTZ R74, R166, R223 ;  /* 0x000000dfa64a7220 */ /* 0x000fe20000410000 */
[-CC-:B------:R-:W-:Y:S01]  /*2a70*/  FFMA.FTZ R225, R225, R91.reuse, R90.reuse ;  /* 0x0000005be1e17223 */ /* 0x180fe2000001005a */
[-CC-:B------:R-:W-:Y:S01]  /*2a80*/  FFMA.FTZ R235, R235, R91.reuse, R90.reuse ;  /* 0x0000005bebeb7223 */ /* 0x180fe2000001005a */
[-CC-:B------:R-:W-:Y:S01]  /*2a90*/  FFMA.FTZ R233, R233, R91.reuse, R90.reuse ;  /* 0x0000005be9e97223 */ /* 0x180fe2000001005a */
[----:B------:R-:W-:Y:S01]  /*2aa0*/  FSEL R86, R73, RZ, P0 ;  /* 0x000000ff49567208 */ /* 0x000fe20000000000 */
[----:B------:R-:W-:Y:S01]  /*2ab0*/  FMUL.FTZ R73, R237, UR6 ;  /* 0x00000006ed497c20 */ /* 0x000fe20008410000 */
[----:B------:R-:W-:Y:S01]  /*2ac0*/  FFMA.FTZ R0, R0, R91, R90 ;  /* 0x0000005b00007223 */ /* 0x000fe2000001005a */
[C---:B------:R-:W-:Y:S01]  /*2ad0*/  LOP3.LUT P3, RZ, R99.reuse, 0xff00, RZ, 0xc0, !PT ;  /* 0x0000ff0063ff7812 */ /* 0x040fe2000786c0ff */
[----:B------:R-:W-:Y:S01]  /*2ae0*/  FMUL.FTZ R75, R166, R229 ;  /* 0x000000e5a64b7220 */ /* 0x000fe20000410000 */
[----:B------:R-:W-:Y:S01]  /*2af0*/  FMUL.FTZ R72, R74, UR6 ;  /* 0x000000064a487c20 */ /* 0x000fe20008410000 */
[----:B------:R-:W-:Y:S01]  /*2b00*/  FADD.FTZ R225, R222, -R225 ;  /* 0x800000e1dee17221 */ /* 0x000fe20000010000 */
[----:B------:R-:W-:Y:S01]  /*2b10*/  FADD.FTZ R235, R228, -R235 ;  /* 0x800000ebe4eb7221 */ /* 0x000fe20000010000 */
[----:B------:R-:W-:Y:S01]  /*2b20*/  LOP3.LUT P6, RZ, R99, 0xff, RZ, 0xc0, !PT ;  /* 0x000000ff63ff7812 */ /* 0x000fe200078cc0ff */
[----:B------:R-:W-:Y:S01]  /*2b30*/  FADD.FTZ R233, R226, -R233 ;  /* 0x800000e9e2e97221 */ /* 0x000fe20000010000 */
[----:B------:R-:W-:Y:S01]  /*2b40*/  FADD.FTZ R221, R221, -R0 ;  /* 0x80000000dddd7221 */ /* 0x000fe20000010000 */
[----:B------:R-:W-:Y:S01]  /*2b50*/  FSEL R85, R73, RZ, P3 ;  /* 0x000000ff49557208 */ /* 0x000fe20001800000 */
[----:B------:R-:W-:Y:S01]  /*2b60*/  FMUL.FTZ R76, R75, UR6 ;  /* 0x000000064b4c7c20 */ /* 0x000fe20008410000 */
[C---:B------:R-:W-:Y:S01]  /*2b70*/  FMUL.FTZ R73, R166.reuse, R225 ;  /* 0x000000e1a6497220 */ /* 0x040fe20000410000 */
[C---:B------:R-:W-:Y:S01]  /*2b80*/  FMUL.FTZ R0, R166.reuse, R235 ;  /* 0x000000eba6007220 */ /* 0x040fe20000410000 */
[----:B------:R-:W-:Y:S01]  /*2b90*/  LOP3.LUT P2, RZ, R99, 0xff0000, RZ, 0xc0, !PT ;  /* 0x00ff000063ff7812 */ /* 0x000fe2000784c0ff */
[----:B------:R-:W-:Y:S01]  /*2ba0*/  FMUL.FTZ R233, R166, R233 ;  /* 0x000000e9a6e97220 */ /* 0x000fe20000410000 */
[----:B------:R-:W-:Y:S01]  /*2bb0*/  FSEL R84, R72, RZ, P6 ;  /* 0x000000ff48547208 */ /* 0x000fe20003000000 */
[----:B------:R-:W-:Y:S01]  /*2bc0*/  FMUL.FTZ R72, R166, R221 ;  /* 0x000000dda6487220 */ /* 0x000fe20000410000 */
[----:B------:R-:W-:Y:S01]  /*2bd0*/  F2FP.BF16.F32.PACK_AB R75, R78, R75 ;  /* 0x0000004b4e4b723e */ /* 0x000fe200000010ff */
[----:B------:R-:W-:Y:S01]  /*2be0*/  FMUL.FTZ R77, R73, UR6 ;  /* 0x00000006494d7c20 */ /* 0x000fe20008410000 */
[----:B------:R-:W-:Y:S01]  /*2bf0*/  FSEL R79, R76, RZ, P2 ;  /* 0x000000ff4c4f7208 */ /* 0x000fe20001000000 */
[C---:B------:R-:W-:Y:S01]  /*2c00*/  FMUL.FTZ R78, R0.reuse, UR6 ;  /* 0x00000006004e7c20 */ /* 0x040fe20008410000 */
[----:B------:R-:W-:Y:S01]  /*2c10*/  F2FP.BF16.F32.PACK_AB R73, R0, R73 ;  /* 0x000000490049723e */ /* 0x000fe200000010ff */
        /* <DEDUP_REMOVED lines=14> */
[----:B------:R-:W-:-:S02]  /*2d00*/  F2FP.BF16.F32.PACK_AB R77, R80, R77 ;  /* 0x0000004d504d723e */ /* 0x000fc400000010ff */
[----:B------:R-:W-:Y:S01]  /*2d10*/  F2FP.BF16.F32.PACK_AB R76, R81, R0 ;  /* 0x00000000514c723e */ /* 0x000fe200000010ff */
[----:B------:R-:W-:Y:S06]  /*2d20*/  BRA `(.L_x_379) ;  /* 0x0000001c00987947 */ /* 0x000fec0003800000 */
.L_x_377:
[----:B------:R-:W-:Y:S01]  /*2d30*/  UMOV UR4, UR8 ;  /* 0x0000000800047c82 */ /* 0x000fe20008000000 */
[----:B------:R-:W-:Y:S01]  /*2d40*/  UMOV UR5, UR9 ;  /* 0x0000000900057c82 */ /* 0x000fe20008000000 */
        /* <DEDUP_REMOVED lines=8> */
[----:B------:R-:W-:Y:S01]  /*2dd0*/  FADD.FTZ R80, R224, -R229 ;  /* 0x800000e5e0507221 */ /* 0x000fe20000010000 */
[--C-:B------:R-:W-:Y:S01]  /*2de0*/  FADD.FTZ R78, R223, -R76.reuse ;  /* 0x8000004cdf4e7221 */ /* 0x100fe20000010000 */
[----:B------:R-:W-:Y:S01]  /*2df0*/  PRMT R76, R55, 0x7632, R76 ;  /* 0x00007632374c7816 */ /* 0x000fe2000000004c */
[-CC-:B------:R-:W-:Y:S01]  /*2e00*/  FFMA.FTZ R0, R0, R91.reuse, R90.reuse ;  /* 0x0000005b00007223 */ /* 0x180fe2000001005a */
[--C-:B------:R-:W-:Y:S01]  /*2e10*/  FFMA.FTZ R80, R166, R80, R77.reuse ;  /* 0x00000050a6507223 */ /* 0x100fe2000001004d */
[----:B------:R-:W-:Y:S01]  /*2e20*/  PRMT R77, R54, 0x7632, R77 ;  /* 0x00007632364d7816 */ /* 0x000fe2000000004d */
[----:B------:R-:W-:Y:S01]  /*2e30*/  FFMA.FTZ R237, R237, R91, R90 ;  /* 0x0000005beded7223 */ /* 0x000fe2000001005a */
[----:B------:R-:W-:-:S02]  /*2e40*/  IMAD.U32 R81, R76, 0x10000, RZ ;  /* 0x000100004c517824 */ /* 0x000fc400078e00ff */
[----:B------:R-:W-:Y:S01]  /*2e50*/  FADD.FTZ R86, R221, -R0 ;  /* 0x80000000dd567221 */ /* 0x000fe20000010000 */
[----:B------:R-:W-:Y:S01]  /*2e60*/  IMAD.U32 R79, R54, 0x10000, RZ ;  /* 0x00010000364f7824 */ /* 0x000fe200078e00ff */
[----:B------:R-:W-:Y:S01]  /*2e70*/  SHF.L.U32 R87, R77, 0x10, RZ ;  /* 0x000000104d577819 */ /* 0x000fe200000006ff */
[-C--:B------:R-:W-:Y:S01]  /*2e80*/  FFMA.FTZ R225, R225, R91.reuse, R90 ;  /* 0x0000005be1e17223 */ /* 0x080fe2000001005a */
[----:B------:R-:W-:Y:S01]  /*2e90*/  FADD.FTZ R237, R230, -R237 ;  /* 0x800000ede6ed7221 */ /* 0x000fe20000010000 */
[----:B------:R-:W-:Y:S01]  /*2ea0*/  PRMT R76, R53, 0x7632, R76 ;  /* 0x00007632354c7816 */ /* 0x000fe2000000004c */
[-C--:B------:R-:W-:Y:S01]  /*2eb0*/  FFMA.FTZ R233, R233, R91.reuse, R90 ;  /* 0x0000005be9e97223 */ /* 0x080fe2000001005a */
[----:B------:R-:W-:Y:S01]  /*2ec0*/  PRMT R0, R52, 0x7632, R0 ;  /* 0x0000763234007816 */ /* 0x000fe20000000000 */
[----:B------:R-:W-:Y:S01]  /*2ed0*/  FFMA.FTZ R235, R235, R91, R90 ;  /* 0x0000005bebeb7223 */ /* 0x000fe2000001005a */
[C---:B------:R-:W-:Y:S01]  /*2ee0*/  FFMA.FTZ R84, R166.reuse, R84, R81 ;  /* 0x00000054a6547223 */ /* 0x040fe20000010051 */
[----:B------:R-:W-:Y:S01]  /*2ef0*/  FFMA.FTZ R78, R166, R78, R79 ;  /* 0x0000004ea64e7223 */ /* 0x000fe2000001004f */
[----:B------:R-:W-:Y:S01]  /*2f00*/  FADD.FTZ R222, R222, -R225 ;  /* 0x800000e1dede7221 */ /* 0x000fe20000010000 */
[----:B------:R-:W-:Y:S01]  /*2f10*/  IMAD.U32 R81, R53, 0x10000, RZ ;  /* 0x0001000035517824 */ /* 0x000fe200078e00ff */
[----:B------:R-:W-:Y:S01]  /*2f20*/  SHF.L.U32 R85, R76, 0x10, RZ ;  /* 0x000000104c557819 */ /* 0x000fe200000006ff */
[----:B------:R-:W-:Y:S01]  /*2f30*/  FFMA.FTZ R87, R166, R237, R87 ;  /* 0x000000eda6577223 */ /* 0x000fe20000010057 */
[----:B------:R-:W-:Y:S01]  /*2f40*/  SHF.L.U32 R79, R0, 0x10, RZ ;  /* 0x00000010004f7819 */ /* 0x000fe200000006ff */
[----:B------:R-:W-:Y:S01]  /*2f50*/  FADD.FTZ R226, R226, -R233 ;  /* 0x800000e9e2e27221 */ /* 0x000fe20000010000 */
[----:B------:R-:W-:Y:S01]  /*2f60*/  ISETP.GE.U32.AND P0, PT, R98, RZ, PT ;  /* 0x000000ff6200720c */ /* 0x000fe20003f06070 */
[----:B------:R-:W-:Y:S01]  /*2f70*/  FADD.FTZ R228, R228, -R235 ;  /* 0x800000ebe4e47221 */ /* 0x000fe20000010000 */
[----:B------:R-:W-:-:S02]  /*2f80*/  IMAD.U32 R77, R52, 0x10000, RZ ;  /* 0x00010000344d7824 */ /* 0x000fc400078e00ff */
[----:B------:R-:W-:Y:S01]  /*2f90*/  FMUL.FTZ R84, R84, UR6 ;  /* 0x0000000654547c20 */ /* 0x000fe20008410000 */
[----:B------:R-:W-:Y:S01]  /*2fa0*/  FFMA.FTZ R81, R166, R222, R81 ;  /* 0x000000dea6517223 */ /* 0x000fe20000010051 */
[----:B------:R-:W-:Y:S01]  /*2fb0*/  ISETP.GE.U32.AND.EX P0, PT, R99, 0x1000000, PT, P0 ;  /* 0x010000006300780c */ /* 0x000fe20003f06100 */
[----:B------:R-:W-:Y:S01]  /*2fc0*/  FMUL.FTZ R80, R80, UR6 ;  /* 0x0000000650507c20 */ /* 0x000fe20008410000 */
[----:B------:R-:W-:Y:S01]  /*2fd0*/  FMUL.FTZ R78, R78, UR6 ;  /* 0x000000064e4e7c20 */ /* 0x000fe20008410000 */
[----:B------:R-:W-:Y:S01]  /*2fe0*/  FMUL.FTZ R87, R87, UR6 ;  /* 0x0000000657577c20 */ /* 0x000fe20008410000 */
[C---:B------:R-:W-:Y:S01]  /*2ff0*/  FFMA.FTZ R85, R166.reuse, R228, R85 ;  /* 0x000000e4a6557223 */ /* 0x040fe20000010055 */
[C---:B------:R-:W-:Y:S01]  /*3000*/  FFMA.FTZ R77, R166.reuse, R86, R77 ;  /* 0x00000056a64d7223 */ /* 0x040fe2000001004d */
[----:B------:R-:W-:Y:S01]  /*3010*/  FFMA.FTZ R79, R166, R226, R79 ;  /* 0x000000e2a64f7223 */ /* 0x000fe2000001004f */
[----:B------:R-:W-:Y:S01]  /*3020*/  LOP3.LUT P2, RZ, R99, 0xff0000, RZ, 0xc0, !PT ;  /* 0x00ff000063ff7812 */ /* 0x000fe2000784c0ff */
[----:B------:R-:W-:Y:S01]  /*3030*/  FMUL.FTZ R81, R81, UR6 ;  /* 0x0000000651517c20 */ /* 0x000fe20008410000 */
[----:B------:R-:W-:Y:S01]  /*3040*/  LOP3.LUT P3, RZ, R99, 0xff, RZ, 0xc0, !PT ;  /* 0x000000ff63ff7812 */ /* 0x000fe2000786c0ff */
[----:B------:R-:W-:Y:S01]  /*3050*/  FMUL.FTZ R85, R85, UR6 ;  /* 0x0000000655557c20 */ /* 0x000fe20008410000 */
[----:B------:R-:W-:Y:S01]  /*3060*/  LOP3.LUT P6, RZ, R99, 0xff00, RZ, 0xc0, !PT ;  /* 0x0000ff0063ff7812 */ /* 0x000fe200078cc0ff */
[----:B------:R-:W-:Y:S01]  /*3070*/  FMUL.FTZ R77, R77, UR6 ;  /* 0x000000064d4d7c20 */ /* 0x000fe20008410000 */
[----:B------:R-:W-:Y:S01]  /*3080*/  FSEL R89, R84, RZ, P0 ;  /* 0x000000ff54597208 */ /* 0x000fe20000000000 */
[----:B------:R-:W-:Y:S01]  /*3090*/  FMUL.FTZ R79, R79, UR6 ;  /* 0x000000064f4f7c20 */ /* 0x000fe20008410000 */
[----:B------:R-:W-:-:S02]  /*30a0*/  LOP3.LUT P0, RZ, R98, 0xff0000, RZ, 0xc0, !PT ;  /* 0x00ff000062ff7812 */ /* 0x000fc4000780c0ff */
[----:B------:R-:W-:Y:S02]  /*30b0*/  FSEL R80, R80, RZ, P2 ;  /* 0x000000ff50507208 */ /* 0x000fe40001000000 */
[----:B------:R-:W-:Y:S02]  /*30c0*/  FSEL R78, R78, RZ, P3 ;  /* 0x000000ff4e4e7208 */ /* 0x000fe40001800000 */
[----:B------:R-:W-:Y:S02]  /*30d0*/  FSEL R87, R87, RZ, P6 ;  /* 0x000000ff57577208 */ /* 0x000fe40003000000 */
[C---:B------:R-:W-:Y:S02]  /*30e0*/  LOP3.LUT P2, RZ, R98.reuse, 0xff000000, RZ, 0xc0, !PT ;  /* 0xff00000062ff7812 */ /* 0x040fe4000784c0ff */
[C---:B------:R-:W-:Y:S02]  /*30f0*/  LOP3.LUT P3, RZ, R98.reuse, 0xff, RZ, 0xc0, !PT ;  /* 0x000000ff62ff7812 */ /* 0x040fe4000786c0ff */
        /* <DEDUP_REMOVED lines=8> */
[----:B------:R-:W-:Y:S01]  /*3180*/  F2FP.BF16.F32.PACK_AB R76, R81, R76 ;  /* 0x0000004c514c723e */ /* 0x000fe200000010ff */
[----:B------:R-:W-:Y:S06]  /*3190*/  BRA `(.L_x_379) ;  /* 0x00000018007c7947 */ /* 0x000fec0003800000 */
.L_x_380:
[-CC-:B------:R-:W-:Y:S01]  /*31a0*/  FFMA.FTZ R72, R227, R91.reuse, R90.reuse ;  /* 0x0000005be3487223 */ /* 0x180fe2000001005a */
[----:B-----5:R-:W-:Y:S01]  /*31b0*/  PRMT R73, R55, 0x7632, R73 ;  /* 0x0000763237497816 */ /* 0x020fe20000000049 */
[-CC-:B------:R-:W-:Y:S01]  /*31c0*/  FFMA.FTZ R74, R239, R91.reuse, R90.reuse ;  /* 0x0000005bef4a7223 */ /* 0x180fe2000001005a */
[-C--:B------:R-:W-:Y:S01]  /*31d0*/  FFMA.FTZ R237, R237, R91.reuse, R90 ;  /* 0x0000005beded7223 */ /* 0x080fe2000001005a */
[--C-:B------:R-:W-:Y:S01]  /*31e0*/  FADD.FTZ R223, R223, -R72.reuse ;  /* 0x80000048dfdf7221 */ /* 0x100fe20000010000 */
[----:B------:R-:W-:Y:S01]  /*31f0*/  PRMT R72, R54, 0x7632, R72 ;  /* 0x0000763236487816 */ /* 0x000fe20000000048 */
[----:B------:R-:W-:Y:S01]  /*3200*/  FADD.FTZ R231, R231, -R74 ;  /* 0x8000004ae7e77221 */ /* 0x000fe20000010000 */
[----:B------:R-:W-:Y:S01]  /*3210*/  SHF.L.U32 R76, R73, 0x10, RZ ;  /* 0x00000010494c7819 */ /* 0x000fe200000006ff */
[----:B------:R-:W-:Y:S01]  /*3220*/  FADD.FTZ R237, R230, -R237 ;  /* 0x800000ede6ed7221 */ /* 0x000fe20000010000 */
[----:B------:R-:W-:Y:S01]  /*3230*/  SHF.L.U32 R72, R72, 0x10, RZ ;  /* 0x0000001048487819 */ /* 0x000fe200000006ff */
[----:B------:R-:W-:Y:S01]  /*3240*/  FFMA.FTZ R229, R229, R91, R90 ;  /* 0x0000005be5e57223 */ /* 0x000fe2000001005a */
[----:B------:R-:W-:Y:S01]  /*3250*/  ISETP.GE.U32.AND P0, PT, R98, RZ, PT ;  /* 0x000000ff6200720c */ /* 0x000fe20003f06070 */
[----:B------:R-:W-:Y:S01]  /*3260*/  FFMA.FTZ R80, R166, R231, R76 ;  /* 0x000000e7a6507223 */ /* 0x000fe2000001004c */
[----:B------:R-:W-:-:S02]  /*3270*/  IMAD.U32 R74, R54, 0x10000, RZ ;  /* 0x00010000364a7824 */ /* 0x000fc400078e00ff */
[----:B------:R-:W-:Y:S01]  /*3280*/  FFMA.FTZ R78, R166, R237, R72 ;  /* 0x000000eda64e7223 */ /* 0x000fe20000010048 */
[----:B------:R-:W-:Y:S01]  /*3290*/  ISETP.GE.U32.AND.EX P0, PT, R99, 0x1000000, PT, P0 ;  /* 0x010000006300780c */ /* 0x000fe20003f06100 */
[----:B------:R-:W-:Y:S01]  /*32a0*/  FMUL.FTZ R72, R80, UR6 ;  /* 0x0000000650487c20 */ /* 0x000fe20008410000 */
[----:B------:R-:W-:Y:S01]  /*32b0*/  FADD.FTZ R229, R224, -R229 ;  /* 0x800000e5e0e57221 */ /* 0x000fe20000010000 */
[----:B------:R-:W-:Y:S02]  /*32c0*/  IMAD.U32 R75, R55, 0x10000, RZ ;  /* 0x00010000374b7824 */ /* 0x000fe400078e00ff */
[----:B------:R-:W-:Y:S01]  /*32d0*/  FFMA.FTZ R223, R166, R223, R74 ;  /* 0x000000dfa6df7223 */ /* 0x000fe2000001004a */
[----:B------:R-:W-:Y:S01]  /*32e0*/  LOP3.LUT P6, RZ, R99, 0xff, RZ, 0xc0, !PT ;  /* 0x000000ff63ff7812 */ /* 0x000fe200078cc0ff */
[--C-:B------:R-:W-:Y:S01]  /*32f0*/  FFMA.FTZ R0, R0, R91, R90.reuse ;  /* 0x0000005b00007223 */ /* 0x100fe2000001005a */
[----:B------:R-:W-:Y:S01]  /*3300*/  FSEL R86, R72, RZ, P0 ;  /* 0x000000ff48567208 */ /* 0x000fe20000000000 */
[----:B------:R-:W-:Y:S01]  /*3310*/  FFMA.FTZ R75, R166, R229, R75 ;  /* 0x000000e5a64b7223 */ /* 0x000fe2000001004b */
[----:B------:R-:W-:Y:S01]  /*3320*/  FMUL.FTZ R72, R223, UR6 ;  /* 0x00000006df487c20 */ /* 0x000fe20008410000 */
[----:B------:R-:W-:Y:S01]  /*3330*/  LOP3.LUT P2, RZ, R99, 0xff0000, RZ, 0xc0, !PT ;  /* 0x00ff000063ff7812 */ /* 0x000fe2000784c0ff */
[----:B------:R-:W-:Y:S01]  /*3340*/  FMUL.FTZ R73, R78, UR6 ;  /* 0x000000064e497c20 */ /* 0x000fe20008410000 */
[----:B------:R-:W-:Y:S01]  /*3350*/  FMUL.FTZ R74, R75, UR6 ;  /* 0x000000064b4a7c20 */ /* 0x000fe20008410000 */
[----:B------:R-:W-:Y:S01]  /*3360*/  LOP3.LUT P3, RZ, R99, 0xff00, RZ, 0xc0, !PT ;  /* 0x0000ff0063ff7812 */ /* 0x000fe2000786c0ff */
[-CC-:B------:R-:W-:Y:S01]  /*3370*/  FFMA.FTZ R225, R225, R91.reuse, R90.reuse ;  /* 0x0000005be1e17223 */ /* 0x180fe2000001005a */
[----:B------:R-:W-:Y:S01]  /*3380*/  FSEL R84, R72, RZ, P6 ;  /* 0x000000ff48547208 */ /* 0x000fe20003000000 */
[-C--:B------:R-:W-:Y:S01]  /*3390*/  FFMA.FTZ R235, R235, R91.reuse, R90 ;  /* 0x0000005bebeb7223 */ /* 0x080fe2000001005a */
[----:B------:R-:W-:Y:S01]  /*33a0*/  PRMT R72, R53, 0x7632, R72 ;  /* 0x0000763235487816 */ /* 0x000fe20000000048 */
[--C-:B------:R-:W-:Y:S01]  /*33b0*/  FADD.FTZ R221, R221, -R0.reuse ;  /* 0x80000000dddd7221 */ /* 0x100fe20000010000 */
[----:B------:R-:W-:Y:S01]  /*33c0*/  PRMT R0, R52, 0x7632, R0 ;  /* 0x0000763234007816 */ /* 0x000fe20000000000 */
[----:B------:R-:W-:Y:S01]  /*33d0*/  FFMA.FTZ R233, R233, R91, R90 ;  /* 0x0000005be9e97223 */ /* 0x000fe2000001005a */
[----:B------:R-:W-:Y:S01]  /*33e0*/  FSEL R79, R74, RZ, P2 ;  /* 0x000000ff4a4f7208 */ /* 0x000fe20001000000 */
[----:B------:R-:W-:Y:S01]  /*33f0*/  FADD.FTZ R225, R222, -R225 ;  /* 0x800000e1dee17221 */ /* 0x000fe20000010000 */
[----:B------:R-:W-:Y:S01]  /*3400*/  FSEL R85, R73, RZ, P3 ;  /* 0x000000ff49557208 */ /* 0x000fe20001800000 */
[----:B------:R-:W-:Y:S01]  /*3410*/  FADD.FTZ R235, R228, -R235 ;  /* 0x800000ebe4eb7221 */ /* 0x000fe20000010000 */
[----:B------:R-:W-:Y:S01]  /*3420*/  SHF.L.U32 R74, R72, 0x10, RZ ;  /* 0x00000010484a7819 */ /* 0x000fe200000006ff */
[----:B------:R-:W-:Y:S01]  /*3430*/  IMAD.U32 R73, R53, 0x10000, RZ ;  /* 0x0001000035497824 */ /* 0x000fe200078e00ff */
[----:B------:R-:W-:Y:S01]  /*3440*/  SHF.L.U32 R0, R0, 0x10, RZ ;  /* 0x0000001000007819 */ /* 0x000fe200000006ff */
[----:B------:R-:W-:-:S02]  /*3450*/  IMAD.U32 R72, R52, 0x10000, RZ ;  /* 0x0001000034487824 */ /* 0x000fc400078e00ff */
[----:B------:R-:W-:Y:S01]  /*3460*/  FADD.FTZ R233, R226, -R233 ;  /* 0x800000e9e2e97221 */ /* 0x000fe20000010000 */
[C---:B------:R-:W-:Y:S01]  /*3470*/  FFMA.FTZ R73, R166.reuse, R225, R73 ;  /* 0x000000e1a6497223 */ /* 0x040fe20000010049 */
[C---:B------:R-:W-:Y:S01]  /*3480*/  FFMA.FTZ R76, R166.reuse, R235, R74 ;  /* 0x000000eba64c7223 */ /* 0x040fe2000001004a */
[C---:B------:R-:W-:Y:S01]  /*3490*/  FFMA.FTZ R72, R166.reuse, R221, R72 ;  /* 0x000000dda6487223 */ /* 0x040fe20000010048 */
[----:B------:R-:W-:Y:S01]  /*34a0*/  FFMA.FTZ R233, R166, R233, R0 ;  /* 0x000000e9a6e97223 */ /* 0x000fe20000010000 */
[----:B------:R-:W-:Y:S01]  /*34b0*/  F2FP.BF16.F32.PACK_AB R74, R78, R223 ;  /* 0x000000df4e4a723e */ /* 0x000fe200000010ff */
[----:B------:R-:W-:Y:S01]  /*34c0*/  FMUL.FTZ R77, R73, UR6 ;  /* 0x00000006494d7c20 */ /* 0x000fe20008410000 */
[C---:B------:R-:W-:Y:S01]  /*34d0*/  F2FP.BF16.F32.PACK_AB R73, R76.reuse, R73 ;  /* 0x000000494c49723e */ /* 0x040fe200000010ff */
[----:B------:R-:W-:Y:S01]  /*34e0*/  FMUL.FTZ R78, R76, UR6 ;  /* 0x000000064c4e7c20 */ /* 0x000fe20008410000 */
[----:B------:R-:W-:Y:S01]  /*34f0*/  FMUL.FTZ R0, R72, UR6 ;  /* 0x0000000648007c20 */ /* 0x000fe20008410000 */
[----:B------:R-:W-:Y:S01]  /*3500*/  FMUL.FTZ R76, R233, UR6 ;  /* 0x00000006e94c7c20 */ /* 0x000fe20008410000 */
[----:B------:R-:W-:-:S02]  /*3510*/  LOP3.LUT P0, RZ, R98, 0xff0000, RZ, 0xc0, !PT ;  /* 0x00ff000062ff7812 */ /* 0x000fc4000780c0ff */
[C---:B------:R-:W-:Y:S02]  /*3520*/  LOP3.LUT P2, RZ, R98.reuse, 0xff000000, RZ, 0xc0, !PT ;  /* 0xff00000062ff7812 */ /* 0x040fe4000784c0ff */
[C---:B------:R-:W-:Y:S02]  /*3530*/  LOP3.LUT P6, RZ, R98.reuse, 0xff, RZ, 0xc0, !PT ;  /* 0x000000ff62ff7812 */ /* 0x040fe400078cc0ff */
[----:B------:R-:W-:Y:S02]  /*3540*/  LOP3.LUT P3, RZ, R98, 0xff00, RZ, 0xc0, !PT ;  /* 0x0000ff0062ff7812 */ /* 0x000fe4000786c0ff */
[----:B------:R-:W-:Y:S02]  /*3550*/  F2FP.BF16.F32.PACK_AB R75, R80, R75 ;  /* 0x0000004b504b723e */ /* 0x000fe400000010ff */
[----:B------:R-:W-:Y:S02]  /*3560*/  FSEL R77, R77, RZ, P0 ;  /* 0x000000ff4d4d7208 */ /* 0x000fe40000000000 */
[----:B------:R-:W-:-:S02]  /*3570*/  FSEL R80, R78, RZ, P2 ;  /* 0x000000ff4e507208 */ /* 0x000fc40001000000 */
[----:B------:R-:W-:Y:S02]  /*3580*/  FSEL R0, R0, RZ, P6 ;  /* 0x000000ff00007208 */ /* 0x000fe40003000000 */
[----:B------:R-:W-:Y:S02]  /*3590*/  FSEL R81, R76, RZ, P3 ;  /* 0x000000ff4c517208 */ /* 0x000fe40001800000 */
[----:B------:R-:W-:Y:S02]  /*35a0*/  F2FP.BF16.F32.PACK_AB R72, R233, R72 ;  /* 0x00000048e948723e */ /* 0x000fe400000010ff */
[----:B------:R-:W-:Y:S02]  /*35b0*/  F2FP.BF16.F32.PACK_AB R79, R86, R79 ;  /* 0x0000004f564f723e */ /* 0x000fe400000010ff */
[----:B------:R-:W-:Y:S02]  /*35c0*/  F2FP.BF16.F32.PACK_AB R78, R85, R84 ;  /* 0x00000054554e723e */ /* 0x000fe400000010ff */
[----:B------:R-:W-:-:S02]  /*35d0*/  F2FP.BF16.F32.PACK_AB R77, R80, R77 ;  /* 0x0000004d504d723e */ /* 0x000fc400000010ff */
[----:B------:R-:W-:Y:S01]  /*35e0*/  F2FP.BF16.F32.PACK_AB R76, R81, R0 ;  /* 0x00000000514c723e */ /* 0x000fe200000010ff */
[----:B------:R-:W-:Y:S06]  /*35f0*/  BRA `(.L_x_379) ;  /* 0x0000001400647947 */ /* 0x000fec0003800000 */
.L_x_376:
        /* <DEDUP_REMOVED lines=12> */
[----:B-----5:R-:W-:Y:S01]  /*36c0*/  ISETP.GE.U32.AND P0, PT, R98, RZ, PT ;  /* 0x000000ff6200720c */ /* 0x020fe20003f06070 */
[----:B------:R-:W-:Y:S01]  /*36d0*/  FADD.FTZ R231, R231, -R70 ;  /* 0x80000046e7e77221 */ /* 0x000fe20000010000 */
[----:B------:R-:W-:Y:S01]  /*36e0*/  FADD.FTZ R223, R223, -R68 ;  /* 0x80000044dfdf7221 */ /* 0x000fe20000010000 */
[----:B------:R-:W-:Y:S01]  /*36f0*/  FADD.FTZ R229, R224, -R229 ;  /* 0x800000e5e0e57221 */ /* 0x000fe20000010000 */
[--C-:B------:R-:W-:Y:S01]  /*3700*/  FFMA.FTZ R225, R225, R91, R90.reuse ;  /* 0x0000005be1e17223 */ /* 0x100fe2000001005a */
[C---:B------:R-:W-:Y:S01]  /*3710*/  FMUL.FTZ R231, R166.reuse, R231 ;  /* 0x000000e7a6e77220 */ /* 0x040fe20000410000 */
[--C-:B------:R-:W-:Y:S01]  /*3720*/  FFMA.FTZ R237, R237, R91, R90.reuse ;  /* 0x0000005beded7223 */ /* 0x100fe2000001005a */
[C---:B------:R-:W-:Y:S01]  /*3730*/  FMUL.FTZ R229, R166.reuse, R229 ;  /* 0x000000e5a6e57220 */ /* 0x040fe20000410000 */
[----:B------:R-:W-:Y:S01]  /*3740*/  ISETP.GE.U32.AND.EX P3, PT, R99, 0x1000000, PT, P0 ;  /* 0x010000006300780c */ /* 0x000fe20003f66100 */
[----:B------:R-:W-:Y:S01]  /*3750*/  FMUL.FTZ R231, R231, UR6 ;  /* 0x00000006e7e77c20 */ /* 0x000fe20008410000 */
[----:B------:R-:W-:Y:S01]  /*3760*/  FMUL.FTZ R223, R166, R223 ;  /* 0x000000dfa6df7220 */ /* 0x000fe20000410000 */
[----:B------:R-:W-:Y:S01]  /*3770*/  FADD.FTZ R225, R222, -R225 ;  /* 0x800000e1dee17221 */ /* 0x000fe20000010000 */
[----:B------:R-:W-:Y:S01]  /*3780*/  FADD.FTZ R237, R230, -R237 ;  /* 0x800000ede6ed7221 */ /* 0x000fe20000010000 */
[----:B------:R-:W-:Y:S01]  /*3790*/  ISETP.GE.U32.AND P0, PT, R134, RZ, PT ;  /* 0x000000ff8600720c */ /* 0x000fe20003f06070 */
[----:B------:R-:W-:Y:S01]  /*37a0*/  FMUL.FTZ R229, R229, UR6 ;  /* 0x00000006e5e57c20 */ /* 0x000fe20008410000 */
[----:B------:R-:W-:Y:S01]  /*37b0*/  FSEL R76, R231, RZ, P3 ;  /* 0x000000ffe74c7208 */ /* 0x000fe20001800000 */
[----:B------:R-:W-:Y:S01]  /*37c0*/  FMUL.FTZ R223, R223, UR6 ;  /* 0x00000006dfdf7c20 */ /* 0x000fe20008410000 */
[C---:B------:R-:W-:Y:S01]  /*37d0*/  LOP3.LUT P2, RZ, R99.reuse, 0xff0000, RZ, 0xc0, !PT ;  /* 0x00ff000063ff7812 */ /* 0x040fe2000784c0ff */
[C---:B------:R-:W-:Y:S01]  /*37e0*/  FMUL.FTZ R237, R166.reuse, R237 ;  /* 0x000000eda6ed7220 */ /* 0x040fe20000410000 */
[----:B------:R-:W-:Y:S01]  /*37f0*/  LOP3.LUT P3, RZ, R99, 0xff, RZ, 0xc0, !PT ;  /* 0x000000ff63ff7812 */ /* 0x000fe2000786c0ff */
[----:B------:R-:W-:Y:S01]  /*3800*/  FMUL.FTZ R225, R166, R225 ;  /* 0x000000e1a6e17220 */ /* 0x000fe20000410000 */
[----:B------:R-:W-:Y:S01]  /*3810*/  ISETP.GE.U32.AND.EX P0, PT, R135, 0x1000000, PT, P0 ;  /* 0x010000008700780c */ /* 0x000fe20003f06100 */
[-CC-:B------:R-:W-:Y:S01]  /*3820*/  FFMA.FTZ R235, R235, R91.reuse, R90.reuse ;  /* 0x0000005bebeb7223 */ /* 0x180fe2000001005a */
[----:B------:R-:W-:Y:S01]  /*3830*/  FSEL R79, R229, RZ, P2 ;  /* 0x000000ffe54f7208 */ /* 0x000fe20001000000 */
[----:B------:R-:W-:Y:S01]  /*3840*/  FMUL.FTZ R237, R237, UR6 ;  /* 0x00000006eded7c20 */ /* 0x000fe20008410000 */
[----:B------:R-:W-:Y:S01]  /*3850*/  FSEL R68, R231, RZ, P0 ;  /* 0x000000ffe7447208 */ /* 0x000fe20000000000 */
[----:B------:R-:W-:Y:S01]  /*3860*/  FMUL.FTZ R225, R225, UR6 ;  /* 0x00000006e1e17c20 */ /* 0x000fe20008410000 */
[----:B------:R-:W-:Y:S01]  /*3870*/  FSEL R78, R223, RZ, P3 ;  /* 0x000000ffdf4e7208 */ /* 0x000fe20001800000 */
[----:B------:R-:W-:Y:S01]  /*3880*/  FADD.FTZ R235, R228, -R235 ;  /* 0x800000ebe4eb7221 */ /* 0x000fe20000010000 */
[----:B------:R-:W-:Y:S01]  /*3890*/  LOP3.LUT P2, RZ, R135, 0xff, RZ, 0xc0, !PT ;  /* 0x000000ff87ff7812 */ /* 0x000fe2000784c0ff */
[-CC-:B------:R-:W-:Y:S01]  /*38a0*/  FFMA.FTZ R233, R233, R91.reuse, R90.reuse ;  /* 0x0000005be9e97223 */ /* 0x180fe2000001005a */
[----:B------:R-:W-:Y:S01]  /*38b0*/  LOP3.LUT P0, RZ, R135, 0xff00, RZ, 0xc0, !PT ;  /* 0x0000ff0087ff7812 */ /* 0x000fe2000780c0ff */
[----:B------:R-:W-:Y:S01]  /*38c0*/  FFMA.FTZ R0, R0, R91, R90 ;  /* 0x0000005b00007223 */ /* 0x000fe2000001005a */
[----:B------:R-:W-:Y:S01]  /*38d0*/  LOP3.LUT P3, RZ, R98, 0xff0000, RZ, 0xc0, !PT ;  /* 0x00ff000062ff7812 */ /* 0x000fe2000786c0ff */
[----:B------:R-:W-:Y:S01]  /*38e0*/  FMUL.FTZ R235, R166, R235 ;  /* 0x000000eba6eb7220 */ /* 0x000fe20000410000 */
[----:B------:R-:W-:Y:S01]  /*38f0*/  FSEL R70, R223, RZ, P2 ;  /* 0x000000ffdf467208 */ /* 0x000fe20001000000 */
[----:B------:R-:W-:Y:S01]  /*3900*/  FADD.FTZ R233, R226, -R233 ;  /* 0x800000e9e2e97221 */ /* 0x000fe20000010000 */
[----:B------:R-:W-:Y:S01]  /*3910*/  FSEL R69, R237, RZ, P0 ;  /* 0x000000ffed457208 */ /* 0x000fe20000000000 */
[----:B------:R-:W-:Y:S01]  /*3920*/  FADD.FTZ R221, R221, -R0 ;  /* 0x80000000dddd7221 */ /* 0x000fe20000010000 */
[----:B------:R-:W-:Y:S01]  /*3930*/  FSEL R77, R225, RZ, P3 ;  /* 0x000000ffe14d7208 */ /* 0x000fe20001800000 */
[----:B------:R-:W-:Y:S01]  /*3940*/  FMUL.FTZ R235, R235, UR6 ;  /* 0x00000006ebeb7c20 */ /* 0x000fe20008410000 */
[----:B------:R-:W-:Y:S01]  /*3950*/  LOP3.LUT P6, RZ, R135, 0xff0000, RZ, 0xc0, !PT ;  /* 0x00ff000087ff7812 */ /* 0x000fe200078cc0ff */
[----:B------:R-:W-:Y:S01]  /*3960*/  FMUL.FTZ R233, R166, R233 ;  /* 0x000000e9a6e97220 */ /* 0x000fe20000410000 */
[----:B------:R-:W-:Y:S01]  /*3970*/  LOP3.LUT P3, RZ, R134, 0xff0000, RZ, 0xc0, !PT ;  /* 0x00ff000086ff7812 */ /* 0x000fe2000786c0ff */
[----:B------:R-:W-:Y:S01]  /*3980*/  FMUL.FTZ R221, R166, R221 ;  /* 0x000000dda6dd7220 */ /* 0x000fe20000410000 */
[----:B------:R-:W-:Y:S01]  /*3990*/  F2FP.BF16.F32.PACK_AB R70, R69, R70 ;  /* 0x000000464546723e */ /* 0x000fe200000010ff */
[----:B------:R-:W-:Y:S01]  /*39a0*/  FMUL.FTZ R233, R233, UR6 ;  /* 0x00000006e9e97c20 */ /* 0x000fe20008410000 */
[----:B------:R-:W-:Y:S01]  /*39b0*/  FSEL R71, R229, RZ, P6 ;  /* 0x000000ffe5477208 */ /* 0x000fe20003000000 */
[----:B------:R-:W-:Y:S01]  /*39c0*/  FMUL.FTZ R221, R221, UR6 ;  /* 0x00000006dddd7c20 */ /* 0x000fe20008410000 */
[----:B------:R-:W-:-:S02]  /*39d0*/  FSEL R69, R225, RZ, P3 ;  /* 0x000000ffe1457208 */ /* 0x000fc40001800000 */
[----:B------:R-:W-:Y:S02]  /*39e0*/  LOP3.LUT P6, RZ, R99, 0xff00, RZ, 0xc0, !PT ;  /* 0x0000ff0063ff7812 */ /* 0x000fe400078cc0ff */
[----:B------:R-:W-:Y:S02]  /*39f0*/  LOP3.LUT P2, RZ, R98, 0xff000000, RZ, 0xc0, !PT ;  /* 0xff00000062ff7812 */ /* 0x000fe4000784c0ff */
[----:B------:R-:W-:Y:S02]  /*3a00*/  LOP3.LUT P3, RZ, R134, 0xff000000, RZ, 0xc0, !PT ;  /* 0xff00000086ff7812 */ /* 0x000fe4000786c0ff */
[----:B------:R-:W-:Y:S02]  /*3a10*/  FSEL R81, R237, RZ, P6 ;  /* 0x000000ffed517208 */ /* 0x000fe40003000000 */
[C---:B------:R-:W-:Y:S02]  /*3a20*/  FSEL R80, R235.reuse, RZ, P2 ;  /* 0x000000ffeb507208 */ /* 0x040fe40001000000 */
[----:B------:R-:W-:-:S02]  /*3a30*/  FSEL R0, R235, RZ, P3 ;  /* 0x000000ffeb007208 */ /* 0x000fc40001800000 */
[C---:B------:R-:W-:Y:S02]  /*3a40*/  LOP3.LUT P6, RZ, R98.reuse, 0xff00, RZ, 0xc0, !PT ;  /* 0x0000ff0062ff7812 */ /* 0x040fe400078cc0ff */
[----:B------:R-:W-:Y:S02]  /*3a50*/  LOP3.LUT P0, RZ, R98, 0xff, RZ, 0xc0, !PT ;  /* 0x000000ff62ff7812 */ /* 0x000fe4000780c0ff */
[C---:B------:R-:W-:Y:S02]  /*3a60*/  LOP3.LUT P2, RZ, R134.reuse, 0xff00, RZ, 0xc0, !PT ;  /* 0x0000ff0086ff7812 */ /* 0x040fe4000784c0ff */
[----:B------:R-:W-:Y:S02]  /*3a70*/  LOP3.LUT P3, RZ, R134, 0xff, RZ, 0xc0, !PT ;  /* 0x000000ff86ff7812 */ /* 0x000fe4000786c0ff */
        /* <DEDUP_REMOVED lines=9> */
[----:B------:R-:W-:Y:S02]  /*3b10*/  F2FP.BF16.F32.PACK_AB R68, R81, R68 ;  /* 0x000000445144723e */ /* 0x000fe400000010ff */
[----:B------:R-:W-:Y:S01]  /*3b20*/  F2FP.BF16.F32.PACK_AB R76, R85, R76 ;  /* 0x0000004c554c723e */ /* 0x000fe200000010ff */
[----:B------:R-:W-:Y:S06]  /*3b30*/  BRA `(.L_x_379) ;  /* 0x0000001000147947 */ /* 0x000fec0003800000 */
.L_x_382:
[-CC-:B------:R-:W-:Y:S01]  /*3b40*/  FFMA.FTZ R229, R229, R91.reuse, R90.reuse ;  /* 0x0000005be5e57223 */ /* 0x180fe2000001005a */
[-CC-:B------:R-:W-:Y:S01]  /*3b50*/  FFMA.FTZ R70, R239, R91.reuse, R90.reuse ;  /* 0x0000005bef467223 */ /* 0x180fe2000001005a */
[-CC-:B------:R-:W-:Y:S01]  /*3b60*/  FFMA.FTZ R68, R227, R91.reuse, R90.reuse ;  /* 0x0000005be3447223 */ /* 0x180fe2000001005a */
[-C--:B------:R-:W-:Y:S01]  /*3b70*/  FFMA.FTZ R237, R237, R91.reuse, R90 ;  /* 0x0000005beded7223 */ /* 0x080fe2000001005a */
[----:B------:R-:W-:Y:S01]  /*3b80*/  FADD.FTZ R229, R224, -R229 ;  /* 0x800000e5e0e57221 */ /* 0x000fe20000010000 */
[----:B------:R-:W-:Y:S01]  /*3b90*/  FADD.FTZ R231, R231, -R70 ;  /* 0x80000046e7e77221 */ /* 0x000fe20000010000 */
[----:B------:R-:W-:Y:S01]  /*3ba0*/  FADD.FTZ R223, R223, -R68 ;  /* 0x80000044dfdf7221 */ /* 0x000fe20000010000 */
[--C-:B------:R-:W-:Y:S01]  /*3bb0*/  FFMA.FTZ R225, R225, R91, R90.reuse ;  /* 0x0000005be1e17223 */ /* 0x100fe2000001005a */
[C---:B------:R-:W-:Y:S01]  /*3bc0*/  FMUL.FTZ R75, R166.reuse, R229 ;  /* 0x000000e5a64b7220 */ /* 0x040fe20000410000 */
[----:B------:R-:W-:Y:S01]  /*3bd0*/  FMUL.FTZ R72, R166, R231 ;  /* 0x000000e7a6487220 */ /* 0x000fe20000410000 */
[----:B-----5:R-:W-:Y:S01]  /*3be0*/  LOP3.LUT P6, RZ, R99, 0xff0000, RZ, 0xc0, !PT ;  /* 0x00ff000063ff7812 */ /* 0x020fe200078cc0ff */
[----:B------:R-:W-:Y:S01]  /*3bf0*/  FADD.FTZ R237, R230, -R237 ;  /* 0x800000ede6ed7221 */ /* 0x000fe20000010000 */
[----:B------:R-:W-:Y:S01]  /*3c00*/  FMUL.FTZ R68, R75, UR6 ;  /* 0x000000064b447c20 */ /* 0x000fe20008410000 */
[----:B------:R-:W-:Y:S01]  /*3c10*/  ISETP.GE.U32.AND P0, PT, R98, RZ, PT ;  /* 0x000000ff6200720c */ /* 0x000fe20003f06070 */
[----:B------:R-:W-:Y:S01]  /*3c20*/  FMUL.FTZ R74, R166, R223 ;  /* 0x000000dfa64a7220 */ /* 0x000fe20000410000 */
[----:B------:R-:W-:Y:S01]  /*3c30*/  LOP3.LUT P3, RZ, R135, 0xff0000, RZ, 0xc0, !PT ;  /* 0x00ff000087ff7812 */ /* 0x000fe2000786c0ff */
[----:B------:R-:W-:Y:S01]  /*3c40*/  FADD.FTZ R225, R222, -R225 ;  /* 0x800000e1dee17221 */ /* 0x000fe20000010000 */
[----:B------:R-:W-:Y:S01]  /*3c50*/  ISETP.GE.U32.AND P2, PT, R134, RZ, PT ;  /* 0x000000ff8600720c */ /* 0x000fe20003f46070 */
[----:B------:R-:W-:Y:S01]  /*3c60*/  FMUL.FTZ R69, R72, UR6 ;  /* 0x0000000648457c20 */ /* 0x000fe20008410000 */
[----:B------:R-:W-:Y:S01]  /*3c70*/  FSEL R79, R68, RZ, P6 ;  /* 0x000000ff444f7208 */ /* 0x000fe20003000000 */
[----:B------:R-:W-:Y:S01]  /*3c80*/  FMUL.FTZ R237, R166, R237 ;  /* 0x000000eda6ed7220 */ /* 0x000fe20000410000 */
[----:B------:R-:W-:Y:S01]  /*3c90*/  FSEL R71, R68, RZ, P3 ;  /* 0x000000ff44477208 */ /* 0x000fe20001800000 */
[----:B------:R-:W-:Y:S01]  /*3ca0*/  FMUL.FTZ R68, R74, UR6 ;  /* 0x000000064a447c20 */ /* 0x000fe20008410000 */
[----:B------:R-:W-:Y:S01]  /*3cb0*/  ISETP.GE.U32.AND.EX P0, PT, R99, 0x1000000, PT, P0 ;  /* 0x010000006300780c */ /* 0x000fe20003f06100 */
[-CC-:B------:R-:W-:Y:S01]  /*3cc0*/  FFMA.FTZ R0, R0, R91.reuse, R90.reuse ;  /* 0x0000005b00007223 */ /* 0x180fe2000001005a */
[----:B------:R-:W-:Y:S01]  /*3cd0*/  ISETP.GE.U32.AND.EX P2, PT, R135, 0x1000000, PT, P2 ;  /* 0x010000008700780c */ /* 0x000fe20003f46120 */
[----:B------:R-:W-:Y:S01]  /*3ce0*/  FFMA.FTZ R235, R235, R91, R90 ;  /* 0x0000005bebeb7223 */ /* 0x000fe2000001005a */
[----:B------:R-:W-:Y:S01]  /*3cf0*/  LOP3.LUT P6, RZ, R99, 0xff, RZ, 0xc0, !PT ;  /* 0x000000ff63ff7812 */ /* 0x000fe200078cc0ff */
[----:B------:R-:W-:Y:S01]  /*3d00*/  FMUL.FTZ R73, R166, R225 ;  /* 0x000000e1a6497220 */ /* 0x000fe20000410000 */
[----:B------:R-:W-:Y:S01]  /*3d10*/  FSEL R76, R69, RZ, P0 ;  /* 0x000000ff454c7208 */ /* 0x000fe20000000000 */
[----:B------:R-:W-:Y:S01]  /*3d20*/  FADD.FTZ R221, R221, -R0 ;  /* 0x80000000dddd7221 */ /* 0x000fe20000010000 */
[----:B------:R-:W-:Y:S01]  /*3d30*/  FSEL R80, R69, RZ, P2 ;  /* 0x000000ff45507208 */ /* 0x000fe20001000000 */
[----:B------:R-:W-:Y:S01]  /*3d40*/  FMUL.FTZ R69, R237, UR6 ;  /* 0x00000006ed457c20 */ /* 0x000fe20008410000 */
[----:B------:R-:W-:Y:S01]  /*3d50*/  LOP3.LUT P3, RZ, R135, 0xff, RZ, 0xc0, !PT ;  /* 0x000000ff87ff7812 */ /* 0x000fe2000786c0ff */
[----:B------:R-:W-:Y:S01]  /*3d60*/  FADD.FTZ R235, R228, -R235 ;  /* 0x800000ebe4eb7221 */ /* 0x000fe20000010000 */
[----:B------:R-:W-:Y:S01]  /*3d70*/  LOP3.LUT P0, RZ, R99, 0xff00, RZ, 0xc0, !PT ;  /* 0x0000ff0063ff7812 */ /* 0x000fe2000780c0ff */
[----:B------:R-:W-:Y:S01]  /*3d80*/  FMUL.FTZ R0, R73, UR6 ;  /* 0x0000000649007c20 */ /* 0x000fe20008410000 */
[----:B------:R-:W-:Y:S01]  /*3d90*/  FSEL R78, R68, RZ, P6 ;  /* 0x000000ff444e7208 */ /* 0x000fe20003000000 */
[----:B------:R-:W-:Y:S01]  /*3da0*/  FFMA.FTZ R233, R233, R91, R90 ;  /* 0x0000005be9e97223 */ /* 0x000fe2000001005a */
[----:B------:R-:W-:Y:S01]  /*3db0*/  LOP3.LUT P2, RZ, R135, 0xff00, RZ, 0xc0, !PT ;  /* 0x0000ff0087ff7812 */ /* 0x000fe2000784c0ff */
[----:B------:R-:W-:Y:S01]  /*3dc0*/  FMUL.FTZ R221, R166, R221 ;  /* 0x000000dda6dd7220 */ /* 0x000fe20000410000 */
[----:B------:R-:W-:Y:S01]  /*3dd0*/  LOP3.LUT P6, RZ, R98, 0xff0000, RZ, 0xc0, !PT ;  /* 0x00ff000062ff7812 */ /* 0x000fe200078cc0ff */
[----:B------:R-:W-:Y:S01]  /*3de0*/  FADD.FTZ R233, R226, -R233 ;  /* 0x800000e9e2e97221 */ /* 0x000fe20000010000 */
[----:B------:R-:W-:Y:S01]  /*3df0*/  FSEL R70, R68, RZ, P3 ;  /* 0x000000ff44467208 */ /* 0x000fe20001800000 */
[----:B------:R-:W-:Y:S01]  /*3e00*/  FMUL.FTZ R68, R166, R235 ;  /* 0x000000eba6447220 */ /* 0x000fe20000410000 */
[----:B------:R-:W-:-:S02]  /*3e10*/  FSEL R81, R69, RZ, P0 ;  /* 0x000000ff45517208 */ /* 0x000fc40000000000 */
[----:B------:R-:W-:Y:S02]  /*3e20*/  FSEL R69, R69, RZ, P2 ;  /* 0x000000ff45457208 */ /* 0x000fe40001000000 */
[----:B------:R-:W-:Y:S02]  /*3e30*/  FSEL R77, R0, RZ, P6 ;  /* 0x000000ff004d7208 */ /* 0x000fe40003000000 */
[----:B------:R-:W-:Y:S02]  /*3e40*/  LOP3.LUT P6, RZ, R134, 0xff0000, RZ, 0xc0, !PT ;  /* 0x00ff000086ff7812 */ /* 0x000fe400078cc0ff */
[----:B------:R-:W-:Y:S01]  /*3e50*/  F2FP.BF16.F32.PACK_AB R75, R72, R75 ;  /* 0x0000004b484b723e */ /* 0x000fe200000010ff */
[----:B------:R-:W-:Y:S01]  /*3e60*/  FMUL.FTZ R72, R166, R233 ;  /* 0x000000e9a6487220 */ /* 0x000fe20000410000 */
[----:B------:R-:W-:Y:S02]  /*3e70*/  F2FP.BF16.F32.PACK_AB R70, R69, R70 ;  /* 0x000000464546723e */ /* 0x000fe400000010ff */
[C---:B------:R-:W-:Y:S01]  /*3e80*/  F2FP.BF16.F32.PACK_AB R73, R68.reuse, R73 ;  /* 0x000000494449723e */ /* 0x040fe200000010ff */
[----:B------:R-:W-:Y:S01]  /*3e90*/  FMUL.FTZ R68, R68, UR6 ;  /* 0x0000000644447c20 */ /* 0x000fe20008410000 */
[----:B------:R-:W-:Y:S01]  /*3ea0*/  FSEL R69, R0, RZ, P6 ;  /* 0x000000ff00457208 */ /* 0x000fe20003000000 */
[----:B------:R-:W-:Y:S01]  /*3eb0*/  FMUL.FTZ R0, R72, UR6 ;  /* 0x0000000648007c20 */ /* 0x000fe20008410000 */
[----:B------:R-:W-:-:S02]  /*3ec0*/  LOP3.LUT P3, RZ, R98, 0xff000000, RZ, 0xc0, !PT ;  /* 0xff00000062ff7812 */ /* 0x000fc4000786c0ff */
[----:B------:R-:W-:Y:S02]  /*3ed0*/  LOP3.LUT P6, RZ, R134, 0xff000000, RZ, 0xc0, !PT ;  /* 0xff00000086ff7812 */ /* 0x000fe400078cc0ff */
[----:B------:R-:W-:Y:S02]  /*3ee0*/  F2FP.BF16.F32.PACK_AB R71, R80, R71 ;  /* 0x000000475047723e */ /* 0x000fe400000010ff */
[----:B------:R-:W-:Y:S01]  /*3ef0*/  F2FP.BF16.F32.PACK_AB R72, R72, R221 ;  /* 0x000000dd4848723e */ /* 0x000fe200000010ff */
[----:B------:R-:W-:Y:S01]  /*3f00*/  FMUL.FTZ R221, R221, UR6 ;  /* 0x00000006dddd7c20 */ /* 0x000fe20008410000 */
[C---:B------:R-:W-:Y:S02]  /*3f10*/  FSEL R80, R68.reuse, RZ, P3 ;  /* 0x000000ff44507208 */ /* 0x040fe40001800000 */
[----:B------:R-:W-:Y:S02]  /*3f20*/  FSEL R84, R68, RZ, P6 ;  /* 0x000000ff44547208 */ /* 0x000fe40003000000 */
[----:B------:R-:W-:-:S02]  /*3f30*/  LOP3.LUT P0, RZ, R98, 0xff00, RZ, 0xc0, !PT ;  /* 0x0000ff0062ff7812 */ /* 0x000fc4000780c0ff */
[----:B------:R-:W-:Y:S02]  /*3f40*/  LOP3.LUT P2, RZ, R98, 0xff, RZ, 0xc0, !PT ;  /* 0x000000ff62ff7812 */ /* 0x000fe4000784c0ff */
[C---:B------:R-:W-:Y:S02]  /*3f50*/  LOP3.LUT P3, RZ, R134.reuse, 0xff00, RZ, 0xc0, !PT ;  /* 0x0000ff0086ff7812 */ /* 0x040fe4000786c0ff */
[----:B------:R-:W-:Y:S02]  /*3f60*/  LOP3.LUT P6, RZ, R134, 0xff, RZ, 0xc0, !PT ;  /* 0x000000ff86ff7812 */ /* 0x000fe400078cc0ff */
[----:B------:R-:W-:Y:S02]  /*3f70*/  F2FP.BF16.F32.PACK_AB R79, R76, R79 ;  /* 0x0000004f4c4f723e */ /* 0x000fe400000010ff */
[----:B------:R-:W-:Y:S02]  /*3f80*/  F2FP.BF16.F32.PACK_AB R78, R81, R78 ;  /* 0x0000004e514e723e */ /* 0x000fe400000010ff */
[----:B------:R-:W-:-:S02]  /*3f90*/  FSEL R81, R0, RZ, P0 ;  /* 0x000000ff00517208 */ /* 0x000fc40000000000 */
[----:B------:R-:W-:Y:S02]  /*3fa0*/  FSEL R85, R0, RZ, P3 ;  /* 0x000000ff00557208 */ /* 0x000fe40001800000 */
[C---:B------:R-:W-:Y:S02]  /*3fb0*/  FSEL R68, R221.reuse, RZ, P6 ;  /* 0x000000ffdd447208 */ /* 0x040fe40003000000 */
[----:B------:R-:W-:Y:S02]  /*3fc0*/  FSEL R76, R221, RZ, P2 ;  /* 0x000000ffdd4c7208 */ /* 0x000fe40001000000 */
[----:B------:R-:W-:Y:S02]  /*3fd0*/  F2FP.BF16.F32.PACK_AB R74, R237, R74 ;  /* 0x0000004aed4a723e */ /* 0x000fe400000010ff */
[----:B------:R-:W-:Y:S02]  /*3fe0*/  F2FP.BF16.F32.PACK_AB R69, R84, R69 ;  /* 0x000000455445723e */ /* 0x000fe400000010ff */
[----:B------:R-:W-:-:S02]  /*3ff0*/  F2FP.BF16.F32.PACK_AB R77, R80, R77 ;  /* 0x0000004d504d723e */ /* 0x000fc400000010ff */
[----:B------:R-:W-:Y:S02]  /*4000*/  F2FP.BF16.F32.PACK_AB R68, R85, R68 ;  /* 0x000000445544723e */ /* 0x000fe400000010ff */
[----:B------:R-:W-:Y:S01]  /*4010*/  F2FP.BF16.F32.PACK_AB R76, R81, R76 ;  /* 0x0000004c514c723e */ /* 0x000fe200000010ff */
[----:B------:R-:W-:Y:S06]  /*4020*/  BRA `(.L_x_379) ;  /* 0x0000000800d87947 */ /* 0x000fec0003800000 */
.L_x_381:
[----:B------:R-:W-:Y:S01]  /*4030*/  UMOV UR4, UR8 ;  /* 0x0000000800047c82 */ /* 0x000fe20008000000 */
[----:B------:R-:W-:Y:S01]  /*4040*/  UMOV UR5, UR9 ;  /* 0x0000000900057c82 */ /* 0x000fe20008000000 */
[----:B------:R-:W-:-:S04]  /*4050*/  UISETP.NE.U32.AND UP0, UPT, UR4, URZ, UPT ;  /* 0x000000ff0400728c */ /* 0x000fc8000bf05070 */
[----:B------:R-:W-:-:S09]  /*4060*/  UISETP.NE.AND.EX UP0, UPT, UR5, URZ, UPT, UP0 ;  /* 0x000000ff0500728c */ /* 0x000fd2000bf05300 */
[----:B------:R-:W-:Y:S05]  /*4070*/  BRA.U UP0, `(.L_x_383) ;  /* 0x00000005005c7547 */ /* 0x000fea000b800000 */
[-CC-:B------:R-:W-:Y:S01]  /*4080*/  FFMA.FTZ R229, R229, R91.reuse, R90.reuse ;  /* 0x0000005be5e57223 */ /* 0x180fe2000001005a */
[----:B-----5:R-:W-:Y:S01]  /*4090*/  PRMT R69, R55, 0x7632, R69 ;  /* 0x0000763237457816 */ /* 0x020fe20000000045 */
[-CC-:B------:R-:W-:Y:S01]  /*40a0*/  FFMA.FTZ R70, R239, R91.reuse, R90.reuse ;  /* 0x0000005bef467223 */ /* 0x180fe2000001005a */
[----:B------:R-:W-:Y:S01]  /*40b0*/  FFMA.FTZ R68, R227, R91, R90 ;  /* 0x0000005be3447223 */ /* 0x000fe2000001005a */
[----:B------:R-:W-:Y:S01]  /*40c0*/  FADD.FTZ R229, R224, -R229 ;  /* 0x800000e5e0e57221 */ /* 0x000fe20000010000 */
[----:B------:R-:W-:Y:S01]  /*40d0*/  IMAD.U32 R71, R55, 0x10000, RZ ;  /* 0x0001000037477824 */ /* 0x000fe200078e00ff */
[----:B------:R-:W-:Y:S01]  /*40e0*/  SHF.L.U32 R76, R69, 0x10, RZ ;  /* 0x00000010454c7819 */ /* 0x000fe200000006ff */
[----:B------:R-:W-:Y:S01]  /*40f0*/  FADD.FTZ R231, R231, -R70 ;  /* 0x80000046e7e77221 */ /* 0x000fe20000010000 */
[--C-:B------:R-:W-:Y:S01]  /*4100*/  FADD.FTZ R223, R223, -R68.reuse ;  /* 0x80000044dfdf7221 */ /* 0x100fe20000010000 */
[----:B------:R-:W-:Y:S01]  /*4110*/  PRMT R68, R54, 0x7632, R68 ;  /* 0x0000763236447816 */ /* 0x000fe20000000044 */
[----:B------:R-:W-:Y:S01]  /*4120*/  FFMA.FTZ R71, R166, R229, R71 ;  /* 0x000000e5a6477223 */ /* 0x000fe20000010047 */
[----:B------:R-:W-:Y:S01]  /*4130*/  FFMA.FTZ R237, R237, R91, R90 ;  /* 0x0000005beded7223 */ /* 0x000fe2000001005a */
[----:B------:R-:W-:-:S02]  /*4140*/  IMAD.U32 R70, R54, 0x10000, RZ ;  /* 0x0001000036467824 */ /* 0x000fc400078e00ff */
[----:B------:R-:W-:Y:S01]  /*4150*/  FFMA.FTZ R76, R166, R231, R76 ;  /* 0x000000e7a64c7223 */ /* 0x000fe2000001004c */
[----:B------:R-:W-:Y:S01]  /*4160*/  ISETP.GE.U32.AND P0, PT, R98, RZ, PT ;  /* 0x000000ff6200720c */ /* 0x000fe20003f06070 */
[----:B------:R-:W-:Y:S01]  /*4170*/  FFMA.FTZ R225, R225, R91, R90 ;  /* 0x0000005be1e17223 */ /* 0x000fe2000001005a */
[----:B------:R-:W-:Y:S01]  /*4180*/  ISETP.GE.U32.AND P2, PT, R134, RZ, PT ;  /* 0x000000ff8600720c */ /* 0x000fe20003f46070 */
[----:B------:R-:W-:Y:S01]  /*4190*/  FMUL.FTZ R71, R71, UR6 ;  /* 0x0000000647477c20 */ /* 0x000fe20008410000 */
[----:B------:R-:W-:Y:S01]  /*41a0*/  SHF.L.U32 R68, R68, 0x10, RZ ;  /* 0x0000001044447819 */ /* 0x000fe200000006ff */
[----:B------:R-:W-:Y:S01]  /*41b0*/  FADD.FTZ R237, R230, -R237 ;  /* 0x800000ede6ed7221 */ /* 0x000fe20000010000 */
[----:B------:R-:W-:Y:S01]  /*41c0*/  FFMA.FTZ R70, R166, R223, R70 ;  /* 0x000000dfa6467223 */ /* 0x000fe20000010046 */
[C---:B------:R-:W-:Y:S01]  /*41d0*/  LOP3.LUT P6, RZ, R99.reuse, 0xff0000, RZ, 0xc0, !PT ;  /* 0x00ff000063ff7812 */ /* 0x040fe200078cc0ff */
[----:B------:R-:W-:Y:S01]  /*41e0*/  FMUL.FTZ R76, R76, UR6 ;  /* 0x000000064c4c7c20 */ /* 0x000fe20008410000 */
[----:B------:R-:W-:Y:S01]  /*41f0*/  ISETP.GE.U32.AND.EX P0, PT, R99, 0x1000000, PT, P0 ;  /* 0x010000006300780c */ /* 0x000fe20003f06100 */
[----:B------:R-:W-:Y:S01]  /*4200*/  IMAD.U32 R77, R53, 0x10000, RZ ;  /* 0x00010000354d7824 */ /* 0x000fe200078e00ff */
[----:B------:R-:W-:Y:S01]  /*4210*/  ISETP.GE.U32.AND.EX P2, PT, R135, 0x1000000, PT, P2 ;  /* 0x010000008700780c */ /* 0x000fe20003f46120 */
[----:B------:R-:W-:Y:S01]  /*4220*/  FADD.FTZ R225, R222, -R225 ;  /* 0x800000e1dee17221 */ /* 0x000fe20000010000 */
[----:B------:R-:W-:Y:S01]  /*4230*/  FFMA.FTZ R237, R166, R237, R68 ;  /* 0x000000eda6ed7223 */ /* 0x000fe20000010044 */
[----:B------:R-:W-:Y:S01]  /*4240*/  FSEL R81, R71, RZ, P6 ;  /* 0x000000ff47517208 */ /* 0x000fe20003000000 */
[----:B------:R-:W-:Y:S01]  /*4250*/  FMUL.FTZ R70, R70, UR6 ;  /* 0x0000000646467c20 */ /* 0x000fe20008410000 */
[----:B------:R-:W-:Y:S01]  /*4260*/  LOP3.LUT P3, RZ, R135, 0xff0000, RZ, 0xc0, !PT ;  /* 0x00ff000087ff7812 */ /* 0x000fe2000786c0ff */
[--C-:B------:R-:W-:Y:S01]  /*4270*/  FFMA.FTZ R0, R0, R91, R90.reuse ;  /* 0x0000005b00007223 */ /* 0x100fe2000001005a */
[----:B------:R-:W-:Y:S01]  /*4280*/  LOP3.LUT P6, RZ, R99, 0xff, RZ, 0xc0, !PT ;  /* 0x000000ff63ff7812 */ /* 0x000fe200078cc0ff */
[----:B------:R-:W-:Y:S01]  /*4290*/  FFMA.FTZ R77, R166, R225, R77 ;  /* 0x000000e1a64d7223 */ /* 0x000fe2000001004d */
[C---:B------:R-:W-:Y:S01]  /*42a0*/  FSEL R84, R76.reuse, RZ, P0 ;  /* 0x000000ff4c547208 */ /* 0x040fe20000000000 */
[-C--:B------:R-:W-:Y:S01]  /*42b0*/  FFMA.FTZ R235, R235, R91.reuse, R90 ;  /* 0x0000005bebeb7223 */ /* 0x080fe2000001005a */
[----:B------:R-:W-:Y:S01]  /*42c0*/  FSEL R68, R76, RZ, P2 ;  /* 0x000000ff4c447208 */ /* 0x000fe20001000000 */
[----:B------:R-:W-:Y:S01]  /*42d0*/  FMUL.FTZ R237, R237, UR6 ;  /* 0x00000006eded7c20 */ /* 0x000fe20008410000 */
[----:B------:R-:W-:Y:S01]  /*42e0*/  PRMT R76, R53, 0x7632, R76 ;  /* 0x00007632354c7816 */ /* 0x000fe2000000004c */
[----:B------:R-:W-:Y:S01]  /*42f0*/  FADD.FTZ R221, R221, -R0 ;  /* 0x80000000dddd7221 */ /* 0x000fe20000010000 */
[----:B------:R-:W-:Y:S01]  /*4300*/  FSEL R71, R71, RZ, P3 ;  /* 0x000000ff47477208 */ /* 0x000fe20001800000 */
[----:B------:R-:W-:Y:S01]  /*4310*/  FMUL.FTZ R77, R77, UR6 ;  /* 0x000000064d4d7c20 */ /* 0x000fe20008410000 */
[----:B------:R-:W-:Y:S01]  /*4320*/  FSEL R78, R70, RZ, P6 ;  /* 0x000000ff464e7208 */ /* 0x000fe20003000000 */
[----:B------:R-:W-:Y:S01]  /*4330*/  FADD.FTZ R235, R228, -R235 ;  /* 0x800000ebe4eb7221 */ /* 0x000fe20000010000 */
[----:B------:R-:W-:Y:S01]  /*4340*/  LOP3.LUT P3, RZ, R135, 0xff, RZ, 0xc0, !PT ;  /* 0x000000ff87ff7812 */ /* 0x000fe2000786c0ff */
[----:B------:R-:W-:Y:S01]  /*4350*/  FFMA.FTZ R233, R233, R91, R90 ;  /* 0x0000005be9e97223 */ /* 0x000fe2000001005a */
[----:B------:R-:W-:-:S02]  /*4360*/  LOP3.LUT P2, RZ, R135, 0xff00, RZ, 0xc0, !PT ;  /* 0x0000ff0087ff7812 */ /* 0x000fc4000784c0ff */
[----:B------:R-:W-:Y:S01]  /*4370*/  LOP3.LUT P6, RZ, R98, 0xff0000, RZ, 0xc0, !PT ;  /* 0x00ff000062ff7812 */ /* 0x000fe200078cc0ff */
[----:B------:R-:W-:Y:S01]  /*4380*/  FADD.FTZ R233, R226, -R233 ;  /* 0x800000e9e2e97221 */ /* 0x000fe20000010000 */
[----:B------:R-:W-:Y:S02]  /*4390*/  PRMT R0, R52, 0x7632, R0 ;  /* 0x0000763234007816 */ /* 0x000fe40000000000 */
[----:B------:R-:W-:Y:S01]  /*43a0*/  SHF.L.U32 R79, R76, 0x10, RZ ;  /* 0x000000104c4f7819 */ /* 0x000fe200000006ff */
[----:B------:R-:W-:Y:S01]  /*43b0*/  IMAD.U32 R76, R52, 0x10000, RZ ;  /* 0x00010000344c7824 */ /* 0x000fe200078e00ff */
[----:B------:R-:W-:Y:S02]  /*43c0*/  FSEL R70, R70, RZ, P3 ;  /* 0x000000ff46467208 */ /* 0x000fe40001800000 */
[----:B------:R-:W-:Y:S01]  /*43d0*/  FSEL R69, R237, RZ, P2 ;  /* 0x000000ffed457208 */ /* 0x000fe20001000000 */
[----:B------:R-:W-:Y:S01]  /*43e0*/  FFMA.FTZ R79, R166, R235, R79 ;  /* 0x000000eba64f7223 */ /* 0x000fe2000001004f */
[----:B------:R-:W-:Y:S01]  /*43f0*/  SHF.L.U32 R0, R0, 0x10, RZ ;  /* 0x0000001000007819 */ /* 0x000fe200000006ff */
[----:B------:R-:W-:Y:S01]  /*4400*/  FFMA.FTZ R76, R166, R221, R76 ;  /* 0x000000dda64c7223 */ /* 0x000fe2000001004c */
[----:B------:R-:W-:-:S02]  /*4410*/  FSEL R80, R77, RZ, P6 ;  /* 0x000000ff4d507208 */ /* 0x000fc40003000000 */
[----:B------:R-:W-:Y:S01]  /*4420*/  LOP3.LUT P6, RZ, R134, 0xff0000, RZ, 0xc0, !PT ;  /* 0x00ff000086ff7812 */ /* 0x000fe200078cc0ff */
[----:B------:R-:W-:Y:S01]  /*4430*/  FFMA.FTZ R0, R166, R233, R0 ;  /* 0x000000e9a6007223 */ /* 0x000fe20000010000 */
[----:B------:R-:W-:Y:S01]  /*4440*/  F2FP.BF16.F32.PACK_AB R71, R68, R71 ;  /* 0x000000474447723e */ /* 0x000fe200000010ff */
[----:B------:R-:W-:Y:S01]  /*4450*/  FMUL.FTZ R68, R79, UR6 ;  /* 0x000000064f447c20 */ /* 0x000fe20008410000 */
[----:B------:R-:W-:Y:S01]  /*4460*/  F2FP.BF16.F32.PACK_AB R70, R69, R70 ;  /* 0x000000464546723e */ /* 0x000fe200000010ff */
[----:B------:R-:W-:Y:S01]  /*4470*/  FMUL.FTZ R76, R76, UR6 ;  /* 0x000000064c4c7c20 */ /* 0x000fe20008410000 */
[----:B------:R-:W-:Y:S02]  /*4480*/  FSEL R69, R77, RZ, P6 ;  /* 0x000000ff4d457208 */ /* 0x000fe40003000000 */
[----:B------:R-:W-:Y:S02]  /*4490*/  LOP3.LUT P0, RZ, R99, 0xff00, RZ, 0xc0, !PT ;  /* 0x0000ff0063ff7812 */ /* 0x000fe4000780c0ff */
[----:B------:R-:W-:-:S02]  /*44a0*/  LOP3.LUT P6, RZ, R134, 0xff000000, RZ, 0xc0, !PT ;  /* 0xff00000086ff7812 */ /* 0x000fc400078cc0ff */
[----:B------:R-:W-:Y:S02]  /*44b0*/  LOP3.LUT P3, RZ, R98, 0xff000000, RZ, 0xc0, !PT ;  /* 0xff00000062ff7812 */ /* 0x000fe4000786c0ff */
[----:B------:R-:W-:Y:S01]  /*44c0*/  F2FP.BF16.F32.PACK_AB R79, R84, R81 ;  /* 0x00000051544f723e */ /* 0x000fe200000010ff */
[----:B------:R-:W-:Y:S01]  /*44d0*/  FMUL.FTZ R81, R0, UR6 ;  /* 0x0000000600517c20 */ /* 0x000fe20008410000 */
[----:B------:R-:W-:Y:S02]  /*44e0*/  FSEL R85, R237, RZ, P0 ;  /* 0x000000ffed557208 */ /* 0x000fe40000000000 */
[----:B------:R-:W-:Y:S02]  /*44f0*/  FSEL R0, R68, RZ, P6 ;  /* 0x000000ff44007208 */ /* 0x000fe40003000000 */
[----:B------:R-:W-:Y:S02]  /*4500*/  LOP3.LUT P0, RZ, R98, 0xff00, RZ, 0xc0, !PT ;  /* 0x0000ff0062ff7812 */ /* 0x000fe4000780c0ff */
        /* <DEDUP_REMOVED lines=14> */
.L_x_383:
[----:B-----5:R-:W-:Y:S01]  /*45f0*/  PRMT R69, R55, 0x7632, R69 ;  /* 0x0000763237457816 */ /* 0x020fe20000000045 */
[-CC-:B------:R-:W-:Y:S01]  /*4600*/  FFMA.FTZ R68, R227, R91.reuse, R90.reuse ;  /* 0x0000005be3447223 */ /* 0x180fe2000001005a */
[-CC-:B------:R-:W-:Y:S01]  /*4610*/  FFMA.FTZ R70, R239, R91.reuse, R90.reuse ;  /* 0x0000005bef467223 */ /* 0x180fe2000001005a */
[-C--:B------:R-:W-:Y:S01]  /*4620*/  FFMA.FTZ R229, R229, R91.reuse, R90 ;  /* 0x0000005be5e57223 */ /* 0x080fe2000001005a */
[----:B------:R-:W-:Y:S01]  /*4630*/  SHF.L.U32 R72, R69, 0x10, RZ ;  /* 0x0000001045487819 */ /* 0x000fe200000006ff */
[----:B------:R-:W-:Y:S01]  /*4640*/  FADD.FTZ R223, R223, -R68 ;  /* 0x80000044dfdf7221 */ /* 0x000fe20000010000 */
[----:B------:R-:W-:Y:S01]  /*4650*/  FADD.FTZ R231, R231, -R70 ;  /* 0x80000046e7e77221 */ /* 0x000fe20000010000 */
[----:B------:R-:W-:Y:S01]  /*4660*/  PRMT R68, R54, 0x7632, R68 ;  /* 0x0000763236447816 */ /* 0x000fe20000000044 */
[----:B------:R-:W-:Y:S01]  /*4670*/  FFMA.FTZ R237, R237, R91, R90 ;  /* 0x0000005beded7223 */ /* 0x000fe2000001005a */
[----:B------:R-:W-:Y:S01]  /*4680*/  FADD.FTZ R229, R224, -R229 ;  /* 0x800000e5e0e57221 */ /* 0x000fe20000010000 */
[----:B------:R-:W-:-:S02]  /*4690*/  IMAD.U32 R71, R55, 0x10000, RZ ;  /* 0x0001000037477824 */ /* 0x000fc400078e00ff */
[----:B------:R-:W-:Y:S01]  /*46a0*/  FFMA.FTZ R76, R166, R231, R72 ;  /* 0x000000e7a64c7223 */ /* 0x000fe20000010048 */
[----:B------:R-:W-:Y:S01]  /*46b0*/  SHF.L.U32 R68, R68, 0x10, RZ ;  /* 0x0000001044447819 */ /* 0x000fe200000006ff */
[----:B------:R-:W-:Y:S01]  /*46c0*/  FADD.FTZ R237, R230, -R237 ;  /* 0x800000ede6ed7221 */ /* 0x000fe20000010000 */
[----:B------:R-:W-:Y:S01]  /*46d0*/  ISETP.GE.U32.AND P0, PT, R98, RZ, PT ;  /* 0x000000ff6200720c */ /* 0x000fe20003f06070 */
[----:B------:R-:W-:Y:S01]  /*46e0*/  FFMA.FTZ R71, R166, R229, R71 ;  /* 0x000000e5a6477223 */ /* 0x000fe20000010047 */
[----:B------:R-:W-:Y:S01]  /*46f0*/  ISETP.GE.U32.AND P2, PT, R134, RZ, PT ;  /* 0x000000ff8600720c */ /* 0x000fe20003f46070 */
[----:B------:R-:W-:Y:S01]  /*4700*/  FMUL.FTZ R69, R76, UR6 ;  /* 0x000000064c457c20 */ /* 0x000fe20008410000 */
[----:B------:R-:W-:Y:S01]  /*4710*/  IMAD.U32 R70, R54, 0x10000, RZ ;  /* 0x0001000036467824 */ /* 0x000fe200078e00ff */
[----:B------:R-:W-:Y:S01]  /*4720*/  ISETP.GE.U32.AND.EX P0, PT, R99, 0x1000000, PT, P0 ;  /* 0x010000006300780c */ /* 0x000fe20003f06100 */
[C---:B------:R-:W-:Y:S01]  /*4730*/  FFMA.FTZ R237, R166.reuse, R237, R68 ;  /* 0x000000eda6ed7223 */ /* 0x040fe20000010044 */
[----:B------:R-:W-:Y:S01]  /*4740*/  ISETP.GE.U32.AND.EX P2, PT, R135, 0x1000000, PT, P2 ;  /* 0x010000008700780c */ /* 0x000fe20003f46120 */
[----:B------:R-:W-:Y:S01]  /*4750*/  FMUL.FTZ R68, R71, UR6 ;  /* 0x0000000647447c20 */ /* 0x000fe20008410000 */
[----:B------:R-:W-:Y:S01]  /*4760*/  LOP3.LUT P6, RZ, R99, 0xff0000, RZ, 0xc0, !PT ;  /* 0x00ff000063ff7812 */ /* 0x000fe200078cc0ff */
[----:B------:R-:W-:Y:S01]  /*4770*/  FFMA.FTZ R74, R166, R223, R70 ;  /* 0x000000dfa64a7223 */ /* 0x000fe20000010046 */
[----:B------:R-:W-:Y:S01]  /*4780*/  LOP3.LUT P3, RZ, R135, 0xff0000, RZ, 0xc0, !PT ;  /* 0x00ff000087ff7812 */ /* 0x000fe2000786c0ff */
[-CC-:B------:R-:W-:Y:S01]  /*4790*/  FFMA.FTZ R225, R225, R91.reuse, R90.reuse ;  /* 0x0000005be1e17223 */ /* 0x180fe2000001005a */
[C---:B------:R-:W-:Y:S01]  /*47a0*/  FSEL R84, R69.reuse, RZ, P0 ;  /* 0x000000ff45547208 */ /* 0x040fe20000000000 */
[-CC-:B------:R-:W-:Y:S01]  /*47b0*/  FFMA.FTZ R0, R0, R91.reuse, R90.reuse ;  /* 0x0000005b00007223 */ /* 0x180fe2000001005a */
[----:B------:R-:W-:Y:S01]  /*47c0*/  FSEL R86, R69, RZ, P2 ;  /* 0x000000ff45567208 */ /* 0x000fe20001000000 */
[----:B------:R-:W-:Y:S01]  /*47d0*/  FMUL.FTZ R69, R237, UR6 ;  /* 0x00000006ed457c20 */ /* 0x000fe20008410000 */
[----:B------:R-:W-:Y:S01]  /*47e0*/  LOP3.LUT P0, RZ, R99, 0xff00, RZ, 0xc0, !PT ;  /* 0x0000ff0063ff7812 */ /* 0x000fe2000780c0ff */
[----:B------:R-:W-:Y:S01]  /*47f0*/  FADD.FTZ R225, R222, -R225 ;  /* 0x800000e1dee17221 */ /* 0x000fe20000010000 */
[----:B------:R-:W-:Y:S01]  /*4800*/  LOP3.LUT P2, RZ, R135, 0xff00, RZ, 0xc0, !PT ;  /* 0x0000ff0087ff7812 */ /* 0x000fe2000784c0ff */
[-C--:B------:R-:W-:Y:S01]  /*4810*/  FFMA.FTZ R235, R235, R91.reuse, R90 ;  /* 0x0000005bebeb7223 */ /* 0x080fe2000001005a */
[C---:B------:R-:W-:Y:S01]  /*4820*/  FSEL R79, R68.reuse, RZ, P6 ;  /* 0x000000ff444f7208 */ /* 0x040fe20003000000 */
[----:B------:R-:W-:Y:S01]  /*4830*/  FADD.FTZ R221, R221, -R0 ;  /* 0x80000000dddd7221 */ /* 0x000fe20000010000 */
[----:B------:R-:W-:Y:S01]  /*4840*/  FSEL R73, R68, RZ, P3 ;  /* 0x000000ff44497208 */ /* 0x000fe20001800000 */
[----:B------:R-:W-:Y:S01]  /*4850*/  FMUL.FTZ R68, R74, UR6 ;  /* 0x000000064a447c20 */ /* 0x000fe20008410000 */
[----:B------:R-:W-:Y:S01]  /*4860*/  LOP3.LUT P6, RZ, R99, 0xff, RZ, 0xc0, !PT ;  /* 0x000000ff63ff7812 */ /* 0x000fe200078cc0ff */
[----:B------:R-:W-:Y:S01]  /*4870*/  FADD.FTZ R235, R228, -R235 ;  /* 0x800000ebe4eb7221 */ /* 0x000fe20000010000 */
[----:B------:R-:W-:Y:S01]  /*4880*/  LOP3.LUT P3, RZ, R135, 0xff, RZ, 0xc0, !PT ;  /* 0x000000ff87ff7812 */ /* 0x000fe2000786c0ff */
[----:B------:R-:W-:Y:S01]  /*4890*/  FFMA.FTZ R233, R233, R91, R90 ;  /* 0x0000005be9e97223 */ /* 0x000fe2000001005a */
[----:B------:R-:W-:-:S02]  /*48a0*/  FSEL R81, R69, RZ, P0 ;  /* 0x000000ff45517208 */ /* 0x000fc40000000000 */
[----:B------:R-:W-:Y:S01]  /*48b0*/  FSEL R85, R69, RZ, P2 ;  /* 0x000000ff45557208 */ /* 0x000fe20001000000 */
[C---:B------:R-:W-:Y:S01]  /*48c0*/  IMAD.U32 R69, R53.reuse, 0x10000, RZ ;  /* 0x0001000035457824 */ /* 0x040fe200078e00ff */
[----:B------:R-:W-:Y:S01]  /*48d0*/  FSEL R78, R68, RZ, P6 ;  /* 0x000000ff444e7208 */ /* 0x000fe20003000000 */
[----:B------:R-:W-:Y:S01]  /*48e0*/  FADD.FTZ R233, R226, -R233 ;  /* 0x800000e9e2e97221 */ /* 0x000fe20000010000 */
[----:B------:R-:W-:Y:S01]  /*48f0*/  FSEL R80, R68, RZ, P3 ;  /* 0x000000ff44507208 */ /* 0x000fe20001800000 */
[----:B------:R-:W-:Y:S01]  /*4900*/  FFMA.FTZ R69, R166, R225, R69 ;  /* 0x000000e1a6457223 */ /* 0x000fe20000010045 */
[----:B------:R-:W-:Y:S02]  /*4910*/  PRMT R68, R53, 0x7632, R68 ;  /* 0x0000763235447816 */ /* 0x000fe40000000044 */
[----:B------:R-:W-:Y:S01]  /*4920*/  PRMT R0, R52, 0x7632, R0 ;  /* 0x0000763234007816 */ /* 0x000fe20000000000 */
[----:B------:R-:W-:Y:S01]  /*4930*/  FMUL.FTZ R72, R69, UR6 ;  /* 0x0000000645487c20 */ /* 0x000fe20008410000 */
[----:B------:R-:W-:Y:S01]  /*4940*/  SHF.L.U32 R70, R68, 0x10, RZ ;  /* 0x0000001044467819 */ /* 0x000fe200000006ff */
[----:B------:R-:W-:Y:S01]  /*4950*/  IMAD.U32 R68, R52, 0x10000, RZ ;  /* 0x0001000034447824 */ /* 0x000fe200078e00ff */
[----:B------:R-:W-:-:S02]  /*4960*/  LOP3.LUT P6, RZ, R98, 0xff0000, RZ, 0xc0, !PT ;  /* 0x00ff000062ff7812 */ /* 0x000fc400078cc0ff */
[----:B------:R-:W-:Y:S01]  /*4970*/  SHF.L.U32 R0, R0, 0x10, RZ ;  /* 0x0000001000007819 */ /* 0x000fe200000006ff */
[----:B------:R-:W-:Y:S01]  /*4980*/  FFMA.FTZ R70, R166, R235, R70 ;  /* 0x000000eba6467223 */ /* 0x000fe20000010046 */
[----:B------:R-:W-:Y:S01]  /*4990*/  FSEL R77, R72, RZ, P6 ;  /* 0x000000ff484d7208 */ /* 0x000fe20003000000 */
[----:B------:R-:W-:Y:S01]  /*49a0*/  FFMA.FTZ R68, R166, R221, R68 ;  /* 0x000000dda6447223 */ /* 0x000fe20000010044 */
[----:B------:R-:W-:Y:S01]  /*49b0*/  LOP3.LUT P6, RZ, R134, 0xff0000, RZ, 0xc0, !PT ;  /* 0x00ff000086ff7812 */ /* 0x000fe200078cc0ff */
[----:B------:R-:W-:Y:S01]  /*49c0*/  FFMA.FTZ R233, R166, R233, R0 ;  /* 0x000000e9a6e97223 */ /* 0x000fe20000010000 */
[----:B------:R-:W-:Y:S01]  /*49d0*/  F2FP.BF16.F32.PACK_AB R75, R76, R71 ;  /* 0x000000474c4b723e */ /* 0x000fe200000010ff */
[----:B------:R-:W-:Y:S01]  /*49e0*/  FMUL.FTZ R76, R70, UR6 ;  /* 0x00000006464c7c20 */ /* 0x000fe20008410000 */
[----:B------:R-:W-:Y:S01]  /*49f0*/  F2FP.BF16.F32.PACK_AB R71, R86, R73 ;  /* 0x000000495647723e */ /* 0x000fe200000010ff */
[----:B------:R-:W-:Y:S01]  /*4a00*/  FMUL.FTZ R0, R233, UR6 ;  /* 0x00000006e9007c20 */ /* 0x000fe20008410000 */
[----:B------:R-:W-:-:S02]  /*4a10*/  F2FP.BF16.F32.PACK_AB R73, R70, R69 ;  /* 0x000000454649723e */ /* 0x000fc400000010ff */
[----:B------:R-:W-:Y:S02]  /*4a20*/  LOP3.LUT P3, RZ, R98, 0xff000000, RZ, 0xc0, !PT ;  /* 0xff00000062ff7812 */ /* 0x000fe4000786c0ff */
[----:B------:R-:W-:Y:S02]  /*4a30*/  FSEL R69, R72, RZ, P6 ;  /* 0x000000ff48457208 */ /* 0x000fe40003000000 */
[----:B------:R-:W-:Y:S02]  /*4a40*/  LOP3.LUT P6, RZ, R134, 0xff000000, RZ, 0xc0, !PT ;  /* 0xff00000086ff7812 */ /* 0x000fe400078cc0ff */
[----:B------:R-:W-:Y:S02]  /*4a50*/  F2FP.BF16.F32.PACK_AB R70, R85, R80 ;  /* 0x000000505546723e */ /* 0x000fe400000010ff */
[----:B------:R-:W-:Y:S02]  /*4a60*/  F2FP.BF16.F32.PACK_AB R79, R84, R79 ;  /* 0x0000004f544f723e */ /* 0x000fe400000010ff */
[----:B------:R-:W-:-:S02]  /*4a70*/  FSEL R80, R76, RZ, P3 ;  /* 0x000000ff4c507208 */ /* 0x000fc40001800000 */
[----:B------:R-:W-:Y:S01]  /*4a80*/  F2FP.BF16.F32.PACK_AB R72, R233, R68 ;  /* 0x00000044e948723e */ /* 0x000fe200000010ff */
[----:B------:R-:W-:Y:S01]  /*4a90*/  FMUL.FTZ R68, R68, UR6 ;  /* 0x0000000644447c20 */ /* 0x000fe20008410000 */
[----:B------:R-:W-:Y:S02]  /*4aa0*/  LOP3.LUT P0, RZ, R98, 0xff00, RZ, 0xc0, !PT ;  /* 0x0000ff0062ff7812 */ /* 0x000fe4000780c0ff */
[----:B------:R-:W-:Y:S02]  /*4ab0*/  LOP3.LUT P3, RZ, R134, 0xff00, RZ, 0xc0, !PT ;  /* 0x0000ff0086ff7812 */ /* 0x000fe4000786c0ff */
[----:B------:R-:W-:Y:S02]  /*4ac0*/  FSEL R84, R76, RZ, P6 ;  /* 0x000000ff4c547208 */ /* 0x000fe40003000000 */
[----:B------:R-:W-:Y:S02]  /*4ad0*/  LOP3.LUT P2, RZ, R98, 0xff, RZ, 0xc0, !PT ;  /* 0x000000ff62ff7812 */ /* 0x000fe4000784c0ff */
[----:B------:R-:W-:-:S02]  /*4ae0*/  LOP3.LUT P6, RZ, R134, 0xff, RZ, 0xc0, !PT ;  /* 0x000000ff86ff7812 */ /* 0x000fc400078cc0ff */
        /* <DEDUP_REMOVED lines=8> */
[----:B------:R-:W-:Y:S02]  /*4b70*/  F2FP.BF16.F32.PACK_AB R68, R85, R0 ;  /* 0x000000005544723e */ /* 0x000fe400000010ff */
[----:B------:R-:W-:-:S07]  /*4b80*/  F2FP.BF16.F32.PACK_AB R76, R81, R76 ;  /* 0x0000004c514c723e */ /* 0x000fce00000010ff */
.L_x_379:
[----:B------:R-:W-:Y:S01]  /*4b90*/  ISETP.NE.U32.AND P2, PT, RZ, UR4, PT ;  /* 0x00000004ff007c0c */ /* 0x000fe2000bf45070 */
[----:B------:R-:W0:Y:S03]  /*4ba0*/  LDC.64 R80, c[0x0][0x468] ;  /* 0x00011a00ff507b82 */ /* 0x000e260000000a00 */
[----:B------:R-:W-:-:S05]  /*4bb0*/  ISETP.NE.AND.EX P2, PT, RZ, UR5, PT, P2 ;  /* 0x00000005ff007c0c */ /* 0x000fca000bf45320 */
[----:B------:R-:W1:Y:S08]  /*4bc0*/  @P1 LDC.64 R88, c[0x0][0x470] ;  /* 0x00011c00ff581b82 */ /* 0x000e700000000a00 */
[----:B------:R-:W2:Y:S01]  /*4bd0*/  @P2 LDC.64 R86, c[0x0][0x478] ;  /* 0x00011e00ff562b82 */ /* 0x000ea20000000a00 */
[----:B0-----:R-:W-:-:S04]  /*4be0*/  IMAD.WIDE.U32 R84, R169, 0x10, R80 ;  /* 0x00000010a9547825 */ /* 0x001fc800078e0050 */
[----:B-1----:R-:W-:-:S04]  /*4bf0*/  @P1 IMAD.WIDE.U32 R88, R169, 0x10, R88 ;  /* 0x00000010a9581825 */ /* 0x002fc800078e0058 */
[----:B--2---:R-:W-:-:S05]  /*4c00*/  @P2 IMAD.WIDE.U32 R86, R169, 0x10, R86 ;  /* 0x00000010a9562825 */ /* 0x004fca00078e0056 */
[----:B------:R0:W-:Y:S04]  /*4c10*/  @P2 STG.E.128 desc[UR10][R86.64], R72 ;  /* 0x0000004856002986 */ /* 0x0001e8000c101d0a */
[----:B------:R0:W-:Y:S04]  /*4c20*/  STG.E.128 desc[UR10][R84.64], R76 ;  /* 0x0000004c54007986 */ /* 0x0001e8000c101d0a */
[----:B------:R0:W-:Y:S01]  /*4c30*/  @P1 STG.E.128 desc[UR10][R88.64], R68 ;  /* 0x0000004458001986 */ /* 0x0001e2000c101d0a */
[----:B------:R-:W-:Y:S05]  /*4c40*/  @!P1 BRA `(.L_x_384) ;  /* 0x0000001400449947 */ /* 0x000fea0003800000 */
[----:B------:R-:W-:-:S04]  /*4c50*/  ISETP.NE.U32.AND P0, PT, R82, RZ, PT ;  /* 0x000000ff5200720c */ /* 0x000fc80003f05070 */
[----:B------:R-:W-:-:S13]  /*4c60*/  ISETP.NE.AND.EX P0, PT, R83, RZ, PT, P0 ;  /* 0x000000ff5300720c */ /* 0x000fda0003f05300 */
[----:B------:R-:W-:Y:S05]  /*4c70*/  @!P0 BRA `(.L_x_385) ;  /* 0x0000000800cc8947 */ /* 0x000fea0003800000 */
[----:B------:R-:W-:Y:S05]  /*4c80*/  @!P2 BRA `(.L_x_386) ;  /* 0x00000004006ca947 */ /* 0x000fea0003800000 */
[-CC-:B------:R-:W-:Y:S01]  /*4c90*/  FFMA.FTZ R217, R217, R91.reuse, R90.reuse ;  /* 0x0000005bd9d97223 */ /* 0x180fe2000001005a */
[-C--:B------:R-:W-:Y:S01]  /*4ca0*/  FFMA.FTZ R215, R215, R91.reuse, R90 ;  /* 0x0000005bd7d77223 */ /* 0x080fe2000001005a */
[C---:B0-----:R-:W-:Y:S01]  /*4cb0*/  IMAD.U32 R75, R59.reuse, 0x10000, RZ ;  /* 0x000100003b4b7824 */ /* 0x041fe200078e00ff */
[----:B------:R-:W-:Y:S01]  /*4cc0*/  PRMT R0, R59, 0x7632, R0 ;  /* 0x000076323b007816 */ /* 0x000fe20000000000 */
[----:B------:R-:W-:Y:S01]  /*4cd0*/  FADD.FTZ R217, R206, -R217 ;  /* 0x800000d9ced97221 */ /* 0x000fe20000010000 */
[----:B------:R-:W-:Y:S01]  /*4ce0*/  FADD.FTZ R215, R204, -R215 ;  /* 0x800000d7ccd77221 */ /* 0x000fe20000010000 */
[----:B------:R-:W-:Y:S02]  /*4cf0*/  IMAD.U32 R70, R58, 0x10000, RZ ;  /* 0x000100003a467824 */ /* 0x000fe400078e00ff */
[----:B------:R-:W-:Y:S01]  /*4d00*/  FFMA.FTZ R220, R220, R91, R90 ;  /* 0x0000005bdcdc7223 */ /* 0x000fe2000001005a */
[----:B------:R-:W-:Y:S01]  /*4d10*/  FFMA.FTZ R75, R166, R217, R75 ;  /* 0x000000d9a64b7223 */ /* 0x000fe2000001004b */
[----:B------:R-:W-:Y:S01]  /*4d20*/  PRMT R68, R58, 0x7632, R68 ;  /* 0x000076323a447816 */ /* 0x000fe20000000044 */
[-CC-:B------:R-:W-:Y:S01]  /*4d30*/  FFMA.FTZ R73, R218, R91.reuse, R90.reuse ;  /* 0x0000005bda497223 */ /* 0x180fe2000001005a */
[----:B------:R-:W-:Y:S01]  /*4d40*/  SHF.L.U32 R77, R0, 0x10, RZ ;  /* 0x00000010004d7819 */ /* 0x000fe200000006ff */
[----:B------:R-:W-:Y:S01]  /*4d50*/  FFMA.FTZ R71, R214, R91, R90 ;  /* 0x0000005bd6477223 */ /* 0x000fe2000001005a */
[----:B------:R-:W-:Y:S01]  /*4d60*/  PRMT R0, R57, 0x7632, R0 ;  /* 0x0000763239007816 */ /* 0x000fe20000000000 */
[----:B------:R-:W-:Y:S01]  /*4d70*/  FFMA.FTZ R74, R166, R215, R70 ;  /* 0x000000d7a64a7223 */ /* 0x000fe20000010046 */
[----:B------:R-:W-:Y:S01]  /*4d80*/  FMUL.FTZ R70, R75, UR6 ;  /* 0x000000064b467c20 */ /* 0x000fe20008410000 */
[----:B------:R-:W-:Y:S01]  /*4d90*/  FADD.FTZ R219, R219, -R220 ;  /* 0x800000dcdbdb7221 */ /* 0x000fe20000010000 */
[----:B------:R-:W-:Y:S01]  /*4da0*/  SHF.L.U32 R72, R68, 0x10, RZ ;  /* 0x0000001044487819 */ /* 0x000fe200000006ff */
[----:B------:R-:W-:Y:S01]  /*4db0*/  FADD.FTZ R73, R216, -R73 ;  /* 0x80000049d8497221 */ /* 0x000fe20000010000 */
[----:B------:R-:W-:Y:S01]  /*4dc0*/  LOP3.LUT P3, RZ, R97, 0xff0000, RZ, 0xc0, !PT ;  /* 0x00ff000061ff7812 */ /* 0x000fe2000786c0ff */
[----:B------:R-:W-:Y:S01]  /*4dd0*/  FADD.FTZ R71, R212, -R71 ;  /* 0x80000047d4477221 */ /* 0x000fe20000010000 */
[----:B------:R-:W-:Y:S01]  /*4de0*/  SHF.L.U32 R0, R0, 0x10, RZ ;  /* 0x0000001000007819 */ /* 0x000fe200000006ff */
[C---:B------:R-:W-:Y:S01]  /*4df0*/  FFMA.FTZ R88, R166.reuse, R219, R77 ;  /* 0x000000dba6587223 */ /* 0x040fe2000001004d */
[----:B------:R-:W-:Y:S01]  /*4e00*/  LOP3.LUT P6, RZ, R137, 0xff0000, RZ, 0xc0, !PT ;  /* 0x00ff000089ff7812 */ /* 0x000fe200078cc0ff */
[----:B------:R-:W-:Y:S01]  /*4e10*/  FFMA.FTZ R79, R166, R73, R72 ;  /* 0x00000049a64f7223 */ /* 0x000fe20000010048 */
[----:B------:R-:W-:Y:S01]  /*4e20*/  FSEL R86, R70, RZ, P3 ;  /* 0x000000ff46567208 */ /* 0x000fe20001800000 */
[----:B------:R-:W-:Y:S01]  /*4e30*/  FFMA.FTZ R73, R166, R71, R0 ;  /* 0x00000047a6497223 */ /* 0x000fe20000010000 */
[----:B------:R-:W-:Y:S01]  /*4e40*/  ISETP.GE.U32.AND P3, PT, R96, RZ, PT ;  /* 0x000000ff6000720c */ /* 0x000fe20003f66070 */
[-C--:B------:R-:W-:Y:S01]  /*4e50*/  FFMA.FTZ R69, R210, R91.reuse, R90 ;  /* 0x0000005bd2457223 */ /* 0x080fe2000001005a */
[----:B------:R-:W-:Y:S01]  /*4e60*/  PRMT R0, R56, 0x7632, R0 ;  /* 0x0000763238007816 */ /* 0x000fe20000000000 */
[----:B------:R-:W-:Y:S01]  /*4e70*/  FFMA.FTZ R213, R213, R91, R90 ;  /* 0x0000005bd5d57223 */ /* 0x000fe2000001005a */
[----:B------:R-:W-:Y:S01]  /*4e80*/  FSEL R85, R70, RZ, P6 ;  /* 0x000000ff46557208 */ /* 0x000fe20003000000 */
[----:B------:R-:W-:Y:S01]  /*4e90*/  FMUL.FTZ R70, R88, UR6 ;  /* 0x0000000658467c20 */ /* 0x000fe20008410000 */
[----:B------:R-:W-:Y:S01]  /*4ea0*/  ISETP.GE.U32.AND P6, PT, R136, RZ, PT ;  /* 0x000000ff8800720c */ /* 0x000fe20003fc6070 */
[----:B------:R-:W-:Y:S01]  /*4eb0*/  IMAD.U32 R71, R0, 0x10000, RZ ;  /* 0x0001000000477824 */ /* 0x000fe200078e00ff */
[----:B------:R-:W-:Y:S01]  /*4ec0*/  ISETP.GE.U32.AND.EX P3, PT, R97, 0x1000000, PT, P3 ;  /* 0x010000006100780c */ /* 0x000fe20003f66130 */
[----:B------:R-:W-:Y:S01]  /*4ed0*/  FADD.FTZ R69, R208, -R69 ;  /* 0x80000045d0457221 */ /* 0x000fe20000010000 */
[----:B------:R-:W-:Y:S01]  /*4ee0*/  ISETP.GE.U32.AND.EX P6, PT, R137, 0x1000000, PT, P6 ;  /* 0x010000008900780c */ /* 0x000fe20003fc6160 */
[----:B------:R-:W-:Y:S01]  /*4ef0*/  FMUL.FTZ R0, R74, UR6 ;  /* 0x000000064a007c20 */ /* 0x000fe20008410000 */
[----:B------:R-:W-:Y:S01]  /*4f00*/  FSEL R99, R70, RZ, P3 ;  /* 0x000000ff46637208 */ /* 0x000fe20001800000 */
[----:B------:R-:W-:Y:S01]  /*4f10*/  FADD.FTZ R213, R202, -R213 ;  /* 0x800000d5cad57221 */ /* 0x000fe20000010000 */
[----:B------:R-:W-:Y:S01]  /*4f20*/  LOP3.LUT P3, RZ, R97, 0xff, RZ, 0xc0, !PT ;  /* 0x000000ff61ff7812 */ /* 0x000fe2000786c0ff */
[----:B------:R-:W-:-:S02]  /*4f30*/  IMAD.U32 R68, R57, 0x10000, RZ ;  /* 0x0001000039447824 */ /* 0x000fc400078e00ff */
[----:B------:R-:W-:Y:S01]  /*4f40*/  FFMA.FTZ R72, R166, R69, R71 ;  /* 0x00000045a6487223 */ /* 0x000fe20000010047 */
[----:B------:R-:W-:Y:S01]  /*4f50*/  FSEL R98, R70, RZ, P6 ;  /* 0x000000ff46627208 */ /* 0x000fe20003000000 */
[----:B------:R-:W-:Y:S01]  /*4f60*/  FMUL.FTZ R69, R79, UR6 ;  /* 0x000000064f457c20 */ /* 0x000fe20008410000 */
[----:B------:R-:W-:Y:S01]  /*4f70*/  LOP3.LUT P6, RZ, R137, 0xff, RZ, 0xc0, !PT ;  /* 0x000000ff89ff7812 */ /* 0x000fe200078cc0ff */
[----:B------:R-:W-:Y:S01]  /*4f80*/  FFMA.FTZ R68, R166, R213, R68 ;  /* 0x000000d5a6447223 */ /* 0x000fe20000010044 */
[C---:B------:R-:W-:Y:S01]  /*4f90*/  FSEL R78, R0.reuse, RZ, P3 ;  /* 0x000000ff004e7208 */ /* 0x040fe20001800000 */
[----:B------:R-:W-:Y:S01]  /*4fa0*/  FMUL.FTZ R70, R73, UR6 ;  /* 0x0000000649467c20 */ /* 0x000fe20008410000 */
[----:B------:R-:W-:Y:S01]  /*4fb0*/  LOP3.LUT P3, RZ, R97, 0xff00, RZ, 0xc0, !PT ;  /* 0x0000ff0061ff7812 */ /* 0x000fe2000786c0ff */
[----:B------:R-:W-:Y:S01]  /*4fc0*/  FFMA.FTZ R211, R211, R91, R90 ;  /* 0x0000005bd3d37223 */ /* 0x000fe2000001005a */
[----:B------:R-:W-:Y:S01]  /*4fd0*/  FSEL R76, R0, RZ, P6 ;  /* 0x000000ff004c7208 */ /* 0x000fe20003000000 */
[----:B------:R-:W-:Y:S01]  /*4fe0*/  FMUL.FTZ R0, R68, UR6 ;  /* 0x0000000644007c20 */ /* 0x000fe20008410000 */
[----:B------:R-:W-:Y:S01]  /*4ff0*/  LOP3.LUT P6, RZ, R137, 0xff00, RZ, 0xc0, !PT ;  /* 0x0000ff0089ff7812 */ /* 0x000fe200078cc0ff */
[----:B------:R-:W-:Y:S01]  /*5000*/  FADD.FTZ R211, R200, -R211 ;  /* 0x800000d3c8d37221 */ /* 0x000fe20000010000 */
[----:B------:R-:W-:-:S02]  /*5010*/  FSEL R89, R69, RZ, P3 ;  /* 0x000000ff45597208 */ /* 0x000fc40001800000 */
[----:B------:R-:W-:Y:S02]  /*5020*/  LOP3.LUT P3, RZ, R96, 0xff0000, RZ, 0xc0, !PT ;  /* 0x00ff000060ff7812 */ /* 0x000fe4000786c0ff */
[----:B------:R-:W-:Y:S02]  /*5030*/  FSEL R97, R69, RZ, P6 ;  /* 0x000000ff45617208 */ /* 0x000fe40003000000 */
[----:B------:R-:W-:Y:S02]  /*5040*/  LOP3.LUT P6, RZ, R136, 0xff0000, RZ, 0xc0, !PT ;  /* 0x00ff000088ff7812 */ /* 0x000fe400078cc0ff */
[----:B------:R-:W-:Y:S02]  /*5050*/  FSEL R77, R0, RZ, P3 ;  /* 0x000000ff004d7208 */ /* 0x000fe40001800000 */
[----:B------:R-:W-:Y:S02]  /*5060*/  LOP3.LUT P3, RZ, R96, 0xff000000, RZ, 0xc0, !PT ;  /* 0xff00000060ff7812 */ /* 0x000fe4000786c0ff */
[----:B------:R-:W-:Y:S01]  /*5070*/  FSEL R82, R0, RZ, P6 ;  /* 0x000000ff00527208 */ /* 0x000fe20003000000 */
[----:B------:R-:W-:Y:S01]  /*5080*/  FMUL.FTZ R0, R72, UR6 ;  /* 0x0000000648007c20 */ /* 0x000fe20008410000 */
[----:B------:R-:W-:-:S02]  /*5090*/  SHF.L.U32 R69, R56, 0x10, RZ ;  /* 0x0000001038457819 */ /* 0x000fc400000006ff */
[----:B------:R-:W-:Y:S02]  /*50a0*/  FSEL R84, R70, RZ, P3 ;  /* 0x000000ff46547208 */ /* 0x000fe40001800000 */
[----:B------:R-:W-:Y:S01]  /*50b0*/  LOP3.LUT P3, RZ, R96, 0xff00, RZ, 0xc0, !PT ;  /* 0x0000ff0060ff7812 */ /* 0x000fe2000786c0ff */
[----:B------:R-:W-:Y:S01]  /*50c0*/  FFMA.FTZ R69, R166, R211, R69 ;  /* 0x000000d3a6457223 */ /* 0x000fe20000010045 */
[----:B------:R-:W-:Y:S02]  /*50d0*/  LOP3.LUT P6, RZ, R136, 0xff000000, RZ, 0xc0, !PT ;  /* 0xff00000088ff7812 */ /* 0x000fe400078cc0ff */
[----:B------:R-:W-:Y:S02]  /*50e0*/  FSEL R83, R0, RZ, P3 ;  /* 0x000000ff00537208 */ /* 0x000fe40001800000 */
[----:B------:R-:W-:Y:S02]  /*50f0*/  LOP3.LUT P3, RZ, R136, 0xff00, RZ, 0xc0, !PT ;  /* 0x0000ff0088ff7812 */ /* 0x000fe4000786c0ff */
[----:B------:R-:W-:-:S02]  /*5100*/  F2FP.BF16.F32.PACK_AB R71, R98, R85 ;  /* 0x000000556247723e */ /* 0x000fc400000010ff */
[----:B------:R-:W-:Y:S01]  /*5110*/  F2FP.BF16.F32.PACK_AB R72, R72, R69 ;  /* 0x000000454848723e */ /* 0x000fe200000010ff */
[----:B------:R-:W-:Y:S01]  /*5120*/  FMUL.FTZ R69, R69, UR6 ;  /* 0x0000000645457c20 */ /* 0x000fe20008410000 */
[----:B------:R-:W-:Y:S02]  /*5130*/  FSEL R87, R70, RZ, P6 ;  /* 0x000000ff46577208 */ /* 0x000fe40003000000 */
[----:B------:R-:W-:Y:S02]  /*5140*/  FSEL R85, R0, RZ, P3 ;  /* 0x000000ff00557208 */ /* 0x000fe40001800000 */
[----:B------:R-:W-:Y:S02]  /*5150*/  LOP3.LUT P6, RZ, R96, 0xff, RZ, 0xc0, !PT ;  /* 0x000000ff60ff7812 */ /* 0x000fe400078cc0ff */
[----:B------:R-:W-:Y:S02]  /*5160*/  LOP3.LUT P3, RZ, R136, 0xff, RZ, 0xc0, !PT ;  /* 0x000000ff88ff7812 */ /* 0x000fe4000786c0ff */
[----:B------:R-:W-:-:S02]  /*5170*/  F2FP.BF16.F32.PACK_AB R73, R73, R68 ;  /* 0x000000444949723e */ /* 0x000fc400000010ff */
[----:B------:R-:W-:Y:S02]  /*5180*/  F2FP.BF16.F32.PACK_AB R70, R97, R76 ;  /* 0x0000004c6146723e */ /* 0x000fe400000010ff */
[C---:B------:R-:W-:Y:S02]  /*5190*/  FSEL R68, R69.reuse, RZ, P3 ;  /* 0x000000ff45447208 */ /* 0x040fe40001800000 */
[----:B------:R-:W-:Y:S02]  /*51a0*/  FSEL R76, R69, RZ, P6 ;  /* 0x000000ff454c7208 */ /* 0x000fe40003000000 */
[----:B------:R-:W-:Y:S02]  /*51b0*/  F2FP.BF16.F32.PACK_AB R74, R79, R74 ;  /* 0x0000004a4f4a723e */ /* 0x000fe400000010ff */
[----:B------:R-:W-:Y:S02]  /*51c0*/  F2FP.BF16.F32.PACK_AB R75, R88, R75 ;  /* 0x0000004b584b723e */ /* 0x000fe400000010ff */
[----:B------:R-:W-:-:S02]  /*51d0*/  F2FP.BF16.F32.PACK_AB R79, R99, R86 ;  /* 0x00000056634f723e */ /* 0x000fc400000010ff */
[----:B------:R-:W-:Y:S02]  /*51e0*/  F2FP.BF16.F32.PACK_AB R78, R89, R78 ;  /* 0x0000004e594e723e */ /* 0x000fe400000010ff */
[----:B------:R-:W-:Y:S02]  /*51f0*/  F2FP.BF16.F32.PACK_AB R69, R87, R82 ;  /* 0x000000525745723e */ /* 0x000fe400000010ff */
[----:B------:R-:W-:Y:S02]  /*5200*/  F2FP.BF16.F32.PACK_AB R77, R84, R77 ;  /* 0x0000004d544d723e */ /* 0x000fe400000010ff */
[----:B------:R-:W-:Y:S02]  /*5210*/  F2FP.BF16.F32.PACK_AB R68, R85, R68 ;  /* 0x000000445544723e */ /* 0x000fe400000010ff */
[----:B------:R-:W-:Y:S01]  /*5220*/  F2FP.BF16.F32.PACK_AB R76, R83, R76 ;  /* 0x0000004c534c723e */ /* 0x000fe200000010ff */
[----:B------:R-:W-:Y:S06]  /*5230*/  BRA `(.L_x_387) ;  /* 0x0000001c00b87947 */ /* 0x000fec0003800000 */
.L_x_386:
[-C--:B------:R-:W-:Y:S01]  /*5240*/  FFMA.FTZ R217, R217, R91.reuse, R90 ;  /* 0x0000005bd9d97223 */ /* 0x080fe2000001005a */
[C---:B0-----:R-:W-:Y:S01]  /*5250*/  IMAD.U32 R79, R59.reuse, 0x10000, RZ ;  /* 0x000100003b4f7824 */ /* 0x041fe200078e00ff */
[----:B------:R-:W-:Y:S01]  /*5260*/  PRMT R68, R59, 0x7632, R68 ;  /* 0x000076323b447816 */ /* 0x000fe20000000044 */
[-CC-:B------:R-:W-:Y:S01]  /*5270*/  FFMA.FTZ R220, R220, R91.reuse, R90.reuse ;  /* 0x0000005bdcdc7223 */ /* 0x180fe2000001005a */
[----:B------:R-:W-:Y:S01]  /*5280*/  FADD.FTZ R217, R206, -R217 ;  /* 0x800000d9ced97221 */ /* 0x000fe20000010000 */
[----:B------:R-:W-:Y:S01]  /*5290*/  LOP3.LUT P3, RZ, R97, 0xff0000, RZ, 0xc0, !PT ;  /* 0x00ff000061ff7812 */ /* 0x000fe2000786c0ff */
[----:B------:R-:W-:Y:S01]  /*52a0*/  FFMA.FTZ R215, R215, R91, R90 ;  /* 0x0000005bd7d77223 */ /* 0x000fe2000001005a */
[----:B------:R-:W-:Y:S01]  /*52b0*/  SHF.L.U32 R76, R68, 0x10, RZ ;  /* 0x00000010444c7819 */ /* 0x000fe200000006ff */
[----:B------:R-:W-:Y:S01]  /*52c0*/  FFMA.FTZ R79, R166, R217, R79 ;  /* 0x000000d9a64f7223 */ /* 0x000fe2000001004f */
[----:B------:R-:W-:Y:S01]  /*52d0*/  FADD.FTZ R219, R219, -R220 ;  /* 0x800000dcdbdb7221 */ /* 0x000fe20000010000 */
[----:B------:R-:W-:Y:S01]  /*52e0*/  LOP3.LUT P6, RZ, R137, 0xff0000, RZ, 0xc0, !PT ;  /* 0x00ff000089ff7812 */ /* 0x000fe200078cc0ff */
[----:B------:R-:W-:Y:S01]  /*52f0*/  FADD.FTZ R215, R204, -R215 ;  /* 0x800000d7ccd77221 */ /* 0x000fe20000010000 */
[----:B------:R-:W-:Y:S01]  /*5300*/  FMUL.FTZ R79, R79, UR6 ;  /* 0x000000064f4f7c20 */ /* 0x000fe20008410000 */
[----:B------:R-:W-:Y:S01]  /*5310*/  FFMA.FTZ R76, R166, R219, R76 ;  /* 0x000000dba64c7223 */ /* 0x000fe2000001004c */
[C---:B------:R-:W-:Y:S01]  /*5320*/  PRMT R0, R58.reuse, 0x7632, R0 ;  /* 0x000076323a007816 */ /* 0x040fe20000000000 */
[----:B------:R-:W-:-:S02]  /*5330*/  IMAD.U32 R68, R58, 0x10000, RZ ;  /* 0x000100003a447824 */ /* 0x000fc400078e00ff */
[-CC-:B------:R-:W-:Y:S01]  /*5340*/  FFMA.FTZ R213, R213, R91.reuse, R90.reuse ;  /* 0x0000005bd5d57223 */ /* 0x180fe2000001005a */
[C---:B------:R-:W-:Y:S01]  /*5350*/  FSEL R86, R79.reuse, RZ, P3 ;  /* 0x000000ff4f567208 */ /* 0x040fe20001800000 */
[----:B------:R-:W-:Y:S01]  /*5360*/  FFMA.FTZ R77, R218, R91, R90 ;  /* 0x0000005bda4d7223 */ /* 0x000fe2000001005a */
[----:B------:R-:W-:Y:S01]  /*5370*/  ISETP.GE.U32.AND P3, PT, R96, RZ, PT ;  /* 0x000000ff6000720c */ /* 0x000fe20003f66070 */
[----:B------:R-:W-:Y:S01]  /*5380*/  FMUL.FTZ R76, R76, UR6 ;  /* 0x000000064c4c7c20 */ /* 0x000fe20008410000 */
[----:B------:R-:W-:Y:S01]  /*5390*/  FSEL R79, R79, RZ, P6 ;  /* 0x000000ff4f4f7208 */ /* 0x000fe20003000000 */
[----:B------:R-:W-:Y:S01]  /*53a0*/  FFMA.FTZ R215, R166, R215, R68 ;  /* 0x000000d7a6d77223 */ /* 0x000fe20000010044 */
[----:B------:R-:W-:Y:S01]  /*53b0*/  ISETP.GE.U32.AND P6, PT, R136, RZ, PT ;  /* 0x000000ff8800720c */ /* 0x000fe20003fc6070 */
[----:B------:R-:W-:Y:S01]  /*53c0*/  FADD.FTZ R213, R202, -R213 ;  /* 0x800000d5cad57221 */ /* 0x000fe20000010000 */
[----:B------:R-:W-:Y:S01]  /*53d0*/  SHF.L.U32 R70, R0, 0x10, RZ ;  /* 0x0000001000467819 */ /* 0x000fe200000006ff */
[----:B------:R-:W-:Y:S01]  /*53e0*/  FADD.FTZ R77, R216, -R77 ;  /* 0x8000004dd84d7221 */ /* 0x000fe20000010000 */
[----:B------:R-:W-:Y:S01]  /*53f0*/  ISETP.GE.U32.AND.EX P3, PT, R97, 0x1000000, PT, P3 ;  /* 0x010000006100780c */ /* 0x000fe20003f66130 */
[----:B------:R-:W-:Y:S01]  /*5400*/  IMAD.U32 R0, R57, 0x10000, RZ ;  /* 0x0001000039007824 */ /* 0x000fe200078e00ff */
[----:B------:R-:W-:Y:S01]  /*5410*/  ISETP.GE.U32.AND.EX P6, PT, R137, 0x1000000, PT, P6 ;  /* 0x010000008900780c */ /* 0x000fe20003fc6160 */
[----:B------:R-:W-:Y:S01]  /*5420*/  FMUL.FTZ R215, R215, UR6 ;  /* 0x00000006d7d77c20 */ /* 0x000fe20008410000 */
[----:B------:R-:W-:Y:S01]  /*5430*/  FSEL R99, R76, RZ, P3 ;  /* 0x000000ff4c637208 */ /* 0x000fe20001800000 */
[C---:B------:R-:W-:Y:S01]  /*5440*/  FFMA.FTZ R70, R166.reuse, R77, R70 ;  /* 0x0000004da6467223 */ /* 0x040fe20000010046 */
[----:B------:R-:W-:Y:S01]  /*5450*/  FFMA.FTZ R213, R166, R213, R0 ;  /* 0x000000d5a6d57223 */ /* 0x000fe20000010000 */
[----:B------:R-:W-:Y:S01]  /*5460*/  LOP3.LUT P3, RZ, R97, 0xff, RZ, 0xc0, !PT ;  /* 0x000000ff61ff7812 */ /* 0x000fe2000786c0ff */
[-C--:B------:R-:W-:Y:S01]  /*5470*/  FFMA.FTZ R71, R214, R91.reuse, R90 ;  /* 0x0000005bd6477223 */ /* 0x080fe2000001005a */
[----:B------:R-:W-:Y:S01]  /*5480*/  FSEL R88, R76, RZ, P6 ;  /* 0x000000ff4c587208 */ /* 0x000fe20003000000 */
[----:B------:R-:W-:Y:S01]  /*5490*/  FMUL.FTZ R76, R70, UR6 ;  /* 0x00000006464c7c20 */ /* 0x000fe20008410000 */
[----:B------:R-:W-:Y:S01]  /*54a0*/  PRMT R0, R57, 0x7632, R0 ;  /* 0x0000763239007816 */ /* 0x000fe20000000000 */
[----:B------:R-:W-:Y:S01]  /*54b0*/  FADD.FTZ R71, R212, -R71 ;  /* 0x80000047d4477221 */ /* 0x000fe20000010000 */
[----:B------:R-:W-:Y:S01]  /*54c0*/  LOP3.LUT P6, RZ, R137, 0xff, RZ, 0xc0, !PT ;  /* 0x000000ff89ff7812 */ /* 0x000fe200078cc0ff */
[-CC-:B------:R-:W-:Y:S01]  /*54d0*/  FFMA.FTZ R69, R210, R91.reuse, R90.reuse ;  /* 0x0000005bd2457223 */ /* 0x180fe2000001005a */
[----:B------:R-:W-:Y:S01]  /*54e0*/  FSEL R78, R215, RZ, P3 ;  /* 0x000000ffd74e7208 */ /* 0x000fe20001800000 */
[----:B------:R-:W-:Y:S01]  /*54f0*/  FMUL.FTZ R213, R213, UR6 ;  /* 0x00000006d5d57c20 */ /* 0x000fe20008410000 */
[----:B------:R-:W-:Y:S01]  /*5500*/  SHF.L.U32 R77, R0, 0x10, RZ ;  /* 0x00000010004d7819 */ /* 0x000fe200000006ff */
[----:B------:R-:W-:Y:S01]  /*5510*/  FADD.FTZ R69, R208, -R69 ;  /* 0x80000045d0457221 */ /* 0x000fe20000010000 */
[----:B------:R-:W-:Y:S01]  /*5520*/  LOP3.LUT P3, RZ, R97, 0xff00, RZ, 0xc0, !PT ;  /* 0x0000ff0061ff7812 */ /* 0x000fe2000786c0ff */
[----:B------:R-:W-:Y:S01]  /*5530*/  FFMA.FTZ R211, R211, R91, R90 ;  /* 0x0000005bd3d37223 */ /* 0x000fe2000001005a */
[----:B------:R-:W-:Y:S01]  /*5540*/  FSEL R70, R215, RZ, P6 ;  /* 0x000000ffd7467208 */ /* 0x000fe20003000000 */
[----:B------:R-:W-:Y:S01]  /*5550*/  FFMA.FTZ R68, R166, R71, R77 ;  /* 0x00000047a6447223 */ /* 0x000fe2000001004d */
[----:B------:R-:W-:Y:S01]  /*5560*/  PRMT R0, R56, 0x7632, R0 ;  /* 0x0000763238007816 */ /* 0x000fe20000000000 */
[----:B------:R-:W-:Y:S01]  /*5570*/  FADD.FTZ R211, R200, -R211 ;  /* 0x800000d3c8d37221 */ /* 0x000fe20000010000 */
[----:B------:R-:W-:Y:S01]  /*5580*/  LOP3.LUT P6, RZ, R137, 0xff00, RZ, 0xc0, !PT ;  /* 0x0000ff0089ff7812 */ /* 0x000fe200078cc0ff */
[----:B------:R-:W-:Y:S01]  /*5590*/  FMUL.FTZ R68, R68, UR6 ;  /* 0x0000000644447c20 */ /* 0x000fe20008410000 */
[----:B------:R-:W-:Y:S01]  /*55a0*/  FSEL R87, R76, RZ, P3 ;  /* 0x000000ff4c577208 */ /* 0x000fe20001800000 */
[----:B------:R-:W-:Y:S01]  /*55b0*/  IMAD.U32 R71, R0, 0x10000, RZ ;  /* 0x0001000000477824 */ /* 0x000fe200078e00ff */
[----:B------:R-:W-:-:S02]  /*55c0*/  LOP3.LUT P3, RZ, R96, 0xff0000, RZ, 0xc0, !PT ;  /* 0x00ff000060ff7812 */ /* 0x000fc4000786c0ff */
[----:B------:R-:W-:Y:S01]  /*55d0*/  FSEL R89, R76, RZ, P6 ;  /* 0x000000ff4c597208 */ /* 0x000fe20003000000 */
[----:B------:R-:W-:Y:S01]  /*55e0*/  FFMA.FTZ R71, R166, R69, R71 ;  /* 0x00000045a6477223 */ /* 0x000fe20000010047 */
[----:B------:R-:W-:Y:S02]  /*55f0*/  LOP3.LUT P6, RZ, R136, 0xff0000, RZ, 0xc0, !PT ;  /* 0x00ff000088ff7812 */ /* 0x000fe400078cc0ff */
[----:B------:R-:W-:Y:S01]  /*5600*/  FSEL R77, R213, RZ, P3 ;  /* 0x000000ffd54d7208 */ /* 0x000fe20001800000 */
[----:B------:R-:W-:Y:S01]  /*5610*/  FMUL.FTZ R0, R71, UR6 ;  /* 0x0000000647007c20 */ /* 0x000fe20008410000 */
[----:B------:R-:W-:Y:S02]  /*5620*/  FSEL R213, R213, RZ, P6 ;  /* 0x000000ffd5d57208 */ /* 0x000fe40003000000 */
[----:B------:R-:W-:Y:S02]  /*5630*/  LOP3.LUT P3, RZ, R96, 0xff000000, RZ, 0xc0, !PT ;  /* 0xff00000060ff7812 */ /* 0x000fe4000786c0ff */
[----:B------:R-:W-:-:S02]  /*5640*/  SHF.L.U32 R69, R56, 0x10, RZ ;  /* 0x0000001038457819 */ /* 0x000fc400000006ff */
[----:B------:R-:W-:Y:S02]  /*5650*/  LOP3.LUT P6, RZ, R136, 0xff000000, RZ, 0xc0, !PT ;  /* 0xff00000088ff7812 */ /* 0x000fe400078cc0ff */
[----:B------:R-:W-:Y:S01]  /*5660*/  FSEL R82, R68, RZ, P3 ;  /* 0x000000ff44527208 */ /* 0x000fe20001800000 */
[----:B------:R-:W-:Y:S01]  /*5670*/  FFMA.FTZ R69, R166, R211, R69 ;  /* 0x000000d3a6457223 */ /* 0x000fe20000010045 */
[----:B------:R-:W-:Y:S02]  /*5680*/  FSEL R84, R68, RZ, P6 ;  /* 0x000000ff44547208 */ /* 0x000fe40003000000 */
[----:B------:R-:W-:Y:S01]  /*5690*/  LOP3.LUT P3, RZ, R96, 0xff00, RZ, 0xc0, !PT ;  /* 0x0000ff0060ff7812 */ /* 0x000fe2000786c0ff */
[----:B------:R-:W-:Y:S01]  /*56a0*/  FMUL.FTZ R69, R69, UR6 ;  /* 0x0000000645457c20 */ /* 0x000fe20008410000 */
[----:B------:R-:W-:Y:S02]  /*56b0*/  LOP3.LUT P6, RZ, R136, 0xff00, RZ, 0xc0, !PT ;  /* 0x0000ff0088ff7812 */ /* 0x000fe400078cc0ff */
[----:B------:R-:W-:-:S02]  /*56c0*/  FSEL R83, R0, RZ, P3 ;  /* 0x000000ff00537208 */ /* 0x000fc40001800000 */
[----:B------:R-:W-:Y:S02]  /*56d0*/  FSEL R85, R0, RZ, P6 ;  /* 0x000000ff00557208 */ /* 0x000fe40003000000 */
[----:B------:R-:W-:Y:S02]  /*56e0*/  LOP3.LUT P3, RZ, R96, 0xff, RZ, 0xc0, !PT ;  /* 0x000000ff60ff7812 */ /* 0x000fe4000786c0ff */
[----:B------:R-:W-:Y:S02]  /*56f0*/  LOP3.LUT P6, RZ, R136, 0xff, RZ, 0xc0, !PT ;  /* 0x000000ff88ff7812 */ /* 0x000fe400078cc0ff */
[C---:B------:R-:W-:Y:S02]  /*5700*/  FSEL R76, R69.reuse, RZ, P3 ;  /* 0x000000ff454c7208 */ /* 0x040fe40001800000 */
[----:B------:R-:W-:Y:S02]  /*5710*/  FSEL R68, R69, RZ, P6 ;  /* 0x000000ff45447208 */ /* 0x000fe40003000000 */
[----:B------:R-:W-:-:S02]  /*5720*/  F2FP.BF16.F32.PACK_AB R71, R88, R79 ;  /* 0x0000004f5847723e */ /* 0x000fc400000010ff */
        /* <DEDUP_REMOVED lines=8> */
.L_x_385:
[----:B------:R-:W-:Y:S05]  /*57b0*/  @!P2 BRA `(.L_x_388) ;  /* 0x00000004003ca947 */ /* 0x000fea0003800000 */
[-CC-:B------:R-:W-:Y:S01]  /*57c0*/  FFMA.FTZ R217, R217, R91.reuse, R90.reuse ;  /* 0x0000005bd9d97223 */ /* 0x180fe2000001005a */
[-CC-:B------:R-:W-:Y:S01]  /*57d0*/  FFMA.FTZ R220, R220, R91.reuse, R90.reuse ;  /* 0x0000005bdcdc7223 */ /* 0x180fe2000001005a */
[----:B------:R-:W-:Y:S01]  /*57e0*/  LOP3.LUT P3, RZ, R97, 0xff0000, RZ, 0xc0, !PT ;  /* 0x00ff000061ff7812 */ /* 0x000fe2000786c0ff */
[-C--:B0-----:R-:W-:Y:S01]  /*57f0*/  FFMA.FTZ R71, R214, R91.reuse, R90 ;  /* 0x0000005bd6477223 */ /* 0x081fe2000001005a */
[----:B------:R-:W-:Y:S01]  /*5800*/  FADD.FTZ R75, R206, -R217 ;  /* 0x800000d9ce4b7221 */ /* 0x000fe20000010000 */
[----:B------:R-:W-:Y:S01]  /*5810*/  FADD.FTZ R219, R219, -R220 ;  /* 0x800000dcdbdb7221 */ /* 0x000fe20000010000 */
[----:B------:R-:W-:Y:S01]  /*5820*/  LOP3.LUT P6, RZ, R137, 0xff0000, RZ, 0xc0, !PT ;  /* 0x00ff000089ff7812 */ /* 0x000fe200078cc0ff */
[--C-:B------:R-:W-:Y:S01]  /*5830*/  FFMA.FTZ R215, R215, R91, R90.reuse ;  /* 0x0000005bd7d77223 */ /* 0x100fe2000001005a */
[C---:B------:R-:W-:Y:S01]  /*5840*/  FMUL.FTZ R75, R166.reuse, R75 ;  /* 0x0000004ba64b7220 */ /* 0x040fe20000410000 */
[----:B------:R-:W-:Y:S01]  /*5850*/  FMUL.FTZ R86, R166, R219 ;  /* 0x000000dba6567220 */ /* 0x000fe20000410000 */
[----:B------:R-:W-:Y:S01]  /*5860*/  FADD.FTZ R77, R212, -R71 ;  /* 0x80000047d44d7221 */ /* 0x000fe20000010000 */
[----:B------:R-:W-:Y:S01]  /*5870*/  FADD.FTZ R215, R204, -R215 ;  /* 0x800000d7ccd77221 */ /* 0x000fe20000010000 */
[----:B------:R-:W-:Y:S01]  /*5880*/  FMUL.FTZ R0, R75, UR6 ;  /* 0x000000064b007c20 */ /* 0x000fe20008410000 */
[--C-:B------:R-:W-:Y:S01]  /*5890*/  FFMA.FTZ R71, R218, R91, R90.reuse ;  /* 0x0000005bda477223 */ /* 0x100fe2000001005a */
[----:B------:R-:W-:Y:S01]  /*58a0*/  FMUL.FTZ R68, R86, UR6 ;  /* 0x0000000656447c20 */ /* 0x000fe20008410000 */
[----:B------:R-:W-:Y:S01]  /*58b0*/  FMUL.FTZ R74, R166, R215 ;  /* 0x000000d7a64a7220 */ /* 0x000fe20000410000 */
[--C-:B------:R-:W-:Y:S01]  /*58c0*/  FFMA.FTZ R213, R213, R91, R90.reuse ;  /* 0x0000005bd5d57223 */ /* 0x100fe2000001005a */
[----:B------:R-:W-:Y:S01]  /*58d0*/  FSEL R79, R0, RZ, P3 ;  /* 0x000000ff004f7208 */ /* 0x000fe20001800000 */
[----:B------:R-:W-:Y:S01]  /*58e0*/  FADD.FTZ R71, R216, -R71 ;  /* 0x80000047d8477221 */ /* 0x000fe20000010000 */
[----:B------:R-:W-:Y:S01]  /*58f0*/  FSEL R72, R0, RZ, P6 ;  /* 0x000000ff00487208 */ /* 0x000fe20003000000 */
[----:B------:R-:W-:Y:S01]  /*5900*/  FMUL.FTZ R0, R74, UR6 ;  /* 0x000000064a007c20 */ /* 0x000fe20008410000 */
[----:B------:R-:W-:Y:S01]  /*5910*/  ISETP.GE.U32.AND P3, PT, R96, RZ, PT ;  /* 0x000000ff6000720c */ /* 0x000fe20003f66070 */
[----:B------:R-:W-:Y:S01]  /*5920*/  FMUL.FTZ R71, R166, R71 ;  /* 0x00000047a6477220 */ /* 0x000fe20000410000 */
[----:B------:R-:W-:Y:S01]  /*5930*/  ISETP.GE.U32.AND P6, PT, R136, RZ, PT ;  /* 0x000000ff8800720c */ /* 0x000fe20003fc6070 */
[----:B------:R-:W-:Y:S01]  /*5940*/  FADD.FTZ R73, R202, -R213 ;  /* 0x800000d5ca497221 */ /* 0x000fe20000010000 */
[----:B------:R-:W-:Y:S01]  /*5950*/  ISETP.GE.U32.AND.EX P3, PT, R97, 0x1000000, PT, P3 ;  /* 0x010000006100780c */ /* 0x000fe20003f66130 */
[--C-:B------:R-:W-:Y:S01]  /*5960*/  FFMA.FTZ R69, R210, R91, R90.reuse ;  /* 0x0000005bd2457223 */ /* 0x100fe2000001005a */
[----:B------:R-:W-:Y:S01]  /*5970*/  ISETP.GE.U32.AND.EX P6, PT, R137, 0x1000000, PT, P6 ;  /* 0x010000008900780c */ /* 0x000fe20003fc6160 */
[----:B------:R-:W-:Y:S01]  /*5980*/  FMUL.FTZ R73, R166, R73 ;  /* 0x00000049a6497220 */ /* 0x000fe20000410000 */
[----:B------:R-:W-:Y:S01]  /*5990*/  FSEL R88, R68, RZ, P3 ;  /* 0x000000ff44587208 */ /* 0x000fe20001800000 */
[----:B------:R-:W-:Y:S01]  /*59a0*/  FMUL.FTZ R70, R166, R77 ;  /* 0x0000004da6467220 */ /* 0x000fe20000410000 */
[----:B------:R-:W-:Y:S01]  /*59b0*/  FSEL R85, R68, RZ, P6 ;  /* 0x000000ff44557208 */ /* 0x000fe20003000000 */
[----:B------:R-:W-:Y:S01]  /*59c0*/  FMUL.FTZ R68, R71, UR6 ;  /* 0x0000000647447c20 */ /* 0x000fe20008410000 */
[----:B------:R-:W-:Y:S01]  /*59d0*/  LOP3.LUT P3, RZ, R97, 0xff, RZ, 0xc0, !PT ;  /* 0x000000ff61ff7812 */ /* 0x000fe2000786c0ff */
[----:B------:R-:W-:Y:S01]  /*59e0*/  FADD.FTZ R69, R208, -R69 ;  /* 0x80000045d0457221 */ /* 0x000fe20000010000 */
[----:B------:R-:W-:Y:S01]  /*59f0*/  LOP3.LUT P6, RZ, R137, 0xff, RZ, 0xc0, !PT ;  /* 0x000000ff89ff7812 */ /* 0x000fe200078cc0ff */
[----:B------:R-:W-:Y:S01]  /*5a00*/  FFMA.FTZ R211, R211, R91, R90 ;  /* 0x0000005bd3d37223 */ /* 0x000fe2000001005a */
[----:B------:R-:W-:Y:S01]  /*5a10*/  FSEL R78, R0, RZ, P3 ;  /* 0x000000ff004e7208 */ /* 0x000fe20001800000 */
[----:B------:R-:W-:Y:S01]  /*5a20*/  FMUL.FTZ R69, R166, R69 ;  /* 0x00000045a6457220 */ /* 0x000fe20000410000 */
[----:B------:R-:W-:Y:S01]  /*5a30*/  FSEL R76, R0, RZ, P6 ;  /* 0x000000ff004c7208 */ /* 0x000fe20003000000 */
[----:B------:R-:W-:Y:S01]  /*5a40*/  FMUL.FTZ R0, R73, UR6 ;  /* 0x0000000649007c20 */ /* 0x000fe20008410000 */
[----:B------:R-:W-:Y:S01]  /*5a50*/  LOP3.LUT P3, RZ, R97, 0xff00, RZ, 0xc0, !PT ;  /* 0x0000ff0061ff7812 */ /* 0x000fe2000786c0ff */
[----:B------:R-:W-:Y:S01]  /*5a60*/  FADD.FTZ R211, R200, -R211 ;  /* 0x800000d3c8d37221 */ /* 0x000fe20000010000 */
[----:B------:R-:W-:-:S02]  /*5a70*/  LOP3.LUT P6, RZ, R137, 0xff00, RZ, 0xc0, !PT ;  /* 0x0000ff0089ff7812 */ /* 0x000fc400078cc0ff */
[C---:B------:R-:W-:Y:S02]  /*5a80*/  FSEL R89, R68.reuse, RZ, P3 ;  /* 0x000000ff44597208 */ /* 0x040fe40001800000 */
[----:B------:R-:W-:Y:S01]  /*5a90*/  FSEL R97, R68, RZ, P6 ;  /* 0x000000ff44617208 */ /* 0x000fe20003000000 */
[----:B------:R-:W-:Y:S01]  /*5aa0*/  FMUL.FTZ R68, R70, UR6 ;  /* 0x0000000646447c20 */ /* 0x000fe20008410000 */
[----:B------:R-:W-:Y:S02]  /*5ab0*/  LOP3.LUT P3, RZ, R96, 0xff0000, RZ, 0xc0, !PT ;  /* 0x00ff000060ff7812 */ /* 0x000fe4000786c0ff */
[----:B------:R-:W-:Y:S02]  /*5ac0*/  LOP3.LUT P6, RZ, R136, 0xff0000, RZ, 0xc0, !PT ;  /* 0x00ff000088ff7812 */ /* 0x000fe400078cc0ff */
[C---:B------:R-:W-:Y:S02]  /*5ad0*/  FSEL R77, R0.reuse, RZ, P3 ;  /* 0x000000ff004d7208 */ /* 0x040fe40001800000 */
[----:B------:R-:W-:Y:S01]  /*5ae0*/  FSEL R82, R0, RZ, P6 ;  /* 0x000000ff00527208 */ /* 0x000fe20003000000 */
[----:B------:R-:W-:Y:S01]  /*5af0*/  FMUL.FTZ R0, R166, R211 ;  /* 0x000000d3a6007220 */ /* 0x000fe20000410000 */
[----:B------:R-:W-:-:S02]  /*5b00*/  LOP3.LUT P3, RZ, R96, 0xff000000, RZ, 0xc0, !PT ;  /* 0xff00000060ff7812 */ /* 0x000fc4000786c0ff */
[----:B------:R-:W-:Y:S02]  /*5b10*/  LOP3.LUT P6, RZ, R136, 0xff000000, RZ, 0xc0, !PT ;  /* 0xff00000088ff7812 */ /* 0x000fe400078cc0ff */
[C---:B------:R-:W-:Y:S02]  /*5b20*/  FSEL R84, R68.reuse, RZ, P3 ;  /* 0x000000ff44547208 */ /* 0x040fe40001800000 */
[----:B------:R-:W-:Y:S01]  /*5b30*/  FSEL R87, R68, RZ, P6 ;  /* 0x000000ff44577208 */ /* 0x000fe20003000000 */
[----:B------:R-:W-:Y:S01]  /*5b40*/  FMUL.FTZ R68, R69, UR6 ;  /* 0x0000000645447c20 */ /* 0x000fe20008410000 */
[----:B------:R-:W-:Y:S02]  /*5b50*/  LOP3.LUT P3, RZ, R96, 0xff00, RZ, 0xc0, !PT ;  /* 0x0000ff0060ff7812 */ /* 0x000fe4000786c0ff */
[----:B------:R-:W-:Y:S02]  /*5b60*/  F2FP.BF16.F32.PACK_AB R74, R71, R74 ;  /* 0x0000004a474a723e */ /* 0x000fe400000010ff */
[----:B------:R-:W-:-:S02]  /*5b70*/  FSEL R83, R68, RZ, P3 ;  /* 0x000000ff44537208 */ /* 0x000fc40001800000 */
[----:B------:R-:W-:Y:S02]  /*5b80*/  LOP3.LUT P3, RZ, R136, 0xff00, RZ, 0xc0, !PT ;  /* 0x0000ff0088ff7812 */ /* 0x000fe4000786c0ff */
[----:B------:R-:W-:Y:S02]  /*5b90*/  F2FP.BF16.F32.PACK_AB R71, R85, R72 ;  /* 0x000000485547723e */ /* 0x000fe400000010ff */
[----:B------:R-:W-:Y:S01]  /*5ba0*/  F2FP.BF16.F32.PACK_AB R72, R69, R0 ;  /* 0x000000004548723e */ /* 0x000fe200000010ff */
[----:B------:R-:W-:Y:S01]  /*5bb0*/  FMUL.FTZ R0, R0, UR6 ;  /* 0x0000000600007c20 */ /* 0x000fe20008410000 */
[----:B------:R-:W-:Y:S02]  /*5bc0*/  FSEL R85, R68, RZ, P3 ;  /* 0x000000ff44557208 */ /* 0x000fe40001800000 */
[----:B------:R-:W-:Y:S02]  /*5bd0*/  LOP3.LUT P6, RZ, R96, 0xff, RZ, 0xc0, !PT ;  /* 0x000000ff60ff7812 */ /* 0x000fe400078cc0ff */
[----:B------:R-:W-:-:S02]  /*5be0*/  LOP3.LUT P3, RZ, R136, 0xff, RZ, 0xc0, !PT ;  /* 0x000000ff88ff7812 */ /* 0x000fc4000786c0ff */
[----:B------:R-:W-:Y:S02]  /*5bf0*/  F2FP.BF16.F32.PACK_AB R73, R70, R73 ;  /* 0x000000494649723e */ /* 0x000fe400000010ff */
[----:B------:R-:W-:Y:S02]  /*5c00*/  F2FP.BF16.F32.PACK_AB R70, R97, R76 ;  /* 0x0000004c6146723e */ /* 0x000fe400000010ff */
[C---:B------:R-:W-:Y:S02]  /*5c10*/  FSEL R68, R0.reuse, RZ, P3 ;  /* 0x000000ff00447208 */ /* 0x040fe40001800000 */
[----:B------:R-:W-:Y:S02]  /*5c20*/  FSEL R76, R0, RZ, P6 ;  /* 0x000000ff004c7208 */ /* 0x000fe40003000000 */
        /* <DEDUP_REMOVED lines=8> */
.L_x_388:
[-CC-:B------:R-:W-:Y:S01]  /*5cb0*/  FFMA.FTZ R220, R220, R91.reuse, R90.reuse ;  /* 0x0000005bdcdc7223 */ /* 0x180fe2000001005a */
[-CC-:B------:R-:W-:Y:S01]  /*5cc0*/  FFMA.FTZ R217, R217, R91.reuse, R90.reuse ;  /* 0x0000005bd9d97223 */ /* 0x180fe2000001005a */
[----:B------:R-:W-:Y:S01]  /*5cd0*/  ISETP.GE.U32.AND P3, PT, R96, RZ, PT ;  /* 0x000000ff6000720c */ /* 0x000fe20003f66070 */
[----:B------:R-:W-:Y:S01]  /*5ce0*/  FFMA.FTZ R215, R215, R91, R90 ;  /* 0x0000005bd7d77223 */ /* 0x000fe2000001005a */
[----:B------:R-:W-:Y:S01]  /*5cf0*/  FADD.FTZ R219, R219, -R220 ;  /* 0x800000dcdbdb7221 */ /* 0x000fe20000010000 */
[----:B------:R-:W-:Y:S01]  /*5d00*/  FADD.FTZ R217, R206, -R217 ;  /* 0x800000d9ced97221 */ /* 0x000fe20000010000 */
[C---:B------:R-:W-:Y:S01]  /*5d10*/  ISETP.GE.U32.AND.EX P3, PT, R97.reuse, 0x1000000, PT, P3 ;  /* 0x010000006100780c */ /* 0x040fe20003f66130 */
[----:B------:R-:W-:Y:S01]  /*5d20*/  FADD.FTZ R215, R204, -R215 ;  /* 0x800000d7ccd77221 */ /* 0x000fe20000010000 */
[C---:B------:R-:W-:Y:S01]  /*5d30*/  FMUL.FTZ R219, R166.reuse, R219 ;  /* 0x000000dba6db7220 */ /* 0x040fe20000410000 */
[----:B------:R-:W-:Y:S01]  /*5d40*/  FMUL.FTZ R217, R166, R217 ;  /* 0x000000d9a6d97220 */ /* 0x000fe20000410000 */
[----:B------:R-:W-:Y:S01]  /*5d50*/  LOP3.LUT P6, RZ, R97, 0xff0000, RZ, 0xc0, !PT ;  /* 0x00ff000061ff7812 */ /* 0x000fe200078cc0ff */
[--C-:B0-----:R-:W-:Y:S01]  /*5d60*/  FFMA.FTZ R77, R218, R91, R90.reuse ;  /* 0x0000005bda4d7223 */ /* 0x101fe2000001005a */
[----:B------:R-:W-:Y:S01]  /*5d70*/  FMUL.FTZ R219, R219, UR6 ;  /* 0x00000006dbdb7c20 */ /* 0x000fe20008410000 */
[----:B------:R-:W-:Y:S01]  /*5d80*/  FMUL.FTZ R217, R217, UR6 ;  /* 0x00000006d9d97c20 */ /* 0x000fe20008410000 */
[----:B------:R-:W-:Y:S01]  /*5d90*/  FMUL.FTZ R215, R166, R215 ;  /* 0x000000d7a6d77220 */ /* 0x000fe20000410000 */
[----:B------:R-:W-:Y:S01]  /*5da0*/  FADD.FTZ R77, R216, -R77 ;  /* 0x8000004dd84d7221 */ /* 0x000fe20000010000 */
[--C-:B------:R-:W-:Y:S01]  /*5db0*/  FFMA.FTZ R213, R213, R91, R90.reuse ;  /* 0x0000005bd5d57223 */ /* 0x100fe2000001005a */
[----:B------:R-:W-:Y:S01]  /*5dc0*/  FSEL R68, R219, RZ, P3 ;  /* 0x000000ffdb447208 */ /* 0x000fe20001800000 */
[----:B------:R-:W-:Y:S01]  /*5dd0*/  FMUL.FTZ R215, R215, UR6 ;  /* 0x00000006d7d77c20 */ /* 0x000fe20008410000 */
[----:B------:R-:W-:Y:S01]  /*5de0*/  ISETP.GE.U32.AND P3, PT, R136, RZ, PT ;  /* 0x000000ff8800720c */ /* 0x000fe20003f66070 */
[----:B------:R-:W-:Y:S01]  /*5df0*/  FMUL.FTZ R77, R166, R77 ;  /* 0x0000004da64d7220 */ /* 0x000fe20000410000 */
[----:B------:R-:W-:Y:S01]  /*5e00*/  FSEL R79, R217, RZ, P6 ;  /* 0x000000ffd94f7208 */ /* 0x000fe20003000000 */
[----:B------:R-:W-:Y:S01]  /*5e10*/  FADD.FTZ R213, R202, -R213 ;  /* 0x800000d5cad57221 */ /* 0x000fe20000010000 */
[C---:B------:R-:W-:Y:S01]  /*5e20*/  LOP3.LUT P6, RZ, R137.reuse, 0xff0000, RZ, 0xc0, !PT ;  /* 0x00ff000089ff7812 */ /* 0x040fe200078cc0ff */
[--C-:B------:R-:W-:Y:S01]  /*5e30*/  FFMA.FTZ R71, R214, R91, R90.reuse ;  /* 0x0000005bd6477223 */ /* 0x100fe2000001005a */
[----:B------:R-:W-:Y:S01]  /*5e40*/  ISETP.GE.U32.AND.EX P3, PT, R137, 0x1000000, PT, P3 ;  /* 0x010000008900780c */ /* 0x000fe20003f66130 */
[----:B------:R-:W-:Y:S01]  /*5e50*/  FMUL.FTZ R77, R77, UR6 ;  /* 0x000000064d4d7c20 */ /* 0x000fe20008410000 */
[----:B------:R-:W-:Y:S01]  /*5e60*/  FSEL R217, R217, RZ, P6 ;  /* 0x000000ffd9d97208 */ /* 0x000fe20003000000 */
[----:B------:R-:W-:Y:S01]  /*5e70*/  FMUL.FTZ R213, R166, R213 ;  /* 0x000000d5a6d57220 */ /* 0x000fe20000410000 */
[----:B------:R-:W-:Y:S01]  /*5e80*/  LOP3.LUT P6, RZ, R97, 0xff, RZ, 0xc0, !PT ;  /* 0x000000ff61ff7812 */ /* 0x000fe200078cc0ff */
[----:B------:R-:W-:Y:S01]  /*5e90*/  FADD.FTZ R71, R212, -R71 ;  /* 0x80000047d4477221 */ /* 0x000fe20000010000 */
[----:B------:R-:W-:Y:S01]  /*5ea0*/  FSEL R76, R219, RZ, P3 ;  /* 0x000000ffdb4c7208 */ /* 0x000fe20001800000 */
[--C-:B------:R-:W-:Y:S01]  /*5eb0*/  FFMA.FTZ R69, R210, R91, R90.reuse ;  /* 0x0000005bd2457223 */ /* 0x100fe2000001005a */
[----:B------:R-:W-:Y:S01]  /*5ec0*/  LOP3.LUT P3, RZ, R137, 0xff, RZ, 0xc0, !PT ;  /* 0x000000ff89ff7812 */ /* 0x000fe2000786c0ff */
[----:B------:R-:W-:Y:S01]  /*5ed0*/  FMUL.FTZ R213, R213, UR6 ;  /* 0x00000006d5d57c20 */ /* 0x000fe20008410000 */
[----:B------:R-:W-:Y:S01]  /*5ee0*/  FSEL R78, R215, RZ, P6 ;  /* 0x000000ffd74e7208 */ /* 0x000fe20003000000 */
[----:B------:R-:W-:Y:S01]  /*5ef0*/  FMUL.FTZ R71, R166, R71 ;  /* 0x00000047a6477220 */ /* 0x000fe20000410000 */
[----:B------:R-:W-:Y:S01]  /*5f00*/  LOP3.LUT P6, RZ, R97, 0xff00, RZ, 0xc0, !PT ;  /* 0x0000ff0061ff7812 */ /* 0x000fe200078cc0ff */
[----:B------:R-:W-:Y:S01]  /*5f10*/  FADD.FTZ R69, R208, -R69 ;  /* 0x80000045d0457221 */ /* 0x000fe20000010000 */
[----:B------:R-:W-:Y:S01]  /*5f20*/  FSEL R70, R215, RZ, P3 ;  /* 0x000000ffd7467208 */ /* 0x000fe20001800000 */
[----:B------:R-:W-:Y:S01]  /*5f30*/  FFMA.FTZ R211, R211, R91, R90 ;  /* 0x0000005bd3d37223 */ /* 0x000fe2000001005a */
[----:B------:R-:W-:Y:S01]  /*5f40*/  LOP3.LUT P3, RZ, R137, 0xff00, RZ, 0xc0, !PT ;  /* 0x0000ff0089ff7812 */ /* 0x000fe2000786c0ff */
[----:B------:R-:W-:Y:S01]  /*5f50*/  FMUL.FTZ R71, R71, UR6 ;  /* 0x0000000647477c20 */ /* 0x000fe20008410000 */
[C---:B------:R-:W-:Y:S01]  /*5f60*/  FSEL R87, R77.reuse, RZ, P6 ;  /* 0x000000ff4d577208 */ /* 0x040fe20003000000 */
[----:B------:R-:W-:Y:S01]  /*5f70*/  FMUL.FTZ R69, R166, R69 ;  /* 0x00000045a6457220 */ /* 0x000fe20000410000 */
[----:B------:R-:W-:Y:S01]  /*5f80*/  LOP3.LUT P6, RZ, R96, 0xff0000, RZ, 0xc0, !PT ;  /* 0x00ff000060ff7812 */ /* 0x000fe200078cc0ff */
[----:B------:R-:W-:Y:S01]  /*5f90*/  FADD.FTZ R211, R200, -R211 ;  /* 0x800000d3c8d37221 */ /* 0x000fe20000010000 */
[----:B------:R-:W-:Y:S01]  /*5fa0*/  FSEL R89, R77, RZ, P3 ;  /* 0x000000ff4d597208 */ /* 0x000fe20001800000 */
[----:B------:R-:W-:Y:S01]  /*5fb0*/  FMUL.FTZ R69, R69, UR6 ;  /* 0x0000000645457c20 */ /* 0x000fe20008410000 */
[----:B------:R-:W-:Y:S01]  /*5fc0*/  LOP3.LUT P3, RZ, R136, 0xff0000, RZ, 0xc0, !PT ;  /* 0x00ff000088ff7812 */ /* 0x000fe2000786c0ff */
[----:B------:R-:W-:Y:S01]  /*5fd0*/  FMUL.FTZ R211, R166, R211 ;  /* 0x000000d3a6d37220 */ /* 0x000fe20000410000 */
[----:B------:R-:W-:-:S02]  /*5fe0*/  FSEL R77, R213, RZ, P6 ;  /* 0x000000ffd54d7208 */ /* 0x000fc40003000000 */
[----:B------:R-:W-:Y:S01]  /*5ff0*/  FSEL R213, R213, RZ, P3 ;  /* 0x000000ffd5d57208 */ /* 0x000fe20001800000 */
[----:B------:R-:W-:Y:S01]  /*6000*/  FMUL.FTZ R211, R211, UR6 ;  /* 0x00000006d3d37c20 */ /* 0x000fe20008410000 */
[----:B------:R-:W-:Y:S02]  /*6010*/  LOP3.LUT P6, RZ, R96, 0xff000000, RZ, 0xc0, !PT ;  /* 0xff00000060ff7812 */ /* 0x000fe400078cc0ff */
[----:B------:R-:W-:Y:S02]  /*6020*/  LOP3.LUT P3, RZ, R136, 0xff000000, RZ, 0xc0, !PT ;  /* 0xff00000088ff7812 */ /* 0x000fe4000786c0ff */
[C---:B------:R-:W-:Y:S02]  /*6030*/  FSEL R0, R71.reuse, RZ, P6 ;  /* 0x000000ff47007208 */ /* 0x040fe40003000000 */
[----:B------:R-:W-:Y:S02]  /*6040*/  FSEL R82, R71, RZ, P3 ;  /* 0x000000ff47527208 */ /* 0x000fe40001800000 */
[----:B------:R-:W-:-:S02]  /*6050*/  LOP3.LUT P6, RZ, R96, 0xff00, RZ, 0xc0, !PT ;  /* 0x0000ff0060ff7812 */ /* 0x000fc400078cc0ff */
[----:B------:R-:W-:Y:S02]  /*6060*/  LOP3.LUT P3, RZ, R136, 0xff00, RZ, 0xc0, !PT ;  /* 0x0000ff0088ff7812 */ /* 0x000fe4000786c0ff */
[C---:B------:R-:W-:Y:S02]  /*6070*/  FSEL R83, R69.reuse, RZ, P6 ;  /* 0x000000ff45537208 */ /* 0x040fe40003000000 */
        /* <DEDUP_REMOVED lines=12> */
[----:B------:R-:W-:Y:S01]  /*6140*/  F2FP.BF16.F32.PACK_AB R76, R83, R76 ;  /* 0x0000004c534c723e */ /* 0x000fe200000010ff */
[----:B------:R-:W-:Y:S06]  /*6150*/  BRA `(.L_x_387) ;  /* 0x0000000c00f07947 */ /* 0x000fec0003800000 */
.L_x_384:
[----:B------:R-:W-:-:S04]  /*6160*/  ISETP.NE.U32.AND P0, PT, R82, RZ, PT ;  /* 0x000000ff5200720c */ /* 0x000fc80003f05070 */
[----:B------:R-:W-:-:S13]  /*6170*/  ISETP.NE.AND.EX P0, PT, R83, RZ, PT, P0 ;  /* 0x000000ff5300720c */ /* 0x000fda0003f05300 */
[----:B------:R-:W-:Y:S05]  /*6180*/  @!P0 BRA `(.L_x_389) ;  /* 0x0000000800248947 */ /* 0x000fea0003800000 */
[----:B------:R-:W-:Y:S05]  /*6190*/  @!P2 BRA `(.L_x_390) ;  /* 0x000000040018a947 */ /* 0x000fea0003800000 */
[-C--:B------:R-:W-:Y:S01]  /*61a0*/  FFMA.FTZ R215, R215, R91.reuse, R90 ;  /* 0x0000005bd7d77223 */ /* 0x080fe2000001005a */
[----:B------:R-:W-:Y:S01]  /*61b0*/  PRMT R0, R59, 0x7632, R0 ;  /* 0x000076323b007816 */ /* 0x000fe20000000000 */
[-C--:B------:R-:W-:Y:S01]  /*61c0*/  FFMA.FTZ R217, R217, R91.reuse, R90 ;  /* 0x0000005bd9d97223 */ /* 0x080fe2000001005a */
[----:B0-----:R-:W-:Y:S01]  /*61d0*/  PRMT R72, R58, 0x7632, R72 ;  /* 0x000076323a487816 */ /* 0x001fe20000000048 */
[----:B------:R-:W-:Y:S01]  /*61e0*/  FADD.FTZ R215, R204, -R215 ;  /* 0x800000d7ccd77221 */ /* 0x000fe20000010000 */
[----:B------:R-:W-:Y:S01]  /*61f0*/  SHF.L.U32 R78, R0, 0x10, RZ ;  /* 0x00000010004e7819 */ /* 0x000fe200000006ff */
[----:B------:R-:W-:Y:S02]  /*6200*/  IMAD.U32 R74, R58, 0x10000, RZ ;  /* 0x000100003a4a7824 */ /* 0x000fe400078e00ff */
[-CC-:B------:R-:W-:Y:S01]  /*6210*/  FFMA.FTZ R213, R213, R91.reuse, R90.reuse ;  /* 0x0000005bd5d57223 */ /* 0x180fe2000001005a */
[-C--:B------:R-:W-:Y:S01]  /*6220*/  FFMA.FTZ R220, R220, R91.reuse, R90 ;  /* 0x0000005bdcdc7223 */ /* 0x080fe2000001005a */
[----:B------:R-:W-:Y:S01]  /*6230*/  PRMT R0, R57, 0x7632, R0 ;  /* 0x0000763239007816 */ /* 0x000fe20000000000 */
[----:B------:R-:W-:Y:S01]  /*6240*/  FFMA.FTZ R211, R211, R91, R90 ;  /* 0x0000005bd3d37223 */ /* 0x000fe2000001005a */
[----:B------:R-:W-:Y:S01]  /*6250*/  FADD.FTZ R217, R206, -R217 ;  /* 0x800000d9ced97221 */ /* 0x000fe20000010000 */
[----:B------:R-:W-:-:S02]  /*6260*/  IMAD.U32 R79, R59, 0x10000, RZ ;  /* 0x000100003b4f7824 */ /* 0x000fc400078e00ff */
[----:B------:R-:W-:Y:S01]  /*6270*/  FFMA.FTZ R75, R214, R91, R90 ;  /* 0x0000005bd64b7223 */ /* 0x000fe2000001005a */
[----:B------:R-:W-:Y:S01]  /*6280*/  SHF.L.U32 R76, R72, 0x10, RZ ;  /* 0x00000010484c7819 */ /* 0x000fe200000006ff */
[----:B------:R-:W-:Y:S01]  /*6290*/  FFMA.FTZ R215, R166, R215, R74 ;  /* 0x000000d7a6d77223 */ /* 0x000fe2000001004a */
[----:B------:R-:W-:Y:S01]  /*62a0*/  FADD.FTZ R213, R202, -R213 ;  /* 0x800000d5cad57221 */ /* 0x000fe20000010000 */
[----:B------:R-:W-:Y:S01]  /*62b0*/  FADD.FTZ R219, R219, -R220 ;  /* 0x800000dcdbdb7221 */ /* 0x000fe20000010000 */
[----:B------:R-:W-:Y:S01]  /*62c0*/  IMAD.U32 R72, R57, 0x10000, RZ ;  /* 0x0001000039487824 */ /* 0x000fe200078e00ff */
[----:B------:R-:W-:Y:S01]  /*62d0*/  SHF.L.U32 R74, R0, 0x10, RZ ;  /* 0x00000010004a7819 */ /* 0x000fe200000006ff */
[----:B------:R-:W-:Y:S01]  /*62e0*/  FADD.FTZ R211, R200, -R211 ;  /* 0x800000d3c8d37221 */ /* 0x000fe20000010000 */
[----:B------:R-:W-:Y:S02]  /*62f0*/  IMAD.U32 R0, R56, 0x10000, RZ ;  /* 0x0001000038007824 */ /* 0x000fe400078e00ff */
[----:B------:R-:W-:Y:S01]  /*6300*/  FFMA.FTZ R79, R166, R217, R79 ;  /* 0x000000d9a64f7223 */ /* 0x000fe2000001004f */
[----:B------:R-:W-:Y:S01]  /*6310*/  FADD.FTZ R75, R212, -R75 ;  /* 0x8000004bd44b7221 */ /* 0x000fe20000010000 */
[----:B------:R-:W-:Y:S01]  /*6320*/  FFMA.FTZ R77, R218, R91, R90 ;  /* 0x0000005bda4d7223 */ /* 0x000fe2000001005a */
[C---:B------:R-:W-:Y:S01]  /*6330*/  FFMA.FTZ R98, R166.reuse, R219, R78 ;  /* 0x000000dba6627223 */ /* 0x040fe2000001004e */
[----:B------:R-:W-:Y:S01]  /*6340*/  FFMA.FTZ R213, R166, R213, R72 ;  /* 0x000000d5a6d57223 */ /* 0x000fe20000010048 */
[----:B------:R-:W-:Y:S01]  /*6350*/  ISETP.GE.U32.AND P3, PT, R96, RZ, PT ;  /* 0x000000ff6000720c */ /* 0x000fe20003f66070 */
[----:B------:R-:W-:Y:S01]  /*6360*/  FFMA.FTZ R72, R166, R211, R0 ;  /* 0x000000d3a6487223 */ /* 0x000fe20000010000 */
[----:B------:R-:W-:Y:S01]  /*6370*/  FMUL.FTZ R0, R79, UR6 ;  /* 0x000000064f007c20 */ /* 0x000fe20008410000 */
[----:B------:R-:W-:Y:S01]  /*6380*/  FADD.FTZ R77, R216, -R77 ;  /* 0x8000004dd84d7221 */ /* 0x000fe20000010000 */
[----:B------:R-:W-:Y:S01]  /*6390*/  FFMA.FTZ R78, R166, R75, R74 ;  /* 0x0000004ba64e7223 */ /* 0x000fe2000001004a */
[C---:B------:R-:W-:Y:S01]  /*63a0*/  LOP3.LUT P6, RZ, R97.reuse, 0xff0000, RZ, 0xc0, !PT ;  /* 0x00ff000061ff7812 */ /* 0x040fe200078cc0ff */
[----:B------:R-:W-:Y:S01]  /*63b0*/  FMUL.FTZ R74, R98, UR6 ;  /* 0x00000006624a7c20 */ /* 0x000fe20008410000 */
[----:B------:R-:W-:Y:S01]  /*63c0*/  ISETP.GE.U32.AND.EX P3, PT, R97, 0x1000000, PT, P3 ;  /* 0x010000006100780c */ /* 0x000fe20003f66130 */
[----:B------:R-:W-:Y:S01]  /*63d0*/  FFMA.FTZ R86, R166, R77, R76 ;  /* 0x0000004da6567223 */ /* 0x000fe2000001004c */
[----:B------:R-:W-:Y:S01]  /*63e0*/  FSEL R88, R0, RZ, P6 ;  /* 0x000000ff00587208 */ /* 0x000fe20003000000 */
[----:B------:R-:W-:Y:S01]  /*63f0*/  FFMA.FTZ R73, R210, R91, R90 ;  /* 0x0000005bd2497223 */ /* 0x000fe2000001005a */
[----:B------:R-:W-:Y:S01]  /*6400*/  PRMT R0, R56, 0x7632, R0 ;  /* 0x0000763238007816 */ /* 0x000fe20000000000 */
[----:B------:R-:W-:Y:S01]  /*6410*/  FMUL.FTZ R76, R86, UR6 ;  /* 0x00000006564c7c20 */ /* 0x000fe20008410000 */
[----:B------:R-:W-:Y:S01]  /*6420*/  FSEL R89, R74, RZ, P3 ;  /* 0x000000ff4a597208 */ /* 0x000fe20001800000 */
[----:B------:R-:W-:Y:S01]  /*6430*/  FMUL.FTZ R74, R215, UR6 ;  /* 0x00000006d74a7c20 */ /* 0x000fe20008410000 */
[C---:B------:R-:W-:Y:S01]  /*6440*/  LOP3.LUT P3, RZ, R97.reuse, 0xff, RZ, 0xc0, !PT ;  /* 0x000000ff61ff7812 */ /* 0x040fe2000786c0ff */
[----:B------:R-:W-:Y:S01]  /*6450*/  FADD.FTZ R73, R208, -R73 ;  /* 0x80000049d0497221 */ /* 0x000fe20000010000 */
[----:B------:R-:W-:-:S02]  /*6460*/  LOP3.LUT P6, RZ, R97, 0xff00, RZ, 0xc0, !PT ;  /* 0x0000ff0061ff7812 */ /* 0x000fc400078cc0ff */
[----:B------:R-:W-:Y:S01]  /*6470*/  SHF.L.U32 R75, R0, 0x10, RZ ;  /* 0x00000010004b7819 */ /* 0x000fe200000006ff */
[----:B------:R-:W-:Y:S01]  /*6480*/  FMUL.FTZ R0, R213, UR6 ;  /* 0x00000006d5007c20 */ /* 0x000fe20008410000 */
[----:B------:R-:W-:Y:S01]  /*6490*/  FSEL R84, R74, RZ, P3 ;  /* 0x000000ff4a547208 */ /* 0x000fe20001800000 */
[----:B------:R-:W-:Y:S01]  /*64a0*/  FMUL.FTZ R74, R78, UR6 ;  /* 0x000000064e4a7c20 */ /* 0x000fe20008410000 */
[----:B------:R-:W-:Y:S01]  /*64b0*/  LOP3.LUT P3, RZ, R96, 0xff0000, RZ, 0xc0, !PT ;  /* 0x00ff000060ff7812 */ /* 0x000fe2000786c0ff */
[----:B------:R-:W-:Y:S01]  /*64c0*/  FFMA.FTZ R77, R166, R73, R75 ;  /* 0x00000049a64d7223 */ /* 0x000fe2000001004b */
[----:B------:R-:W-:Y:S02]  /*64d0*/  FSEL R87, R76, RZ, P6 ;  /* 0x000000ff4c577208 */ /* 0x000fe40003000000 */
[----:B------:R-:W-:Y:S01]  /*64e0*/  LOP3.LUT P6, RZ, R96, 0xff000000, RZ, 0xc0, !PT ;  /* 0xff00000060ff7812 */ /* 0x000fe200078cc0ff */
[----:B------:R-:W-:Y:S01]  /*64f0*/  FMUL.FTZ R76, R77, UR6 ;  /* 0x000000064d4c7c20 */ /* 0x000fe20008410000 */
[----:B------:R-:W-:Y:S01]  /*6500*/  FSEL R82, R0, RZ, P3 ;  /* 0x000000ff00527208 */ /* 0x000fe20001800000 */
[----:B------:R-:W-:Y:S01]  /*6510*/  FMUL.FTZ R0, R72, UR6 ;  /* 0x0000000648007c20 */ /* 0x000fe20008410000 */
[----:B------:R-:W-:-:S02]  /*6520*/  FSEL R85, R74, RZ, P6 ;  /* 0x000000ff4a557208 */ /* 0x000fc40003000000 */
[C---:B------:R-:W-:Y:S02]  /*6530*/  LOP3.LUT P3, RZ, R96.reuse, 0xff, RZ, 0xc0, !PT ;  /* 0x000000ff60ff7812 */ /* 0x040fe4000786c0ff */
[----:B------:R-:W-:Y:S02]  /*6540*/  LOP3.LUT P6, RZ, R96, 0xff00, RZ, 0xc0, !PT ;  /* 0x0000ff0060ff7812 */ /* 0x000fe400078cc0ff */
[----:B------:R-:W-:Y:S02]  /*6550*/  FSEL R0, R0, RZ, P3 ;  /* 0x000000ff00007208 */ /* 0x000fe40001800000 */
[----:B------:R-:W-:Y:S02]  /*6560*/  FSEL R83, R76, RZ, P6 ;  /* 0x000000ff4c537208 */ /* 0x000fe40003000000 */
[----:B------:R-:W-:Y:S02]  /*6570*/  F2FP.BF16.F32.PACK_AB R75, R98, R79 ;  /* 0x0000004f624b723e */ /* 0x000fe400000010ff */
[----:B------:R-:W-:-:S02]  /*6580*/  F2FP.BF16.F32.PACK_AB R73, R78, R213 ;  /* 0x000000d54e49723e */ /* 0x000fc400000010ff */
[----:B------:R-:W-:Y:S02]  /*6590*/  F2FP.BF16.F32.PACK_AB R72, R77, R72 ;  /* 0x000000484d48723e */ /* 0x000fe400000010ff */
[----:B------:R-:W-:Y:S02]  /*65a0*/  F2FP.BF16.F32.PACK_AB R74, R86, R215 ;  /* 0x000000d7564a723e */ /* 0x000fe400000010ff */
[----:B------:R-:W-:Y:S02]  /*65b0*/  F2FP.BF16.F32.PACK_AB R79, R89, R88 ;  /* 0x00000058594f723e */ /* 0x000fe400000010ff */
[----:B------:R-:W-:Y:S02]  /*65c0*/  F2FP.BF16.F32.PACK_AB R78, R87, R84 ;  /* 0x00000054574e723e */ /* 0x000fe400000010ff */
[----:B------:R-:W-:Y:S02]  /*65d0*/  F2FP.BF16.F32.PACK_AB R77, R85, R82 ;  /* 0x00000052554d723e */ /* 0x000fe400000010ff */
[----:B------:R-:W-:Y:S01]  /*65e0*/  F2FP.BF16.F32.PACK_AB R76, R83, R0 ;  /* 0x00000000534c723e */ /* 0x000fe200000010ff */
[----:B------:R-:W-:Y:S06]  /*65f0*/  BRA `(.L_x_387) ;  /* 0x0000000800c87947 */ /* 0x000fec0003800000 */
.L_x_390:
[-C--:B------:R-:W-:Y:S01]  /*6600*/  FFMA.FTZ R83, R218, R91.reuse, R90 ;  /* 0x0000005bda537223 */ /* 0x080fe2000001005a */
[----:B------:R-:W-:Y:S01]  /*6610*/  PRMT R0, R59, 0x7632, R0 ;  /* 0x000076323b007816 */ /* 0x000fe20000000000 */
[-CC-:B------:R-:W-:Y:S01]  /*6620*/  FFMA.FTZ R220, R220, R91.reuse, R90.reuse ;  /* 0x0000005bdcdc7223 */ /* 0x180fe2000001005a */
[-C--:B------:R-:W-:Y:S01]  /*6630*/  FFMA.FTZ R217, R217, R91.reuse, R90 ;  /* 0x0000005bd9d97223 */ /* 0x080fe2000001005a */
[----:B0-----:R-:W-:Y:S01]  /*6640*/  FADD.FTZ R85, R216, -R83 ;  /* 0x80000053d8557221 */ /* 0x001fe20000010000 */
[----:B------:R-:W-:Y:S01]  /*6650*/  SHF.L.U32 R76, R59, 0x10, RZ ;  /* 0x000000103b4c7819 */ /* 0x000fe200000006ff */
[----:B------:R-:W-:Y:S01]  /*6660*/  IMAD.U32 R83, R0, 0x10000, RZ ;  /* 0x0001000000537824 */ /* 0x000fe200078e00ff */
[----:B------:R-:W-:Y:S01]  /*6670*/  PRMT R0, R58, 0x7632, R0 ;  /* 0x000076323a007816 */ /* 0x000fe20000000000 */
[----:B------:R-:W-:Y:S01]  /*6680*/  FADD.FTZ R219, R219, -R220 ;  /* 0x800000dcdbdb7221 */ /* 0x000fe20000010000 */
[----:B------:R-:W-:Y:S01]  /*6690*/  FADD.FTZ R217, R206, -R217 ;  /* 0x800000d9ced97221 */ /* 0x000fe20000010000 */
[----:B------:R-:W-:Y:S01]  /*66a0*/  FFMA.FTZ R215, R215, R91, R90 ;  /* 0x0000005bd7d77223 */ /* 0x000fe2000001005a */
[----:B------:R-:W-:Y:S01]  /*66b0*/  SHF.L.U32 R82, R0, 0x10, RZ ;  /* 0x0000001000527819 */ /* 0x000fe200000006ff */
[C---:B------:R-:W-:Y:S01]  /*66c0*/  FFMA.FTZ R219, R166.reuse, R219, R83 ;  /* 0x000000dba6db7223 */ /* 0x040fe20000010053 */
[--C-:B------:R-:W-:Y:S01]  /*66d0*/  FFMA.FTZ R217, R166, R217, R76.reuse ;  /* 0x000000d9a6d97223 */ /* 0x100fe2000001004c */
[----:B------:R-:W-:Y:S01]  /*66e0*/  FADD.FTZ R215, R204, -R215 ;  /* 0x800000d7ccd77221 */ /* 0x000fe20000010000 */
[----:B------:R-:W-:Y:S01]  /*66f0*/  IMAD.U32 R83, R58, 0x10000, RZ ;  /* 0x000100003a537824 */ /* 0x000fe200078e00ff */
[----:B------:R-:W-:Y:S01]  /*6700*/  PRMT R76, R57, 0x7632, R76 ;  /* 0x00007632394c7816 */ /* 0x000fe2000000004c */
[-CC-:B------:R-:W-:Y:S01]  /*6710*/  FFMA.FTZ R213, R213, R91.reuse, R90.reuse ;  /* 0x0000005bd5d57223 */ /* 0x180fe2000001005a */
[----:B------:R-:W-:Y:S01]  /*6720*/  ISETP.GE.U32.AND P3, PT, R96, RZ, PT ;  /* 0x000000ff6000720c */ /* 0x000fe20003f66070 */
[----:B------:R-:W-:Y:S01]  /*6730*/  FFMA.FTZ R79, R214, R91, R90 ;  /* 0x0000005bd64f7223 */ /* 0x000fe2000001005a */
[----:B------:R-:W-:Y:S01]  /*6740*/  PRMT R0, R56, 0x7632, R0 ;  /* 0x0000763238007816 */ /* 0x000fe20000000000 */
[C---:B------:R-:W-:Y:S01]  /*6750*/  FFMA.FTZ R85, R166.reuse, R85, R82 ;  /* 0x00000055a6557223 */ /* 0x040fe20000010052 */
[----:B------:R-:W-:Y:S01]  /*6760*/  FMUL.FTZ R219, R219, UR6 ;  /* 0x00000006dbdb7c20 */ /* 0x000fe20008410000 */
[----:B------:R-:W-:Y:S01]  /*6770*/  FMUL.FTZ R217, R217, UR6 ;  /* 0x00000006d9d97c20 */ /* 0x000fe20008410000 */
[----:B------:R-:W-:Y:S01]  /*6780*/  FFMA.FTZ R83, R166, R215, R83 ;  /* 0x000000d7a6537223 */ /* 0x000fe20000010053 */
[----:B------:R-:W-:Y:S01]  /*6790*/  SHF.L.U32 R82, R76, 0x10, RZ ;  /* 0x000000104c527819 */ /* 0x000fe200000006ff */
[----:B------:R-:W-:Y:S01]  /*67a0*/  FADD.FTZ R213, R202, -R213 ;  /* 0x800000d5cad57221 */ /* 0x000fe20000010000 */
[C---:B------:R-:W-:Y:S01]  /*67b0*/  ISETP.GE.U32.AND.EX P3, PT, R97.reuse, 0x1000000, PT, P3 ;  /* 0x010000006100780c */ /* 0x040fe20003f66130 */
[----:B------:R-:W-:Y:S01]  /*67c0*/  FADD.FTZ R79, R212, -R79 ;  /* 0x8000004fd44f7221 */ /* 0x000fe20000010000 */
[----:B------:R-:W-:Y:S01]  /*67d0*/  LOP3.LUT P6, RZ, R97, 0xff0000, RZ, 0xc0, !PT ;  /* 0x00ff000061ff7812 */ /* 0x000fe200078cc0ff */
[----:B------:R-:W-:-:S02]  /*67e0*/  IMAD.U32 R78, R57, 0x10000, RZ ;  /* 0x00010000394e7824 */ /* 0x000fc400078e00ff */
[-CC-:B------:R-:W-:Y:S01]  /*67f0*/  FFMA.FTZ R77, R210, R91.reuse, R90.reuse ;  /* 0x0000005bd24d7223 */ /* 0x180fe2000001005a */
[----:B------:R-:W-:Y:S01]  /*6800*/  FFMA.FTZ R211, R211, R91, R90 ;  /* 0x0000005bd3d37223 */ /* 0x000fe2000001005a */
[----:B------:R-:W-:Y:S01]  /*6810*/  IMAD.U32 R76, R0, 0x10000, RZ ;  /* 0x00010000004c7824 */ /* 0x000fe200078e00ff */
[----:B------:R-:W-:Y:S01]  /*6820*/  FSEL R86, R219, RZ, P3 ;  /* 0x000000ffdb567208 */ /* 0x000fe20001800000 */
[----:B------:R-:W-:Y:S01]  /*6830*/  FMUL.FTZ R83, R83, UR6 ;  /* 0x0000000653537c20 */ /* 0x000fe20008410000 */
[----:B------:R-:W-:Y:S01]  /*6840*/  FMUL.FTZ R85, R85, UR6 ;  /* 0x0000000655557c20 */ /* 0x000fe20008410000 */
[----:B------:R-:W-:Y:S01]  /*6850*/  FSEL R217, R217, RZ, P6 ;  /* 0x000000ffd9d97208 */ /* 0x000fe20003000000 */
[----:B------:R-:W-:Y:S01]  /*6860*/  FFMA.FTZ R78, R166, R213, R78 ;  /* 0x000000d5a64e7223 */ /* 0x000fe2000001004e */
[----:B------:R-:W-:Y:S01]  /*6870*/  SHF.L.U32 R0, R56, 0x10, RZ ;  /* 0x0000001038007819 */ /* 0x000fe200000006ff */
[----:B------:R-:W-:Y:S01]  /*6880*/  FFMA.FTZ R79, R166, R79, R82 ;  /* 0x0000004fa64f7223 */ /* 0x000fe20000010052 */
        /* <DEDUP_REMOVED lines=8> */
[C---:B------:R-:W-:Y:S01]  /*6910*/  FFMA.FTZ R76, R166.reuse, R77, R76 ;  /* 0x0000004da64c7223 */ /* 0x040fe2000001004c */
[----:B------:R-:W-:Y:S01]  /*6920*/  FFMA.FTZ R0, R166, R211, R0 ;  /* 0x000000d3a6007223 */ /* 0x000fe20000010000 */
[----:B------:R-:W-:-:S02]  /*6930*/  LOP3.LUT P3, RZ, R96, 0xff0000, RZ, 0xc0, !PT ;  /* 0x00ff000060ff7812 */ /* 0x000fc4000786c0ff */
[----:B------:R-:W-:Y:S01]  /*6940*/  LOP3.LUT P6, RZ, R96, 0xff000000, RZ, 0xc0, !PT ;  /* 0xff00000060ff7812 */ /* 0x000fe200078cc0ff */
[----:B------:R-:W-:Y:S01]  /*6950*/  FMUL.FTZ R76, R76, UR6 ;  /* 0x000000064c4c7c20 */ /* 0x000fe20008410000 */
[----:B------:R-:W-:Y:S01]  /*6960*/  FSEL R77, R78, RZ, P3 ;  /* 0x000000ff4e4d7208 */ /* 0x000fe20001800000 */
[----:B------:R-:W-:Y:S01]  /*6970*/  FMUL.FTZ R0, R0, UR6 ;  /* 0x0000000600007c20 */ /* 0x000fe20008410000 */
[----:B------:R-:W-:Y:S02]  /*6980*/  FSEL R82, R79, RZ, P6 ;  /* 0x000000ff4f527208 */ /* 0x000fe40003000000 */
[C---:B------:R-:W-:Y:S02]  /*6990*/  LOP3.LUT P3, RZ, R96.reuse, 0xff00, RZ, 0xc0, !PT ;  /* 0x0000ff0060ff7812 */ /* 0x040fe4000786c0ff */
[----:B------:R-:W-:Y:S02]  /*69a0*/  LOP3.LUT P6, RZ, R96, 0xff, RZ, 0xc0, !PT ;  /* 0x000000ff60ff7812 */ /* 0x000fe400078cc0ff */
[----:B------:R-:W-:-:S02]  /*69b0*/  FSEL R83, R76, RZ, P3 ;  /* 0x000000ff4c537208 */ /* 0x000fc40001800000 */
[----:B------:R-:W-:Y:S02]  /*69c0*/  FSEL R0, R0, RZ, P6 ;  /* 0x000000ff00007208 */ /* 0x000fe40003000000 */
[----:B------:R-:W-:Y:S02]  /*69d0*/  F2FP.BF16.F32.PACK_AB R79, R86, R217 ;  /* 0x000000d9564f723e */ /* 0x000fe400000010ff */
[----:B------:R-:W-:Y:S02]  /*69e0*/  F2FP.BF16.F32.PACK_AB R78, R85, R84 ;  /* 0x00000054554e723e */ /* 0x000fe400000010ff */
[----:B------:R-:W-:Y:S02]  /*69f0*/  F2FP.BF16.F32.PACK_AB R77, R82, R77 ;  /* 0x0000004d524d723e */ /* 0x000fe400000010ff */
[----:B------:R-:W-:Y:S01]  /*6a00*/  F2FP.BF16.F32.PACK_AB R76, R83, R0 ;  /* 0x00000000534c723e */ /* 0x000fe200000010ff */
[----:B------:R-:W-:Y:S06]  /*6a10*/  BRA `(.L_x_387) ;  /* 0x0000000400c07947 */ /* 0x000fec0003800000 */
.L_x_389:
[----:B------:R-:W-:Y:S05]  /*6a20*/  @!P2 BRA `(.L_x_391) ;  /* 0x0000000000e8a947 */ /* 0x000fea0003800000 */
[-CC-:B------:R-:W-:Y:S01]  /*6a30*/  FFMA.FTZ R220, R220, R91.reuse, R90.reuse ;  /* 0x0000005bdcdc7223 */ /* 0x180fe2000001005a */
[-CC-:B------:R-:W-:Y:S01]  /*6a40*/  FFMA.FTZ R217, R217, R91.reuse, R90.reuse ;  /* 0x0000005bd9d97223 */ /* 0x180fe2000001005a */
[-CC-:B------:R-:W-:Y:S01]  /*6a50*/  FFMA.FTZ R215, R215, R91.reuse, R90.reuse ;  /* 0x0000005bd7d77223 */ /* 0x180fe2000001005a */
[----:B0-----:R-:W-:Y:S01]  /*6a60*/  FFMA.FTZ R77, R218, R91, R90 ;  /* 0x0000005bda4d7223 */ /* 0x001fe2000001005a */
[----:B------:R-:W-:Y:S01]  /*6a70*/  FADD.FTZ R219, R219, -R220 ;  /* 0x800000dcdbdb7221 */ /* 0x000fe20000010000 */
[----:B------:R-:W-:Y:S01]  /*6a80*/  FADD.FTZ R217, R206, -R217 ;  /* 0x800000d9ced97221 */ /* 0x000fe20000010000 */
[----:B------:R-:W-:Y:S01]  /*6a90*/  ISETP.GE.U32.AND P3, PT, R96, RZ, PT ;  /* 0x000000ff6000720c */ /* 0x000fe20003f66070 */
[----:B------:R-:W-:Y:S01]  /*6aa0*/  FADD.FTZ R215, R204, -R215 ;  /* 0x800000d7ccd77221 */ /* 0x000fe20000010000 */
[C---:B------:R-:W-:Y:S01]  /*6ab0*/  FMUL.FTZ R76, R166.reuse, R219 ;  /* 0x000000dba64c7220 */ /* 0x040fe20000410000 */
[----:B------:R-:W-:Y:S01]  /*6ac0*/  FMUL.FTZ R217, R166, R217 ;  /* 0x000000d9a6d97220 */ /* 0x000fe20000410000 */
[----:B------:R-:W-:Y:S01]  /*6ad0*/  FADD.FTZ R77, R216, -R77 ;  /* 0x8000004dd84d7221 */ /* 0x000fe20000010000 */
[-CC-:B------:R-:W-:Y:S01]  /*6ae0*/  FFMA.FTZ R213, R213, R91.reuse, R90.reuse ;  /* 0x0000005bd5d57223 */ /* 0x180fe2000001005a */
[--C-:B------:R-:W-:Y:S01]  /*6af0*/  FFMA.FTZ R75, R214, R91, R90.reuse ;  /* 0x0000005bd64b7223 */ /* 0x100fe2000001005a */
[----:B------:R-:W-:Y:S01]  /*6b00*/  FMUL.FTZ R72, R76, UR6 ;  /* 0x000000064c487c20 */ /* 0x000fe20008410000 */
[----:B------:R-:W-:Y:S01]  /*6b10*/  ISETP.GE.U32.AND.EX P3, PT, R97, 0x1000000, PT, P3 ;  /* 0x010000006100780c */ /* 0x000fe20003f66130 */
[----:B------:R-:W-:Y:S01]  /*6b20*/  FMUL.FTZ R0, R217, UR6 ;  /* 0x00000006d9007c20 */ /* 0x000fe20008410000 */
[----:B------:R-:W-:Y:S01]  /*6b30*/  LOP3.LUT P6, RZ, R97, 0xff0000, RZ, 0xc0, !PT ;  /* 0x00ff000061ff7812 */ /* 0x000fe200078cc0ff */
[C---:B------:R-:W-:Y:S01]  /*6b40*/  FMUL.FTZ R215, R166.reuse, R215 ;  /* 0x000000d7a6d77220 */ /* 0x040fe20000410000 */
[----:B------:R-:W-:Y:S01]  /*6b50*/  FMUL.FTZ R86, R166, R77 ;  /* 0x0000004da6567220 */ /* 0x000fe20000410000 */
[----:B------:R-:W-:Y:S01]  /*6b60*/  FADD.FTZ R213, R202, -R213 ;  /* 0x800000d5cad57221 */ /* 0x000fe20000010000 */
[----:B------:R-:W-:Y:S01]  /*6b70*/  FADD.FTZ R75, R212, -R75 ;  /* 0x8000004bd44b7221 */ /* 0x000fe20000010000 */
[-CC-:B------:R-:W-:Y:S01]  /*6b80*/  FFMA.FTZ R73, R210, R91.reuse, R90.reuse ;  /* 0x0000005bd2497223 */ /* 0x180fe2000001005a */
[----:B------:R-:W-:Y:S01]  /*6b90*/  FFMA.FTZ R211, R211, R91, R90 ;  /* 0x0000005bd3d37223 */ /* 0x000fe2000001005a */
[----:B------:R-:W-:Y:S01]  /*6ba0*/  FSEL R88, R72, RZ, P3 ;  /* 0x000000ff48587208 */ /* 0x000fe20001800000 */
[----:B------:R-:W-:Y:S01]  /*6bb0*/  FMUL.FTZ R72, R215, UR6 ;  /* 0x00000006d7487c20 */ /* 0x000fe20008410000 */
[----:B------:R-:W-:Y:S01]  /*6bc0*/  FSEL R79, R0, RZ, P6 ;  /* 0x000000ff004f7208 */ /* 0x000fe20003000000 */
[----:B------:R-:W-:Y:S01]  /*6bd0*/  FMUL.FTZ R74, R86, UR6 ;  /* 0x00000006564a7c20 */ /* 0x000fe20008410000 */
[C---:B------:R-:W-:Y:S01]  /*6be0*/  LOP3.LUT P3, RZ, R97.reuse, 0xff, RZ, 0xc0, !PT ;  /* 0x000000ff61ff7812 */ /* 0x040fe2000786c0ff */
[C---:B------:R-:W-:Y:S01]  /*6bf0*/  FMUL.FTZ R213, R166.reuse, R213 ;  /* 0x000000d5a6d57220 */ /* 0x040fe20000410000 */
[----:B------:R-:W-:Y:S01]  /*6c00*/  LOP3.LUT P6, RZ, R97, 0xff00, RZ, 0xc0, !PT ;  /* 0x0000ff0061ff7812 */ /* 0x000fe200078cc0ff */
[----:B------:R-:W-:Y:S01]  /*6c10*/  FMUL.FTZ R78, R166, R75 ;  /* 0x0000004ba64e7220 */ /* 0x000fe20000410000 */
[----:B------:R-:W-:Y:S01]  /*6c20*/  FADD.FTZ R73, R208, -R73 ;  /* 0x80000049d0497221 */ /* 0x000fe20000010000 */
[----:B------:R-:W-:Y:S01]  /*6c30*/  FADD.FTZ R211, R200, -R211 ;  /* 0x800000d3c8d37221 */ /* 0x000fe20000010000 */
[----:B------:R-:W-:Y:S01]  /*6c40*/  FMUL.FTZ R0, R213, UR6 ;  /* 0x00000006d5007c20 */ /* 0x000fe20008410000 */
[----:B------:R-:W-:Y:S01]  /*6c50*/  FSEL R84, R72, RZ, P3 ;  /* 0x000000ff48547208 */ /* 0x000fe20001800000 */
[----:B------:R-:W-:Y:S01]  /*6c60*/  FMUL.FTZ R77, R166, R73 ;  /* 0x00000049a64d7220 */ /* 0x000fe20000410000 */
[----:B------:R-:W-:Y:S01]  /*6c70*/  FSEL R87, R74, RZ, P6 ;  /* 0x000000ff4a577208 */ /* 0x000fe20003000000 */
[----:B------:R-:W-:Y:S01]  /*6c80*/  FMUL.FTZ R74, R78, UR6 ;  /* 0x000000064e4a7c20 */ /* 0x000fe20008410000 */
[----:B------:R-:W-:Y:S01]  /*6c90*/  LOP3.LUT P3, RZ, R96, 0xff0000, RZ, 0xc0, !PT ;  /* 0x00ff000060ff7812 */ /* 0x000fe2000786c0ff */
[----:B------:R-:W-:Y:S01]  /*6ca0*/  FMUL.FTZ R72, R166, R211 ;  /* 0x000000d3a6487220 */ /* 0x000fe20000410000 */
[----:B------:R-:W-:-:S02]  /*6cb0*/  LOP3.LUT P6, RZ, R96, 0xff000000, RZ, 0xc0, !PT ;  /* 0xff00000060ff7812 */ /* 0x000fc400078cc0ff */
[----:B------:R-:W-:Y:S01]  /*6cc0*/  FSEL R82, R0, RZ, P3 ;  /* 0x000000ff00527208 */ /* 0x000fe20001800000 */
[----:B------:R-:W-:Y:S01]  /*6cd0*/  FMUL.FTZ R0, R72, UR6 ;  /* 0x0000000648007c20 */ /* 0x000fe20008410000 */
[----:B------:R-:W-:Y:S01]  /*6ce0*/  F2FP.BF16.F32.PACK_AB R75, R76, R217 ;  /* 0x000000d94c4b723e */ /* 0x000fe200000010ff */
        /* <DEDUP_REMOVED lines=9> */
[----:B------:R-:W-:Y:S02]  /*6d80*/  F2FP.BF16.F32.PACK_AB R79, R88, R79 ;  /* 0x0000004f584f723e */ /* 0x000fe400000010ff */
[----:B------:R-:W-:-:S02]  /*6d90*/  F2FP.BF16.F32.PACK_AB R78, R87, R84 ;  /* 0x00000054574e723e */ /* 0x000fc400000010ff */
[----:B------:R-:W-:Y:S02]  /*6da0*/  F2FP.BF16.F32.PACK_AB R77, R85, R82 ;  /* 0x00000052554d723e */ /* 0x000fe400000010ff */
[----:B------:R-:W-:Y:S01]  /*6db0*/  F2FP.BF16.F32.PACK_AB R76, R83, R0 ;  /* 0x00000000534c723e */ /* 0x000fe200000010ff */
[----:B------:R-:W-:Y:S06]  /*6dc0*/  BRA `(.L_x_387) ;  /* 0x0000000000d47947 */ /* 0x000fec0003800000 */
.L_x_391:
        /* <DEDUP_REMOVED lines=8> */
[C---:B------:R-:W-:Y:S01]  /*6e50*/  FMUL.FTZ R219, R166.reuse, R219 ;  /* 0x000000dba6db7220 */ /* 0x040fe20000410000 */
[----:B------:R-:W-:Y:S01]  /*6e60*/  FMUL.FTZ R217, R166, R217 ;  /* 0x000000d9a6d97220 */ /* 0x000fe20000410000 */
[----:B------:R-:W-:Y:S01]  /*6e70*/  ISETP.GE.U32.AND P3, PT, R96, RZ, PT ;  /* 0x000000ff6000720c */ /* 0x000fe20003f66070 */
[-CC-:B------:R-:W-:Y:S01]  /*6e80*/  FFMA.FTZ R213, R213, R91.reuse, R90.reuse ;  /* 0x0000005bd5d57223 */ /* 0x180fe2000001005a */
[--C-:B0-----:R-:W-:Y:S01]  /*6e90*/  FFMA.FTZ R79, R214, R91, R90.reuse ;  /* 0x0000005bd64f7223 */ /* 0x101fe2000001005a */
[----:B------:R-:W-:Y:S01]  /*6ea0*/  FMUL.FTZ R219, R219, UR6 ;  /* 0x00000006dbdb7c20 */ /* 0x000fe20008410000 */
[----:B------:R-:W-:Y:S01]  /*6eb0*/  FMUL.FTZ R217, R217, UR6 ;  /* 0x00000006d9d97c20 */ /* 0x000fe20008410000 */
[C---:B------:R-:W-:Y:S01]  /*6ec0*/  ISETP.GE.U32.AND.EX P3, PT, R97.reuse, 0x1000000, PT, P3 ;  /* 0x010000006100780c */ /* 0x040fe20003f66130 */
[C---:B------:R-:W-:Y:S01]  /*6ed0*/  FMUL.FTZ R215, R166.reuse, R215 ;  /* 0x000000d7a6d77220 */ /* 0x040fe20000410000 */
[----:B------:R-:W-:Y:S01]  /*6ee0*/  LOP3.LUT P6, RZ, R97, 0xff0000, RZ, 0xc0, !PT ;  /* 0x00ff000061ff7812 */ /* 0x000fe200078cc0ff */
        /* <DEDUP_REMOVED lines=15> */
[----:B------:R-:W-:Y:S01]  /*6fe0*/  FSEL R78, R215, RZ, P3 ;  /* 0x000000ffd74e7208 */ /* 0x000fe20001800000 */
[----:B------:R-:W-:Y:S01]  /*6ff0*/  FMUL.FTZ R213, R213, UR6 ;  /* 0x00000006d5d57c20 */ /* 0x000fe20008410000 */
[----:B------:R-:W-:Y:S01]  /*7000*/  FSEL R85, R83, RZ, P6 ;  /* 0x000000ff53557208 */ /* 0x000fe20003000000 */
[----:B------:R-:W-:Y:S01]  /*7010*/  FMUL.FTZ R79, R79, UR6 ;  /* 0x000000064f4f7c20 */ /* 0x000fe20008410000 */
[----:B------:R-:W-:Y:S01]  /*7020*/  LOP3.LUT P3, RZ, R96, 0xff0000, RZ, 0xc0, !PT ;  /* 0x00ff000060ff7812 */ /* 0x000fe2000786c0ff */
[----:B------:R-:W-:Y:S01]  /*7030*/  FMUL.FTZ R77, R166, R77 ;  /* 0x0000004da64d7220 */ /* 0x000fe20000410000 */
[----:B------:R-:W-:Y:S01]  /*7040*/  LOP3.LUT P6, RZ, R96, 0xff000000, RZ, 0xc0, !PT ;  /* 0xff00000060ff7812 */ /* 0x000fe200078cc0ff */
[----:B------:R-:W-:Y:S01]  /*7050*/  FMUL.FTZ R211, R166, R211 ;  /* 0x000000d3a6d37220 */ /* 0x000fe20000410000 */
[----:B------:R-:W-:Y:S01]  /*7060*/  FSEL R213, R213, RZ, P3 ;  /* 0x000000ffd5d57208 */ /* 0x000fe20001800000 */
[----:B------:R-:W-:Y:S01]  /*7070*/  FMUL.FTZ R77, R77, UR6 ;  /* 0x000000064d4d7c20 */ /* 0x000fe20008410000 */
[----:B------:R-:W-:Y:S01]  /*7080*/  FSEL R0, R79, RZ, P6 ;  /* 0x000000ff4f007208 */ /* 0x000fe20003000000 */
[----:B------:R-:W-:Y:S01]  /*7090*/  FMUL.FTZ R211, R211, UR6 ;  /* 0x00000006d3d37c20 */ /* 0x000fe20008410000 */
[----:B------:R-:W-:-:S02]  /*70a0*/  LOP3.LUT P3, RZ, R96, 0xff00, RZ, 0xc0, !PT ;  /* 0x0000ff0060ff7812 */ /* 0x000fc4000786c0ff */
[----:B------:R-:W-:Y:S02]  /*70b0*/  LOP3.LUT P6, RZ, R96, 0xff, RZ, 0xc0, !PT ;  /* 0x000000ff60ff7812 */ /* 0x000fe400078cc0ff */
[----:B------:R-:W-:Y:S02]  /*70c0*/  FSEL R83, R77, RZ, P3 ;  /* 0x000000ff4d537208 */ /* 0x000fe40001800000 */
[----:B------:R-:W-:Y:S02]  /*70d0*/  FSEL R76, R211, RZ, P6 ;  /* 0x000000ffd34c7208 */ /* 0x000fe40003000000 */
[----:B------:R-:W-:Y:S02]  /*70e0*/  F2FP.BF16.F32.PACK_AB R79, R82, R217 ;  /* 0x000000d9524f723e */ /* 0x000fe400000010ff */
[----:B------:R-:W-:Y:S02]  /*70f0*/  F2FP.BF16.F32.PACK_AB R78, R85, R78 ;  /* 0x0000004e554e723e */ /* 0x000fe400000010ff */
[----:B------:R-:W-:-:S02]  /*7100*/  F2FP.BF16.F32.PACK_AB R77, R0, R213 ;  /* 0x000000d5004d723e */ /* 0x000fc400000010ff */
[----:B------:R-:W-:-:S07]  /*7110*/  F2FP.BF16.F32.PACK_AB R76, R83, R76 ;  /* 0x0000004c534c723e */ /* 0x000fce00000010ff */
.L_x_387:
        /* <DEDUP_REMOVED lines=11> */
[-CC-:B0-----:R-:W-:Y:S01]  /*71d0*/  FFMA.FTZ R68, R191, R91.reuse, R90.reuse ;  /* 0x0000005bbf447223 */ /* 0x181fe2000001005a */
[-C--:B------:R-:W-:Y:S01]  /*71e0*/  FFMA.FTZ R0, R189, R91.reuse, R90 ;  /* 0x0000005bbd007223 */ /* 0x080fe2000001005a */
[C---:B------:R-:W-:Y:S01]  /*71f0*/  PRMT R70, R63.reuse, 0x7632, R70 ;  /* 0x000076323f467816 */ /* 0x040fe20000000046 */
[----:B------:R-:W-:Y:S02]  /*7200*/  IMAD.U32 R75, R63, 0x10000, RZ ;  /* 0x000100003f4b7824 */ /* 0x000fe400078e00ff */
[----:B------:R-:W-:Y:S01]  /*7210*/  FADD.FTZ R187, R187, -R68 ;  /* 0x80000044bbbb7221 */ /* 0x000fe20000010000 */
[----:B------:R-:W-:Y:S01]  /*7220*/  FADD.FTZ R183, R183, -R0 ;  /* 0x80000000b7b77221 */ /* 0x000fe20000010000 */
[--C-:B------:R-:W-:Y:S01]  /*7230*/  FFMA.FTZ R0, R181, R91, R90.reuse ;  /* 0x0000005bb5007223 */ /* 0x100fe2000001005a */
[----:B------:R-:W-:Y:S01]  /*7240*/  SHF.L.U32 R77, R70, 0x10, RZ ;  /* 0x00000010464d7819 */ /* 0x000fe200000006ff */
[----:B------:R-:W-:Y:S02]  /*7250*/  IMAD.U32 R70, R62, 0x10000, RZ ;  /* 0x000100003e467824 */ /* 0x000fe400078e00ff */
[----:B------:R-:W-:Y:S01]  /*7260*/  FFMA.FTZ R75, R166, R187, R75 ;  /* 0x000000bba64b7223 */ /* 0x000fe2000001004b */
[-C--:B------:R-:W-:Y:S01]  /*7270*/  FFMA.FTZ R194, R194, R91.reuse, R90 ;  /* 0x0000005bc2c27223 */ /* 0x080fe2000001005a */
[----:B------:R-:W-:Y:S01]  /*7280*/  FADD.FTZ R179, R179, -R0 ;  /* 0x80000000b3b37221 */ /* 0x000fe20000010000 */
[----:B------:R-:W-:Y:S01]  /*7290*/  PRMT R68, R62, 0x7632, R68 ;  /* 0x000076323e447816 */ /* 0x000fe20000000044 */
[----:B------:R-:W-:Y:S01]  /*72a0*/  FFMA.FTZ R73, R192, R91, R90 ;  /* 0x0000005bc0497223 */ /* 0x000fe2000001005a */
[----:B------:R-:W-:Y:S01]  /*72b0*/  PRMT R0, R61, 0x7632, R0 ;  /* 0x000076323d007816 */ /* 0x000fe20000000000 */
[----:B------:R-:W-:Y:S01]  /*72c0*/  FFMA.FTZ R74, R166, R183, R70 ;  /* 0x000000b7a64a7223 */ /* 0x000fe20000010046 */
[----:B------:R-:W-:Y:S01]  /*72d0*/  FFMA.FTZ R71, R188, R91, R90 ;  /* 0x0000005bbc477223 */ /* 0x000fe2000001005a */
[----:B------:R-:W-:Y:S01]  /*72e0*/  FMUL.FTZ R70, R75, UR6 ;  /* 0x000000064b467c20 */ /* 0x000fe20008410000 */
[----:B------:R-:W-:Y:S01]  /*72f0*/  FADD.FTZ R193, R193, -R194 ;  /* 0x800000c2c1c17221 */ /* 0x000fe20000010000 */
[----:B------:R-:W-:Y:S01]  /*7300*/  LOP3.LUT P3, RZ, R95, 0xff0000, RZ, 0xc0, !PT ;  /* 0x00ff00005fff7812 */ /* 0x000fe2000786c0ff */
[----:B------:R-:W-:Y:S01]  /*7310*/  FADD.FTZ R73, R190, -R73 ;  /* 0x80000049be497221 */ /* 0x000fe20000010000 */
[----:B------:R-:W-:Y:S01]  /*7320*/  SHF.L.U32 R72, R68, 0x10, RZ ;  /* 0x0000001044487819 */ /* 0x000fe200000006ff */
[----:B------:R-:W-:Y:S01]  /*7330*/  FADD.FTZ R71, R186, -R71 ;  /* 0x80000047ba477221 */ /* 0x000fe20000010000 */
[----:B------:R-:W-:Y:S01]  /*7340*/  IMAD.U32 R0, R0, 0x10000, RZ ;  /* 0x0001000000007824 */ /* 0x000fe200078e00ff */
[----:B------:R-:W-:Y:S01]  /*7350*/  LOP3.LUT P6, RZ, R139, 0xff0000, RZ, 0xc0, !PT ;  /* 0x00ff00008bff7812 */ /* 0x000fe200078cc0ff */
[----:B------:R-:W-:Y:S01]  /*7360*/  FFMA.FTZ R88, R166, R193, R77 ;  /* 0x000000c1a6587223 */ /* 0x000fe2000001004d */
[----:B------:R-:W-:Y:S01]  /*7370*/  FSEL R86, R70, RZ, P3 ;  /* 0x000000ff46567208 */ /* 0x000fe20001800000 */
[----:B------:R-:W-:Y:S01]  /*7380*/  FFMA.FTZ R79, R166, R73, R72 ;  /* 0x00000049a64f7223 */ /* 0x000fe20000010048 */
[----:B------:R-:W-:Y:S01]  /*7390*/  ISETP.GE.U32.AND P3, PT, R94, RZ, PT ;  /* 0x000000ff5e00720c */ /* 0x000fe20003f66070 */
[--C-:B------:R-:W-:Y:S01]  /*73a0*/  FFMA.FTZ R73, R166, R71, R0.reuse ;  /* 0x00000047a6497223 */ /* 0x100fe20000010000 */
[----:B------:R-:W-:Y:S01]  /*73b0*/  FSEL R85, R70, RZ, P6 ;  /* 0x000000ff46557208 */ /* 0x000fe20003000000 */
[----:B------:R-:W-:Y:S01]  /*73c0*/  FMUL.FTZ R70, R88, UR6 ;  /* 0x0000000658467c20 */ /* 0x000fe20008410000 */
[----:B------:R-:W-:Y:S01]  /*73d0*/  PRMT R0, R60, 0x7632, R0 ;  /* 0x000076323c007816 */ /* 0x000fe20000000000 */
[-CC-:B------:R-:W-:Y:S01]  /*73e0*/  FFMA.FTZ R69, R184, R91.reuse, R90.reuse ;  /* 0x0000005bb8457223 */ /* 0x180fe2000001005a */
[----:B------:R-:W-:Y:S01]  /*73f0*/  ISETP.GE.U32.AND P6, PT, R138, RZ, PT ;  /* 0x000000ff8a00720c */ /* 0x000fe20003fc6070 */
[----:B------:R-:W-:Y:S01]  /*7400*/  FFMA.FTZ R185, R185, R91, R90 ;  /* 0x0000005bb9b97223 */ /* 0x000fe2000001005a */
[----:B------:R-:W-:Y:S01]  /*7410*/  ISETP.GE.U32.AND.EX P3, PT, R95, 0x1000000, PT, P3 ;  /* 0x010000005f00780c */ /* 0x000fe20003f66130 */
[----:B------:R-:W-:Y:S01]  /*7420*/  FADD.FTZ R69, R182, -R69 ;  /* 0x80000045b6457221 */ /* 0x000fe20000010000 */
[----:B------:R-:W-:Y:S01]  /*7430*/  SHF.L.U32 R71, R0, 0x10, RZ ;  /* 0x0000001000477819 */ /* 0x000fe200000006ff */
[----:B------:R-:W-:Y:S01]  /*7440*/  FMUL.FTZ R0, R74, UR6 ;  /* 0x000000064a007c20 */ /* 0x000fe20008410000 */
[----:B------:R-:W-:Y:S01]  /*7450*/  ISETP.GE.U32.AND.EX P6, PT, R139, 0x1000000, PT, P6 ;  /* 0x010000008b00780c */ /* 0x000fe20003fc6160 */
[----:B------:R-:W-:Y:S01]  /*7460*/  FADD.FTZ R185, R180, -R185 ;  /* 0x800000b9b4b97221 */ /* 0x000fe20000010000 */
[----:B------:R-:W-:Y:S01]  /*7470*/  FSEL R97, R70, RZ, P3 ;  /* 0x000000ff46617208 */ /* 0x000fe20001800000 */
[----:B------:R-:W-:Y:S01]  /*7480*/  FFMA.FTZ R72, R166, R69, R71 ;  /* 0x00000045a6487223 */ /* 0x000fe20000010047 */
[----:B------:R-:W-:Y:S01]  /*7490*/  SHF.L.U32 R68, R61, 0x10, RZ ;  /* 0x000000103d447819 */ /* 0x000fe200000006ff */
[----:B------:R-:W-:Y:S01]  /*74a0*/  FMUL.FTZ R69, R79, UR6 ;  /* 0x000000064f457c20 */ /* 0x000fe20008410000 */
[----:B------:R-:W-:-:S02]  /*74b0*/  LOP3.LUT P3, RZ, R95, 0xff, RZ, 0xc0, !PT ;  /* 0x000000ff5fff7812 */ /* 0x000fc4000786c0ff */
[----:B------:R-:W-:Y:S01]  /*74c0*/  FSEL R96, R70, RZ, P6 ;  /* 0x000000ff46607208 */ /* 0x000fe20003000000 */
[----:B------:R-:W-:Y:S01]  /*74d0*/  FFMA.FTZ R68, R166, R185, R68 ;  /* 0x000000b9a6447223 */ /* 0x000fe20000010044 */
[----:B------:R-:W-:Y:S01]  /*74e0*/  LOP3.LUT P6, RZ, R139, 0xff, RZ, 0xc0, !PT ;  /* 0x000000ff8bff7812 */ /* 0x000fe200078cc0ff */
[----:B------:R-:W-:Y:S01]  /*74f0*/  FMUL.FTZ R70, R73, UR6 ;  /* 0x0000000649467c20 */ /* 0x000fe20008410000 */
[C---:B------:R-:W-:Y:S02]  /*7500*/  FSEL R78, R0.reuse, RZ, P3 ;  /* 0x000000ff004e7208 */ /* 0x040fe40001800000 */
[----:B------:R-:W-:Y:S02]  /*7510*/  LOP3.LUT P3, RZ, R95, 0xff00, RZ, 0xc0, !PT ;  /* 0x0000ff005fff7812 */ /* 0x000fe4000786c0ff */
[----:B------:R-:W-:Y:S01]  /*7520*/  FSEL R76, R0, RZ, P6 ;  /* 0x000000ff004c7208 */ /* 0x000fe20003000000 */
[----:B------:R-:W-:Y:S01]  /*7530*/  FMUL.FTZ R0, R68, UR6 ;  /* 0x0000000644007c20 */ /* 0x000fe20008410000 */
[----:B------:R-:W-:-:S02]  /*7540*/  LOP3.LUT P6, RZ, R139, 0xff00, RZ, 0xc0, !PT ;  /* 0x0000ff008bff7812 */ /* 0x000fc400078cc0ff */
[C---:B------:R-:W-:Y:S02]  /*7550*/  FSEL R89, R69.reuse, RZ, P3 ;  /* 0x000000ff45597208 */ /* 0x040fe40001800000 */
[----:B------:R-:W-:Y:S02]  /*7560*/  LOP3.LUT P3, RZ, R94, 0xff0000, RZ, 0xc0, !PT ;  /* 0x00ff00005eff7812 */ /* 0x000fe4000786c0ff */
[----:B------:R-:W-:Y:S02]  /*7570*/  FSEL R95, R69, RZ, P6 ;  /* 0x000000ff455f7208 */ /* 0x000fe40003000000 */
[----:B------:R-:W-:Y:S02]  /*7580*/  LOP3.LUT P6, RZ, R138, 0xff0000, RZ, 0xc0, !PT ;  /* 0x00ff00008aff7812 */ /* 0x000fe400078cc0ff */
[----:B------:R-:W-:Y:S02]  /*7590*/  FSEL R77, R0, RZ, P3 ;  /* 0x000000ff004d7208 */ /* 0x000fe40001800000 */
[----:B------:R-:W-:-:S02]  /*75a0*/  LOP3.LUT P3, RZ, R94, 0xff000000, RZ, 0xc0, !PT ;  /* 0xff0000005eff7812 */ /* 0x000fc4000786c0ff */
[----:B------:R-:W-:Y:S01]  /*75b0*/  FSEL R82, R0, RZ, P6 ;  /* 0x000000ff00527208 */ /* 0x000fe20003000000 */
[----:B------:R-:W-:Y:S01]  /*75c0*/  FMUL.FTZ R0, R72, UR6 ;  /* 0x0000000648007c20 */ /* 0x000fe20008410000 */
[----:B------:R-:W-:Y:S02]  /*75d0*/  SHF.L.U32 R69, R60, 0x10, RZ ;  /* 0x000000103c457819 */ /* 0x000fe400000006ff */
[----:B------:R-:W-:Y:S02]  /*75e0*/  FSEL R84, R70, RZ, P3 ;  /* 0x000000ff46547208 */ /* 0x000fe40001800000 */
[----:B------:R-:W-:Y:S01]  /*75f0*/  LOP3.LUT P3, RZ, R94, 0xff00, RZ, 0xc0, !PT ;  /* 0x0000ff005eff7812 */ /* 0x000fe2000786c0ff */
[----:B------:R-:W-:Y:S01]  /*7600*/  FFMA.FTZ R69, R166, R179, R69 ;  /* 0x000000b3a6457223 */ /* 0x000fe20000010045 */
[----:B------:R-:W-:Y:S02]  /*7610*/  LOP3.LUT P6, RZ, R138, 0xff000000, RZ, 0xc0, !PT ;  /* 0xff0000008aff7812 */ /* 0x000fe400078cc0ff */
[----:B------:R-:W-:-:S02]  /*7620*/  FSEL R83, R0, RZ, P3 ;  /* 0x000000ff00537208 */ /* 0x000fc40001800000 */
[----:B------:R-:W-:Y:S02]  /*7630*/  LOP3.LUT P3, RZ, R138, 0xff00, RZ, 0xc0, !PT ;  /* 0x0000ff008aff7812 */ /* 0x000fe4000786c0ff */
[----:B------:R-:W-:Y:S02]  /*7640*/  F2FP.BF16.F32.PACK_AB R71, R96, R85 ;  /* 0x000000556047723e */ /* 0x000fe400000010ff */
[----:B------:R-:W-:Y:S01]  /*7650*/  F2FP.BF16.F32.PACK_AB R72, R72, R69 ;  /* 0x000000454848723e */ /* 0x000fe200000010ff */
[----:B------:R-:W-:Y:S01]  /*7660*/  FMUL.FTZ R69, R69, UR6 ;  /* 0x0000000645457c20 */ /* 0x000fe20008410000 */
[----:B------:R-:W-:Y:S02]  /*7670*/  FSEL R87, R70, RZ, P6 ;  /* 0x000000ff46577208 */ /* 0x000fe40003000000 */
[----:B------:R-:W-:Y:S02]  /*7680*/  FSEL R85, R0, RZ, P3 ;  /* 0x000000ff00557208 */ /* 0x000fe40001800000 */
[----:B------:R-:W-:-:S02]  /*7690*/  LOP3.LUT P6, RZ, R94, 0xff, RZ, 0xc0, !PT ;  /* 0x000000ff5eff7812 */ /* 0x000fc400078cc0ff */
[----:B------:R-:W-:Y:S02]  /*76a0*/  LOP3.LUT P3, RZ, R138, 0xff, RZ, 0xc0, !PT ;  /* 0x000000ff8aff7812 */ /* 0x000fe4000786c0ff */
[----:B------:R-:W-:Y:S02]  /*76b0*/  F2FP.BF16.F32.PACK_AB R73, R73, R68 ;  /* 0x000000444949723e */ /* 0x000fe400000010ff */
[----:B------:R-:W-:Y:S02]  /*76c0*/  F2FP.BF16.F32.PACK_AB R70, R95, R76 ;  /* 0x0000004c5f46723e */ /* 0x000fe400000010ff */
        /* <DEDUP_REMOVED lines=11> */
.L_x_394:
[-C--:B0-----:R-:W-:Y:S01]  /*7780*/  FFMA.FTZ R68, R191, R91.reuse, R90 ;  /* 0x0000005bbf447223 */ /* 0x081fe2000001005a */
[C---:B------:R-:W-:Y:S01]  /*7790*/  IMAD.U32 R79, R63.reuse, 0x10000, RZ ;  /* 0x000100003f4f7824 */ /* 0x040fe200078e00ff */
[----:B------:R-:W-:Y:S01]  /*77a0*/  PRMT R70, R63, 0x7632, R70 ;  /* 0x000076323f467816 */ /* 0x000fe20000000046 */
[-C--:B------:R-:W-:Y:S01]  /*77b0*/  FFMA.FTZ R194, R194, R91.reuse, R90 ;  /* 0x0000005bc2c27223 */ /* 0x080fe2000001005a */
[----:B------:R-:W-:Y:S01]  /*77c0*/  FADD.FTZ R187, R187, -R68 ;  /* 0x80000044bbbb7221 */ /* 0x000fe20000010000 */
[----:B------:R-:W-:Y:S01]  /*77d0*/  FFMA.FTZ R0, R189, R91, R90 ;  /* 0x0000005bbd007223 */ /* 0x000fe2000001005a */
[----:B------:R-:W-:Y:S01]  /*77e0*/  SHF.L.U32 R76, R70, 0x10, RZ ;  /* 0x00000010464c7819 */ /* 0x000fe200000006ff */
[----:B------:R-:W-:Y:S01]  /*77f0*/  FADD.FTZ R193, R193, -R194 ;  /* 0x800000c2c1c17221 */ /* 0x000fe20000010000 */
[----:B------:R-:W-:Y:S01]  /*7800*/  FFMA.FTZ R79, R166, R187, R79 ;  /* 0x000000bba64f7223 */ /* 0x000fe2000001004f */
[----:B------:R-:W-:Y:S01]  /*7810*/  LOP3.LUT P3, RZ, R95, 0xff0000, RZ, 0xc0, !PT ;  /* 0x00ff00005fff7812 */ /* 0x000fe2000786c0ff */
[----:B------:R-:W-:Y:S01]  /*7820*/  FADD.FTZ R183, R183, -R0 ;  /* 0x80000000b7b77221 */ /* 0x000fe20000010000 */
[----:B------:R-:W-:Y:S01]  /*7830*/  LOP3.LUT P6, RZ, R139, 0xff0000, RZ, 0xc0, !PT ;  /* 0x00ff00008bff7812 */ /* 0x000fe200078cc0ff */
[----:B------:R-:W-:Y:S01]  /*7840*/  FMUL.FTZ R79, R79, UR6 ;  /* 0x000000064f4f7c20 */ /* 0x000fe20008410000 */
[----:B------:R-:W-:Y:S01]  /*7850*/  FFMA.FTZ R0, R181, R91, R90 ;  /* 0x0000005bb5007223 */ /* 0x000fe2000001005a */
[----:B------:R-:W-:Y:S01]  /*7860*/  SHF.L.U32 R70, R62, 0x10, RZ ;  /* 0x000000103e467819 */ /* 0x000fe200000006ff */
[----:B------:R-:W-:Y:S01]  /*7870*/  FFMA.FTZ R193, R166, R193, R76 ;  /* 0x000000c1a6c17223 */ /* 0x000fe2000001004c */
[----:B------:R-:W-:Y:S01]  /*7880*/  PRMT R68, R62, 0x7632, R68 ;  /* 0x000076323e447816 */ /* 0x000fe20000000044 */
[-CC-:B------:R-:W-:Y:S01]  /*7890*/  FFMA.FTZ R185, R185, R91.reuse, R90.reuse ;  /* 0x0000005bb9b97223 */ /* 0x180fe2000001005a */
[----:B------:R-:W-:Y:S01]  /*78a0*/  FSEL R86, R79, RZ, P3 ;  /* 0x000000ff4f567208 */ /* 0x000fe20001800000 */
[----:B------:R-:W-:Y:S01]  /*78b0*/  FFMA.FTZ R77, R192, R91, R90 ;  /* 0x0000005bc04d7223 */ /* 0x000fe2000001005a */
[----:B------:R-:W-:Y:S01]  /*78c0*/  ISETP.GE.U32.AND P3, PT, R94, RZ, PT ;  /* 0x000000ff5e00720c */ /* 0x000fe20003f66070 */
[----:B------:R-:W-:Y:S01]  /*78d0*/  FADD.FTZ R179, R179, -R0 ;  /* 0x80000000b3b37221 */ /* 0x000fe20000010000 */
[----:B------:R-:W-:Y:S01]  /*78e0*/  FSEL R79, R79, RZ, P6 ;  /* 0x000000ff4f4f7208 */ /* 0x000fe20003000000 */
[----:B------:R-:W-:Y:S01]  /*78f0*/  FMUL.FTZ R193, R193, UR6 ;  /* 0x00000006c1c17c20 */ /* 0x000fe20008410000 */
[----:B------:R-:W-:Y:S01]  /*7900*/  ISETP.GE.U32.AND P6, PT, R138, RZ, PT ;  /* 0x000000ff8a00720c */ /* 0x000fe20003fc6070 */
[----:B------:R-:W-:Y:S01]  /*7910*/  FFMA.FTZ R70, R166, R183, R70 ;  /* 0x000000b7a6467223 */ /* 0x000fe20000010046 */
[----:B------:R-:W-:Y:S01]  /*7920*/  SHF.L.U32 R0, R61, 0x10, RZ ;  /* 0x000000103d007819 */ /* 0x000fe200000006ff */
[----:B------:R-:W-:Y:S01]  /*7930*/  FADD.FTZ R185, R180, -R185 ;  /* 0x800000b9b4b97221 */ /* 0x000fe20000010000 */
[----:B------:R-:W-:Y:S01]  /*7940*/  ISETP.GE.U32.AND.EX P3, PT, R95, 0x1000000, PT, P3 ;  /* 0x010000005f00780c */ /* 0x000fe20003f66130 */
[----:B------:R-:W-:Y:S01]  /*7950*/  FADD.FTZ R77, R190, -R77 ;  /* 0x8000004dbe4d7221 */ /* 0x000fe20000010000 */
        /* <DEDUP_REMOVED lines=13> */
[----:B------:R-:W-:Y:S01]  /*7a30*/  FFMA.FTZ R69, R184, R91, R90 ;  /* 0x0000005bb8457223 */ /* 0x000fe2000001005a */
[----:B------:R-:W-:Y:S01]  /*7a40*/  FSEL R78, R70, RZ, P3 ;  /* 0x000000ff464e7208 */ /* 0x000fe20001800000 */
[----:B------:R-:W-:Y:S01]  /*7a50*/  FMUL.FTZ R185, R185, UR6 ;  /* 0x00000006b9b97c20 */ /* 0x000fe20008410000 */
[----:B------:R-:W-:Y:S01]  /*7a60*/  SHF.L.U32 R77, R0, 0x10, RZ ;  /* 0x00000010004d7819 */ /* 0x000fe200000006ff */
[----:B------:R-:W-:Y:S01]  /*7a70*/  FADD.FTZ R69, R182, -R69 ;  /* 0x80000045b6457221 */ /* 0x000fe20000010000 */
[----:B------:R-:W-:-:S02]  /*7a80*/  LOP3.LUT P3, RZ, R95, 0xff00, RZ, 0xc0, !PT ;  /* 0x0000ff005fff7812 */ /* 0x000fc4000786c0ff */
[----:B------:R-:W-:Y:S01]  /*7a90*/  FSEL R70, R70, RZ, P6 ;  /* 0x000000ff46467208 */ /* 0x000fe20003000000 */
[----:B------:R-:W-:Y:S01]  /*7aa0*/  FFMA.FTZ R68, R166, R71, R77 ;  /* 0x00000047a6447223 */ /* 0x000fe2000001004d */
[----:B------:R-:W-:Y:S02]  /*7ab0*/  PRMT R0, R60, 0x7632, R0 ;  /* 0x000076323c007816 */ /* 0x000fe40000000000 */
[----:B------:R-:W-:Y:S01]  /*7ac0*/  LOP3.LUT P6, RZ, R139, 0xff00, RZ, 0xc0, !PT ;  /* 0x0000ff008bff7812 */ /* 0x000fe200078cc0ff */
[----:B------:R-:W-:Y:S01]  /*7ad0*/  FMUL.FTZ R68, R68, UR6 ;  /* 0x0000000644447c20 */ /* 0x000fe20008410000 */
[----:B------:R-:W-:Y:S01]  /*7ae0*/  FSEL R87, R76, RZ, P3 ;  /* 0x000000ff4c577208 */ /* 0x000fe20001800000 */
[----:B------:R-:W-:Y:S01]  /*7af0*/  IMAD.U32 R71, R0, 0x10000, RZ ;  /* 0x0001000000477824 */ /* 0x000fe200078e00ff */
[----:B------:R-:W-:Y:S02]  /*7b00*/  LOP3.LUT P3, RZ, R94, 0xff0000, RZ, 0xc0, !PT ;  /* 0x00ff00005eff7812 */ /* 0x000fe4000786c0ff */
[----:B------:R-:W-:Y:S01]  /*7b10*/  FSEL R89, R76, RZ, P6 ;  /* 0x000000ff4c597208 */ /* 0x000fe20003000000 */
[----:B------:R-:W-:Y:S01]  /*7b20*/  FFMA.FTZ R71, R166, R69, R71 ;  /* 0x00000045a6477223 */ /* 0x000fe20000010047 */
[----:B------:R-:W-:-:S02]  /*7b30*/  LOP3.LUT P6, RZ, R138, 0xff0000, RZ, 0xc0, !PT ;  /* 0x00ff00008aff7812 */ /* 0x000fc400078cc0ff */
[----:B------:R-:W-:Y:S01]  /*7b40*/  FSEL R77, R185, RZ, P3 ;  /* 0x000000ffb94d7208 */ /* 0x000fe20001800000 */
[----:B------:R-:W-:Y:S01]  /*7b50*/  FMUL.FTZ R0, R71, UR6 ;  /* 0x0000000647007c20 */ /* 0x000fe20008410000 */
[----:B------:R-:W-:Y:S02]  /*7b60*/  FSEL R185, R185, RZ, P6 ;  /* 0x000000ffb9b97208 */ /* 0x000fe40003000000 */
[----:B------:R-:W-:Y:S02]  /*7b70*/  LOP3.LUT P3, RZ, R94, 0xff000000, RZ, 0xc0, !PT ;  /* 0xff0000005eff7812 */ /* 0x000fe4000786c0ff */
[----:B------:R-:W-:Y:S02]  /*7b80*/  SHF.L.U32 R69, R60, 0x10, RZ ;  /* 0x000000103c457819 */ /* 0x000fe400000006ff */
[----:B------:R-:W-:Y:S02]  /*7b90*/  LOP3.LUT P6, RZ, R138, 0xff000000, RZ, 0xc0, !PT ;  /* 0xff0000008aff7812 */ /* 0x000fe400078cc0ff */
[----:B------:R-:W-:Y:S01]  /*7ba0*/  FSEL R82, R68, RZ, P3 ;  /* 0x000000ff44527208 */ /* 0x000fe20001800000 */
[----:B------:R-:W-:Y:S01]  /*7bb0*/  FFMA.FTZ R69, R166, R179, R69 ;  /* 0x000000b3a6457223 */ /* 0x000fe20000010045 */
[----:B------:R-:W-:-:S02]  /*7bc0*/  FSEL R84, R68, RZ, P6 ;  /* 0x000000ff44547208 */ /* 0x000fc40003000000 */
[----:B------:R-:W-:Y:S01]  /*7bd0*/  LOP3.LUT P3, RZ, R94, 0xff00, RZ, 0xc0, !PT ;  /* 0x0000ff005eff7812 */ /* 0x000fe2000786c0ff */
[----:B------:R-:W-:Y:S01]  /*7be0*/  FMUL.FTZ R69, R69, UR6 ;  /* 0x0000000645457c20 */ /* 0x000fe20008410000 */
[----:B------:R-:W-:Y:S02]  /*7bf0*/  LOP3.LUT P6, RZ, R138, 0xff00, RZ, 0xc0, !PT ;  /* 0x0000ff008aff7812 */ /* 0x000fe400078cc0ff */
[C---:B------:R-:W-:Y:S02]  /*7c00*/  FSEL R83, R0.reuse, RZ, P3 ;  /* 0x000000ff00537208 */ /* 0x040fe40001800000 */
[----:B------:R-:W-:Y:S02]  /*7c10*/  FSEL R85, R0, RZ, P6 ;  /* 0x000000ff00557208 */ /* 0x000fe40003000000 */
[----:B------:R-:W-:Y:S02]  /*7c20*/  LOP3.LUT P3, RZ, R94, 0xff, RZ, 0xc0, !PT ;  /* 0x000000ff5eff7812 */ /* 0x000fe4000786c0ff */
[----:B------:R-:W-:-:S02]  /*7c30*/  LOP3.LUT P6, RZ, R138, 0xff, RZ, 0xc0, !PT ;  /* 0x000000ff8aff7812 */ /* 0x000fc400078cc0ff */
[C---:B------:R-:W-:Y:S02]  /*7c40*/  FSEL R76, R69.reuse, RZ, P3 ;  /* 0x000000ff454c7208 */ /* 0x040fe40001800000 */
[----:B------:R-:W-:Y:S02]  /*7c50*/  FSEL R68, R69, RZ, P6 ;  /* 0x000000ff45447208 */ /* 0x000fe40003000000 */
[----:B------:R-:W-:Y:S02]  /*7c60*/  F2FP.BF16.F32.PACK_AB R71, R88, R79 ;  /* 0x0000004f5847723e */ /* 0x000fe400000010ff */
[----:B------:R-:W-:Y:S02]  /*7c70*/  F2FP.BF16.F32.PACK_AB R79, R97, R86 ;  /* 0x00000056614f723e */ /* 0x000fe400000010ff */
[----:B------:R-:W-:Y:S02]  /*7c80*/  F2FP.BF16.F32.PACK_AB R70, R89, R70 ;  /* 0x000000465946723e */ /* 0x000fe400000010ff */
[----:B------:R-:W-:-:S02]  /*7c90*/  F2FP.BF16.F32.PACK_AB R78, R87, R78 ;  /* 0x0000004e574e723e */ /* 0x000fc400000010ff */
[----:B------:R-:W-:Y:S02]  /*7ca0*/  F2FP.BF16.F32.PACK_AB R69, R84, R185 ;  /* 0x000000b95445723e */ /* 0x000fe400000010ff */
[----:B------:R-:W-:Y:S02]  /*7cb0*/  F2FP.BF16.F32.PACK_AB R77, R82, R77 ;  /* 0x0000004d524d723e */ /* 0x000fe400000010ff */
[----:B------:R-:W-:Y:S02]  /*7cc0*/  F2FP.BF16.F32.PACK_AB R68, R85, R68 ;  /* 0x000000445544723e */ /* 0x000fe400000010ff */
[----:B------:R-:W-:Y:S01]  /*7cd0*/  F2FP.BF16.F32.PACK_AB R76, R83, R76 ;  /* 0x0000004c534c723e */ /* 0x000fe200000010ff */
[----:B------:R-:W-:Y:S06]  /*7ce0*/  BRA `(.L_x_395) ;  /* 0x0000001800547947 */ /* 0x000fec0003800000 */
.L_x_393:
[----:B------:R-:W-:Y:S05]  /*7cf0*/  @!P2 BRA `(.L_x_396) ;  /* 0x00000004003ca947 */ /* 0x000fea0003800000 */
[-CC-:B------:R-:W-:Y:S01]  /*7d00*/  FFMA.FTZ R0, R191, R91.reuse, R90.reuse ;  /* 0x0000005bbf007223 */ /* 0x180fe2000001005a */
[-CC-:B------:R-:W-:Y:S01]  /*7d10*/  FFMA.FTZ R194, R194, R91.reuse, R90.reuse ;  /* 0x0000005bc2c27223 */ /* 0x180fe2000001005a */
[----:B------:R-:W-:Y:S01]  /*7d20*/  LOP3.LUT P3, RZ, R95, 0xff0000, RZ, 0xc0, !PT ;  /* 0x00ff00005fff7812 */ /* 0x000fe2000786c0ff */
[-C--:B0-----:R-:W-:Y:S01]  /*7d30*/  FFMA.FTZ R71, R188, R91.reuse, R90 ;  /* 0x0000005bbc477223 */ /* 0x081fe2000001005a */
[----:B------:R-:W-:Y:S01]  /*7d40*/  FADD.FTZ R75, R187, -R0 ;  /* 0x80000000bb4b7221 */ /* 0x000fe20000010000 */
[----:B------:R-:W-:Y:S01]  /*7d50*/  FFMA.FTZ R0, R189, R91, R90 ;  /* 0x0000005bbd007223 */ /* 0x000fe2000001005a */
[----:B------:R-:W-:Y:S01]  /*7d60*/  FADD.FTZ R193, R193, -R194 ;  /* 0x800000c2c1c17221 */ /* 0x000fe20000010000 */
[----:B------:R-:W-:Y:S01]  /*7d70*/  LOP3.LUT P6, RZ, R139, 0xff0000, RZ, 0xc0, !PT ;  /* 0x00ff00008bff7812 */ /* 0x000fe200078cc0ff */
[C---:B------:R-:W-:Y:S01]  /*7d80*/  FMUL.FTZ R75, R166.reuse, R75 ;  /* 0x0000004ba64b7220 */ /* 0x040fe20000410000 */
[----:B------:R-:W-:Y:S01]  /*7d90*/  FADD.FTZ R183, R183, -R0 ;  /* 0x80000000b7b77221 */ /* 0x000fe20000010000 */
[----:B------:R-:W-:Y:S01]  /*7da0*/  FMUL.FTZ R86, R166, R193 ;  /* 0x000000c1a6567220 */ /* 0x000fe20000410000 */
        /* <DEDUP_REMOVED lines=15> */
[----:B------:R-:W-:Y:S01]  /*7ea0*/  FFMA.FTZ R69, R184, R91, R90 ;  /* 0x0000005bb8457223 */ /* 0x000fe2000001005a */
        /* <DEDUP_REMOVED lines=8> */
[----:B------:R-:W-:-:S02]  /*7f30*/  LOP3.LUT P6, RZ, R139, 0xff, RZ, 0xc0, !PT ;  /* 0x000000ff8bff7812 */ /* 0x000fc400078cc0ff */
[----:B------:R-:W-:Y:S01]  /*7f40*/  FSEL R78, R0, RZ, P3 ;  /* 0x000000ff004e7208 */ /* 0x000fe20001800000 */
[----:B------:R-:W-:Y:S01]  /*7f50*/  FMUL.FTZ R69, R166, R69 ;  /* 0x00000045a6457220 */ /* 0x000fe20000410000 */
[----:B------:R-:W-:Y:S01]  /*7f60*/  FSEL R76, R0, RZ, P6 ;  /* 0x000000ff004c7208 */ /* 0x000fe20003000000 */
[----:B------:R-:W-:Y:S01]  /*7f70*/  FMUL.FTZ R0, R73, UR6 ;  /* 0x0000000649007c20 */ /* 0x000fe20008410000 */
[----:B------:R-:W-:Y:S02]  /*7f80*/  LOP3.LUT P3, RZ, R95, 0xff00, RZ, 0xc0, !PT ;  /* 0x0000ff005fff7812 */ /* 0x000fe4000786c0ff */
[----:B------:R-:W-:Y:S02]  /*7f90*/  LOP3.LUT P6, RZ, R139, 0xff00, RZ, 0xc0, !PT ;  /* 0x0000ff008bff7812 */ /* 0x000fe400078cc0ff */
[C---:B------:R-:W-:Y:S02]  /*7fa0*/  FSEL R89, R68.reuse, RZ, P3 ;  /* 0x000000ff44597208 */ /* 0x040fe40001800000 */
[----:B------:R-:W-:Y:S01]  /*7fb0*/  FSEL R95, R68, RZ, P6 ;  /* 0x000000ff445f7208 */ /* 0x000fe20003000000 */
[----:B------:R-:W-:Y:S01]  /*7fc0*/  FMUL.FTZ R68, R70, UR6 ;  /* 0x0000000646447c20 */ /* 0x000fe20008410000 */
[----:B------:R-:W-:-:S02]  /*7fd0*/  LOP3.LUT P3, RZ, R94, 0xff0000, RZ, 0xc0, !PT ;  /* 0x00ff00005eff7812 */ /* 0x000fc4000786c0ff */
[----:B------:R-:W-:Y:S02]  /*7fe0*/  LOP3.LUT P6, RZ, R138, 0xff0000, RZ, 0xc0, !PT ;  /* 0x00ff00008aff7812 */ /* 0x000fe400078cc0ff */
[C---:B------:R-:W-:Y:S02]  /*7ff0*/  FSEL R77, R0.reuse, RZ, P3 ;  /* 0x000000ff004d7208 */ /* 0x040fe40001800000 */
[----:B------:R-:W-:Y:S01]  /*8000*/  FSEL R82, R0, RZ, P6 ;  /* 0x000000ff00527208 */ /* 0x000fe20003000000 */
[----:B------:R-:W-:Y:S01]  /*8010*/  FFMA.FTZ R0, R181, R91, R90 ;  /* 0x0000005bb5007223 */ /* 0x000fe2000001005a */
[----:B------:R-:W-:Y:S02]  /*8020*/  LOP3.LUT P3, RZ, R94, 0xff000000, RZ, 0xc0, !PT ;  /* 0xff0000005eff7812 */ /* 0x000fe4000786c0ff */
[----:B------:R-:W-:Y:S01]  /*8030*/  LOP3.LUT P6, RZ, R138, 0xff000000, RZ, 0xc0, !PT ;  /* 0xff0000008aff7812 */ /* 0x000fe200078cc0ff */
[----:B------:R-:W-:Y:S01]  /*8040*/  FADD.FTZ R179, R179, -R0 ;  /* 0x80000000b3b37221 */ /* 0x000fe20000010000 */
[----:B------:R-:W-:-:S02]  /*8050*/  FSEL R84, R68, RZ, P3 ;  /* 0x000000ff44547208 */ /* 0x000fc40001800000 */
[----:B------:R-:W-:Y:S01]  /*8060*/  FSEL R87, R68, RZ, P6 ;  /* 0x000000ff44577208 */ /* 0x000fe20003000000 */
[----:B------:R-:W-:Y:S01]  /*8070*/  FMUL.FTZ R68, R69, UR6 ;  /* 0x0000000645447c20 */ /* 0x000fe20008410000 */
[----:B------:R-:W-:Y:S01]  /*8080*/  LOP3.LUT P3, RZ, R94, 0xff00, RZ, 0xc0, !PT ;  /* 0x0000ff005eff7812 */ /* 0x000fe2000786c0ff */
[----:B------:R-:W-:Y:S01]  /*8090*/  FMUL.FTZ R0, R166, R179 ;  /* 0x000000b3a6007220 */ /* 0x000fe20000410000 */
[----:B------:R-:W-:Y:S02]  /*80a0*/  F2FP.BF16.F32.PACK_AB R74, R71, R74 ;  /* 0x0000004a474a723e */ /* 0x000fe400000010ff */
[----:B------:R-:W-:Y:S02]  /*80b0*/  FSEL R83, R68, RZ, P3 ;  /* 0x000000ff44537208 */ /* 0x000fe40001800000 */
[----:B------:R-:W-:Y:S02]  /*80c0*/  LOP3.LUT P3, RZ, R138, 0xff00, RZ, 0xc0, !PT ;  /* 0x0000ff008aff7812 */ /* 0x000fe4000786c0ff */
[----:B------:R-:W-:-:S02]  /*80d0*/  F2FP.BF16.F32.PACK_AB R71, R85, R72 ;  /* 0x000000485547723e */ /* 0x000fc400000010ff */
[----:B------:R-:W-:Y:S01]  /*80e0*/  F2FP.BF16.F32.PACK_AB R72, R69, R0 ;  /* 0x000000004548723e */ /* 0x000fe200000010ff */
[----:B------:R-:W-:Y:S01]  /*80f0*/  FMUL.FTZ R0, R0, UR6 ;  /* 0x0000000600007c20 */ /* 0x000fe20008410000 */
[----:B------:R-:W-:Y:S02]  /*8100*/  FSEL R85, R68, RZ, P3 ;  /* 0x000000ff44557208 */ /* 0x000fe40001800000 */
[----:B------:R-:W-:Y:S02]  /*8110*/  LOP3.LUT P6, RZ, R94, 0xff, RZ, 0xc0, !PT ;  /* 0x000000ff5eff7812 */ /* 0x000fe400078cc0ff */
[----:B------:R-:W-:Y:S02]  /*8120*/  LOP3.LUT P3, RZ, R138, 0xff, RZ, 0xc0, !PT ;  /* 0x000000ff8aff7812 */ /* 0x000fe4000786c0ff */
[----:B------:R-:W-:Y:S02]  /*8130*/  F2FP.BF16.F32.PACK_AB R73, R70, R73 ;  /* 0x000000494649723e */ /* 0x000fe400000010ff */
[----:B------:R-:W-:-:S02]  /*8140*/  F2FP.BF16.F32.PACK_AB R70, R95, R76 ;  /* 0x0000004c5f46723e */ /* 0x000fc400000010ff */
        /* <DEDUP_REMOVED lines=8> */
[----:B------:R-:W-:Y:S01]  /*81d0*/  F2FP.BF16.F32.PACK_AB R76, R83, R76 ;  /* 0x0000004c534c723e */ /* 0x000fe200000010ff */
[----:B------:R-:W-:Y:S06]  /*81e0*/  BRA `(.L_x_395) ;  /* 0x0000001400147947 */ /* 0x000fec0003800000 */
.L_x_396:
[-CC-:B------:R-:W-:Y:S01]  /*81f0*/  FFMA.FTZ R194, R194, R91.reuse, R90.reuse ;  /* 0x0000005bc2c27223 */ /* 0x180fe2000001005a */
[-CC-:B0-----:R-:W-:Y:S01]  /*8200*/  FFMA.FTZ R68, R191, R91.reuse, R90.reuse ;  /* 0x0000005bbf447223 */ /* 0x181fe2000001005a */
[----:B------:R-:W-:Y:S01]  /*8210*/  ISETP.GE.U32.AND P3, PT, R94, RZ, PT ;  /* 0x000000ff5e00720c */ /* 0x000fe20003f66070 */
[----:B------:R-:W-:Y:S01]  /*8220*/  FFMA.FTZ R0, R189, R91, R90 ;  /* 0x0000005bbd007223 */ /* 0x000fe2000001005a */
[----:B------:R-:W-:Y:S01]  /*8230*/  FADD.FTZ R193, R193, -R194 ;  /* 0x800000c2c1c17221 */ /* 0x000fe20000010000 */
[----:B------:R-:W-:Y:S01]  /*8240*/  FADD.FTZ R187, R187, -R68 ;  /* 0x80000044bbbb7221 */ /* 0x000fe20000010000 */
[----:B------:R-:W-:Y:S01]  /*8250*/  ISETP.GE.U32.AND.EX P3, PT, R95, 0x1000000, PT, P3 ;  /* 0x010000005f00780c */ /* 0x000fe20003f66130 */
[----:B------:R-:W-:Y:S01]  /*8260*/  FADD.FTZ R183, R183, -R0 ;  /* 0x80000000b7b77221 */ /* 0x000fe20000010000 */
[C---:B------:R-:W-:Y:S01]  /*8270*/  FMUL.FTZ R193, R166.reuse, R193 ;  /* 0x000000c1a6c17220 */ /* 0x040fe20000410000 */
[----:B------:R-:W-:Y:S01]  /*8280*/  FMUL.FTZ R187, R166, R187 ;  /* 0x000000bba6bb7220 */ /* 0x000fe20000410000 */
[----:B------:R-:W-:Y:S01]  /*8290*/  LOP3.LUT P6, RZ, R95, 0xff0000, RZ, 0xc0, !PT ;  /* 0x00ff00005fff7812 */ /* 0x000fe200078cc0ff */
[--C-:B------:R-:W-:Y:S01]  /*82a0*/  FFMA.FTZ R77, R192, R91, R90.reuse ;  /* 0x0000005bc04d7223 */ /* 0x100fe2000001005a */
        /* <DEDUP_REMOVED lines=31> */
[----:B------:R-:W-:Y:S01]  /*84a0*/  FSEL R87, R77, RZ, P6 ;  /* 0x000000ff4d577208 */ /* 0x000fe20003000000 */
        /* <DEDUP_REMOVED lines=31> */
.L_x_392:
[----:B------:R-:W-:Y:S05]  /*86a0*/  @!P0 BRA `(.L_x_397) ;  /* 0x0000000800248947 */ /* 0x000fea0003800000 */
[----:B------:R-:W-:Y:S05]  /*86b0*/  @!P2 BRA `(.L_x_398) ;  /* 0x000000040018a947 */ /* 0x000fea0003800000 */
[-C--:B------:R-:W-:Y:S01]  /*86c0*/  FFMA.FTZ R0, R189, R91.reuse, R90 ;  /* 0x0000005bbd007223 */ /* 0x080fe2000001005a */
[----:B0-----:R-:W-:Y:S01]  /*86d0*/  PRMT R74, R63, 0x7632, R74 ;  /* 0x000076323f4a7816 */ /* 0x001fe2000000004a */
[-CC-:B------:R-:W-:Y:S01]  /*86e0*/  FFMA.FTZ R72, R191, R91.reuse, R90.reuse ;  /* 0x0000005bbf487223 */ /* 0x180fe2000001005a */
[-C--:B------:R-:W-:Y:S01]  /*86f0*/  FFMA.FTZ R185, R185, R91.reuse, R90 ;  /* 0x0000005bb9b97223 */ /* 0x080fe2000001005a */
[----:B------:R-:W-:Y:S01]  /*8700*/  FADD.FTZ R183, R183, -R0 ;  /* 0x80000000b7b77221 */ /* 0x000fe20000010000 */
[-C--:B------:R-:W-:Y:S01]  /*8710*/  FFMA.FTZ R0, R181, R91.reuse, R90 ;  /* 0x0000005bb5007223 */ /* 0x080fe2000001005a */
[----:B------:R-:W-:Y:S01]  /*8720*/  IMAD.U32 R78, R74, 0x10000, RZ ;  /* 0x000100004a4e7824 */ /* 0x000fe200078e00ff */
[C---:B------:R-:W-:Y:S01]  /*8730*/  SHF.L.U32 R74, R62.reuse, 0x10, RZ ;  /* 0x000000103e4a7819 */ /* 0x040fe200000006ff */
[----:B------:R-:W-:Y:S01]  /*8740*/  FADD.FTZ R187, R187, -R72 ;  /* 0x80000048bbbb7221 */ /* 0x000fe20000010000 */
[----:B------:R-:W-:Y:S01]  /*8750*/  FADD.FTZ R179, R179, -R0 ;  /* 0x80000000b3b37221 */ /* 0x000fe20000010000 */
[----:B------:R-:W-:Y:S01]  /*8760*/  PRMT R72, R62, 0x7632, R72 ;  /* 0x000076323e487816 */ /* 0x000fe20000000048 */
[----:B------:R-:W-:Y:S01]  /*8770*/  FFMA.FTZ R194, R194, R91, R90 ;  /* 0x0000005bc2c27223 */ /* 0x000fe2000001005a */
[----:B------:R-:W-:Y:S01]  /*8780*/  PRMT R0, R61, 0x7632, R0 ;  /* 0x000076323d007816 */ /* 0x000fe20000000000 */
[----:B------:R-:W-:Y:S01]  /*8790*/  FFMA.FTZ R183, R166, R183, R74 ;  /* 0x000000b7a6b77223 */ /* 0x000fe2000001004a */
[----:B------:R-:W-:Y:S01]  /*87a0*/  SHF.L.U32 R79, R63, 0x10, RZ ;  /* 0x000000103f4f7819 */ /* 0x000fe200000006ff */
[----:B------:R-:W-:Y:S01]  /*87b0*/  FFMA.FTZ R75, R188, R91, R90 ;  /* 0x0000005bbc4b7223 */ /* 0x000fe2000001005a */
[----:B------:R-:W-:Y:S01]  /*87c0*/  SHF.L.U32 R76, R72, 0x10, RZ ;  /* 0x00000010484c7819 */ /* 0x000fe200000006ff */
[----:B------:R-:W-:Y:S01]  /*87d0*/  FADD.FTZ R185, R180, -R185 ;  /* 0x800000b9b4b97221 */ /* 0x000fe20000010000 */
[----:B------:R-:W-:Y:S01]  /*87e0*/  SHF.L.U32 R74, R0, 0x10, RZ ;  /* 0x00000010004a7819 */ /* 0x000fe200000006ff */
[----:B------:R-:W-:Y:S01]  /*87f0*/  FADD.FTZ R193, R193, -R194 ;  /* 0x800000c2c1c17221 */ /* 0x000fe20000010000 */
[----:B------:R-:W-:Y:S01]  /*8800*/  IMAD.U32 R72, R61, 0x10000, RZ ;  /* 0x000100003d487824 */ /* 0x000fe200078e00ff */
[----:B------:R-:W-:Y:S01]  /*8810*/  SHF.L.U32 R0, R60, 0x10, RZ ;  /* 0x000000103c007819 */ /* 0x000fe200000006ff */
        /* <DEDUP_REMOVED lines=22> */
[----:B------:R-:W-:Y:S01]  /*8980*/  LOP3.LUT P6, RZ, R95, 0xff00, RZ, 0xc0, !PT ;  /* 0x0000ff005fff7812 */ /* 0x000fe200078cc0ff */
[----:B------:R-:W-:Y:S01]  /*8990*/  IMAD.U32 R75, R0, 0x10000, RZ ;  /* 0x00010000004b7824 */ /* 0x000fe200078e00ff */
[----:B------:R-:W-:Y:S01]  /*89a0*/  FSEL R84, R74, RZ, P3 ;  /* 0x000000ff4a547208 */ /* 0x000fe20001800000 */
[----:B------:R-:W-:Y:S01]  /*89b0*/  FMUL.FTZ R0, R185, UR6 ;  /* 0x00000006b9007c20 */ /* 0x000fe20008410000 */
[----:B------:R-:W-:Y:S01]  /*89c0*/  LOP3.LUT P3, RZ, R94, 0xff0000, RZ, 0xc0, !PT ;  /* 0x00ff00005eff7812 */ /* 0x000fe2000786c0ff */
[----:B------:R-:W-:Y:S01]  /*89d0*/  FMUL.FTZ R74, R78, UR6 ;  /* 0x000000064e4a7c20 */ /* 0x000fe20008410000 */
[----:B------:R-:W-:Y:S01]  /*89e0*/  FSEL R87, R76, RZ, P6 ;  /* 0x000000ff4c577208 */ /* 0x000fe20003000000 */
[----:B------:R-:W-:Y:S01]  /*89f0*/  FFMA.FTZ R77, R166, R73, R75 ;  /* 0x00000049a64d7223 */ /* 0x000fe2000001004b */
[----:B------:R-:W-:-:S02]  /*8a00*/  LOP3.LUT P6, RZ, R94, 0xff000000, RZ, 0xc0, !PT ;  /* 0xff0000005eff7812 */ /* 0x000fc400078cc0ff */
[----:B------:R-:W-:Y:S01]  /*8a10*/  FSEL R82, R0, RZ, P3 ;  /* 0x000000ff00527208 */ /* 0x000fe20001800000 */
[----:B------:R-:W-:Y:S01]  /*8a20*/  FMUL.FTZ R0, R72, UR6 ;  /* 0x0000000648007c20 */ /* 0x000fe20008410000 */
[----:B------:R-:W-:Y:S01]  /*8a30*/  FSEL R85, R74, RZ, P6 ;  /* 0x000000ff4a557208 */ /* 0x000fe20003000000 */
[----:B------:R-:W-:Y:S01]  /*8a40*/  FMUL.FTZ R76, R77, UR6 ;  /* 0x000000064d4c7c20 */ /* 0x000fe20008410000 */
[C---:B------:R-:W-:Y:S02]  /*8a50*/  LOP3.LUT P3, RZ, R94.reuse, 0xff, RZ, 0xc0, !PT ;  /* 0x000000ff5eff7812 */ /* 0x040fe4000786c0ff */
[----:B------:R-:W-:Y:S02]  /*8a60*/  LOP3.LUT P6, RZ, R94, 0xff00, RZ, 0xc0, !PT ;  /* 0x0000ff005eff7812 */ /* 0x000fe400078cc0ff */
        /* <DEDUP_REMOVED lines=11> */
.L_x_398:
[-CC-:B------:R-:W-:Y:S01]  /*8b20*/  FFMA.FTZ R0, R189, R91.reuse, R90.reuse ;  /* 0x0000005bbd007223 */ /* 0x180fe2000001005a */
[-C--:B0-----:R-:W-:Y:S01]  /*8b30*/  FFMA.FTZ R83, R192, R91.reuse, R90 ;  /* 0x0000005bc0537223 */ /* 0x081fe2000001005a */
[----:B------:R-:W-:Y:S01]  /*8b40*/  PRMT R78, R63, 0x7632, R78 ;  /* 0x000076323f4e7816 */ /* 0x000fe2000000004e */
[-C--:B------:R-:W-:Y:S01]  /*8b50*/  FFMA.FTZ R194, R194, R91.reuse, R90 ;  /* 0x0000005bc2c27223 */ /* 0x080fe2000001005a */
[----:B------:R-:W-:Y:S01]  /*8b60*/  FADD.FTZ R183, R183, -R0 ;  /* 0x80000000b7b77221 */ /* 0x000fe20000010000 */
[-CC-:B------:R-:W-:Y:S01]  /*8b70*/  FFMA.FTZ R0, R181, R91.reuse, R90.reuse ;  /* 0x0000005bb5007223 */ /* 0x180fe2000001005a */
[-C--:B------:R-:W-:Y:S01]  /*8b80*/  FFMA.FTZ R76, R191, R91.reuse, R90 ;  /* 0x0000005bbf4c7223 */ /* 0x080fe2000001005a */
[----:B------:R-:W-:Y:S01]  /*8b90*/  FADD.FTZ R85, R190, -R83 ;  /* 0x80000053be557221 */ /* 0x000fe20000010000 */
[----:B------:R-:W-:Y:S01]  /*8ba0*/  SHF.L.U32 R83, R78, 0x10, RZ ;  /* 0x000000104e537819 */ /* 0x000fe200000006ff */
[----:B------:R-:W-:Y:S01]  /*8bb0*/  FADD.FTZ R179, R179, -R0 ;  /* 0x80000000b3b37221 */ /* 0x000fe20000010000 */
[----:B------:R-:W-:Y:S01]  /*8bc0*/  SHF.L.U32 R78, R63, 0x10, RZ ;  /* 0x000000103f4e7819 */ /* 0x000fe200000006ff */
[----:B------:R-:W-:Y:S01]  /*8bd0*/  FADD.FTZ R193, R193, -R194 ;  /* 0x800000c2c1c17221 */ /* 0x000fe20000010000 */
[----:B------:R-:W-:Y:S01]  /*8be0*/  FADD.FTZ R187, R187, -R76 ;  /* 0x8000004cbbbb7221 */ /* 0x000fe20000010000 */
[----:B------:R-:W-:Y:S01]  /*8bf0*/  PRMT R0, R62, 0x7632, R0 ;  /* 0x000076323e007816 */ /* 0x000fe20000000000 */
[----:B------:R-:W-:Y:S01]  /*8c00*/  FFMA.FTZ R185, R185, R91, R90 ;  /* 0x0000005bb9b97223 */ /* 0x000fe2000001005a */
[C---:B------:R-:W-:Y:S01]  /*8c10*/  FFMA.FTZ R193, R166.reuse, R193, R83 ;  /* 0x000000c1a6c17223 */ /* 0x040fe20000010053 */
[----:B------:R-:W-:Y:S01]  /*8c20*/  FFMA.FTZ R187, R166, R187, R78 ;  /* 0x000000bba6bb7223 */ /* 0x000fe2000001004e */
[----:B------:R-:W-:Y:S01]  /*8c30*/  SHF.L.U32 R82, R0, 0x10, RZ ;  /* 0x0000001000527819 */ /* 0x000fe200000006ff */
[----:B------:R-:W-:Y:S01]  /*8c40*/  IMAD.U32 R83, R62, 0x10000, RZ ;  /* 0x000100003e537824 */ /* 0x000fe200078e00ff */
[----:B------:R-:W-:Y:S01]  /*8c50*/  PRMT R76, R61, 0x7632, R76 ;  /* 0x000076323d4c7816 */ /* 0x000fe2000000004c */
[----:B------:R-:W-:Y:S01]  /*8c60*/  FFMA.FTZ R79, R188, R91, R90 ;  /* 0x0000005bbc4f7223 */ /* 0x000fe2000001005a */
[----:B------:R-:W-:Y:S01]  /*8c70*/  ISETP.GE.U32.AND P3, PT, R94, RZ, PT ;  /* 0x000000ff5e00720c */ /* 0x000fe20003f66070 */
[----:B------:R-:W-:Y:S01]  /*8c80*/  FMUL.FTZ R193, R193, UR6 ;  /* 0x00000006c1c17c20 */ /* 0x000fe20008410000 */
[----:B------:R-:W-:Y:S01]  /*8c90*/  FMUL.FTZ R187, R187, UR6 ;  /* 0x00000006bbbb7c20 */ /* 0x000fe20008410000 */
[----:B------:R-:W-:Y:S01]  /*8ca0*/  SHF.L.U32 R78, R61, 0x10, RZ ;  /* 0x000000103d4e7819 */ /* 0x000fe200000006ff */
[----:B------:R-:W-:Y:S01]  /*8cb0*/  FFMA.FTZ R83, R166, R183, R83 ;  /* 0x000000b7a6537223 */ /* 0x000fe20000010053 */
[----:B------:R-:W-:Y:S01]  /*8cc0*/  PRMT R0, R60, 0x7632, R0 ;  /* 0x000076323c007816 */ /* 0x000fe20000000000 */
[----:B------:R-:W-:Y:S01]  /*8cd0*/  FFMA.FTZ R85, R166, R85, R82 ;  /* 0x00000055a6557223 */ /* 0x000fe20000010052 */
[C---:B------:R-:W-:Y:S01]  /*8ce0*/  ISETP.GE.U32.AND.EX P3, PT, R95.reuse, 0x1000000, PT, P3 ;  /* 0x010000005f00780c */ /* 0x040fe20003f66130 */
[----:B------:R-:W-:Y:S01]  /*8cf0*/  FADD.FTZ R185, R180, -R185 ;  /* 0x800000b9b4b97221 */ /* 0x000fe20000010000 */
[----:B------:R-:W-:Y:S01]  /*8d00*/  LOP3.LUT P6, RZ, R95, 0xff0000, RZ, 0xc0, !PT ;  /* 0x00ff00005fff7812 */ /* 0x000fe200078cc0ff */
[----:B------:R-:W-:Y:S01]  /*8d10*/  FADD.FTZ R79, R186, -R79 ;  /* 0x8000004fba4f7221 */ /* 0x000fe20000010000 */
[----:B------:R-:W-:-:S02]  /*8d20*/  IMAD.U32 R82, R76, 0x10000, RZ ;  /* 0x000100004c527824 */ /* 0x000fc400078e00ff */
[----:B------:R-:W-:Y:S01]  /*8d30*/  FFMA.FTZ R77, R184, R91, R90 ;  /* 0x0000005bb84d7223 */ /* 0x000fe2000001005a */
[----:B------:R-:W-:Y:S01]  /*8d40*/  SHF.L.U32 R76, R0, 0x10, RZ ;  /* 0x00000010004c7819 */ /* 0x000fe200000006ff */
[----:B------:R-:W-:Y:S01]  /*8d50*/  FMUL.FTZ R83, R83, UR6 ;  /* 0x0000000653537c20 */ /* 0x000fe20008410000 */
[----:B------:R-:W-:Y:S01]  /*8d60*/  FSEL R86, R193, RZ, P3 ;  /* 0x000000ffc1567208 */ /* 0x000fe20001800000 */
        /* <DEDUP_REMOVED lines=29> */
.L_x_397:
[----:B------:R-:W-:Y:S05]  /*8f40*/  @!P2 BRA `(.L_x_399) ;  /* 0x0000000000e8a947 */ /* 0x000fea0003800000 */
[-CC-:B------:R-:W-:Y:S01]  /*8f50*/  FFMA.FTZ R194, R194, R91.reuse, R90.reuse ;  /* 0x0000005bc2c27223 */ /* 0x180fe2000001005a */
[-CC-:B0-----:R-:W-:Y:S01]  /*8f60*/  FFMA.FTZ R72, R191, R91.reuse, R90.reuse ;  /* 0x0000005bbf487223 */ /* 0x181fe2000001005a */
[-CC-:B------:R-:W-:Y:S01]  /*8f70*/  FFMA.FTZ R0, R189, R91.reuse, R90.reuse ;  /* 0x0000005bbd007223 */ /* 0x180fe2000001005a */
[-C--:B------:R-:W-:Y:S01]  /*8f80*/  FFMA.FTZ R77, R192, R91.reuse, R90 ;  /* 0x0000005bc04d7223 */ /* 0x080fe2000001005a */
[----:B------:R-:W-:Y:S01]  /*8f90*/  FADD.FTZ R193, R193, -R194 ;  /* 0x800000c2c1c17221 */ /* 0x000fe20000010000 */
[----:B------:R-:W-:Y:S01]  /*8fa0*/  FADD.FTZ R187, R187, -R72 ;  /* 0x80000048bbbb7221 */ /* 0x000fe20000010000 */
[----:B------:R-:W-:Y:S01]  /*8fb0*/  FADD.FTZ R183, R183, -R0 ;  /* 0x80000000b7b77221 */ /* 0x000fe20000010000 */
[--C-:B------:R-:W-:Y:S01]  /*8fc0*/  FFMA.FTZ R0, R181, R91, R90.reuse ;  /* 0x0000005bb5007223 */ /* 0x100fe2000001005a */
[----:B------:R-:W-:Y:S01]  /*8fd0*/  FMUL.FTZ R76, R166, R193 ;  /* 0x000000c1a64c7220 */ /* 0x000fe20000410000 */
[----:B------:R-:W-:Y:S01]  /*8fe0*/  ISETP.GE.U32.AND P3, PT, R94, RZ, PT ;  /* 0x000000ff5e00720c */ /* 0x000fe20003f66070 */
[----:B------:R-:W-:Y:S01]  /*8ff0*/  FMUL.FTZ R187, R166, R187 ;  /* 0x000000bba6bb7220 */ /* 0x000fe20000410000 */
[----:B------:R-:W-:Y:S01]  /*9000*/  FADD.FTZ R77, R190, -R77 ;  /* 0x8000004dbe4d7221 */ /* 0x000fe20000010000 */
[-CC-:B------:R-:W-:Y:S01]  /*9010*/  FFMA.FTZ R185, R185, R91.reuse, R90.reuse ;  /* 0x0000005bb9b97223 */ /* 0x180fe2000001005a */
[----:B------:R-:W-:Y:S01]  /*9020*/  FFMA.FTZ R75, R188, R91, R90 ;  /* 0x0000005bbc4b7223 */ /* 0x000fe2000001005a */
[----:B------:R-:W-:Y:S01]  /*9030*/  FADD.FTZ R179, R179, -R0 ;  /* 0x80000000b3b37221 */ /* 0x000fe20000010000 */
        /* <DEDUP_REMOVED lines=43> */
.L_x_399:
[-CC-:B------:R-:W-:Y:S01]  /*92f0*/  FFMA.FTZ R194, R194, R91.reuse, R90.reuse ;  /* 0x0000005bc2c27223 */ /* 0x180fe2000001005a */
[-CC-:B0-----:R-:W-:Y:S01]  /*9300*/  FFMA.FTZ R76, R191, R91.reuse, R90.reuse ;  /* 0x0000005bbf4c7223 */ /* 0x181fe2000001005a */
        /* <DEDUP_REMOVED lines=10> */
[--C-:B------:R-:W-:Y:S01]  /*93b0*/  FFMA.FTZ R79, R188, R91, R90.reuse ;  /* 0x0000005bbc4f7223 */ /* 0x100fe2000001005a */
        /* <DEDUP_REMOVED lines=40> */
.L_x_395:
        /* <DEDUP_REMOVED lines=11> */
[----:B------:R-:W-:Y:S01]  /*96f0*/  PRMT R0, R67, 0x7632, R0 ;  /* 0x0000763243007816 */ /* 0x000fe20000000000 */
[-CC-:B------:R-:W-:Y:S01]  /*9700*/  FFMA.FTZ R176, R176, R91.reuse, R90.reuse ;  /* 0x0000005bb0b07223 */ /* 0x180fe2000001005a */
[-CC-:B------:R-:W-:Y:S01]  /*9710*/  FFMA.FTZ R173, R173, R91.reuse, R90.reuse ;  /* 0x0000005badad7223 */ /* 0x180fe2000001005a */
[----:B------:R-:W-:Y:S01]  /*9720*/  FFMA.FTZ R107, R107, R91, R90 ;  /* 0x0000005b6b6b7223 */ /* 0x000fe2000001005a */
[----:B0-----:R-:W-:Y:S01]  /*9730*/  SHF.L.U32 R70, R66, 0x10, RZ ;  /* 0x0000001042467819 */ /* 0x001fe200000006ff */
[----:B------:R-:W-:Y:S02]  /*9740*/  IMAD.U32 R71, R0, 0x10000, RZ ;  /* 0x0001000000477824 */ /* 0x000fe400078e00ff */
[----:B------:R-:W-:Y:S01]  /*9750*/  FADD.FTZ R175, R175, -R176 ;  /* 0x800000b0afaf7221 */ /* 0x000fe20000010000 */
[----:B------:R-:W-:Y:S01]  /*9760*/  FADD.FTZ R173, R174, -R173 ;  /* 0x800000adaead7221 */ /* 0x000fe20000010000 */
[----:B------:R-:W-:Y:S01]  /*9770*/  FADD.FTZ R107, R170, -R107 ;  /* 0x8000006baa6b7221 */ /* 0x000fe20000010000 */
[----:B------:R-:W-:Y:S01]  /*9780*/  PRMT R0, R65, 0x7632, R0 ;  /* 0x0000763241007816 */ /* 0x000fe20000000000 */
[----:B------:R-:W-:Y:S01]  /*9790*/  FFMA.FTZ R86, R166, R175, R71 ;  /* 0x000000afa6567223 */ /* 0x000fe20000010047 */
[----:B------:R-:W-:Y:S01]  /*97a0*/  SHF.L.U32 R71, R67, 0x10, RZ ;  /* 0x0000001043477819 */ /* 0x000fe200000006ff */
[----:B------:R-:W-:Y:S01]  /*97b0*/  FFMA.FTZ R168, R168, R91, R90 ;  /* 0x0000005ba8a87223 */ /* 0x000fe2000001005a */
[----:B------:R-:W-:Y:S01]  /*97c0*/  FFMA.FTZ R74, R166, R107, R70 ;  /* 0x0000006ba64a7223 */ /* 0x000fe20000010046 */
[----:B------:R-:W-:Y:S01]  /*97d0*/  LOP3.LUT P3, RZ, R93, 0xff0000, RZ, 0xc0, !PT ;  /* 0x00ff00005dff7812 */ /* 0x000fe2000786c0ff */
[----:B------:R-:W-:Y:S01]  /*97e0*/  FFMA.FTZ R172, R172, R91, R90 ;  /* 0x0000005bacac7223 */ /* 0x000fe2000001005a */
[----:B------:R-:W-:Y:S01]  /*97f0*/  FFMA.FTZ R75, R166, R173, R71 ;  /* 0x000000ada64b7223 */ /* 0x000fe20000010047 */
[----:B------:R-:W-:Y:S01]  /*9800*/  SHF.L.U32 R0, R0, 0x10, RZ ;  /* 0x0000001000007819 */ /* 0x000fe200000006ff */
[----:B------:R-:W-:Y:S01]  /*9810*/  FADD.FTZ R105, R105, -R168 ;  /* 0x800000a869697221 */ /* 0x000fe20000010000 */
[----:B------:R-:W-:Y:S01]  /*9820*/  LOP3.LUT P6, RZ, R141, 0xff0000, RZ, 0xc0, !PT ;  /* 0x00ff00008dff7812 */ /* 0x000fe200078cc0ff */
[----:B------:R-:W-:Y:S01]  /*9830*/  FMUL.FTZ R70, R75, UR6 ;  /* 0x000000064b467c20 */ /* 0x000fe20008410000 */
[----:B------:R-:W-:Y:S01]  /*9840*/  PRMT R68, R66, 0x7632, R68 ;  /* 0x0000763242447816 */ /* 0x000fe20000000044 */
[--C-:B------:R-:W-:Y:S01]  /*9850*/  FFMA.FTZ R73, R166, R105, R0.reuse ;  /* 0x00000069a6497223 */ /* 0x100fe20000010000 */
[----:B------:R-:W-:Y:S01]  /*9860*/  PRMT R0, R64, 0x7632, R0 ;  /* 0x0000763240007816 */ /* 0x000fe20000000000 */
[-C--:B------:R-:W-:Y:S01]  /*9870*/  FFMA.FTZ R69, R104, R91.reuse, R90 ;  /* 0x0000005b68457223 */ /* 0x080fe2000001005a */
[----:B------:R-:W-:Y:S01]  /*9880*/  FSEL R79, R70, RZ, P3 ;  /* 0x000000ff464f7208 */ /* 0x000fe20001800000 */
[----:B------:R-:W-:Y:S01]  /*9890*/  FADD.FTZ R171, R171, -R172 ;  /* 0x800000acabab7221 */ /* 0x000fe20000010000 */
[----:B------:R-:W-:Y:S01]  /*98a0*/  ISETP.GE.U32.AND P3, PT, R92, RZ, PT ;  /* 0x000000ff5c00720c */ /* 0x000fe20003f66070 */
[----:B------:R-:W-:Y:S01]  /*98b0*/  IMAD.U32 R72, R68, 0x10000, RZ ;  /* 0x0001000044487824 */ /* 0x000fe200078e00ff */
[----:B------:R-:W-:Y:S01]  /*98c0*/  FSEL R85, R70, RZ, P6 ;  /* 0x000000ff46557208 */ /* 0x000fe20003000000 */
[----:B------:R-:W-:Y:S01]  /*98d0*/  FMUL.FTZ R70, R86, UR6 ;  /* 0x0000000656467c20 */ /* 0x000fe20008410000 */
[----:B------:R-:W-:Y:S01]  /*98e0*/  ISETP.GE.U32.AND P6, PT, R140, RZ, PT ;  /* 0x000000ff8c00720c */ /* 0x000fe20003fc6070 */
[----:B------:R-:W-:Y:S01]  /*98f0*/  FFMA.FTZ R103, R103, R91, R90 ;  /* 0x0000005b67677223 */ /* 0x000fe2000001005a */
[----:B------:R-:W-:Y:S01]  /*9900*/  ISETP.GE.U32.AND.EX P3, PT, R93, 0x1000000, PT, P3 ;  /* 0x010000005d00780c */ /* 0x000fe20003f66130 */
[----:B------:R-:W-:-:S02]  /*9910*/  IMAD.U32 R71, R0, 0x10000, RZ ;  /* 0x0001000000477824 */ /* 0x000fc400078e00ff */
[----:B------:R-:W-:Y:S01]  /*9920*/  FADD.FTZ R69, R102, -R69 ;  /* 0x8000004566457221 */ /* 0x000fe20000010000 */
[----:B------:R-:W-:Y:S01]  /*9930*/  ISETP.GE.U32.AND.EX P6, PT, R141, 0x1000000, PT, P6 ;  /* 0x010000008d00780c */ /* 0x000fe20003fc6160 */
[----:B------:R-:W-:Y:S01]  /*9940*/  FMUL.FTZ R0, R74, UR6 ;  /* 0x000000064a007c20 */ /* 0x000fe20008410000 */
[----:B------:R-:W-:Y:S01]  /*9950*/  FSEL R88, R70, RZ, P3 ;  /* 0x000000ff46587208 */ /* 0x000fe20001800000 */
[----:B------:R-:W-:Y:S01]  /*9960*/  FFMA.FTZ R171, R166, R171, R72 ;  /* 0x000000aba6ab7223 */ /* 0x000fe20000010048 */
[----:B------:R-:W-:Y:S01]  /*9970*/  SHF.L.U32 R68, R65, 0x10, RZ ;  /* 0x0000001041447819 */ /* 0x000fe200000006ff */
[----:B------:R-:W-:Y:S01]  /*9980*/  FADD.FTZ R103, R106, -R103 ;  /* 0x800000676a677221 */ /* 0x000fe20000010000 */
[----:B------:R-:W-:Y:S01]  /*9990*/  LOP3.LUT P3, RZ, R93, 0xff, RZ, 0xc0, !PT ;  /* 0x000000ff5dff7812 */ /* 0x000fe2000786c0ff */
[----:B------:R-:W-:Y:S01]  /*99a0*/  FFMA.FTZ R91, R101, R91, R90 ;  /* 0x0000005b655b7223 */ /* 0x000fe2000001005a */
[----:B------:R-:W-:Y:S01]  /*99b0*/  FFMA.FTZ R72, R166, R69, R71 ;  /* 0x00000045a6487223 */ /* 0x000fe20000010047 */
[----:B------:R-:W-:Y:S01]  /*99c0*/  FSEL R90, R70, RZ, P6 ;  /* 0x000000ff465a7208 */ /* 0x000fe20003000000 */
[----:B------:R-:W-:Y:S01]  /*99d0*/  FMUL.FTZ R69, R171, UR6 ;  /* 0x00000006ab457c20 */ /* 0x000fe20008410000 */
[----:B------:R-:W-:Y:S01]  /*99e0*/  LOP3.LUT P6, RZ, R141, 0xff, RZ, 0xc0, !PT ;  /* 0x000000ff8dff7812 */ /* 0x000fe200078cc0ff */
[----:B------:R-:W-:Y:S01]  /*99f0*/  FFMA.FTZ R68, R166, R103, R68 ;  /* 0x00000067a6447223 */ /* 0x000fe20000010044 */
[----:B------:R-:W-:Y:S01]  /*9a00*/  FSEL R78, R0, RZ, P3 ;  /* 0x000000ff004e7208 */ /* 0x000fe20001800000 */
[----:B------:R-:W-:Y:S01]  /*9a10*/  FMUL.FTZ R70, R73, UR6 ;  /* 0x0000000649467c20 */ /* 0x000fe20008410000 */
[----:B------:R-:W-:Y:S01]  /*9a20*/  LOP3.LUT P3, RZ, R93, 0xff00, RZ, 0xc0, !PT ;  /* 0x0000ff005dff7812 */ /* 0x000fe2000786c0ff */
[----:B------:R-:W-:Y:S01]  /*9a30*/  FADD.FTZ R91, R100, -R91 ;  /* 0x8000005b645b7221 */ /* 0x000fe20000010000 */
        /* <DEDUP_REMOVED lines=38> */
.L_x_402:
[----:B0-----:R-:W-:Y:S01]  /*9ca0*/  PRMT R68, R67, 0x7632, R68 ;  /* 0x0000763243447816 */ /* 0x001fe20000000044 */
[-CC-:B------:R-:W-:Y:S01]  /*9cb0*/  FFMA.FTZ R176, R176, R91.reuse, R90.reuse ;  /* 0x0000005bb0b07223 */ /* 0x180fe2000001005a */
[-C--:B------:R-:W-:Y:S01]  /*9cc0*/  FFMA.FTZ R173, R173, R91.reuse, R90 ;  /* 0x0000005badad7223 */ /* 0x080fe2000001005a */
[----:B------:R-:W-:Y:S01]  /*9cd0*/  IMAD.U32 R76, R67, 0x10000, RZ ;  /* 0x00010000434c7824 */ /* 0x000fe200078e00ff */
[----:B------:R-:W-:Y:S01]  /*9ce0*/  SHF.L.U32 R71, R68, 0x10, RZ ;  /* 0x0000001044477819 */ /* 0x000fe200000006ff */
[----:B------:R-:W-:Y:S01]  /*9cf0*/  FADD.FTZ R175, R175, -R176 ;  /* 0x800000b0afaf7221 */ /* 0x000fe20000010000 */
[----:B------:R-:W-:Y:S01]  /*9d00*/  FADD.FTZ R173, R174, -R173 ;  /* 0x800000adaead7221 */ /* 0x000fe20000010000 */
[----:B------:R-:W-:Y:S01]  /*9d10*/  ISETP.GE.U32.AND P3, PT, R92, RZ, PT ;  /* 0x000000ff5c00720c */ /* 0x000fe20003f66070 */
[----:B------:R-:W-:Y:S01]  /*9d20*/  FFMA.FTZ R107, R107, R91, R90 ;  /* 0x0000005b6b6b7223 */ /* 0x000fe2000001005a */
[C---:B------:R-:W-:Y:S01]  /*9d30*/  FFMA.FTZ R71, R166.reuse, R175, R71 ;  /* 0x000000afa6477223 */ /* 0x040fe20000010047 */
[----:B------:R-:W-:Y:S01]  /*9d40*/  FFMA.FTZ R76, R166, R173, R76 ;  /* 0x000000ada64c7223 */ /* 0x000fe2000001004c */
[----:B------:R-:W-:Y:S01]  /*9d50*/  ISETP.GE.U32.AND.EX P3, PT, R93, 0x1000000, PT, P3 ;  /* 0x010000005d00780c */ /* 0x000fe20003f66130 */
[----:B------:R-:W-:Y:S01]  /*9d60*/  FADD.FTZ R107, R170, -R107 ;  /* 0x8000006baa6b7221 */ /* 0x000fe20000010000 */
[----:B------:R-:W-:Y:S01]  /*9d70*/  FMUL.FTZ R77, R71, UR6 ;  /* 0x00000006474d7c20 */ /* 0x000fe20008410000 */
[----:B------:R-:W-:Y:S01]  /*9d80*/  FMUL.FTZ R76, R76, UR6 ;  /* 0x000000064c4c7c20 */ /* 0x000fe20008410000 */
[----:B------:R-:W-:Y:S01]  /*9d90*/  SHF.L.U32 R68, R66, 0x10, RZ ;  /* 0x0000001042447819 */ /* 0x000fe200000006ff */
[-CC-:B------:R-:W-:Y:S01]  /*9da0*/  FFMA.FTZ R103, R103, R91.reuse, R90.reuse ;  /* 0x0000005b67677223 */ /* 0x180fe2000001005a */
[----:B------:R-:W-:Y:S01]  /*9db0*/  LOP3.LUT P6, RZ, R93, 0xff0000, RZ, 0xc0, !PT ;  /* 0x00ff00005dff7812 */ /* 0x000fe200078cc0ff */
[----:B------:R-:W-:Y:S01]  /*9dc0*/  FFMA.FTZ R172, R172, R91, R90 ;  /* 0x0000005bacac7223 */ /* 0x000fe2000001005a */
[----:B------:R-:W-:Y:S01]  /*9dd0*/  PRMT R0, R66, 0x7632, R0 ;  /* 0x0000763242007816 */ /* 0x000fe20000000000 */
[----:B------:R-:W-:Y:S01]  /*9de0*/  FFMA.FTZ R68, R166, R107, R68 ;  /* 0x0000006ba6447223 */ /* 0x000fe20000010044 */
[----:B------:R-:W-:Y:S01]  /*9df0*/  FSEL R86, R77, RZ, P3 ;  /* 0x000000ff4d567208 */ /* 0x000fe20001800000 */
[----:B------:R-:W-:Y:S01]  /*9e00*/  FADD.FTZ R103, R106, -R103 ;  /* 0x800000676a677221 */ /* 0x000fe20000010000 */
[----:B------:R-:W-:Y:S01]  /*9e10*/  ISETP.GE.U32.AND P3, PT, R140, RZ, PT ;  /* 0x000000ff8c00720c */ /* 0x000fe20003f66070 */
[----:B------:R-:W-:Y:S01]  /*9e20*/  FADD.FTZ R171, R171, -R172 ;  /* 0x800000acabab7221 */ /* 0x000fe20000010000 */
[----:B------:R-:W-:Y:S01]  /*9e30*/  FSEL R79, R76, RZ, P6 ;  /* 0x000000ff4c4f7208 */ /* 0x000fe20003000000 */
[----:B------:R-:W-:Y:S01]  /*9e40*/  FMUL.FTZ R68, R68, UR6 ;  /* 0x0000000644447c20 */ /* 0x000fe20008410000 */
[----:B------:R-:W-:Y:S01]  /*9e50*/  SHF.L.U32 R70, R0, 0x10, RZ ;  /* 0x0000001000467819 */ /* 0x000fe200000006ff */
[----:B------:R-:W-:Y:S01]  /*9e60*/  IMAD.U32 R0, R65, 0x10000, RZ ;  /* 0x0001000041007824 */ /* 0x000fe200078e00ff */
[C---:B------:R-:W-:Y:S01]  /*9e70*/  LOP3.LUT P6, RZ, R141.reuse, 0xff0000, RZ, 0xc0, !PT ;  /* 0x00ff00008dff7812 */ /* 0x040fe200078cc0ff */
[----:B------:R-:W-:Y:S01]  /*9e80*/  FFMA.FTZ R168, R168, R91, R90 ;  /* 0x0000005ba8a87223 */ /* 0x000fe2000001005a */
[----:B------:R-:W-:Y:S01]  /*9e90*/  ISETP.GE.U32.AND.EX P3, PT, R141, 0x1000000, PT, P3 ;  /* 0x010000008d00780c */ /* 0x000fe20003f66130 */
[----:B------:R-:W-:Y:S01]  /*9ea0*/  FFMA.FTZ R70, R166, R171, R70 ;  /* 0x000000aba6467223 */ /* 0x000fe20000010046 */
[----:B------:R-:W-:Y:S01]  /*9eb0*/  FSEL R85, R76, RZ, P6 ;  /* 0x000000ff4c557208 */ /* 0x000fe20003000000 */
[----:B------:R-:W-:Y:S01]  /*9ec0*/  FFMA.FTZ R103, R166, R103, R0 ;  /* 0x00000067a6677223 */ /* 0x000fe20000010000 */
[----:B------:R-:W-:Y:S01]  /*9ed0*/  LOP3.LUT P6, RZ, R93, 0xff, RZ, 0xc0, !PT ;  /* 0x000000ff5dff7812 */ /* 0x000fe200078cc0ff */
[----:B------:R-:W-:Y:S01]  /*9ee0*/  FMUL.FTZ R76, R70, UR6 ;  /* 0x00000006464c7c20 */ /* 0x000fe20008410000 */
[----:B------:R-:W-:Y:S01]  /*9ef0*/  FSEL R88, R77, RZ, P3 ;  /* 0x000000ff4d587208 */ /* 0x000fe20001800000 */
[----:B------:R-:W-:Y:S01]  /*9f00*/  FADD.FTZ R105, R105, -R168 ;  /* 0x800000a869697221 */ /* 0x000fe20000010000 */
[----:B------:R-:W-:Y:S01]  /*9f10*/  PRMT R0, R65, 0x7632, R0 ;  /* 0x0000763241007816 */ /* 0x000fe20000000000 */
[-CC-:B------:R-:W-:Y:S01]  /*9f20*/  FFMA.FTZ R69, R104, R91.reuse, R90.reuse ;  /* 0x0000005b68457223 */ /* 0x180fe2000001005a */
[----:B------:R-:W-:Y:S01]  /*9f30*/  LOP3.LUT P3, RZ, R141, 0xff, RZ, 0xc0, !PT ;  /* 0x000000ff8dff7812 */ /* 0x000fe2000786c0ff */
[----:B------:R-:W-:Y:S01]  /*9f40*/  FMUL.FTZ R103, R103, UR6 ;  /* 0x0000000667677c20 */ /* 0x000fe20008410000 */
[----:B------:R-:W-:Y:S01]  /*9f50*/  FSEL R78, R68, RZ, P6 ;  /* 0x000000ff444e7208 */ /* 0x000fe20003000000 */
[----:B------:R-:W-:Y:S01]  /*9f60*/  FADD.FTZ R69, R102, -R69 ;  /* 0x8000004566457221 */ /* 0x000fe20000010000 */
[----:B------:R-:W-:Y:S01]  /*9f70*/  SHF.L.U32 R71, R0, 0x10, RZ ;  /* 0x0000001000477819 */ /* 0x000fe200000006ff */
[----:B------:R-:W-:Y:S01]  /*9f80*/  FFMA.FTZ R91, R101, R91, R90 ;  /* 0x0000005b655b7223 */ /* 0x000fe2000001005a */
[----:B------:R-:W-:-:S02]  /*9f90*/  LOP3.LUT P6, RZ, R93, 0xff00, RZ, 0xc0, !PT ;  /* 0x0000ff005dff7812 */ /* 0x000fc400078cc0ff */
[----:B------:R-:W-:Y:S01]  /*9fa0*/  FSEL R70, R68, RZ, P3 ;  /* 0x000000ff44467208 */ /* 0x000fe20001800000 */
[----:B------:R-:W-:Y:S01]  /*9fb0*/  FFMA.FTZ R105, R166, R105, R71 ;  /* 0x00000069a6697223 */ /* 0x000fe20000010047 */
[----:B------:R-:W-:Y:S01]  /*9fc0*/  LOP3.LUT P3, RZ, R141, 0xff00, RZ, 0xc0, !PT ;  /* 0x0000ff008dff7812 */ /* 0x000fe2000786c0ff */
[----:B------:R-:W-:Y:S01]  /*9fd0*/  FADD.FTZ R91, R100, -R91 ;  /* 0x8000005b645b7221 */ /* 0x000fe20000010000 */
[----:B------:R-:W-:Y:S01]  /*9fe0*/  PRMT R0, R64, 0x7632, R0 ;  /* 0x0000763240007816 */ /* 0x000fe20000000000 */
[----:B------:R-:W-:Y:S01]  /*9ff0*/  FMUL.FTZ R105, R105, UR6 ;  /* 0x0000000669697c20 */ /* 0x000fe20008410000 */
[----:B------:R-:W-:Y:S02]  /*a000*/  FSEL R87, R76, RZ, P6 ;  /* 0x000000ff4c577208 */ /* 0x000fe40003000000 */
[----:B------:R-:W-:Y:S02]  /*a010*/  LOP3.LUT P6, RZ, R92, 0xff0000, RZ, 0xc0, !PT ;  /* 0x00ff00005cff7812 */ /* 0x000fe400078cc0ff */
[----:B------:R-:W-:-:S02]  /*a020*/  FSEL R89, R76, RZ, P3 ;  /* 0x000000ff4c597208 */ /* 0x000fc40001800000 */
[----:B------:R-:W-:Y:S02]  /*a030*/  SHF.L.U32 R71, R0, 0x10, RZ ;  /* 0x0000001000477819 */ /* 0x000fe400000006ff */
[----:B------:R-:W-:Y:S02]  /*a040*/  LOP3.LUT P3, RZ, R140, 0xff0000, RZ, 0xc0, !PT ;  /* 0x00ff00008cff7812 */ /* 0x000fe4000786c0ff */
[C---:B------:R-:W-:Y:S01]  /*a050*/  FSEL R77, R103.reuse, RZ, P6 ;  /* 0x000000ff674d7208 */ /* 0x040fe20003000000 */
[----:B------:R-:W-:Y:S01]  /*a060*/  FFMA.FTZ R71, R166, R69, R71 ;  /* 0x00000045a6477223 */ /* 0x000fe20000010047 */
[----:B------:R-:W-:Y:S01]  /*a070*/  FSEL R103, R103, RZ, P3 ;  /* 0x000000ff67677208 */ /* 0x000fe20001800000 */
[----:B------:R-:W-:Y:S01]  /*a080*/  IMAD.U32 R69, R64, 0x10000, RZ ;  /* 0x0001000040457824 */ /* 0x000fe200078e00ff */
[----:B------:R-:W-:Y:S01]  /*a090*/  LOP3.LUT P6, RZ, R92, 0xff000000, RZ, 0xc0, !PT ;  /* 0xff0000005cff7812 */ /* 0x000fe200078cc0ff */
[----:B------:R-:W-:Y:S01]  /*a0a0*/  FMUL.FTZ R0, R71, UR6 ;  /* 0x0000000647007c20 */ /* 0x000fe20008410000 */
[----:B------:R-:W-:Y:S01]  /*a0b0*/  LOP3.LUT P3, RZ, R140, 0xff000000, RZ, 0xc0, !PT ;  /* 0xff0000008cff7812 */ /* 0x000fe2000786c0ff */
[----:B------:R-:W-:Y:S01]  /*a0c0*/  FFMA.FTZ R69, R166, R91, R69 ;  /* 0x0000005ba6457223 */ /* 0x000fe20000010045 */
[----:B------:R-:W-:-:S02]  /*a0d0*/  FSEL R82, R105, RZ, P6 ;  /* 0x000000ff69527208 */ /* 0x000fc40003000000 */
[----:B------:R-:W-:Y:S01]  /*a0e0*/  FSEL R84, R105, RZ, P3 ;  /* 0x000000ff69547208 */ /* 0x000fe20001800000 */
[----:B------:R-:W-:Y:S01]  /*a0f0*/  FMUL.FTZ R69, R69, UR6 ;  /* 0x0000000645457c20 */ /* 0x000fe20008410000 */
[----:B------:R-:W-:Y:S02]  /*a100*/  LOP3.LUT P6, RZ, R92, 0xff00, RZ, 0xc0, !PT ;  /* 0x0000ff005cff7812 */ /* 0x000fe400078cc0ff */
[----:B------:R-:W-:Y:S02]  /*a110*/  LOP3.LUT P3, RZ, R140, 0xff00, RZ, 0xc0, !PT ;  /* 0x0000ff008cff7812 */ /* 0x000fe4000786c0ff */
[----:B------:R-:W-:Y:S02]  /*a120*/  F2FP.BF16.F32.PACK_AB R71, R88, R85 ;  /* 0x000000555847723e */ /* 0x000fe400000010ff */
[C---:B------:R-:W-:Y:S02]  /*a130*/  FSEL R83, R0.reuse, RZ, P6 ;  /* 0x000000ff00537208 */ /* 0x040fe40003000000 */
[----:B------:R-:W-:-:S02]  /*a140*/  FSEL R85, R0, RZ, P3 ;  /* 0x000000ff00557208 */ /* 0x000fc40001800000 */
[----:B------:R-:W-:Y:S02]  /*a150*/  LOP3.LUT P6, RZ, R92, 0xff, RZ, 0xc0, !PT ;  /* 0x000000ff5cff7812 */ /* 0x000fe400078cc0ff */
[----:B------:R-:W-:Y:S02]  /*a160*/  LOP3.LUT P3, RZ, R140, 0xff, RZ, 0xc0, !PT ;  /* 0x000000ff8cff7812 */ /* 0x000fe4000786c0ff */
        /* <DEDUP_REMOVED lines=10> */
.L_x_401:
[----:B------:R-:W-:Y:S05]  /*a210*/  @!P2 BRA `(.L_x_404) ;  /* 0x00000004003ca947 */ /* 0x000fea0003800000 */
[-CC-:B------:R-:W-:Y:S01]  /*a220*/  FFMA.FTZ R173, R173, R91.reuse, R90.reuse ;  /* 0x0000005badad7223 */ /* 0x180fe2000001005a */
[-CC-:B------:R-:W-:Y:S01]  /*a230*/  FFMA.FTZ R176, R176, R91.reuse, R90.reuse ;  /* 0x0000005bb0b07223 */ /* 0x180fe2000001005a */
[----:B------:R-:W-:Y:S01]  /*a240*/  LOP3.LUT P3, RZ, R93, 0xff0000, RZ, 0xc0, !PT ;  /* 0x00ff00005dff7812 */ /* 0x000fe2000786c0ff */
[----:B------:R-:W-:Y:S01]  /*a250*/  FFMA.FTZ R107, R107, R91, R90 ;  /* 0x0000005b6b6b7223 */ /* 0x000fe2000001005a */
[----:B0-----:R-:W-:Y:S01]  /*a260*/  FADD.FTZ R75, R174, -R173 ;  /* 0x800000adae4b7221 */ /* 0x001fe20000010000 */
[----:B------:R-:W-:Y:S01]  /*a270*/  FADD.FTZ R175, R175, -R176 ;  /* 0x800000b0afaf7221 */ /* 0x000fe20000010000 */
[----:B------:R-:W-:Y:S01]  /*a280*/  LOP3.LUT P6, RZ, R141, 0xff0000, RZ, 0xc0, !PT ;  /* 0x00ff00008dff7812 */ /* 0x000fe200078cc0ff */
[----:B------:R-:W-:Y:S01]  /*a290*/  FADD.FTZ R107, R170, -R107 ;  /* 0x8000006baa6b7221 */ /* 0x000fe20000010000 */
[C---:B------:R-:W-:Y:S01]  /*a2a0*/  FMUL.FTZ R75, R166.reuse, R75 ;  /* 0x0000004ba64b7220 */ /* 0x040fe20000410000 */
[----:B------:R-:W-:Y:S01]  /*a2b0*/  FMUL.FTZ R86, R166, R175 ;  /* 0x000000afa6567220 */ /* 0x000fe20000410000 */
[----:B------:R-:W-:Y:S01]  /*a2c0*/  FFMA.FTZ R172, R172, R91, R90 ;  /* 0x0000005bacac7223 */ /* 0x000fe2000001005a */
[----:B------:R-:W-:Y:S01]  /*a2d0*/  FMUL.FTZ R74, R166, R107 ;  /* 0x0000006ba64a7220 */ /* 0x000fe20000410000 */
[----:B------:R-:W-:Y:S01]  /*a2e0*/  FMUL.FTZ R0, R75, UR6 ;  /* 0x000000064b007c20 */ /* 0x000fe20008410000 */
[----:B------:R-:W-:Y:S01]  /*a2f0*/  FMUL.FTZ R68, R86, UR6 ;  /* 0x0000000656447c20 */ /* 0x000fe20008410000 */
[----:B------:R-:W-:Y:S01]  /*a300*/  FADD.FTZ R71, R171, -R172 ;  /* 0x800000acab477221 */ /* 0x000fe20000010000 */
[-CC-:B------:R-:W-:Y:S01]  /*a310*/  FFMA.FTZ R103, R103, R91.reuse, R90.reuse ;  /* 0x0000005b67677223 */ /* 0x180fe2000001005a */
[--C-:B------:R-:W-:Y:S01]  /*a320*/  FFMA.FTZ R69, R104, R91, R90.reuse ;  /* 0x0000005b68457223 */ /* 0x100fe2000001005a */
[----:B------:R-:W-:Y:S01]  /*a330*/  FSEL R79, R0, RZ, P3 ;  /* 0x000000ff004f7208 */ /* 0x000fe20001800000 */
[----:B------:R-:W-:Y:S01]  /*a340*/  FMUL.FTZ R71, R166, R71 ;  /* 0x00000047a6477220 */ /* 0x000fe20000410000 */
[----:B------:R-:W-:Y:S01]  /*a350*/  ISETP.GE.U32.AND P3, PT, R92, RZ, PT ;  /* 0x000000ff5c00720c */ /* 0x000fe20003f66070 */
[----:B------:R-:W-:Y:S01]  /*a360*/  FADD.FTZ R73, R106, -R103 ;  /* 0x800000676a497221 */ /* 0x000fe20000010000 */
[----:B------:R-:W-:Y:S01]  /*a370*/  FSEL R72, R0, RZ, P6 ;  /* 0x000000ff00487208 */ /* 0x000fe20003000000 */
[----:B------:R-:W-:Y:S01]  /*a380*/  FMUL.FTZ R0, R74, UR6 ;  /* 0x000000064a007c20 */ /* 0x000fe20008410000 */
[----:B------:R-:W-:Y:S01]  /*a390*/  ISETP.GE.U32.AND P6, PT, R140, RZ, PT ;  /* 0x000000ff8c00720c */ /* 0x000fe20003fc6070 */
[----:B------:R-:W-:Y:S01]  /*a3a0*/  FFMA.FTZ R168, R168, R91, R90 ;  /* 0x0000005ba8a87223 */ /* 0x000fe2000001005a */
[----:B------:R-:W-:Y:S01]  /*a3b0*/  ISETP.GE.U32.AND.EX P3, PT, R93, 0x1000000, PT, P3 ;  /* 0x010000005d00780c */ /* 0x000fe20003f66130 */
[----:B------:R-:W-:Y:S01]  /*a3c0*/  FADD.FTZ R87, R102, -R69 ;  /* 0x8000004566577221 */ /* 0x000fe20000010000 */
[----:B------:R-:W-:Y:S01]  /*a3d0*/  ISETP.GE.U32.AND.EX P6, PT, R141, 0x1000000, PT, P6 ;  /* 0x010000008d00780c */ /* 0x000fe20003fc6160 */
        /* <DEDUP_REMOVED lines=8> */
[----:B------:R-:W-:Y:S01]  /*a460*/  FMUL.FTZ R68, R166, R105 ;  /* 0x00000069a6447220 */ /* 0x000fe20000410000 */
[----:B------:R-:W-:Y:S01]  /*a470*/  FSEL R78, R0, RZ, P3 ;  /* 0x000000ff004e7208 */ /* 0x000fe20001800000 */
[----:B------:R-:W-:Y:S01]  /*a480*/  FADD.FTZ R83, R100, -R91 ;  /* 0x8000005b64537221 */ /* 0x000fe20000010000 */
[----:B------:R-:W-:Y:S01]  /*a490*/  LOP3.LUT P3, RZ, R93, 0xff00, RZ, 0xc0, !PT ;  /* 0x0000ff005dff7812 */ /* 0x000fe2000786c0ff */
[----:B------:R-:W-:Y:S01]  /*a4a0*/  FMUL.FTZ R70, R68, UR6 ;  /* 0x0000000644467c20 */ /* 0x000fe20008410000 */
[----:B------:R-:W-:Y:S01]  /*a4b0*/  FSEL R76, R0, RZ, P6 ;  /* 0x000000ff004c7208 */ /* 0x000fe20003000000 */
[----:B------:R-:W-:Y:S01]  /*a4c0*/  FMUL.FTZ R0, R73, UR6 ;  /* 0x0000000649007c20 */ /* 0x000fe20008410000 */
[----:B------:R-:W-:-:S02]  /*a4d0*/  LOP3.LUT P6, RZ, R141, 0xff00, RZ, 0xc0, !PT ;  /* 0x0000ff008dff7812 */ /* 0x000fc400078cc0ff */
[C---:B------:R-:W-:Y:S02]  /*a4e0*/  FSEL R89, R69.reuse, RZ, P3 ;  /* 0x000000ff45597208 */ /* 0x040fe40001800000 */
[----:B------:R-:W-:Y:S02]  /*a4f0*/  LOP3.LUT P3, RZ, R92, 0xff0000, RZ, 0xc0, !PT ;  /* 0x00ff00005cff7812 */ /* 0x000fe4000786c0ff */
[----:B------:R-:W-:Y:S01]  /*a500*/  FSEL R91, R69, RZ, P6 ;  /* 0x000000ff455b7208 */ /* 0x000fe20003000000 */
[----:B------:R-:W-:Y:S01]  /*a510*/  FMUL.FTZ R69, R166, R87 ;  /* 0x00000057a6457220 */ /* 0x000fe20000410000 */
[----:B------:R-:W-:Y:S01]  /*a520*/  LOP3.LUT P6, RZ, R140, 0xff0000, RZ, 0xc0, !PT ;  /* 0x00ff00008cff7812 */ /* 0x000fe200078cc0ff */
[----:B------:R-:W-:Y:S01]  /*a530*/  FMUL.FTZ R166, R166, R83 ;  /* 0x00000053a6a67220 */ /* 0x000fe20000410000 */
[----:B------:R-:W-:Y:S02]  /*a540*/  FSEL R77, R0, RZ, P3 ;  /* 0x000000ff004d7208 */ /* 0x000fe40001800000 */
[----:B------:R-:W-:-:S02]  /*a550*/  LOP3.LUT P3, RZ, R92, 0xff000000, RZ, 0xc0, !PT ;  /* 0xff0000005cff7812 */ /* 0x000fc4000786c0ff */
[----:B------:R-:W-:Y:S01]  /*a560*/  FSEL R82, R0, RZ, P6 ;  /* 0x000000ff00527208 */ /* 0x000fe20003000000 */
[----:B------:R-:W-:Y:S01]  /*a570*/  FMUL.FTZ R0, R69, UR6 ;  /* 0x0000000645007c20 */ /* 0x000fe20008410000 */
[----:B------:R-:W-:Y:S02]  /*a580*/  FSEL R84, R70, RZ, P3 ;  /* 0x000000ff46547208 */ /* 0x000fe40001800000 */
[----:B------:R-:W-:Y:S02]  /*a590*/  LOP3.LUT P3, RZ, R92, 0xff00, RZ, 0xc0, !PT ;  /* 0x0000ff005cff7812 */ /* 0x000fe4000786c0ff */
[----:B------:R-:W-:Y:S02]  /*a5a0*/  LOP3.LUT P6, RZ, R140, 0xff000000, RZ, 0xc0, !PT ;  /* 0xff0000008cff7812 */ /* 0x000fe400078cc0ff */
[----:B------:R-:W-:Y:S02]  /*a5b0*/  FSEL R83, R0, RZ, P3 ;  /* 0x000000ff00537208 */ /* 0x000fe40001800000 */
[----:B------:R-:W-:-:S02]  /*a5c0*/  LOP3.LUT P3, RZ, R140, 0xff00, RZ, 0xc0, !PT ;  /* 0x0000ff008cff7812 */ /* 0x000fc4000786c0ff */
[----:B------:R-:W-:Y:S02]  /*a5d0*/  F2FP.BF16.F32.PACK_AB R74, R71, R74 ;  /* 0x0000004a474a723e */ /* 0x000fe400000010ff */
        /* <DEDUP_REMOVED lines=19> */
.L_x_404:
        /* <DEDUP_REMOVED lines=11> */
[----:B------:R-:W-:Y:S01]  /*a7c0*/  FFMA.FTZ R172, R172, R91, R90 ;  /* 0x0000005bacac7223 */ /* 0x000fe2000001005a */
[----:B------:R-:W-:Y:S01]  /*a7d0*/  FMUL.FTZ R175, R175, UR6 ;  /* 0x00000006afaf7c20 */ /* 0x000fe20008410000 */
[----:B------:R-:W-:Y:S01]  /*a7e0*/  FMUL.FTZ R173, R173, UR6 ;  /* 0x00000006adad7c20 */ /* 0x000fe20008410000 */
[----:B------:R-:W-:Y:S01]  /*a7f0*/  FMUL.FTZ R107, R166, R107 ;  /* 0x0000006ba66b7220 */ /* 0x000fe20000410000 */
[----:B------:R-:W-:Y:S01]  /*a800*/  FADD.FTZ R171, R171, -R172 ;  /* 0x800000acabab7221 */ /* 0x000fe20000010000 */
[--C-:B------:R-:W-:Y:S01]  /*a810*/  FFMA.FTZ R103, R103, R91, R90.reuse ;  /* 0x0000005b67677223 */ /* 0x100fe2000001005a */
[----:B0-----:R-:W-:Y:S01]  /*a820*/  FSEL R68, R175, RZ, P3 ;  /* 0x000000ffaf447208 */ /* 0x001fe20001800000 */
[----:B------:R-:W-:Y:S01]  /*a830*/  FMUL.FTZ R107, R107, UR6 ;  /* 0x000000066b6b7c20 */ /* 0x000fe20008410000 */
[----:B------:R-:W-:Y:S01]  /*a840*/  ISETP.GE.U32.AND P3, PT, R140, RZ, PT ;  /* 0x000000ff8c00720c */ /* 0x000fe20003f66070 */
[----:B------:R-:W-:Y:S01]  /*a850*/  FMUL.FTZ R171, R166, R171 ;  /* 0x000000aba6ab7220 */ /* 0x000fe20000410000 */
[----:B------:R-:W-:Y:S01]  /*a860*/  FSEL R79, R173, RZ, P6 ;  /* 0x000000ffad4f7208 */ /* 0x000fe20003000000 */
[----:B------:R-:W-:Y:S01]  /*a870*/  FADD.FTZ R103, R106, -R103 ;  /* 0x800000676a677221 */ /* 0x000fe20000010000 */
[C---:B------:R-:W-:Y:S01]  /*a880*/  LOP3.LUT P6, RZ, R141.reuse, 0xff0000, RZ, 0xc0, !PT ;  /* 0x00ff00008dff7812 */ /* 0x040fe200078cc0ff */
[----:B------:R-:W-:Y:S01]  /*a890*/  FFMA.FTZ R168, R168, R91, R90 ;  /* 0x0000005ba8a87223 */ /* 0x000fe2000001005a */
        /* <DEDUP_REMOVED lines=50> */
.L_x_400:
[----:B------:R-:W-:Y:S05]  /*abc0*/  @!P0 BRA `(.L_x_405) ;  /* 0x0000000800248947 */ /* 0x000fea0003800000 */
[----:B------:R-:W-:Y:S05]  /*abd0*/  @!P2 BRA `(.L_x_406) ;  /* 0x000000040018a947 */ /* 0x000fea0003800000 */
[----:B------:R-:W-:Y:S01]  /*abe0*/  PRMT R0, R67, 0x7632, R0 ;  /* 0x0000763243007816 */ /* 0x000fe20000000000 */
[-CC-:B------:R-:W-:Y:S01]  /*abf0*/  FFMA.FTZ R107, R107, R91.reuse, R90.reuse ;  /* 0x0000005b6b6b7223 */ /* 0x180fe2000001005a */
[-C--:B------:R-:W-:Y:S01]  /*ac00*/  FFMA.FTZ R173, R173, R91.reuse, R90 ;  /* 0x0000005badad7223 */ /* 0x080fe2000001005a */
[C---:B0-----:R-:W-:Y:S01]  /*ac10*/  PRMT R72, R66.reuse, 0x7632, R72 ;  /* 0x0000763242487816 */ /* 0x041fe20000000048 */
[----:B------:R-:W-:Y:S01]  /*ac20*/  IMAD.U32 R74, R66, 0x10000, RZ ;  /* 0x00010000424a7824 */ /* 0x000fe200078e00ff */
[----:B------:R-:W-:Y:S01]  /*ac30*/  SHF.L.U32 R75, R0, 0x10, RZ ;  /* 0x00000010004b7819 */ /* 0x000fe200000006ff */
[----:B------:R-:W-:Y:S01]  /*ac40*/  FADD.FTZ R107, R170, -R107 ;  /* 0x8000006baa6b7221 */ /* 0x000fe20000010000 */
[----:B------:R-:W-:Y:S01]  /*ac50*/  PRMT R0, R65, 0x7632, R0 ;  /* 0x0000763241007816 */ /* 0x000fe20000000000 */
[-CC-:B------:R-:W-:Y:S01]  /*ac60*/  FFMA.FTZ R73, R104, R91.reuse, R90.reuse ;  /* 0x0000005b68497223 */ /* 0x180fe2000001005a */
[-CC-:B------:R-:W-:Y:S01]  /*ac70*/  FFMA.FTZ R103, R103, R91.reuse, R90.reuse ;  /* 0x0000005b67677223 */ /* 0x180fe2000001005a */
[-CC-:B------:R-:W-:Y:S01]  /*ac80*/  FFMA.FTZ R168, R168, R91.reuse, R90.reuse ;  /* 0x0000005ba8a87223 */ /* 0x180fe2000001005a */
[-CC-:B------:R-:W-:Y:S01]  /*ac90*/  FFMA.FTZ R172, R172, R91.reuse, R90.reuse ;  /* 0x0000005bacac7223 */ /* 0x180fe2000001005a */
[-CC-:B------:R-:W-:Y:S01]  /*aca0*/  FFMA.FTZ R176, R176, R91.reuse, R90.reuse ;  /* 0x0000005bb0b07223 */ /* 0x180fe2000001005a */
[----:B------:R-:W-:Y:S01]  /*acb0*/  FFMA.FTZ R91, R101, R91, R90 ;  /* 0x0000005b655b7223 */ /* 0x000fe2000001005a */
[----:B------:R-:W-:Y:S01]  /*acc0*/  SHF.L.U32 R78, R67, 0x10, RZ ;  /* 0x00000010434e7819 */ /* 0x000fe200000006ff */
[----:B------:R-:W-:Y:S01]  /*acd0*/  FADD.FTZ R173, R174, -R173 ;  /* 0x800000adaead7221 */ /* 0x000fe20000010000 */
[----:B------:R-:W-:Y:S01]  /*ace0*/  SHF.L.U32 R76, R72, 0x10, RZ ;  /* 0x00000010484c7819 */ /* 0x000fe200000006ff */
[----:B------:R-:W-:Y:S01]  /*acf0*/  FFMA.FTZ R107, R166, R107, R74 ;  /* 0x0000006ba66b7223 */ /* 0x000fe2000001004a */
[----:B------:R-:W-:Y:S01]  /*ad00*/  SHF.L.U32 R72, R65, 0x10, RZ ;  /* 0x0000001041487819 */ /* 0x000fe200000006ff */
[----:B------:R-:W-:-:S02]  /*ad10*/  IMAD.U32 R74, R0, 0x10000, RZ ;  /* 0x00010000004a7824 */ /* 0x000fc400078e00ff */
[----:B------:R-:W-:Y:S01]  /*ad20*/  FADD.FTZ R103, R106, -R103 ;  /* 0x800000676a677221 */ /* 0x000fe20000010000 */
[----:B------:R-:W-:Y:S01]  /*ad30*/  FADD.FTZ R175, R175, -R176 ;  /* 0x800000b0afaf7221 */ /* 0x000fe20000010000 */
[----:B------:R-:W-:Y:S01]  /*ad40*/  SHF.L.U32 R0, R64, 0x10, RZ ;  /* 0x0000001040007819 */ /* 0x000fe200000006ff */
[----:B------:R-:W-:Y:S01]  /*ad50*/  FADD.FTZ R91, R100, -R91 ;  /* 0x8000005b645b7221 */ /* 0x000fe20000010000 */
[C---:B------:R-:W-:Y:S01]  /*ad60*/  FFMA.FTZ R173, R166.reuse, R173, R78 ;  /* 0x000000ada6ad7223 */ /* 0x040fe2000001004e */
[----:B------:R-:W-:Y:S01]  /*ad70*/  FADD.FTZ R105, R105, -R168 ;  /* 0x800000a869697221 */ /* 0x000fe20000010000 */
[C---:B------:R-:W-:Y:S01]  /*ad80*/  FFMA.FTZ R88, R166.reuse, R175, R75 ;  /* 0x000000afa6587223 */ /* 0x040fe2000001004b */
[----:B------:R-:W-:Y:S01]  /*ad90*/  FFMA.FTZ R103, R166, R103, R72 ;  /* 0x00000067a6677223 */ /* 0x000fe20000010048 */
[----:B------:R-:W-:Y:S01]  /*ada0*/  ISETP.GE.U32.AND P3, PT, R92, RZ, PT ;  /* 0x000000ff5c00720c */ /* 0x000fe20003f66070 */
[C---:B------:R-:W-:Y:S01]  /*adb0*/  FFMA.FTZ R72, R166.reuse, R91, R0 ;  /* 0x0000005ba6487223 */ /* 0x040fe20000010000 */
        /* <DEDUP_REMOVED lines=8> */
[----:B------:R-:W-:Y:S01]  /*ae40*/  FADD.FTZ R73, R102, -R73 ;  /* 0x8000004966497221 */ /* 0x000fe20000010000 */
[----:B------:R-:W-:Y:S01]  /*ae50*/  PRMT R0, R64, 0x7632, R0 ;  /* 0x0000763240007816 */ /* 0x000fe20000000000 */
[----:B------:R-:W-:Y:S01]  /*ae60*/  FMUL.FTZ R76, R86, UR6 ;  /* 0x00000006564c7c20 */ /* 0x000fe20008410000 */
[----:B------:R-:W-:Y:S01]  /*ae70*/  FSEL R90, R74, RZ, P3 ;  /* 0x000000ff4a5a7208 */ /* 0x000fe20001800000 */
[----:B------:R-:W-:Y:S01]  /*ae80*/  FMUL.FTZ R74, R107, UR6 ;  /* 0x000000066b4a7c20 */ /* 0x000fe20008410000 */
[----:B------:R-:W-:-:S02]  /*ae90*/  LOP3.LUT P3, RZ, R93, 0xff, RZ, 0xc0, !PT ;  /* 0x000000ff5dff7812 */ /* 0x000fc4000786c0ff */
[----:B------:R-:W-:Y:S02]  /*aea0*/  LOP3.LUT P6, RZ, R93, 0xff00, RZ, 0xc0, !PT ;  /* 0x0000ff005dff7812 */ /* 0x000fe400078cc0ff */
        /* <DEDUP_REMOVED lines=25> */
.L_x_406:
[----:B------:R-:W-:Y:S01]  /*b040*/  PRMT R0, R67, 0x7632, R0 ;  /* 0x0000763243007816 */ /* 0x000fe20000000000 */
[-CC-:B------:R-:W-:Y:S01]  /*b050*/  FFMA.FTZ R176, R176, R91.reuse, R90.reuse ;  /* 0x0000005bb0b07223 */ /* 0x180fe2000001005a */
[-CC-:B------:R-:W-:Y:S01]  /*b060*/  FFMA.FTZ R173, R173, R91.reuse, R90.reuse ;  /* 0x0000005badad7223 */ /* 0x180fe2000001005a */
[----:B0-----:R-:W-:Y:S01]  /*b070*/  SHF.L.U32 R76, R67, 0x10, RZ ;  /* 0x00000010434c7819 */ /* 0x001fe200000006ff */
[-C--:B------:R-:W-:Y:S01]  /*b080*/  FFMA.FTZ R172, R172, R91.reuse, R90 ;  /* 0x0000005bacac7223 */ /* 0x080fe2000001005a */
[----:B------:R-:W-:Y:S02]  /*b090*/  IMAD.U32 R79, R0, 0x10000, RZ ;  /* 0x00010000004f7824 */ /* 0x000fe400078e00ff */
[----:B------:R-:W-:Y:S01]  /*b0a0*/  FADD.FTZ R175, R175, -R176 ;  /* 0x800000b0afaf7221 */ /* 0x000fe20000010000 */
[----:B------:R-:W-:Y:S01]  /*b0b0*/  PRMT R0, R66, 0x7632, R0 ;  /* 0x0000763242007816 */ /* 0x000fe20000000000 */
[----:B------:R-:W-:Y:S01]  /*b0c0*/  FADD.FTZ R173, R174, -R173 ;  /* 0x800000adaead7221 */ /* 0x000fe20000010000 */
[----:B------:R-:W-:Y:S01]  /*b0d0*/  FFMA.FTZ R107, R107, R91, R90 ;  /* 0x0000005b6b6b7223 */ /* 0x000fe2000001005a */
[C---:B------:R-:W-:Y:S01]  /*b0e0*/  FFMA.FTZ R175, R166.reuse, R175, R79 ;  /* 0x000000afa6af7223 */ /* 0x040fe2000001004f */
[----:B------:R-:W-:Y:S01]  /*b0f0*/  FADD.FTZ R171, R171, -R172 ;  /* 0x800000acabab7221 */ /* 0x000fe20000010000 */
[----:B------:R-:W-:Y:S01]  /*b100*/  FFMA.FTZ R173, R166, R173, R76 ;  /* 0x000000ada6ad7223 */ /* 0x000fe2000001004c */
[----:B------:R-:W-:Y:S01]  /*b110*/  SHF.L.U32 R79, R66, 0x10, RZ ;  /* 0x00000010424f7819 */ /* 0x000fe200000006ff */
[----:B------:R-:W-:-:S02]  /*b120*/  IMAD.U32 R82, R0, 0x10000, RZ ;  /* 0x0001000000527824 */ /* 0x000fc400078e00ff */
[----:B------:R-:W-:Y:S01]  /*b130*/  FADD.FTZ R107, R170, -R107 ;  /* 0x8000006baa6b7221 */ /* 0x000fe20000010000 */
        /* <DEDUP_REMOVED lines=8> */
[----:B------:R-:W-:Y:S01]  /*b1c0*/  SHF.L.U32 R78, R65, 0x10, RZ ;  /* 0x00000010414e7819 */ /* 0x000fe200000006ff */
[----:B------:R-:W-:Y:S01]  /*b1d0*/  FFMA.FTZ R79, R166, R107, R79 ;  /* 0x0000006ba64f7223 */ /* 0x000fe2000001004f */
[----:B------:R-:W-:Y:S01]  /*b1e0*/  SHF.L.U32 R82, R76, 0x10, RZ ;  /* 0x000000104c527819 */ /* 0x000fe200000006ff */
[-C--:B------:R-:W-:Y:S01]  /*b1f0*/  FFMA.FTZ R77, R104, R91.reuse, R90 ;  /* 0x0000005b684d7223 */ /* 0x080fe2000001005a */
[C---:B------:R-:W-:Y:S01]  /*b200*/  ISETP.GE.U32.AND.EX P3, PT, R93.reuse, 0x1000000, PT, P3 ;  /* 0x010000005d00780c */ /* 0x040fe20003f66130 */
[----:B------:R-:W-:Y:S01]  /*b210*/  FADD.FTZ R103, R106, -R103 ;  /* 0x800000676a677221 */ /* 0x000fe20000010000 */
[----:B------:R-:W-:Y:S01]  /*b220*/  LOP3.LUT P6, RZ, R93, 0xff0000, RZ, 0xc0, !PT ;  /* 0x00ff00005dff7812 */ /* 0x000fe200078cc0ff */
[----:B------:R-:W-:Y:S01]  /*b230*/  FADD.FTZ R105, R105, -R168 ;  /* 0x800000a869697221 */ /* 0x000fe20000010000 */
        /* <DEDUP_REMOVED lines=34> */
.L_x_405:
[----:B------:R-:W-:Y:S05]  /*b460*/  @!P2 BRA `(.L_x_407) ;  /* 0x0000000000e8a947 */ /* 0x000fea0003800000 */
[-CC-:B------:R-:W-:Y:S01]  /*b470*/  FFMA.FTZ R176, R176, R91.reuse, R90.reuse ;  /* 0x0000005bb0b07223 */ /* 0x180fe2000001005a */
[-CC-:B------:R-:W-:Y:S01]  /*b480*/  FFMA.FTZ R173, R173, R91.reuse, R90.reuse ;  /* 0x0000005badad7223 */ /* 0x180fe2000001005a */
[-CC-:B------:R-:W-:Y:S01]  /*b490*/  FFMA.FTZ R107, R107, R91.reuse, R90.reuse ;  /* 0x0000005b6b6b7223 */ /* 0x180fe2000001005a */
[----:B------:R-:W-:Y:S01]  /*b4a0*/  FFMA.FTZ R172, R172, R91, R90 ;  /* 0x0000005bacac7223 */ /* 0x000fe2000001005a */
[----:B------:R-:W-:Y:S01]  /*b4b0*/  FADD.FTZ R175, R175, -R176 ;  /* 0x800000b0afaf7221 */ /* 0x000fe20000010000 */
[----:B------:R-:W-:Y:S01]  /*b4c0*/  FADD.FTZ R173, R174, -R173 ;  /* 0x800000adaead7221 */ /* 0x000fe20000010000 */
[----:B------:R-:W-:Y:S01]  /*b4d0*/  ISETP.GE.U32.AND P3, PT, R92, RZ, PT ;  /* 0x000000ff5c00720c */ /* 0x000fe20003f66070 */
[----:B------:R-:W-:Y:S01]  /*b4e0*/  FADD.FTZ R107, R170, -R107 ;  /* 0x8000006baa6b7221 */ /* 0x000fe20000010000 */
[C---:B0-----:R-:W-:Y:S01]  /*b4f0*/  FMUL.FTZ R76, R166.reuse, R175 ;  /* 0x000000afa64c7220 */ /* 0x041fe20000410000 */
[----:B------:R-:W-:Y:S01]  /*b500*/  FMUL.FTZ R75, R166, R173 ;  /* 0x000000ada64b7220 */ /* 0x000fe20000410000 */
[-C--:B------:R-:W-:Y:S01]  /*b510*/  FFMA.FTZ R103, R103, R91.reuse, R90 ;  /* 0x0000005b67677223 */ /* 0x080fe2000001005a */
[----:B------:R-:W-:Y:S01]  /*b520*/  FADD.FTZ R171, R171, -R172 ;  /* 0x800000acabab7221 */ /* 0x000fe20000010000 */
[----:B------:R-:W-:Y:S01]  /*b530*/  FMUL.FTZ R0, R76, UR6 ;  /* 0x000000064c007c20 */ /* 0x000fe20008410000 */
[--C-:B------:R-:W-:Y:S01]  /*b540*/  FFMA.FTZ R168, R168, R91, R90.reuse ;  /* 0x0000005ba8a87223 */ /* 0x100fe2000001005a */
[----:B------:R-:W-:Y:S01]  /*b550*/  ISETP.GE.U32.AND.EX P3, PT, R93, 0x1000000, PT, P3 ;  /* 0x010000005d00780c */ /* 0x000fe20003f66130 */
[----:B------:R-:W-:Y:S01]  /*b560*/  FMUL.FTZ R107, R166, R107 ;  /* 0x0000006ba66b7220 */ /* 0x000fe20000410000 */
[----:B------:R-:W-:Y:S01]  /*b570*/  FMUL.FTZ R72, R75, UR6 ;  /* 0x000000064b487c20 */ /* 0x000fe20008410000 */
[----:B------:R-:W-:Y:S01]  /*b580*/  LOP3.LUT P6, RZ, R93, 0xff0000, RZ, 0xc0, !PT ;  /* 0x00ff00005dff7812 */ /* 0x000fe200078cc0ff */
[----:B------:R-:W-:Y:S01]  /*b590*/  FADD.FTZ R103, R106, -R103 ;  /* 0x800000676a677221 */ /* 0x000fe20000010000 */
[----:B------:R-:W-:Y:S01]  /*b5a0*/  FMUL.FTZ R86, R166, R171 ;  /* 0x000000aba6567220 */ /* 0x000fe20000410000 */
[-C--:B------:R-:W-:Y:S01]  /*b5b0*/  FFMA.FTZ R73, R104, R91.reuse, R90 ;  /* 0x0000005b68497223 */ /* 0x080fe2000001005a */
[----:B------:R-:W-:Y:S01]  /*b5c0*/  FADD.FTZ R105, R105, -R168 ;  /* 0x800000a869697221 */ /* 0x000fe20000010000 */
[----:B------:R-:W-:Y:S01]  /*b5d0*/  FSEL R88, R0, RZ, P3 ;  /* 0x000000ff00587208 */ /* 0x000fe20001800000 */
[----:B------:R-:W-:Y:S01]  /*b5e0*/  FFMA.FTZ R91, R101, R91, R90 ;  /* 0x0000005b655b7223 */ /* 0x000fe2000001005a */
[----:B------:R-:W-:Y:S01]  /*b5f0*/  FMUL.FTZ R0, R107, UR6 ;  /* 0x000000066b007c20 */ /* 0x000fe20008410000 */
[C---:B------:R-:W-:Y:S01]  /*b600*/  LOP3.LUT P3, RZ, R93.reuse, 0xff, RZ, 0xc0, !PT ;  /* 0x000000ff5dff7812 */ /* 0x040fe2000786c0ff */
[----:B------:R-:W-:Y:S01]  /*b610*/  FMUL.FTZ R103, R166, R103 ;  /* 0x00000067a6677220 */ /* 0x000fe20000410000 */
[----:B------:R-:W-:Y:S01]  /*b620*/  FSEL R79, R72, RZ, P6 ;  /* 0x000000ff484f7208 */ /* 0x000fe20003000000 */
[----:B------:R-:W-:Y:S01]  /*b630*/  FMUL.FTZ R72, R86, UR6 ;  /* 0x0000000656487c20 */ /* 0x000fe20008410000 */
[----:B------:R-:W-:Y:S01]  /*b640*/  LOP3.LUT P6, RZ, R93, 0xff00, RZ, 0xc0, !PT ;  /* 0x0000ff005dff7812 */ /* 0x000fe200078cc0ff */
[----:B------:R-:W-:Y:S01]  /*b650*/  FMUL.FTZ R78, R166, R105 ;  /* 0x00000069a64e7220 */ /* 0x000fe20000410000 */
[----:B------:R-:W-:Y:S01]  /*b660*/  FADD.FTZ R73, R102, -R73 ;  /* 0x8000004966497221 */ /* 0x000fe20000010000 */
[----:B------:R-:W-:Y:S01]  /*b670*/  FADD.FTZ R91, R100, -R91 ;  /* 0x8000005b645b7221 */ /* 0x000fe20000010000 */
[----:B------:R-:W-:Y:S01]  /*b680*/  FSEL R84, R0, RZ, P3 ;  /* 0x000000ff00547208 */ /* 0x000fe20001800000 */
[----:B------:R-:W-:Y:S01]  /*b690*/  FMUL.FTZ R0, R103, UR6 ;  /* 0x0000000667007c20 */ /* 0x000fe20008410000 */
[----:B------:R-:W-:Y:S01]  /*b6a0*/  LOP3.LUT P3, RZ, R92, 0xff0000, RZ, 0xc0, !PT ;  /* 0x00ff00005cff7812 */ /* 0x000fe2000786c0ff */
[----:B------:R-:W-:Y:S01]  /*b6b0*/  FMUL.FTZ R74, R78, UR6 ;  /* 0x000000064e4a7c20 */ /* 0x000fe20008410000 */
[----:B------:R-:W-:Y:S01]  /*b6c0*/  FSEL R87, R72, RZ, P6 ;  /* 0x000000ff48577208 */ /* 0x000fe20003000000 */
[----:B------:R-:W-:Y:S01]  /*b6d0*/  FMUL.FTZ R77, R166, R73 ;  /* 0x00000049a64d7220 */ /* 0x000fe20000410000 */
[----:B------:R-:W-:Y:S01]  /*b6e0*/  LOP3.LUT P6, RZ, R92, 0xff000000, RZ, 0xc0, !PT ;  /* 0xff0000005cff7812 */ /* 0x000fe200078cc0ff */
[----:B------:R-:W-:Y:S01]  /*b6f0*/  FMUL.FTZ R72, R166, R91 ;  /* 0x0000005ba6487220 */ /* 0x000fe20000410000 */
[----:B------:R-:W-:-:S02]  /*b700*/  FSEL R82, R0, RZ, P3 ;  /* 0x000000ff00527208 */ /* 0x000fc40001800000 */
[----:B------:R-:W-:Y:S01]  /*b710*/  F2FP.BF16.F32.PACK_AB R75, R76, R75 ;  /* 0x0000004b4c4b723e */ /* 0x000fe200000010ff */
        /* <DEDUP_REMOVED lines=15> */
.L_x_407:
        /* <DEDUP_REMOVED lines=17> */
[----:B------:R-:W-:Y:S01]  /*b920*/  FMUL.FTZ R171, R166, R171 ;  /* 0x000000aba6ab7220 */ /* 0x000fe20000410000 */
[----:B------:R-:W-:Y:S01]  /*b930*/  LOP3.LUT P6, RZ, R93, 0xff0000, RZ, 0xc0, !PT ;  /* 0x00ff00005dff7812 */ /* 0x000fe200078cc0ff */
[-C--:B0-----:R-:W-:Y:S01]  /*b940*/  FFMA.FTZ R77, R104, R91.reuse, R90 ;  /* 0x0000005b684d7223 */ /* 0x081fe2000001005a */
[----:B------:R-:W-:Y:S01]  /*b950*/  FADD.FTZ R103, R106, -R103 ;  /* 0x800000676a677221 */ /* 0x000fe20000010000 */
[----:B------:R-:W-:Y:S01]  /*b960*/  FADD.FTZ R105, R105, -R168 ;  /* 0x800000a869697221 */ /* 0x000fe20000010000 */
[----:B------:R-:W-:Y:S01]  /*b970*/  FFMA.FTZ R91, R101, R91, R90 ;  /* 0x0000005b655b7223 */ /* 0x000fe2000001005a */
[----:B------:R-:W-:Y:S01]  /*b980*/  FSEL R82, R175, RZ, P3 ;  /* 0x000000ffaf527208 */ /* 0x000fe20001800000 */
[----:B------:R-:W-:Y:S01]  /*b990*/  FMUL.FTZ R107, R107, UR6 ;  /* 0x000000066b6b7c20 */ /* 0x000fe20008410000 */
[----:B------:R-:W-:Y:S01]  /*b9a0*/  FMUL.FTZ R171, R171, UR6 ;  /* 0x00000006abab7c20 */ /* 0x000fe20008410000 */
[----:B------:R-:W-:Y:S01]  /*b9b0*/  FSEL R79, R173, RZ, P6 ;  /* 0x000000ffad4f7208 */ /* 0x000fe20003000000 */
[C---:B------:R-:W-:Y:S01]  /*b9c0*/  FMUL.FTZ R103, R166.reuse, R103 ;  /* 0x00000067a6677220 */ /* 0x040fe20000410000 */
[----:B------:R-:W-:Y:S01]  /*b9d0*/  FMUL.FTZ R105, R166, R105 ;  /* 0x00000069a6697220 */ /* 0x000fe20000410000 */
        /* <DEDUP_REMOVED lines=8> */
[C---:B------:R-:W-:Y:S01]  /*ba60*/  FMUL.FTZ R77, R166.reuse, R77 ;  /* 0x0000004da64d7220 */ /* 0x040fe20000410000 */
[----:B------:R-:W-:Y:S01]  /*ba70*/  FMUL.FTZ R91, R166, R91 ;  /* 0x0000005ba65b7220 */ /* 0x000fe20000410000 */
[----:B------:R-:W-:-:S02]  /*ba80*/  LOP3.LUT P3, RZ, R92, 0xff0000, RZ, 0xc0, !PT ;  /* 0x00ff00005cff7812 */ /* 0x000fc4000786c0ff */
[C---:B------:R-:W-:Y:S01]  /*ba90*/  LOP3.LUT P6, RZ, R92.reuse, 0xff000000, RZ, 0xc0, !PT ;  /* 0xff0000005cff7812 */ /* 0x040fe200078cc0ff */
        /* <DEDUP_REMOVED lines=11> */
[----:B------:R-:W-:-:S07]  /*bb50*/  F2FP.BF16.F32.PACK_AB R76, R83, R76 ;  /* 0x0000004c534c723e */ /* 0x000fce00000010ff */
.L_x_403:
[----:B------:R-:W0:Y:S01]  /*bb60*/  @P2 LDC.64 R82, c[0x0][0x478] ;  /* 0x00011e00ff522b82 */ /* 0x000e220000000a00 */
[----:B------:R-:W-:Y:S01]  /*bb70*/  IMAD.WIDE.U32 R80, R122, 0x10, R80 ;  /* 0x000000107a507825 */ /* 0x000fe200078e0050 */
[----:B------:R-:W-:-:S06]  /*bb80*/  UPLOP3.LUT UP1, UPT, UPT, UPT, UP1, 0x40, 0x4 ;  /* 0x000000000004789c */ /* 0x000fcc0003f2e810 */
[----:B------:R-:W1:Y:S01]  /*bb90*/  @P1 LDC.64 R84, c[0x0][0x470] ;  /* 0x00011c00ff541b82 */ /* 0x000e620000000a00 */
[----:B0-----:R-:W-:-:S05]  /*bba0*/  @P2 IMAD.WIDE.U32 R82, R122, 0x10, R82 ;  /* 0x000000107a522825 */ /* 0x001fca00078e0052 */
[----:B------:R0:W-:Y:S01]  /*bbb0*/  @P2 STG.E.128 desc[UR10][R82.64], R72 ;  /* 0x0000004852002986 */ /* 0x0001e2000c101d0a */
[----:B-1----:R-:W-:-:S03]  /*bbc0*/  @P1 IMAD.WIDE.U32 R84, R122, 0x10, R84 ;  /* 0x000000107a541825 */ /* 0x002fc600078e0054 */
[----:B------:R0:W-:Y:S04]  /*bbd0*/  STG.E.128 desc[UR10][R80.64], R76 ;  /* 0x0000004c50007986 */ /* 0x0001e8000c101d0a */
[----:B------:R0:W-:Y:S01]  /*bbe0*/  @P1 STG.E.128 desc[UR10][R84.64], R68 ;  /* 0x0000004454001986 */ /* 0x0001e2000c101d0a */
[----:B------:R-:W-:Y:S05]  /*bbf0*/  @!P5 BRA `(.L_x_408) ;  /* 0xffffff4c0030d947 */ /* 0x000fea000383ffff */
[----:B------:R-:W-:Y:S01]  /*bc00*/  IMAD.MOV.U32 R66, RZ, RZ, R32 ;  /* 0x000000ffff427224 */ /* 0x000fe200078e0020 */
[----:B------:R-:W-:Y:S01]  /*bc10*/  MOV R67, R33 ;  /* 0x0000002100437202 */ /* 0x000fe20000000f00 */
[----:B------:R-:W-:Y:S01]  /*bc20*/  IMAD.MOV.U32 R33, RZ, RZ, R35 ;  /* 0x000000ffff217224 */ /* 0x000fe200078e0023 */
[----:B------:R-:W-:Y:S01]  /*bc30*/  MOV R32, R34 ;  /* 0x0000002200207202 */ /* 0x000fe20000000f00 */
        /* <DEDUP_REMOVED lines=35> */
[----:B------:R-:W-:Y:S01]  /*be70*/  MOV R74, R20 ;  /* 0x00000014004a7202 */ /* 0x000fe20000000f00 */
[----:B------:R-:W-:Y:S01]  /*be80*/  IMAD.MOV.U32 R20, RZ, RZ, R50 ;  /* 0x000000ffff147224 */ /* 0x000fe200078e0032 */
[----:B------:R-:W-:Y:S02]  /*be90*/  MOV R44, R22 ;  /* 0x00000016002c7202 */ /* 0x000fe40000000f00 */
[----:B------:R-:W-:Y:S01]  /*bea0*/  MOV R45, R23 ;  /* 0x00000017002d7202 */ /* 0x000fe20000000f00 */
[----:B------:R-:W-:Y:S01]  /*beb0*/  IMAD.MOV.U32 R23, RZ, RZ, R109 ;  /* 0x000000ffff177224 */ /* 0x000fe200078e006d */
        /* <DEDUP_REMOVED lines=20> */
.L_x_373:
[----:B------:R-:W1:Y:S08]  /*c000*/  LDC R15, c[0x0][0x388] ;  /* 0x0000e200ff0f7b82 */ /* 0x000e700000000800 */
[----:B------:R-:W2:Y:S08]  /*c010*/  LDC.64 R2, c[0x0][0x440] ;  /* 0x00011000ff027b82 */ /* 0x000eb00000000a00 */
[----:B------:R-:W3:Y:S01]  /*c020*/  LDC.64 R12, c[0x0][0x448] ;  /* 0x00011200ff0c7b82 */ /* 0x000ee20000000a00 */
[----:B-1----:R-:W-:-:S05]  /*c030*/  IMAD R15, R15, UR12, RZ ;  /* 0x0000000c0f0f7c24 */ /* 0x002fca000f8e02ff */
[----:B------:R-:W-:-:S05]  /*c040*/  LEA.HI R15, R15, R114, RZ, 0x1d ;  /* 0x000000720f0f7211 */ /* 0x000fca00078fe8ff */
[----:B--2---:R-:W-:-:S05]  /*c050*/  IMAD.WIDE.U32 R2, R15, 0x20, R2 ;  /* 0x000000200f027825 */ /* 0x004fca00078e0002 */
[----:B0-----:R-:W-:Y:S01]  /*c060*/  STG.E.128 desc[UR10][R2.64], R56 ;  /* 0x0000003802007986 */ /* 0x001fe2000c101d0a */
[----:B---3--:R-:W-:-:S03]  /*c070*/  IMAD.WIDE.U32 R12, R15, 0x20, R12 ;  /* 0x000000200f0c7825 */ /* 0x008fc600078e000c */
        /* <DEDUP_REMOVED lines=16> */
.L_x_409:
        /* <DEDUP_REMOVED lines=16> */
.L_x_4807:


//--------------------- .text._ZN10layer_norm31ln_parallel_residual_bwd_kernelINS_13Kernel_traitsI6__halfS2_S2_S2_fjLj8192ELj1ELj1ELj8ELj16ENS_18Kernel_traits_baseILj8192ES2_S2_S2_S2_fjLj256EEEEELb0ELb0ELb0EEEvNS_9BwdParamsE --------------------------
	.section	.text._ZN10layer_norm31ln_parallel_residual_bwd_kernelINS_13Kernel_traitsI6__halfS2_S2_S2_fjLj8192ELj1ELj1ELj8ELj16ENS_18Kernel_traits_baseILj8192ES2_S2_S2_S2_fjLj256EEEEELb0ELb0ELb0EEEvNS_9BwdParamsE,"ax",@progbits
	.align	128
        .global         _ZN10layer_norm31ln_parallel_residual_bwd_kernelINS_13Kernel_traitsI6__halfS2_S2_S2_fjLj8192ELj1ELj1ELj8ELj16ENS_18Kernel_traits_baseILj8192ES2_S2_S2_S2_fjLj256EEEEELb0ELb0ELb0EEEvNS_9BwdParamsE
        .type           _ZN10layer_norm31ln_parallel_residual_bwd_kernelINS_13Kernel_traitsI6__halfS2_S2_S2_fjLj8192ELj1ELj1ELj8ELj16ENS_18Kernel_traits_baseILj8192ES2_S2_S2_S2_fjLj256EEEEELb0ELb0ELb0EEEvNS_9BwdParamsE,@function
        .size           _ZN10layer_norm31ln_parallel_residual_bwd_kernelINS_13Kernel_traitsI6__halfS2_S2_S2_fjLj8192ELj1ELj1ELj8ELj16ENS_18Kernel_traits_baseILj8192ES2_S2_S2_S2_fjLj256EEEEELb0ELb0ELb0EEEvNS_9BwdParamsE,(.L_x_4808 - _ZN10layer_norm31ln_parallel_residual_bwd_kernelINS_13Kernel_traitsI6__halfS2_S2_S2_fjLj8192ELj1ELj1ELj8ELj16ENS_18Kernel_traits_baseILj8192ES2_S2_S2_S2_fjLj256EEEEELb0ELb0ELb0EEEvNS_9BwdParamsE)
        .other          _ZN10layer_norm31ln_parallel_residual_bwd_kernelINS_13Kernel_traitsI6__halfS2_S2_S2_fjLj8192ELj1ELj1ELj8ELj16ENS_18Kernel_traits_baseILj8192ES2_S2_S2_S2_fjLj256EEEEELb0ELb0ELb0EEEvNS_9BwdParamsE,@"STO_CUDA_ENTRY STV_DEFAULT"
_ZN10layer_norm31ln_parallel_residual_bwd_kernelINS_13Kernel_traitsI6__halfS2_S2_S2_fjLj8192ELj1ELj1ELj8ELj16ENS_18Kernel_traits_baseILj8192ES2_S2_S2_S2_fjLj256EEEEELb0ELb0ELb0EEEvNS_9BwdParamsE:
.text._ZN10layer_norm31ln_parallel_residual_bwd_kernelINS_13Kernel_traitsI6__halfS2_S2_S2_fjLj8192ELj1ELj1ELj8ELj16ENS_18Kernel_traits_baseILj8192ES2_S2_S2_S2_fjLj256EEEEELb0ELb0ELb0EEEvNS_9BwdParamsE:
[----:B------:R-:W0:Y:S01]  /*0000*/  LDC R1, c[0x0][0x37c] ;  /* 0x0000df00ff017b82 */ /* 0x000e220000000800 */
[----:B------:R-:W1:Y:S01]  /*0010*/  S2R R156, SR_TID.X ;  /* 0x00000000009c7919 */ /* 0x000e620000002100 */
[----:B------:R-:W2:Y:S06]  /*0020*/  LDCU UR10, c[0x0][0x388] ;  /* 0x00007100ff0a77ac */ /* 0x000eac0008000800 */
[----:B------:R-:W3:Y:S01]  /*0030*/  LDC.64 R2, c[0x0][0x3d0] ;  /* 0x0000f400ff027b82 */ /* 0x000ee20000000a00 */
[----:B0-----:R-:W-:Y:S01]  /*0040*/  IADD3 R1, PT, PT, R1, -0x40, RZ ;  /* 0xffffffc001017810 */ /* 0x001fe20007ffe0ff */
[----:B------:R-:W0:Y:S06]  /*0050*/  LDCU.64 UR16, c[0x0][0x358] ;  /* 0x00006b00ff1077ac */ /* 0x000e2c0008000a00 */
[----:B------:R-:W4:Y:S08]  /*0060*/  LDC.64 R4, c[0x0][0x3d8] ;  /* 0x0000f600ff047b82 */ /* 0x000f300000000a00 */
[----:B------:R-:W0:Y:S01]  /*0070*/  LDC.64 R6, c[0x0][0x3d0] ;  /* 0x0000f400ff067b82 */ /* 0x000e220000000a00 */
[----:B--2---:R-:W-:-:S04]  /*0080*/  USHF.R.S32.HI UR4, URZ, 0x1f, UR10 ;  /* 0x0000001fff047899 */ /* 0x004fc8000801140a */
[----:B------:R-:W-:-:S03]  /*0090*/  ULEA.HI UR4, UR4, UR10, URZ, 0x3 ;  /* 0x0000000a04047291 */ /* 0x000fc6000f8f18ff */
[----:B------:R-:W2:Y:S03]  /*00a0*/  LDC.64 R8, c[0x0][0x3d8] ;  /* 0x0000f600ff087b82 */ /* 0x000ea60000000a00 */
[----:B------:R-:W-:Y:S02]  /*00b0*/  MOV R0, UR4 ;  /* 0x0000000400007c02 */ /* 0x000fe40008000f00 */
[----:B-1----:R-:W-:-:S03]  /*00c0*/  LOP3.LUT R229, R156, 0xff, RZ, 0x3c, !PT ;  /* 0x000000ff9ce57812 */ /* 0x002fc600078e3cff */
[----:B------:R-:W1:Y:S01]  /*00d0*/  LDC.64 R14, c[0x0][0x3d0] ;  /* 0x0000f400ff0e7b82 */ /* 0x000e620000000a00 */
[----:B------:R-:W-:-:S07]  /*00e0*/  MOV R23, R156 ;  /* 0x0000009c00177202 */ /* 0x000fce0000000f00 */
[----:B------:R-:W1:Y:S01]  /*00f0*/  LDC.64 R16, c[0x0][0x3d8] ;  /* 0x0000f600ff107b82 */ /* 0x000e620000000a00 */
[----:B------:R-:W-:-:S07]  /*0100*/  LEA.HI.SX32 R229, R0, R229, 0x1d ;  /* 0x000000e500e57211 */ /* 0x000fce00078feaff */
[----:B------:R-:W1:Y:S01]  /*0110*/  LDC.64 R18, c[0x0][0x3d0] ;  /* 0x0000f400ff127b82 */ /* 0x000e620000000a00 */
[----:B------:R-:W-:-:S07]  /*0120*/  ISETP.GE.U32.AND P4, PT, R229, 0x100, PT ;  /* 0x00000100e500780c */ /* 0x000fce0003f86070 */
[----:B------:R-:W1:Y:S01]  /*0130*/  LDC.64 R20, c[0x0][0x3d8] ;  /* 0x0000f600ff147b82 */ /* 0x000e620000000a00 */
[C---:B------:R-:W-:Y:S01]  /*0140*/  ISETP.GE.U32.AND P1, PT, R229.reuse, 0x200, PT ;  /* 0x00000200e500780c */ /* 0x040fe20003f26070 */
[----:B------:R0:W-:Y:S01]  /*0150*/  STL [R1+0x30], RZ ;  /* 0x000030ff01007387 */ /* 0x0001e20000100800 */
[C---:B------:R-:W-:Y:S01]  /*0160*/  ISETP.GE.U32.AND P2, PT, R229.reuse, 0x300, PT ;  /* 0x00000300e500780c */ /* 0x040fe20003f46070 */
[----:B------:R-:W1:Y:S01]  /*0170*/  LDCU UR4, c[0x0][0x384] ;  /* 0x00007080ff0477ac */ /* 0x000e620008000800 */
[----:B------:R-:W-:Y:S01]  /*0180*/  ISETP.GE.U32.AND P3, PT, R229, 0x400, PT ;  /* 0x00000400e500780c */ /* 0x000fe20003f66070 */
[----:B---3--:R-:W-:-:S04]  /*0190*/  @P4 IMAD.WIDE.U32 R2, R23, 0x10, R2 ;  /* 0x0000001017024825 */ /* 0x008fc800078e0002 */
[C---:B----4-:R-:W-:Y:S01]  /*01a0*/  @P4 IMAD.WIDE.U32 R4, R23.reuse, 0x10, R4 ;  /* 0x0000001017044825 */ /* 0x050fe200078e0004 */
[----:B------:R-:W-:Y:S01]  /*01b0*/  @P4 LOP3.LUT R23, R23, 0x100, RZ, 0xfc, !PT ;  /* 0x0000010017174812 */ /* 0x000fe200078efcff */
[----:B0-----:R0:W5:Y:S04]  /*01c0*/  @P4 LDG.E.128 R40, desc[UR16][R2.64] ;  /* 0x0000001002284981 */ /* 0x001168000c1e1d00 */
[C---:B------:R-:W-:Y:S01]  /*01d0*/  @P1 IMAD.WIDE.U32 R10, R23.reuse, 0x10, R6 ;  /* 0x00000010170a1825 */ /* 0x040fe200078e0006 */
[----:B------:R0:W5:Y:S03]  /*01e0*/  @P4 LDG.E.128 R44, desc[UR16][R4.64] ;  /* 0x00000010042c4981 */ /* 0x000166000c1e1d00 */
[C---:B--2---:R-:W-:Y:S01]  /*01f0*/  @P1 IMAD.WIDE.U32 R12, R23.reuse, 0x10, R8 ;  /* 0x00000010170c1825 */ /* 0x044fe200078e0008 */
[----:B------:R-:W-:Y:S01]  /*0200*/  @P1 IADD3 R23, PT, PT, R23, 0x100, RZ ;  /* 0x0000010017171810 */ /* 0x000fe20007ffe0ff */
[----:B------:R0:W5:Y:S04]  /*0210*/  @P1 LDG.E.128 R48, desc[UR16][R10.64] ;  /* 0x000000100a301981 */ /* 0x000168000c1e1d00 */
[C---:B-1----:R-:W-:Y:S01]  /*0220*/  @P2 IMAD.WIDE.U32 R14, R23.reuse, 0x10, R14 ;  /* 0x00000010170e2825 */ /* 0x042fe200078e000e */
[----:B------:R0:W5:Y:S03]  /*0230*/  @P1 LDG.E.128 R52, desc[UR16][R12.64] ;  /* 0x000000100c341981 */ /* 0x000166000c1e1d00 */
[C---:B------:R-:W-:Y:S01]  /*0240*/  @P2 IMAD.WIDE.U32 R16, R23.reuse, 0x10, R16 ;  /* 0x0000001017102825 */ /* 0x040fe200078e0010 */
[----:B------:R-:W-:Y:S01]  /*0250*/  @P2 IADD3 R23, PT, PT, R23, 0x100, RZ ;  /* 0x0000010017172810 */ /* 0x000fe20007ffe0ff */
[----:B------:R0:W5:Y:S04]  /*0260*/  @P2 LDG.E.128 R56, desc[UR16][R14.64] ;  /* 0x000000100e382981 */ /* 0x000168000c1e1d00 */
[C---:B------:R-:W-:Y:S01]  /*0270*/  @P3 IMAD.WIDE.U32 R6, R23.reuse, 0x10, R18 ;  /* 0x0000001017063825 */ /* 0x040fe200078e0012 */
[----:B------:R0:W5:Y:S03]  /*0280*/  @P2 LDG.E.128 R60, desc[UR16][R16.64] ;  /* 0x00000010103c2981 */ /* 0x000166000c1e1d00 */
[----:B------:R-:W-:Y:S01]  /*0290*/  @P3 IMAD.WIDE.U32 R8, R23, 0x10, R20 ;  /* 0x0000001017083825 */ /* 0x000fe200078e0014 */
[----:B------:R0:W5:Y:S04]  /*02a0*/  @P3 LDG.E.128 R64, desc[UR16][R6.64] ;  /* 0x0000001006403981 */ /* 0x000168000c1e1d00 */
[----:B------:R0:W5:Y:S01]  /*02b0*/  @P3 LDG.E.128 R68, desc[UR16][R8.64] ;  /* 0x0000001008443981 */ /* 0x000162000c1e1d00 */
[----:B------:R-:W1:Y:S03]  /*02c0*/  S2UR UR11, SR_CTAID.X ;  /* 0x00000000000b79c3 */ /* 0x000e660000002500 */
[----:B------:R0:W-:Y:S04]  /*02d0*/  STL [R1+0x34], RZ ;  /* 0x000034ff01007387 */ /* 0x0001e80000100800 */
        /* <DEDUP_REMOVED lines=10> */
[----:B------:R0:W-:Y:S04]  /*0380*/  STL [R1], RZ ;  /* 0x000000ff01007387 */ /* 0x0001e80000100800 */
[----:B------:R0:W-:Y:S04]  /*0390*/  STL [R1+0x4], RZ ;  /* 0x000004ff01007387 */ /* 0x0001e80000100800 */
[----:B------:R0:W-:Y:S04]  /*03a0*/  STL [R1+0x8], RZ ;  /* 0x000008ff01007387 */ /* 0x0001e80000100800 */
[----:B------:R0:W-:Y:S01]  /*03b0*/  STL [R1+0xc], RZ ;  /* 0x00000cff01007387 */ /* 0x0001e20000100800 */
        /* <DEDUP_REMOVED lines=57> */
[----:B0-----:R-:W-:Y:S06]  /*0750*/  BRA.U UP0, `(.L_x_410) ;  /* 0x0000008100c87547 */ /* 0x001fec000b800000 */
[----:B------:R0:W-:Y:S01]  /*0760*/  STL [R1+0x30], RZ ;  /* 0x000030ff01007387 */ /* 0x0001e20000100800 */
[----:B------:R-:W1:Y:S01]  /*0770*/  LDCU.U8 UR8, c[0x0][0x410] ;  /* 0x00008200ff0877ac */ /* 0x000e620008000000 */
[----:B------:R-:W-:Y:S02]  /*0780*/  CS2R R248, SRZ ;  /* 0x0000000000f87805 */ /* 0x000fe4000001ff00 */
[----:B------:R-:W-:Y:S01]  /*0790*/  CS2R R250, SRZ ;  /* 0x0000000000fa7805 */ /* 0x000fe2000001ff00 */
[----:B------:R0:W-:Y:S01]  /*07a0*/  STL [R1+0x34], RZ ;  /* 0x000034ff01007387 */ /* 0x0001e20000100800 */
[----:B------:R-:W-:Y:S02]  /*07b0*/  CS2R R244, SRZ ;  /* 0x0000000000f47805 */ /* 0x000fe4000001ff00 */
[----:B------:R-:W-:Y:S02]  /*07c0*/  CS2R R246, SRZ ;  /* 0x0000000000f67805 */ /* 0x000fe4000001ff00 */
[----:B------:R-:W-:Y:S01]  /*07d0*/  CS2R R240, SRZ ;  /* 0x0000000000f07805 */ /* 0x000fe2000001ff00 */
[----:B------:R0:W-:Y:S01]  /*07e0*/  STL [R1+0x38], RZ ;  /* 0x000038ff01007387 */ /* 0x0001e20000100800 */
[----:B------:R-:W-:-:S02]  /*07f0*/  CS2R R242, SRZ ;  /* 0x0000000000f27805 */ /* 0x000fc4000001ff00 */
        /* <DEDUP_REMOVED lines=38> */
[----:B------:R0:W-:Y:S01]  /*0a60*/  STL [R1], RZ ;  /* 0x000000ff01007387 */ /* 0x0001e20000100800 */
        /* <DEDUP_REMOVED lines=24> */
[----:B------:R-:W-:Y:S01]  /*0bf0*/  UPLOP3.LUT UP1, UPT, UPT, UPT, UPT, 0x40, 0x4 ;  /* 0x000000000004789c */ /* 0x000fe20003f2e870 */
[----:B------:R-:W2:Y:S01]  /*0c00*/  LDCU UR10, c[0x0][0x388] ;  /* 0x00007100ff0a77ac */ /* 0x000ea20008000800 */
[----:B------:R-:W3:Y:S01]  /*0c10*/  LDCU.U8 UR25, c[0x0][0x410] ;  /* 0x00008200ff1977ac */ /* 0x000ee20008000000 */
[----:B------:R-:W4:Y:S01]  /*0c20*/  LDCU UR22, c[0x0][0x400] ;  /* 0x00008000ff1677ac */ /* 0x000f220008000800 */
[----:B------:R-:W0:Y:S01]  /*0c30*/  LDCU.64 UR4, c[0x0][0x470] ;  /* 0x00008e00ff0477ac */ /* 0x000e220008000a00 */
[----:B------:R-:W0:Y:S01]  /*0c40*/  LDCU.64 UR18, c[0x0][0x438] ;  /* 0x00008700ff1277ac */ /* 0x000e220008000a00 */
[----:B------:R-:W0:Y:S01]  /*0c50*/  LDCU.64 UR6, c[0x0][0x478] ;  /* 0x00008f00ff0677ac */ /* 0x000e220008000a00 */
[----:B------:R-:W0:Y:S01]  /*0c60*/  LDCU.128 UR12, c[0x0][0x3c0] ;  /* 0x00007800ff0c77ac */ /* 0x000e220008000c00 */
[----:B------:R-:W0:Y:S01]  /*0c70*/  LDCU.64 UR20, c[0x0][0x380] ;  /* 0x00007000ff1477ac */ /* 0x000e220008000a00 */
[----:B-1----:R-:W-:-:S11]  /*0c80*/  UISETP.NE.AND UP2, UPT, UR8, URZ, UPT ;  /* 0x000000ff0800728c */ /* 0x002fd6000bf45270 */
.L_x_461:
[----:B0-----:R-:W-:-:S06]  /*0c90*/  UIMAD.WIDE UR8, UR11, 0x4, UR12 ;  /* 0x000000040b0878a5 */ /* 0x001fcc000f8e020c */
[----:B-123--:R-:W-:Y:S02]  /*0ca0*/  MOV R148, UR8 ;  /* 0x0000000800947c02 */ /* 0x00efe40008000f00 */
[----:B------:R-:W-:Y:S01]  /*0cb0*/  MOV R149, UR9 ;  /* 0x0000000900957c02 */ /* 0x000fe20008000f00 */
[----:B------:R-:W-:-:S04]  /*0cc0*/  UIMAD.WIDE UR8, UR11, 0x4, UR14 ;  /* 0x000000040b0878a5 */ /* 0x000fc8000f8e020e */
[----:B------:R0:W3:Y:S02]  /*0cd0*/  LDG.E R9, desc[UR16][R148.64] ;  /* 0x0000001094097981 */ /* 0x0000e4000c1e1900 */
[----:B0-----:R-:W-:Y:S02]  /*0ce0*/  MOV R148, UR8 ;  /* 0x0000000800947c02 */ /* 0x001fe40008000f00 */
[----:B------:R-:W-:-:S05]  /*0cf0*/  MOV R149, UR9 ;  /* 0x0000000900957c02 */ /* 0x000fca0008000f00 */
[----:B------:R-:W4:Y:S01]  /*0d00*/  LDG.E R148, desc[UR16][R148.64] ;  /* 0x0000001094947981 */ /* 0x000f22000c1e1900 */
        /* <DEDUP_REMOVED lines=10> */
[----:B------:R-:W-:Y:S02]  /*0db0*/  R2UR UR24, R9 ;  /* 0x00000000091872ca */ /* 0x000fe400000e0000 */
[----:B------:R-:W-:-:S04]  /*0dc0*/  MOV R9, UR9 ;  /* 0x0000000900097c02 */ /* 0x000fc80008000f00 */
[----:B------:R-:W-:-:S04]  /*0dd0*/  LEA.HI.SX32 R9, R9, R156, 0x1d ;  /* 0x0000009c09097211 */ /* 0x000fc800078feaff */
[----:B------:R-:W-:Y:S02]  /*0de0*/  MOV R228, R9 ;  /* 0x0000000900e47202 */ /* 0x000fe40000000f00 */
[----:B----4-:R-:W-:Y:S01]  /*0df0*/  R2UR UR23, R148 ;  /* 0x00000000941772ca */ /* 0x010fe200000e0000 */
[----:B-----5:R-:W-:-:S14]  /*0e00*/  @!P4 BRA `(.L_x_412) ;  /* 0x00000008005cc947 */ /* 0x020fdc0003800000 */
[----:B------:R-:W0:Y:S01]  /*0e10*/  LDC.64 R152, c[0x0][0x3a8] ;  /* 0x0000ea00ff987b82 */ /* 0x000e220000000a00 */
[----:B------:R-:W2:Y:S04]  /*0e20*/  LDL.LU R173, [R1+0x30] ;  /* 0x0000300001ad7983 */ /* 0x000ea80000300800 */
[----:B------:R-:W3:Y:S03]  /*0e30*/  LDL.LU R188, [R1+0x34] ;  /* 0x0000340001bc7983 */ /* 0x000ee60000300800 */
[----:B------:R-:W1:Y:S01]  /*0e40*/  LDC.64 R148, c[0x0][0x430] ;  /* 0x00010c00ff947b82 */ /* 0x000e620000000a00 */
[----:B------:R-:W4:Y:S07]  /*0e50*/  LDL.LU R189, [R1+0x38] ;  /* 0x0000380001bd7983 */ /* 0x000f2e0000300800 */
[----:B------:R-:W1:Y:S01]  /*0e60*/  LDC.64 R156, c[0x0][0x428] ;  /* 0x00010a00ff9c7b82 */ /* 0x000e620000000a00 */
[----:B------:R-:W-:Y:S01]  /*0e70*/  ISETP.NE.U32.AND P0, PT, RZ, UR18, PT ;  /* 0x00000012ff007c0c */ /* 0x000fe2000bf05070 */
[----:B-----5:R-:W-:Y:S01]  /*0e80*/  HADD2.F32 R8, -RZ, R44.H0_H0 ;  /* 0x2000002cff087230 */ /* 0x020fe20000004100 */
[----:B------:R-:W4:Y:S01]  /*0e90*/  LDL.LU R252, [R1+0x3c] ;  /* 0x00003c0001fc7983 */ /* 0x000f220000300800 */
[----:B0-----:R-:W-:-:S04]  /*0ea0*/  IMAD.WIDE.U32 R152, R9, 0x10, R152 ;  /* 0x0000001009987825 */ /* 0x001fc800078e0098 */
[C---:B-1----:R-:W-:Y:S02]  /*0eb0*/  IMAD.WIDE.U32 R148, R9.reuse, 0x10, R148 ;  /* 0x0000001009947825 */ /* 0x042fe400078e0094 */
[----:B------:R-:W2:Y:S02]  /*0ec0*/  LDG.E.128 R152, desc[UR16][R152.64] ;  /* 0x0000001098987981 */ /* 0x000ea4000c1e1d00 */
[C---:B------:R-:W-:Y:S02]  /*0ed0*/  IMAD.WIDE.U32 R156, R9.reuse, 0x10, R156 ;  /* 0x00000010099c7825 */ /* 0x040fe400078e009c */
[----:B------:R-:W3:Y:S01]  /*0ee0*/  LDG.E.128 R148, desc[UR16][R148.64] ;  /* 0x0000001094947981 */ /* 0x000ee2000c1e1d00 */
[----:B------:R-:W-:Y:S01]  /*0ef0*/  ISETP.NE.AND.EX P0, PT, RZ, UR19, PT, P0 ;  /* 0x00000013ff007c0c */ /* 0x000fe2000bf05300 */
[----:B------:R-:W-:Y:S02]  /*0f00*/  HADD2.F32 R165, -RZ, R40.H0_H0 ;  /* 0x20000028ffa57230 */ /* 0x000fe40000004100 */
[----:B------:R-:W4:Y:S04]  /*0f10*/  LDL.LU R231, [R1+0x20] ;  /* 0x0000200001e77983 */ /* 0x000f280000300800 */
[----:B------:R-:W4:Y:S04]  /*0f20*/  LDG.E.128 R156, desc[UR16][R156.64] ;  /* 0x000000109c9c7981 */ /* 0x000f28000c1e1d00 */
[----:B------:R-:W4:Y:S02]  /*0f30*/  LDL.LU R230, [R1+0x24] ;  /* 0x0000240001e67983 */ /* 0x000f240000300800 */
[----:B------:R-:W0:Y:S02]  /*0f40*/  @P0 LDC.64 R10, c[0x0][0x438] ;  /* 0x00010e00ff0a0b82 */ /* 0x000e240000000a00 */
[----:B0-----:R-:W-:-:S05]  /*0f50*/  @P0 IMAD.WIDE.U32 R10, R9, 0x10, R10 ;  /* 0x00000010090a0825 */ /* 0x001fca00078e000a */
[----:B------:R0:W5:Y:S02]  /*0f60*/  @P0 LDG.E.128 R128, desc[UR16][R10.64] ;  /* 0x000000100a800981 */ /* 0x000164000c1e1d00 */
[----:B0-----:R-:W-:Y:S02]  /*0f70*/  HADD2.F32 R11, -RZ, R44.H1_H1 ;  /* 0x3000002cff0b7230 */ /* 0x001fe40000004100 */
[----:B--2---:R-:W-:-:S05]  /*0f80*/  HADD2.F32 R0, -RZ, R152.H0_H0 ;  /* 0x20000098ff007230 */ /* 0x004fca0000004100 */
[----:B------:R-:W-:Y:S01]  /*0f90*/  FADD.FTZ R0, R0, -UR24 ;  /* 0x8000001800007e21 */ /* 0x000fe20008010000 */
[----:B------:R-:W-:Y:S02]  /*0fa0*/  HADD2.F32 R152, -RZ, R152.H1_H1 ;  /* 0x30000098ff987230 */ /* 0x000fe40000004100 */
[--C-:B---3--:R-:W-:Y:S02]  /*0fb0*/  HADD2.F32 R13, -RZ, R148.reuse.H0_H0 ;  /* 0x20000094ff0d7230 */ /* 0x108fe40000004100 */
[----:B------:R-:W-:Y:S01]  /*0fc0*/  FMUL.FTZ R0, R0, UR23 ;  /* 0x0000001700007c20 */ /* 0x000fe20008410000 */
[----:B------:R-:W-:Y:S02]  /*0fd0*/  HADD2.F32 R148, -RZ, R148.H1_H1 ;  /* 0x30000094ff947230 */ /* 0x000fe40000004100 */
[-C--:B------:R-:W-:Y:S01]  /*0fe0*/  FMUL.FTZ R8, R8, R13.reuse ;  /* 0x0000000d08087220 */ /* 0x080fe20000410000 */
[----:B------:R-:W-:Y:S01]  /*0ff0*/  FADD.FTZ R96, R96, R13 ;  /* 0x0000000d60607221 */ /* 0x000fe20000010000 */
[----:B------:R-:W-:Y:S01]  /*1000*/  FFMA.FTZ R196, R0, R13, R196 ;  /* 0x0000000d00c47223 */ /* 0x000fe200000100c4 */
[----:B------:R-:W-:Y:S01]  /*1010*/  FADD.FTZ R13, R152, -UR24 ;  /* 0x80000018980d7e21 */ /* 0x000fe20008010000 */
[----:B----4-:R-:W-:-:S02]  /*1020*/  HADD2.F32 R163, -RZ, R156.H0_H0 ;  /* 0x2000009cffa37230 */ /* 0x010fc40000004100 */
[-C--:B------:R-:W-:Y:S01]  /*1030*/  FMUL.FTZ R12, R11, R148.reuse ;  /* 0x000000940b0c7220 */ /* 0x080fe20000410000 */
[----:B------:R-:W-:Y:S01]  /*1040*/  FMUL.FTZ R13, R13, UR23 ;  /* 0x000000170d0d7c20 */ /* 0x000fe20008410000 */
[----:B------:R-:W-:Y:S02]  /*1050*/  HADD2.F32 R156, -RZ, R156.H1_H1 ;  /* 0x3000009cff9c7230 */ /* 0x000fe40000004100 */
[----:B------:R-:W-:Y:S02]  /*1060*/  HADD2.F32 R11, -RZ, R40.H1_H1 ;  /* 0x30000028ff0b7230 */ /* 0x000fe40000004100 */
[-C--:B------:R-:W-:Y:S01]  /*1070*/  FFMA.FTZ R8, R165, R163.reuse, R8 ;  /* 0x000000a3a5087223 */ /* 0x080fe20000010008 */
[----:B------:R-:W-:Y:S02]  /*1080*/  HADD2.F32 R10, -RZ, R153.H0_H0 ;  /* 0x20000099ff0a7230 */ /* 0x000fe40000004100 */
[----:B------:R-:W-:Y:S01]  /*1090*/  FADD.FTZ R232, R232, R163 ;  /* 0x000000a3e8e87221 */ /* 0x000fe20000010000 */
[----:B------:R-:W-:Y:S01]  /*10a0*/  FFMA.FTZ R173, R0, R163, R173 ;  /* 0x000000a300ad7223 */ /* 0x000fe200000100ad */
[----:B------:R-:W-:Y:S01]  /*10b0*/  FADD.FTZ R97, R97, R148 ;  /* 0x0000009461617221 */ /* 0x000fe20000010000 */
[----:B------:R-:W-:Y:S01]  /*10c0*/  FFMA.FTZ R197, R13, R148, R197 ;  /* 0x000000940dc57223 */ /* 0x000fe200000100c5 */
[----:B------:R-:W-:-:S02]  /*10d0*/  HADD2.F32 R148, -RZ, R45.H0_H0 ;  /* 0x2000002dff947230 */ /* 0x000fc40000004100 */
[----:B------:R-:W-:Y:S02]  /*10e0*/  HADD2.F32 R163, -RZ, R149.H0_H0 ;  /* 0x20000095ffa37230 */ /* 0x000fe40000004100 */
[-C--:B------:R-:W-:Y:S01]  /*10f0*/  FFMA.FTZ R12, R11, R156.reuse, R12 ;  /* 0x0000009c0b0c7223 */ /* 0x080fe2000001000c */
[----:B------:R-:W-:Y:S02]  /*1100*/  FADD.FTZ R11, R10, -UR24 ;  /* 0x800000180a0b7e21 */ /* 0x000fe40008010000 */
[----:B------:R-:W-:Y:S01]  /*1110*/  FMUL.FTZ R165, R148, R163 ;  /* 0x000000a394a57220 */ /* 0x000fe20000410000 */
[----:B------:R-:W-:Y:S02]  /*1120*/  HADD2.F32 R148, -RZ, R157.H0_H0 ;  /* 0x2000009dff947230 */ /* 0x000fe40000004100 */
[----:B------:R-:W-:Y:S01]  /*1130*/  FMUL.FTZ R11, R11, UR23 ;  /* 0x000000170b0b7c20 */ /* 0x000fe20008410000 */
[----:B------:R-:W-:Y:S01]  /*1140*/  FFMA.FTZ R188, R13, R156, R188 ;  /* 0x0000009c0dbc7223 */ /* 0x000fe200000100bc */
[----:B------:R-:W-:-:S02]  /*1150*/  HADD2.F32 R153, -RZ, R153.H1_H1 ;  /* 0x30000099ff997230 */ /* 0x000fc40000004100 */
[-C--:B------:R-:W-:Y:S01]  /*1160*/  FFMA.FTZ R189, R11, R148.reuse, R189 ;  /* 0x000000940bbd7223 */ /* 0x080fe200000100bd */
[----:B------:R0:W-:Y:S01]  /*1170*/  STL [R1+0x30], R173 ;  /* 0x000030ad01007387 */ /* 0x0001e20000100800 */
[----:B------:R-:W-:Y:S02]  /*1180*/  HADD2.F32 R10, -RZ, R41.H0_H0 ;  /* 0x20000029ff0a7230 */ /* 0x000fe40000004100 */
[----:B------:R-:W-:Y:S01]  /*1190*/  FADD.FTZ R233, R233, R156 ;  /* 0x0000009ce9e97221 */ /* 0x000fe20000010000 */
[----:B------:R-:W-:Y:S01]  /*11a0*/  FADD.FTZ R153, R153, -UR24 ;  /* 0x8000001899997e21 */ /* 0x000fe20008010000 */
[----:B------:R1:W-:Y:S04]  /*11b0*/  STL [R1+0x34], R188 ;  /* 0x000034bc01007387 */ /* 0x0003e80000100800 */
[----:B------:R2:W-:Y:S01]  /*11c0*/  STL [R1+0x38], R189 ;  /* 0x000038bd01007387 */ /* 0x0005e20000100800 */
[----:B------:R-:W-:-:S03]  /*11d0*/  FFMA.FTZ R10, R10, R148, R165 ;  /* 0x000000940a0a7223 */ /* 0x000fc600000100a5 */
[----:B------:R-:W3:Y:S01]  /*11e0*/  LDL.LU R156, [R1+0x28] ;  /* 0x00002800019c7983 */ /* 0x000ee20000300800 */
[----:B------:R-:W-:-:S03]  /*11f0*/  FMUL.FTZ R165, R153, UR23 ;  /* 0x0000001799a57c20 */ /* 0x000fc60008410000 */
[----:B------:R-:W4:Y:S01]  /*1200*/  LDL.LU R153, [R1+0x2c] ;  /* 0x00002c0001997983 */ /* 0x000f220000300800 */
[----:B------:R-:W-:Y:S01]  /*1210*/  FADD.FTZ R234, R234, R148 ;  /* 0x00000094eaea7221 */ /* 0x000fe20000010000 */
[----:B------:R-:W-:Y:S02]  /*1220*/  HADD2.F32 R148, -RZ, R149.H1_H1 ;  /* 0x30000095ff947230 */ /* 0x000fe40000004100 */
[----:B------:R-:W-:Y:S02]  /*1230*/  HADD2.F32 R149, -RZ, R45.H1_H1 ;  /* 0x3000002dff957230 */ /* 0x000fe40000004100 */
[----:B------:R-:W-:Y:S01]  /*1240*/  FADD.FTZ R98, R98, R163 ;  /* 0x000000a362627221 */ /* 0x000fe20000010000 */
[----:B------:R-:W-:Y:S01]  /*1250*/  FFMA.FTZ R198, R11, R163, R198 ;  /* 0x000000a30bc67223 */ /* 0x000fe200000100c6 */
[----:B------:R-:W-:Y:S02]  /*1260*/  HADD2.F32 R163, -RZ, R154.H0_H0 ;  /* 0x2000009affa37230 */ /* 0x000fe40000004100 */
[----:B------:R-:W-:-:S02]  /*1270*/  HADD2.F32 R152, -RZ, R157.H1_H1 ;  /* 0x3000009dff987230 */ /* 0x000fc40000004100 */
[-C--:B------:R-:W-:Y:S01]  /*1280*/  FMUL.FTZ R149, R149, R148.reuse ;  /* 0x0000009495957220 */ /* 0x080fe20000410000 */
[----:B------:R-:W-:Y:S02]  /*1290*/  HADD2.F32 R164, -RZ, R41.H1_H1 ;  /* 0x30000029ffa47230 */ /* 0x000fe40000004100 */
[----:B------:R-:W-:Y:S01]  /*12a0*/  FADD.FTZ R163, R163, -UR24 ;  /* 0x80000018a3a37e21 */ /* 0x000fe20008010000 */
[----:B------:R-:W-:Y:S01]  /*12b0*/  FADD.FTZ R99, R99, R148 ;  /* 0x0000009463637221 */ /* 0x000fe20000010000 */
[----:B------:R-:W-:Y:S01]  /*12c0*/  FFMA.FTZ R199, R165, R148, R199 ;  /* 0x00000094a5c77223 */ /* 0x000fe200000100c7 */
[----:B------:R-:W-:Y:S02]  /*12d0*/  HADD2.F32 R148, -RZ, R150.H0_H0 ;  /* 0x20000096ff947230 */ /* 0x000fe40000004100 */
[----:B------:R-:W-:Y:S01]  /*12e0*/  FFMA.FTZ R164, R164, R152, R149 ;  /* 0x00000098a4a47223 */ /* 0x000fe20000010095 */
[----:B------:R-:W-:Y:S02]  /*12f0*/  HADD2.F32 R149, -RZ, R46.H0_H0 ;  /* 0x2000002eff957230 */ /* 0x000fe40000004100 */
[----:B------:R-:W-:Y:S01]  /*1300*/  FMUL.FTZ R163, R163, UR23 ;  /* 0x00000017a3a37c20 */ /* 0x000fe20008410000 */
[----:B------:R-:W-:-:S02]  /*1310*/  HADD2.F32 R150, -RZ, R150.H1_H1 ;  /* 0x30000096ff967230 */ /* 0x000fc40000004100 */
[----:B------:R-:W-:Y:S02]  /*1320*/  HADD2.F32 R171, -RZ, R46.H1_H1 ;  /* 0x3000002effab7230 */ /* 0x000fe40000004100 */
[----:B------:R-:W-:Y:S01]  /*1330*/  FMUL.FTZ R162, R149, R148 ;  /* 0x0000009495a27220 */ /* 0x000fe20000410000 */
[----:B------:R-:W-:Y:S02]  /*1340*/  HADD2.F32 R154, -RZ, R154.H1_H1 ;  /* 0x3000009aff9a7230 */ /* 0x000fe40000004100 */
[----:B------:R-:W-:Y:S01]  /*1350*/  FADD.FTZ R235, R235, R152 ;  /* 0x00000098ebeb7221 */ /* 0x000fe20000010000 */
[----:B------:R-:W-:Y:S01]  /*1360*/  FFMA.FTZ R252, R165, R152, R252 ;  /* 0x00000098a5fc7223 */ /* 0x000fe200000100fc */
[----:B------:R-:W-:Y:S02]  /*1370*/  HADD2.F32 R149, -RZ, R158.H0_H0 ;  /* 0x2000009eff957230 */ /* 0x000fe40000004100 */
[----:B------:R-:W-:Y:S01]  /*1380*/  FADD.FTZ R100, R100, R148 ;  /* 0x0000009464647221 */ /* 0x000fe20000010000 */
[----:B------:R-:W-:Y:S01]  /*1390*/  FFMA.FTZ R76, R163, R148, R76 ;  /* 0x00000094a34c7223 */ /* 0x000fe2000001004c */
[----:B------:R-:W-:-:S02]  /*13a0*/  HADD2.F32 R152, -RZ, R42.H0_H0 ;  /* 0x2000002aff987230 */ /* 0x000fc40000004100 */
[----:B------:R-:W-:Y:S01]  /*13b0*/  FMUL.FTZ R171, R171, R150 ;  /* 0x00000096abab7220 */ /* 0x000fe20000410000 */
[----:B------:R-:W-:Y:S02]  /*13c0*/  HADD2.F32 R158, -RZ, R158.H1_H1 ;  /* 0x3000009eff9e7230 */ /* 0x000fe40000004100 */
[----:B------:R-:W-:Y:S02]  /*13d0*/  HADD2.F32 R148, -RZ, R42.H1_H1 ;  /* 0x3000002aff947230 */ /* 0x000fe40000004100 */
[----:B------:R-:W-:Y:S01]  /*13e0*/  FADD.FTZ R154, R154, -UR24 ;  /* 0x800000189a9a7e21 */ /* 0x000fe20008010000 */
[----:B0-----:R-:W-:Y:S02]  /*13f0*/  HADD2.F32 R173, -RZ, R155.H0_H0 ;  /* 0x2000009bffad7230 */ /* 0x001fe40000004100 */
[-C--:B------:R-:W-:Y:S01]  /*1400*/  FFMA.FTZ R162, R152, R149.reuse, R162 ;  /* 0x0000009598a27223 */ /* 0x080fe200000100a2 */
[----:B------:R-:W-:Y:S01]  /*1410*/  FADD.FTZ R224, R224, R149 ;  /* 0x00000095e0e07221 */ /* 0x000fe20000010000 */
[----:B------:R-:W-:Y:S01]  /*1420*/  FFMA.FTZ R231, R163, R149, R231 ;  /* 0x00000095a3e77223 */ /* 0x000fe200000100e7 */
[----:B------:R-:W-:Y:S01]  /*1430*/  FFMA.FTZ R171, R148, R158, R171 ;  /* 0x0000009e94ab7223 */ /* 0x000fe200000100ab */
[----:B------:R-:W-:-:S02]  /*1440*/  HADD2.F32 R149, -RZ, R47.H0_H0 ;  /* 0x2000002fff957230 */ /* 0x000fc40000004100 */
[----:B------:R-:W-:Y:S01]  /*1450*/  FMUL.FTZ R170, R154, UR23 ;  /* 0x000000179aaa7c20 */ /* 0x000fe20008410000 */
[----:B------:R-:W-:Y:S02]  /*1460*/  HADD2.F32 R148, -RZ, R151.H0_H0 ;  /* 0x20000097ff947230 */ /* 0x000fe40000004100 */
[----:B------:R-:W-:Y:S01]  /*1470*/  FADD.FTZ R173, R173, -UR24 ;  /* 0x80000018adad7e21 */ /* 0x000fe20008010000 */
[----:B-1----:R-:W-:Y:S02]  /*1480*/  HADD2.F32 R188, -RZ, R155.H1_H1 ;  /* 0x3000009bffbc7230 */ /* 0x002fe40000004100 */
[----:B------:R-:W-:Y:S01]  /*1490*/  FADD.FTZ R101, R101, R150 ;  /* 0x0000009665657221 */ /* 0x000fe20000010000 */
[----:B------:R-:W-:Y:S01]  /*14a0*/  FFMA.FTZ R77, R170, R150, R77 ;  /* 0x00000096aa4d7223 */ /* 0x000fe2000001004d */
[----:B------:R-:W-:Y:S01]  /*14b0*/  FMUL.FTZ R172, R149, R148 ;  /* 0x0000009495ac7220 */ /* 0x000fe20000410000 */
[----:B------:R-:W-:Y:S02]  /*14c0*/  HADD2.F32 R150, -RZ, R43.H0_H0 ;  /* 0x2000002bff967230 */ /* 0x000fe40000004100 */
[----:B------:R-:W-:Y:S01]  /*14d0*/  FMUL.FTZ R173, R173, UR23 ;  /* 0x00000017adad7c20 */ /* 0x000fe20008410000 */
[----:B------:R-:W-:-:S02]  /*14e0*/  HADD2.F32 R149, -RZ, R159.H0_H0 ;  /* 0x2000009fff957230 */ /* 0x000fc40000004100 */
[----:B------:R-:W-:Y:S01]  /*14f0*/  FADD.FTZ R188, R188, -UR24 ;  /* 0x80000018bcbc7e21 */ /* 0x000fe20008010000 */
[----:B------:R-:W-:Y:S02]  /*1500*/  HADD2.F32 R159, -RZ, R159.H1_H1 ;  /* 0x3000009fff9f7230 */ /* 0x000fe40000004100 */
[----:B------:R-:W-:Y:S01]  /*1510*/  FFMA.FTZ R172, R150, R149, R172 ;  /* 0x0000009596ac7223 */ /* 0x000fe200000100ac */
[----:B------:R-:W-:Y:S01]  /*1520*/  FADD.FTZ R226, R226, R149 ;  /* 0x00000095e2e27221 */ /* 0x000fe20000010000 */
[----:B------:R-:W-:Y:S01]  /*1530*/  FMUL.FTZ R188, R188, UR23 ;  /* 0x00000017bcbc7c20 */ /* 0x000fe20008410000 */
[----:B------:R-:W-:Y:S01]  /*1540*/  FFMA.FTZ R150, R0, R8, RZ ;  /* 0x0000000800967223 */ /* 0x000fe200000100ff */
[----:B------:R-:W-:Y:S01]  /*1550*/  FFMA.FTZ R230, R170, R158, R230 ;  /* 0x0000009eaae67223 */ /* 0x000fe200000100e6 */
[----:B------:R0:W-:Y:S01]  /*1560*/  STL [R1+0x3c], R252 ;  /* 0x00003cfc01007387 */ /* 0x0001e20000100800 */
[----:B------:R-:W-:Y:S02]  /*1570*/  HADD2.F32 R151, -RZ, R151.H1_H1 ;  /* 0x30000097ff977230 */ /* 0x000fe40000004100 */
[----:B------:R-:W-:Y:S01]  /*1580*/  FFMA.FTZ R150, R13, R12, R150 ;  /* 0x0000000c0d967223 */ /* 0x000fe20000010096 */
[----:B--2---:R-:W-:Y:S01]  /*1590*/  HADD2.F32 R189, -RZ, R47.H1_H1 ;  /* 0x3000002fffbd7230 */ /* 0x004fe20000004100 */
[----:B------:R0:W-:Y:S01]  /*15a0*/  STL [R1+0x20], R231 ;  /* 0x000020e701007387 */ /* 0x0001e20000100800 */
[----:B------:R-:W-:Y:S01]  /*15b0*/  FADD.FTZ R102, R102, R148 ;  /* 0x0000009466667221 */ /* 0x000fe20000010000 */
[----:B------:R-:W-:-:S02]  /*15c0*/  FFMA.FTZ R78, R173, R148, R78 ;  /* 0x00000094ad4e7223 */ /* 0x000fc4000001004e */
[----:B------:R0:W-:Y:S01]  /*15d0*/  STL [R1+0x24], R230 ;  /* 0x000024e601007387 */ /* 0x0001e20000100800 */
[----:B------:R-:W-:Y:S01]  /*15e0*/  FFMA.FTZ R150, R11, R10, R150 ;  /* 0x0000000a0b967223 */ /* 0x000fe20000010096 */
[----:B------:R-:W-:Y:S02]  /*15f0*/  HADD2.F32 R148, -RZ, R43.H1_H1 ;  /* 0x3000002bff947230 */ /* 0x000fe40000004100 */
[----:B------:R-:W-:Y:S01]  /*1600*/  FMUL.FTZ R189, R189, R151 ;  /* 0x00000097bdbd7220 */ /* 0x000fe20000410000 */
[----:B------:R-:W-:Y:S01]  /*1610*/  FFMA.FTZ R150, R165, R164, R150 ;  /* 0x000000a4a5967223 */ /* 0x000fe20000010096 */
[----:B------:R-:W-:Y:S02]  /*1620*/  FADD.FTZ R103, R103, R151 ;  /* 0x0000009767677221 */ /* 0x000fe40000010000 */
[----:B------:R-:W-:Y:S01]  /*1630*/  FFMA.FTZ R189, R148, R159, R189 ;  /* 0x0000009f94bd7223 */ /* 0x000fe200000100bd */
[C---:B------:R-:W-:Y:S01]  /*1640*/  FFMA.FTZ R79, R188.reuse, R151, R79 ;  /* 0x00000097bc4f7223 */ /* 0x040fe2000001004f */
[----:B------:R-:W-:Y:S01]  /*1650*/  FFMA.FTZ R151, R163, R162, R150 ;  /* 0x000000a2a3977223 */ /* 0x000fe20000010096 */
[----:B------:R-:W-:Y:S01]  /*1660*/  FADD.FTZ R225, R225, R158 ;  /* 0x0000009ee1e17221 */ /* 0x000fe20000010000 */
[----:B------:R-:W-:Y:S01]  /*1670*/  FADD.FTZ R227, R227, R159 ;  /* 0x0000009fe3e37221 */ /* 0x000fe20000010000 */
[----:B------:R-:W-:Y:S01]  /*1680*/  IADD3 R228, PT, PT, R9, 0x100, RZ ;  /* 0x0000010009e47810 */ /* 0x000fe20007ffe0ff */
[----:B---3--:R-:W-:Y:S01]  /*1690*/  FFMA.FTZ R156, R173, R149, R156 ;  /* 0x00000095ad9c7223 */ /* 0x008fe2000001009c */
[----:B------:R-:W-:Y:S01]  /*16a0*/  FADD.FTZ R149, RZ, R8 ;  /* 0x00000008ff957221 */ /* 0x000fe20000010000 */
[----:B----4-:R-:W-:-:S03]  /*16b0*/  FFMA.FTZ R153, R188, R159, R153 ;  /* 0x0000009fbc997223 */ /* 0x010fc60000010099 */
[----:B------:R-:W-:Y:S01]  /*16c0*/  FADD.FTZ R149, R149, R12 ;  /* 0x0000000c95957221 */ /* 0x000fe20000010000 */
[----:B------:R0:W-:Y:S03]  /*16d0*/  STL [R1+0x28], R156 ;  /* 0x0000289c01007387 */ /* 0x0001e60000100800 */
[----:B------:R-:W-:Y:S01]  /*16e0*/  FADD.FTZ R149, R149, R10 ;  /* 0x0000000a95957221 */ /* 0x000fe20000010000 */
[----:B------:R0:W-:Y:S03]  /*16f0*/  STL [R1+0x2c], R153 ;  /* 0x00002c9901007387 */ /* 0x0001e60000100800 */
[----:B------:R-:W-:-:S04]  /*1700*/  FADD.FTZ R149, R149, R164 ;  /* 0x000000a495957221 */ /* 0x000fc80000010000 */
[----:B------:R-:W-:-:S04]  /*1710*/  FADD.FTZ R148, R149, R162 ;  /* 0x000000a295947221 */ /* 0x000fc80000010000 */
[----:B------:R-:W-:Y:S01]  /*1720*/  FADD.FTZ R149, R148, R171 ;  /* 0x000000ab94957221 */ /* 0x000fe20000010000 */
[----:B------:R-:W-:-:S03]  /*1730*/  FFMA.FTZ R148, R170, R171, R151 ;  /* 0x000000abaa947223 */ /* 0x000fc60000010097 */
[----:B------:R-:W-:Y:S01]  /*1740*/  FADD.FTZ R194, R149, R172 ;  /* 0x000000ac95c27221 */ /* 0x000fe20000010000 */
[----:B------:R-:W-:-:S03]  /*1750*/  FFMA.FTZ R195, R173, R172, R148 ;  /* 0x000000acadc37223 */ /* 0x000fc60000010094 */
[----:B------:R-:W-:Y:S01]  /*1760*/  FADD.FTZ R194, R194, R189 ;  /* 0x000000bdc2c27221 */ /* 0x000fe20000010000 */
[----:B0-----:R-:W-:-:S07]  /*1770*/  FFMA.FTZ R195, R188, R189, R195 ;  /* 0x000000bdbcc37223 */ /* 0x001fce00000100c3 */
.L_x_412:
[----:B------:R-:W-:Y:S05]  /*1780*/  BSYNC.RECONVERGENT B0 ;  /* 0x0000000000007941 */ /* 0x000fea0003800200 */
.L_x_411:
[----:B------:R-:W-:Y:S04]  /*1790*/  BSSY.RECONVERGENT B0, `(.L_x_413) ;  /* 0x0000099000007945 */ /* 0x000fe80003800200 */
[----:B------:R-:W-:Y:S05]  /*17a0*/  @!P1 BRA `(.L_x_414) ;  /* 0x00000008005c9947 */ /* 0x000fea0003800000 */
[----:B------:R-:W0:Y:S01]  /*17b0*/  LDC.64 R148, c[0x0][0x430] ;  /* 0x00010c00ff947b82 */ /* 0x000e220000000a00 */
[----:B------:R-:W2:Y:S04]  /*17c0*/  LDL.LU R177, [R1+0x10] ;  /* 0x0000100001b17983 */ /* 0x000ea80000300800 */
[----:B------:R-:W3:Y:S03]  /*17d0*/  LDL.LU R186, [R1+0x14] ;  /* 0x0000140001ba7983 */ /* 0x000ee60000300800 */
[----:B------:R-:W1:Y:S01]  /*17e0*/  LDC.64 R152, c[0x0][0x3a8] ;  /* 0x0000ea00ff987b82 */ /* 0x000e620000000a00 */
[----:B------:R-:W4:Y:S07]  /*17f0*/  LDL.LU R190, [R1+0x18] ;  /* 0x0000180001be7983 */ /* 0x000f2e0000300800 */
[----:B------:R-:W1:Y:S01]  /*1800*/  LDC.64 R156, c[0x0][0x428] ;  /* 0x00010a00ff9c7b82 */ /* 0x000e620000000a00 */
[----:B-----5:R-:W-:Y:S01]  /*1810*/  HADD2.F32 R15, -RZ, R52.H0_H0 ;  /* 0x20000034ff0f7230 */ /* 0x020fe20000004100 */
[----:B------:R-:W4:Y:S04]  /*1820*/  LDL.LU R252, [R1+0x1c] ;  /* 0x00001c0001fc7983 */ /* 0x000f280000300800 */
[----:B------:R-:W4:Y:S01]  /*1830*/  LDL.LU R231, [R1] ;  /* 0x0000000001e77983 */ /* 0x000f220000300800 */
[----:B0-----:R-:W-:-:S03]  /*1840*/  IMAD.WIDE.U32 R148, R228, 0x10, R148 ;  /* 0x00000010e4947825 */ /* 0x001fc600078e0094 */
[----:B------:R-:W4:Y:S04]  /*1850*/  LDL.LU R230, [R1+0x4] ;  /* 0x0000040001e67983 */ /* 0x000f280000300800 */
[----:B------:R-:W2:Y:S01]  /*1860*/  LDG.E.128 R148, desc[UR16][R148.64] ;  /* 0x0000001094947981 */ /* 0x000ea2000c1e1d00 */
[----:B-1----:R-:W-:-:S06]  /*1870*/  IMAD.WIDE.U32 R152, R228, 0x10, R152 ;  /* 0x00000010e4987825 */ /* 0x002fcc00078e0098 */
[----:B------:R-:W3:Y:S01]  /*1880*/  LDG.E.128 R152, desc[UR16][R152.64] ;  /* 0x0000001098987981 */ /* 0x000ee2000c1e1d00 */
[----:B------:R-:W-:-:S06]  /*1890*/  IMAD.WIDE.U32 R156, R228, 0x10, R156 ;  /* 0x00000010e49c7825 */ /* 0x000fcc00078e009c */
[----:B------:R-:W4:Y:S01]  /*18a0*/  LDG.E.128 R156, desc[UR16][R156.64] ;  /* 0x000000109c9c7981 */ /* 0x000f22000c1e1d00 */
[----:B--2---:R-:W-:-:S05]  /*18b0*/  HADD2.F32 R14, -RZ, R148.H0_H0 ;  /* 0x20000094ff0e7230 */ /* 0x004fca0000004100 */
[----:B------:R-:W-:Y:S01]  /*18c0*/  FMUL.FTZ R6, R15, R14 ;  /* 0x0000000e0f067220 */ /* 0x000fe20000410000 */
[----:B---3--:R-:W-:Y:S02]  /*18d0*/  HADD2.F32 R7, -RZ, R152.H0_H0 ;  /* 0x20000098ff077230 */ /* 0x008fe40000004100 */
[----:B------:R-:W-:-:S03]  /*18e0*/  HADD2.F32 R15, -RZ, R48.H0_H0 ;  /* 0x20000030ff0f7230 */ /* 0x000fc60000004100 */
[----:B------:R-:W-:Y:S01]  /*18f0*/  FADD.FTZ R7, R7, -UR24 ;  /* 0x8000001807077e21 */ /* 0x000fe20008010000 */
[----:B----4-:R-:W-:-:S03]  /*1900*/  HADD2.F32 R16, -RZ, R156.H0_H0 ;  /* 0x2000009cff107230 */ /* 0x010fc60000004100 */
[----:B------:R-:W-:Y:S01]  /*1910*/  FMUL.FTZ R7, R7, UR23 ;  /* 0x0000001707077c20 */ /* 0x000fe20008410000 */
[----:B------:R-:W-:Y:S02]  /*1920*/  HADD2.F32 R148, -RZ, R148.H1_H1 ;  /* 0x30000094ff947230 */ /* 0x000fe40000004100 */
[-C--:B------:R-:W-:Y:S01]  /*1930*/  FFMA.FTZ R6, R15, R16.reuse, R6 ;  /* 0x000000100f067223 */ /* 0x080fe20000010006 */
[----:B------:R-:W-:Y:S02]  /*1940*/  HADD2.F32 R15, -RZ, R52.H1_H1 ;  /* 0x30000034ff0f7230 */ /* 0x000fe40000004100 */
[----:B------:R-:W-:Y:S01]  /*1950*/  FADD.FTZ R220, R220, R16 ;  /* 0x00000010dcdc7221 */ /* 0x000fe20000010000 */
[C---:B------:R-:W-:Y:S01]  /*1960*/  FFMA.FTZ R177, R7.reuse, R16, R177 ;  /* 0x0000001007b17223 */ /* 0x040fe200000100b1 */
[----:B------:R-:W-:Y:S01]  /*1970*/  FADD.FTZ R36, R36, R14 ;  /* 0x0000000e24247221 */ /* 0x000fe20000010000 */
[----:B------:R-:W-:Y:S01]  /*1980*/  FFMA.FTZ R32, R7, R14, R32 ;  /* 0x0000000e07207223 */ /* 0x000fe20000010020 */
[----:B------:R-:W-:-:S02]  /*1990*/  HADD2.F32 R14, -RZ, R152.H1_H1 ;  /* 0x30000098ff0e7230 */ /* 0x000fc40000004100 */
[----:B------:R-:W-:Y:S01]  /*19a0*/  FMUL.FTZ R15, R15, R148 ;  /* 0x000000940f0f7220 */ /* 0x000fe20000410000 */
[----:B------:R-:W-:Y:S02]  /*19b0*/  HADD2.F32 R156, -RZ, R156.H1_H1 ;  /* 0x3000009cff9c7230 */ /* 0x000fe40000004100 */
[----:B------:R-:W-:Y:S02]  /*19c0*/  HADD2.F32 R16, -RZ, R48.H1_H1 ;  /* 0x30000030ff107230 */ /* 0x000fe40000004100 */
[----:B------:R-:W-:-:S03]  /*19d0*/  FADD.FTZ R14, R14, -UR24 ;  /* 0x800000180e0e7e21 */ /* 0x000fc60008010000 */
[----:B------:R-:W-:Y:S01]  /*19e0*/  FFMA.FTZ R15, R16, R156, R15 ;  /* 0x0000009c100f7223 */ /* 0x000fe2000001000f */
[----:B------:R-:W-:Y:S02]  /*19f0*/  HADD2.F32 R16, -RZ, R153.H0_H0 ;  /* 0x20000099ff107230 */ /* 0x000fe40000004100 */
[----:B------:R-:W-:Y:S01]  /*1a00*/  FMUL.FTZ R14, R14, UR23 ;  /* 0x000000170e0e7c20 */ /* 0x000fe20008410000 */
[----:B------:R-:W-:Y:S02]  /*1a10*/  FADD.FTZ R37, R37, R148 ;  /* 0x0000009425257221 */ /* 0x000fe40000010000 */
[----:B------:R-:W-:Y:S01]  /*1a20*/  FADD.FTZ R16, R16, -UR24 ;  /* 0x8000001810107e21 */ /* 0x000fe20008010000 */
[----:B------:R-:W-:Y:S01]  /*1a30*/  FFMA.FTZ R33, R14, R148, R33 ;  /* 0x000000940e217223 */ /* 0x000fe20000010021 */
[----:B------:R-:W-:Y:S02]  /*1a40*/  HADD2.F32 R148, -RZ, R157.H0_H0 ;  /* 0x2000009dff947230 */ /* 0x000fe40000004100 */
[----:B------:R-:W-:Y:S01]  /*1a50*/  FMUL.FTZ R16, R16, UR23 ;  /* 0x0000001710107c20 */ /* 0x000fe20008410000 */
[----:B------:R-:W-:-:S03]  /*1a60*/  FFMA.FTZ R186, R14, R156, R186 ;  /* 0x0000009c0eba7223 */ /* 0x000fc600000100ba */
[----:B------:R-:W-:Y:S01]  /*1a70*/  FFMA.FTZ R190, R16, R148, R190 ;  /* 0x0000009410be7223 */ /* 0x000fe200000100be */
[----:B------:R0:W-:Y:S01]  /*1a80*/  STL [R1+0x10], R177 ;  /* 0x000010b101007387 */ /* 0x0001e20000100800 */
[----:B------:R-:W-:-:S03]  /*1a90*/  FADD.FTZ R221, R221, R156 ;  /* 0x0000009cdddd7221 */ /* 0x000fc60000010000 */
[----:B------:R1:W-:Y:S04]  /*1aa0*/  STL [R1+0x14], R186 ;  /* 0x000014ba01007387 */ /* 0x0003e80000100800 */
[----:B------:R2:W-:Y:S04]  /*1ab0*/  STL [R1+0x18], R190 ;  /* 0x000018be01007387 */ /* 0x0005e80000100800 */
[----:B------:R-:W3:Y:S01]  /*1ac0*/  LDL.LU R156, [R1+0x8] ;  /* 0x00000800019c7983 */ /* 0x000ee20000300800 */
[----:B------:R-:W-:Y:S02]  /*1ad0*/  HADD2.F32 R17, -RZ, R53.H0_H0 ;  /* 0x20000035ff117230 */ /* 0x000fe40000004100 */
[----:B------:R-:W-:-:S02]  /*1ae0*/  HADD2.F32 R31, -RZ, R149.H0_H0 ;  /* 0x20000095ff1f7230 */ /* 0x000fc40000004100 */
[----:B------:R-:W-:Y:S02]  /*1af0*/  HADD2.F32 R30, -RZ, R49.H0_H0 ;  /* 0x20000031ff1e7230 */ /* 0x000fe40000004100 */
[----:B------:R-:W-:Y:S02]  /*1b00*/  HADD2.F32 R149, -RZ, R149.H1_H1 ;  /* 0x30000095ff957230 */ /* 0x000fe40000004100 */
[----:B------:R-:W-:Y:S01]  /*1b10*/  FMUL.FTZ R17, R17, R31 ;  /* 0x0000001f11117220 */ /* 0x000fe20000410000 */
[----:B------:R-:W-:Y:S02]  /*1b20*/  HADD2.F32 R161, -RZ, R153.H1_H1 ;  /* 0x30000099ffa17230 */ /* 0x000fe40000004100 */
[----:B------:R-:W-:Y:S02]  /*1b30*/  HADD2.F32 R160, -RZ, R53.H1_H1 ;  /* 0x30000035ffa07230 */ /* 0x000fe40000004100 */
[----:B------:R-:W-:Y:S01]  /*1b40*/  FFMA.FTZ R17, R30, R148, R17 ;  /* 0x000000941e117223 */ /* 0x000fe20000010011 */
[----:B------:R-:W-:-:S02]  /*1b50*/  HADD2.F32 R157, -RZ, R157.H1_H1 ;  /* 0x3000009dff9d7230 */ /* 0x000fc40000004100 */
[----:B------:R-:W-:Y:S01]  /*1b60*/  FADD.FTZ R161, R161, -UR24 ;  /* 0x80000018a1a17e21 */ /* 0x000fe20008010000 */
[----:B------:R-:W-:Y:S02]  /*1b70*/  HADD2.F32 R30, -RZ, R49.H1_H1 ;  /* 0x30000031ff1e7230 */ /* 0x000fe40000004100 */
[----:B------:R-:W-:Y:S01]  /*1b80*/  FMUL.FTZ R160, R160, R149 ;  /* 0x00000095a0a07220 */ /* 0x000fe20000410000 */
[----:B------:R-:W-:Y:S02]  /*1b90*/  HADD2.F32 R174, -RZ, R154.H1_H1 ;  /* 0x3000009affae7230 */ /* 0x000fe40000004100 */
[----:B------:R-:W-:Y:S01]  /*1ba0*/  FMUL.FTZ R161, R161, UR23 ;  /* 0x00000017a1a17c20 */ /* 0x000fe20008410000 */
[----:B------:R-:W-:Y:S02]  /*1bb0*/  HADD2.F32 R152, -RZ, R150.H0_H0 ;  /* 0x20000096ff987230 */ /* 0x000fe40000004100 */
[----:B------:R-:W-:Y:S01]  /*1bc0*/  FFMA.FTZ R160, R30, R157, R160 ;  /* 0x0000009d1ea07223 */ /* 0x000fe200000100a0 */
[----:B------:R-:W-:-:S02]  /*1bd0*/  HADD2.F32 R30, -RZ, R54.H0_H0 ;  /* 0x20000036ff1e7230 */ /* 0x000fc40000004100 */
[----:B------:R-:W-:Y:S01]  /*1be0*/  FADD.FTZ R38, R38, R31 ;  /* 0x0000001f26267221 */ /* 0x000fe20000010000 */
[----:B------:R-:W-:Y:S01]  /*1bf0*/  FFMA.FTZ R34, R16, R31, R34 ;  /* 0x0000001f10227223 */ /* 0x000fe20000010022 */
[----:B------:R-:W-:Y:S02]  /*1c00*/  HADD2.F32 R31, -RZ, R154.H0_H0 ;  /* 0x2000009aff1f7230 */ /* 0x000fe40000004100 */
[----:B------:R-:W-:Y:S01]  /*1c10*/  FADD.FTZ R222, R222, R148 ;  /* 0x00000094dede7221 */ /* 0x000fe20000010000 */
[----:B------:R-:W-:Y:S01]  /*1c20*/  FADD.FTZ R39, R39, R149 ;  /* 0x0000009527277221 */ /* 0x000fe20000010000 */
[----:B------:R-:W-:Y:S01]  /*1c30*/  FFMA.FTZ R35, R161, R149, R35 ;  /* 0x00000095a1237223 */ /* 0x000fe20000010023 */
[----:B------:R-:W-:Y:S01]  /*1c40*/  FADD.FTZ R174, R174, -UR24 ;  /* 0x80000018aeae7e21 */ /* 0x000fe20008010000 */
[----:B------:R-:W-:Y:S02]  /*1c50*/  HADD2.F32 R148, -RZ, R50.H0_H0 ;  /* 0x20000032ff947230 */ /* 0x000fe40000004100 */
[----:B------:R-:W-:Y:S01]  /*1c60*/  FMUL.FTZ R30, R30, R152 ;  /* 0x000000981e1e7220 */ /* 0x000fe20000410000 */
[----:B------:R-:W-:-:S02]  /*1c70*/  HADD2.F32 R149, -RZ, R158.H0_H0 ;  /* 0x2000009eff957230 */ /* 0x000fc40000004100 */
[----:B------:R-:W-:Y:S01]  /*1c80*/  FADD.FTZ R31, R31, -UR24 ;  /* 0x800000181f1f7e21 */ /* 0x000fe20008010000 */
[----:B------:R-:W-:Y:S02]  /*1c90*/  HADD2.F32 R150, -RZ, R150.H1_H1 ;  /* 0x30000096ff967230 */ /* 0x000fe40000004100 */
[----:B------:R-:W-:Y:S01]  /*1ca0*/  FMUL.FTZ R174, R174, UR23 ;  /* 0x00000017aeae7c20 */ /* 0x000fe20008410000 */
[----:B------:R-:W-:Y:S02]  /*1cb0*/  HADD2.F32 R175, -RZ, R54.H1_H1 ;  /* 0x30000036ffaf7230 */ /* 0x000fe40000004100 */
[----:B------:R-:W-:Y:S01]  /*1cc0*/  FFMA.FTZ R30, R148, R149, R30 ;  /* 0x00000095941e7223 */ /* 0x000fe2000001001e */
[----:B------:R-:W-:Y:S02]  /*1cd0*/  HADD2.F32 R158, -RZ, R158.H1_H1 ;  /* 0x3000009eff9e7230 */ /* 0x000fe40000004100 */
[----:B------:R-:W-:Y:S01]  /*1ce0*/  FMUL.FTZ R31, R31, UR23 ;  /* 0x000000171f1f7c20 */ /* 0x000fe20008410000 */
[----:B------:R-:W-:-:S02]  /*1cf0*/  HADD2.F32 R148, -RZ, R50.H1_H1 ;  /* 0x30000032ff947230 */ /* 0x000fc40000004100 */
[-C--:B------:R-:W-:Y:S01]  /*1d00*/  FMUL.FTZ R175, R175, R150.reuse ;  /* 0x00000096afaf7220 */ /* 0x080fe20000410000 */
[----:B------:R-:W-:Y:S01]  /*1d10*/  FADD.FTZ R73, R73, R150 ;  /* 0x0000009649497221 */ /* 0x000fe20000010000 */
[----:B------:R-:W-:Y:S01]  /*1d20*/  FFMA.FTZ R105, R174, R150, R105 ;  /* 0x00000096ae697223 */ /* 0x000fe20000010069 */
[----:B0-----:R-:W-:Y:S01]  /*1d30*/  HADD2.F32 R177, -RZ, R55.H0_H0 ;  /* 0x20000037ffb17230 */ /* 0x001fe20000004100 */
[----:B------:R-:W-:Y:S01]  /*1d40*/  ISETP.NE.U32.AND P0, PT, RZ, UR18, PT ;  /* 0x00000012ff007c0c */ /* 0x000fe2000bf05070 */
[----:B------:R-:W-:Y:S02]  /*1d50*/  HADD2.F32 R150, -RZ, R151.H0_H0 ;  /* 0x20000097ff967230 */ /* 0x000fe40000004100 */
[----:B------:R-:W-:Y:S01]  /*1d60*/  FADD.FTZ R216, R216, R149 ;  /* 0x00000095d8d87221 */ /* 0x000fe20000010000 */
[----:B------:R-:W-:Y:S01]  /*1d70*/  FFMA.FTZ R231, R31, R149, R231 ;  /* 0x000000951fe77223 */ /* 0x000fe200000100e7 */
[----:B------:R-:W-:Y:S01]  /*1d80*/  FFMA.FTZ R175, R148, R158, R175 ;  /* 0x0000009e94af7223 */ /* 0x000fe200000100af */
[----:B------:R-:W-:-:S02]  /*1d90*/  HADD2.F32 R148, -RZ, R51.H0_H0 ;  /* 0x20000033ff947230 */ /* 0x000fc40000004100 */
[----:B------:R-:W-:Y:S01]  /*1da0*/  FMUL.FTZ R177, R177, R150 ;  /* 0x00000096b1b17220 */ /* 0x000fe20000410000 */
[----:B------:R-:W-:Y:S01]  /*1db0*/  HADD2.F32 R149, -RZ, R159.H0_H0 ;  /* 0x2000009fff957230 */ /* 0x000fe20000004100 */
[----:B------:R-:W-:Y:S01]  /*1dc0*/  ISETP.NE.AND.EX P0, PT, RZ, UR19, PT, P0 ;  /* 0x00000013ff007c0c */ /* 0x000fe2000bf05300 */
[----:B------:R-:W-:Y:S01]  /*1dd0*/  HADD2.F32 R176, -RZ, R155.H0_H0 ;  /* 0x2000009bffb07230 */ /* 0x000fe20000004100 */
[----:B------:R-:W4:Y:S01]  /*1de0*/  LDL.LU R153, [R1+0xc] ;  /* 0x00000c0001997983 */ /* 0x000f220000300800 */
[----:B------:R-:W-:Y:S02]  /*1df0*/  HADD2.F32 R151, -RZ, R151.H1_H1 ;  /* 0x30000097ff977230 */ /* 0x000fe40000004100 */
[----:B------:R-:W-:Y:S01]  /*1e00*/  FFMA.FTZ R177, R148, R149, R177 ;  /* 0x0000009594b17223 */ /* 0x000fe200000100b1 */
[----:B------:R-:W-:Y:S02]  /*1e10*/  HADD2.F32 R148, -RZ, R55.H1_H1 ;  /* 0x30000037ff947230 */ /* 0x000fe40000004100 */
[----:B------:R-:W-:Y:S01]  /*1e20*/  FADD.FTZ R176, R176, -UR24 ;  /* 0x80000018b0b07e21 */ /* 0x000fe20008010000 */
[----:B------:R-:W-:-:S02]  /*1e30*/  HADD2.F32 R159, -RZ, R159.H1_H1 ;  /* 0x3000009fff9f7230 */ /* 0x000fc40000004100 */
[----:B-1----:R-:W-:Y:S02]  /*1e40*/  HADD2.F32 R186, -RZ, R51.H1_H1 ;  /* 0x30000033ffba7230 */ /* 0x002fe40000004100 */
[----:B------:R-:W-:Y:S01]  /*1e50*/  FMUL.FTZ R148, R148, R151 ;  /* 0x0000009794947220 */ /* 0x000fe20000410000 */
[----:B------:R-:W-:Y:S01]  /*1e60*/  FMUL.FTZ R176, R176, UR23 ;  /* 0x00000017b0b07c20 */ /* 0x000fe20008410000 */
[----:B------:R-:W-:Y:S02]  /*1e70*/  FADD.FTZ R218, R218, R149 ;  /* 0x00000095dada7221 */ /* 0x000fe40000010000 */
[----:B------:R-:W-:Y:S01]  /*1e80*/  FFMA.FTZ R186, R186, R159, R148 ;  /* 0x0000009fbaba7223 */ /* 0x000fe20000010094 */
[----:B---3--:R-:W-:Y:S02]  /*1e90*/  FFMA.FTZ R156, R176, R149, R156 ;  /* 0x00000095b09c7223 */ /* 0x008fe4000001009c */
[----:B------:R-:W0:Y:S02]  /*1ea0*/  @P0 LDC.64 R148, c[0x0][0x438] ;  /* 0x00010e00ff940b82 */ /* 0x000e240000000a00 */
[----:B0-----:R-:W-:-:S05]  /*1eb0*/  @P0 IMAD.WIDE.U32 R148, R228, 0x10, R148 ;  /* 0x00000010e4940825 */ /* 0x001fca00078e0094 */
[----:B------:R0:W5:Y:S01]  /*1ec0*/  @P0 LDG.E.128 R136, desc[UR16][R148.64] ;  /* 0x0000001094880981 */ /* 0x000162000c1e1d00 */
[----:B--2---:R-:W-:Y:S02]  /*1ed0*/  HADD2.F32 R190, -RZ, R155.H1_H1 ;  /* 0x3000009bffbe7230 */ /* 0x004fe40000004100 */
[----:B------:R-:W-:-:S03]  /*1ee0*/  FFMA.FTZ R252, R161, R157, R252 ;  /* 0x0000009da1fc7223 */ /* 0x000fc600000100fc */
[----:B------:R-:W-:Y:S01]  /*1ef0*/  FADD.FTZ R190, R190, -UR24 ;  /* 0x80000018bebe7e21 */ /* 0x000fe20008010000 */
[----:B------:R-:W-:Y:S01]  /*1f00*/  FADD.FTZ R194, R194, R6 ;  /* 0x00000006c2c27221 */ /* 0x000fe20000010000 */
[----:B------:R-:W-:Y:S02]  /*1f10*/  FFMA.FTZ R195, R7, R6, R195 ;  /* 0x0000000607c37223 */ /* 0x000fe400000100c3 */
[----:B------:R-:W-:Y:S01]  /*1f20*/  FMUL.FTZ R190, R190, UR23 ;  /* 0x00000017bebe7c20 */ /* 0x000fe20008410000 */
[----:B------:R-:W-:Y:S01]  /*1f30*/  FFMA.FTZ R230, R174, R158, R230 ;  /* 0x0000009eaee67223 */ /* 0x000fe200000100e6 */
[----:B------:R0:W-:Y:S01]  /*1f40*/  STL [R1+0x1c], R252 ;  /* 0x00001cfc01007387 */ /* 0x0001e20000100800 */
[----:B------:R-:W-:Y:S01]  /*1f50*/  FADD.FTZ R194, R194, R15 ;  /* 0x0000000fc2c27221 */ /* 0x000fe20000010000 */
[----:B------:R-:W-:Y:S02]  /*1f60*/  FFMA.FTZ R195, R14, R15, R195 ;  /* 0x0000000f0ec37223 */ /* 0x000fe400000100c3 */
[----:B------:R0:W-:Y:S01]  /*1f70*/  STL [R1], R231 ;  /* 0x000000e701007387 */ /* 0x0001e20000100800 */
[----:B------:R-:W-:Y:S01]  /*1f80*/  FADD.FTZ R194, R194, R17 ;  /* 0x00000011c2c27221 */ /* 0x000fe20000010000 */
[----:B------:R-:W-:-:S02]  /*1f90*/  FFMA.FTZ R195, R16, R17, R195 ;  /* 0x0000001110c37223 */ /* 0x000fc400000100c3 */
[----:B------:R0:W-:Y:S01]  /*1fa0*/  STL [R1+0x4], R230 ;  /* 0x000004e601007387 */ /* 0x0001e20000100800 */
[----:B----4-:R-:W-:-:S03]  /*1fb0*/  FFMA.FTZ R153, R190, R159, R153 ;  /* 0x0000009fbe997223 */ /* 0x010fc60000010099 */
[----:B------:R0:W-:Y:S04]  /*1fc0*/  STL [R1+0x8], R156 ;  /* 0x0000089c01007387 */ /* 0x0001e80000100800 */
[----:B------:R0:W-:Y:S01]  /*1fd0*/  STL [R1+0xc], R153 ;  /* 0x00000c9901007387 */ /* 0x0001e20000100800 */
        /* <DEDUP_REMOVED lines=9> */
[----:B------:R-:W-:Y:S01]  /*2070*/  FADD.FTZ R217, R217, R158 ;  /* 0x0000009ed9d97221 */ /* 0x000fe20000010000 */
[----:B------:R-:W-:Y:S01]  /*2080*/  FADD.FTZ R72, R72, R152 ;  /* 0x0000009848487221 */ /* 0x000fe20000010000 */
[----:B------:R-:W-:Y:S01]  /*2090*/  FFMA.FTZ R104, R31, R152, R104 ;  /* 0x000000981f687223 */ /* 0x000fe20000010068 */
[----:B------:R-:W-:Y:S01]  /*20a0*/  FADD.FTZ R219, R219, R159 ;  /* 0x0000009fdbdb7221 */ /* 0x000fe20000010000 */
[----:B------:R-:W-:Y:S01]  /*20b0*/  FADD.FTZ R74, R74, R150 ;  /* 0x000000964a4a7221 */ /* 0x000fe20000010000 */
[----:B------:R-:W-:Y:S01]  /*20c0*/  FFMA.FTZ R106, R176, R150, R106 ;  /* 0x00000096b06a7223 */ /* 0x000fe2000001006a */
[----:B------:R-:W-:Y:S01]  /*20d0*/  FADD.FTZ R75, R75, R151 ;  /* 0x000000974b4b7221 */ /* 0x000fe20000010000 */
[----:B------:R-:W-:Y:S01]  /*20e0*/  FFMA.FTZ R107, R190, R151, R107 ;  /* 0x00000097be6b7223 */ /* 0x000fe2000001006b */
[----:B------:R-:W-:Y:S01]  /*20f0*/  IADD3 R228, PT, PT, R228, 0x100, RZ ;  /* 0x00000100e4e47810 */ /* 0x000fe20007ffe0ff */
[----:B------:R-:W-:Y:S01]  /*2100*/  FADD.FTZ R194, R194, R186 ;  /* 0x000000bac2c27221 */ /* 0x000fe20000010000 */
[----:B0-----:R-:W-:-:S07]  /*2110*/  FFMA.FTZ R195, R190, R186, R195 ;  /* 0x000000babec37223 */ /* 0x001fce00000100c3 */
.L_x_414:
[----:B------:R-:W-:Y:S05]  /*2120*/  BSYNC.RECONVERGENT B0 ;  /* 0x0000000000007941 */ /* 0x000fea0003800200 */
.L_x_413:
[----:B------:R-:W-:Y:S04]  /*2130*/  BSSY.RECONVERGENT B0, `(.L_x_415) ;  /* 0x0000089000007945 */ /* 0x000fe80003800200 */
[----:B------:R-:W-:Y:S05]  /*2140*/  @!P2 BRA `(.L_x_416) ;  /* 0x00000008001ca947 */ /* 0x000fea0003800000 */
[----:B------:R-:W0:Y:S08]  /*2150*/  LDC.64 R148, c[0x0][0x430] ;  /* 0x00010c00ff947b82 */ /* 0x000e300000000a00 */
[----:B------:R-:W1:Y:S08]  /*2160*/  LDC.64 R152, c[0x0][0x3a8] ;  /* 0x0000ea00ff987b82 */ /* 0x000e700000000a00 */
[----:B------:R-:W2:Y:S01]  /*2170*/  LDC.64 R156, c[0x0][0x428] ;  /* 0x00010a00ff9c7b82 */ /* 0x000ea20000000a00 */
[----:B0-----:R-:W-:-:S06]  /*2180*/  IMAD.WIDE.U32 R148, R228, 0x10, R148 ;  /* 0x00000010e4947825 */ /* 0x001fcc00078e0094 */
[----:B------:R-:W3:Y:S01]  /*2190*/  LDG.E.128 R148, desc[UR16][R148.64] ;  /* 0x0000001094947981 */ /* 0x000ee2000c1e1d00 */
[----:B-1----:R-:W-:-:S06]  /*21a0*/  IMAD.WIDE.U32 R152, R228, 0x10, R152 ;  /* 0x00000010e4987825 */ /* 0x002fcc00078e0098 */
[----:B------:R-:W4:Y:S01]  /*21b0*/  LDG.E.128 R152, desc[UR16][R152.64] ;  /* 0x0000001098987981 */ /* 0x000f22000c1e1d00 */
[----:B--2---:R-:W-:-:S06]  /*21c0*/  IMAD.WIDE.U32 R156, R228, 0x10, R156 ;  /* 0x00000010e49c7825 */ /* 0x004fcc00078e009c */
[----:B------:R-:W2:Y:S01]  /*21d0*/  LDG.E.128 R156, desc[UR16][R156.64] ;  /* 0x000000109c9c7981 */ /* 0x000ea2000c1e1d00 */
[----:B-----5:R-:W-:Y:S02]  /*21e0*/  HADD2.F32 R19, -RZ, R60.H0_H0 ;  /* 0x2000003cff137230 */ /* 0x020fe40000004100 */
[----:B------:R-:W-:Y:S02]  /*21f0*/  HADD2.F32 R21, -RZ, R61.H0_H0 ;  /* 0x2000003dff157230 */ /* 0x000fe40000004100 */
[----:B------:R-:W-:Y:S02]  /*2200*/  HADD2.F32 R26, -RZ, R57.H0_H0 ;  /* 0x20000039ff1a7230 */ /* 0x000fe40000004100 */
[----:B------:R-:W-:Y:S02]  /*2210*/  HADD2.F32 R179, -RZ, R62.H1_H1 ;  /* 0x3000003effb37230 */ /* 0x000fe40000004100 */
[----:B------:R-:W-:Y:S01]  /*2220*/  HADD2.F32 R181, -RZ, R63.H0_H0 ;  /* 0x2000003fffb57230 */ /* 0x000fe20000004100 */
[----:B------:R-:W-:-:S04]  /*2230*/  ISETP.NE.U32.AND P0, PT, RZ, UR18, PT ;  /* 0x00000012ff007c0c */ /* 0x000fc8000bf05070 */
[----:B------:R-:W-:Y:S01]  /*2240*/  ISETP.NE.AND.EX P0, PT, RZ, UR19, PT, P0 ;  /* 0x00000013ff007c0c */ /* 0x000fe2000bf05300 */
[----:B------:R-:W-:Y:S02]  /*2250*/  HADD2.F32 R187, -RZ, R59.H1_H1 ;  /* 0x3000003bffbb7230 */ /* 0x000fe40000004100 */
[----:B---3--:R-:W-:-:S05]  /*2260*/  HADD2.F32 R18, -RZ, R148.H0_H0 ;  /* 0x20000094ff127230 */ /* 0x008fca0000004100 */
[----:B------:R-:W-:Y:S01]  /*2270*/  FMUL.FTZ R4, R19, R18 ;  /* 0x0000001213047220 */ /* 0x000fe20000410000 */
[----:B----4-:R-:W-:Y:S02]  /*2280*/  HADD2.F32 R5, -RZ, R152.H0_H0 ;  /* 0x20000098ff057230 */ /* 0x010fe40000004100 */
[----:B------:R-:W-:-:S03]  /*2290*/  HADD2.F32 R19, -RZ, R56.H0_H0 ;  /* 0x20000038ff137230 */ /* 0x000fc60000004100 */
[----:B------:R-:W-:Y:S01]  /*22a0*/  FADD.FTZ R5, R5, -UR24 ;  /* 0x8000001805057e21 */ /* 0x000fe20008010000 */
[----:B--2---:R-:W-:-:S03]  /*22b0*/  HADD2.F32 R20, -RZ, R156.H0_H0 ;  /* 0x2000009cff147230 */ /* 0x004fc60000004100 */
[----:B------:R-:W-:Y:S01]  /*22c0*/  FMUL.FTZ R5, R5, UR23 ;  /* 0x0000001705057c20 */ /* 0x000fe20008410000 */
[----:B------:R-:W-:Y:S02]  /*22d0*/  HADD2.F32 R148, -RZ, R148.H1_H1 ;  /* 0x30000094ff947230 */ /* 0x000fe40000004100 */
[-C--:B------:R-:W-:Y:S01]  /*22e0*/  FFMA.FTZ R4, R19, R20.reuse, R4 ;  /* 0x0000001413047223 */ /* 0x080fe20000010004 */
[----:B------:R-:W-:Y:S02]  /*22f0*/  HADD2.F32 R19, -RZ, R60.H1_H1 ;  /* 0x3000003cff137230 */ /* 0x000fe40000004100 */
[----:B------:R-:W-:Y:S01]  /*2300*/  FADD.FTZ R212, R212, R20 ;  /* 0x00000014d4d47221 */ /* 0x000fe20000010000 */
[----:B------:R-:W-:Y:S01]  /*2310*/  FFMA.FTZ R248, R5, R20, R248 ;  /* 0x0000001405f87223 */ /* 0x000fe200000100f8 */
[----:B------:R-:W-:Y:S02]  /*2320*/  HADD2.F32 R156, -RZ, R156.H1_H1 ;  /* 0x3000009cff9c7230 */ /* 0x000fe40000004100 */
[----:B------:R-:W-:-:S02]  /*2330*/  HADD2.F32 R20, -RZ, R56.H1_H1 ;  /* 0x30000038ff147230 */ /* 0x000fc40000004100 */
[----:B------:R-:W-:-:S04]  /*2340*/  FMUL.FTZ R19, R19, R148 ;  /* 0x0000009413137220 */ /* 0x000fc80000410000 */
[----:B------:R-:W-:Y:S01]  /*2350*/  FFMA.FTZ R19, R20, R156, R19 ;  /* 0x0000009c14137223 */ /* 0x000fe20000010013 */
[----:B------:R-:W-:Y:S02]  /*2360*/  HADD2.F32 R20, -RZ, R153.H0_H0 ;  /* 0x20000099ff147230 */ /* 0x000fe40000004100 */
[----:B------:R-:W-:-:S03]  /*2370*/  HADD2.F32 R27, -RZ, R149.H0_H0 ;  /* 0x20000095ff1b7230 */ /* 0x000fc60000004100 */
[----:B------:R-:W-:Y:S01]  /*2380*/  FADD.FTZ R20, R20, -UR24 ;  /* 0x8000001814147e21 */ /* 0x000fe20008010000 */
[----:B------:R-:W-:Y:S02]  /*2390*/  HADD2.F32 R28, -RZ, R157.H0_H0 ;  /* 0x2000009dff1c7230 */ /* 0x000fe40000004100 */
[----:B------:R-:W-:Y:S01]  /*23a0*/  FMUL.FTZ R21, R21, R27 ;  /* 0x0000001b15157220 */ /* 0x000fe20000410000 */
[----:B------:R-:W-:Y:S01]  /*23b0*/  FMUL.FTZ R20, R20, UR23 ;  /* 0x0000001714147c20 */ /* 0x000fe20008410000 */
[----:B------:R-:W-:Y:S01]  /*23c0*/  FADD.FTZ R108, R108, R18 ;  /* 0x000000126c6c7221 */ /* 0x000fe20000010000 */
[----:B------:R-:W-:Y:S01]  /*23d0*/  FFMA.FTZ R80, R5, R18, R80 ;  /* 0x0000001205507223 */ /* 0x000fe20000010050 */
[-C--:B------:R-:W-:Y:S01]  /*23e0*/  FFMA.FTZ R21, R26, R28.reuse, R21 ;  /* 0x0000001c1a157223 */ /* 0x080fe20000010015 */
[----:B------:R-:W-:Y:S01]  /*23f0*/  FADD.FTZ R214, R214, R28 ;  /* 0x0000001cd6d67221 */ /* 0x000fe20000010000 */
[----:B------:R-:W-:Y:S01]  /*2400*/  FFMA.FTZ R250, R20, R28, R250 ;  /* 0x0000001c14fa7223 */ /* 0x000fe200000100fa */
[----:B------:R-:W-:-:S02]  /*2410*/  HADD2.F32 R18, -RZ, R152.H1_H1 ;  /* 0x30000098ff127230 */ /* 0x000fc40000004100 */
[----:B------:R-:W-:Y:S02]  /*2420*/  HADD2.F32 R149, -RZ, R149.H1_H1 ;  /* 0x30000095ff957230 */ /* 0x000fe40000004100 */
[----:B------:R-:W-:Y:S02]  /*2430*/  HADD2.F32 R29, -RZ, R153.H1_H1 ;  /* 0x30000099ff1d7230 */ /* 0x000fe40000004100 */
[----:B------:R-:W-:Y:S02]  /*2440*/  HADD2.F32 R28, -RZ, R61.H1_H1 ;  /* 0x3000003dff1c7230 */ /* 0x000fe40000004100 */
[----:B------:R-:W-:Y:S01]  /*2450*/  FADD.FTZ R18, R18, -UR24 ;  /* 0x8000001812127e21 */ /* 0x000fe20008010000 */
[----:B------:R-:W-:Y:S02]  /*2460*/  HADD2.F32 R157, -RZ, R157.H1_H1 ;  /* 0x3000009dff9d7230 */ /* 0x000fe40000004100 */
[----:B------:R-:W-:Y:S01]  /*2470*/  FADD.FTZ R29, R29, -UR24 ;  /* 0x800000181d1d7e21 */ /* 0x000fe20008010000 */
[----:B------:R-:W-:-:S02]  /*2480*/  HADD2.F32 R26, -RZ, R57.H1_H1 ;  /* 0x30000039ff1a7230 */ /* 0x000fc40000004100 */
[----:B------:R-:W-:Y:S01]  /*2490*/  FMUL.FTZ R28, R28, R149 ;  /* 0x000000951c1c7220 */ /* 0x000fe20000410000 */
[----:B------:R-:W-:Y:S02]  /*24a0*/  HADD2.F32 R178, -RZ, R154.H1_H1 ;  /* 0x3000009affb27230 */ /* 0x000fe40000004100 */
[----:B------:R-:W-:Y:S01]  /*24b0*/  FMUL.FTZ R18, R18, UR23 ;  /* 0x0000001712127c20 */ /* 0x000fe20008410000 */
[----:B------:R-:W-:Y:S01]  /*24c0*/  FMUL.FTZ R29, R29, UR23 ;  /* 0x000000171d1d7c20 */ /* 0x000fe20008410000 */
[----:B------:R-:W-:Y:S01]  /*24d0*/  FFMA.FTZ R28, R26, R157, R28 ;  /* 0x0000009d1a1c7223 */ /* 0x000fe2000001001c */
[----:B------:R-:W-:Y:S02]  /*24e0*/  HADD2.F32 R26, -RZ, R62.H0_H0 ;  /* 0x2000003eff1a7230 */ /* 0x000fe40000004100 */
[----:B------:R-:W-:Y:S01]  /*24f0*/  FADD.FTZ R110, R110, R27 ;  /* 0x0000001b6e6e7221 */ /* 0x000fe20000010000 */
[----:B------:R-:W-:Y:S02]  /*2500*/  HADD2.F32 R152, -RZ, R150.H0_H0 ;  /* 0x20000096ff987230 */ /* 0x000fe40000004100 */
[----:B------:R-:W-:Y:S01]  /*2510*/  FFMA.FTZ R82, R20, R27, R82 ;  /* 0x0000001b14527223 */ /* 0x000fe20000010052 */
[----:B------:R-:W-:-:S02]  /*2520*/  HADD2.F32 R27, -RZ, R154.H0_H0 ;  /* 0x2000009aff1b7230 */ /* 0x000fc40000004100 */
[----:B------:R-:W-:Y:S01]  /*2530*/  FADD.FTZ R109, R109, R148 ;  /* 0x000000946d6d7221 */ /* 0x000fe20000010000 */
[----:B------:R-:W-:Y:S01]  /*2540*/  FFMA.FTZ R81, R18, R148, R81 ;  /* 0x0000009412517223 */ /* 0x000fe20000010051 */
[----:B------:R-:W-:Y:S01]  /*2550*/  FADD.FTZ R111, R111, R149 ;  /* 0x000000956f6f7221 */ /* 0x000fe20000010000 */
[----:B------:R-:W-:Y:S01]  /*2560*/  FFMA.FTZ R83, R29, R149, R83 ;  /* 0x000000951d537223 */ /* 0x000fe20000010053 */
[----:B------:R-:W-:Y:S01]  /*2570*/  FADD.FTZ R178, R178, -UR24 ;  /* 0x80000018b2b27e21 */ /* 0x000fe20008010000 */
[----:B------:R-:W-:Y:S02]  /*2580*/  HADD2.F32 R148, -RZ, R58.H0_H0 ;  /* 0x2000003aff947230 */ /* 0x000fe40000004100 */
[----:B------:R-:W-:Y:S01]  /*2590*/  FMUL.FTZ R26, R26, R152 ;  /* 0x000000981a1a7220 */ /* 0x000fe20000410000 */
[----:B------:R-:W-:Y:S02]  /*25a0*/  HADD2.F32 R149, -RZ, R158.H0_H0 ;  /* 0x2000009eff957230 */ /* 0x000fe40000004100 */
[----:B------:R-:W-:Y:S01]  /*25b0*/  FADD.FTZ R27, R27, -UR24 ;  /* 0x800000181b1b7e21 */ /* 0x000fe20008010000 */
[----:B------:R-:W-:-:S02]  /*25c0*/  HADD2.F32 R150, -RZ, R150.H1_H1 ;  /* 0x30000096ff967230 */ /* 0x000fc40000004100 */
[----:B------:R-:W-:Y:S01]  /*25d0*/  FMUL.FTZ R178, R178, UR23 ;  /* 0x00000017b2b27c20 */ /* 0x000fe20008410000 */
[----:B------:R-:W-:Y:S02]  /*25e0*/  HADD2.F32 R158, -RZ, R158.H1_H1 ;  /* 0x3000009eff9e7230 */ /* 0x000fe40000004100 */
[----:B------:R-:W-:Y:S01]  /*25f0*/  FFMA.FTZ R26, R148, R149, R26 ;  /* 0x00000095941a7223 */ /* 0x000fe2000001001a */
[----:B------:R-:W-:Y:S02]  /*2600*/  HADD2.F32 R148, -RZ, R58.H1_H1 ;  /* 0x3000003aff947230 */ /* 0x000fe40000004100 */
[----:B------:R-:W-:Y:S01]  /*2610*/  FMUL.FTZ R27, R27, UR23 ;  /* 0x000000171b1b7c20 */ /* 0x000fe20008410000 */
[-C--:B------:R-:W-:Y:S01]  /*2620*/  FMUL.FTZ R179, R179, R150.reuse ;  /* 0x00000096b3b37220 */ /* 0x080fe20000410000 */
[----:B------:R-:W-:Y:S01]  /*2630*/  FADD.FTZ R113, R113, R150 ;  /* 0x0000009671717221 */ /* 0x000fe20000010000 */
[----:B------:R-:W-:Y:S01]  /*2640*/  FFMA.FTZ R85, R178, R150, R85 ;  /* 0x00000096b2557223 */ /* 0x000fe20000010055 */
[----:B------:R-:W-:-:S02]  /*2650*/  HADD2.F32 R150, -RZ, R151.H0_H0 ;  /* 0x20000097ff967230 */ /* 0x000fc40000004100 */
[----:B------:R-:W-:Y:S01]  /*2660*/  FADD.FTZ R208, R208, R149 ;  /* 0x00000095d0d07221 */ /* 0x000fe20000010000 */
[----:B------:R-:W-:Y:S01]  /*2670*/  FFMA.FTZ R244, R27, R149, R244 ;  /* 0x000000951bf47223 */ /* 0x000fe200000100f4 */
[----:B------:R-:W-:Y:S01]  /*2680*/  FFMA.FTZ R179, R148, R158, R179 ;  /* 0x0000009e94b37223 */ /* 0x000fe200000100b3 */
[----:B------:R-:W-:Y:S02]  /*2690*/  HADD2.F32 R148, -RZ, R59.H0_H0 ;  /* 0x2000003bff947230 */ /* 0x000fe40000004100 */
[----:B------:R-:W-:Y:S01]  /*26a0*/  FMUL.FTZ R181, R181, R150 ;  /* 0x00000096b5b57220 */ /* 0x000fe20000410000 */
[----:B------:R-:W-:Y:S02]  /*26b0*/  HADD2.F32 R149, -RZ, R159.H0_H0 ;  /* 0x2000009fff957230 */ /* 0x000fe40000004100 */
[----:B------:R-:W-:Y:S02]  /*26c0*/  HADD2.F32 R180, -RZ, R155.H0_H0 ;  /* 0x2000009bffb47230 */ /* 0x000fe40000004100 */
[----:B------:R-:W-:-:S02]  /*26d0*/  HADD2.F32 R151, -RZ, R151.H1_H1 ;  /* 0x30000097ff977230 */ /* 0x000fc40000004100 */
[----:B------:R-:W-:Y:S01]  /*26e0*/  FFMA.FTZ R181, R148, R149, R181 ;  /* 0x0000009594b57223 */ /* 0x000fe200000100b5 */
[----:B------:R-:W-:Y:S02]  /*26f0*/  HADD2.F32 R148, -RZ, R63.H1_H1 ;  /* 0x3000003fff947230 */ /* 0x000fe40000004100 */
[----:B------:R-:W-:Y:S01]  /*2700*/  FADD.FTZ R180, R180, -UR24 ;  /* 0x80000018b4b47e21 */ /* 0x000fe20008010000 */
[----:B------:R-:W-:Y:S02]  /*2710*/  HADD2.F32 R159, -RZ, R159.H1_H1 ;  /* 0x3000009fff9f7230 */ /* 0x000fe40000004100 */
[----:B------:R-:W-:Y:S01]  /*2720*/  FMUL.FTZ R148, R148, R151 ;  /* 0x0000009794947220 */ /* 0x000fe20000410000 */
[----:B------:R-:W-:Y:S01]  /*2730*/  FMUL.FTZ R180, R180, UR23 ;  /* 0x00000017b4b47c20 */ /* 0x000fe20008410000 */
[----:B------:R-:W-:Y:S02]  /*2740*/  FADD.FTZ R210, R210, R149 ;  /* 0x00000095d2d27221 */ /* 0x000fe40000010000 */
[----:B------:R-:W-:Y:S01]  /*2750*/  FFMA.FTZ R187, R187, R159, R148 ;  /* 0x0000009fbbbb7223 */ /* 0x000fe20000010094 */
[----:B------:R-:W-:-:S02]  /*2760*/  FFMA.FTZ R246, R180, R149, R246 ;  /* 0x00000095b4f67223 */ /* 0x000fc400000100f6 */
[----:B------:R-:W0:Y:S02]  /*2770*/  @P0 LDC.64 R148, c[0x0][0x438] ;  /* 0x00010e00ff940b82 */ /* 0x000e240000000a00 */
[----:B0-----:R-:W-:-:S05]  /*2780*/  @P0 IMAD.WIDE.U32 R148, R228, 0x10, R148 ;  /* 0x00000010e4940825 */ /* 0x001fca00078e0094 */
[----:B------:R0:W5:Y:S01]  /*2790*/  @P0 LDG.E.128 R140, desc[UR16][R148.64] ;  /* 0x00000010948c0981 */ /* 0x000162000c1e1d00 */
        /* <DEDUP_REMOVED lines=8> */
[----:B------:R-:W-:Y:S02]  /*2820*/  HADD2.F32 R191, -RZ, R155.H1_H1 ;  /* 0x3000009bffbf7230 */ /* 0x000fe40000004100 */
[----:B------:R-:W-:Y:S01]  /*2830*/  FADD.FTZ R194, R194, R26 ;  /* 0x0000001ac2c27221 */ /* 0x000fe20000010000 */
[----:B------:R-:W-:Y:S02]  /*2840*/  FFMA.FTZ R195, R27, R26, R195 ;  /* 0x0000001a1bc37223 */ /* 0x000fe400000100c3 */
[----:B------:R-:W-:Y:S01]  /*2850*/  FADD.FTZ R191, R191, -UR24 ;  /* 0x80000018bfbf7e21 */ /* 0x000fe20008010000 */
[----:B------:R-:W-:Y:S01]  /*2860*/  FADD.FTZ R194, R194, R179 ;  /* 0x000000b3c2c27221 */ /* 0x000fe20000010000 */
[----:B------:R-:W-:Y:S02]  /*2870*/  FFMA.FTZ R195, R178, R179, R195 ;  /* 0x000000b3b2c37223 */ /* 0x000fe400000100c3 */
        /* <DEDUP_REMOVED lines=16> */
[C---:B------:R-:W-:Y:S01]  /*2980*/  FFMA.FTZ R87, R191.reuse, R151, R87 ;  /* 0x00000097bf577223 */ /* 0x040fe20000010057 */
[----:B------:R-:W-:Y:S01]  /*2990*/  IADD3 R228, PT, PT, R228, 0x100, RZ ;  /* 0x00000100e4e47810 */ /* 0x000fe20007ffe0ff */
[----:B------:R-:W-:Y:S01]  /*29a0*/  FADD.FTZ R194, R194, R187 ;  /* 0x000000bbc2c27221 */ /* 0x000fe20000010000 */
[----:B0-----:R-:W-:-:S07]  /*29b0*/  FFMA.FTZ R195, R191, R187, R195 ;  /* 0x000000bbbfc37223 */ /* 0x001fce00000100c3 */
.L_x_416:
[----:B------:R-:W-:Y:S05]  /*29c0*/  BSYNC.RECONVERGENT B0 ;  /* 0x0000000000007941 */ /* 0x000fea0003800200 */
.L_x_415:
        /* <DEDUP_REMOVED lines=11> */
[----:B------:R-:W-:-:S04]  /*2a80*/  ISETP.NE.U32.AND P0, PT, RZ, UR18, PT ;  /* 0x00000012ff007c0c */ /* 0x000fc8000bf05070 */
[----:B------:R-:W-:-:S13]  /*2a90*/  ISETP.NE.AND.EX P0, PT, RZ, UR19, PT, P0 ;  /* 0x00000013ff007c0c */ /* 0x000fda000bf05300 */
[----:B------:R-:W0:Y:S01]  /*2aa0*/  @P0 LDC.64 R2, c[0x0][0x438] ;  /* 0x00010e00ff020b82 */ /* 0x000e220000000a00 */
[----:B-----5:R-:W-:Y:S02]  /*2ab0*/  HADD2.F32 R25, -RZ, R68.H0_H0 ;  /* 0x20000044ff197230 */ /* 0x020fe40000004100 */
[----:B------:R-:W-:Y:S02]  /*2ac0*/  HADD2.F32 R24, -RZ, R64.H0_H0 ;  /* 0x20000040ff187230 */ /* 0x000fe40000004100 */
[----:B0-----:R-:W-:-:S05]  /*2ad0*/  @P0 IMAD.WIDE.U32 R2, R228, 0x10, R2 ;  /* 0x00000010e4020825 */ /* 0x001fca00078e0002 */
[----:B------:R0:W5:Y:S01]  /*2ae0*/  @P0 LDG.E.128 R144, desc[UR16][R2.64] ;  /* 0x0000001002900981 */ /* 0x000162000c1e1d00 */
[----:B------:R-:W-:Y:S02]  /*2af0*/  HADD2.F32 R167, -RZ, R69.H1_H1 ;  /* 0x30000045ffa77230 */ /* 0x000fe40000004100 */
[--C-:B------:R-:W-:Y:S02]  /*2b00*/  HADD2.F32 R169, -RZ, R70.reuse.H0_H0 ;  /* 0x20000046ffa97230 */ /* 0x100fe40000004100 */
[----:B------:R-:W-:Y:S02]  /*2b10*/  HADD2.F32 R183, -RZ, R70.H1_H1 ;  /* 0x30000046ffb77230 */ /* 0x000fe40000004100 */
[--C-:B------:R-:W-:Y:S02]  /*2b20*/  HADD2.F32 R185, -RZ, R71.reuse.H0_H0 ;  /* 0x20000047ffb97230 */ /* 0x100fe40000004100 */
[----:B------:R-:W-:Y:S02]  /*2b30*/  HADD2.F32 R193, -RZ, R71.H1_H1 ;  /* 0x30000047ffc17230 */ /* 0x000fe40000004100 */
[----:B---3--:R-:W-:-:S05]  /*2b40*/  HADD2.F32 R23, -RZ, R152.H0_H0 ;  /* 0x20000098ff177230 */ /* 0x008fca0000004100 */
[----:B0-----:R-:W-:Y:S01]  /*2b50*/  FADD.FTZ R3, R23, -UR24 ;  /* 0x8000001817037e21 */ /* 0x001fe20008010000 */
[----:B----4-:R-:W-:-:S03]  /*2b60*/  HADD2.F32 R22, -RZ, R148.H0_H0 ;  /* 0x20000094ff167230 */ /* 0x010fc60000004100 */
[----:B------:R-:W-:Y:S02]  /*2b70*/  FMUL.FTZ R3, R3, UR23 ;  /* 0x0000001703037c20 */ /* 0x000fe40008410000 */
[----:B------:R-:W-:Y:S01]  /*2b80*/  FMUL.FTZ R2, R25, R22 ;  /* 0x0000001619027220 */ /* 0x000fe20000410000 */
[----:B--2---:R-:W-:Y:S02]  /*2b90*/  HADD2.F32 R23, -RZ, R156.H0_H0 ;  /* 0x2000009cff177230 */ /* 0x004fe40000004100 */
[----:B------:R-:W-:-:S03]  /*2ba0*/  HADD2.F32 R148, -RZ, R148.H1_H1 ;  /* 0x30000094ff947230 */ /* 0x000fc60000004100 */
[-C--:B------:R-:W-:Y:S01]  /*2bb0*/  FFMA.FTZ R2, R24, R23.reuse, R2 ;  /* 0x0000001718027223 */ /* 0x080fe20000010002 */
[----:B------:R-:W-:Y:S01]  /*2bc0*/  FADD.FTZ R204, R204, R23 ;  /* 0x00000017cccc7221 */ /* 0x000fe20000010000 */
[----:B------:R-:W-:Y:S01]  /*2bd0*/  FFMA.FTZ R240, R3, R23, R240 ;  /* 0x0000001703f07223 */ /* 0x000fe200000100f0 */
[----:B------:R-:W-:Y:S02]  /*2be0*/  HADD2.F32 R23, -RZ, R68.H1_H1 ;  /* 0x30000044ff177230 */ /* 0x000fe40000004100 */
[----:B------:R-:W-:Y:S02]  /*2bf0*/  HADD2.F32 R152, -RZ, R152.H1_H1 ;  /* 0x30000098ff987230 */ /* 0x000fe40000004100 */
[----:B------:R-:W-:Y:S02]  /*2c00*/  HADD2.F32 R156, -RZ, R156.H1_H1 ;  /* 0x3000009cff9c7230 */ /* 0x000fe40000004100 */
[----:B------:R-:W-:Y:S01]  /*2c10*/  FMUL.FTZ R23, R23, R148 ;  /* 0x0000009417177220 */ /* 0x000fe20000410000 */
[----:B------:R-:W-:-:S02]  /*2c20*/  HADD2.F32 R24, -RZ, R64.H1_H1 ;  /* 0x30000040ff187230 */ /* 0x000fc40000004100 */
[----:B------:R-:W-:Y:S01]  /*2c30*/  FADD.FTZ R116, R116, R22 ;  /* 0x0000001674747221 */ /* 0x000fe20000010000 */
[----:B------:R-:W-:Y:S01]  /*2c40*/  FFMA.FTZ R88, R3, R22, R88 ;  /* 0x0000001603587223 */ /* 0x000fe20000010058 */
[----:B------:R-:W-:Y:S01]  /*2c50*/  FADD.FTZ R22, R152, -UR24 ;  /* 0x8000001898167e21 */ /* 0x000fe20008010000 */
[----:B------:R-:W-:Y:S01]  /*2c60*/  FFMA.FTZ R23, R24, R156, R23 ;  /* 0x0000009c18177223 */ /* 0x000fe20000010017 */
[--C-:B------:R-:W-:Y:S02]  /*2c70*/  HADD2.F32 R24, -RZ, R153.reuse.H0_H0 ;  /* 0x20000099ff187230 */ /* 0x100fe40000004100 */
[----:B------:R-:W-:Y:S01]  /*2c80*/  FMUL.FTZ R22, R22, UR23 ;  /* 0x0000001716167c20 */ /* 0x000fe20008410000 */
[----:B------:R-:W-:Y:S02]  /*2c90*/  HADD2.F32 R166, -RZ, R153.H1_H1 ;  /* 0x30000099ffa67230 */ /* 0x000fe40000004100 */
[----:B------:R-:W-:Y:S01]  /*2ca0*/  FADD.FTZ R117, R117, R148 ;  /* 0x0000009475757221 */ /* 0x000fe20000010000 */
[----:B------:R-:W-:Y:S01]  /*2cb0*/  FADD.FTZ R24, R24, -UR24 ;  /* 0x8000001818187e21 */ /* 0x000fe20008010000 */
[----:B------:R-:W-:Y:S01]  /*2cc0*/  FFMA.FTZ R89, R22, R148, R89 ;  /* 0x0000009416597223 */ /* 0x000fe20000010059 */
[----:B------:R-:W-:Y:S01]  /*2cd0*/  FADD.FTZ R166, R166, -UR24 ;  /* 0x80000018a6a67e21 */ /* 0x000fe20008010000 */
[----:B------:R-:W-:-:S02]  /*2ce0*/  HADD2.F32 R25, -RZ, R69.H0_H0 ;  /* 0x20000045ff197230 */ /* 0x000fc40000004100 */
[----:B------:R-:W-:Y:S01]  /*2cf0*/  FMUL.FTZ R24, R24, UR23 ;  /* 0x0000001718187c20 */ /* 0x000fe20008410000 */
[--C-:B------:R-:W-:Y:S02]  /*2d00*/  HADD2.F32 R148, -RZ, R149.reuse.H0_H0 ;  /* 0x20000095ff947230 */ /* 0x100fe40000004100 */
[----:B------:R-:W-:Y:S01]  /*2d10*/  FMUL.FTZ R166, R166, UR23 ;  /* 0x00000017a6a67c20 */ /* 0x000fe20008410000 */
[----:B------:R-:W-:Y:S02]  /*2d20*/  HADD2.F32 R149, -RZ, R149.H1_H1 ;  /* 0x30000095ff957230 */ /* 0x000fe40000004100 */
[----:B------:R-:W-:Y:S01]  /*2d30*/  FADD.FTZ R205, R205, R156 ;  /* 0x0000009ccdcd7221 */ /* 0x000fe20000010000 */
[----:B------:R-:W-:Y:S01]  /*2d40*/  FFMA.FTZ R241, R22, R156, R241 ;  /* 0x0000009c16f17223 */ /* 0x000fe200000100f1 */
[-C--:B------:R-:W-:Y:S01]  /*2d50*/  FMUL.FTZ R25, R25, R148.reuse ;  /* 0x0000009419197220 */ /* 0x080fe20000410000 */
[----:B------:R-:W-:Y:S02]  /*2d60*/  HADD2.F32 R156, -RZ, R157.H0_H0 ;  /* 0x2000009dff9c7230 */ /* 0x000fe40000004100 */
[----:B------:R-:W-:Y:S01]  /*2d70*/  FADD.FTZ R118, R118, R148 ;  /* 0x0000009476767221 */ /* 0x000fe20000010000 */
[----:B------:R-:W-:Y:S01]  /*2d80*/  FFMA.FTZ R90, R24, R148, R90 ;  /* 0x00000094185a7223 */ /* 0x000fe2000001005a */
[----:B------:R-:W-:-:S02]  /*2d90*/  HADD2.F32 R152, -RZ, R65.H0_H0 ;  /* 0x20000041ff987230 */ /* 0x000fc40000004100 */
[-C--:B------:R-:W-:Y:S01]  /*2da0*/  FMUL.FTZ R167, R167, R149.reuse ;  /* 0x00000095a7a77220 */ /* 0x080fe20000410000 */
[----:B------:R-:W-:Y:S02]  /*2db0*/  HADD2.F32 R157, -RZ, R157.H1_H1 ;  /* 0x3000009dff9d7230 */ /* 0x000fe40000004100 */
[----:B------:R-:W-:Y:S01]  /*2dc0*/  FADD.FTZ R119, R119, R149 ;  /* 0x0000009577777221 */ /* 0x000fe20000010000 */
[----:B------:R-:W-:Y:S02]  /*2dd0*/  HADD2.F32 R148, -RZ, R65.H1_H1 ;  /* 0x30000041ff947230 */ /* 0x000fe40000004100 */
[----:B------:R-:W-:Y:S01]  /*2de0*/  FFMA.FTZ R91, R166, R149, R91 ;  /* 0x00000095a65b7223 */ /* 0x000fe2000001005b */
[----:B------:R-:W-:Y:S02]  /*2df0*/  HADD2.F32 R168, -RZ, R154.H0_H0 ;  /* 0x2000009affa87230 */ /* 0x000fe40000004100 */
[----:B------:R-:W-:Y:S02]  /*2e00*/  HADD2.F32 R149, -RZ, R150.H0_H0 ;  /* 0x20000096ff957230 */ /* 0x000fe40000004100 */
[----:B------:R-:W-:Y:S01]  /*2e10*/  FFMA.FTZ R25, R152, R156, R25 ;  /* 0x0000009c98197223 */ /* 0x000fe20000010019 */
[----:B------:R-:W-:-:S02]  /*2e20*/  HADD2.F32 R182, -RZ, R154.H1_H1 ;  /* 0x3000009affb67230 */ /* 0x000fc40000004100 */
[----:B------:R-:W-:Y:S01]  /*2e30*/  FFMA.FTZ R167, R148, R157, R167 ;  /* 0x0000009d94a77223 */ /* 0x000fe200000100a7 */
[----:B------:R-:W-:Y:S01]  /*2e40*/  FADD.FTZ R168, R168, -UR24 ;  /* 0x80000018a8a87e21 */ /* 0x000fe20008010000 */
[----:B------:R-:W-:Y:S01]  /*2e50*/  FADD.FTZ R194, R194, R2 ;  /* 0x00000002c2c27221 */ /* 0x000fe20000010000 */
[----:B------:R-:W-:Y:S01]  /*2e60*/  FFMA.FTZ R195, R3, R2, R195 ;  /* 0x0000000203c37223 */ /* 0x000fe200000100c3 */
[----:B------:R-:W-:Y:S02]  /*2e70*/  HADD2.F32 R148, -RZ, R66.H0_H0 ;  /* 0x20000042ff947230 */ /* 0x000fe40000004100 */
[----:B------:R-:W-:Y:S01]  /*2e80*/  FMUL.FTZ R169, R169, R149 ;  /* 0x00000095a9a97220 */ /* 0x000fe20000410000 */
[----:B------:R-:W-:Y:S02]  /*2e90*/  HADD2.F32 R152, -RZ, R158.H0_H0 ;  /* 0x2000009eff987230 */ /* 0x000fe40000004100 */
[----:B------:R-:W-:Y:S01]  /*2ea0*/  FMUL.FTZ R168, R168, UR23 ;  /* 0x00000017a8a87c20 */ /* 0x000fe20008410000 */
[----:B------:R-:W-:-:S02]  /*2eb0*/  HADD2.F32 R150, -RZ, R150.H1_H1 ;  /* 0x30000096ff967230 */ /* 0x000fc40000004100 */
[----:B------:R-:W-:Y:S01]  /*2ec0*/  FADD.FTZ R182, R182, -UR24 ;  /* 0x80000018b6b67e21 */ /* 0x000fe20008010000 */
[----:B------:R-:W-:Y:S01]  /*2ed0*/  FADD.FTZ R194, R194, R23 ;  /* 0x00000017c2c27221 */ /* 0x000fe20000010000 */
[----:B------:R-:W-:Y:S01]  /*2ee0*/  FFMA.FTZ R195, R22, R23, R195 ;  /* 0x0000001716c37223 */ /* 0x000fe200000100c3 */
[----:B------:R-:W-:Y:S01]  /*2ef0*/  FFMA.FTZ R169, R148, R152, R169 ;  /* 0x0000009894a97223 */ /* 0x000fe200000100a9 */
[----:B------:R-:W-:Y:S02]  /*2f00*/  HADD2.F32 R158, -RZ, R158.H1_H1 ;  /* 0x3000009eff9e7230 */ /* 0x000fe40000004100 */
[----:B------:R-:W-:Y:S01]  /*2f10*/  FADD.FTZ R120, R120, R149 ;  /* 0x0000009578787221 */ /* 0x000fe20000010000 */
[----:B------:R-:W-:Y:S02]  /*2f20*/  HADD2.F32 R148, -RZ, R66.H1_H1 ;  /* 0x30000042ff947230 */ /* 0x000fe40000004100 */
[----:B------:R-:W-:Y:S01]  /*2f30*/  FFMA.FTZ R92, R168, R149, R92 ;  /* 0x00000095a85c7223 */ /* 0x000fe2000001005c */
[----:B------:R-:W-:Y:S01]  /*2f40*/  FMUL.FTZ R183, R183, R150 ;  /* 0x00000096b7b77220 */ /* 0x000fe20000410000 */
[----:B------:R-:W-:Y:S01]  /*2f50*/  FMUL.FTZ R182, R182, UR23 ;  /* 0x00000017b6b67c20 */ /* 0x000fe20008410000 */
[----:B------:R-:W-:Y:S01]  /*2f60*/  FADD.FTZ R194, R194, R25 ;  /* 0x00000019c2c27221 */ /* 0x000fe20000010000 */
[----:B------:R-:W-:Y:S01]  /*2f70*/  FFMA.FTZ R195, R24, R25, R195 ;  /* 0x0000001918c37223 */ /* 0x000fe200000100c3 */
[----:B------:R-:W-:-:S02]  /*2f80*/  HADD2.F32 R149, -RZ, R151.H0_H0 ;  /* 0x20000097ff957230 */ /* 0x000fc40000004100 */
[----:B------:R-:W-:Y:S01]  /*2f90*/  FFMA.FTZ R183, R148, R158, R183 ;  /* 0x0000009e94b77223 */ /* 0x000fe200000100b7 */
[----:B------:R-:W-:Y:S02]  /*2fa0*/  HADD2.F32 R184, -RZ, R155.H0_H0 ;  /* 0x2000009bffb87230 */ /* 0x000fe40000004100 */
[----:B------:R-:W-:Y:S01]  /*2fb0*/  FADD.FTZ R121, R121, R150 ;  /* 0x0000009679797221 */ /* 0x000fe20000010000 */
[----:B------:R-:W-:Y:S01]  /*2fc0*/  FFMA.FTZ R93, R182, R150, R93 ;  /* 0x00000096b65d7223 */ /* 0x000fe2000001005d */
[----:B------:R-:W-:Y:S01]  /*2fd0*/  FADD.FTZ R194, R194, R167 ;  /* 0x000000a7c2c27221 */ /* 0x000fe20000010000 */
[----:B------:R-:W-:Y:S01]  /*2fe0*/  FFMA.FTZ R195, R166, R167, R195 ;  /* 0x000000a7a6c37223 */ /* 0x000fe200000100c3 */
[----:B------:R-:W-:Y:S02]  /*2ff0*/  HADD2.F32 R148, -RZ, R67.H0_H0 ;  /* 0x20000043ff947230 */ /* 0x000fe40000004100 */
[----:B------:R-:W-:Y:S01]  /*3000*/  FMUL.FTZ R185, R185, R149 ;  /* 0x00000095b9b97220 */ /* 0x000fe20000410000 */
[----:B------:R-:W-:-:S02]  /*3010*/  HADD2.F32 R150, -RZ, R159.H0_H0 ;  /* 0x2000009fff967230 */ /* 0x000fc40000004100 */
[----:B------:R-:W-:Y:S01]  /*3020*/  FADD.FTZ R184, R184, -UR24 ;  /* 0x80000018b8b87e21 */ /* 0x000fe20008010000 */
[----:B------:R-:W-:Y:S02]  /*3030*/  HADD2.F32 R151, -RZ, R151.H1_H1 ;  /* 0x30000097ff977230 */ /* 0x000fe40000004100 */
[----:B------:R-:W-:Y:S01]  /*3040*/  FADD.FTZ R194, R194, R169 ;  /* 0x000000a9c2c27221 */ /* 0x000fe20000010000 */
[----:B------:R-:W-:Y:S02]  /*3050*/  HADD2.F32 R192, -RZ, R155.H1_H1 ;  /* 0x3000009bffc07230 */ /* 0x000fe40000004100 */
[----:B------:R-:W-:Y:S01]  /*3060*/  FFMA.FTZ R195, R168, R169, R195 ;  /* 0x000000a9a8c37223 */ /* 0x000fe200000100c3 */
[----:B------:R-:W-:Y:S01]  /*3070*/  FFMA.FTZ R185, R148, R150, R185 ;  /* 0x0000009694b97223 */ /* 0x000fe200000100b9 */
[----:B------:R-:W-:Y:S02]  /*3080*/  HADD2.F32 R159, -RZ, R159.H1_H1 ;  /* 0x3000009fff9f7230 */ /* 0x000fe40000004100 */
[----:B------:R-:W-:Y:S01]  /*3090*/  FMUL.FTZ R184, R184, UR23 ;  /* 0x00000017b8b87c20 */ /* 0x000fe20008410000 */
[----:B------:R-:W-:-:S02]  /*30a0*/  HADD2.F32 R148, -RZ, R67.H1_H1 ;  /* 0x30000043ff947230 */ /* 0x000fc40000004100 */
[----:B------:R-:W-:Y:S01]  /*30b0*/  FMUL.FTZ R193, R193, R151 ;  /* 0x00000097c1c17220 */ /* 0x000fe20000410000 */
[----:B------:R-:W-:Y:S01]  /*30c0*/  FADD.FTZ R192, R192, -UR24 ;  /* 0x80000018c0c07e21 */ /* 0x000fe20008010000 */
[----:B------:R-:W-:Y:S01]  /*30d0*/  FADD.FTZ R194, R194, R183 ;  /* 0x000000b7c2c27221 */ /* 0x000fe20000010000 */
[----:B------:R-:W-:Y:S01]  /*30e0*/  FFMA.FTZ R195, R182, R183, R195 ;  /* 0x000000b7b6c37223 */ /* 0x000fe200000100c3 */
[----:B------:R-:W-:Y:S01]  /*30f0*/  FFMA.FTZ R193, R148, R159, R193 ;  /* 0x0000009f94c17223 */ /* 0x000fe200000100c1 */
        /* <DEDUP_REMOVED lines=17> */
[----:B------:R-:W-:Y:S01]  /*3210*/  FADD.FTZ R123, R123, R151 ;  /* 0x000000977b7b7221 */ /* 0x000fe20000010000 */
[----:B------:R-:W-:Y:S01]  /*3220*/  FFMA.FTZ R95, R192, R151, R95 ;  /* 0x00000097c05f7223 */ /* 0x000fe2000001005f */
[----:B------:R-:W-:Y:S01]  /*3230*/  FADD.FTZ R194, R194, R193 ;  /* 0x000000c1c2c27221 */ /* 0x000fe20000010000 */
[----:B------:R-:W-:-:S07]  /*3240*/  FFMA.FTZ R195, R192, R193, R195 ;  /* 0x000000c1c0c37223 */ /* 0x000fce00000100c3 */
.L_x_418:
[----:B------:R-:W-:Y:S05]  /*3250*/  BSYNC.RECONVERGENT B0 ;  /* 0x0000000000007941 */ /* 0x000fea0003800200 */
.L_x_417:
        /* <DEDUP_REMOVED lines=32> */
.L_x_420:
[----:B------:R-:W-:Y:S05]  /*3460*/  BSYNC.RECONVERGENT B0 ;  /* 0x0000000000007941 */ /* 0x000fea0003800200 */
.L_x_419:
        /* <DEDUP_REMOVED lines=65> */
[----:B------:R-:W-:Y:S01]  /*3880*/  F2FP.F16.F32.PACK_AB R148, R149, R148 ;  /* 0x000000949594723e */ /* 0x000fe200000000ff */
[----:B------:R-:W-:Y:S01]  /*3890*/  FFMA.FTZ R149, R165, UR8, R153 ;  /* 0x00000008a5957c23 */ /* 0x000fe20008010099 */
[----:B------:R-:W-:-:S03]  /*38a0*/  FADD.FTZ R152, R172, -R152 ;  /* 0x80000098ac987221 */ /* 0x000fc60000010000 */
[----:B------:R-:W-:Y:S01]  /*38b0*/  FADD.FTZ R149, R164, -R149 ;  /* 0x80000095a4957221 */ /* 0x000fe20000010000 */
[----:B------:R-:W-:-:S03]  /*38c0*/  FMUL.FTZ R152, R152, UR23 ;  /* 0x0000001798987c20 */ /* 0x000fc60008410000 */
[----:B------:R-:W-:-:S05]  /*38d0*/  FMUL.FTZ R149, R149, UR23 ;  /* 0x0000001795957c20 */ /* 0x000fca0008410000 */
[----:B------:R-:W-:Y:S01]  /*38e0*/  F2FP.F16.F32.PACK_AB R149, R149, R150 ;  /* 0x000000969595723e */ /* 0x000fe200000000ff */
[----:B------:R-:W-:-:S04]  /*38f0*/  FFMA.FTZ R150, R170, UR8, R153 ;  /* 0x00000008aa967c23 */ /* 0x000fc80008010099 */
[----:B------:R-:W-:-:S04]  /*3900*/  FADD.FTZ R150, R171, -R150 ;  /* 0x80000096ab967221 */ /* 0x000fc80000010000 */
[----:B------:R-:W-:-:S05]  /*3910*/  FMUL.FTZ R150, R150, UR23 ;  /* 0x0000001796967c20 */ /* 0x000fca0008410000 */
[----:B------:R-:W-:Y:S01]  /*3920*/  F2FP.F16.F32.PACK_AB R150, R150, R151 ;  /* 0x000000979696723e */ /* 0x000fe200000000ff */
[----:B------:R-:W-:-:S04]  /*3930*/  FFMA.FTZ R151, R188, UR8, R153 ;  /* 0x00000008bc977c23 */ /* 0x000fc80008010099 */
[----:B------:R-:W-:-:S04]  /*3940*/  FADD.FTZ R151, R189, -R151 ;  /* 0x80000097bd977221 */ /* 0x000fc80000010000 */
[----:B------:R-:W-:-:S05]  /*3950*/  FMUL.FTZ R151, R151, UR23 ;  /* 0x0000001797977c20 */ /* 0x000fca0008410000 */
[----:B------:R-:W-:Y:S01]  /*3960*/  F2FP.F16.F32.PACK_AB R151, R151, R152 ;  /* 0x000000989797723e */ /* 0x000fe200000000ff */
[----:B------:R-:W-:Y:S06]  /*3970*/  BRA `(.L_x_426) ;  /* 0x0000001000587947 */ /* 0x000fec0003800000 */
.L_x_425:
[--C-:B------:R-:W-:Y:S01]  /*3980*/  FFMA.FTZ R133, R11, UR8, R153.reuse ;  /* 0x000000080b857c23 */ /* 0x100fe20008010099 */
[--C-:B------:R-:W-:Y:S01]  /*3990*/  FFMA.FTZ R135, R165, UR8, R153.reuse ;  /* 0x00000008a5877c23 */ /* 0x100fe20008010099 */
[----:B------:R-:W-:Y:S02]  /*39a0*/  FFMA.FTZ R151, R173, UR8, R153 ;  /* 0x00000008ad977c23 */ /* 0x000fe40008010099 */
[----:B------:R-:W-:Y:S01]  /*39b0*/  FADD.FTZ R133, R10, -R133 ;  /* 0x800000850a857221 */ /* 0x000fe20000010000 */
[----:B------:R-:W-:Y:S01]  /*39c0*/  FADD.FTZ R135, R164, -R135 ;  /* 0x80000087a4877221 */ /* 0x000fe20000010000 */
[----:B------:R-:W-:Y:S02]  /*39d0*/  FADD.FTZ R151, R172, -R151 ;  /* 0x80000097ac977221 */ /* 0x000fe40000010000 */
[----:B------:R-:W-:Y:S01]  /*39e0*/  FMUL.FTZ R133, R133, UR23 ;  /* 0x0000001785857c20 */ /* 0x000fe20008410000 */
[----:B------:R-:W-:Y:S01]  /*39f0*/  FMUL.FTZ R132, R135, UR23 ;  /* 0x0000001787847c20 */ /* 0x000fe20008410000 */
[----:B------:R-:W-:-:S04]  /*3a00*/  FMUL.FTZ R151, R151, UR23 ;  /* 0x0000001797977c20 */ /* 0x000fc80008410000 */
[----:B------:R-:W-:Y:S01]  /*3a10*/  F2FP.F16.F32.PACK_AB R149, R132, R133 ;  /* 0x000000858495723e */ /* 0x000fe200000000ff */
[--C-:B------:R-:W-:Y:S01]  /*3a20*/  FFMA.FTZ R133, R163, UR8, R153.reuse ;  /* 0x00000008a3857c23 */ /* 0x100fe20008010099 */
[----:B------:R-:W-:-:S03]  /*3a30*/  FFMA.FTZ R132, R188, UR8, R153 ;  /* 0x00000008bc847c23 */ /* 0x000fc60008010099 */
[----:B------:R-:W-:Y:S01]  /*3a40*/  FADD.FTZ R150, R162, -R133 ;  /* 0x80000085a2967221 */ /* 0x000fe20000010000 */
[----:B------:R-:W-:Y:S01]  /*3a50*/  FFMA.FTZ R133, R170, UR8, R153 ;  /* 0x00000008aa857c23 */ /* 0x000fe20008010099 */
[----:B------:R-:W-:Y:S02]  /*3a60*/  FADD.FTZ R132, R189, -R132 ;  /* 0x80000084bd847221 */ /* 0x000fe40000010000 */
[----:B------:R-:W-:Y:S01]  /*3a70*/  FMUL.FTZ R150, R150, UR23 ;  /* 0x0000001796967c20 */ /* 0x000fe20008410000 */
[----:B------:R-:W-:Y:S01]  /*3a80*/  FADD.FTZ R133, R171, -R133 ;  /* 0x80000085ab857221 */ /* 0x000fe20000010000 */
[----:B------:R-:W-:-:S03]  /*3a90*/  FMUL.FTZ R132, R132, UR23 ;  /* 0x0000001784847c20 */ /* 0x000fc60008410000 */
[----:B------:R-:W-:Y:S02]  /*3aa0*/  FMUL.FTZ R133, R133, UR23 ;  /* 0x0000001785857c20 */ /* 0x000fe40008410000 */
[----:B------:R-:W-:Y:S01]  /*3ab0*/  F2FP.F16.F32.PACK_AB R151, R132, R151 ;  /* 0x000000978497723e */ /* 0x000fe200000000ff */
[--C-:B------:R-:W-:Y:S02]  /*3ac0*/  FFMA.FTZ R132, R0, UR8, R153.reuse ;  /* 0x0000000800847c23 */ /* 0x100fe40008010099 */
[----:B------:R-:W-:Y:S01]  /*3ad0*/  F2FP.F16.F32.PACK_AB R150, R133, R150 ;  /* 0x000000968596723e */ /* 0x000fe200000000ff */
[----:B------:R-:W-:Y:S01]  /*3ae0*/  FFMA.FTZ R133, R13, UR8, R153 ;  /* 0x000000080d857c23 */ /* 0x000fe20008010099 */
[----:B------:R-:W-:Y:S01]  /*3af0*/  FADD.FTZ R132, R8, -R132 ;  /* 0x8000008408847221 */ /* 0x000fe20000010000 */
[----:B------:R-:W-:Y:S02]  /*3b00*/  MOV R135, R151 ;  /* 0x0000009700877202 */ /* 0x000fe40000000f00 */
[----:B------:R-:W-:Y:S01]  /*3b10*/  FADD.FTZ R133, R12, -R133 ;  /* 0x800000850c857221 */ /* 0x000fe20000010000 */
[----:B------:R-:W-:Y:S01]  /*3b20*/  FMUL.FTZ R132, R132, UR23 ;  /* 0x0000001784847c20 */ /* 0x000fe20008410000 */
[----:B------:R-:W-:-:S02]  /*3b30*/  MOV R134, R150 ;  /* 0x0000009600867202 */ /* 0x000fc40000000f00 */
[----:B------:R-:W-:-:S05]  /*3b40*/  FMUL.FTZ R133, R133, UR23 ;  /* 0x0000001785857c20 */ /* 0x000fca0008410000 */
[----:B------:R-:W-:Y:S02]  /*3b50*/  F2FP.F16.F32.PACK_AB R148, R133, R132 ;  /* 0x000000848594723e */ /* 0x000fe400000000ff */
[----:B------:R-:W-:Y:S02]  /*3b60*/  MOV R133, R149 ;  /* 0x0000009500857202 */ /* 0x000fe40000000f00 */
[----:B------:R-:W-:Y:S01]  /*3b70*/  MOV R132, R148 ;  /* 0x0000009400847202 */ /* 0x000fe20000000f00 */
[----:B------:R-:W-:Y:S06]  /*3b80*/  BRA `(.L_x_426) ;  /* 0x0000000c00d47947 */ /* 0x000fec0003800000 */
.L_x_424:
[----:B------:R-:W-:-:S04]  /*3b90*/  UISETP.NE.U32.AND UP0, UPT, UR4, URZ, UPT ;  /* 0x000000ff0400728c */ /* 0x000fc8000bf05070 */
[----:B------:R-:W-:-:S09]  /*3ba0*/  UISETP.NE.AND.EX UP0, UPT, UR5, URZ, UPT, UP0 ;  /* 0x000000ff0500728c */ /* 0x000fd2000bf05300 */
[----:B------:R-:W-:Y:S05]  /*3bb0*/  BRA.U UP0, `(.L_x_427) ;  /* 0x0000000100847547 */ /* 0x000fea000b800000 */
        /* <DEDUP_REMOVED lines=33> */
.L_x_427:
        /* <DEDUP_REMOVED lines=11> */
[----:B------:R-:W-:-:S03]  /*3e80*/  FADD.FTZ R150, R162, -R133 ;  /* 0x80000085a2967221 */ /* 0x000fc60000010000 */
[----:B------:R-:W-:Y:S01]  /*3e90*/  F2FP.F16.F32.PACK_AB R151, R124, R125 ;  /* 0x0000007d7c97723e */ /* 0x000fe200000000ff */
[----:B------:R-:W-:Y:S01]  /*3ea0*/  FFMA.FTZ R125, R0, UR8, R153 ;  /* 0x00000008007d7c23 */ /* 0x000fe20008010099 */
[----:B------:R-:W-:Y:S01]  /*3eb0*/  FMUL.FTZ R149, R149, UR23 ;  /* 0x0000001795957c20 */ /* 0x000fe20008410000 */
[----:B------:R-:W-:Y:S01]  /*3ec0*/  FMUL.FTZ R150, R150, UR23 ;  /* 0x0000001796967c20 */ /* 0x000fe20008410000 */
[----:B------:R-:W-:Y:S01]  /*3ed0*/  MOV R135, R151 ;  /* 0x0000009700877202 */ /* 0x000fe20000000f00 */
[----:B------:R-:W-:Y:S01]  /*3ee0*/  FADD.FTZ R148, R8, -R125 ;  /* 0x8000007d08947221 */ /* 0x000fe20000010000 */
[----:B------:R-:W-:Y:S01]  /*3ef0*/  FADD.FTZ R125, R12, -R127 ;  /* 0x8000007f0c7d7221 */ /* 0x000fe20000010000 */
[----:B------:R-:W-:Y:S02]  /*3f00*/  FFMA.FTZ R127, R165, UR8, R153 ;  /* 0x00000008a57f7c23 */ /* 0x000fe40008010099 */
[----:B------:R-:W-:Y:S01]  /*3f10*/  FMUL.FTZ R148, R148, UR23 ;  /* 0x0000001794947c20 */ /* 0x000fe20008410000 */
[----:B------:R-:W-:Y:S01]  /*3f20*/  FMUL.FTZ R125, R125, UR23 ;  /* 0x000000177d7d7c20 */ /* 0x000fe20008410000 */
[----:B------:R-:W-:Y:S01]  /*3f30*/  FADD.FTZ R124, R164, -R127 ;  /* 0x8000007fa47c7221 */ /* 0x000fe20000010000 */
[----:B------:R-:W-:-:S03]  /*3f40*/  FADD.FTZ R127, R171, -R126 ;  /* 0x8000007eab7f7221 */ /* 0x000fc60000010000 */
[----:B------:R-:W-:Y:S01]  /*3f50*/  FMUL.FTZ R124, R124, UR23 ;  /* 0x000000177c7c7c20 */ /* 0x000fe20008410000 */
[----:B------:R-:W-:Y:S01]  /*3f60*/  FMUL.FTZ R127, R127, UR23 ;  /* 0x000000177f7f7c20 */ /* 0x000fe20008410000 */
[----:B------:R-:W-:-:S03]  /*3f70*/  F2FP.F16.F32.PACK_AB R148, R125, R148 ;  /* 0x000000947d94723e */ /* 0x000fc600000000ff */
[----:B------:R-:W-:Y:S02]  /*3f80*/  F2FP.F16.F32.PACK_AB R149, R124, R149 ;  /* 0x000000957c95723e */ /* 0x000fe400000000ff */
[----:B------:R-:W-:Y:S02]  /*3f90*/  F2FP.F16.F32.PACK_AB R150, R127, R150 ;  /* 0x000000967f96723e */ /* 0x000fe400000000ff */
[----:B------:R-:W-:Y:S02]  /*3fa0*/  MOV R133, R149 ;  /* 0x0000009500857202 */ /* 0x000fe40000000f00 */
[----:B------:R-:W-:Y:S02]  /*3fb0*/  MOV R134, R150 ;  /* 0x0000009600867202 */ /* 0x000fe40000000f00 */
[----:B------:R-:W-:Y:S02]  /*3fc0*/  MOV R132, R148 ;  /* 0x0000009400847202 */ /* 0x000fe40000000f00 */
[----:B------:R-:W-:-:S02]  /*3fd0*/  MOV R127, R151 ;  /* 0x00000097007f7202 */ /* 0x000fc40000000f00 */
[----:B------:R-:W-:Y:S02]  /*3fe0*/  MOV R126, R150 ;  /* 0x00000096007e7202 */ /* 0x000fe40000000f00 */
[----:B------:R-:W-:Y:S02]  /*3ff0*/  MOV R125, R149 ;  /* 0x00000095007d7202 */ /* 0x000fe40000000f00 */
[----:B------:R-:W-:Y:S01]  /*4000*/  MOV R124, R148 ;  /* 0x00000094007c7202 */ /* 0x000fe20000000f00 */
[----:B------:R-:W-:Y:S06]  /*4010*/  BRA `(.L_x_426) ;  /* 0x0000000800b07947 */ /* 0x000fec0003800000 */
.L_x_423:
[----:B------:R-:W-:-:S04]  /*4020*/  UISETP.NE.U32.AND UP0, UPT, UR6, URZ, UPT ;  /* 0x000000ff0600728c */ /* 0x000fc8000bf05070 */
[----:B------:R-:W-:-:S09]  /*4030*/  UISETP.NE.AND.EX UP0, UPT, UR7, URZ, UPT, UP0 ;  /* 0x000000ff0700728c */ /* 0x000fd2000bf05300 */
[----:B------:R-:W-:Y:S05]  /*4040*/  BRA.U UP0, `(.L_x_428) ;  /* 0x0000000500447547 */ /* 0x000fea000b800000 */
[----:B------:R-:W-:-:S04]  /*4050*/  UISETP.NE.U32.AND UP0, UPT, UR4, URZ, UPT ;  /* 0x000000ff0400728c */ /* 0x000fc8000bf05070 */
[----:B------:R-:W-:-:S09]  /*4060*/  UISETP.NE.AND.EX UP0, UPT, UR5, URZ, UPT, UP0 ;  /* 0x000000ff0500728c */ /* 0x000fd2000bf05300 */
[----:B------:R-:W-:Y:S05]  /*4070*/  BRA.U UP0, `(.L_x_429) ;  /* 0x0000000100947547 */ /* 0x000fea000b800000 */
[----:B------:R-:W-:Y:S01]  /*4080*/  FFMA.FTZ R151, R173, UR8, R153 ;  /* 0x00000008ad977c23 */ /* 0x000fe20008010099 */
[--C-:B-----5:R-:W-:Y:S02]  /*4090*/  HADD2.F32 R148, -RZ, R131.reuse.H0_H0 ;  /* 0x20000083ff947230 */ /* 0x120fe40000004100 */
[----:B------:R-:W-:Y:S02]  /*40a0*/  HADD2.F32 R149, -RZ, R131.H1_H1 ;  /* 0x30000083ff957230 */ /* 0x000fe40000004100 */
[----:B------:R-:W-:-:S04]  /*40b0*/  FADD.FTZ R151, R172, -R151 ;  /* 0x80000097ac977221 */ /* 0x000fc80000010000 */
[----:B------:R-:W-:Y:S01]  /*40c0*/  FFMA.FTZ R151, R151, UR23, R148 ;  /* 0x0000001797977c23 */ /* 0x000fe20008010094 */
[----:B------:R-:W-:-:S04]  /*40d0*/  FFMA.FTZ R148, R188, UR8, R153 ;  /* 0x00000008bc947c23 */ /* 0x000fc80008010099 */
[----:B------:R-:W-:-:S04]  /*40e0*/  FADD.FTZ R148, R189, -R148 ;  /* 0x80000094bd947221 */ /* 0x000fc80000010000 */
[----:B------:R-:W-:Y:S01]  /*40f0*/  FFMA.FTZ R148, R148, UR23, R149 ;  /* 0x0000001794947c23 */ /* 0x000fe20008010095 */
[----:B------:R-:W-:-:S04]  /*4100*/  HADD2.F32 R149, -RZ, R130.H0_H0 ;  /* 0x20000082ff957230 */ /* 0x000fc80000004100 */
[----:B------:R-:W-:Y:S01]  /*4110*/  F2FP.F16.F32.PACK_AB R151, R148, R151 ;  /* 0x000000979497723e */ /* 0x000fe200000000ff */
[----:B------:R-:W-:-:S04]  /*4120*/  FFMA.FTZ R148, R163, UR8, R153 ;  /* 0x00000008a3947c23 */ /* 0x000fc80008010099 */
[----:B------:R-:W-:-:S04]  /*4130*/  FADD.FTZ R148, R162, -R148 ;  /* 0x80000094a2947221 */ /* 0x000fc80000010000 */
[----:B------:R-:W-:Y:S01]  /*4140*/  FFMA.FTZ R150, R148, UR23, R149 ;  /* 0x0000001794967c23 */ /* 0x000fe20008010095 */
[----:B------:R-:W-:Y:S01]  /*4150*/  FFMA.FTZ R148, R170, UR8, R153 ;  /* 0x00000008aa947c23 */ /* 0x000fe20008010099 */
[----:B------:R-:W-:-:S03]  /*4160*/  HADD2.F32 R149, -RZ, R130.H1_H1 ;  /* 0x30000082ff957230 */ /* 0x000fc60000004100 */
        /* <DEDUP_REMOVED lines=10> */
[----:B------:R-:W-:-:S05]  /*4210*/  FFMA.FTZ R148, R148, UR23, R149 ;  /* 0x0000001794947c23 */ /* 0x000fca0008010095 */
[----:B------:R-:W-:Y:S01]  /*4220*/  F2FP.F16.F32.PACK_AB R149, R148, R152 ;  /* 0x000000989495723e */ /* 0x000fe200000000ff */
[----:B------:R-:W-:Y:S01]  /*4230*/  FFMA.FTZ R148, R0, UR8, R153 ;  /* 0x0000000800947c23 */ /* 0x000fe20008010099 */
[----:B------:R-:W-:-:S03]  /*4240*/  HADD2.F32 R152, -RZ, R128.H0_H0 ;  /* 0x20000080ff987230 */ /* 0x000fc60000004100 */
[----:B------:R-:W-:-:S04]  /*4250*/  FADD.FTZ R148, R8, -R148 ;  /* 0x8000009408947221 */ /* 0x000fc80000010000 */
[----:B------:R-:W-:Y:S01]  /*4260*/  FFMA.FTZ R154, R148, UR23, R152 ;  /* 0x00000017949a7c23 */ /* 0x000fe20008010098 */
[----:B------:R-:W-:Y:S01]  /*4270*/  FFMA.FTZ R148, R13, UR8, R153 ;  /* 0x000000080d947c23 */ /* 0x000fe20008010099 */
[----:B------:R-:W-:-:S03]  /*4280*/  HADD2.F32 R152, -RZ, R128.H1_H1 ;  /* 0x30000080ff987230 */ /* 0x000fc60000004100 */
[----:B------:R-:W-:-:S04]  /*4290*/  FADD.FTZ R148, R12, -R148 ;  /* 0x800000940c947221 */ /* 0x000fc80000010000 */
[----:B------:R-:W-:-:S05]  /*42a0*/  FFMA.FTZ R148, R148, UR23, R152 ;  /* 0x0000001794947c23 */ /* 0x000fca0008010098 */
[----:B------:R-:W-:Y:S01]  /*42b0*/  F2FP.F16.F32.PACK_AB R148, R148, R154 ;  /* 0x0000009a9494723e */ /* 0x000fe200000000ff */
[----:B------:R-:W-:Y:S06]  /*42c0*/  BRA `(.L_x_426) ;  /* 0x0000000800047947 */ /* 0x000fec0003800000 */
.L_x_429:
[--C-:B------:R-:W-:Y:S01]  /*42d0*/  FFMA.FTZ R133, R0, UR8, R153.reuse ;  /* 0x0000000800857c23 */ /* 0x100fe20008010099 */
[--C-:B------:R-:W-:Y:S01]  /*42e0*/  FFMA.FTZ R135, R13, UR8, R153.reuse ;  /* 0x000000080d877c23 */ /* 0x100fe20008010099 */
[--C-:B------:R-:W-:Y:S01]  /*42f0*/  FFMA.FTZ R149, R11, UR8, R153.reuse ;  /* 0x000000080b957c23 */ /* 0x100fe20008010099 */
[----:B------:R-:W-:Y:S01]  /*4300*/  FFMA.FTZ R151, R173, UR8, R153 ;  /* 0x00000008ad977c23 */ /* 0x000fe20008010099 */
[----:B------:R-:W-:Y:S01]  /*4310*/  FADD.FTZ R134, R8, -R133 ;  /* 0x8000008508867221 */ /* 0x000fe20000010000 */
[----:B------:R-:W-:Y:S01]  /*4320*/  FADD.FTZ R132, R12, -R135 ;  /* 0x800000870c847221 */ /* 0x000fe20000010000 */
[--C-:B-----5:R-:W-:Y:S02]  /*4330*/  HADD2.F32 R135, -RZ, R128.reuse.H0_H0 ;  /* 0x20000080ff877230 */ /* 0x120fe40000004100 */
[----:B------:R-:W-:Y:S01]  /*4340*/  FADD.FTZ R149, R10, -R149 ;  /* 0x800000950a957221 */ /* 0x000fe20000010000 */
[----:B------:R-:W-:Y:S02]  /*4350*/  HADD2.F32 R133, -RZ, R128.H1_H1 ;  /* 0x30000080ff857230 */ /* 0x000fe40000004100 */
[----:B------:R-:W-:Y:S01]  /*4360*/  FADD.FTZ R151, R172, -R151 ;  /* 0x80000097ac977221 */ /* 0x000fe20000010000 */
[----:B------:R-:W-:-:S02]  /*4370*/  FFMA.FTZ R134, R134, UR23, R135 ;  /* 0x0000001786867c23 */ /* 0x000fc40008010087 */
[----:B------:R-:W-:-:S05]  /*4380*/  FFMA.FTZ R133, R132, UR23, R133 ;  /* 0x0000001784857c23 */ /* 0x000fca0008010085 */
[----:B------:R-:W-:Y:S01]  /*4390*/  F2FP.F16.F32.PACK_AB R148, R133, R134 ;  /* 0x000000868594723e */ /* 0x000fe200000000ff */
[----:B------:R-:W-:Y:S01]  /*43a0*/  FFMA.FTZ R133, R165, UR8, R153 ;  /* 0x00000008a5857c23 */ /* 0x000fe20008010099 */
[----:B------:R-:W-:-:S03]  /*43b0*/  HADD2.F32 R134, -RZ, R129.H0_H0 ;  /* 0x20000081ff867230 */ /* 0x000fc60000004100 */
[----:B------:R-:W-:Y:S01]  /*43c0*/  FADD.FTZ R132, R164, -R133 ;  /* 0x80000085a4847221 */ /* 0x000fe20000010000 */
[----:B------:R-:W-:Y:S02]  /*43d0*/  HADD2.F32 R133, -RZ, R129.H1_H1 ;  /* 0x30000081ff857230 */ /* 0x000fe40000004100 */
[----:B------:R-:W-:Y:S01]  /*43e0*/  FFMA.FTZ R149, R149, UR23, R134 ;  /* 0x0000001795957c23 */ /* 0x000fe20008010086 */
[----:B------:R-:W-:Y:S02]  /*43f0*/  HADD2.F32 R134, -RZ, R130.H1_H1 ;  /* 0x30000082ff867230 */ /* 0x000fe40000004100 */
[----:B------:R-:W-:Y:S01]  /*4400*/  FFMA.FTZ R132, R132, UR23, R133 ;  /* 0x0000001784847c23 */ /* 0x000fe20008010085 */
[----:B------:R-:W-:-:S04]  /*4410*/  FFMA.FTZ R133, R163, UR8, R153 ;  /* 0x00000008a3857c23 */ /* 0x000fc80008010099 */
[----:B------:R-:W-:Y:S01]  /*4420*/  FADD.FTZ R150, R162, -R133 ;  /* 0x80000085a2967221 */ /* 0x000fe20000010000 */
[----:B------:R-:W-:Y:S01]  /*4430*/  HADD2.F32 R133, -RZ, R130.H0_H0 ;  /* 0x20000082ff857230 */ /* 0x000fe20000004100 */
[----:B------:R-:W-:Y:S01]  /*4440*/  F2FP.F16.F32.PACK_AB R149, R132, R149 ;  /* 0x000000958495723e */ /* 0x000fe200000000ff */
[----:B------:R-:W-:-:S03]  /*4450*/  HADD2.F32 R132, -RZ, R131.H0_H0 ;  /* 0x20000083ff847230 */ /* 0x000fc60000004100 */
[----:B------:R-:W-:Y:S01]  /*4460*/  FFMA.FTZ R150, R150, UR23, R133 ;  /* 0x0000001796967c23 */ /* 0x000fe20008010085 */
[--C-:B------:R-:W-:Y:S01]  /*4470*/  FFMA.FTZ R133, R170, UR8, R153.reuse ;  /* 0x00000008aa857c23 */ /* 0x100fe20008010099 */
[----:B------:R-:W-:Y:S01]  /*4480*/  FFMA.FTZ R151, R151, UR23, R132 ;  /* 0x0000001797977c23 */ /* 0x000fe20008010084 */
[----:B------:R-:W-:Y:S02]  /*4490*/  FFMA.FTZ R132, R188, UR8, R153 ;  /* 0x00000008bc847c23 */ /* 0x000fe40008010099 */
[----:B------:R-:W-:Y:S02]  /*44a0*/  FADD.FTZ R133, R171, -R133 ;  /* 0x80000085ab857221 */ /* 0x000fe40000010000 */
[----:B------:R-:W-:Y:S02]  /*44b0*/  FADD.FTZ R132, R189, -R132 ;  /* 0x80000084bd847221 */ /* 0x000fe40000010000 */
[----:B------:R-:W-:-:S05]  /*44c0*/  FFMA.FTZ R133, R133, UR23, R134 ;  /* 0x0000001785857c23 */ /* 0x000fca0008010086 */
[----:B------:R-:W-:Y:S01]  /*44d0*/  F2FP.F16.F32.PACK_AB R150, R133, R150 ;  /* 0x000000968596723e */ /* 0x000fe200000000ff */
[----:B------:R-:W-:-:S03]  /*44e0*/  HADD2.F32 R133, -RZ, R131.H1_H1 ;  /* 0x30000083ff857230 */ /* 0x000fc60000004100 */
[----:B------:R-:W-:Y:S02]  /*44f0*/  MOV R134, R150 ;  /* 0x0000009600867202 */ /* 0x000fe40000000f00 */
[----:B------:R-:W-:Y:S01]  /*4500*/  FFMA.FTZ R132, R132, UR23, R133 ;  /* 0x0000001784847c23 */ /* 0x000fe20008010085 */
[----:B------:R-:W-:-:S04]  /*4510*/  MOV R133, R149 ;  /* 0x0000009500857202 */ /* 0x000fc80000000f00 */
[----:B------:R-:W-:Y:S02]  /*4520*/  F2FP.F16.F32.PACK_AB R151, R132, R151 ;  /* 0x000000978497723e */ /* 0x000fe400000000ff */
[----:B------:R-:W-:Y:S02]  /*4530*/  MOV R132, R148 ;  /* 0x0000009400847202 */ /* 0x000fe40000000f00 */
[----:B------:R-:W-:Y:S01]  /*4540*/  MOV R135, R151 ;  /* 0x0000009700877202 */ /* 0x000fe20000000f00 */
[----:B------:R-:W-:Y:S06]  /*4550*/  BRA `(.L_x_426) ;  /* 0x0000000400607947 */ /* 0x000fec0003800000 */
.L_x_428:
        /* <DEDUP_REMOVED lines=44> */
.L_x_430:
[--C-:B------:R-:W-:Y:S01]  /*4820*/  FFMA.FTZ R125, R0, UR8, R153.reuse ;  /* 0x00000008007d7c23 */ /* 0x100fe20008010099 */
[----:B-----5:R-:W-:Y:S02]  /*4830*/  HADD2.F32 R148, -RZ, R128.H0_H0 ;  /* 0x20000080ff947230 */ /* 0x020fe40000004100 */
[----:B------:R-:W-:Y:S01]  /*4840*/  FFMA.FTZ R127, R165, UR8, R153 ;  /* 0x00000008a57f7c23 */ /* 0x000fe20008010099 */
[--C-:B------:R-:W-:Y:S02]  /*4850*/  HADD2.F32 R124, -RZ, R129.reuse.H1_H1 ;  /* 0x30000081ff7c7230 */ /* 0x100fe40000004100 */
[----:B------:R-:W-:Y:S01]  /*4860*/  FADD.FTZ R125, R8, -R125 ;  /* 0x8000007d087d7221 */ /* 0x000fe20000010000 */
[----:B------:R-:W-:Y:S02]  /*4870*/  HADD2.F32 R126, -RZ, R129.H0_H0 ;  /* 0x20000081ff7e7230 */ /* 0x000fe40000004100 */
[----:B------:R-:W-:Y:S01]  /*4880*/  FADD.FTZ R127, R164, -R127 ;  /* 0x8000007fa47f7221 */ /* 0x000fe20000010000 */
[----:B------:R-:W-:-:S02]  /*4890*/  HADD2.F32 R133, -RZ, R130.H1_H1 ;  /* 0x30000082ff857230 */ /* 0x000fc40000004100 */
[----:B------:R-:W-:Y:S01]  /*48a0*/  FFMA.FTZ R148, R125, UR23, R148 ;  /* 0x000000177d947c23 */ /* 0x000fe20008010094 */
[--C-:B------:R-:W-:Y:S01]  /*48b0*/  FFMA.FTZ R125, R11, UR8, R153.reuse ;  /* 0x000000080b7d7c23 */ /* 0x100fe20008010099 */
[----:B------:R-:W-:Y:S01]  /*48c0*/  FFMA.FTZ R149, R127, UR23, R124 ;  /* 0x000000177f957c23 */ /* 0x000fe2000801007c */
[--C-:B------:R-:W-:Y:S01]  /*48d0*/  FFMA.FTZ R124, R170, UR8, R153.reuse ;  /* 0x00000008aa7c7c23 */ /* 0x100fe20008010099 */
[----:B------:R-:W-:Y:S01]  /*48e0*/  FFMA.FTZ R132, R188, UR8, R153 ;  /* 0x00000008bc847c23 */ /* 0x000fe20008010099 */
[----:B------:R-:W-:Y:S02]  /*48f0*/  FADD.FTZ R125, R10, -R125 ;  /* 0x8000007d0a7d7221 */ /* 0x000fe40000010000 */
[----:B------:R-:W-:Y:S01]  /*4900*/  FADD.FTZ R150, R171, -R124 ;  /* 0x8000007cab967221 */ /* 0x000fe20000010000 */
[----:B------:R-:W-:Y:S02]  /*4910*/  HADD2.F32 R124, -RZ, R130.H0_H0 ;  /* 0x20000082ff7c7230 */ /* 0x000fe40000004100 */
[----:B------:R-:W-:Y:S01]  /*4920*/  FFMA.FTZ R126, R125, UR23, R126 ;  /* 0x000000177d7e7c23 */ /* 0x000fe2000801007e */
[----:B------:R-:W-:Y:S01]  /*4930*/  FFMA.FTZ R125, R163, UR8, R153 ;  /* 0x00000008a37d7c23 */ /* 0x000fe20008010099 */
[----:B------:R-:W-:Y:S01]  /*4940*/  FFMA.FTZ R150, R150, UR23, R133 ;  /* 0x0000001796967c23 */ /* 0x000fe20008010085 */
[----:B------:R-:W-:-:S02]  /*4950*/  HADD2.F32 R133, -RZ, R131.H1_H1 ;  /* 0x30000083ff857230 */ /* 0x000fc40000004100 */
[----:B------:R-:W-:Y:S01]  /*4960*/  FADD.FTZ R132, R189, -R132 ;  /* 0x80000084bd847221 */ /* 0x000fe20000010000 */
[----:B------:R-:W-:Y:S01]  /*4970*/  FADD.FTZ R125, R162, -R125 ;  /* 0x8000007da27d7221 */ /* 0x000fe20000010000 */
[----:B------:R-:W-:Y:S02]  /*4980*/  F2FP.F16.F32.PACK_AB R149, R149, R126 ;  /* 0x0000007e9595723e */ /* 0x000fe400000000ff */
[----:B------:R-:W-:Y:S01]  /*4990*/  FFMA.FTZ R132, R132, UR23, R133 ;  /* 0x0000001784847c23 */ /* 0x000fe20008010085 */
[----:B------:R-:W-:Y:S01]  /*49a0*/  FFMA.FTZ R127, R125, UR23, R124 ;  /* 0x000000177d7f7c23 */ /* 0x000fe2000801007c */
[--C-:B------:R-:W-:Y:S01]  /*49b0*/  FFMA.FTZ R125, R173, UR8, R153.reuse ;  /* 0x00000008ad7d7c23 */ /* 0x100fe20008010099 */
[----:B------:R-:W-:-:S03]  /*49c0*/  FFMA.FTZ R133, R13, UR8, R153 ;  /* 0x000000080d857c23 */ /* 0x000fc60008010099 */
[----:B------:R-:W-:Y:S01]  /*49d0*/  FADD.FTZ R124, R172, -R125 ;  /* 0x8000007dac7c7221 */ /* 0x000fe20000010000 */
[----:B------:R-:W-:Y:S01]  /*49e0*/  HADD2.F32 R125, -RZ, R131.H0_H0 ;  /* 0x20000083ff7d7230 */ /* 0x000fe20000004100 */
[----:B------:R-:W-:-:S04]  /*49f0*/  F2FP.F16.F32.PACK_AB R150, R150, R127 ;  /* 0x0000007f9696723e */ /* 0x000fc800000000ff */
[----:B------:R-:W-:Y:S01]  /*4a00*/  FFMA.FTZ R125, R124, UR23, R125 ;  /* 0x000000177c7d7c23 */ /* 0x000fe2000801007d */
[----:B------:R-:W-:Y:S01]  /*4a10*/  FADD.FTZ R124, R12, -R133 ;  /* 0x800000850c7c7221 */ /* 0x000fe20000010000 */
[----:B------:R-:W-:Y:S01]  /*4a20*/  HADD2.F32 R133, -RZ, R128.H1_H1 ;  /* 0x30000080ff857230 */ /* 0x000fe20000004100 */
[----:B------:R-:W-:Y:S02]  /*4a30*/  MOV R134, R150 ;  /* 0x0000009600867202 */ /* 0x000fe40000000f00 */
[----:B------:R-:W-:Y:S02]  /*4a40*/  F2FP.F16.F32.PACK_AB R151, R132, R125 ;  /* 0x0000007d8497723e */ /* 0x000fe400000000ff */
[----:B------:R-:W-:Y:S01]  /*4a50*/  FFMA.FTZ R124, R124, UR23, R133 ;  /* 0x000000177c7c7c23 */ /* 0x000fe20008010085 */
[----:B------:R-:W-:Y:S02]  /*4a60*/  MOV R133, R149 ;  /* 0x0000009500857202 */ /* 0x000fe40000000f00 */
[----:B------:R-:W-:-:S02]  /*4a70*/  MOV R135, R151 ;  /* 0x0000009700877202 */ /* 0x000fc40000000f00 */
[----:B------:R-:W-:Y:S02]  /*4a80*/  F2FP.F16.F32.PACK_AB R148, R124, R148 ;  /* 0x000000947c94723e */ /* 0x000fe400000000ff */
[----:B------:R-:W-:Y:S02]  /*4a90*/  MOV R127, R151 ;  /* 0x00000097007f7202 */ /* 0x000fe40000000f00 */
[----:B------:R-:W-:Y:S02]  /*4aa0*/  MOV R132, R148 ;  /* 0x0000009400847202 */ /* 0x000fe40000000f00 */
[----:B------:R-:W-:Y:S02]  /*4ab0*/  MOV R126, R150 ;  /* 0x00000096007e7202 */ /* 0x000fe40000000f00 */
[----:B------:R-:W-:Y:S02]  /*4ac0*/  MOV R125, R149 ;  /* 0x00000095007d7202 */ /* 0x000fe40000000f00 */
[----:B------:R-:W-:-:S07]  /*4ad0*/  MOV R124, R148 ;  /* 0x00000094007c7202 */ /* 0x000fce0000000f00 */
.L_x_426:
        /* <DEDUP_REMOVED lines=14> */
.L_x_422:
[----:B------:R-:W-:Y:S05]  /*4bc0*/  BSYNC.RECONVERGENT B0 ;  /* 0x0000000000007941 */ /* 0x000fea0003800200 */
.L_x_421:
        /* <DEDUP_REMOVED lines=12> */
[--C-:B------:R-:W-:Y:S01]  /*4c90*/  FFMA.FTZ R125, R7, UR8, R153.reuse ;  /* 0x00000008077d7c23 */ /* 0x100fe20008010099 */
[----:B0----5:R-:W-:Y:S02]  /*4ca0*/  HADD2.F32 R148, -RZ, R136.H0_H0 ;  /* 0x20000088ff947230 */ /* 0x021fe40000004100 */
[----:B------:R-:W-:Y:S01]  /*4cb0*/  FFMA.FTZ R124, R16, UR8, R153 ;  /* 0x00000008107c7c23 */ /* 0x000fe20008010099 */
[----:B------:R-:W-:Y:S02]  /*4cc0*/  HADD2.F32 R132, -RZ, R137.H1_H1 ;  /* 0x30000089ff847230 */ /* 0x000fe40000004100 */
[----:B------:R-:W-:Y:S01]  /*4cd0*/  FADD.FTZ R125, R6, -R125 ;  /* 0x8000007d067d7221 */ /* 0x000fe20000010000 */
[----:B------:R-:W-:Y:S02]  /*4ce0*/  HADD2.F32 R133, -RZ, R138.H1_H1 ;  /* 0x3000008aff857230 */ /* 0x000fe40000004100 */
[----:B------:R-:W-:Y:S01]  /*4cf0*/  FADD.FTZ R124, R17, -R124 ;  /* 0x8000007c117c7221 */ /* 0x000fe20000010000 */
[----:B------:R-:W-:Y:S01]  /*4d00*/  FFMA.FTZ R148, R125, UR23, R148 ;  /* 0x000000177d947c23 */ /* 0x000fe20008010094 */
[----:B------:R-:W-:-:S04]  /*4d10*/  FFMA.FTZ R125, R161, UR8, R153 ;  /* 0x00000008a17d7c23 */ /* 0x000fc80008010099 */
[----:B------:R-:W-:Y:S01]  /*4d20*/  FADD.FTZ R149, R160, -R125 ;  /* 0x8000007da0957221 */ /* 0x000fe20000010000 */
[----:B------:R-:W-:-:S03]  /*4d30*/  HADD2.F32 R125, -RZ, R137.H0_H0 ;  /* 0x20000089ff7d7230 */ /* 0x000fc60000004100 */
[----:B------:R-:W-:Y:S02]  /*4d40*/  FFMA.FTZ R149, R149, UR23, R132 ;  /* 0x0000001795957c23 */ /* 0x000fe40008010084 */
[----:B------:R-:W-:Y:S01]  /*4d50*/  FFMA.FTZ R126, R124, UR23, R125 ;  /* 0x000000177c7e7c23 */ /* 0x000fe2000801007d */
[--C-:B------:R-:W-:Y:S01]  /*4d60*/  FFMA.FTZ R124, R174, UR8, R153.reuse ;  /* 0x00000008ae7c7c23 */ /* 0x100fe20008010099 */
[----:B------:R-:W-:-:S03]  /*4d70*/  FFMA.FTZ R125, R31, UR8, R153 ;  /* 0x000000081f7d7c23 */ /* 0x000fc60008010099 */
[----:B------:R-:W-:Y:S01]  /*4d80*/  FADD.FTZ R150, R175, -R124 ;  /* 0x8000007caf967221 */ /* 0x000fe20000010000 */
[----:B------:R-:W-:Y:S02]  /*4d90*/  HADD2.F32 R124, -RZ, R138.H0_H0 ;  /* 0x2000008aff7c7230 */ /* 0x000fe40000004100 */
[----:B------:R-:W-:Y:S01]  /*4da0*/  FADD.FTZ R125, R30, -R125 ;  /* 0x8000007d1e7d7221 */ /* 0x000fe20000010000 */
[----:B------:R-:W-:Y:S01]  /*4db0*/  F2FP.F16.F32.PACK_AB R149, R149, R126 ;  /* 0x0000007e9595723e */ /* 0x000fe200000000ff */
[----:B------:R-:W-:Y:S01]  /*4dc0*/  FFMA.FTZ R150, R150, UR23, R133 ;  /* 0x0000001796967c23 */ /* 0x000fe20008010085 */
[----:B------:R-:W-:Y:S02]  /*4dd0*/  HADD2.F32 R133, -RZ, R139.H1_H1 ;  /* 0x3000008bff857230 */ /* 0x000fe40000004100 */
        /* <DEDUP_REMOVED lines=10> */
[----:B------:R-:W-:Y:S01]  /*4e80*/  FFMA.FTZ R124, R14, UR8, R153 ;  /* 0x000000080e7c7c23 */ /* 0x000fe20008010099 */
[----:B------:R-:W-:-:S02]  /*4e90*/  MOV R134, R150 ;  /* 0x0000009600867202 */ /* 0x000fc40000000f00 */
[----:B------:R-:W-:Y:S01]  /*4ea0*/  MOV R126, R150 ;  /* 0x00000096007e7202 */ /* 0x000fe20000000f00 */
[----:B------:R-:W-:Y:S01]  /*4eb0*/  FADD.FTZ R124, R15, -R124 ;  /* 0x8000007c0f7c7221 */ /* 0x000fe20000010000 */
[----:B------:R-:W-:Y:S02]  /*4ec0*/  F2FP.F16.F32.PACK_AB R151, R132, R125 ;  /* 0x0000007d8497723e */ /* 0x000fe400000000ff */
[----:B------:R-:W-:Y:S01]  /*4ed0*/  MOV R125, R149 ;  /* 0x00000095007d7202 */ /* 0x000fe20000000f00 */
[----:B------:R-:W-:Y:S01]  /*4ee0*/  FFMA.FTZ R124, R124, UR23, R133 ;  /* 0x000000177c7c7c23 */ /* 0x000fe20008010085 */
[----:B------:R-:W-:Y:S02]  /*4ef0*/  MOV R135, R151 ;  /* 0x0000009700877202 */ /* 0x000fe40000000f00 */
[----:B------:R-:W-:Y:S02]  /*4f00*/  MOV R133, R149 ;  /* 0x0000009500857202 */ /* 0x000fe40000000f00 */
[----:B------:R-:W-:-:S02]  /*4f10*/  F2FP.F16.F32.PACK_AB R148, R124, R148 ;  /* 0x000000947c94723e */ /* 0x000fc400000000ff */
[----:B------:R-:W-:Y:S02]  /*4f20*/  MOV R127, R151 ;  /* 0x00000097007f7202 */ /* 0x000fe40000000f00 */
[-C--:B------:R-:W-:Y:S02]  /*4f30*/  MOV R132, R148.reuse ;  /* 0x0000009400847202 */ /* 0x080fe40000000f00 */
[----:B------:R-:W-:Y:S01]  /*4f40*/  MOV R124, R148 ;  /* 0x00000094007c7202 */ /* 0x000fe20000000f00 */
[----:B------:R-:W-:Y:S06]  /*4f50*/  BRA `(.L_x_436) ;  /* 0x00000010001c7947 */ /* 0x000fec0003800000 */
.L_x_435:
[--C-:B------:R-:W-:Y:S01]  /*4f60*/  FFMA.FTZ R125, R7, UR8, R153.reuse ;  /* 0x00000008077d7c23 */ /* 0x100fe20008010099 */
[----:B------:R-:W-:Y:S01]  /*4f70*/  FFMA.FTZ R124, R14, UR8, R153 ;  /* 0x000000080e7c7c23 */ /* 0x000fe20008010099 */
[--C-:B-----5:R-:W-:Y:S02]  /*4f80*/  HADD2.F32 R127, -RZ, R136.reuse.H0_H0 ;  /* 0x20000088ff7f7230 */ /* 0x120fe40000004100 */
[----:B------:R-:W-:Y:S01]  /*4f90*/  FADD.FTZ R126, R6, -R125 ;  /* 0x8000007d067e7221 */ /* 0x000fe20000010000 */
[----:B------:R-:W-:Y:S02]  /*4fa0*/  HADD2.F32 R125, -RZ, R136.H1_H1 ;  /* 0x30000088ff7d7230 */ /* 0x000fe40000004100 */
[----:B------:R-:W-:Y:S01]  /*4fb0*/  FADD.FTZ R124, R15, -R124 ;  /* 0x8000007c0f7c7221 */ /* 0x000fe20000010000 */
[----:B------:R-:W-:-:S03]  /*4fc0*/  FFMA.FTZ R126, R126, UR23, R127 ;  /* 0x000000177e7e7c23 */ /* 0x000fc6000801007f */
[----:B------:R-:W-:Y:S01]  /*4fd0*/  FFMA.FTZ R125, R124, UR23, R125 ;  /* 0x000000177c7d7c23 */ /* 0x000fe2000801007d */
[----:B------:R-:W-:-:S04]  /*4fe0*/  FFMA.FTZ R124, R16, UR8, R153 ;  /* 0x00000008107c7c23 */ /* 0x000fc80008010099 */
[----:B0-----:R-:W-:Y:S01]  /*4ff0*/  F2FP.F16.F32.PACK_AB R148, R125, R126 ;  /* 0x0000007e7d94723e */ /* 0x001fe200000000ff */
[----:B------:R-:W-:Y:S01]  /*5000*/  FFMA.FTZ R125, R161, UR8, R153 ;  /* 0x00000008a17d7c23 */ /* 0x000fe20008010099 */
[----:B------:R-:W-:Y:S01]  /*5010*/  FADD.FTZ R149, R17, -R124 ;  /* 0x8000007c11957221 */ /* 0x000fe20000010000 */
[--C-:B------:R-:W-:Y:S02]  /*5020*/  HADD2.F32 R126, -RZ, R137.reuse.H0_H0 ;  /* 0x20000089ff7e7230 */ /* 0x100fe40000004100 */
        /* <DEDUP_REMOVED lines=9> */
[----:B------:R-:W-:-:S03]  /*50c0*/  FFMA.FTZ R124, R176, UR8, R153 ;  /* 0x00000008b07c7c23 */ /* 0x000fc60008010099 */
[----:B------:R-:W-:Y:S01]  /*50d0*/  FFMA.FTZ R150, R150, UR23, R125 ;  /* 0x0000001796967c23 */ /* 0x000fe2000801007d */
[----:B------:R-:W-:Y:S01]  /*50e0*/  FFMA.FTZ R125, R174, UR8, R153 ;  /* 0x00000008ae7d7c23 */ /* 0x000fe20008010099 */
[----:B------:R-:W-:Y:S01]  /*50f0*/  FADD.FTZ R151, R177, -R124 ;  /* 0x8000007cb1977221 */ /* 0x000fe20000010000 */
[----:B------:R-:W-:Y:S02]  /*5100*/  HADD2.F32 R124, -RZ, R139.H0_H0 ;  /* 0x2000008bff7c7230 */ /* 0x000fe40000004100 */
[----:B------:R-:W-:-:S03]  /*5110*/  FADD.FTZ R125, R175, -R125 ;  /* 0x8000007daf7d7221 */ /* 0x000fc60000010000 */
[----:B------:R-:W-:Y:S01]  /*5120*/  FFMA.FTZ R151, R151, UR23, R124 ;  /* 0x0000001797977c23 */ /* 0x000fe2000801007c */
[----:B------:R-:W-:Y:S01]  /*5130*/  FFMA.FTZ R125, R125, UR23, R126 ;  /* 0x000000177d7d7c23 */ /* 0x000fe2000801007e */
[----:B------:R-:W-:-:S04]  /*5140*/  FFMA.FTZ R124, R190, UR8, R153 ;  /* 0x00000008be7c7c23 */ /* 0x000fc80008010099 */
[----:B------:R-:W-:Y:S01]  /*5150*/  F2FP.F16.F32.PACK_AB R150, R125, R150 ;  /* 0x000000967d96723e */ /* 0x000fe200000000ff */
[----:B------:R-:W-:Y:S02]  /*5160*/  HADD2.F32 R125, -RZ, R139.H1_H1 ;  /* 0x3000008bff7d7230 */ /* 0x000fe40000004100 */
[----:B------:R-:W-:Y:S01]  /*5170*/  FADD.FTZ R124, R186, -R124 ;  /* 0x8000007cba7c7221 */ /* 0x000fe20000010000 */
[----:B------:R-:W-:-:S03]  /*5180*/  MOV R126, R150 ;  /* 0x00000096007e7202 */ /* 0x000fc60000000f00 */
[----:B------:R-:W-:Y:S01]  /*5190*/  FFMA.FTZ R124, R124, UR23, R125 ;  /* 0x000000177c7c7c23 */ /* 0x000fe2000801007d */
[----:B------:R-:W-:-:S04]  /*51a0*/  MOV R125, R149 ;  /* 0x00000095007d7202 */ /* 0x000fc80000000f00 */
[----:B------:R-:W-:Y:S02]  /*51b0*/  F2FP.F16.F32.PACK_AB R151, R124, R151 ;  /* 0x000000977c97723e */ /* 0x000fe400000000ff */
[----:B------:R-:W-:Y:S02]  /*51c0*/  MOV R124, R148 ;  /* 0x00000094007c7202 */ /* 0x000fe40000000f00 */
[----:B------:R-:W-:Y:S01]  /*51d0*/  MOV R127, R151 ;  /* 0x00000097007f7202 */ /* 0x000fe20000000f00 */
[----:B------:R-:W-:Y:S06]  /*51e0*/  BRA `(.L_x_436) ;  /* 0x0000000c00787947 */ /* 0x000fec0003800000 */
.L_x_434:
[----:B------:R-:W-:-:S04]  /*51f0*/  UISETP.NE.U32.AND UP0, UPT, UR4, URZ, UPT ;  /* 0x000000ff0400728c */ /* 0x000fc8000bf05070 */
[----:B------:R-:W-:-:S09]  /*5200*/  UISETP.NE.AND.EX UP0, UPT, UR5, URZ, UPT, UP0 ;  /* 0x000000ff0500728c */ /* 0x000fd2000bf05300 */
[----:B------:R-:W-:Y:S05]  /*5210*/  BRA.U !UP0, `(.L_x_437) ;  /* 0x0000000108a47547 */ /* 0x000fea000b800000 */
[--C-:B0-----:R-:W-:Y:S01]  /*5220*/  FFMA.FTZ R133, R7, UR8, R153.reuse ;  /* 0x0000000807857c23 */ /* 0x101fe20008010099 */
        /* <DEDUP_REMOVED lines=8> */
[----:B------:R-:W-:Y:S01]  /*52b0*/  F2FP.F16.F32.PACK_AB R148, R133, R134 ;  /* 0x000000868594723e */ /* 0x000fe200000000ff */
        /* <DEDUP_REMOVED lines=31> */
.L_x_437:
[----:B------:R-:W-:Y:S01]  /*54b0*/  FFMA.FTZ R151, R176, UR8, R153 ;  /* 0x00000008b0977c23 */ /* 0x000fe20008010099 */
[--C-:B0----5:R-:W-:Y:S02]  /*54c0*/  HADD2.F32 R148, -RZ, R139.reuse.H0_H0 ;  /* 0x2000008bff947230 */ /* 0x121fe40000004100 */
[----:B------:R-:W-:Y:S02]  /*54d0*/  HADD2.F32 R149, -RZ, R139.H1_H1 ;  /* 0x3000008bff957230 */ /* 0x000fe40000004100 */
[----:B------:R-:W-:-:S04]  /*54e0*/  FADD.FTZ R151, R177, -R151 ;  /* 0x80000097b1977221 */ /* 0x000fc80000010000 */
[----:B------:R-:W-:Y:S01]  /*54f0*/  FFMA.FTZ R151, R151, UR23, R148 ;  /* 0x0000001797977c23 */ /* 0x000fe20008010094 */
[----:B------:R-:W-:-:S04]  /*5500*/  FFMA.FTZ R148, R190, UR8, R153 ;  /* 0x00000008be947c23 */ /* 0x000fc80008010099 */
[----:B------:R-:W-:-:S04]  /*5510*/  FADD.FTZ R148, R186, -R148 ;  /* 0x80000094ba947221 */ /* 0x000fc80000010000 */
[----:B------:R-:W-:Y:S01]  /*5520*/  FFMA.FTZ R148, R148, UR23, R149 ;  /* 0x0000001794947c23 */ /* 0x000fe20008010095 */
[----:B------:R-:W-:-:S04]  /*5530*/  FFMA.FTZ R149, R31, UR8, R153 ;  /* 0x000000081f957c23 */ /* 0x000fc80008010099 */
[----:B------:R-:W-:Y:S01]  /*5540*/  F2FP.F16.F32.PACK_AB R151, R148, R151 ;  /* 0x000000979497723e */ /* 0x000fe200000000ff */
[----:B------:R-:W-:Y:S02]  /*5550*/  HADD2.F32 R148, -RZ, R138.H0_H0 ;  /* 0x2000008aff947230 */ /* 0x000fe40000004100 */
[----:B------:R-:W-:-:S04]  /*5560*/  FADD.FTZ R149, R30, -R149 ;  /* 0x800000951e957221 */ /* 0x000fc80000010000 */
[----:B------:R-:W-:Y:S01]  /*5570*/  FFMA.FTZ R150, R149, UR23, R148 ;  /* 0x0000001795967c23 */ /* 0x000fe20008010094 */
[----:B------:R-:W-:Y:S01]  /*5580*/  FFMA.FTZ R149, R174, UR8, R153 ;  /* 0x00000008ae957c23 */ /* 0x000fe20008010099 */
[----:B------:R-:W-:-:S03]  /*5590*/  HADD2.F32 R148, -RZ, R138.H1_H1 ;  /* 0x3000008aff947230 */ /* 0x000fc60000004100 */
[----:B------:R-:W-:-:S04]  /*55a0*/  FADD.FTZ R149, R175, -R149 ;  /* 0x80000095af957221 */ /* 0x000fc80000010000 */
[----:B------:R-:W-:-:S05]  /*55b0*/  FFMA.FTZ R148, R149, UR23, R148 ;  /* 0x0000001795947c23 */ /* 0x000fca0008010094 */
[----:B------:R-:W-:Y:S01]  /*55c0*/  F2FP.F16.F32.PACK_AB R150, R148, R150 ;  /* 0x000000969496723e */ /* 0x000fe200000000ff */
[----:B------:R-:W-:-:S04]  /*55d0*/  FFMA.FTZ R148, R16, UR8, R153 ;  /* 0x0000000810947c23 */ /* 0x000fc80008010099 */
[----:B------:R-:W-:Y:S01]  /*55e0*/  FADD.FTZ R149, R17, -R148 ;  /* 0x8000009411957221 */ /* 0x000fe20000010000 */
[----:B------:R-:W-:-:S05]  /*55f0*/  HADD2.F32 R148, -RZ, R137.H0_H0 ;  /* 0x20000089ff947230 */ /* 0x000fca0000004100 */
[----:B------:R-:W-:Y:S01]  /*5600*/  FFMA.FTZ R152, R149, UR23, R148 ;  /* 0x0000001795987c23 */ /* 0x000fe20008010094 */
[----:B------:R-:W-:Y:S01]  /*5610*/  FFMA.FTZ R148, R161, UR8, R153 ;  /* 0x00000008a1947c23 */ /* 0x000fe20008010099 */
[----:B------:R-:W-:-:S03]  /*5620*/  HADD2.F32 R149, -RZ, R137.H1_H1 ;  /* 0x30000089ff957230 */ /* 0x000fc60000004100 */
[----:B------:R-:W-:-:S04]  /*5630*/  FADD.FTZ R148, R160, -R148 ;  /* 0x80000094a0947221 */ /* 0x000fc80000010000 */
[----:B------:R-:W-:Y:S01]  /*5640*/  FFMA.FTZ R149, R148, UR23, R149 ;  /* 0x0000001794957c23 */ /* 0x000fe20008010095 */
[----:B------:R-:W-:-:S04]  /*5650*/  FFMA.FTZ R148, R7, UR8, R153 ;  /* 0x0000000807947c23 */ /* 0x000fc80008010099 */
[----:B------:R-:W-:Y:S01]  /*5660*/  F2FP.F16.F32.PACK_AB R149, R149, R152 ;  /* 0x000000989595723e */ /* 0x000fe200000000ff */
[----:B------:R-:W-:Y:S01]  /*5670*/  FADD.FTZ R152, R6, -R148 ;  /* 0x8000009406987221 */ /* 0x000fe20000010000 */
[----:B------:R-:W-:-:S05]  /*5680*/  HADD2.F32 R148, -RZ, R136.H0_H0 ;  /* 0x20000088ff947230 */ /* 0x000fca0000004100 */
[----:B------:R-:W-:Y:S01]  /*5690*/  FFMA.FTZ R154, R152, UR23, R148 ;  /* 0x00000017989a7c23 */ /* 0x000fe20008010094 */
[----:B------:R-:W-:-:S04]  /*56a0*/  FFMA.FTZ R148, R14, UR8, R153 ;  /* 0x000000080e947c23 */ /* 0x000fc80008010099 */
[----:B------:R-:W-:Y:S01]  /*56b0*/  FADD.FTZ R152, R15, -R148 ;  /* 0x800000940f987221 */ /* 0x000fe20000010000 */
[----:B------:R-:W-:-:S05]  /*56c0*/  HADD2.F32 R148, -RZ, R136.H1_H1 ;  /* 0x30000088ff947230 */ /* 0x000fca0000004100 */
[----:B------:R-:W-:-:S05]  /*56d0*/  FFMA.FTZ R148, R152, UR23, R148 ;  /* 0x0000001798947c23 */ /* 0x000fca0008010094 */
[----:B------:R-:W-:Y:S01]  /*56e0*/  F2FP.F16.F32.PACK_AB R148, R148, R154 ;  /* 0x0000009a9494723e */ /* 0x000fe200000000ff */
[----:B------:R-:W-:Y:S06]  /*56f0*/  BRA `(.L_x_436) ;  /* 0x0000000800347947 */ /* 0x000fec0003800000 */
.L_x_433:
        /* <DEDUP_REMOVED lines=15> */
[----:B------:R-:W-:Y:S01]  /*57f0*/  FMUL.FTZ R151, R124, UR23 ;  /* 0x000000177c977c20 */ /* 0x000fe20008410000 */
[----:B------:R-:W-:Y:S01]  /*5800*/  FMUL.FTZ R124, R125, UR23 ;  /* 0x000000177d7c7c20 */ /* 0x000fe20008410000 */
[--C-:B------:R-:W-:Y:S01]  /*5810*/  FFMA.FTZ R125, R7, UR8, R153.reuse ;  /* 0x00000008077d7c23 */ /* 0x100fe20008010099 */
[----:B------:R-:W-:Y:S01]  /*5820*/  FFMA.FTZ R126, R174, UR8, R153 ;  /* 0x00000008ae7e7c23 */ /* 0x000fe20008010099 */
[----:B------:R-:W-:Y:S01]  /*5830*/  FADD.FTZ R150, R30, -R133 ;  /* 0x800000851e967221 */ /* 0x000fe20000010000 */
[----:B------:R-:W-:Y:S01]  /*5840*/  FMUL.FTZ R149, R149, UR23 ;  /* 0x0000001795957c20 */ /* 0x000fe20008410000 */
[----:B------:R-:W-:Y:S01]  /*5850*/  F2FP.F16.F32.PACK_AB R151, R124, R151 ;  /* 0x000000977c97723e */ /* 0x000fe200000000ff */
[----:B------:R-:W-:Y:S01]  /*5860*/  FFMA.FTZ R124, R14, UR8, R153 ;  /* 0x000000080e7c7c23 */ /* 0x000fe20008010099 */
[----:B------:R-:W-:Y:S01]  /*5870*/  FADD.FTZ R148, R6, -R125 ;  /* 0x8000007d06947221 */ /* 0x000fe20000010000 */
[----:B------:R-:W-:Y:S01]  /*5880*/  FMUL.FTZ R150, R150, UR23 ;  /* 0x0000001796967c20 */ /* 0x000fe20008410000 */
[----:B------:R-:W-:Y:S01]  /*5890*/  MOV R135, R151 ;  /* 0x0000009700877202 */ /* 0x000fe20000000f00 */
[----:B------:R-:W-:Y:S01]  /*58a0*/  FADD.FTZ R125, R15, -R124 ;  /* 0x8000007c0f7d7221 */ /* 0x000fe20000010000 */
[----:B------:R-:W-:Y:S01]  /*58b0*/  FADD.FTZ R124, R160, -R127 ;  /* 0x8000007fa07c7221 */ /* 0x000fe20000010000 */
[----:B------:R-:W-:Y:S01]  /*58c0*/  FADD.FTZ R127, R175, -R126 ;  /* 0x8000007eaf7f7221 */ /* 0x000fe20000010000 */
[----:B------:R-:W-:Y:S01]  /*58d0*/  FMUL.FTZ R148, R148, UR23 ;  /* 0x0000001794947c20 */ /* 0x000fe20008410000 */
[----:B------:R-:W-:Y:S01]  /*58e0*/  FMUL.FTZ R125, R125, UR23 ;  /* 0x000000177d7d7c20 */ /* 0x000fe20008410000 */
[----:B------:R-:W-:Y:S01]  /*58f0*/  FMUL.FTZ R124, R124, UR23 ;  /* 0x000000177c7c7c20 */ /* 0x000fe20008410000 */
[----:B------:R-:W-:-:S03]  /*5900*/  FMUL.FTZ R127, R127, UR23 ;  /* 0x000000177f7f7c20 */ /* 0x000fc60008410000 */
[----:B------:R-:W-:Y:S02]  /*5910*/  F2FP.F16.F32.PACK_AB R148, R125, R148 ;  /* 0x000000947d94723e */ /* 0x000fe400000000ff */
[----:B------:R-:W-:Y:S02]  /*5920*/  F2FP.F16.F32.PACK_AB R150, R127, R150 ;  /* 0x000000967f96723e */ /* 0x000fe400000000ff */
[----:B------:R-:W-:Y:S02]  /*5930*/  F2FP.F16.F32.PACK_AB R149, R124, R149 ;  /* 0x000000957c95723e */ /* 0x000fe400000000ff */
        /* <DEDUP_REMOVED lines=8> */
.L_x_439:
        /* <DEDUP_REMOVED lines=33> */
.L_x_438:
[----:B------:R-:W-:-:S04]  /*5bd0*/  UISETP.NE.U32.AND UP0, UPT, UR4, URZ, UPT ;  /* 0x000000ff0400728c */ /* 0x000fc8000bf05070 */
[----:B------:R-:W-:-:S09]  /*5be0*/  UISETP.NE.AND.EX UP0, UPT, UR5, URZ, UPT, UP0 ;  /* 0x000000ff0500728c */ /* 0x000fd2000bf05300 */
[----:B------:R-:W-:Y:S05]  /*5bf0*/  BRA.U !UP0, `(.L_x_440) ;  /* 0x0000000108847547 */ /* 0x000fea000b800000 */
        /* <DEDUP_REMOVED lines=33> */
.L_x_440:
        /* <DEDUP_REMOVED lines=27> */
[----:B------:R-:W-:-:S07]  /*5fc0*/  F2FP.F16.F32.PACK_AB R151, R151, R152 ;  /* 0x000000989797723e */ /* 0x000fce00000000ff */
.L_x_436:
        /* <DEDUP_REMOVED lines=13> */
.L_x_432:
[----:B------:R-:W-:Y:S05]  /*60a0*/  BSYNC.RECONVERGENT B0 ;  /* 0x0000000000007941 */ /* 0x000fea0003800200 */
.L_x_431:
        /* <DEDUP_REMOVED lines=13> */
[----:B01---5:R-:W-:Y:S02]  /*6180*/  HADD2.F32 R148, -RZ, R140.H0_H0 ;  /* 0x2000008cff947230 */ /* 0x023fe40000004100 */
        /* <DEDUP_REMOVED lines=9> */
[----:B------:R-:W-:Y:S01]  /*6220*/  FFMA.FTZ R149, R149, UR23, R132 ;  /* 0x0000001795957c23 */ /* 0x000fe20008010084 */
[----:B------:R-:W-:Y:S01]  /*6230*/  FFMA.FTZ R132, R191, UR8, R153 ;  /* 0x00000008bf847c23 */ /* 0x000fe20008010099 */
[----:B------:R-:W-:Y:S01]  /*6240*/  FFMA.FTZ R126, R124, UR23, R125 ;  /* 0x000000177c7e7c23 */ /* 0x000fe2000801007d */
[--C-:B------:R-:W-:Y:S01]  /*6250*/  FFMA.FTZ R124, R178, UR8, R153.reuse ;  /* 0x00000008b27c7c23 */ /* 0x100fe20008010099 */
[----:B------:R-:W-:Y:S01]  /*6260*/  FFMA.FTZ R125, R27, UR8, R153 ;  /* 0x000000081b7d7c23 */ /* 0x000fe20008010099 */
[----:B------:R-:W-:Y:S02]  /*6270*/  FADD.FTZ R132, R187, -R132 ;  /* 0x80000084bb847221 */ /* 0x000fe40000010000 */
[----:B------:R-:W-:Y:S01]  /*6280*/  FADD.FTZ R150, R179, -R124 ;  /* 0x8000007cb3967221 */ /* 0x000fe20000010000 */
[----:B------:R-:W-:Y:S02]  /*6290*/  HADD2.F32 R124, -RZ, R142.H0_H0 ;  /* 0x2000008eff7c7230 */ /* 0x000fe40000004100 */
[----:B------:R-:W-:Y:S01]  /*62a0*/  FADD.FTZ R125, R26, -R125 ;  /* 0x8000007d1a7d7221 */ /* 0x000fe20000010000 */
[----:B------:R-:W-:Y:S01]  /*62b0*/  F2FP.F16.F32.PACK_AB R149, R149, R126 ;  /* 0x0000007e9595723e */ /* 0x000fe200000000ff */
[----:B------:R-:W-:Y:S01]  /*62c0*/  FFMA.FTZ R150, R150, UR23, R133 ;  /* 0x0000001796967c23 */ /* 0x000fe20008010085 */
[----:B------:R-:W-:-:S02]  /*62d0*/  HADD2.F32 R133, -RZ, R143.H1_H1 ;  /* 0x3000008fff857230 */ /* 0x000fc40000004100 */
[----:B------:R-:W-:Y:S01]  /*62e0*/  FFMA.FTZ R127, R125, UR23, R124 ;  /* 0x000000177d7f7c23 */ /* 0x000fe2000801007c */
[----:B------:R-:W-:Y:S01]  /*62f0*/  FFMA.FTZ R124, R180, UR8, R153 ;  /* 0x00000008b47c7c23 */ /* 0x000fe20008010099 */
[----:B------:R-:W-:Y:S02]  /*6300*/  HADD2.F32 R125, -RZ, R143.H0_H0 ;  /* 0x2000008fff7d7230 */ /* 0x000fe40000004100 */
[----:B------:R-:W-:Y:S01]  /*6310*/  FFMA.FTZ R132, R132, UR23, R133 ;  /* 0x0000001784847c23 */ /* 0x000fe20008010085 */
[----:B------:R-:W-:Y:S01]  /*6320*/  FADD.FTZ R124, R181, -R124 ;  /* 0x8000007cb57c7221 */ /* 0x000fe20000010000 */
[----:B------:R-:W-:Y:S01]  /*6330*/  HADD2.F32 R133, -RZ, R140.H1_H1 ;  /* 0x3000008cff857230 */ /* 0x000fe20000004100 */
[----:B------:R-:W-:Y:S02]  /*6340*/  F2FP.F16.F32.PACK_AB R150, R150, R127 ;  /* 0x0000007f9696723e */ /* 0x000fe400000000ff */
        /* <DEDUP_REMOVED lines=15> */
.L_x_445:
        /* <DEDUP_REMOVED lines=9> */
[----:B01----:R-:W-:Y:S01]  /*64d0*/  F2FP.F16.F32.PACK_AB R148, R125, R126 ;  /* 0x0000007e7d94723e */ /* 0x003fe200000000ff */
        /* <DEDUP_REMOVED lines=31> */
.L_x_444:
[----:B------:R-:W-:-:S04]  /*66d0*/  UISETP.NE.U32.AND UP0, UPT, UR4, URZ, UPT ;  /* 0x000000ff0400728c */ /* 0x000fc8000bf05070 */
[----:B------:R-:W-:-:S09]  /*66e0*/  UISETP.NE.AND.EX UP0, UPT, UR5, URZ, UPT, UP0 ;  /* 0x000000ff0500728c */ /* 0x000fd2000bf05300 */
[----:B------:R-:W-:Y:S05]  /*66f0*/  BRA.U !UP0, `(.L_x_447) ;  /* 0x0000000108a47547 */ /* 0x000fea000b800000 */
[--C-:B01----:R-:W-:Y:S01]  /*6700*/  FFMA.FTZ R133, R5, UR8, R153.reuse ;  /* 0x0000000805857c23 */ /* 0x103fe20008010099 */
        /* <DEDUP_REMOVED lines=40> */
.L_x_447:
[----:B------:R-:W-:Y:S01]  /*6990*/  FFMA.FTZ R151, R180, UR8, R153 ;  /* 0x00000008b4977c23 */ /* 0x000fe20008010099 */
[--C-:B01---5:R-:W-:Y:S02]  /*69a0*/  HADD2.F32 R148, -RZ, R143.reuse.H0_H0 ;  /* 0x2000008fff947230 */ /* 0x123fe40000004100 */
        /* <DEDUP_REMOVED lines=35> */
.L_x_443:
        /* <DEDUP_REMOVED lines=10> */
[--C-:B------:R-:W-:Y:S01]  /*6c80*/  FFMA.FTZ R127, R29, UR8, R153.reuse ;  /* 0x000000081d7f7c23 */ /* 0x100fe20008010099 */
[----:B------:R-:W-:Y:S01]  /*6c90*/  FADD.FTZ R124, R181, -R124 ;  /* 0x8000007cb57c7221 */ /* 0x000fe20000010000 */
[----:B------:R-:W-:Y:S01]  /*6ca0*/  FADD.FTZ R126, R187, -R126 ;  /* 0x8000007ebb7e7221 */ /* 0x000fe20000010000 */
[----:B------:R-:W-:Y:S01]  /*6cb0*/  FFMA.FTZ R133, R27, UR8, R153 ;  /* 0x000000081b857c23 */ /* 0x000fe20008010099 */
[----:B------:R-:W-:Y:S01]  /*6cc0*/  FADD.FTZ R148, R4, -R125 ;  /* 0x8000007d04947221 */ /* 0x000fe20000010000 */
[----:B------:R-:W-:Y:S01]  /*6cd0*/  FMUL.FTZ R151, R124, UR23 ;  /* 0x000000177c977c20 */ /* 0x000fe20008410000 */
[----:B------:R-:W-:Y:S01]  /*6ce0*/  FMUL.FTZ R124, R126, UR23 ;  /* 0x000000177e7c7c20 */ /* 0x000fe20008410000 */
[----:B------:R-:W-:Y:S01]  /*6cf0*/  FFMA.FTZ R126, R20, UR8, R153 ;  /* 0x00000008147e7c23 */ /* 0x000fe20008010099 */
[----:B------:R-:W-:Y:S01]  /*6d00*/  FADD.FTZ R150, R26, -R133 ;  /* 0x800000851a967221 */ /* 0x000fe20000010000 */
[----:B------:R-:W-:-:S02]  /*6d10*/  FMUL.FTZ R148, R148, UR23 ;  /* 0x0000001794947c20 */ /* 0x000fc40008410000 */
[----:B------:R-:W-:Y:S01]  /*6d20*/  F2FP.F16.F32.PACK_AB R151, R124, R151 ;  /* 0x000000977c97723e */ /* 0x000fe200000000ff */
[--C-:B------:R-:W-:Y:S01]  /*6d30*/  FFMA.FTZ R124, R18, UR8, R153.reuse ;  /* 0x00000008127c7c23 */ /* 0x100fe20008010099 */
[----:B------:R-:W-:Y:S01]  /*6d40*/  FADD.FTZ R149, R21, -R126 ;  /* 0x8000007e15957221 */ /* 0x000fe20000010000 */
[----:B------:R-:W-:Y:S01]  /*6d50*/  FFMA.FTZ R126, R178, UR8, R153 ;  /* 0x00000008b27e7c23 */ /* 0x000fe20008010099 */
[----:B------:R-:W-:Y:S01]  /*6d60*/  FMUL.FTZ R150, R150, UR23 ;  /* 0x0000001796967c20 */ /* 0x000fe20008410000 */
[----:B------:R-:W-:Y:S01]  /*6d70*/  FADD.FTZ R125, R19, -R124 ;  /* 0x8000007c137d7221 */ /* 0x000fe20000010000 */
[----:B------:R-:W-:Y:S01]  /*6d80*/  FADD.FTZ R124, R28, -R127 ;  /* 0x8000007f1c7c7221 */ /* 0x000fe20000010000 */
[----:B------:R-:W-:Y:S01]  /*6d90*/  FADD.FTZ R127, R179, -R126 ;  /* 0x8000007eb37f7221 */ /* 0x000fe20000010000 */
[----:B------:R-:W-:Y:S01]  /*6da0*/  FMUL.FTZ R149, R149, UR23 ;  /* 0x0000001795957c20 */ /* 0x000fe20008410000 */
[----:B------:R-:W-:Y:S01]  /*6db0*/  FMUL.FTZ R125, R125, UR23 ;  /* 0x000000177d7d7c20 */ /* 0x000fe20008410000 */
[----:B------:R-:W-:Y:S01]  /*6dc0*/  FMUL.FTZ R124, R124, UR23 ;  /* 0x000000177c7c7c20 */ /* 0x000fe20008410000 */
[----:B------:R-:W-:Y:S01]  /*6dd0*/  FMUL.FTZ R127, R127, UR23 ;  /* 0x000000177f7f7c20 */ /* 0x000fe20008410000 */
[----:B------:R-:W-:-:S02]  /*6de0*/  MOV R135, R151 ;  /* 0x0000009700877202 */ /* 0x000fc40000000f00 */
        /* <DEDUP_REMOVED lines=11> */
.L_x_449:
        /* <DEDUP_REMOVED lines=33> */
.L_x_448:
        /* <DEDUP_REMOVED lines=36> */
.L_x_450:
        /* <DEDUP_REMOVED lines=28> */
.L_x_446:
        /* <DEDUP_REMOVED lines=13> */
.L_x_442:
[----:B------:R-:W-:Y:S05]  /*7580*/  BSYNC.RECONVERGENT B0 ;  /* 0x0000000000007941 */ /* 0x000fea0003800200 */
.L_x_441:
        /* <DEDUP_REMOVED lines=13> */
[--C-:B012--5:R-:W-:Y:S02]  /*7660*/  HADD2.F32 R149, -RZ, R145.reuse.H1_H1 ;  /* 0x30000091ff957230 */ /* 0x127fe40000004100 */
[--C-:B------:R-:W-:Y:S01]  /*7670*/  FFMA.FTZ R125, R3, UR8, R153.reuse ;  /* 0x00000008037d7c23 */ /* 0x100fe20008010099 */
[----:B------:R-:W-:Y:S01]  /*7680*/  FFMA.FTZ R124, R24, UR8, R153 ;  /* 0x00000008187c7c23 */ /* 0x000fe20008010099 */
[----:B------:R-:W-:Y:S01]  /*7690*/  FADD.FTZ R126, R167, -R126 ;  /* 0x8000007ea77e7221 */ /* 0x000fe20000010000 */
[----:B------:R-:W-:Y:S02]  /*76a0*/  HADD2.F32 R148, -RZ, R144.H0_H0 ;  /* 0x20000090ff947230 */ /* 0x000fe40000004100 */
[----:B------:R-:W-:Y:S01]  /*76b0*/  FADD.FTZ R125, R2, -R125 ;  /* 0x8000007d027d7221 */ /* 0x000fe20000010000 */
[----:B------:R-:W-:Y:S02]  /*76c0*/  HADD2.F32 R127, -RZ, R145.H0_H0 ;  /* 0x20000091ff7f7230 */ /* 0x000fe40000004100 */
[----:B------:R-:W-:Y:S01]  /*76d0*/  FFMA.FTZ R149, R126, UR23, R149 ;  /* 0x000000177e957c23 */ /* 0x000fe20008010095 */
[--C-:B------:R-:W-:Y:S01]  /*76e0*/  FFMA.FTZ R126, R184, UR8, R153.reuse ;  /* 0x00000008b87e7c23 */ /* 0x100fe20008010099 */
[----:B------:R-:W-:Y:S01]  /*76f0*/  FADD.FTZ R124, R25, -R124 ;  /* 0x8000007c197c7221 */ /* 0x000fe20000010000 */
[--C-:B------:R-:W-:Y:S01]  /*7700*/  FFMA.FTZ R150, R182, UR8, R153.reuse ;  /* 0x00000008b6967c23 */ /* 0x100fe20008010099 */
[----:B------:R-:W-:Y:S01]  /*7710*/  FFMA.FTZ R132, R168, UR8, R153 ;  /* 0x00000008a8847c23 */ /* 0x000fe20008010099 */
[----:B------:R-:W-:Y:S01]  /*7720*/  FADD.FTZ R151, R185, -R126 ;  /* 0x8000007eb9977221 */ /* 0x000fe20000010000 */
[----:B------:R-:W-:-:S02]  /*7730*/  HADD2.F32 R126, -RZ, R147.H0_H0 ;  /* 0x20000093ff7e7230 */ /* 0x000fc40000004100 */
[----:B------:R-:W-:Y:S01]  /*7740*/  FFMA.FTZ R148, R125, UR23, R148 ;  /* 0x000000177d947c23 */ /* 0x000fe20008010094 */
[--C-:B------:R-:W-:Y:S02]  /*7750*/  HADD2.F32 R125, -RZ, R146.reuse.H1_H1 ;  /* 0x30000092ff7d7230 */ /* 0x100fe40000004100 */
[----:B------:R-:W-:Y:S01]  /*7760*/  FFMA.FTZ R124, R124, UR23, R127 ;  /* 0x000000177c7c7c23 */ /* 0x000fe2000801007f */
[----:B------:R-:W-:Y:S01]  /*7770*/  FADD.FTZ R150, R183, -R150 ;  /* 0x80000096b7967221 */ /* 0x000fe20000010000 */
[----:B------:R-:W-:Y:S01]  /*7780*/  FFMA.FTZ R151, R151, UR23, R126 ;  /* 0x0000001797977c23 */ /* 0x000fe2000801007e */
[----:B------:R-:W-:Y:S01]  /*7790*/  FADD.FTZ R127, R169, -R132 ;  /* 0x80000084a97f7221 */ /* 0x000fe20000010000 */
[----:B------:R-:W-:Y:S01]  /*77a0*/  FFMA.FTZ R126, R192, UR8, R153 ;  /* 0x00000008c07e7c23 */ /* 0x000fe20008010099 */
[----:B------:R-:W-:Y:S02]  /*77b0*/  HADD2.F32 R132, -RZ, R146.H0_H0 ;  /* 0x20000092ff847230 */ /* 0x000fe40000004100 */
[----:B------:R-:W-:Y:S01]  /*77c0*/  FFMA.FTZ R150, R150, UR23, R125 ;  /* 0x0000001796967c23 */ /* 0x000fe2000801007d */
[----:B------:R-:W-:Y:S01]  /*77d0*/  F2FP.F16.F32.PACK_AB R149, R149, R124 ;  /* 0x0000007c9595723e */ /* 0x000fe200000000ff */
[----:B------:R-:W-:Y:S01]  /*77e0*/  FADD.FTZ R125, R193, -R126 ;  /* 0x8000007ec17d7221 */ /* 0x000fe20000010000 */
[----:B------:R-:W-:-:S02]  /*77f0*/  HADD2.F32 R126, -RZ, R147.H1_H1 ;  /* 0x30000093ff7e7230 */ /* 0x000fc40000004100 */
[----:B------:R-:W-:Y:S01]  /*7800*/  FFMA.FTZ R127, R127, UR23, R132 ;  /* 0x000000177f7f7c23 */ /* 0x000fe20008010084 */
[----:B------:R-:W-:Y:S01]  /*7810*/  FFMA.FTZ R132, R22, UR8, R153 ;  /* 0x0000000816847c23 */ /* 0x000fe20008010099 */
[----:B------:R-:W-:Y:S01]  /*7820*/  MOV R133, R149 ;  /* 0x0000009500857202 */ /* 0x000fe20000000f00 */
[----:B------:R-:W-:Y:S02]  /*7830*/  FFMA.FTZ R126, R125, UR23, R126 ;  /* 0x000000177d7e7c23 */ /* 0x000fe4000801007e */
[----:B------:R-:W-:Y:S01]  /*7840*/  FADD.FTZ R125, R23, -R132 ;  /* 0x80000084177d7221 */ /* 0x000fe20000010000 */
[----:B------:R-:W-:Y:S01]  /*7850*/  HADD2.F32 R132, -RZ, R144.H1_H1 ;  /* 0x30000090ff847230 */ /* 0x000fe20000004100 */
[----:B------:R-:W-:Y:S02]  /*7860*/  F2FP.F16.F32.PACK_AB R150, R150, R127 ;  /* 0x0000007f9696723e */ /* 0x000fe400000000ff */
[----:B------:R-:W-:Y:S02]  /*7870*/  F2FP.F16.F32.PACK_AB R151, R126, R151 ;  /* 0x000000977e97723e */ /* 0x000fe400000000ff */
[----:B------:R-:W-:Y:S01]  /*7880*/  FFMA.FTZ R125, R125, UR23, R132 ;  /* 0x000000177d7d7c23 */ /* 0x000fe20008010084 */
[----:B------:R-:W-:-:S02]  /*7890*/  MOV R134, R150 ;  /* 0x0000009600867202 */ /* 0x000fc40000000f00 */
[-C--:B------:R-:W-:Y:S02]  /*78a0*/  MOV R135, R151.reuse ;  /* 0x0000009700877202 */ /* 0x080fe40000000f00 */
[----:B------:R-:W-:Y:S02]  /*78b0*/  F2FP.F16.F32.PACK_AB R148, R125, R148 ;  /* 0x000000947d94723e */ /* 0x000fe400000000ff */
[----:B------:R-:W-:Y:S02]  /*78c0*/  MOV R127, R151 ;  /* 0x00000097007f7202 */ /* 0x000fe40000000f00 */
[----:B------:R-:W-:Y:S02]  /*78d0*/  MOV R132, R148 ;  /* 0x0000009400847202 */ /* 0x000fe40000000f00 */
[----:B------:R-:W-:Y:S02]  /*78e0*/  MOV R126, R150 ;  /* 0x00000096007e7202 */ /* 0x000fe40000000f00 */
[----:B------:R-:W-:-:S02]  /*78f0*/  MOV R125, R149 ;  /* 0x00000095007d7202 */ /* 0x000fc40000000f00 */
[----:B------:R-:W-:Y:S01]  /*7900*/  MOV R124, R148 ;  /* 0x00000094007c7202 */ /* 0x000fe20000000f00 */
[----:B------:R-:W-:Y:S06]  /*7910*/  BRA `(.L_x_456) ;  /* 0x00000010001c7947 */ /* 0x000fec0003800000 */
.L_x_455:
[--C-:B------:R-:W-:Y:S01]  /*7920*/  FFMA.FTZ R124, R24, UR8, R153.reuse ;  /* 0x00000008187c7c23 */ /* 0x100fe20008010099 */
[--C-:B------:R-:W-:Y:S01]  /*7930*/  FFMA.FTZ R125, R3, UR8, R153.reuse ;  /* 0x00000008037d7c23 */ /* 0x100fe20008010099 */
[----:B------:R-:W-:Y:S01]  /*7940*/  FFMA.FTZ R126, R22, UR8, R153 ;  /* 0x00000008167e7c23 */ /* 0x000fe20008010099 */
[----:B012--5:R-:W-:Y:S02]  /*7950*/  HADD2.F32 R149, -RZ, R145.H0_H0 ;  /* 0x20000091ff957230 */ /* 0x027fe40000004100 */
[----:B------:R-:W-:Y:S01]  /*7960*/  FADD.FTZ R124, R25, -R124 ;  /* 0x8000007c197c7221 */ /* 0x000fe20000010000 */
[----:B------:R-:W-:Y:S01]  /*7970*/  FADD.FTZ R148, R2, -R125 ;  /* 0x8000007d02947221 */ /* 0x000fe20000010000 */
[--C-:B------:R-:W-:Y:S02]  /*7980*/  HADD2.F32 R125, -RZ, R144.reuse.H1_H1 ;  /* 0x30000090ff7d7230 */ /* 0x100fe40000004100 */
[----:B------:R-:W-:Y:S01]  /*7990*/  FADD.FTZ R126, R23, -R126 ;  /* 0x8000007e177e7221 */ /* 0x000fe20000010000 */
[----:B------:R-:W-:Y:S01]  /*79a0*/  FFMA.FTZ R149, R124, UR23, R149 ;  /* 0x000000177c957c23 */ /* 0x000fe20008010095 */
[----:B------:R-:W-:Y:S01]  /*79b0*/  FFMA.FTZ R124, R166, UR8, R153 ;  /* 0x00000008a67c7c23 */ /* 0x000fe20008010099 */
[----:B------:R-:W-:-:S02]  /*79c0*/  HADD2.F32 R127, -RZ, R144.H0_H0 ;  /* 0x20000090ff7f7230 */ /* 0x000fc40000004100 */
[----:B------:R-:W-:Y:S01]  /*79d0*/  FFMA.FTZ R126, R126, UR23, R125 ;  /* 0x000000177e7e7c23 */ /* 0x000fe2000801007d */
[----:B------:R-:W-:Y:S02]  /*79e0*/  HADD2.F32 R125, -RZ, R145.H1_H1 ;  /* 0x30000091ff7d7230 */ /* 0x000fe40000004100 */
[----:B------:R-:W-:Y:S01]  /*79f0*/  FADD.FTZ R124, R167, -R124 ;  /* 0x8000007ca77c7221 */ /* 0x000fe20000010000 */
[----:B------:R-:W-:-:S03]  /*7a00*/  FFMA.FTZ R148, R148, UR23, R127 ;  /* 0x0000001794947c23 */ /* 0x000fc6000801007f */
[----:B------:R-:W-:Y:S01]  /*7a10*/  FFMA.FTZ R124, R124, UR23, R125 ;  /* 0x000000177c7c7c23 */ /* 0x000fe2000801007d */
[----:B------:R-:W-:Y:S01]  /*7a20*/  HADD2.F32 R125, -RZ, R146.H0_H0 ;  /* 0x20000092ff7d7230 */ /* 0x000fe20000004100 */
[----:B------:R-:W-:Y:S01]  /*7a30*/  F2FP.F16.F32.PACK_AB R148, R126, R148 ;  /* 0x000000947e94723e */ /* 0x000fe200000000ff */
[----:B------:R-:W-:Y:S02]  /*7a40*/  HADD2.F32 R126, -RZ, R147.H1_H1 ;  /* 0x30000093ff7e7230 */ /* 0x000fe40000004100 */
        /* <DEDUP_REMOVED lines=8> */
[--C-:B------:R-:W-:Y:S01]  /*7ad0*/  FFMA.FTZ R124, R184, UR8, R153.reuse ;  /* 0x00000008b87c7c23 */ /* 0x100fe20008010099 */
[----:B------:R-:W-:-:S03]  /*7ae0*/  FFMA.FTZ R153, R192, UR8, R153 ;  /* 0x00000008c0997c23 */ /* 0x000fc60008010099 */
[----:B------:R-:W-:Y:S01]  /*7af0*/  F2FP.F16.F32.PACK_AB R150, R125, R150 ;  /* 0x000000967d96723e */ /* 0x000fe200000000ff */
[----:B------:R-:W-:Y:S02]  /*7b00*/  HADD2.F32 R125, -RZ, R147.H0_H0 ;  /* 0x20000093ff7d7230 */ /* 0x000fe40000004100 */
[----:B------:R-:W-:-:S04]  /*7b10*/  FADD.FTZ R124, R185, -R124 ;  /* 0x8000007cb97c7221 */ /* 0x000fc80000010000 */
[----:B------:R-:W-:Y:S01]  /*7b20*/  FFMA.FTZ R125, R124, UR23, R125 ;  /* 0x000000177c7d7c23 */ /* 0x000fe2000801007d */
[----:B------:R-:W-:-:S04]  /*7b30*/  FADD.FTZ R124, R193, -R153 ;  /* 0x80000099c17c7221 */ /* 0x000fc80000010000 */
[----:B------:R-:W-:Y:S01]  /*7b40*/  FFMA.FTZ R124, R124, UR23, R126 ;  /* 0x000000177c7c7c23 */ /* 0x000fe2000801007e */
[----:B------:R-:W-:-:S04]  /*7b50*/  MOV R126, R150 ;  /* 0x00000096007e7202 */ /* 0x000fc80000000f00 */
[----:B------:R-:W-:Y:S02]  /*7b60*/  F2FP.F16.F32.PACK_AB R151, R124, R125 ;  /* 0x0000007d7c97723e */ /* 0x000fe400000000ff */
[----:B------:R-:W-:Y:S02]  /*7b70*/  MOV R125, R149 ;  /* 0x00000095007d7202 */ /* 0x000fe40000000f00 */
[----:B------:R-:W-:Y:S02]  /*7b80*/  MOV R127, R151 ;  /* 0x00000097007f7202 */ /* 0x000fe40000000f00 */
[----:B------:R-:W-:Y:S01]  /*7b90*/  MOV R124, R148 ;  /* 0x00000094007c7202 */ /* 0x000fe20000000f00 */
[----:B------:R-:W-:Y:S06]  /*7ba0*/  BRA `(.L_x_456) ;  /* 0x0000000c00787947 */ /* 0x000fec0003800000 */
.L_x_454:
[----:B------:R-:W-:-:S04]  /*7bb0*/  UISETP.NE.U32.AND UP0, UPT, UR4, URZ, UPT ;  /* 0x000000ff0400728c */ /* 0x000fc8000bf05070 */
[----:B------:R-:W-:-:S09]  /*7bc0*/  UISETP.NE.AND.EX UP0, UPT, UR5, URZ, UPT, UP0 ;  /* 0x000000ff0500728c */ /* 0x000fd2000bf05300 */
[----:B------:R-:W-:Y:S05]  /*7bd0*/  BRA.U !UP0, `(.L_x_457) ;  /* 0x0000000108a47547 */ /* 0x000fea000b800000 */
[--C-:B012---:R-:W-:Y:S01]  /*7be0*/  FFMA.FTZ R132, R24, UR8, R153.reuse ;  /* 0x0000000818847c23 */ /* 0x107fe20008010099 */
[--C-:B------:R-:W-:Y:S01]  /*7bf0*/  FFMA.FTZ R133, R3, UR8, R153.reuse ;  /* 0x0000000803857c23 */ /* 0x100fe20008010099 */
[----:B------:R-:W-:Y:S01]  /*7c00*/  FFMA.FTZ R134, R22, UR8, R153 ;  /* 0x0000000816867c23 */ /* 0x000fe20008010099 */
[----:B-----5:R-:W-:Y:S02]  /*7c10*/  HADD2.F32 R149, -RZ, R145.H0_H0 ;  /* 0x20000091ff957230 */ /* 0x020fe40000004100 */
        /* <DEDUP_REMOVED lines=37> */
.L_x_457:
[----:B------:R-:W-:Y:S01]  /*7e70*/  FFMA.FTZ R151, R184, UR8, R153 ;  /* 0x00000008b8977c23 */ /* 0x000fe20008010099 */
[--C-:B012--5:R-:W-:Y:S02]  /*7e80*/  HADD2.F32 R148, -RZ, R147.reuse.H0_H0 ;  /* 0x20000093ff947230 */ /* 0x127fe40000004100 */
        /* <DEDUP_REMOVED lines=27> */
[----:B------:R-:W-:Y:S01]  /*8040*/  FADD.FTZ R152, R2, -R148 ;  /* 0x8000009402987221 */ /* 0x000fe20000010000 */
[----:B------:R-:W-:Y:S02]  /*8050*/  HADD2.F32 R148, -RZ, R144.H0_H0 ;  /* 0x20000090ff947230 */ /* 0x000fe40000004100 */
[----:B------:R-:W-:-:S03]  /*8060*/  FADD.FTZ R153, R23, -R153 ;  /* 0x8000009917997221 */ /* 0x000fc60000010000 */
[----:B------:R-:W-:Y:S01]  /*8070*/  FFMA.FTZ R152, R152, UR23, R148 ;  /* 0x0000001798987c23 */ /* 0x000fe20008010094 */
[----:B------:R-:W-:-:S05]  /*8080*/  HADD2.F32 R148, -RZ, R144.H1_H1 ;  /* 0x30000090ff947230 */ /* 0x000fca0000004100 */
[----:B------:R-:W-:-:S05]  /*8090*/  FFMA.FTZ R148, R153, UR23, R148 ;  /* 0x0000001799947c23 */ /* 0x000fca0008010094 */
[----:B------:R-:W-:Y:S01]  /*80a0*/  F2FP.F16.F32.PACK_AB R148, R148, R152 ;  /* 0x000000989494723e */ /* 0x000fe200000000ff */
[----:B------:R-:W-:Y:S06]  /*80b0*/  BRA `(.L_x_456) ;  /* 0x0000000800347947 */ /* 0x000fec0003800000 */
.L_x_453:
        /* <DEDUP_REMOVED lines=13> */
[--C-:B------:R-:W-:Y:S01]  /*8190*/  FFMA.FTZ R150, R24, UR8, R153.reuse ;  /* 0x0000000818967c23 */ /* 0x100fe20008010099 */
[--C-:B------:R-:W-:Y:S01]  /*81a0*/  FFMA.FTZ R134, R182, UR8, R153.reuse ;  /* 0x00000008b6867c23 */ /* 0x100fe20008010099 */
[----:B------:R-:W-:Y:S01]  /*81b0*/  FMUL.FTZ R124, R126, UR23 ;  /* 0x000000177e7c7c20 */ /* 0x000fe20008410000 */
[----:B------:R-:W-:Y:S01]  /*81c0*/  FMUL.FTZ R151, R151, UR23 ;  /* 0x0000001797977c20 */ /* 0x000fe20008410000 */
[----:B------:R-:W-:Y:S01]  /*81d0*/  FFMA.FTZ R126, R166, UR8, R153 ;  /* 0x00000008a67e7c23 */ /* 0x000fe20008010099 */
[----:B------:R-:W-:Y:S01]  /*81e0*/  FADD.FTZ R148, R2, -R125 ;  /* 0x8000007d02947221 */ /* 0x000fe20000010000 */
[----:B------:R-:W-:Y:S01]  /*81f0*/  FADD.FTZ R127, R169, -R132 ;  /* 0x80000084a97f7221 */ /* 0x000fe20000010000 */
[----:B------:R-:W-:Y:S01]  /*8200*/  FADD.FTZ R125, R25, -R150 ;  /* 0x80000096197d7221 */ /* 0x000fe20000010000 */
[----:B------:R-:W-:Y:S01]  /*8210*/  F2FP.F16.F32.PACK_AB R151, R124, R151 ;  /* 0x000000977c97723e */ /* 0x000fe200000000ff */
[----:B------:R-:W-:Y:S01]  /*8220*/  FFMA.FTZ R124, R22, UR8, R153 ;  /* 0x00000008167c7c23 */ /* 0x000fe20008010099 */
[----:B------:R-:W-:Y:S01]  /*8230*/  FADD.FTZ R126, R167, -R126 ;  /* 0x8000007ea77e7221 */ /* 0x000fe20000010000 */
[----:B------:R-:W-:Y:S01]  /*8240*/  FADD.FTZ R132, R183, -R134 ;  /* 0x80000086b7847221 */ /* 0x000fe20000010000 */
[----:B------:R-:W-:Y:S01]  /*8250*/  FMUL.FTZ R148, R148, UR23 ;  /* 0x0000001794947c20 */ /* 0x000fe20008410000 */
[----:B------:R-:W-:Y:S01]  /*8260*/  FADD.FTZ R124, R23, -R124 ;  /* 0x8000007c177c7221 */ /* 0x000fe20000010000 */
[----:B------:R-:W-:Y:S01]  /*8270*/  FMUL.FTZ R125, R125, UR23 ;  /* 0x000000177d7d7c20 */ /* 0x000fe20008410000 */
        /* <DEDUP_REMOVED lines=16> */
.L_x_459:
        /* <DEDUP_REMOVED lines=14> */
[--C-:B------:R-:W-:Y:S01]  /*8460*/  FFMA.FTZ R125, R168, UR8, R153.reuse ;  /* 0x00000008a87d7c23 */ /* 0x100fe20008010099 */
[----:B------:R-:W-:Y:S01]  /*8470*/  F2FP.F16.F32.PACK_AB R149, R124, R149 ;  /* 0x000000957c95723e */ /* 0x000fe200000000ff */
        /* <DEDUP_REMOVED lines=10> */
[----:B------:R-:W-:Y:S02]  /*8520*/  F2FP.F16.F32.PACK_AB R151, R126, R124 ;  /* 0x0000007c7e97723e */ /* 0x000fe400000000ff */
[----:B------:R-:W-:Y:S02]  /*8530*/  F2FP.F16.F32.PACK_AB R150, R150, R125 ;  /* 0x0000007d9696723e */ /* 0x000fe400000000ff */
[----:B------:R-:W-:Y:S02]  /*8540*/  MOV R127, R151 ;  /* 0x00000097007f7202 */ /* 0x000fe40000000f00 */
[----:B------:R-:W-:Y:S02]  /*8550*/  MOV R126, R150 ;  /* 0x00000096007e7202 */ /* 0x000fe40000000f00 */
[----:B------:R-:W-:Y:S02]  /*8560*/  MOV R125, R149 ;  /* 0x00000095007d7202 */ /* 0x000fe40000000f00 */
[----:B------:R-:W-:Y:S01]  /*8570*/  MOV R124, R148 ;  /* 0x00000094007c7202 */ /* 0x000fe20000000f00 */
[----:B------:R-:W-:Y:S06]  /*8580*/  BRA `(.L_x_456) ;  /* 0x0000000400007947 */ /* 0x000fec0003800000 */
.L_x_458:
        /* <DEDUP_REMOVED lines=36> */
.L_x_460:
        /* <DEDUP_REMOVED lines=28> */
.L_x_456:
[----:B------:R-:W0:Y:S01]  /*8990*/  @P0 LDC.64 R152, c[0x0][0x478] ;  /* 0x00011e00ff980b82 */ /* 0x000e220000000a00 */
[----:B------:R-:W1:Y:S01]  /*89a0*/  @UP0 LDCU.64 UR26, c[0x0][0x470] ;  /* 0x00008e00ff1a07ac */ /* 0x000e620008000a00 */
[----:B------:R-:W-:Y:S01]  /*89b0*/  PLOP3.LUT P5, PT, PT, PT, UP0, 0x80, 0x8 ;  /* 0x000000000008781c */ /* 0x000fe20003faf008 */
[----:B------:R-:W-:Y:S02]  /*89c0*/  HFMA2 R154, -RZ, RZ, 0, 9.5367431640625e-07 ;  /* 0x00000010ff9a7431 */ /* 0x000fe400000001ff */
[----:B0-----:R-:W-:-:S05]  /*89d0*/  @P0 IMAD.WIDE.U32 R152, R9, 0x10, R152 ;  /* 0x0000001009980825 */ /* 0x001fca00078e0098 */
[----:B------:R0:W-:Y:S01]  /*89e0*/  @P0 STG.E.128 desc[UR16][R152.64], R124 ;  /* 0x0000007c98000986 */ /* 0x0001e2000c101d10 */
[----:B------:R-:W-:Y:S01]  /*89f0*/  PLOP3.LUT P0, PT, PT, PT, UP0, 0x80, 0x8 ;  /* 0x000000000008781c */ /* 0x000fe20003f0f008 */
[----:B0-----:R-:W0:Y:S02]  /*8a00*/  LDC.64 R152, c[0x0][0x468] ;  /* 0x00011a00ff987b82 */ /* 0x001e240000000a00 */
[----:B0-----:R-:W-:-:S05]  /*8a10*/  IMAD.WIDE.U32 R152, R9, 0x10, R152 ;  /* 0x0000001009987825 */ /* 0x001fca00078e0098 */
[----:B------:R1:W-:Y:S05]  /*8a20*/  STG.E.128 desc[UR16][R152.64], R148 ;  /* 0x0000009498007986 */ /* 0x0003ea000c101d10 */
[----:B-1----:R-:W-:-:S05]  /*8a30*/  @P0 IMAD.WIDE.U32 R148, R9, R154, UR26 ;  /* 0x0000001a09940e25 */ /* 0x002fca000f8e009a */
[----:B------:R3:W-:Y:S02]  /*8a40*/  @P5 STG.E.128 desc[UR16][R148.64], R132 ;  /* 0x0000008494005986 */ /* 0x0007e4000c101d10 */
.L_x_452:
[----:B------:R-:W-:Y:S05]  /*8a50*/  BSYNC.RECONVERGENT B0 ;  /* 0x0000000000007941 */ /* 0x000fea0003800200 */
.L_x_451:
[----:B------:R-:W-:Y:S01]  /*8a60*/  UPLOP3.LUT UP1, UPT, UPT, UPT, UP1, 0x40, 0x4 ;  /* 0x000000000004789c */ /* 0x000fe20003f2e810 */
[----:B------:R-:W-:Y:S10]  /*8a70*/  BRA.U !UP3, `(.L_x_461) ;  /* 0xffffff810b847547 */ /* 0x000ff4000b83ffff */
.L_x_410:
[----:B------:R-:W4:Y:S01]  /*8a80*/  S2UR UR4, SR_CTAID.X ;  /* 0x00000000000479c3 */ /* 0x000f220000002500 */
[----:B------:R-:W-:Y:S01]  /*8a90*/  BSSY.RECONVERGENT B0, `(.L_x_462) ;  /* 0x000001e000007945 */ /* 0x000fe20003800200 */
[----:B----4-:R-:W-:-:S06]  /*8aa0*/  UIMAD UR4, UR4, UR10, URZ ;  /* 0x0000000a040472a4 */ /* 0x010fcc000f8e02ff */
[----:B------:R-:W-:-:S04]  /*8ab0*/  MOV R11, UR4 ;  /* 0x00000004000b7c02 */ /* 0x000fc80008000f00 */
[----:B------:R-:W-:Y:S01]  /*8ac0*/  LEA.HI R11, R11, R156, RZ, 0x1d ;  /* 0x0000009c0b0b7211 */ /* 0x000fe200078fe8ff */
[----:B------:R-:W-:Y:S06]  /*8ad0*/  @!P4 BRA `(.L_x_463) ;  /* 0x000000000064c947 */ /* 0x000fec0003800000 */
[----:B------:R-:W4:Y:S01]  /*8ae0*/  LDL.LU R152, [R1+0x30] ;  /* 0x0000300001987983 */ /* 0x000f220000300800 */
[----:B------:R-:W0:Y:S03]  /*8af0*/  LDC.64 R2, c[0x0][0x440] ;  /* 0x00011000ff027b82 */ /* 0x000e260000000a00 */
[----:B------:R-:W4:Y:S04]  /*8b00*/  LDL.LU R153, [R1+0x34] ;  /* 0x0000340001997983 */ /* 0x000f280000300800 */
[----:B------:R-:W4:Y:S01]  /*8b10*/  LDL.LU R154, [R1+0x38] ;  /* 0x00003800019a7983 */ /* 0x000f220000300800 */
[----:B------:R-:W0:Y:S03]  /*8b20*/  LDC.64 R4, c[0x0][0x448] ;  /* 0x00011200ff047b82 */ /* 0x000e260000000a00 */
[----:B------:R-:W4:Y:S04]  /*8b30*/  LDL.LU R155, [R1+0x3c] ;  /* 0x00003c00019b7983 */ /* 0x000f280000300800 */
[----:B0123--:R-:W2:Y:S01]  /*8b40*/  LDL.LU R148, [R1+0x20] ;  /* 0x0000200001947983 */ /* 0x00fea20000300800 */
[----:B------:R-:W0:Y:S03]  /*8b50*/  LDC.64 R6, c[0x0][0x450] ;  /* 0x00011400ff067b82 */ /* 0x000e260000000a00 */
[----:B------:R-:W2:Y:S04]  /*8b60*/  LDL.LU R149, [R1+0x24] ;  /* 0x0000240001957983 */ /* 0x000ea80000300800 */
[----:B------:R-:W2:Y:S01]  /*8b70*/  LDL.LU R150, [R1+0x28] ;  /* 0x0000280001967983 */ /* 0x000ea20000300800 */
[----:B------:R-:W1:Y:S03]  /*8b80*/  LDC.64 R8, c[0x0][0x458] ;  /* 0x00011600ff087b82 */ /* 0x000e660000000a00 */
[----:B------:R-:W2:Y:S01]  /*8b90*/  LDL.LU R151, [R1+0x2c] ;  /* 0x00002c0001977983 */ /* 0x000ea20000300800 */
[----:B------:R-:W-:-:S04]  /*8ba0*/  IMAD.WIDE.U32 R2, R11, 0x20, R2 ;  /* 0x000000200b027825 */ /* 0x000fc800078e0002 */
[C---:B------:R-:W-:Y:S01]  /*8bb0*/  IMAD.WIDE.U32 R4, R11.reuse, 0x20, R4 ;  /* 0x000000200b047825 */ /* 0x040fe200078e0004 */
[----:B------:R3:W-:Y:S04]  /*8bc0*/  STG.E.128 desc[UR16][R2.64], R232 ;  /* 0x000000e802007986 */ /* 0x0007e8000c101d10 */
[----:B------:R3:W-:Y:S01]  /*8bd0*/  STG.E.128 desc[UR16][R2.64+0x10], R224 ;  /* 0x000010e002007986 */ /* 0x0007e2000c101d10 */
[----:B0-----:R-:W-:-:S04]  /*8be0*/  IMAD.WIDE.U32 R6, R11, 0x20, R6 ;  /* 0x000000200b067825 */ /* 0x001fc800078e0006 */
[C---:B-1----:R-:W-:Y:S01]  /*8bf0*/  IMAD.WIDE.U32 R8, R11.reuse, 0x20, R8 ;  /* 0x000000200b087825 */ /* 0x042fe200078e0008 */
[----:B------:R-:W-:Y:S01]  /*8c00*/  IADD3 R11, PT, PT, R11, 0x100, RZ ;  /* 0x000001000b0b7810 */ /* 0x000fe20007ffe0ff */
[----:B----4-:R3:W-:Y:S04]  /*8c10*/  STG.E.128 desc[UR16][R4.64], R152 ;  /* 0x0000009804007986 */ /* 0x0107e8000c101d10 */
[----:B--2---:R3:W-:Y:S04]  /*8c20*/  STG.E.128 desc[UR16][R4.64+0x10], R148 ;  /* 0x0000109404007986 */ /* 0x0047e8000c101d10 */
[----:B------:R3:W-:Y:S04]  /*8c30*/  STG.E.128 desc[UR16][R6.64], R96 ;  /* 0x0000006006007986 */ /* 0x0007e8000c101d10 */
[----:B------:R3:W-:Y:S04]  /*8c40*/  STG.E.128 desc[UR16][R6.64+0x10], R100 ;  /* 0x0000106406007986 */ /* 0x0007e8000c101d10 */
[----:B------:R3:W-:Y:S04]  /*8c50*/  STG.E.128 desc[UR16][R8.64], R196 ;  /* 0x000000c408007986 */ /* 0x0007e8000c101d10 */
[----:B------:R3:W-:Y:S02]  /*8c60*/  STG.E.128 desc[UR16][R8.64+0x10], R76 ;  /* 0x0000104c08007986 */ /* 0x0007e4000c101d10 */
.L_x_463:
[----:B------:R-:W-:Y:S05]  /*8c70*/  BSYNC.RECONVERGENT B0 ;  /* 0x0000000000007941 */ /* 0x000fea0003800200 */
.L_x_462:
[----:B------:R-:W-:Y:S04]  /*8c80*/  BSSY.RECONVERGENT B0, `(.L_x_464) ;  /* 0x000001b000007945 */ /* 0x000fe80003800200 */
[----:B------:R-:W-:Y:S05]  /*8c90*/  @!P1 BRA `(.L_x_465) ;  /* 0x0000000000649947 */ /* 0x000fea0003800000 */
[----:B------:R-:W4:Y:S01]  /*8ca0*/  LDL.LU R16, [R1+0x10] ;  /* 0x0000100001107983 */ /* 0x000f220000300800 */
[----:B---3--:R-:W3:Y:S03]  /*8cb0*/  LDC.64 R2, c[0x0][0x440] ;  /* 0x00011000ff027b82 */ /* 0x008ee60000000a00 */
[----:B------:R-:W4:Y:S04]  /*8cc0*/  LDL.LU R17, [R1+0x14] ;  /* 0x0000140001117983 */ /* 0x000f280000300800 */
[----:B------:R-:W4:Y:S01]  /*8cd0*/  LDL.LU R18, [R1+0x18] ;  /* 0x0000180001127983 */ /* 0x000f220000300800 */
[----:B------:R-:W0:Y:S03]  /*8ce0*/  LDC.64 R4, c[0x0][0x448] ;  /* 0x00011200ff047b82 */ /* 0x000e260000000a00 */
[----:B------:R-:W4:Y:S04]  /*8cf0*/  LDL.LU R19, [R1+0x1c] ;  /* 0x00001c0001137983 */ /* 0x000f280000300800 */
[----:B------:R-:W2:Y:S01]  /*8d00*/  LDL.LU R12, [R1] ;  /* 0x00000000010c7983 */ /* 0x000ea20000300800 */
[----:B------:R-:W1:Y:S03]  /*8d10*/  LDC.64 R6, c[0x0][0x450] ;  /* 0x00011400ff067b82 */ /* 0x000e660000000a00 */
[----:B------:R-:W2:Y:S04]  /*8d20*/  LDL.LU R13, [R1+0x4] ;  /* 0x00000400010d7983 */ /* 0x000ea80000300800 */
[----:B------:R-:W2:Y:S01]  /*8d30*/  LDL.LU R14, [R1+0x8] ;  /* 0x00000800010e7983 */ /* 0x000ea20000300800 */
[----:B------:R-:W1:Y:S03]  /*8d40*/  LDC.64 R8, c[0x0][0x458] ;  /* 0x00011600ff087b82 */ /* 0x000e660000000a00 */
[----:B------:R-:W2:Y:S01]  /*8d50*/  LDL.LU R15, [R1+0xc] ;  /* 0x00000c00010f7983 */ /* 0x000ea20000300800 */
[----:B---3--:R-:W-:-:S04]  /*8d60*/  IMAD.WIDE.U32 R2, R11, 0x20, R2 ;  /* 0x000000200b027825 */ /* 0x008fc800078e0002 */
[C---:B0-----:R-:W-:Y:S01]  /*8d70*/  IMAD.WIDE.U32 R4, R11.reuse, 0x20, R4 ;  /* 0x000000200b047825 */ /* 0x041fe200078e0004 */
[----:B------:R0:W-:Y:S04]  /*8d80*/  STG.E.128 desc[UR16][R2.64], R220 ;  /* 0x000000dc02007986 */ /* 0x0001e8000c101d10 */
[----:B------:R0:W-:Y:S01]  /*8d90*/  STG.E.128 desc[UR16][R2.64+0x10], R216 ;  /* 0x000010d802007986 */ /* 0x0001e2000c101d10 */
[----:B-1----:R-:W-:-:S04]  /*8da0*/  IMAD.WIDE.U32 R6, R11, 0x20, R6 ;  /* 0x000000200b067825 */ /* 0x002fc800078e0006 */
[C---:B------:R-:W-:Y:S01]  /*8db0*/  IMAD.WIDE.U32 R8, R11.reuse, 0x20, R8 ;  /* 0x000000200b087825 */ /* 0x040fe200078e0008 */
[----:B------:R-:W-:Y:S01]  /*8dc0*/  IADD3 R11, PT, PT, R11, 0x100, RZ ;  /* 0x000001000b0b7810 */ /* 0x000fe20007ffe0ff */
[----:B----4-:R0:W-:Y:S04]  /*8dd0*/  STG.E.128 desc[UR16][R4.64], R16 ;  /* 0x0000001004007986 */ /* 0x0101e8000c101d10 */
[----:B--2---:R0:W-:Y:S04]  /*8de0*/  STG.E.128 desc[UR16][R4.64+0x10], R12 ;  /* 0x0000100c04007986 */ /* 0x0041e8000c101d10 */
[----:B------:R0:W-:Y:S04]  /*8df0*/  STG.E.128 desc[UR16][R6.64], R36 ;  /* 0x0000002406007986 */ /* 0x0001e8000c101d10 */
[----:B------:R0:W-:Y:S04]  /*8e00*/  STG.E.128 desc[UR16][R6.64+0x10], R72 ;  /* 0x0000104806007986 */ /* 0x0001e8000c101d10 */
[----:B------:R0:W-:Y:S04]  /*8e10*/  STG.E.128 desc[UR16][R8.64], R32 ;  /* 0x0000002008007986 */ /* 0x0001e8000c101d10 */
[----:B------:R0:W-:Y:S02]  /*8e20*/  STG.E.128 desc[UR16][R8.64+0x10], R104 ;  /* 0x0000106808007986 */ /* 0x0001e4000c101d10 */
.L_x_465:
[----:B------:R-:W-:Y:S05]  /*8e30*/  BSYNC.RECONVERGENT B0 ;  /* 0x0000000000007941 */ /* 0x000fea0003800200 */
.L_x_464:
[----:B------:R-:W-:Y:S04]  /*8e40*/  BSSY.RECONVERGENT B0, `(.L_x_466) ;  /* 0x0000013000007945 */ /* 0x000fe80003800200 */
[----:B------:R-:W-:Y:S05]  /*8e50*/  @!P2 BRA `(.L_x_467) ;  /* 0x000000000044a947 */ /* 0x000fea0003800000 */
[----:B0--3--:R-:W0:Y:S08]  /*8e60*/  LDC.64 R2, c[0x0][0x440] ;  /* 0x00011000ff027b82 */ /* 0x009e300000000a00 */
[----:B------:R-:W3:Y:S08]  /*8e70*/  LDC.64 R4, c[0x0][0x448] ;  /* 0x00011200ff047b82 */ /* 0x000ef00000000a00 */
[----:B------:R-:W4:Y:S08]  /*8e80*/  LDC.64 R6, c[0x0][0x450] ;  /* 0x00011400ff067b82 */ /* 0x000f300000000a00 */
[----:B------:R-:W1:Y:S01]  /*8e90*/  LDC.64 R8, c[0x0][0x458] ;  /* 0x00011600ff087b82 */ /* 0x000e620000000a00 */
[----:B0-----:R-:W-:-:S05]  /*8ea0*/  IMAD.WIDE.U32 R2, R11, 0x20, R2 ;  /* 0x000000200b027825 */ /* 0x001fca00078e0002 */
[----:B------:R0:W-:Y:S01]  /*8eb0*/  STG.E.128 desc[UR16][R2.64], R212 ;  /* 0x000000d402007986 */ /* 0x0001e2000c101d10 */
[----:B---3--:R-:W-:-:S03]  /*8ec0*/  IMAD.WIDE.U32 R4, R11, 0x20, R4 ;  /* 0x000000200b047825 */ /* 0x008fc600078e0004 */
[----:B------:R0:W-:Y:S04]  /*8ed0*/  STG.E.128 desc[UR16][R2.64+0x10], R208 ;  /* 0x000010d002007986 */ /* 0x0001e8000c101d10 */
[----:B------:R0:W-:Y:S01]  /*8ee0*/  STG.E.128 desc[UR16][R4.64], R248 ;  /* 0x000000f804007986 */ /* 0x0001e2000c101d10 */
[----:B----4-:R-:W-:-:S03]  /*8ef0*/  IMAD.WIDE.U32 R6, R11, 0x20, R6 ;  /* 0x000000200b067825 */ /* 0x010fc600078e0006 */
[----:B------:R0:W-:Y:S04]  /*8f00*/  STG.E.128 desc[UR16][R4.64+0x10], R244 ;  /* 0x000010f404007986 */ /* 0x0001e8000c101d10 */
[----:B------:R0:W-:Y:S01]  /*8f10*/  STG.E.128 desc[UR16][R6.64], R108 ;  /* 0x0000006c06007986 */ /* 0x0001e2000c101d10 */
[C---:B-1----:R-:W-:Y:S01]  /*8f20*/  IMAD.WIDE.U32 R8, R11.reuse, 0x20, R8 ;  /* 0x000000200b087825 */ /* 0x042fe200078e0008 */
[----:B------:R-:W-:Y:S02]  /*8f30*/  IADD3 R11, PT, PT, R11, 0x100, RZ ;  /* 0x000001000b0b7810 */ /* 0x000fe40007ffe0ff */
[----:B------:R0:W-:Y:S04]  /*8f40*/  STG.E.128 desc[UR16][R6.64+0x10], R112 ;  /* 0x0000107006007986 */ /* 0x0001e8000c101d10 */
[----:B------:R0:W-:Y:S04]  /*8f50*/  STG.E.128 desc[UR16][R8.64], R80 ;  /* 0x0000005008007986 */ /* 0x0001e8000c101d10 */
[----:B------:R0:W-:Y:S02]  /*8f60*/  STG.E.128 desc[UR16][R8.64+0x10], R84 ;  /* 0x0000105408007986 */ /* 0x0001e4000c101d10 */
.L_x_467:
[----:B------:R-:W-:Y:S05]  /*8f70*/  BSYNC.RECONVERGENT B0 ;  /* 0x0000000000007941 */ /* 0x000fea0003800200 */
.L_x_466:
[----:B------:R-:W-:Y:S05]  /*8f80*/  @!P3 EXIT ;  /* 0x000000000000b94d */ /* 0x000fea0003800000 */
[----:B0--3--:R-:W0:Y:S08]  /*8f90*/  LDC.64 R2, c[0x0][0x440] ;  /* 0x00011000ff027b82 */ /* 0x009e300000000a00 */
[----:B------:R-:W3:Y:S08]  /*8fa0*/  LDC.64 R4, c[0x0][0x448] ;  /* 0x00011200ff047b82 */ /* 0x000ef00000000a00 */
[----:B------:R-:W4:Y:S08]  /*8fb0*/  LDC.64 R6, c[0x0][0x450] ;  /* 0x00011400ff067b82 */ /* 0x000f300000000a00 */
[----:B------:R-:W1:Y:S01]  /*8fc0*/  LDC.64 R8, c[0x0][0x458] ;  /* 0x00011600ff087b82 */ /* 0x000e620000000a00 */
[----:B0-----:R-:W-:-:S05]  /*8fd0*/  IMAD.WIDE.U32 R2, R11, 0x20, R2 ;  /* 0x000000200b027825 */ /* 0x001fca00078e0002 */
[----:B------:R-:W-:Y:S01]  /*8fe0*/  STG.E.128 desc[UR16][R2.64], R204 ;  /* 0x000000cc02007986 */ /* 0x000fe2000c101d10 */
[----:B---3--:R-:W-:-:S03]  /*8ff0*/  IMAD.WIDE.U32 R4, R11, 0x20, R4 ;  /* 0x000000200b047825 */ /* 0x008fc600078e0004 */
[----:B------:R-:W-:Y:S04]  /*9000*/  STG.E.128 desc[UR16][R2.64+0x10], R200 ;  /* 0x000010c802007986 */ /* 0x000fe8000c101d10 */
[----:B------:R-:W-:Y:S01]  /*9010*/  STG.E.128 desc[UR16][R4.64], R240 ;  /* 0x000000f004007986 */ /* 0x000fe2000c101d10 */
[----:B----4-:R-:W-:-:S03]  /*9020*/  IMAD.WIDE.U32 R6, R11, 0x20, R6 ;  /* 0x000000200b067825 */ /* 0x010fc600078e0006 */
[----:B------:R-:W-:Y:S04]  /*9030*/  STG.E.128 desc[UR16][R4.64+0x10], R236 ;  /* 0x000010ec04007986 */ /* 0x000fe8000c101d10 */
[----:B------:R-:W-:Y:S01]  /*9040*/  STG.E.128 desc[UR16][R6.64], R116 ;  /* 0x0000007406007986 */ /* 0x000fe2000c101d10 */
[----:B-1----:R-:W-:-:S03]  /*9050*/  IMAD.WIDE.U32 R8, R11, 0x20, R8 ;  /* 0x000000200b087825 */ /* 0x002fc600078e0008 */
[----:B------:R-:W-:Y:S04]  /*9060*/  STG.E.128 desc[UR16][R6.64+0x10], R120 ;  /* 0x0000107806007986 */ /* 0x000fe8000c101d10 */
[----:B------:R-:W-:Y:S04]  /*9070*/  STG.E.128 desc[UR16][R8.64], R88 ;  /* 0x0000005808007986 */ /* 0x000fe8000c101d10 */
[----:B------:R-:W-:Y:S01]  /*9080*/  STG.E.128 desc[UR16][R8.64+0x10], R92 ;  /* 0x0000105c08007986 */ /* 0x000fe2000c101d10 */
[----:B------:R-:W-:Y:S05]  /*9090*/  EXIT ;  /* 0x000000000000794d */ /* 0x000fea0003800000 */
.L_x_468:
        /* <DEDUP_REMOVED lines=14> */
.L_x_4808:


//--------------------- .text._ZN10layer_norm31ln_parallel_residual_bwd_kernelINS_13Kernel_traitsI6__halfS2_S2_S2_fjLj8192ELj1ELj1ELj8ELj16ENS_18Kernel_traits_baseILj8192ES2_S2_S2_S2_fjLj256EEEEELb0ELb0ELb1EEEvNS_9BwdParamsE --------------------------
	.section	.text._ZN10layer_norm31ln_parallel_residual_bwd_kernelINS_13Kernel_traitsI6__halfS2_S2_S2_fjLj8192ELj1ELj1ELj8ELj16ENS_18Kernel_traits_baseILj8192ES2_S2_S2_S2_fjLj256EEEEELb0ELb0ELb1EEEvNS_9BwdParamsE,"ax",@progbits
	.align	128
        .global         _ZN10layer_norm31ln_parallel_residual_bwd_kernelINS_13Kernel_traitsI6__halfS2_S2_S2_fjLj8192ELj1ELj1ELj8ELj16ENS_18Kernel_traits_baseILj8192ES2_S2_S2_S2_fjLj256EEEEELb0ELb0ELb1EEEvNS_9BwdParamsE
        .type           _ZN10layer_norm31ln_parallel_residual_bwd_kernelINS_13Kernel_traitsI6__halfS2_S2_S2_fjLj8192ELj1ELj1ELj8ELj16ENS_18Kernel_traits_baseILj8192ES2_S2_S2_S2_fjLj256EEEEELb0ELb0ELb1EEEvNS_9BwdParamsE,@function
        .size           _ZN10layer_norm31ln_parallel_residual_bwd_kernelINS_13Kernel_traitsI6__halfS2_S2_S2_fjLj8192ELj1ELj1ELj8ELj16ENS_18Kernel_traits_baseILj8192ES2_S2_S2_S2_fjLj256EEEEELb0ELb0ELb1EEEvNS_9BwdParamsE,(.L_x_4809 - _ZN10layer_norm31ln_parallel_residual_bwd_kernelINS_13Kernel_traitsI6__halfS2_S2_S2_fjLj8192ELj1ELj1ELj8ELj16ENS_18Kernel_traits_baseILj8192ES2_S2_S2_S2_fjLj256EEEEELb0ELb0ELb1EEEvNS_9BwdParamsE)
        .other          _ZN10layer_norm31ln_parallel_residual_bwd_kernelINS_13Kernel_traitsI6__halfS2_S2_S2_fjLj8192ELj1ELj1ELj8ELj16ENS_18Kernel_traits_baseILj8192ES2_S2_S2_S2_fjLj256EEEEELb0ELb0ELb1EEEvNS_9BwdParamsE,@"STO_CUDA_ENTRY STV_DEFAULT"
_ZN10layer_norm31ln_parallel_residual_bwd_kernelINS_13Kernel_traitsI6__halfS2_S2_S2_fjLj8192ELj1ELj1ELj8ELj16ENS_18Kernel_traits_baseILj8192ES2_S2_S2_S2_fjLj256EEEEELb0ELb0ELb1EEEvNS_9BwdParamsE:
.text._ZN10layer_norm31ln_parallel_residual_bwd_kernelINS_13Kernel_traitsI6__halfS2_S2_S2_fjLj8192ELj1ELj1ELj8ELj16ENS_18Kernel_traits_baseILj8192ES2_S2_S2_S2_fjLj256EEEEELb0ELb0ELb1EEEvNS_9BwdParamsE:
        /* <DEDUP_REMOVED lines=88> */
[----:B------:R-:W-:Y:S01]  /*0580*/  MOV R203, RZ ;  /* 0x000000ff00cb7202 */ /* 0x000fe20000000f00 */
[----:B-1----:R-:W-:Y:S01]  /*0590*/  IMAD.WIDE.U32 R2, R0, 0x10, R2 ;  /* 0x0000001000027825 */ /* 0x002fe200078e0002 */
[----:B------:R-:W-:Y:S02]  /*05a0*/  CS2R R10, SRZ ;  /* 0x00000000000a7805 */ /* 0x000fe4000001ff00 */
[----:B------:R-:W-:Y:S02]  /*05b0*/  CS2R R32, SRZ ;  /* 0x0000000000207805 */ /* 0x000fe4000001ff00 */
        /* <DEDUP_REMOVED lines=40> */
[----:B0-----:R-:W-:Y:S02]  /*0840*/  CS2R R8, SRZ ;  /* 0x0000000000087805 */ /* 0x001fe4000001ff00 */
[----:B------:R-:W-:-:S02]  /*0850*/  CS2R R168, SRZ ;  /* 0x0000000000a87805 */ /* 0x000fc4000001ff00 */
[----:B------:R-:W-:Y:S01]  /*0860*/  CS2R R170, SRZ ;  /* 0x0000000000aa7805 */ /* 0x000fe2000001ff00 */
        /* <DEDUP_REMOVED lines=10> */
[----:B---3--:R-:W-:-:S02]  /*0910*/  HADD2.F32 R0, -RZ, R28.H0_H0 ;  /* 0x2000001cff007230 */ /* 0x008fc40000004100 */
[----:B------:R-:W-:Y:S02]  /*0920*/  HADD2.F32 R2, -RZ, R28.H1_H1 ;  /* 0x3000001cff027230 */ /* 0x000fe40000004100 */
[--C-:B------:R-:W-:Y:S01]  /*0930*/  HADD2.F32 R3, -RZ, R29.reuse.H0_H0 ;  /* 0x2000001dff037230 */ /* 0x100fe20000004100 */
[----:B------:R3:W-:Y:S04]  /*0940*/  STL [R1+0xb0], R0 ;  /* 0x0000b00001007387 */ /* 0x0007e80000100800 */
[----:B------:R1:W-:Y:S01]  /*0950*/  STL [R1+0xa8], R2 ;  /* 0x0000a80201007387 */ /* 0x0003e20000100800 */
[----:B---3--:R-:W-:-:S03]  /*0960*/  HADD2.F32 R0, -RZ, R29.H1_H1 ;  /* 0x3000001dff007230 */ /* 0x008fc60000004100 */
[----:B------:R3:W-:Y:S01]  /*0970*/  STL [R1+0xa0], R3 ;  /* 0x0000a00301007387 */ /* 0x0007e20000100800 */
[----:B-1----:R-:W-:-:S03]  /*0980*/  HADD2.F32 R2, -RZ, R30.H0_H0 ;  /* 0x2000001eff027230 */ /* 0x002fc60000004100 */
[----:B------:R1:W-:Y:S01]  /*0990*/  STL [R1+0x98], R0 ;  /* 0x0000980001007387 */ /* 0x0003e20000100800 */
[----:B---3--:R-:W-:-:S03]  /*09a0*/  HADD2.F32 R3, -RZ, R30.H1_H1 ;  /* 0x3000001eff037230 */ /* 0x008fc60000004100 */
[----:B------:R3:W-:Y:S01]  /*09b0*/  STL [R1+0x90], R2 ;  /* 0x0000900201007387 */ /* 0x0007e20000100800 */
[----:B-1----:R-:W-:-:S03]  /*09c0*/  HADD2.F32 R0, -RZ, R31.H0_H0 ;  /* 0x2000001fff007230 */ /* 0x002fc60000004100 */
[----:B------:R4:W-:Y:S04]  /*09d0*/  STL [R1+0x88], R3 ;  /* 0x0000880301007387 */ /* 0x0009e80000100800 */
[----:B------:R1:W-:Y:S01]  /*09e0*/  STL [R1+0x80], R0 ;  /* 0x0000800001007387 */ /* 0x0003e20000100800 */
[----:B---3--:R-:W-:Y:S02]  /*09f0*/  HADD2.F32 R2, -RZ, R31.H1_H1 ;  /* 0x3000001fff027230 */ /* 0x008fe40000004100 */
[----:B----4-:R-:W-:-:S03]  /*0a00*/  HADD2.F32 R3, -RZ, R24.H0_H0 ;  /* 0x20000018ff037230 */ /* 0x010fc60000004100 */
[----:B------:R3:W-:Y:S01]  /*0a10*/  STL [R1+0x78], R2 ;  /* 0x0000780201007387 */ /* 0x0007e20000100800 */
[----:B-1----:R-:W-:-:S03]  /*0a20*/  HADD2.F32 R0, -RZ, R24.H1_H1 ;  /* 0x30000018ff007230 */ /* 0x002fc60000004100 */
[----:B------:R1:W-:Y:S04]  /*0a30*/  STL [R1+0xac], R3 ;  /* 0x0000ac0301007387 */ /* 0x0003e80000100800 */
[----:B------:R4:W-:Y:S01]  /*0a40*/  STL [R1+0xa4], R0 ;  /* 0x0000a40001007387 */ /* 0x0009e20000100800 */
[--C-:B---3--:R-:W-:Y:S02]  /*0a50*/  HADD2.F32 R2, -RZ, R25.reuse.H0_H0 ;  /* 0x20000019ff027230 */ /* 0x108fe40000004100 */
[----:B-1----:R-:W-:-:S03]  /*0a60*/  HADD2.F32 R3, -RZ, R25.H1_H1 ;  /* 0x30000019ff037230 */ /* 0x002fc60000004100 */
[----:B------:R1:W-:Y:S01]  /*0a70*/  STL [R1+0x9c], R2 ;  /* 0x00009c0201007387 */ /* 0x0003e20000100800 */
[----:B----4-:R-:W-:-:S03]  /*0a80*/  HADD2.F32 R0, -RZ, R26.H0_H0 ;  /* 0x2000001aff007230 */ /* 0x010fc60000004100 */
[----:B------:R3:W-:Y:S04]  /*0a90*/  STL [R1+0x94], R3 ;  /* 0x0000940301007387 */ /* 0x0007e80000100800 */
[----:B------:R4:W-:Y:S01]  /*0aa0*/  STL [R1+0x8c], R0 ;  /* 0x00008c0001007387 */ /* 0x0009e20000100800 */
[----:B-1----:R-:W-:Y:S02]  /*0ab0*/  HADD2.F32 R2, -RZ, R26.H1_H1 ;  /* 0x3000001aff027230 */ /* 0x002fe40000004100 */
[----:B---3--:R-:W-:-:S03]  /*0ac0*/  HADD2.F32 R3, -RZ, R27.H0_H0 ;  /* 0x2000001bff037230 */ /* 0x008fc60000004100 */
[----:B------:R2:W-:Y:S01]  /*0ad0*/  STL [R1+0x84], R2 ;  /* 0x0000840201007387 */ /* 0x0005e20000100800 */
[----:B----4-:R-:W-:-:S03]  /*0ae0*/  HADD2.F32 R0, -RZ, R27.H1_H1 ;  /* 0x3000001bff007230 */ /* 0x010fc60000004100 */
[----:B------:R1:W-:Y:S04]  /*0af0*/  STL [R1+0x7c], R3 ;  /* 0x00007c0301007387 */ /* 0x0003e80000100800 */
[----:B------:R3:W-:Y:S01]  /*0b00*/  STL [R1+0x74], R0 ;  /* 0x0000740001007387 */ /* 0x0007e20000100800 */
[--C-:B--2---:R-:W-:Y:S02]  /*0b10*/  HADD2.F32 R2, -RZ, R20.reuse.H0_H0 ;  /* 0x20000014ff027230 */ /* 0x104fe40000004100 */
[----:B-1----:R-:W-:-:S03]  /*0b20*/  HADD2.F32 R3, -RZ, R20.H1_H1 ;  /* 0x30000014ff037230 */ /* 0x002fc60000004100 */
[----:B------:R1:W-:Y:S01]  /*0b30*/  STL [R1+0x70], R2 ;  /* 0x0000700201007387 */ /* 0x0003e20000100800 */
[----:B---3--:R-:W-:-:S03]  /*0b40*/  HADD2.F32 R0, -RZ, R21.H0_H0 ;  /* 0x20000015ff007230 */ /* 0x008fc60000004100 */
[----:B------:R2:W-:Y:S04]  /*0b50*/  STL [R1+0x68], R3 ;  /* 0x0000680301007387 */ /* 0x0005e80000100800 */
[----:B------:R3:W-:Y:S01]  /*0b60*/  STL [R1+0x60], R0 ;  /* 0x0000600001007387 */ /* 0x0007e20000100800 */
[----:B-1----:R-:W-:Y:S02]  /*0b70*/  HADD2.F32 R2, -RZ, R21.H1_H1 ;  /* 0x30000015ff027230 */ /* 0x002fe40000004100 */
[----:B--2---:R-:W-:-:S03]  /*0b80*/  HADD2.F32 R3, -RZ, R22.H0_H0 ;  /* 0x20000016ff037230 */ /* 0x004fc60000004100 */
[----:B------:R1:W-:Y:S01]  /*0b90*/  STL [R1+0x58], R2 ;  /* 0x0000580201007387 */ /* 0x0003e20000100800 */
[----:B---3--:R-:W-:-:S03]  /*0ba0*/  HADD2.F32 R0, -RZ, R22.H1_H1 ;  /* 0x30000016ff007230 */ /* 0x008fc60000004100 */
[----:B------:R2:W-:Y:S04]  /*0bb0*/  STL [R1+0x50], R3 ;  /* 0x0000500301007387 */ /* 0x0005e80000100800 */
[----:B------:R5:W-:Y:S01]  /*0bc0*/  STL [R1+0x48], R0 ;  /* 0x0000480001007387 */ /* 0x000be20000100800 */
[--C-:B-1----:R-:W-:Y:S02]  /*0bd0*/  HADD2.F32 R2, -RZ, R23.reuse.H0_H0 ;  /* 0x20000017ff027230 */ /* 0x102fe40000004100 */
[----:B--2---:R-:W-:-:S03]  /*0be0*/  HADD2.F32 R3, -RZ, R23.H1_H1 ;  /* 0x30000017ff037230 */ /* 0x004fc60000004100 */
[----:B------:R1:W-:Y:S01]  /*0bf0*/  STL [R1+0x40], R2 ;  /* 0x0000400201007387 */ /* 0x0003e20000100800 */
[----:B-----5:R-:W-:-:S03]  /*0c00*/  HADD2.F32 R0, -RZ, R16.H0_H0 ;  /* 0x20000010ff007230 */ /* 0x020fc60000004100 */
        /* <DEDUP_REMOVED lines=11> */
[----:B---3--:R-:W-:-:S03]  /*0cc0*/  HADD2.F32 R0, -RZ, R19.H0_H0 ;  /* 0x20000013ff007230 */ /* 0x008fc60000004100 */
[----:B------:R2:W-:Y:S04]  /*0cd0*/  STL [R1+0x44], R3 ;  /* 0x0000440301007387 */ /* 0x0005e80000100800 */
[----:B------:R3:W-:Y:S01]  /*0ce0*/  STL [R1+0x3c], R0 ;  /* 0x00003c0001007387 */ /* 0x0007e20000100800 */
[----:B-1----:R-:W-:Y:S02]  /*0cf0*/  HADD2.F32 R2, -RZ, R19.H1_H1 ;  /* 0x30000013ff027230 */ /* 0x002fe40000004100 */
[--C-:B--2---:R-:W-:Y:S02]  /*0d00*/  HADD2.F32 R3, -RZ, R248.reuse.H1_H1 ;  /* 0x300000f8ff037230 */ /* 0x104fe40000004100 */
[----:B---3--:R-:W-:Y:S01]  /*0d10*/  HADD2.F32 R0, -RZ, R248.H0_H0 ;  /* 0x200000f8ff007230 */ /* 0x008fe20000004100 */
[----:B------:R1:W-:Y:S04]  /*0d20*/  STL [R1+0x34], R2 ;  /* 0x0000340201007387 */ /* 0x0003e80000100800 */
[----:B------:R2:W-:Y:S01]  /*0d30*/  STL [R1+0x30], R0 ;  /* 0x0000300001007387 */ /* 0x0005e20000100800 */
[----:B-1----:R-:W-:-:S03]  /*0d40*/  HADD2.F32 R2, -RZ, R249.H0_H0 ;  /* 0x200000f9ff027230 */ /* 0x002fc60000004100 */
[----:B------:R1:W-:Y:S01]  /*0d50*/  STL [R1+0x28], R3 ;  /* 0x0000280301007387 */ /* 0x0003e20000100800 */
[----:B--2---:R-:W-:-:S03]  /*0d60*/  HADD2.F32 R0, -RZ, R249.H1_H1 ;  /* 0x300000f9ff007230 */ /* 0x004fc60000004100 */
[----:B------:R2:W-:Y:S04]  /*0d70*/  STL [R1+0x20], R2 ;  /* 0x0000200201007387 */ /* 0x0005e80000100800 */
[----:B------:R3:W-:Y:S01]  /*0d80*/  STL [R1+0x18], R0 ;  /* 0x0000180001007387 */ /* 0x0007e20000100800 */
[--C-:B-1----:R-:W-:Y:S02]  /*0d90*/  HADD2.F32 R3, -RZ, R250.reuse.H0_H0 ;  /* 0x200000faff037230 */ /* 0x102fe40000004100 */
[----:B--2---:R-:W-:-:S03]  /*0da0*/  HADD2.F32 R2, -RZ, R250.H1_H1 ;  /* 0x300000faff027230 */ /* 0x004fc60000004100 */
[----:B------:R1:W-:Y:S01]  /*0db0*/  STL [R1+0x10], R3 ;  /* 0x0000100301007387 */ /* 0x0003e20000100800 */
[----:B---3--:R-:W-:-:S03]  /*0dc0*/  HADD2.F32 R0, -RZ, R251.H0_H0 ;  /* 0x200000fbff007230 */ /* 0x008fc60000004100 */
[----:B------:R2:W-:Y:S04]  /*0dd0*/  STL [R1+0x8], R2 ;  /* 0x0000080201007387 */ /* 0x0005e80000100800 */
[----:B------:R3:W-:Y:S01]  /*0de0*/  STL [R1], R0 ;  /* 0x0000000001007387 */ /* 0x0007e20000100800 */
[--C-:B-1----:R-:W-:Y:S02]  /*0df0*/  HADD2.F32 R3, -RZ, R12.reuse.H0_H0 ;  /* 0x2000000cff037230 */ /* 0x102fe40000004100 */
[----:B--2---:R-:W-:-:S03]  /*0e00*/  HADD2.F32 R2, -RZ, R12.H1_H1 ;  /* 0x3000000cff027230 */ /* 0x004fc60000004100 */
[----:B------:R1:W-:Y:S01]  /*0e10*/  STL [R1+0x2c], R3 ;  /* 0x00002c0301007387 */ /* 0x0003e20000100800 */
[----:B---3--:R-:W-:-:S03]  /*0e20*/  HADD2.F32 R0, -RZ, R13.H0_H0 ;  /* 0x2000000dff007230 */ /* 0x008fc60000004100 */
[----:B------:R2:W-:Y:S04]  /*0e30*/  STL [R1+0x24], R2 ;  /* 0x0000240201007387 */ /* 0x0005e80000100800 */
[----:B------:R3:W-:Y:S01]  /*0e40*/  STL [R1+0x1c], R0 ;  /* 0x00001c0001007387 */ /* 0x0007e20000100800 */
[----:B-1----:R-:W-:Y:S02]  /*0e50*/  HADD2.F32 R3, -RZ, R13.H1_H1 ;  /* 0x3000000dff037230 */ /* 0x002fe40000004100 */
[----:B--2---:R-:W-:-:S03]  /*0e60*/  HADD2.F32 R2, -RZ, R14.H0_H0 ;  /* 0x2000000eff027230 */ /* 0x004fc60000004100 */
[----:B------:R-:W-:Y:S01]  /*0e70*/  STL [R1+0x14], R3 ;  /* 0x0000140301007387 */ /* 0x000fe20000100800 */
[----:B---3--:R-:W-:-:S03]  /*0e80*/  HADD2.F32 R0, -RZ, R14.H1_H1 ;  /* 0x3000000eff007230 */ /* 0x008fc60000004100 */
[----:B------:R1:W-:Y:S04]  /*0e90*/  STL [R1+0xc], R2 ;  /* 0x00000c0201007387 */ /* 0x0003e80000100800 */
[----:B------:R2:W-:Y:S01]  /*0ea0*/  STL [R1+0x4], R0 ;  /* 0x0000040001007387 */ /* 0x0005e20000100800 */
[--C-:B------:R-:W-:Y:S02]  /*0eb0*/  HADD2.F32 R249, -RZ, R232.reuse.H0_H0 ;  /* 0x200000e8fff97230 */ /* 0x100fe40000004100 */
[----:B------:R-:W-:Y:S02]  /*0ec0*/  HADD2.F32 R247, -RZ, R232.H1_H1 ;  /* 0x300000e8fff77230 */ /* 0x000fe40000004100 */
[----:B------:R-:W-:Y:S02]  /*0ed0*/  HFMA2 R232, -RZ, RZ, 0, 0 ;  /* 0x00000000ffe87431 */ /* 0x000fe400000001ff */
[----:B------:R-:W-:-:S02]  /*0ee0*/  HADD2.F32 R241, -RZ, R234.H0_H0 ;  /* 0x200000eafff17230 */ /* 0x000fc40000004100 */
[----:B------:R-:W-:Y:S01]  /*0ef0*/  HADD2.F32 R239, -RZ, R234.H1_H1 ;  /* 0x300000eaffef7230 */ /* 0x000fe20000004100 */
[----:B-1----:R-:W-:Y:S01]  /*0f00*/  CS2R R2, SRZ ;  /* 0x0000000000027805 */ /* 0x002fe2000001ff00 */
[--C-:B------:R-:W-:Y:S01]  /*0f10*/  HADD2.F32 R252, -RZ, R15.reuse.H0_H0 ;  /* 0x2000000ffffc7230 */ /* 0x100fe20000004100 */
[----:B------:R-:W-:Y:S01]  /*0f20*/  CS2R R12, SRZ ;  /* 0x00000000000c7805 */ /* 0x000fe2000001ff00 */
[----:B------:R-:W-:Y:S01]  /*0f30*/  HADD2.F32 R250, -RZ, R15.H1_H1 ;  /* 0x3000000ffffa7230 */ /* 0x000fe20000004100 */
[----:B------:R-:W-:Y:S01]  /*0f40*/  CS2R R14, SRZ ;  /* 0x00000000000e7805 */ /* 0x000fe2000001ff00 */
[----:B------:R-:W-:Y:S01]  /*0f50*/  HADD2.F32 R237, -RZ, R235.H0_H0 ;  /* 0x200000ebffed7230 */ /* 0x000fe20000004100 */
[----:B------:R-:W-:Y:S01]  /*0f60*/  CS2R R16, SRZ ;  /* 0x0000000000107805 */ /* 0x000fe2000001ff00 */
[--C-:B------:R-:W-:Y:S01]  /*0f70*/  HADD2.F32 R248, -RZ, R4.reuse.H0_H0 ;  /* 0x20000004fff87230 */ /* 0x100fe20000004100 */
[----:B------:R-:W-:Y:S01]  /*0f80*/  CS2R R18, SRZ ;  /* 0x0000000000127805 */ /* 0x000fe2000001ff00 */
[----:B------:R-:W-:Y:S01]  /*0f90*/  HADD2.F32 R246, -RZ, R4.H1_H1 ;  /* 0x30000004fff67230 */ /* 0x000fe20000004100 */
        /* <DEDUP_REMOVED lines=13> */
[----:B------:R-:W-:Y:S01]  /*1070*/  HADD2.F32 R251, -RZ, R251.H1_H1 ;  /* 0x300000fbfffb7230 */ /* 0x000fe20000004100 */
[----:B------:R-:W-:Y:S01]  /*1080*/  CS2R R30, SRZ ;  /* 0x00000000001e7805 */ /* 0x000fe2000001ff00 */
[----:B------:R-:W-:-:S02]  /*1090*/  HADD2.F32 R245, -RZ, R233.H0_H0 ;  /* 0x200000e9fff57230 */ /* 0x000fc40000004100 */
[----:B------:R-:W-:Y:S02]  /*10a0*/  HADD2.F32 R243, -RZ, R233.H1_H1 ;  /* 0x300000e9fff37230 */ /* 0x000fe40000004100 */
[----:B0-2---:R-:W-:-:S07]  /*10b0*/  HADD2.F32 R235, -RZ, R235.H1_H1 ;  /* 0x300000ebffeb7230 */ /* 0x005fce0000004100 */
.L_x_504:
[----:B0-----:R-:W0:Y:S01]  /*10c0*/  S2R R74, SR_TID.X ;  /* 0x00000000004a7919 */ /* 0x001e220000002100 */
[----:B------:R-:W1:Y:S01]  /*10d0*/  LDC.64 R112, c[0x0][0x3a8] ;  /* 0x0000ea00ff707b82 */ /* 0x000e620000000a00 */
[----:B------:R-:W-:Y:S02]  /*10e0*/  UIMAD UR5, UR4, UR21, URZ ;  /* 0x00000015040572a4 */ /* 0x000fe4000f8e02ff */
[----:B------:R-:W-:Y:S01]  /*10f0*/  UIMAD.WIDE UR8, UR4, 0x4, UR16 ;  /* 0x00000004040878a5 */ /* 0x000fe2000f8e0210 */
[----:B------:R-:W2:Y:S01]  /*1100*/  LDL R180, [R1+0xac] ;  /* 0x0000ac0001b47983 */ /* 0x000ea20000100800 */
[----:B------:R-:W-:-:S03]  /*1110*/  USHF.R.S32.HI UR6, URZ, 0x1f, UR5 ;  /* 0x0000001fff067899 */ /* 0x000fc60008011405 */
[----:B------:R-:W3:Y:S01]  /*1120*/  LDC.64 R114, c[0x0][0x430] ;  /* 0x00010c00ff727b82 */ /* 0x000ee20000000a00 */
[----:B------:R-:W-:Y:S01]  /*1130*/  ULEA.HI UR6, UR6, UR5, URZ, 0x3 ;  /* 0x0000000506067291 */ /* 0x000fe2000f8f18ff */
[----:B------:R-:W-:Y:S01]  /*1140*/  MOV R72, UR8 ;  /* 0x0000000800487c02 */ /* 0x000fe20008000f00 */
[----:B------:R-:W4:Y:S01]  /*1150*/  LDL R178, [R1+0xa4] ;  /* 0x0000a40001b27983 */ /* 0x000f220000100800 */
[----:B------:R-:W-:Y:S01]  /*1160*/  MOV R73, UR9 ;  /* 0x0000000900497c02 */ /* 0x000fe20008000f00 */
[----:B------:R-:W-:Y:S02]  /*1170*/  UIMAD.WIDE UR8, UR4, 0x4, UR18 ;  /* 0x00000004040878a5 */ /* 0x000fe4000f8e0212 */
[----:B------:R-:W-:Y:S01]  /*1180*/  MOV R174, UR6 ;  /* 0x0000000600ae7c02 */ /* 0x000fe20008000f00 */
[----:B------:R-:W3:Y:S01]  /*1190*/  LDC.64 R116, c[0x0][0x428] ;  /* 0x00010a00ff747b82 */ /* 0x000ee20000000a00 */
[----:B------:R1:W2:Y:S02]  /*11a0*/  LDG.E R0, desc[UR14][R72.64] ;  /* 0x0000000e48007981 */ /* 0x0002a4000c1e1900 */
[----:B------:R-:W-:-:S02]  /*11b0*/  MOV R75, UR9 ;  /* 0x00000009004b7c02 */ /* 0x000fc40008000f00 */
[----:B------:R-:W4:Y:S04]  /*11c0*/  LDL R177, [R1+0xb0] ;  /* 0x0000b00001b17983 */ /* 0x000f280000100800 */
[----:B------:R-:W4:Y:S04]  /*11d0*/  LDL R109, [R1+0xa8] ;  /* 0x0000a800016d7983 */ /* 0x000f280000100800 */
[----:B------:R-:W4:Y:S01]  /*11e0*/  LDL R181, [R1+0x9c] ;  /* 0x00009c0001b57983 */ /* 0x000f220000100800 */
[----:B0-----:R-:W-:Y:S02]  /*11f0*/  LEA.HI.SX32 R174, R174, R74, 0x1d ;  /* 0x0000004aaeae7211 */ /* 0x001fe400078feaff */
[----:B------:R-:W-:Y:S01]  /*1200*/  MOV R74, UR8 ;  /* 0x00000008004a7c02 */ /* 0x000fe20008000f00 */
[----:B------:R-:W4:Y:S02]  /*1210*/  LDL R179, [R1+0x94] ;  /* 0x0000940001b37983 */ /* 0x000f240000100800 */
[----:B-1----:R-:W-:-:S02]  /*1220*/  IMAD.WIDE.U32 R72, R174, 0x10, R112 ;  /* 0x00000010ae487825 */ /* 0x002fc400078e0070 */
[----:B------:R-:W4:Y:S02]  /*1230*/  LDG.E R108, desc[UR14][R74.64] ;  /* 0x0000000e4a6c7981 */ /* 0x000f24000c1e1900 */
[C---:B---3--:R-:W-:Y:S01]  /*1240*/  IMAD.WIDE.U32 R80, R174.reuse, 0x10, R114 ;  /* 0x00000010ae507825 */ /* 0x048fe200078e0072 */
[----:B------:R-:W-:Y:S01]  /*1250*/  ISETP.NE.AND P1, PT, RZ, UR20, PT ;  /* 0x00000014ff007c0c */ /* 0x000fe2000bf25270 */
[----:B------:R-:W3:Y:S02]  /*1260*/  LDL R182, [R1+0x90] ;  /* 0x0000900001b67983 */ /* 0x000ee40000100800 */
[----:B------:R-:W-:Y:S02]  /*1270*/  IMAD.WIDE.U32 R76, R174, 0x10, R116 ;  /* 0x00000010ae4c7825 */ /* 0x000fe400078e0074 */
[----:B------:R-:W3:Y:S04]  /*1280*/  LDG.E.128 R80, desc[UR14][R80.64] ;  /* 0x0000000e50507981 */ /* 0x000ee8000c1e1d00 */
[----:B------:R-:W3:Y:S04]  /*1290*/  LDG.E.128 R72, desc[UR14][R72.64] ;  /* 0x0000000e48487981 */ /* 0x000ee8000c1e1d00 */
[----:B------:R-:W3:Y:S04]  /*12a0*/  LDG.E.128 R76, desc[UR14][R76.64] ;  /* 0x0000000e4c4c7981 */ /* 0x000ee8000c1e1d00 */
[----:B------:R-:W3:Y:S04]  /*12b0*/  LDL R186, [R1+0x84] ;  /* 0x0000840001ba7983 */ /* 0x000ee80000100800 */
[----:B------:R-:W3:Y:S04]  /*12c0*/  LDL R183, [R1+0x74] ;  /* 0x0000740001b77983 */ /* 0x000ee80000100800 */
[----:B------:R-:W3:Y:S04]  /*12d0*/  LDL R185, [R1+0x7c] ;  /* 0x00007c0001b97983 */ /* 0x000ee80000100800 */
[----:B------:R-:W3:Y:S04]  /*12e0*/  LDL R184, [R1+0x80] ;  /* 0x0000800001b87983 */ /* 0x000ee80000100800 */
[----:B------:R-:W3:Y:S04]  /*12f0*/  LDL R119, [R1+0xa0] ;  /* 0x0000a00001777983 */ /* 0x000ee80000100800 */
[----:B------:R-:W3:Y:S01]  /*1300*/  LDL R118, [R1+0x98] ;  /* 0x0000980001767983 */ /* 0x000ee20000100800 */
[----:B--2---:R-:W-:-:S04]  /*1310*/  FSEL R0, R0, RZ, !P1 ;  /* 0x000000ff00007208 */ /* 0x004fc80004800000 */
[----:B------:R-:W-:Y:S02]  /*1320*/  R2UR UR5, R0 ;  /* 0x00000000000572ca */ /* 0x000fe400000e0000 */
[----:B----4-:R-:W-:Y:S01]  /*1330*/  R2UR UR9, R108 ;  /* 0x000000006c0972ca */ /* 0x010fe200000e0000 */
[----:B---3--:R-:W-:Y:S02]  /*1340*/  HADD2.F32 R110, -RZ, R80.H0_H0 ;  /* 0x20000050ff6e7230 */ /* 0x008fe40000004100 */
[--C-:B------:R-:W-:Y:S02]  /*1350*/  HADD2.F32 R0, -RZ, R72.reuse.H0_H0 ;  /* 0x20000048ff007230 */ /* 0x100fe40000004100 */
[----:B------:R-:W-:Y:S02]  /*1360*/  HADD2.F32 R176, -RZ, R72.H1_H1 ;  /* 0x30000048ffb07230 */ /* 0x000fe40000004100 */
[----:B------:R-:W-:-:S04]  /*1370*/  FMUL.FTZ R72, R180, R110 ;  /* 0x0000006eb4487220 */ /* 0x000fc80000410000 */
[----:B------:R-:W-:Y:S01]  /*1380*/  FADD.FTZ R0, R0, -UR5 ;  /* 0x8000000500007e21 */ /* 0x000fe20008010000 */
[----:B------:R-:W2:Y:S01]  /*1390*/  LDL R180, [R1+0x8c] ;  /* 0x00008c0001b47983 */ /* 0x000ea20000100800 */
[----:B------:R-:W-:Y:S02]  /*13a0*/  HADD2.F32 R175, -RZ, R76.H0_H0 ;  /* 0x2000004cffaf7230 */ /* 0x000fe40000004100 */
[----:B------:R-:W-:Y:S02]  /*13b0*/  HADD2.F32 R111, -RZ, R80.H1_H1 ;  /* 0x30000050ff6f7230 */ /* 0x000fe40000004100 */
[----:B------:R-:W-:Y:S01]  /*13c0*/  FMUL.FTZ R0, R0, UR9 ;  /* 0x0000000900007c20 */ /* 0x000fe20008410000 */
[----:B------:R-:W-:Y:S02]  /*13d0*/  HADD2.F32 R76, -RZ, R76.H1_H1 ;  /* 0x3000004cff4c7230 */ /* 0x000fe40000004100 */
[----:B------:R-:W-:Y:S01]  /*13e0*/  FADD.FTZ R139, R175, R139 ;  /* 0x0000008baf8b7221 */ /* 0x000fe20000010000 */
[----:B------:R-:W-:Y:S01]  /*13f0*/  FMUL.FTZ R80, R178, R111 ;  /* 0x0000006fb2507220 */ /* 0x000fe20000410000 */
[-C--:B------:R-:W-:Y:S01]  /*1400*/  FFMA.FTZ R171, R0, R175.reuse, R171 ;  /* 0x000000af00ab7223 */ /* 0x080fe200000100ab */
[----:B------:R-:W-:Y:S01]  /*1410*/  FFMA.FTZ R175, R177, R175, R72 ;  /* 0x000000afb1af7223 */ /* 0x000fe20000010048 */
[----:B------:R-:W-:-:S02]  /*1420*/  HADD2.F32 R72, -RZ, R81.H0_H0 ;  /* 0x20000051ff487230 */ /* 0x000fc40000004100 */
[----:B------:R-:W-:Y:S01]  /*1430*/  FFMA.FTZ R80, R109, R76, R80 ;  /* 0x0000004c6d507223 */ /* 0x000fe20000010050 */
[--C-:B------:R-:W-:Y:S02]  /*1440*/  HADD2.F32 R109, -RZ, R73.reuse.H0_H0 ;  /* 0x20000049ff6d7230 */ /* 0x100fe40000004100 */
[----:B------:R-:W-:Y:S02]  /*1450*/  HADD2.F32 R177, -RZ, R73.H1_H1 ;  /* 0x30000049ffb17230 */ /* 0x000fe40000004100 */
[----:B------:R-:W-:Y:S02]  /*1460*/  HADD2.F32 R73, -RZ, R81.H1_H1 ;  /* 0x30000051ff497230 */ /* 0x000fe40000004100 */
[----:B------:R-:W-:Y:S02]  /*1470*/  FMUL.FTZ R81, R181, R72 ;  /* 0x00000048b5517220 */ /* 0x000fe40000410000 */
[----:B------:R-:W3:Y:S01]  /*1480*/  LDL R181, [R1+0x88] ;  /* 0x0000880001b57983 */ /* 0x000ee20000100800 */
[----:B------:R-:W-:Y:S01]  /*1490*/  FADD.FTZ R109, R109, -UR5 ;  /* 0x800000056d6d7e21 */ /* 0x000fe20008010000 */
[----:B------:R-:W-:-:S03]  /*14a0*/  HADD2.F32 R196, -RZ, R74.H0_H0 ;  /* 0x2000004affc47230 */ /* 0x000fc60000004100 */
[----:B------:R-:W-:Y:S01]  /*14b0*/  FMUL.FTZ R178, R109, UR9 ;  /* 0x000000096db27c20 */ /* 0x000fe20008410000 */
[----:B------:R-:W-:Y:S01]  /*14c0*/  FMUL.FTZ R109, R179, R73 ;  /* 0x00000049b36d7220 */ /* 0x000fe20000410000 */
[----:B------:R-:W-:Y:S01]  /*14d0*/  HADD2.F32 R179, -RZ, R74.H1_H1 ;  /* 0x3000004affb37230 */ /* 0x000fe20000004100 */
[----:B------:R-:W-:Y:S01]  /*14e0*/  IADD3 R173, PT, PT, R174, 0x100, RZ ;  /* 0x00000100aead7810 */ /* 0x000fe20007ffe0ff */
[----:B------:R-:W-:Y:S02]  /*14f0*/  HADD2.F32 R74, -RZ, R82.H0_H0 ;  /* 0x20000052ff4a7230 */ /* 0x000fe40000004100 */
[----:B------:R-:W-:Y:S01]  /*1500*/  FADD.FTZ R196, R196, -UR5 ;  /* 0x80000005c4c47e21 */ /* 0x000fe20008010000 */
[----:B------:R-:W-:Y:S02]  /*1510*/  HADD2.F32 R195, -RZ, R78.H0_H0 ;  /* 0x2000004effc37230 */ /* 0x000fe40000004100 */
[----:B------:R-:W-:-:S04]  /*1520*/  IMAD.WIDE.U32 R84, R173, 0x10, R112 ;  /* 0x00000010ad547825 */ /* 0x000fc800078e0070 */
[----:B------:R-:W-:Y:S01]  /*1530*/  FMUL.FTZ R196, R196, UR9 ;  /* 0x00000009c4c47c20 */ /* 0x000fe20008410000 */
[----:B------:R-:W-:-:S03]  /*1540*/  FADD.FTZ R135, R195, R135 ;  /* 0x00000087c3877221 */ /* 0x000fc60000010000 */
[----:B------:R-:W-:Y:S01]  /*1550*/  FFMA.FTZ R167, R196, R195, R167 ;  /* 0x000000c3c4a77223 */ /* 0x000fe200000100a7 */
[C---:B------:R-:W-:Y:S01]  /*1560*/  IMAD.WIDE.U32 R88, R173.reuse, 0x10, R114 ;  /* 0x00000010ad587825 */ /* 0x040fe200078e0072 */
[----:B------:R-:W4:Y:S03]  /*1570*/  LDG.E.128 R84, desc[UR14][R84.64] ;  /* 0x0000000e54547981 */ /* 0x000f26000c1e1d00 */
[----:B------:R-:W-:Y:S02]  /*1580*/  HADD2.F32 R82, -RZ, R82.H1_H1 ;  /* 0x30000052ff527230 */ /* 0x000fe40000004100 */
[----:B------:R-:W-:Y:S01]  /*1590*/  IMAD.WIDE.U32 R92, R173, 0x10, R116 ;  /* 0x00000010ad5c7825 */ /* 0x000fe200078e0074 */
[----:B------:R-:W4:Y:S03]  /*15a0*/  LDG.E.128 R88, desc[UR14][R88.64] ;  /* 0x0000000e58587981 */ /* 0x000f26000c1e1d00 */
[----:B------:R-:W-:Y:S01]  /*15b0*/  FMUL.FTZ R193, R186, R82 ;  /* 0x00000052bac17220 */ /* 0x000fe20000410000 */
[----:B------:R-:W-:Y:S01]  /*15c0*/  HADD2.F32 R78, -RZ, R78.H1_H1 ;  /* 0x3000004eff4e7230 */ /* 0x000fe20000004100 */
[----:B------:R-:W4:Y:S01]  /*15d0*/  LDG.E.128 R92, desc[UR14][R92.64] ;  /* 0x0000000e5c5c7981 */ /* 0x000f22000c1e1d00 */
[----:B------:R-:W-:Y:S01]  /*15e0*/  FADD.FTZ R226, R74, R226 ;  /* 0x000000e24ae27221 */ /* 0x000fe20000010000 */
[----:B------:R-:W-:Y:S01]  /*15f0*/  FFMA.FTZ R31, R196, R74, R31 ;  /* 0x0000004ac41f7223 */ /* 0x000fe2000001001f */
[----:B------:R-:W-:-:S04]  /*1600*/  FADD.FTZ R179, R179, -UR5 ;  /* 0x80000005b3b37e21 */ /* 0x000fc80008010000 */
[----:B------:R-:W-:Y:S01]  /*1610*/  FMUL.FTZ R194, R179, UR9 ;  /* 0x00000009b3c27c20 */ /* 0x000fe20008410000 */
[----:B------:R-:W-:Y:S01]  /*1620*/  FADD.FTZ R134, R78, R134 ;  /* 0x000000864e867221 */ /* 0x000fe20000010000 */
[----:B------:R-:W-:Y:S01]  /*1630*/  FADD.FTZ R228, R72, R228 ;  /* 0x000000e448e47221 */ /* 0x000fe20000010000 */
[----:B------:R-:W-:Y:S01]  /*1640*/  FFMA.FTZ R33, R178, R72, R33 ;  /* 0x00000048b2217223 */ /* 0x000fe20000010021 */
[----:B------:R-:W-:Y:S01]  /*1650*/  FFMA.FTZ R166, R194, R78, R166 ;  /* 0x0000004ec2a67223 */ /* 0x000fe200000100a6 */
[----:B--2---:R-:W-:Y:S01]  /*1660*/  FMUL.FTZ R180, R180, R74 ;  /* 0x0000004ab4b47220 */ /* 0x004fe20000410000 */
[----:B------:R-:W-:Y:S01]  /*1670*/  HADD2.F32 R200, -RZ, R79.H0_H0 ;  /* 0x2000004fffc87230 */ /* 0x000fe20000004100 */
[----:B------:R-:W2:Y:S02]  /*1680*/  LDL R74, [R1+0x64] ;  /* 0x00006400014a7983 */ /* 0x000ea40000100800 */
[----:B------:R-:W-:Y:S02]  /*1690*/  FFMA.FTZ R195, R182, R195, R180 ;  /* 0x000000c3b6c37223 */ /* 0x000fe400000100b4 */
[----:B------:R-:W2:Y:S04]  /*16a0*/  LDL R182, [R1+0x78] ;  /* 0x0000780001b67983 */ /* 0x000ea80000100800 */
[----:B------:R-:W2:Y:S01]  /*16b0*/  LDL R180, [R1+0x70] ;  /* 0x0000700001b47983 */ /* 0x000ea20000100800 */
[----:B---3--:R-:W-:Y:S01]  /*16c0*/  FFMA.FTZ R193, R181, R78, R193 ;  /* 0x0000004eb5c17223 */ /* 0x008fe200000100c1 */
[----:B------:R-:W-:-:S02]  /*16d0*/  FADD.FTZ R177, R177, -UR5 ;  /* 0x80000005b1b17e21 */ /* 0x000fc40008010000 */
[----:B------:R-:W3:Y:S01]  /*16e0*/  LDL R181, [R1+0x6c] ;  /* 0x00006c0001b57983 */ /* 0x000ee20000100800 */
[--C-:B------:R-:W-:Y:S02]  /*16f0*/  HADD2.F32 R78, -RZ, R75.reuse.H0_H0 ;  /* 0x2000004bff4e7230 */ /* 0x100fe40000004100 */
[----:B------:R-:W-:Y:S02]  /*1700*/  HADD2.F32 R75, -RZ, R75.H1_H1 ;  /* 0x3000004bff4b7230 */ /* 0x000fe40000004100 */
[----:B------:R-:W-:Y:S01]  /*1710*/  FADD.FTZ R227, R73, R227 ;  /* 0x000000e349e37221 */ /* 0x000fe20000010000 */
[----:B------:R-:W3:Y:S02]  /*1720*/  LDL R179, [R1+0x60] ;  /* 0x0000600001b37983 */ /* 0x000ee40000100800 */
[----:B------:R-:W-:-:S04]  /*1730*/  FADD.FTZ R75, R75, -UR5 ;  /* 0x800000054b4b7e21 */ /* 0x000fc80008010000 */
[----:B------:R-:W-:Y:S02]  /*1740*/  FMUL.FTZ R201, R75, UR9 ;  /* 0x000000094bc97c20 */ /* 0x000fe40008410000 */
[----:B------:R-:W3:Y:S01]  /*1750*/  LDL R75, [R1+0x68] ;  /* 0x00006800014b7983 */ /* 0x000ee20000100800 */
[--C-:B------:R-:W-:Y:S02]  /*1760*/  HADD2.F32 R72, -RZ, R83.reuse.H0_H0 ;  /* 0x20000053ff487230 */ /* 0x100fe40000004100 */
[----:B------:R-:W-:Y:S02]  /*1770*/  HADD2.F32 R83, -RZ, R83.H1_H1 ;  /* 0x30000053ff537230 */ /* 0x000fe40000004100 */
[----:B------:R-:W-:Y:S02]  /*1780*/  HADD2.F32 R79, -RZ, R79.H1_H1 ;  /* 0x3000004fff4f7230 */ /* 0x000fe40000004100 */
[----:B------:R-:W-:Y:S01]  /*1790*/  FADD.FTZ R78, R78, -UR5 ;  /* 0x800000054e4e7e21 */ /* 0x000fe20008010000 */
[----:B------:R-:W-:Y:S01]  /*17a0*/  FMUL.FTZ R202, R183, R83 ;  /* 0x00000053b7ca7220 */ /* 0x000fe20000410000 */
[----:B------:R-:W-:Y:S01]  /*17b0*/  FMUL.FTZ R177, R177, UR9 ;  /* 0x00000009b1b17c20 */ /* 0x000fe20008410000 */
[----:B------:R-:W-:Y:S01]  /*17c0*/  FADD.FTZ R132, R79, R132 ;  /* 0x000000844f847221 */ /* 0x000fe20000010000 */
[----:B------:R-:W-:Y:S01]  /*17d0*/  FFMA.FTZ R164, R201, R79, R164 ;  /* 0x0000004fc9a47223 */ /* 0x000fe200000100a4 */
[----:B------:R-:W-:Y:S01]  /*17e0*/  FMUL.FTZ R199, R78, UR9 ;  /* 0x000000094ec77c20 */ /* 0x000fe20008410000 */
[----:B------:R-:W-:Y:S01]  /*17f0*/  FFMA.FTZ R32, R177, R73, R32 ;  /* 0x00000049b1207223 */ /* 0x000fe20000010020 */
[-C--:B------:R-:W-:Y:S01]  /*1800*/  FMUL.FTZ R73, R185, R72.reuse ;  /* 0x00000048b9497220 */ /* 0x080fe20000410000 */
[----:B------:R-:W-:Y:S01]  /*1810*/  FADD.FTZ R224, R72, R224 ;  /* 0x000000e048e07221 */ /* 0x000fe20000010000 */
[----:B------:R-:W-:Y:S01]  /*1820*/  FFMA.FTZ R29, R199, R72, R29 ;  /* 0x00000048c71d7223 */ /* 0x000fe2000001001d */
[----:B----4-:R-:W-:-:S02]  /*1830*/  HADD2.F32 R72, -RZ, R88.H0_H0 ;  /* 0x20000058ff487230 */ /* 0x010fc40000004100 */
[----:B------:R-:W-:Y:S01]  /*1840*/  FADD.FTZ R133, R200, R133 ;  /* 0x00000085c8857221 */ /* 0x000fe20000010000 */
[-C--:B------:R-:W-:Y:S01]  /*1850*/  FFMA.FTZ R165, R199, R200.reuse, R165 ;  /* 0x000000c8c7a57223 */ /* 0x080fe200000100a5 */
[--C-:B------:R-:W-:Y:S02]  /*1860*/  HADD2.F32 R78, -RZ, R92.reuse.H0_H0 ;  /* 0x2000005cff4e7230 */ /* 0x100fe40000004100 */
[----:B------:R-:W-:Y:S01]  /*1870*/  FFMA.FTZ R200, R184, R200, R73 ;  /* 0x000000c8b8c87223 */ /* 0x000fe20000010049 */
[----:B------:R-:W-:Y:S01]  /*1880*/  FADD.FTZ R223, R83, R223 ;  /* 0x000000df53df7221 */ /* 0x000fe20000010000 */
[----:B------:R-:W4:Y:S01]  /*1890*/  LDL R184, [R1+0x44] ;  /* 0x0000440001b87983 */ /* 0x000f220000100800 */
[----:B------:R-:W-:Y:S01]  /*18a0*/  FADD.FTZ R131, R78, R131 ;  /* 0x000000834e837221 */ /* 0x000fe20000010000 */
[----:B------:R-:W-:Y:S01]  /*18b0*/  FFMA.FTZ R28, R201, R83, R28 ;  /* 0x00000053c91c7223 */ /* 0x000fe2000001001c */
[----:B------:R-:W-:Y:S01]  /*18c0*/  HADD2.F32 R92, -RZ, R92.H1_H1 ;  /* 0x3000005cff5c7230 */ /* 0x000fe20000004100 */
[----:B------:R-:W4:Y:S01]  /*18d0*/  LDL R185, [R1+0x4c] ;  /* 0x00004c0001b97983 */ /* 0x000f220000100800 */
[----:B------:R-:W-:Y:S01]  /*18e0*/  IADD3 R172, PT, PT, R174, 0x200, RZ ;  /* 0x00000200aeac7810 */ /* 0x000fe20007ffe0ff */
[----:B------:R-:W-:Y:S01]  /*18f0*/  FADD.FTZ R225, R82, R225 ;  /* 0x000000e152e17221 */ /* 0x000fe20000010000 */
[----:B------:R-:W-:Y:S01]  /*1900*/  FFMA.FTZ R30, R194, R82, R30 ;  /* 0x00000052c21e7223 */ /* 0x000fe2000001001e */
[----:B------:R-:W4:Y:S01]  /*1910*/  LDL R183, [R1+0x3c] ;  /* 0x00003c0001b77983 */ /* 0x000f220000100800 */
[----:B--2---:R-:W-:Y:S01]  /*1920*/  FFMA.FTZ R202, R182, R79, R202 ;  /* 0x0000004fb6ca7223 */ /* 0x004fe200000100ca */
[----:B------:R-:W-:-:S02]  /*1930*/  HADD2.F32 R79, -RZ, R84.H0_H0 ;  /* 0x20000054ff4f7230 */ /* 0x000fc40000004100 */
[----:B------:R-:W2:Y:S03]  /*1940*/  LDL R182, [R1+0x5c] ;  /* 0x00005c0001b67983 */ /* 0x000ea60000100800 */
[----:B------:R-:W-:Y:S01]  /*1950*/  FADD.FTZ R79, R79, -UR5 ;  /* 0x800000054f4f7e21 */ /* 0x000fe20008010000 */
[----:B------:R-:W-:-:S03]  /*1960*/  HADD2.F32 R84, -RZ, R84.H1_H1 ;  /* 0x30000054ff547230 */ /* 0x000fc60000004100 */
[----:B------:R-:W-:Y:S01]  /*1970*/  FMUL.FTZ R79, R79, UR9 ;  /* 0x000000094f4f7c20 */ /* 0x000fe20008410000 */
[----:B---3--:R-:W-:-:S03]  /*1980*/  FMUL.FTZ R73, R181, R72 ;  /* 0x00000048b5497220 */ /* 0x008fc60000410000 */
[-C--:B------:R-:W-:Y:S01]  /*1990*/  FFMA.FTZ R163, R79, R78.reuse, R163 ;  /* 0x0000004e4fa37223 */ /* 0x080fe200000100a3 */
[----:B------:R-:W-:Y:S01]  /*19a0*/  FADD.FTZ R84, R84, -UR5 ;  /* 0x8000000554547e21 */ /* 0x000fe20008010000 */
[----:B------:R-:W3:Y:S01]  /*19b0*/  LDL R181, [R1+0x58] ;  /* 0x0000580001b57983 */ /* 0x000ee20000100800 */
[----:B------:R-:W-:Y:S01]  /*19c0*/  FFMA.FTZ R78, R180, R78, R73 ;  /* 0x0000004eb44e7223 */ /* 0x000fe20000010049 */
[----:B------:R-:W-:Y:S02]  /*19d0*/  HADD2.F32 R73, -RZ, R88.H1_H1 ;  /* 0x30000058ff497230 */ /* 0x000fe40000004100 */
[----:B------:R-:W-:Y:S01]  /*19e0*/  FMUL.FTZ R88, R84, UR9 ;  /* 0x0000000954587c20 */ /* 0x000fe20008410000 */
[----:B------:R-:W3:Y:S02]  /*19f0*/  LDL R180, [R1+0x54] ;  /* 0x0000540001b47983 */ /* 0x000ee40000100800 */
[----:B------:R-:W-:Y:S01]  /*1a00*/  FMUL.FTZ R84, R74, R73 ;  /* 0x000000494a547220 */ /* 0x000fe20000410000 */
[----:B------:R-:W-:-:S05]  /*1a10*/  HADD2.F32 R74, -RZ, R85.H0_H0 ;  /* 0x20000055ff4a7230 */ /* 0x000fca0000004100 */
[----:B------:R-:W-:-:S04]  /*1a20*/  FADD.FTZ R74, R74, -UR5 ;  /* 0x800000054a4a7e21 */ /* 0x000fc80008010000 */
[----:B------:R-:W-:Y:S02]  /*1a30*/  FMUL.FTZ R83, R74, UR9 ;  /* 0x000000094a537c20 */ /* 0x000fe40008410000 */
[----:B------:R-:W3:Y:S01]  /*1a40*/  LDL R74, [R1+0x48] ;  /* 0x00004800014a7983 */ /* 0x000ee20000100800 */
[----:B------:R-:W-:-:S03]  /*1a50*/  FFMA.FTZ R84, R75, R92, R84 ;  /* 0x0000005c4b547223 */ /* 0x000fc60000010054 */
[----:B------:R-:W3:Y:S01]  /*1a60*/  LDL R75, [R1+0x50] ;  /* 0x00005000014b7983 */ /* 0x000ee20000100800 */
[----:B------:R-:W-:Y:S01]  /*1a70*/  FADD.FTZ R222, R72, R222 ;  /* 0x000000de48de7221 */ /* 0x000fe20000010000 */
[----:B------:R-:W-:Y:S01]  /*1a80*/  FFMA.FTZ R27, R79, R72, R27 ;  /* 0x000000484f1b7223 */ /* 0x000fe2000001001b */
[----:B------:R-:W-:Y:S02]  /*1a90*/  HADD2.F32 R72, -RZ, R89.H0_H0 ;  /* 0x20000059ff487230 */ /* 0x000fe40000004100 */
[----:B------:R-:W-:Y:S02]  /*1aa0*/  HADD2.F32 R85, -RZ, R85.H1_H1 ;  /* 0x30000055ff557230 */ /* 0x000fe40000004100 */
[----:B------:R-:W-:Y:S01]  /*1ab0*/  FADD.FTZ R221, R73, R221 ;  /* 0x000000dd49dd7221 */ /* 0x000fe20000010000 */
[----:B------:R-:W-:Y:S02]  /*1ac0*/  HADD2.F32 R82, -RZ, R93.H0_H0 ;  /* 0x2000005dff527230 */ /* 0x000fe40000004100 */
[----:B------:R-:W-:Y:S01]  /*1ad0*/  FFMA.FTZ R26, R88, R73, R26 ;  /* 0x00000049581a7223 */ /* 0x000fe2000001001a */
[----:B------:R-:W-:-:S04]  /*1ae0*/  IMAD.WIDE.U32 R96, R172, 0x10, R112 ;  /* 0x00000010ac607825 */ /* 0x000fc800078e0070 */
[----:B------:R-:W-:Y:S01]  /*1af0*/  FADD.FTZ R85, R85, -UR5 ;  /* 0x8000000555557e21 */ /* 0x000fe20008010000 */
[----:B------:R-:W-:Y:S01]  /*1b00*/  FADD.FTZ R129, R82, R129 ;  /* 0x0000008152817221 */ /* 0x000fe20000010000 */
[----:B------:R-:W-:Y:S01]  /*1b10*/  FFMA.FTZ R161, R83, R82, R161 ;  /* 0x0000005253a17223 */ /* 0x000fe200000100a1 */
[----:B------:R-:W-:Y:S01]  /*1b20*/  IMAD.WIDE.U32 R100, R172, 0x10, R114 ;  /* 0x00000010ac647825 */ /* 0x000fe200078e0072 */
[----:B------:R-:W3:Y:S03]  /*1b30*/  LDG.E.128 R96, desc[UR14][R96.64] ;  /* 0x0000000e60607981 */ /* 0x000ee6000c1e1d00 */
[----:B------:R-:W-:Y:S02]  /*1b40*/  HADD2.F32 R89, -RZ, R89.H1_H1 ;  /* 0x30000059ff597230 */ /* 0x000fe40000004100 */
[----:B------:R-:W-:Y:S01]  /*1b50*/  FADD.FTZ R220, R72, R220 ;  /* 0x000000dc48dc7221 */ /* 0x000fe20000010000 */
[----:B------:R-:W-:-:S04]  /*1b60*/  IMAD.WIDE.U32 R104, R172, 0x10, R116 ;  /* 0x00000010ac687825 */ /* 0x000fc800078e0074 */
[----:B------:R-:W-:Y:S01]  /*1b70*/  FFMA.FTZ R25, R83, R72, R25 ;  /* 0x0000004853197223 */ /* 0x000fe20000010019 */
[----:B------:R-:W-:Y:S01]  /*1b80*/  FADD.FTZ R130, R92, R130 ;  /* 0x000000825c827221 */ /* 0x000fe20000010000 */
[----:B------:R-:W-:Y:S01]  /*1b90*/  FFMA.FTZ R162, R88, R92, R162 ;  /* 0x0000005c58a27223 */ /* 0x000fe200000100a2 */
[----:B------:R-:W-:Y:S01]  /*1ba0*/  HADD2.F32 R93, -RZ, R93.H1_H1 ;  /* 0x3000005dff5d7230 */ /* 0x000fe20000004100 */
[----:B------:R-:W3:Y:S04]  /*1bb0*/  LDL R92, [R1+0x40] ;  /* 0x00004000015c7983 */ /* 0x000ee80000100800 */
[----:B------:R-:W3:Y:S01]  /*1bc0*/  LDG.E.128 R100, desc[UR14][R100.64] ;  /* 0x0000000e64647981 */ /* 0x000ee2000c1e1d00 */
[----:B------:R-:W-:-:S03]  /*1bd0*/  FADD.FTZ R219, R89, R219 ;  /* 0x000000db59db7221 */ /* 0x000fc60000010000 */
[----:B------:R-:W3:Y:S01]  /*1be0*/  LDG.E.128 R104, desc[UR14][R104.64] ;  /* 0x0000000e68687981 */ /* 0x000ee2000c1e1d00 */
[----:B--2---:R-:W-:-:S04]  /*1bf0*/  FMUL.FTZ R73, R182, R72 ;  /* 0x00000048b6497220 */ /* 0x004fc80000410000 */
[----:B------:R-:W-:Y:S01]  /*1c00*/  FFMA.FTZ R82, R179, R82, R73 ;  /* 0x00000052b3527223 */ /* 0x000fe20000010049 */
[----:B------:R-:W-:Y:S02]  /*1c10*/  FMUL.FTZ R179, R85, UR9 ;  /* 0x0000000955b37c20 */ /* 0x000fe40008410000 */
[----:B------:R-:W2:Y:S01]  /*1c20*/  LDL R85, [R1+0x34] ;  /* 0x0000340001557983 */ /* 0x000ea20000100800 */
[--C-:B------:R-:W-:Y:S02]  /*1c30*/  HADD2.F32 R72, -RZ, R90.reuse.H0_H0 ;  /* 0x2000005aff487230 */ /* 0x100fe40000004100 */
[----:B------:R-:W-:Y:S02]  /*1c40*/  HADD2.F32 R90, -RZ, R90.H1_H1 ;  /* 0x3000005aff5a7230 */ /* 0x000fe40000004100 */
[--C-:B------:R-:W-:Y:S02]  /*1c50*/  HADD2.F32 R182, -RZ, R94.reuse.H0_H0 ;  /* 0x2000005effb67230 */ /* 0x100fe40000004100 */
[----:B------:R-:W-:Y:S01]  /*1c60*/  FFMA.FTZ R24, R179, R89, R24 ;  /* 0x00000059b3187223 */ /* 0x000fe20000010018 */
[----:B------:R-:W-:-:S02]  /*1c70*/  HADD2.F32 R94, -RZ, R94.H1_H1 ;  /* 0x3000005eff5e7230 */ /* 0x000fc40000004100 */
[----:B----4-:R-:W-:Y:S01]  /*1c80*/  FMUL.FTZ R189, R184, R90 ;  /* 0x0000005ab8bd7220 */ /* 0x010fe20000410000 */
[----:B---3--:R-:W-:Y:S02]  /*1c90*/  FMUL.FTZ R180, R180, R89 ;  /* 0x00000059b4b47220 */ /* 0x008fe40000410000 */
[----:B------:R-:W3:Y:S02]  /*1ca0*/  LDL R89, [R1+0x2c] ;  /* 0x00002c0001597983 */ /* 0x000ee40000100800 */
[----:B------:R-:W-:Y:S01]  /*1cb0*/  FFMA.FTZ R180, R181, R93, R180 ;  /* 0x0000005db5b47223 */ /* 0x000fe200000100b4 */
[----:B------:R-:W-:-:S05]  /*1cc0*/  HADD2.F32 R181, -RZ, R86.H0_H0 ;  /* 0x20000056ffb57230 */ /* 0x000fca0000004100 */
[----:B------:R-:W-:Y:S01]  /*1cd0*/  FADD.FTZ R181, R181, -UR5 ;  /* 0x80000005b5b57e21 */ /* 0x000fe20008010000 */
[----:B------:R-:W-:Y:S02]  /*1ce0*/  FFMA.FTZ R189, R74, R94, R189 ;  /* 0x0000005e4abd7223 */ /* 0x000fe400000100bd */
[----:B------:R-:W4:Y:S01]  /*1cf0*/  LDL R74, [R1+0x30] ;  /* 0x00003000014a7983 */ /* 0x000f220000100800 */
[----:B------:R-:W-:Y:S01]  /*1d00*/  FMUL.FTZ R181, R181, UR9 ;  /* 0x00000009b5b57c20 */ /* 0x000fe20008410000 */
[----:B------:R-:W-:Y:S01]  /*1d10*/  FMUL.FTZ R73, R185, R72 ;  /* 0x00000048b9497220 */ /* 0x000fe20000410000 */
[----:B------:R-:W-:Y:S02]  /*1d20*/  FADD.FTZ R127, R182, R127 ;  /* 0x0000007fb67f7221 */ /* 0x000fe40000010000 */
[-C--:B------:R-:W-:Y:S01]  /*1d30*/  FFMA.FTZ R159, R181, R182.reuse, R159 ;  /* 0x000000b6b59f7223 */ /* 0x080fe2000001009f */
[----:B------:R-:W-:Y:S02]  /*1d40*/  FFMA.FTZ R182, R75, R182, R73 ;  /* 0x000000b64bb67223 */ /* 0x000fe40000010049 */
[----:B------:R-:W4:Y:S01]  /*1d50*/  LDL R75, [R1+0x38] ;  /* 0x00003800014b7983 */ /* 0x000f220000100800 */
[----:B------:R-:W-:-:S02]  /*1d60*/  HADD2.F32 R86, -RZ, R86.H1_H1 ;  /* 0x30000056ff567230 */ /* 0x000fc40000004100 */
[----:B------:R-:W-:Y:S01]  /*1d70*/  FADD.FTZ R128, R93, R128 ;  /* 0x000000805d807221 */ /* 0x000fe20000010000 */
[----:B------:R-:W-:Y:S02]  /*1d80*/  HADD2.F32 R188, -RZ, R87.H0_H0 ;  /* 0x20000057ffbc7230 */ /* 0x000fe40000004100 */
[----:B------:R-:W-:Y:S01]  /*1d90*/  FADD.FTZ R86, R86, -UR5 ;  /* 0x8000000556567e21 */ /* 0x000fe20008010000 */
[----:B------:R-:W-:Y:S01]  /*1da0*/  FFMA.FTZ R160, R179, R93, R160 ;  /* 0x0000005db3a07223 */ /* 0x000fe200000100a0 */
[----:B------:R-:W-:Y:S01]  /*1db0*/  FADD.FTZ R218, R72, R218 ;  /* 0x000000da48da7221 */ /* 0x000fe20000010000 */
[----:B------:R-:W-:Y:S01]  /*1dc0*/  FFMA.FTZ R23, R181, R72, R23 ;  /* 0x00000048b5177223 */ /* 0x000fe20000010017 */
[----:B------:R-:W-:Y:S01]  /*1dd0*/  FMUL.FTZ R190, R86, UR9 ;  /* 0x0000000956be7c20 */ /* 0x000fe20008410000 */
[----:B------:R-:W4:Y:S01]  /*1de0*/  LDL R93, [R1+0x24] ;  /* 0x00002400015d7983 */ /* 0x000f220000100800 */
[--C-:B------:R-:W-:Y:S02]  /*1df0*/  HADD2.F32 R72, -RZ, R91.reuse.H0_H0 ;  /* 0x2000005bff487230 */ /* 0x100fe40000004100 */
[----:B------:R-:W-:Y:S01]  /*1e00*/  FADD.FTZ R217, R90, R217 ;  /* 0x000000d95ad97221 */ /* 0x000fe20000010000 */
[----:B------:R-:W-:-:S02]  /*1e10*/  HADD2.F32 R91, -RZ, R91.H1_H1 ;  /* 0x3000005bff5b7230 */ /* 0x000fc40000004100 */
[----:B------:R-:W-:Y:S01]  /*1e20*/  FFMA.FTZ R22, R190, R90, R22 ;  /* 0x0000005abe167223 */ /* 0x000fe20000010016 */
[----:B------:R-:W-:Y:S01]  /*1e30*/  FADD.FTZ R188, R188, -UR5 ;  /* 0x80000005bcbc7e21 */ /* 0x000fe20008010000 */
[----:B------:R-:W4:Y:S01]  /*1e40*/  LDL R90, [R1+0x28] ;  /* 0x00002800015a7983 */ /* 0x000f220000100800 */
[----:B------:R-:W-:Y:S02]  /*1e50*/  HADD2.F32 R187, -RZ, R95.H0_H0 ;  /* 0x2000005fffbb7230 */ /* 0x000fe40000004100 */
[-C--:B------:R-:W-:Y:S01]  /*1e60*/  FMUL.FTZ R73, R183, R72.reuse ;  /* 0x00000048b7497220 */ /* 0x080fe20000410000 */
[----:B------:R-:W-:Y:S01]  /*1e70*/  FMUL.FTZ R188, R188, UR9 ;  /* 0x00000009bcbc7c20 */ /* 0x000fe20008410000 */
[----:B------:R-:W-:Y:S01]  /*1e80*/  FADD.FTZ R216, R72, R216 ;  /* 0x000000d848d87221 */ /* 0x000fe20000010000 */
[----:B------:R-:W-:Y:S01]  /*1e90*/  FADD.FTZ R126, R94, R126 ;  /* 0x0000007e5e7e7221 */ /* 0x000fe20000010000 */
[----:B------:R-:W-:Y:S01]  /*1ea0*/  FADD.FTZ R125, R187, R125 ;  /* 0x0000007dbb7d7221 */ /* 0x000fe20000010000 */
[-C--:B------:R-:W-:Y:S01]  /*1eb0*/  FFMA.FTZ R157, R188, R187.reuse, R157 ;  /* 0x000000bbbc9d7223 */ /* 0x080fe2000001009d */
[----:B------:R-:W-:Y:S01]  /*1ec0*/  FFMA.FTZ R187, R92, R187, R73 ;  /* 0x000000bb5cbb7223 */ /* 0x000fe20000010049 */
[----:B------:R-:W-:Y:S01]  /*1ed0*/  FFMA.FTZ R21, R188, R72, R21 ;  /* 0x00000048bc157223 */ /* 0x000fe20000010015 */
[----:B------:R-:W4:Y:S01]  /*1ee0*/  LDL R92, [R1+0x1c] ;  /* 0x00001c00015c7983 */ /* 0x000f220000100800 */
[----:B------:R-:W-:-:S02]  /*1ef0*/  HADD2.F32 R72, -RZ, R100.H0_H0 ;  /* 0x20000064ff487230 */ /* 0x000fc40000004100 */
[----:B------:R-:W-:Y:S02]  /*1f00*/  HADD2.F32 R86, -RZ, R104.H0_H0 ;  /* 0x20000068ff567230 */ /* 0x000fe40000004100 */
[----:B------:R-:W-:Y:S01]  /*1f10*/  FFMA.FTZ R158, R190, R94, R158 ;  /* 0x0000005ebe9e7223 */ /* 0x000fe2000001009e */
[----:B------:R-:W-:Y:S01]  /*1f20*/  HADD2.F32 R95, -RZ, R95.H1_H1 ;  /* 0x3000005fff5f7230 */ /* 0x000fe20000004100 */
[----:B------:R-:W4:Y:S01]  /*1f30*/  LDL R94, [R1+0x14] ;  /* 0x00001400015e7983 */ /* 0x000f220000100800 */
[----:B------:R-:W-:Y:S01]  /*1f40*/  FADD.FTZ R123, R86, R123 ;  /* 0x0000007b567b7221 */ /* 0x000fe20000010000 */
[----:B------:R-:W-:Y:S02]  /*1f50*/  HADD2.F32 R87, -RZ, R87.H1_H1 ;  /* 0x30000057ff577230 */ /* 0x000fe40000004100 */
[----:B------:R-:W-:Y:S01]  /*1f60*/  FADD.FTZ R176, R176, -UR5 ;  /* 0x80000005b0b07e21 */ /* 0x000fe20008010000 */
[----:B------:R-:W-:Y:S02]  /*1f70*/  HADD2.F32 R108, -RZ, R77.H0_H0 ;  /* 0x2000004dff6c7230 */ /* 0x000fe40000004100 */
[----:B------:R-:W-:Y:S01]  /*1f80*/  FADD.FTZ R138, R76, R138 ;  /* 0x0000008a4c8a7221 */ /* 0x000fe20000010000 */
[----:B------:R-:W4:Y:S01]  /*1f90*/  LDL R183, [R1+0xc] ;  /* 0x00000c0001b77983 */ /* 0x000f220000100800 */
[----:B--2---:R-:W-:Y:S01]  /*1fa0*/  FMUL.FTZ R198, R85, R91 ;  /* 0x0000005b55c67220 */ /* 0x004fe20000410000 */
[----:B------:R-:W-:-:S05]  /*1fb0*/  HADD2.F32 R85, -RZ, R96.H0_H0 ;  /* 0x20000060ff557230 */ /* 0x000fca0000004100 */
[----:B------:R-:W-:-:S04]  /*1fc0*/  FADD.FTZ R85, R85, -UR5 ;  /* 0x8000000555557e21 */ /* 0x000fc80008010000 */
[----:B------:R-:W-:Y:S01]  /*1fd0*/  FMUL.FTZ R85, R85, UR9 ;  /* 0x0000000955557c20 */ /* 0x000fe20008410000 */
[----:B---3--:R-:W-:-:S03]  /*1fe0*/  FMUL.FTZ R73, R89, R72 ;  /* 0x0000004859497220 */ /* 0x008fc60000410000 */
[-C--:B------:R-:W-:Y:S01]  /*1ff0*/  FFMA.FTZ R155, R85, R86.reuse, R155 ;  /* 0x00000056559b7223 */ /* 0x080fe2000001009b */
[----:B----4-:R-:W-:Y:S02]  /*2000*/  FFMA.FTZ R86, R74, R86, R73 ;  /* 0x000000564a567223 */ /* 0x010fe40000010049 */
[----:B------:R-:W2:Y:S01]  /*2010*/  LDL R74, [R1+0x18] ;  /* 0x00001800014a7983 */ /* 0x000ea20000100800 */
[----:B------:R-:W-:-:S03]  /*2020*/  FFMA.FTZ R198, R75, R95, R198 ;  /* 0x0000005f4bc67223 */ /* 0x000fc600000100c6 */
[----:B------:R-:W3:Y:S01]  /*2030*/  LDL R75, [R1+0x20] ;  /* 0x00002000014b7983 */ /* 0x000ee20000100800 */
[----:B------:R-:W-:Y:S01]  /*2040*/  FADD.FTZ R87, R87, -UR5 ;  /* 0x8000000557577e21 */ /* 0x000fe20008010000 */
[----:B------:R-:W-:Y:S02]  /*2050*/  HADD2.F32 R96, -RZ, R96.H1_H1 ;  /* 0x30000060ff607230 */ /* 0x000fe40000004100 */
[----:B------:R-:W-:Y:S02]  /*2060*/  HADD2.F32 R100, -RZ, R100.H1_H1 ;  /* 0x30000064ff647230 */ /* 0x000fe40000004100 */
[----:B------:R-:W-:Y:S01]  /*2070*/  FMUL.FTZ R197, R87, UR9 ;  /* 0x0000000957c57c20 */ /* 0x000fe20008410000 */
[----:B------:R-:W-:Y:S01]  /*2080*/  FADD.FTZ R87, R96, -UR5 ;  /* 0x8000000560577e21 */ /* 0x000fe20008010000 */
[----:B------:R-:W-:Y:S02]  /*2090*/  HADD2.F32 R89, -RZ, R104.H1_H1 ;  /* 0x30000068ff597230 */ /* 0x000fe40000004100 */
[----:B------:R-:W-:Y:S01]  /*20a0*/  FADD.FTZ R214, R72, R214 ;  /* 0x000000d648d67221 */ /* 0x000fe20000010000 */
[----:B------:R-:W-:Y:S01]  /*20b0*/  FFMA.FTZ R19, R85, R72, R19 ;  /* 0x0000004855137223 */ /* 0x000fe20000010013 */
[----:B------:R-:W-:Y:S01]  /*20c0*/  FMUL.FTZ R87, R87, UR9 ;  /* 0x0000000957577c20 */ /* 0x000fe20008410000 */
[----:B------:R-:W-:Y:S01]  /*20d0*/  FMUL.FTZ R72, R93, R100 ;  /* 0x000000645d487220 */ /* 0x000fe20000410000 */
[----:B------:R-:W-:Y:S01]  /*20e0*/  FADD.FTZ R122, R89, R122 ;  /* 0x0000007a597a7221 */ /* 0x000fe20000010000 */
[----:B------:R-:W-:Y:S01]  /*20f0*/  FMUL.FTZ R176, R176, UR9 ;  /* 0x00000009b0b07c20 */ /* 0x000fe20008410000 */
[-C--:B------:R-:W-:Y:S01]  /*2100*/  FFMA.FTZ R154, R87, R89.reuse, R154 ;  /* 0x00000059579a7223 */ /* 0x080fe2000001009a */
[----:B------:R-:W-:Y:S01]  /*2110*/  FFMA.FTZ R89, R90, R89, R72 ;  /* 0x000000595a597223 */ /* 0x000fe20000010048 */
[----:B------:R-:W-:-:S02]  /*2120*/  HADD2.F32 R90, -RZ, R97.H0_H0 ;  /* 0x20000061ff5a7230 */ /* 0x000fc40000004100 */
[----:B------:R-:W-:Y:S01]  /*2130*/  FFMA.FTZ R170, R176, R76, R170 ;  /* 0x0000004cb0aa7223 */ /* 0x000fe200000100aa */
[----:B------:R-:W-:Y:S01]  /*2140*/  HADD2.F32 R77, -RZ, R77.H1_H1 ;  /* 0x3000004dff4d7230 */ /* 0x000fe20000004100 */
[----:B------:R-:W-:Y:S01]  /*2150*/  IADD3 R76, PT, PT, R174, 0x300, RZ ;  /* 0x00000300ae4c7810 */ /* 0x000fe20007ffe0ff */
[----:B------:R-:W-:Y:S02]  /*2160*/  HADD2.F32 R72, -RZ, R101.H0_H0 ;  /* 0x20000065ff487230 */ /* 0x000fe40000004100 */
[----:B------:R-:W-:Y:S01]  /*2170*/  FADD.FTZ R90, R90, -UR5 ;  /* 0x800000055a5a7e21 */ /* 0x000fe20008010000 */
[----:B------:R-:W-:Y:S02]  /*2180*/  HADD2.F32 R97, -RZ, R97.H1_H1 ;  /* 0x30000061ff617230 */ /* 0x000fe40000004100 */
[----:B------:R-:W-:Y:S01]  /*2190*/  FADD.FTZ R136, R77, R136 ;  /* 0x000000884d887221 */ /* 0x000fe20000010000 */
[-C--:B------:R-:W-:Y:S01]  /*21a0*/  FFMA.FTZ R168, R177, R77.reuse, R168 ;  /* 0x0000004db1a87223 */ /* 0x080fe200000100a8 */
[----:B------:R-:W-:Y:S01]  /*21b0*/  FADD.FTZ R137, R108, R137 ;  /* 0x000000896c897221 */ /* 0x000fe20000010000 */
[-C--:B------:R-:W-:Y:S01]  /*21c0*/  FFMA.FTZ R169, R178, R108.reuse, R169 ;  /* 0x0000006cb2a97223 */ /* 0x080fe200000100a9 */
[----:B------:R-:W-:Y:S01]  /*21d0*/  FFMA.FTZ R81, R119, R108, R81 ;  /* 0x0000006c77517223 */ /* 0x000fe20000010051 */
[----:B------:R-:W-:Y:S01]  /*21e0*/  FFMA.FTZ R77, R118, R77, R109 ;  /* 0x0000004d764d7223 */ /* 0x000fe2000001006d */
[----:B------:R-:W-:Y:S01]  /*21f0*/  FMUL.FTZ R73, R92, R72 ;  /* 0x000000485c497220 */ /* 0x000fe20000410000 */
[----:B------:R-:W-:-:S04]  /*2200*/  IMAD.WIDE.U32 R108, R76, 0x10, R112 ;  /* 0x000000104c6c7825 */ /* 0x000fc800078e0070 */
[----:B------:R-:W-:Y:S01]  /*2210*/  FMUL.FTZ R90, R90, UR9 ;  /* 0x000000095a5a7c20 */ /* 0x000fe20008410000 */
[----:B------:R-:W-:Y:S01]  /*2220*/  FADD.FTZ R92, R97, -UR5 ;  /* 0x80000005615c7e21 */ /* 0x000fe20008010000 */
[----:B------:R-:W-:Y:S01]  /*2230*/  FADD.FTZ R230, R110, R230 ;  /* 0x000000e66ee67221 */ /* 0x000fe20000010000 */
[----:B------:R-:W-:Y:S02]  /*2240*/  HADD2.F32 R101, -RZ, R101.H1_H1 ;  /* 0x30000065ff657230 */ /* 0x000fe40000004100 */
[----:B------:R-:W-:Y:S01]  /*2250*/  FADD.FTZ R212, R72, R212 ;  /* 0x000000d448d47221 */ /* 0x000fe20000010000 */
[----:B------:R-:W-:Y:S02]  /*2260*/  HADD2.F32 R93, -RZ, R105.H1_H1 ;  /* 0x30000069ff5d7230 */ /* 0x000fe40000004100 */
[----:B------:R-:W-:Y:S01]  /*2270*/  FFMA.FTZ R17, R90, R72, R17 ;  /* 0x000000485a117223 */ /* 0x000fe20000010011 */
[----:B------:R-:W-:Y:S01]  /*2280*/  FMUL.FTZ R92, R92, UR9 ;  /* 0x000000095c5c7c20 */ /* 0x000fe20008410000 */
[----:B------:R-:W-:Y:S01]  /*2290*/  FFMA.FTZ R35, R0, R110, R35 ;  /* 0x0000006e00237223 */ /* 0x000fe20000010023 */
[----:B------:R-:W-:Y:S01]  /*22a0*/  FADD.FTZ R229, R111, R229 ;  /* 0x000000e56fe57221 */ /* 0x000fe20000010000 */
[----:B------:R-:W-:Y:S01]  /*22b0*/  FFMA.FTZ R34, R176, R111, R34 ;  /* 0x0000006fb0227223 */ /* 0x000fe20000010022 */
[----:B------:R-:W-:Y:S01]  /*22c0*/  IMAD.WIDE.U32 R112, R76, 0x10, R114 ;  /* 0x000000104c707825 */ /* 0x000fe200078e0072 */
[----:B------:R-:W4:Y:S03]  /*22d0*/  LDL R104, [R1+0x10] ;  /* 0x0000100001687983 */ /* 0x000f260000100800 */
[----:B------:R-:W-:Y:S01]  /*22e0*/  FMUL.FTZ R72, R94, R101 ;  /* 0x000000655e487220 */ /* 0x000fe20000410000 */
[----:B------:R-:W-:Y:S01]  /*22f0*/  FADD.FTZ R120, R93, R120 ;  /* 0x000000785d787221 */ /* 0x000fe20000010000 */
[----:B------:R-:W4:Y:S01]  /*2300*/  LDG.E.128 R108, desc[UR14][R108.64] ;  /* 0x0000000e6c6c7981 */ /* 0x000f22000c1e1d00 */
[----:B------:R-:W-:-:S04]  /*2310*/  IMAD.WIDE.U32 R116, R76, 0x10, R116 ;  /* 0x000000104c747825 */ /* 0x000fc800078e0074 */
[----:B------:R-:W-:Y:S01]  /*2320*/  FFMA.FTZ R152, R92, R93, R152 ;  /* 0x0000005d5c987223 */ /* 0x000fe20000010098 */
[----:B------:R-:W-:Y:S01]  /*2330*/  FADD.FTZ R215, R91, R215 ;  /* 0x000000d75bd77221 */ /* 0x000fe20000010000 */
[----:B------:R-:W4:Y:S01]  /*2340*/  LDG.E.128 R112, desc[UR14][R112.64] ;  /* 0x0000000e70707981 */ /* 0x000f22000c1e1d00 */
[----:B------:R-:W-:Y:S01]  /*2350*/  FFMA.FTZ R20, R197, R91, R20 ;  /* 0x0000005bc5147223 */ /* 0x000fe20000010014 */
[----:B------:R-:W-:Y:S02]  /*2360*/  HADD2.F32 R91, -RZ, R105.H0_H0 ;  /* 0x20000069ff5b7230 */ /* 0x000fe40000004100 */
[----:B------:R-:W4:Y:S04]  /*2370*/  LDL R96, [R1+0x4] ;  /* 0x0000040001607983 */ /* 0x000f280000100800 */
[----:B------:R-:W4:Y:S01]  /*2380*/  LDG.E.128 R116, desc[UR14][R116.64] ;  /* 0x0000000e74747981 */ /* 0x000f22000c1e1d00 */
[----:B------:R-:W-:Y:S01]  /*2390*/  FADD.FTZ R121, R91, R121 ;  /* 0x000000795b797221 */ /* 0x000fe20000010000 */
[----:B------:R-:W-:Y:S01]  /*23a0*/  FFMA.FTZ R153, R90, R91, R153 ;  /* 0x0000005b5a997223 */ /* 0x000fe20000010099 */
[----:B--2---:R-:W-:-:S02]  /*23b0*/  FFMA.FTZ R93, R74, R93, R72 ;  /* 0x0000005d4a5d7223 */ /* 0x004fc40000010048 */
[----:B------:R-:W2:Y:S01]  /*23c0*/  LDL R74, [R1] ;  /* 0x00000000014a7983 */ /* 0x000ea20000100800 */
[----:B---3--:R-:W-:-:S03]  /*23d0*/  FFMA.FTZ R91, R75, R91, R73 ;  /* 0x0000005b4b5b7223 */ /* 0x008fc60000010049 */
[----:B------:R-:W3:Y:S01]  /*23e0*/  LDL R75, [R1+0x8] ;  /* 0x00000800014b7983 */ /* 0x000ee20000100800 */
[----:B------:R-:W-:Y:S02]  /*23f0*/  HADD2.F32 R94, -RZ, R98.H0_H0 ;  /* 0x20000062ff5e7230 */ /* 0x000fe40000004100 */
[----:B------:R-:W-:-:S03]  /*2400*/  HADD2.F32 R72, -RZ, R102.H0_H0 ;  /* 0x20000066ff487230 */ /* 0x000fc60000004100 */
[----:B------:R-:W-:Y:S01]  /*2410*/  FADD.FTZ R94, R94, -UR5 ;  /* 0x800000055e5e7e21 */ /* 0x000fe20008010000 */
[----:B------:R-:W-:Y:S02]  /*2420*/  HADD2.F32 R185, -RZ, R99.H0_H0 ;  /* 0x20000063ffb97230 */ /* 0x000fe40000004100 */
[----:B------:R-:W-:Y:S01]  /*2430*/  FADD.FTZ R124, R95, R124 ;  /* 0x0000007c5f7c7221 */ /* 0x000fe20000010000 */
[----:B------:R-:W-:Y:S01]  /*2440*/  FMUL.FTZ R94, R94, UR9 ;  /* 0x000000095e5e7c20 */ /* 0x000fe20008410000 */
[----:B------:R-:W-:Y:S01]  /*2450*/  FFMA.FTZ R156, R197, R95, R156 ;  /* 0x0000005fc59c7223 */ /* 0x000fe2000001009c */
[----:B------:R-:W-:Y:S02]  /*2460*/  HADD2.F32 R95, -RZ, R106.H0_H0 ;  /* 0x2000006aff5f7230 */ /* 0x000fe40000004100 */
[-C--:B------:R-:W-:Y:S01]  /*2470*/  FMUL.FTZ R73, R183, R72.reuse ;  /* 0x00000048b7497220 */ /* 0x080fe20000410000 */
[----:B------:R-:W-:Y:S01]  /*2480*/  FADD.FTZ R232, R72, R232 ;  /* 0x000000e848e87221 */ /* 0x000fe20000010000 */
[----:B------:R-:W-:Y:S01]  /*2490*/  FFMA.FTZ R15, R94, R72, R15 ;  /* 0x000000485e0f7223 */ /* 0x000fe2000001000f */
[----:B------:R-:W-:Y:S01]  /*24a0*/  FADD.FTZ R185, R185, -UR5 ;  /* 0x80000005b9b97e21 */ /* 0x000fe20008010000 */
[----:B------:R-:W-:-:S02]  /*24b0*/  HADD2.F32 R72, -RZ, R103.H0_H0 ;  /* 0x20000067ff487230 */ /* 0x000fc40000004100 */
[----:B------:R-:W-:Y:S01]  /*24c0*/  FADD.FTZ R47, R95, R47 ;  /* 0x0000002f5f2f7221 */ /* 0x000fe20000010000 */
[----:B------:R-:W-:Y:S01]  /*24d0*/  FFMA.FTZ R151, R94, R95, R151 ;  /* 0x0000005f5e977223 */ /* 0x000fe20000010097 */
[----:B------:R-:W-:Y:S02]  /*24e0*/  HADD2.F32 R186, -RZ, R107.H0_H0 ;  /* 0x2000006bffba7230 */ /* 0x000fe40000004100 */
[----:B------:R-:W-:Y:S01]  /*24f0*/  FMUL.FTZ R185, R185, UR9 ;  /* 0x00000009b9b97c20 */ /* 0x000fe20008410000 */
[----:B------:R-:W-:Y:S02]  /*2500*/  HADD2.F32 R98, -RZ, R98.H1_H1 ;  /* 0x30000062ff627230 */ /* 0x000fe40000004100 */
[----:B------:R-:W-:Y:S02]  /*2510*/  HADD2.F32 R102, -RZ, R102.H1_H1 ;  /* 0x30000066ff667230 */ /* 0x000fe40000004100 */
[----:B------:R-:W-:Y:S01]  /*2520*/  FADD.FTZ R45, R186, R45 ;  /* 0x0000002dba2d7221 */ /* 0x000fe20000010000 */
[----:B------:R-:W-:Y:S01]  /*2530*/  FFMA.FTZ R149, R185, R186, R149 ;  /* 0x000000bab9957223 */ /* 0x000fe20000010095 */
[----:B------:R-:W-:-:S02]  /*2540*/  HADD2.F32 R99, -RZ, R99.H1_H1 ;  /* 0x30000063ff637230 */ /* 0x000fc40000004100 */
[----:B------:R-:W-:Y:S01]  /*2550*/  FADD.FTZ R98, R98, -UR5 ;  /* 0x8000000562627e21 */ /* 0x000fe20008010000 */
[----:B------:R-:W-:Y:S01]  /*2560*/  FADD.FTZ R213, R100, R213 ;  /* 0x000000d564d57221 */ /* 0x000fe20000010000 */
[----:B------:R-:W-:Y:S01]  /*2570*/  FFMA.FTZ R18, R87, R100, R18 ;  /* 0x0000006457127223 */ /* 0x000fe20000010012 */
[----:B------:R-:W-:Y:S02]  /*2580*/  HADD2.F32 R106, -RZ, R106.H1_H1 ;  /* 0x3000006aff6a7230 */ /* 0x000fe40000004100 */
[----:B------:R-:W-:Y:S01]  /*2590*/  FADD.FTZ R99, R99, -UR5 ;  /* 0x8000000563637e21 */ /* 0x000fe20008010000 */
[----:B----4-:R-:W-:Y:S01]  /*25a0*/  FFMA.FTZ R95, R104, R95, R73 ;  /* 0x0000005f685f7223 */ /* 0x010fe20000010049 */
[----:B------:R-:W-:Y:S01]  /*25b0*/  FMUL.FTZ R73, R252, R72 ;  /* 0x00000048fc497220 */ /* 0x000fe20000410000 */
[--C-:B------:R-:W-:Y:S02]  /*25c0*/  HADD2.F32 R97, -RZ, R108.reuse.H0_H0 ;  /* 0x2000006cff617230 */ /* 0x100fe40000004100 */
[----:B------:R-:W-:-:S03]  /*25d0*/  HADD2.F32 R108, -RZ, R108.H1_H1 ;  /* 0x3000006cff6c7230 */ /* 0x000fc60000004100 */
[----:B------:R-:W-:Y:S01]  /*25e0*/  FADD.FTZ R97, R97, -UR5 ;  /* 0x8000000561617e21 */ /* 0x000fe20008010000 */
[----:B------:R-:W-:Y:S01]  /*25f0*/  FMUL.FTZ R183, R98, UR9 ;  /* 0x0000000962b77c20 */ /* 0x000fe20008410000 */
[----:B------:R-:W-:Y:S01]  /*2600*/  FMUL.FTZ R184, R96, R102 ;  /* 0x0000006660b87220 */ /* 0x000fe20000410000 */
[----:B------:R-:W-:Y:S01]  /*2610*/  FADD.FTZ R210, R72, R210 ;  /* 0x000000d248d27221 */ /* 0x000fe20000010000 */
[----:B------:R-:W-:Y:S01]  /*2620*/  FFMA.FTZ R13, R185, R72, R13 ;  /* 0x00000048b90d7223 */ /* 0x000fe2000001000d */
[----:B------:R-:W-:Y:S01]  /*2630*/  FMUL.FTZ R97, R97, UR9 ;  /* 0x0000000961617c20 */ /* 0x000fe20008410000 */
[----:B------:R-:W-:Y:S02]  /*2640*/  HADD2.F32 R96, -RZ, R116.H0_H0 ;  /* 0x20000074ff607230 */ /* 0x000fe40000004100 */
[----:B------:R-:W-:Y:S01]  /*2650*/  FADD.FTZ R98, R108, -UR5 ;  /* 0x800000056c627e21 */ /* 0x000fe20008010000 */
[----:B------:R-:W-:Y:S02]  /*2660*/  HADD2.F32 R233, -RZ, R112.H1_H1 ;  /* 0x30000070ffe97230 */ /* 0x000fe40000004100 */
[----:B------:R-:W-:-:S02]  /*2670*/  HADD2.F32 R100, -RZ, R109.H0_H0 ;  /* 0x2000006dff647230 */ /* 0x000fc40000004100 */
[----:B------:R-:W-:Y:S01]  /*2680*/  FMUL.FTZ R191, R99, UR9 ;  /* 0x0000000963bf7c20 */ /* 0x000fe20008410000 */
[----:B------:R-:W-:Y:S01]  /*2690*/  FADD.FTZ R43, R96, R43 ;  /* 0x0000002b602b7221 */ /* 0x000fe20000010000 */
[----:B------:R-:W-:Y:S01]  /*26a0*/  FFMA.FTZ R147, R97, R96, R147 ;  /* 0x0000006061937223 */ /* 0x000fe20000010093 */
[----:B------:R-:W-:Y:S02]  /*26b0*/  HADD2.F32 R99, -RZ, R116.H1_H1 ;  /* 0x30000074ff637230 */ /* 0x000fe40000004100 */
[----:B------:R-:W-:Y:S01]  /*26c0*/  FMUL.FTZ R98, R98, UR9 ;  /* 0x0000000962627c20 */ /* 0x000fe20008410000 */
[----:B------:R-:W-:Y:S02]  /*26d0*/  HADD2.F32 R109, -RZ, R109.H1_H1 ;  /* 0x3000006dff6d7230 */ /* 0x000fe40000004100 */
[----:B------:R-:W-:Y:S01]  /*26e0*/  FADD.FTZ R100, R100, -UR5 ;  /* 0x8000000564647e21 */ /* 0x000fe20008010000 */
[----:B------:R-:W-:Y:S01]  /*26f0*/  FADD.FTZ R211, R101, R211 ;  /* 0x000000d365d37221 */ /* 0x000fe20000010000 */
[----:B------:R-:W-:Y:S01]  /*2700*/  FFMA.FTZ R16, R92, R101, R16 ;  /* 0x000000655c107223 */ /* 0x000fe20000010010 */
[----:B------:R-:W-:-:S02]  /*2710*/  HADD2.F32 R103, -RZ, R103.H1_H1 ;  /* 0x30000067ff677230 */ /* 0x000fc40000004100 */
[----:B------:R-:W-:Y:S01]  /*2720*/  FADD.FTZ R42, R99, R42 ;  /* 0x0000002a632a7221 */ /* 0x000fe20000010000 */
[----:B------:R-:W-:Y:S01]  /*2730*/  FFMA.FTZ R146, R98, R99, R146 ;  /* 0x0000006362927223 */ /* 0x000fe20000010092 */
[--C-:B------:R-:W-:Y:S02]  /*2740*/  HADD2.F32 R101, -RZ, R117.reuse.H0_H0 ;  /* 0x20000075ff657230 */ /* 0x100fe40000004100 */
[----:B------:R-:W-:Y:S01]  /*2750*/  FADD.FTZ R231, R102, R231 ;  /* 0x000000e766e77221 */ /* 0x000fe20000010000 */
[----:B------:R-:W-:Y:S01]  /*2760*/  FFMA.FTZ R14, R183, R102, R14 ;  /* 0x00000066b70e7223 */ /* 0x000fe2000001000e */
[----:B------:R-:W-:Y:S01]  /*2770*/  FMUL.FTZ R100, R100, UR9 ;  /* 0x0000000964647c20 */ /* 0x000fe20008410000 */
[----:B------:R-:W-:Y:S01]  /*2780*/  FADD.FTZ R102, R109, -UR5 ;  /* 0x800000056d667e21 */ /* 0x000fe20008010000 */
[----:B------:R-:W-:Y:S02]  /*2790*/  HADD2.F32 R104, -RZ, R110.H0_H0 ;  /* 0x2000006eff687230 */ /* 0x000fe40000004100 */
[-C--:B------:R-:W-:Y:S01]  /*27a0*/  FMUL.FTZ R192, R250, R103.reuse ;  /* 0x00000067fac07220 */ /* 0x080fe20000410000 */
[----:B------:R-:W-:Y:S01]  /*27b0*/  FADD.FTZ R209, R103, R209 ;  /* 0x000000d167d17221 */ /* 0x000fe20000010000 */
[----:B------:R-:W-:Y:S01]  /*27c0*/  FFMA.FTZ R12, R191, R103, R12 ;  /* 0x00000067bf0c7223 */ /* 0x000fe2000001000c */
[----:B------:R-:W-:Y:S01]  /*27d0*/  FADD.FTZ R41, R101, R41 ;  /* 0x0000002965297221 */ /* 0x000fe20000010000 */
[----:B------:R-:W-:Y:S01]  /*27e0*/  FFMA.FTZ R145, R100, R101, R145 ;  /* 0x0000006564917223 */ /* 0x000fe20000010091 */
[----:B------:R-:W-:-:S02]  /*27f0*/  HADD2.F32 R103, -RZ, R117.H1_H1 ;  /* 0x30000075ff677230 */ /* 0x000fc40000004100 */
[----:B------:R-:W-:Y:S01]  /*2800*/  FADD.FTZ R46, R106, R46 ;  /* 0x0000002e6a2e7221 */ /* 0x000fe20000010000 */
[----:B------:R-:W-:Y:S01]  /*2810*/  FFMA.FTZ R150, R183, R106, R150 ;  /* 0x0000006ab7967223 */ /* 0x000fe20000010096 */
[----:B------:R-:W-:Y:S01]  /*2820*/  FMUL.FTZ R102, R102, UR9 ;  /* 0x0000000966667c20 */ /* 0x000fe20008410000 */
[----:B------:R-:W-:Y:S01]  /*2830*/  FADD.FTZ R104, R104, -UR5 ;  /* 0x8000000568687e21 */ /* 0x000fe20008010000 */
[----:B------:R-:W-:Y:S02]  /*2840*/  HADD2.F32 R116, -RZ, R114.H0_H0 ;  /* 0x20000072ff747230 */ /* 0x000fe40000004100 */
[----:B------:R-:W-:Y:S01]  /*2850*/  FADD.FTZ R40, R103, R40 ;  /* 0x0000002867287221 */ /* 0x000fe20000010000 */
[----:B------:R-:W-:Y:S02]  /*2860*/  HADD2.F32 R107, -RZ, R107.H1_H1 ;  /* 0x3000006bff6b7230 */ /* 0x000fe40000004100 */
[----:B------:R-:W-:Y:S01]  /*2870*/  FFMA.FTZ R144, R102, R103, R144 ;  /* 0x0000006766907223 */ /* 0x000fe20000010090 */
[----:B------:R-:W-:-:S02]  /*2880*/  HADD2.F32 R105, -RZ, R118.H0_H0 ;  /* 0x20000076ff697230 */ /* 0x000fc40000004100 */
[----:B------:R-:W-:Y:S01]  /*2890*/  FMUL.FTZ R104, R104, UR9 ;  /* 0x0000000968687c20 */ /* 0x000fe20008410000 */
[----:B------:R-:W-:Y:S02]  /*28a0*/  HADD2.F32 R114, -RZ, R114.H1_H1 ;  /* 0x30000072ff727230 */ /* 0x000fe40000004100 */
[--C-:B------:R-:W-:Y:S02]  /*28b0*/  HADD2.F32 R108, -RZ, R111.reuse.H0_H0 ;  /* 0x2000006fff6c7230 */ /* 0x100fe40000004100 */
[----:B------:R-:W-:Y:S01]  /*28c0*/  FADD.FTZ R44, R107, R44 ;  /* 0x0000002c6b2c7221 */ /* 0x000fe20000010000 */
[-C--:B------:R-:W-:Y:S01]  /*28d0*/  FFMA.FTZ R148, R191, R107.reuse, R148 ;  /* 0x0000006bbf947223 */ /* 0x080fe20000010094 */
[----:B------:R-:W-:Y:S01]  /*28e0*/  FFMA.FTZ R192, R251, R107, R192 ;  /* 0x0000006bfbc07223 */ /* 0x000fe200000100c0 */
[----:B------:R-:W-:Y:S01]  /*28f0*/  FADD.FTZ R39, R105, R39 ;  /* 0x0000002769277221 */ /* 0x000fe20000010000 */
[----:B------:R-:W-:Y:S01]  /*2900*/  FFMA.FTZ R143, R104, R105, R143 ;  /* 0x00000069688f7223 */ /* 0x000fe2000001008f */
[----:B------:R-:W-:Y:S01]  /*2910*/  HADD2.F32 R107, -RZ, R118.H1_H1 ;  /* 0x30000076ff6b7230 */ /* 0x000fe20000004100 */
[----:B------:R-:W-:Y:S01]  /*2920*/  ISETP.NE.U32.AND P0, PT, RZ, UR22, PT ;  /* 0x00000016ff007c0c */ /* 0x000fe2000bf05070 */
[----:B------:R-:W-:Y:S01]  /*2930*/  FADD.FTZ R108, R108, -UR5 ;  /* 0x800000056c6c7e21 */ /* 0x000fe20008010000 */
[----:B------:R-:W-:-:S02]  /*2940*/  HADD2.F32 R111, -RZ, R111.H1_H1 ;  /* 0x3000006fff6f7230 */ /* 0x000fc40000004100 */
[----:B------:R-:W-:Y:S01]  /*2950*/  FADD.FTZ R38, R107, R38 ;  /* 0x000000266b267221 */ /* 0x000fe20000010000 */
[----:B------:R-:W-:Y:S01]  /*2960*/  HADD2.F32 R109, -RZ, R119.H0_H0 ;  /* 0x20000077ff6d7230 */ /* 0x000fe20000004100 */
[----:B------:R-:W-:Y:S01]  /*2970*/  ISETP.NE.AND.EX P0, PT, RZ, UR23, PT, P0 ;  /* 0x00000017ff007c0c */ /* 0x000fe2000bf05300 */
[----:B------:R-:W-:-:S03]  /*2980*/  FMUL.FTZ R108, R108, UR9 ;  /* 0x000000096c6c7c20 */ /* 0x000fc60008410000 */
[----:B------:R-:W-:Y:S01]  /*2990*/  FADD.FTZ R37, R109, R37 ;  /* 0x000000256d257221 */ /* 0x000fe20000010000 */
[----:B------:R-:W-:Y:S01]  /*29a0*/  FFMA.FTZ R141, R108, R109, R141 ;  /* 0x0000006d6c8d7223 */ /* 0x000fe2000001008d */
[----:B--2---:R-:W-:Y:S01]  /*29b0*/  FFMA.FTZ R186, R74, R186, R73 ;  /* 0x000000ba4aba7223 */ /* 0x004fe20000010049 */
[----:B------:R-:W-:-:S05]  /*29c0*/  HADD2.F32 R74, -RZ, R112.H0_H0 ;  /* 0x20000070ff4a7230 */ /* 0x000fca0000004100 */
[----:B------:R-:W-:Y:S01]  /*29d0*/  FMUL.FTZ R72, R248, R74 ;  /* 0x0000004af8487220 */ /* 0x000fe20000410000 */
[----:B---3--:R-:W-:Y:S01]  /*29e0*/  FFMA.FTZ R184, R75, R106, R184 ;  /* 0x0000006a4bb87223 */ /* 0x008fe200000100b8 */
[--C-:B------:R-:W-:Y:S02]  /*29f0*/  HADD2.F32 R75, -RZ, R113.reuse.H0_H0 ;  /* 0x20000071ff4b7230 */ /* 0x100fe40000004100 */
[----:B------:R-:W-:Y:S01]  /*2a00*/  FFMA.FTZ R96, R249, R96, R72 ;  /* 0x00000060f9607223 */ /* 0x000fe20000010048 */
[----:B------:R-:W-:Y:S01]  /*2a10*/  FMUL.FTZ R72, R246, R233 ;  /* 0x000000e9f6487220 */ /* 0x000fe20000410000 */
[----:B------:R-:W-:-:S03]  /*2a20*/  HADD2.F32 R113, -RZ, R113.H1_H1 ;  /* 0x30000071ff717230 */ /* 0x000fc60000004100 */
[----:B------:R-:W-:Y:S01]  /*2a30*/  FFMA.FTZ R99, R247, R99, R72 ;  /* 0x00000063f7637223 */ /* 0x000fe20000010048 */
[----:B------:R-:W-:Y:S01]  /*2a40*/  FMUL.FTZ R72, R244, R75 ;  /* 0x0000004bf4487220 */ /* 0x000fe20000410000 */
[----:B------:R-:W-:-:S03]  /*2a50*/  HADD2.F32 R106, -RZ, R110.H1_H1 ;  /* 0x3000006eff6a7230 */ /* 0x000fc60000004100 */
[----:B------:R-:W-:Y:S01]  /*2a60*/  FFMA.FTZ R101, R245, R101, R72 ;  /* 0x00000065f5657223 */ /* 0x000fe20000010048 */
[----:B------:R-:W-:Y:S01]  /*2a70*/  FMUL.FTZ R72, R242, R113 ;  /* 0x00000071f2487220 */ /* 0x000fe20000410000 */
[----:B------:R-:W-:-:S03]  /*2a80*/  FADD.FTZ R106, R106, -UR5 ;  /* 0x800000056a6a7e21 */ /* 0x000fc60008010000 */
[----:B------:R-:W-:Y:S01]  /*2a90*/  FFMA.FTZ R103, R243, R103, R72 ;  /* 0x00000067f3677223 */ /* 0x000fe20000010048 */
[----:B------:R-:W-:Y:S01]  /*2aa0*/  FMUL.FTZ R72, R240, R116 ;  /* 0x00000074f0487220 */ /* 0x000fe20000410000 */
[----:B------:R-:W-:Y:S01]  /*2ab0*/  FMUL.FTZ R106, R106, UR9 ;  /* 0x000000096a6a7c20 */ /* 0x000fe20008410000 */
[--C-:B------:R-:W-:Y:S02]  /*2ac0*/  HADD2.F32 R112, -RZ, R115.reuse.H0_H0 ;  /* 0x20000073ff707230 */ /* 0x100fe40000004100 */
[----:B------:R-:W-:Y:S01]  /*2ad0*/  FFMA.FTZ R105, R241, R105, R72 ;  /* 0x00000069f1697223 */ /* 0x000fe20000010048 */
[----:B------:R-:W-:Y:S01]  /*2ae0*/  FMUL.FTZ R72, R238, R114 ;  /* 0x00000072ee487220 */ /* 0x000fe20000410000 */
[-C--:B------:R-:W-:Y:S01]  /*2af0*/  FFMA.FTZ R142, R106, R107.reuse, R142 ;  /* 0x0000006b6a8e7223 */ /* 0x080fe2000001008e */
[----:B------:R-:W-:Y:S02]  /*2b00*/  HADD2.F32 R115, -RZ, R115.H1_H1 ;  /* 0x30000073ff737230 */ /* 0x000fe40000004100 */
[----:B------:R-:W-:Y:S01]  /*2b10*/  FFMA.FTZ R107, R239, R107, R72 ;  /* 0x0000006bef6b7223 */ /* 0x000fe20000010048 */
[----:B------:R-:W-:Y:S01]  /*2b20*/  FMUL.FTZ R72, R236, R112 ;  /* 0x00000070ec487220 */ /* 0x000fe20000410000 */
[----:B------:R-:W-:Y:S01]  /*2b30*/  FADD.FTZ R110, R111, -UR5 ;  /* 0x800000056f6e7e21 */ /* 0x000fe20008010000 */
[----:B------:R-:W-:-:S02]  /*2b40*/  HADD2.F32 R111, -RZ, R119.H1_H1 ;  /* 0x30000077ff6f7230 */ /* 0x000fc40000004100 */
[----:B------:R-:W-:Y:S01]  /*2b50*/  FFMA.FTZ R109, R237, R109, R72 ;  /* 0x0000006ded6d7223 */ /* 0x000fe20000010048 */
[----:B------:R-:W-:Y:S01]  /*2b60*/  FMUL.FTZ R110, R110, UR9 ;  /* 0x000000096e6e7c20 */ /* 0x000fe20008410000 */
[----:B------:R-:W-:Y:S01]  /*2b70*/  FMUL.FTZ R72, R234, R115 ;  /* 0x00000073ea487220 */ /* 0x000fe20000410000 */
[----:B------:R-:W-:Y:S02]  /*2b80*/  FADD.FTZ R36, R111, R36 ;  /* 0x000000246f247221 */ /* 0x000fe40000010000 */
[-C--:B------:R-:W-:Y:S01]  /*2b90*/  FFMA.FTZ R140, R110, R111.reuse, R140 ;  /* 0x0000006f6e8c7223 */ /* 0x080fe2000001008c */
[----:B------:R-:W-:Y:S02]  /*2ba0*/  FFMA.FTZ R111, R235, R111, R72 ;  /* 0x0000006feb6f7223 */ /* 0x000fe40000010048 */
        /* <DEDUP_REMOVED lines=112> */
.L_x_471:
[----:B------:R-:W-:Y:S05]  /*32b0*/  BSYNC.RECONVERGENT B0 ;  /* 0x0000000000007941 */ /* 0x000fea0003800200 */
.L_x_470:
        /* <DEDUP_REMOVED lines=11> */
[----:B------:R-:W-:Y:S01]  /*3370*/  UIADD3 UR4, UPT, UPT, UR4, UR24, URZ ;  /* 0x0000001804047290 */ /* 0x000fe2000fffe0ff */
[----:B------:R-:W-:Y:S01]  /*3380*/  FFMA.FTZ R6, R106, R114, R6 ;  /* 0x000000726a067223 */ /* 0x000fe20000010006 */
[----:B------:R-:W-:Y:S01]  /*3390*/  UISETP.NE.AND.EX UP0, UPT, UR23, URZ, UPT, UP0 ;  /* 0x000000ff1700728c */ /* 0x000fe2000bf05300 */
        /* <DEDUP_REMOVED lines=73> */
[----:B------:R-:W-:-:S02]  /*3830*/  F2FP.F16.F32.PACK_AB R75, R201, R75 ;  /* 0x0000004bc94b723e */ /* 0x000fc400000000ff */
[----:B------:R-:W-:Y:S02]  /*3840*/  F2FP.F16.F32.PACK_AB R74, R194, R74 ;  /* 0x0000004ac24a723e */ /* 0x000fe400000000ff */
[----:B------:R-:W-:Y:S02]  /*3850*/  F2FP.F16.F32.PACK_AB R73, R177, R73 ;  /* 0x00000049b149723e */ /* 0x000fe400000000ff */
[----:B------:R-:W-:Y:S01]  /*3860*/  F2FP.F16.F32.PACK_AB R72, R72, R0 ;  /* 0x000000004848723e */ /* 0x000fe200000000ff */
[----:B------:R-:W-:Y:S06]  /*3870*/  BRA `(.L_x_475) ;  /* 0x0000001000787947 */ /* 0x000fec0003800000 */
.L_x_474:
        /* <DEDUP_REMOVED lines=27> */
[----:B------:R-:W-:Y:S02]  /*3a30*/  F2FP.F16.F32.PACK_AB R72, R72, R0 ;  /* 0x000000004848723e */ /* 0x000fe400000000ff */
[----:B------:R-:W-:Y:S02]  /*3a40*/  MOV R67, R75 ;  /* 0x0000004b00437202 */ /* 0x000fe40000000f00 */
[----:B------:R-:W-:Y:S02]  /*3a50*/  MOV R66, R74 ;  /* 0x0000004a00427202 */ /* 0x000fe40000000f00 */
[----:B------:R-:W-:-:S02]  /*3a60*/  MOV R65, R73 ;  /* 0x0000004900417202 */ /* 0x000fc40000000f00 */
[----:B------:R-:W-:Y:S01]  /*3a70*/  MOV R64, R72 ;  /* 0x0000004800407202 */ /* 0x000fe20000000f00 */
[----:B------:R-:W-:Y:S06]  /*3a80*/  BRA `(.L_x_475) ;  /* 0x0000000c00f47947 */ /* 0x000fec0003800000 */
.L_x_473:
        /* <DEDUP_REMOVED lines=38> */
.L_x_476:
        /* <DEDUP_REMOVED lines=37> */
.L_x_472:
        /* <DEDUP_REMOVED lines=11> */
[--C-:B-----5:R-:W-:Y:S02]  /*3ff0*/  HADD2.F32 R73, -RZ, R51.reuse.H1_H1 ;  /* 0x30000033ff497230 */ /* 0x120fe40000004100 */
[--C-:B------:R-:W-:Y:S01]  /*4000*/  FFMA.FTZ R177, R177, UR27, R113.reuse ;  /* 0x0000001bb1b17c23 */ /* 0x100fe20008010071 */
[----:B------:R-:W-:Y:S01]  /*4010*/  FFMA.FTZ R194, R194, UR27, R113 ;  /* 0x0000001bc2c27c23 */ /* 0x000fe20008010071 */
[----:B------:R-:W-:Y:S01]  /*4020*/  FADD.FTZ R75, R202, -R201 ;  /* 0x800000c9ca4b7221 */ /* 0x000fe20000010000 */
[----:B------:R-:W-:Y:S01]  /*4030*/  FFMA.FTZ R199, R199, UR27, R113 ;  /* 0x0000001bc7c77c23 */ /* 0x000fe20008010071 */
[----:B------:R-:W-:Y:S01]  /*4040*/  FADD.FTZ R177, R77, -R177 ;  /* 0x800000b14db17221 */ /* 0x000fe20000010000 */
[----:B------:R-:W-:Y:S02]  /*4050*/  HADD2.F32 R74, -RZ, R51.H0_H0 ;  /* 0x20000033ff4a7230 */ /* 0x000fe40000004100 */
[----:B------:R-:W-:Y:S01]  /*4060*/  FFMA.FTZ R75, R75, UR9, R73 ;  /* 0x000000094b4b7c23 */ /* 0x000fe20008010049 */
[----:B------:R-:W-:-:S02]  /*4070*/  HADD2.F32 R73, -RZ, R50.H1_H1 ;  /* 0x30000032ff497230 */ /* 0x000fc40000004100 */
[----:B------:R-:W-:Y:S01]  /*4080*/  FFMA.FTZ R176, R176, UR27, R113 ;  /* 0x0000001bb0b07c23 */ /* 0x000fe20008010071 */
[----:B------:R-:W-:Y:S02]  /*4090*/  HADD2.F32 R77, -RZ, R49.H1_H1 ;  /* 0x30000031ff4d7230 */ /* 0x000fe40000004100 */
[----:B------:R-:W-:Y:S01]  /*40a0*/  FADD.FTZ R194, R193, -R194 ;  /* 0x800000c2c1c27221 */ /* 0x000fe20000010000 */
[----:B------:R-:W-:Y:S01]  /*40b0*/  FADD.FTZ R72, R200, -R199 ;  /* 0x800000c7c8487221 */ /* 0x000fe20000010000 */
[--C-:B------:R-:W-:Y:S01]  /*40c0*/  FFMA.FTZ R0, R0, UR27, R113.reuse ;  /* 0x0000001b00007c23 */ /* 0x100fe20008010071 */
[--C-:B------:R-:W-:Y:S01]  /*40d0*/  FFMA.FTZ R178, R178, UR27, R113.reuse ;  /* 0x0000001bb2b27c23 */ /* 0x100fe20008010071 */
[----:B------:R-:W-:Y:S01]  /*40e0*/  FFMA.FTZ R196, R196, UR27, R113 ;  /* 0x0000001bc4c47c23 */ /* 0x000fe20008010071 */
[----:B------:R-:W-:Y:S01]  /*40f0*/  FADD.FTZ R176, R80, -R176 ;  /* 0x800000b050b07221 */ /* 0x000fe20000010000 */
[----:B------:R-:W-:Y:S01]  /*4100*/  FFMA.FTZ R72, R72, UR9, R74 ;  /* 0x0000000948487c23 */ /* 0x000fe2000801004a */
[----:B------:R-:W-:Y:S01]  /*4110*/  FFMA.FTZ R194, R194, UR9, R73 ;  /* 0x00000009c2c27c23 */ /* 0x000fe20008010049 */
[----:B------:R-:W-:Y:S01]  /*4120*/  FFMA.FTZ R177, R177, UR9, R77 ;  /* 0x00000009b1b17c23 */ /* 0x000fe2000801004d */
[----:B------:R-:W-:-:S02]  /*4130*/  HADD2.F32 R74, -RZ, R50.H0_H0 ;  /* 0x20000032ff4a7230 */ /* 0x000fc40000004100 */
[----:B------:R-:W-:Y:S01]  /*4140*/  FADD.FTZ R0, R175, -R0 ;  /* 0x80000000af007221 */ /* 0x000fe20000010000 */
[----:B------:R-:W-:Y:S02]  /*4150*/  HADD2.F32 R73, -RZ, R49.H0_H0 ;  /* 0x20000031ff497230 */ /* 0x000fe40000004100 */
[----:B------:R-:W-:Y:S01]  /*4160*/  FADD.FTZ R178, R81, -R178 ;  /* 0x800000b251b27221 */ /* 0x000fe20000010000 */
[--C-:B------:R-:W-:Y:S02]  /*4170*/  HADD2.F32 R80, -RZ, R48.reuse.H0_H0 ;  /* 0x20000030ff507230 */ /* 0x100fe40000004100 */
[----:B------:R-:W-:Y:S01]  /*4180*/  FADD.FTZ R196, R195, -R196 ;  /* 0x800000c4c3c47221 */ /* 0x000fe20000010000 */
[----:B------:R-:W-:Y:S02]  /*4190*/  HADD2.F32 R77, -RZ, R48.H1_H1 ;  /* 0x30000030ff4d7230 */ /* 0x000fe40000004100 */
[----:B------:R-:W-:Y:S01]  /*41a0*/  FFMA.FTZ R73, R178, UR9, R73 ;  /* 0x00000009b2497c23 */ /* 0x000fe20008010049 */
[----:B------:R-:W-:Y:S01]  /*41b0*/  F2FP.F16.F32.PACK_AB R75, R75, R72 ;  /* 0x000000484b4b723e */ /* 0x000fe200000000ff */
[----:B------:R-:W-:Y:S01]  /*41c0*/  FFMA.FTZ R74, R196, UR9, R74 ;  /* 0x00000009c44a7c23 */ /* 0x000fe2000801004a */
[----:B------:R-:W-:Y:S01]  /*41d0*/  FFMA.FTZ R0, R0, UR9, R80 ;  /* 0x0000000900007c23 */ /* 0x000fe20008010050 */
[----:B------:R-:W-:Y:S01]  /*41e0*/  FFMA.FTZ R176, R176, UR9, R77 ;  /* 0x00000009b0b07c23 */ /* 0x000fe2000801004d */
[----:B------:R-:W-:-:S02]  /*41f0*/  F2FP.F16.F32.PACK_AB R73, R177, R73 ;  /* 0x00000049b149723e */ /* 0x000fc400000000ff */
[----:B------:R-:W-:Y:S02]  /*4200*/  F2FP.F16.F32.PACK_AB R74, R194, R74 ;  /* 0x0000004ac24a723e */ /* 0x000fe400000000ff */
[----:B------:R-:W-:Y:S01]  /*4210*/  F2FP.F16.F32.PACK_AB R72, R176, R0 ;  /* 0x00000000b048723e */ /* 0x000fe200000000ff */
[----:B------:R-:W-:Y:S06]  /*4220*/  BRA `(.L_x_475) ;  /* 0x00000008000c7947 */ /* 0x000fec0003800000 */
.L_x_478:
[--C-:B------:R-:W-:Y:S01]  /*4230*/  FFMA.FTZ R0, R0, UR27, R113.reuse ;  /* 0x0000001b00007c23 */ /* 0x100fe20008010071 */
[--C-:B-----5:R-:W-:Y:S02]  /*4240*/  HADD2.F32 R72, -RZ, R48.reuse.H0_H0 ;  /* 0x20000030ff487230 */ /* 0x120fe40000004100 */
[--C-:B------:R-:W-:Y:S01]  /*4250*/  FFMA.FTZ R176, R176, UR27, R113.reuse ;  /* 0x0000001bb0b07c23 */ /* 0x100fe20008010071 */
[--C-:B------:R-:W-:Y:S01]  /*4260*/  FFMA.FTZ R178, R178, UR27, R113.reuse ;  /* 0x0000001bb2b27c23 */ /* 0x100fe20008010071 */
[----:B------:R-:W-:Y:S01]  /*4270*/  FADD.FTZ R0, R175, -R0 ;  /* 0x80000000af007221 */ /* 0x000fe20000010000 */
[--C-:B------:R-:W-:Y:S01]  /*4280*/  FFMA.FTZ R177, R177, UR27, R113.reuse ;  /* 0x0000001bb1b17c23 */ /* 0x100fe20008010071 */
[--C-:B------:R-:W-:Y:S01]  /*4290*/  FFMA.FTZ R196, R196, UR27, R113.reuse ;  /* 0x0000001bc4c47c23 */ /* 0x100fe20008010071 */
[--C-:B------:R-:W-:Y:S01]  /*42a0*/  FFMA.FTZ R194, R194, UR27, R113.reuse ;  /* 0x0000001bc2c27c23 */ /* 0x100fe20008010071 */
[--C-:B------:R-:W-:Y:S01]  /*42b0*/  FFMA.FTZ R199, R199, UR27, R113.reuse ;  /* 0x0000001bc7c77c23 */ /* 0x100fe20008010071 */
[----:B------:R-:W-:Y:S01]  /*42c0*/  FFMA.FTZ R201, R201, UR27, R113 ;  /* 0x0000001bc9c97c23 */ /* 0x000fe20008010071 */
[----:B------:R-:W-:Y:S01]  /*42d0*/  FFMA.FTZ R72, R0, UR9, R72 ;  /* 0x0000000900487c23 */ /* 0x000fe20008010048 */
[----:B------:R-:W-:-:S02]  /*42e0*/  HADD2.F32 R0, -RZ, R48.H1_H1 ;  /* 0x30000030ff007230 */ /* 0x000fc40000004100 */
[----:B------:R-:W-:Y:S01]  /*42f0*/  FADD.FTZ R80, R80, -R176 ;  /* 0x800000b050507221 */ /* 0x000fe20000010000 */
[----:B------:R-:W-:Y:S02]  /*4300*/  HADD2.F32 R73, -RZ, R49.H0_H0 ;  /* 0x20000031ff497230 */ /* 0x000fe40000004100 */
[----:B------:R-:W-:Y:S01]  /*4310*/  FADD.FTZ R178, R81, -R178 ;  /* 0x800000b251b27221 */ /* 0x000fe20000010000 */
[----:B------:R-:W-:Y:S02]  /*4320*/  HADD2.F32 R64, -RZ, R50.H0_H0 ;  /* 0x20000032ff407230 */ /* 0x000fe40000004100 */
[----:B------:R-:W-:Y:S01]  /*4330*/  FADD.FTZ R177, R77, -R177 ;  /* 0x800000b14db17221 */ /* 0x000fe20000010000 */
[--C-:B------:R-:W-:Y:S02]  /*4340*/  HADD2.F32 R75, -RZ, R51.reuse.H0_H0 ;  /* 0x20000033ff4b7230 */ /* 0x100fe40000004100 */
[----:B------:R-:W-:Y:S01]  /*4350*/  FADD.FTZ R196, R195, -R196 ;  /* 0x800000c4c3c47221 */ /* 0x000fe20000010000 */
[----:B------:R-:W-:-:S02]  /*4360*/  HADD2.F32 R65, -RZ, R51.H1_H1 ;  /* 0x30000033ff417230 */ /* 0x000fc40000004100 */
[----:B------:R-:W-:Y:S01]  /*4370*/  FADD.FTZ R194, R193, -R194 ;  /* 0x800000c2c1c27221 */ /* 0x000fe20000010000 */
[----:B------:R-:W-:Y:S02]  /*4380*/  HADD2.F32 R74, -RZ, R50.H1_H1 ;  /* 0x30000032ff4a7230 */ /* 0x000fe40000004100 */
[----:B------:R-:W-:Y:S01]  /*4390*/  FADD.FTZ R199, R200, -R199 ;  /* 0x800000c7c8c77221 */ /* 0x000fe20000010000 */
[----:B------:R-:W-:Y:S02]  /*43a0*/  HADD2.F32 R66, -RZ, R49.H1_H1 ;  /* 0x30000031ff427230 */ /* 0x000fe40000004100 */
        /* <DEDUP_REMOVED lines=17> */
.L_x_477:
[----:B------:R-:W-:Y:S01]  /*44c0*/  UMOV UR7, UR12 ;  /* 0x0000000c00077c82 */ /* 0x000fe20008000000 */
[----:B------:R-:W-:Y:S01]  /*44d0*/  UMOV UR8, UR13 ;  /* 0x0000000d00087c82 */ /* 0x000fe20008000000 */
[----:B------:R-:W-:-:S04]  /*44e0*/  UISETP.NE.U32.AND UP0, UPT, UR7, URZ, UPT ;  /* 0x000000ff0700728c */ /* 0x000fc8000bf05070 */
[----:B------:R-:W-:-:S09]  /*44f0*/  UISETP.NE.AND.EX UP0, UPT, UR8, URZ, UPT, UP0 ;  /* 0x000000ff0800728c */ /* 0x000fd2000bf05300 */
[----:B------:R-:W-:Y:S05]  /*4500*/  BRA.U UP0, `(.L_x_479) ;  /* 0x0000000100a47547 */ /* 0x000fea000b800000 */
        /* <DEDUP_REMOVED lines=41> */
.L_x_479:
        /* <DEDUP_REMOVED lines=44> */
.L_x_475:
        /* <DEDUP_REMOVED lines=17> */
[--C-:B0----5:R-:W-:Y:S02]  /*4b70*/  HADD2.F32 R64, -RZ, R52.reuse.H0_H0 ;  /* 0x20000034ff407230 */ /* 0x121fe40000004100 */
[--C-:B------:R-:W-:Y:S01]  /*4b80*/  FFMA.FTZ R0, R88, UR27, R113.reuse ;  /* 0x0000001b58007c23 */ /* 0x100fe20008010071 */
[----:B------:R-:W-:Y:S01]  /*4b90*/  FFMA.FTZ R83, R83, UR27, R113 ;  /* 0x0000001b53537c23 */ /* 0x000fe20008010071 */
[----:B------:R-:W-:Y:S01]  /*4ba0*/  FADD.FTZ R72, R78, -R79 ;  /* 0x8000004f4e487221 */ /* 0x000fe20000010000 */
[--C-:B------:R-:W-:Y:S01]  /*4bb0*/  FFMA.FTZ R179, R179, UR27, R113.reuse ;  /* 0x0000001bb3b37c23 */ /* 0x100fe20008010071 */
[----:B------:R-:W-:Y:S01]  /*4bc0*/  FADD.FTZ R0, R84, -R0 ;  /* 0x8000000054007221 */ /* 0x000fe20000010000 */
[----:B------:R-:W-:Y:S01]  /*4bd0*/  FFMA.FTZ R181, R181, UR27, R113 ;  /* 0x0000001bb5b57c23 */ /* 0x000fe20008010071 */
[----:B------:R-:W-:Y:S01]  /*4be0*/  FFMA.FTZ R72, R72, UR9, R64 ;  /* 0x0000000948487c23 */ /* 0x000fe20008010040 */
[----:B------:R-:W-:-:S02]  /*4bf0*/  HADD2.F32 R64, -RZ, R52.H1_H1 ;  /* 0x30000034ff407230 */ /* 0x000fc40000004100 */
[--C-:B------:R-:W-:Y:S01]  /*4c00*/  FFMA.FTZ R190, R190, UR27, R113.reuse ;  /* 0x0000001bbebe7c23 */ /* 0x100fe20008010071 */
[--C-:B------:R-:W-:Y:S01]  /*4c10*/  FFMA.FTZ R188, R188, UR27, R113.reuse ;  /* 0x0000001bbcbc7c23 */ /* 0x100fe20008010071 */
[----:B------:R-:W-:Y:S01]  /*4c20*/  FFMA.FTZ R197, R197, UR27, R113 ;  /* 0x0000001bc5c57c23 */ /* 0x000fe20008010071 */
[----:B------:R-:W-:Y:S02]  /*4c30*/  HADD2.F32 R73, -RZ, R53.H0_H0 ;  /* 0x20000035ff497230 */ /* 0x000fe40000004100 */
[----:B------:R-:W-:Y:S01]  /*4c40*/  FFMA.FTZ R0, R0, UR9, R64 ;  /* 0x0000000900007c23 */ /* 0x000fe20008010040 */
        /* <DEDUP_REMOVED lines=10> */
[----:B------:R-:W-:Y:S01]  /*4cf0*/  FADD.FTZ R197, R198, -R197 ;  /* 0x800000c5c6c57221 */ /* 0x000fe20000010000 */
        /* <DEDUP_REMOVED lines=19> */
.L_x_482:
[--C-:B------:R-:W-:Y:S01]  /*4e30*/  FFMA.FTZ R79, R79, UR27, R113.reuse ;  /* 0x0000001b4f4f7c23 */ /* 0x100fe20008010071 */
[--C-:B-----5:R-:W-:Y:S02]  /*4e40*/  HADD2.F32 R68, -RZ, R52.reuse.H0_H0 ;  /* 0x20000034ff447230 */ /* 0x120fe40000004100 */
[--C-:B------:R-:W-:Y:S01]  /*4e50*/  FFMA.FTZ R0, R88, UR27, R113.reuse ;  /* 0x0000001b58007c23 */ /* 0x100fe20008010071 */
[----:B------:R-:W-:Y:S01]  /*4e60*/  FFMA.FTZ R83, R83, UR27, R113 ;  /* 0x0000001b53537c23 */ /* 0x000fe20008010071 */
[----:B0-----:R-:W-:Y:S01]  /*4e70*/  FADD.FTZ R72, R78, -R79 ;  /* 0x8000004f4e487221 */ /* 0x001fe20000010000 */
        /* <DEDUP_REMOVED lines=36> */
.L_x_481:
        /* <DEDUP_REMOVED lines=42> */
.L_x_484:
[--C-:B------:R-:W-:Y:S01]  /*5360*/  FFMA.FTZ R197, R197, UR27, R113.reuse ;  /* 0x0000001bc5c57c23 */ /* 0x100fe20008010071 */
[--C-:B0----5:R-:W-:Y:S02]  /*5370*/  HADD2.F32 R72, -RZ, R55.reuse.H1_H1 ;  /* 0x30000037ff487230 */ /* 0x121fe40000004100 */
        /* <DEDUP_REMOVED lines=8> */
[----:B------:R-:W-:Y:S01]  /*5400*/  FADD.FTZ R179, R180, -R179 ;  /* 0x800000b3b4b37221 */ /* 0x000fe20000010000 */
[----:B------:R-:W-:Y:S01]  /*5410*/  FADD.FTZ R0, R187, -R188 ;  /* 0x800000bcbb007221 */ /* 0x000fe20000010000 */
[--C-:B------:R-:W-:Y:S01]  /*5420*/  FFMA.FTZ R79, R79, UR27, R113.reuse ;  /* 0x0000001b4f4f7c23 */ /* 0x100fe20008010071 */
[--C-:B------:R-:W-:Y:S01]  /*5430*/  FFMA.FTZ R88, R88, UR27, R113.reuse ;  /* 0x0000001b58587c23 */ /* 0x100fe20008010071 */
[----:B------:R-:W-:Y:S01]  /*5440*/  FFMA.FTZ R190, R190, UR9, R72 ;  /* 0x00000009bebe7c23 */ /* 0x000fe20008010048 */
[----:B------:R-:W-:Y:S02]  /*5450*/  HADD2.F32 R72, -RZ, R53.H1_H1 ;  /* 0x30000035ff487230 */ /* 0x000fe40000004100 */
[--C-:B------:R-:W-:Y:S01]  /*5460*/  FFMA.FTZ R83, R83, UR27, R113.reuse ;  /* 0x0000001b53537c23 */ /* 0x100fe20008010071 */
[----:B------:R-:W-:Y:S01]  /*5470*/  FFMA.FTZ R181, R181, UR27, R113 ;  /* 0x0000001bb5b57c23 */ /* 0x000fe20008010071 */
[----:B------:R-:W-:Y:S01]  /*5480*/  FFMA.FTZ R0, R0, UR9, R73 ;  /* 0x0000000900007c23 */ /* 0x000fe20008010049 */
[----:B------:R-:W-:-:S02]  /*5490*/  HADD2.F32 R74, -RZ, R54.H0_H0 ;  /* 0x20000036ff4a7230 */ /* 0x000fc40000004100 */
[----:B------:R-:W-:Y:S01]  /*54a0*/  FFMA.FTZ R179, R179, UR9, R72 ;  /* 0x00000009b3b37c23 */ /* 0x000fe20008010048 */
[----:B------:R-:W-:Y:S02]  /*54b0*/  HADD2.F32 R73, -RZ, R53.H0_H0 ;  /* 0x20000035ff497230 */ /* 0x000fe40000004100 */
[----:B------:R-:W-:Y:S01]  /*54c0*/  FADD.FTZ R79, R78, -R79 ;  /* 0x8000004f4e4f7221 */ /* 0x000fe20000010000 */
[--C-:B------:R-:W-:Y:S02]  /*54d0*/  HADD2.F32 R72, -RZ, R52.reuse.H0_H0 ;  /* 0x20000034ff487230 */ /* 0x100fe40000004100 */
[----:B------:R-:W-:Y:S01]  /*54e0*/  FADD.FTZ R88, R84, -R88 ;  /* 0x8000005854587221 */ /* 0x000fe20000010000 */
[----:B------:R-:W-:Y:S02]  /*54f0*/  HADD2.F32 R77, -RZ, R52.H1_H1 ;  /* 0x30000034ff4d7230 */ /* 0x000fe40000004100 */
[----:B------:R-:W-:Y:S01]  /*5500*/  FADD.FTZ R83, R82, -R83 ;  /* 0x8000005352537221 */ /* 0x000fe20000010000 */
[----:B------:R-:W-:Y:S01]  /*5510*/  FADD.FTZ R181, R182, -R181 ;  /* 0x800000b5b6b57221 */ /* 0x000fe20000010000 */
[----:B------:R-:W-:Y:S01]  /*5520*/  FFMA.FTZ R72, R79, UR9, R72 ;  /* 0x000000094f487c23 */ /* 0x000fe20008010048 */
[----:B------:R-:W-:Y:S01]  /*5530*/  F2FP.F16.F32.PACK_AB R75, R75, R0 ;  /* 0x000000004b4b723e */ /* 0x000fe200000000ff */
[----:B------:R-:W-:Y:S01]  /*5540*/  FFMA.FTZ R73, R83, UR9, R73 ;  /* 0x0000000953497c23 */ /* 0x000fe20008010049 */
[----:B------:R-:W-:Y:S01]  /*5550*/  FFMA.FTZ R74, R181, UR9, R74 ;  /* 0x00000009b54a7c23 */ /* 0x000fe2000801004a */
[----:B------:R-:W-:-:S03]  /*5560*/  FFMA.FTZ R88, R88, UR9, R77 ;  /* 0x0000000958587c23 */ /* 0x000fc6000801004d */
[----:B------:R-:W-:Y:S02]  /*5570*/  F2FP.F16.F32.PACK_AB R73, R179, R73 ;  /* 0x00000049b349723e */ /* 0x000fe400000000ff */
[----:B------:R-:W-:Y:S02]  /*5580*/  F2FP.F16.F32.PACK_AB R74, R190, R74 ;  /* 0x0000004abe4a723e */ /* 0x000fe400000000ff */
[----:B------:R-:W-:Y:S01]  /*5590*/  F2FP.F16.F32.PACK_AB R72, R88, R72 ;  /* 0x000000485848723e */ /* 0x000fe200000000ff */
[----:B------:R-:W-:Y:S06]  /*55a0*/  BRA `(.L_x_483) ;  /* 0x0000000800187947 */ /* 0x000fec0003800000 */
.L_x_480:
        /* <DEDUP_REMOVED lines=39> */
.L_x_486:
        /* <DEDUP_REMOVED lines=33> */
.L_x_485:
        /* <DEDUP_REMOVED lines=34> */
.L_x_487:
        /* <DEDUP_REMOVED lines=27> */
[----:B------:R-:W-:-:S07]  /*5e00*/  F2FP.F16.F32.PACK_AB R72, R88, R72 ;  /* 0x000000485848723e */ /* 0x000fce00000000ff */
.L_x_483:
        /* <DEDUP_REMOVED lines=14> */
[--C-:B------:R-:W-:Y:S01]  /*5ef0*/  FFMA.FTZ R183, R183, UR27, R113.reuse ;  /* 0x0000001bb7b77c23 */ /* 0x100fe20008010071 */
[----:B------:R-:W-:Y:S01]  /*5f00*/  FFMA.FTZ R85, R85, UR27, R113 ;  /* 0x0000001b55557c23 */ /* 0x000fe20008010071 */
[----:B------:R-:W-:Y:S01]  /*5f10*/  FADD.FTZ R89, R89, -R0 ;  /* 0x8000000059597221 */ /* 0x000fe20000010000 */
[----:B-----5:R-:W-:Y:S02]  /*5f20*/  HADD2.F32 R0, -RZ, R57.H0_H0 ;  /* 0x20000039ff007230 */ /* 0x020fe40000004100 */
[----:B------:R-:W-:Y:S01]  /*5f30*/  FADD.FTZ R91, R91, -R90 ;  /* 0x8000005a5b5b7221 */ /* 0x000fe20000010000 */
[----:B------:R-:W-:Y:S01]  /*5f40*/  FADD.FTZ R183, R184, -R183 ;  /* 0x800000b7b8b77221 */ /* 0x000fe20000010000 */
[--C-:B------:R-:W-:Y:S01]  /*5f50*/  FFMA.FTZ R185, R185, UR27, R113.reuse ;  /* 0x0000001bb9b97c23 */ /* 0x100fe20008010071 */
[----:B------:R-:W-:Y:S01]  /*5f60*/  FFMA.FTZ R191, R191, UR27, R113 ;  /* 0x0000001bbfbf7c23 */ /* 0x000fe20008010071 */
[----:B0-----:R-:W-:Y:S01]  /*5f70*/  FFMA.FTZ R73, R91, UR9, R0 ;  /* 0x000000095b497c23 */ /* 0x001fe20008010000 */
[----:B------:R-:W-:-:S02]  /*5f80*/  HADD2.F32 R0, -RZ, R58.H1_H1 ;  /* 0x3000003aff007230 */ /* 0x000fc40000004100 */
[----:B------:R-:W-:Y:S01]  /*5f90*/  FADD.FTZ R86, R86, -R85 ;  /* 0x8000005556567221 */ /* 0x000fe20000010000 */
[----:B------:R-:W-:Y:S02]  /*5fa0*/  HADD2.F32 R65, -RZ, R56.H0_H0 ;  /* 0x20000038ff417230 */ /* 0x000fe40000004100 */
[----:B------:R-:W-:Y:S01]  /*5fb0*/  FADD.FTZ R185, R186, -R185 ;  /* 0x800000b9bab97221 */ /* 0x000fe20000010000 */
[--C-:B------:R-:W-:Y:S02]  /*5fc0*/  HADD2.F32 R64, -RZ, R59.reuse.H1_H1 ;  /* 0x3000003bff407230 */ /* 0x100fe40000004100 */
[----:B------:R-:W-:Y:S01]  /*5fd0*/  FFMA.FTZ R74, R183, UR9, R0 ;  /* 0x00000009b74a7c23 */ /* 0x000fe20008010000 */
[----:B------:R-:W-:Y:S02]  /*5fe0*/  HADD2.F32 R0, -RZ, R59.H0_H0 ;  /* 0x2000003bff007230 */ /* 0x000fe40000004100 */
[----:B------:R-:W-:Y:S01]  /*5ff0*/  FADD.FTZ R191, R192, -R191 ;  /* 0x800000bfc0bf7221 */ /* 0x000fe20000010000 */
[--C-:B------:R-:W-:Y:S01]  /*6000*/  FFMA.FTZ R92, R92, UR27, R113.reuse ;  /* 0x0000001b5c5c7c23 */ /* 0x100fe20008010071 */
[----:B------:R-:W-:Y:S01]  /*6010*/  FFMA.FTZ R94, R94, UR27, R113 ;  /* 0x0000001b5e5e7c23 */ /* 0x000fe20008010071 */
[----:B------:R-:W-:Y:S01]  /*6020*/  FFMA.FTZ R72, R86, UR9, R65 ;  /* 0x0000000956487c23 */ /* 0x000fe20008010041 */
[----:B------:R-:W-:Y:S01]  /*6030*/  FFMA.FTZ R75, R185, UR9, R0 ;  /* 0x00000009b94b7c23 */ /* 0x000fe20008010000 */
[----:B------:R-:W-:Y:S01]  /*6040*/  FFMA.FTZ R66, R191, UR9, R64 ;  /* 0x00000009bf427c23 */ /* 0x000fe20008010040 */
[----:B------:R-:W-:-:S02]  /*6050*/  HADD2.F32 R65, -RZ, R58.H0_H0 ;  /* 0x2000003aff417230 */ /* 0x000fc40000004100 */
[----:B------:R-:W-:Y:S01]  /*6060*/  FADD.FTZ R93, R93, -R92 ;  /* 0x8000005c5d5d7221 */ /* 0x000fe20000010000 */
[----:B------:R-:W-:Y:S02]  /*6070*/  HADD2.F32 R64, -RZ, R57.H1_H1 ;  /* 0x30000039ff407230 */ /* 0x000fe40000004100 */
[----:B------:R-:W-:Y:S01]  /*6080*/  FADD.FTZ R94, R95, -R94 ;  /* 0x8000005e5f5e7221 */ /* 0x000fe20000010000 */
[----:B------:R-:W-:Y:S01]  /*6090*/  HADD2.F32 R0, -RZ, R56.H1_H1 ;  /* 0x30000038ff007230 */ /* 0x000fe20000004100 */
[----:B------:R-:W-:Y:S02]  /*60a0*/  F2FP.F16.F32.PACK_AB R75, R66, R75 ;  /* 0x0000004b424b723e */ /* 0x000fe400000000ff */
[----:B------:R-:W-:Y:S01]  /*60b0*/  FFMA.FTZ R65, R94, UR9, R65 ;  /* 0x000000095e417c23 */ /* 0x000fe20008010041 */
[----:B------:R-:W-:Y:S01]  /*60c0*/  FFMA.FTZ R64, R93, UR9, R64 ;  /* 0x000000095d407c23 */ /* 0x000fe20008010040 */
[----:B------:R-:W-:Y:S01]  /*60d0*/  FFMA.FTZ R89, R89, UR9, R0 ;  /* 0x0000000959597c23 */ /* 0x000fe20008010000 */
        /* <DEDUP_REMOVED lines=12> */
.L_x_490:
[--C-:B------:R-:W-:Y:S01]  /*61a0*/  FFMA.FTZ R0, R87, UR27, R113.reuse ;  /* 0x0000001b57007c23 */ /* 0x100fe20008010071 */
[--C-:B------:R-:W-:Y:S01]  /*61b0*/  FFMA.FTZ R90, R90, UR27, R113.reuse ;  /* 0x0000001b5a5a7c23 */ /* 0x100fe20008010071 */
[--C-:B------:R-:W-:Y:S01]  /*61c0*/  FFMA.FTZ R94, R94, UR27, R113.reuse ;  /* 0x0000001b5e5e7c23 */ /* 0x100fe20008010071 */
[--C-:B------:R-:W-:Y:S01]  /*61d0*/  FFMA.FTZ R85, R85, UR27, R113.reuse ;  /* 0x0000001b55557c23 */ /* 0x100fe20008010071 */
[----:B------:R-:W-:Y:S01]  /*61e0*/  FADD.FTZ R89, R89, -R0 ;  /* 0x8000000059597221 */ /* 0x000fe20000010000 */
[----:B-----5:R-:W-:Y:S02]  /*61f0*/  HADD2.F32 R0, -RZ, R57.H0_H0 ;  /* 0x20000039ff007230 */ /* 0x020fe40000004100 */
[----:B------:R-:W-:Y:S01]  /*6200*/  FADD.FTZ R91, R91, -R90 ;  /* 0x8000005a5b5b7221 */ /* 0x000fe20000010000 */
[----:B------:R-:W-:Y:S01]  /*6210*/  FADD.FTZ R95, R95, -R94 ;  /* 0x8000005e5f5f7221 */ /* 0x000fe20000010000 */
[--C-:B------:R-:W-:Y:S01]  /*6220*/  FFMA.FTZ R185, R185, UR27, R113.reuse ;  /* 0x0000001bb9b97c23 */ /* 0x100fe20008010071 */
[----:B------:R-:W-:Y:S01]  /*6230*/  FFMA.FTZ R191, R191, UR27, R113 ;  /* 0x0000001bbfbf7c23 */ /* 0x000fe20008010071 */
[----:B0-----:R-:W-:Y:S01]  /*6240*/  FFMA.FTZ R73, R91, UR9, R0 ;  /* 0x000000095b497c23 */ /* 0x001fe20008010000 */
[----:B------:R-:W-:-:S02]  /*6250*/  HADD2.F32 R0, -RZ, R58.H0_H0 ;  /* 0x2000003aff007230 */ /* 0x000fc40000004100 */
        /* <DEDUP_REMOVED lines=12> */
[----:B------:R-:W-:-:S02]  /*6320*/  HADD2.F32 R69, -RZ, R58.H1_H1 ;  /* 0x3000003aff457230 */ /* 0x000fc40000004100 */
        /* <DEDUP_REMOVED lines=14> */
[----:B------:R-:W-:Y:S01]  /*6410*/  MOV R68, R72 ;  /* 0x0000004800447202 */ /* 0x000fe20000000f00 */
[----:B------:R-:W-:Y:S06]  /*6420*/  BRA `(.L_x_491) ;  /* 0x0000000c00547947 */ /* 0x000fec0003800000 */
.L_x_489:
[----:B------:R-:W-:Y:S05]  /*6430*/  @!P2 BRA `(.L_x_492) ;  /* 0x0000000000a4a947 */ /* 0x000fea0003800000 */
        /* <DEDUP_REMOVED lines=41> */
.L_x_492:
[--C-:B------:R-:W-:Y:S01]  /*66d0*/  FFMA.FTZ R0, R87, UR27, R113.reuse ;  /* 0x0000001b57007c23 */ /* 0x100fe20008010071 */
[--C-:B------:R-:W-:Y:S01]  /*66e0*/  FFMA.FTZ R185, R185, UR27, R113.reuse ;  /* 0x0000001bb9b97c23 */ /* 0x100fe20008010071 */
[----:B------:R-:W-:Y:S01]  /*66f0*/  FFMA.FTZ R191, R191, UR27, R113 ;  /* 0x0000001bbfbf7c23 */ /* 0x000fe20008010071 */
[--C-:B-----5:R-:W-:Y:S02]  /*6700*/  HADD2.F32 R75, -RZ, R59.reuse.H0_H0 ;  /* 0x2000003bff4b7230 */ /* 0x120fe40000004100 */
[----:B------:R-:W-:Y:S01]  /*6710*/  FADD.FTZ R89, R89, -R0 ;  /* 0x8000000059597221 */ /* 0x000fe20000010000 */
[----:B------:R-:W-:Y:S01]  /*6720*/  FADD.FTZ R0, R186, -R185 ;  /* 0x800000b9ba007221 */ /* 0x000fe20000010000 */
[----:B0-----:R-:W-:Y:S02]  /*6730*/  HADD2.F32 R72, -RZ, R59.H1_H1 ;  /* 0x3000003bff487230 */ /* 0x001fe40000004100 */
[----:B------:R-:W-:Y:S01]  /*6740*/  FADD.FTZ R191, R192, -R191 ;  /* 0x800000bfc0bf7221 */ /* 0x000fe20000010000 */
[--C-:B------:R-:W-:Y:S01]  /*6750*/  FFMA.FTZ R73, R183, UR27, R113.reuse ;  /* 0x0000001bb7497c23 */ /* 0x100fe20008010071 */
[--C-:B------:R-:W-:Y:S01]  /*6760*/  FFMA.FTZ R92, R92, UR27, R113.reuse ;  /* 0x0000001b5c5c7c23 */ /* 0x100fe20008010071 */
[----:B------:R-:W-:Y:S01]  /*6770*/  FFMA.FTZ R74, R94, UR27, R113 ;  /* 0x0000001b5e4a7c23 */ /* 0x000fe20008010071 */
[----:B------:R-:W-:Y:S01]  /*6780*/  FFMA.FTZ R0, R0, UR9, R75 ;  /* 0x0000000900007c23 */ /* 0x000fe2000801004b */
[----:B------:R-:W-:Y:S01]  /*6790*/  FFMA.FTZ R75, R191, UR9, R72 ;  /* 0x00000009bf4b7c23 */ /* 0x000fe20008010048 */
[----:B------:R-:W-:-:S02]  /*67a0*/  HADD2.F32 R72, -RZ, R58.H1_H1 ;  /* 0x3000003aff487230 */ /* 0x000fc40000004100 */
[----:B------:R-:W-:Y:S01]  /*67b0*/  FADD.FTZ R73, R184, -R73 ;  /* 0x80000049b8497221 */ /* 0x000fe20000010000 */
[----:B------:R-:W-:Y:S02]  /*67c0*/  HADD2.F32 R77, -RZ, R58.H0_H0 ;  /* 0x2000003aff4d7230 */ /* 0x000fe40000004100 */
[----:B------:R-:W-:Y:S01]  /*67d0*/  FADD.FTZ R93, R93, -R92 ;  /* 0x8000005c5d5d7221 */ /* 0x000fe20000010000 */
[--C-:B------:R-:W-:Y:S02]  /*67e0*/  HADD2.F32 R78, -RZ, R57.reuse.H1_H1 ;  /* 0x30000039ff4e7230 */ /* 0x100fe40000004100 */
[----:B------:R-:W-:Y:S01]  /*67f0*/  FADD.FTZ R74, R95, -R74 ;  /* 0x8000004a5f4a7221 */ /* 0x000fe20000010000 */
[--C-:B------:R-:W-:Y:S01]  /*6800*/  FFMA.FTZ R90, R90, UR27, R113.reuse ;  /* 0x0000001b5a5a7c23 */ /* 0x100fe20008010071 */
[----:B------:R-:W-:Y:S01]  /*6810*/  FFMA.FTZ R85, R85, UR27, R113 ;  /* 0x0000001b55557c23 */ /* 0x000fe20008010071 */
[----:B------:R-:W-:Y:S01]  /*6820*/  FFMA.FTZ R73, R73, UR9, R72 ;  /* 0x0000000949497c23 */ /* 0x000fe20008010048 */
[----:B------:R-:W-:Y:S01]  /*6830*/  FFMA.FTZ R74, R74, UR9, R77 ;  /* 0x000000094a4a7c23 */ /* 0x000fe2000801004d */
[----:B------:R-:W-:-:S02]  /*6840*/  HADD2.F32 R72, -RZ, R57.H0_H0 ;  /* 0x20000039ff487230 */ /* 0x000fc40000004100 */
[----:B------:R-:W-:Y:S01]  /*6850*/  FFMA.FTZ R80, R93, UR9, R78 ;  /* 0x000000095d507c23 */ /* 0x000fe2000801004e */
[----:B------:R-:W-:Y:S01]  /*6860*/  FADD.FTZ R91, R91, -R90 ;  /* 0x8000005a5b5b7221 */ /* 0x000fe20000010000 */
[--C-:B------:R-:W-:Y:S02]  /*6870*/  HADD2.F32 R77, -RZ, R56.reuse.H0_H0 ;  /* 0x20000038ff4d7230 */ /* 0x100fe40000004100 */
[----:B------:R-:W-:Y:S01]  /*6880*/  FADD.FTZ R86, R86, -R85 ;  /* 0x8000005556567221 */ /* 0x000fe20000010000 */
[----:B------:R-:W-:Y:S02]  /*6890*/  HADD2.F32 R78, -RZ, R56.H1_H1 ;  /* 0x30000038ff4e7230 */ /* 0x000fe40000004100 */
[----:B------:R-:W-:Y:S01]  /*68a0*/  FFMA.FTZ R91, R91, UR9, R72 ;  /* 0x000000095b5b7c23 */ /* 0x000fe20008010048 */
[----:B------:R-:W-:Y:S01]  /*68b0*/  F2FP.F16.F32.PACK_AB R74, R73, R74 ;  /* 0x0000004a494a723e */ /* 0x000fe200000000ff */
[----:B------:R-:W-:Y:S01]  /*68c0*/  FFMA.FTZ R72, R86, UR9, R77 ;  /* 0x0000000956487c23 */ /* 0x000fe2000801004d */
[----:B------:R-:W-:Y:S01]  /*68d0*/  F2FP.F16.F32.PACK_AB R75, R75, R0 ;  /* 0x000000004b4b723e */ /* 0x000fe200000000ff */
[----:B------:R-:W-:Y:S01]  /*68e0*/  FFMA.FTZ R89, R89, UR9, R78 ;  /* 0x0000000959597c23 */ /* 0x000fe2000801004e */
[----:B------:R-:W-:-:S04]  /*68f0*/  F2FP.F16.F32.PACK_AB R73, R80, R91 ;  /* 0x0000005b5049723e */ /* 0x000fc800000000ff */
[----:B------:R-:W-:Y:S01]  /*6900*/  F2FP.F16.F32.PACK_AB R72, R89, R72 ;  /* 0x000000485948723e */ /* 0x000fe200000000ff */
[----:B------:R-:W-:Y:S06]  /*6910*/  BRA `(.L_x_491) ;  /* 0x0000000800187947 */ /* 0x000fec0003800000 */
.L_x_488:
[----:B------:R-:W-:Y:S05]  /*6920*/  @!P1 BRA `(.L_x_493) ;  /* 0x00000004001c9947 */ /* 0x000fea0003800000 */
        /* <DEDUP_REMOVED lines=18> */
[----:B0-----:R-:W-:Y:S01]  /*6a50*/  FADD.FTZ R65, R184, -R183 ;  /* 0x800000b7b8417221 */ /* 0x001fe20000010000 */
[----:B------:R-:W-:Y:S01]  /*6a60*/  F2FP.F16.F32.PACK_AB R75, R0, R75 ;  /* 0x0000004b004b723e */ /* 0x000fe200000000ff */
[----:B------:R-:W-:Y:S01]  /*6a70*/  FMUL.FTZ R72, R86, UR9 ;  /* 0x0000000956487c20 */ /* 0x000fe20008410000 */
        /* <DEDUP_REMOVED lines=17> */
.L_x_494:
[--C-:B------:R-:W-:Y:S01]  /*6b90*/  FFMA.FTZ R185, R185, UR27, R113.reuse ;  /* 0x0000001bb9b97c23 */ /* 0x100fe20008010071 */
[--C-:B------:R-:W-:Y:S01]  /*6ba0*/  FFMA.FTZ R191, R191, UR27, R113.reuse ;  /* 0x0000001bbfbf7c23 */ /* 0x100fe20008010071 */
[--C-:B------:R-:W-:Y:S01]  /*6bb0*/  FFMA.FTZ R0, R87, UR27, R113.reuse ;  /* 0x0000001b57007c23 */ /* 0x100fe20008010071 */
[----:B------:R-:W-:Y:S01]  /*6bc0*/  FFMA.FTZ R85, R85, UR27, R113 ;  /* 0x0000001b55557c23 */ /* 0x000fe20008010071 */
[----:B------:R-:W-:Y:S01]  /*6bd0*/  FADD.FTZ R185, R186, -R185 ;  /* 0x800000b9bab97221 */ /* 0x000fe20000010000 */
[----:B------:R-:W-:Y:S01]  /*6be0*/  FADD.FTZ R191, R192, -R191 ;  /* 0x800000bfc0bf7221 */ /* 0x000fe20000010000 */
[--C-:B------:R-:W-:Y:S01]  /*6bf0*/  FFMA.FTZ R90, R90, UR27, R113.reuse ;  /* 0x0000001b5a5a7c23 */ /* 0x100fe20008010071 */
        /* <DEDUP_REMOVED lines=10> */
[----:B------:R-:W-:Y:S01]  /*6ca0*/  FADD.FTZ R183, R184, -R183 ;  /* 0x800000b7b8b77221 */ /* 0x000fe20000010000 */
[----:B------:R-:W-:Y:S01]  /*6cb0*/  F2FP.F16.F32.PACK_AB R75, R0, R75 ;  /* 0x0000004b004b723e */ /* 0x000fe200000000ff */
[----:B0-----:R-:W-:Y:S01]  /*6cc0*/  FMUL.FTZ R72, R86, UR9 ;  /* 0x0000000956487c20 */ /* 0x001fe20008410000 */
        /* <DEDUP_REMOVED lines=13> */
.L_x_493:
[----:B------:R-:W-:Y:S05]  /*6da0*/  @!P2 BRA `(.L_x_495) ;  /* 0x000000000084a947 */ /* 0x000fea0003800000 */
        /* <DEDUP_REMOVED lines=33> */
.L_x_495:
        /* <DEDUP_REMOVED lines=24> */
[----:B------:R-:W-:-:S03]  /*7140*/  FMUL.FTZ R89, R89, UR9 ;  /* 0x0000000959597c20 */ /* 0x000fc60008410000 */
[----:B------:R-:W-:Y:S02]  /*7150*/  F2FP.F16.F32.PACK_AB R74, R183, R74 ;  /* 0x0000004ab74a723e */ /* 0x000fe400000000ff */
[----:B------:R-:W-:Y:S02]  /*7160*/  F2FP.F16.F32.PACK_AB R73, R0, R73 ;  /* 0x000000490049723e */ /* 0x000fe400000000ff */
[----:B------:R-:W-:-:S07]  /*7170*/  F2FP.F16.F32.PACK_AB R72, R89, R72 ;  /* 0x000000485948723e */ /* 0x000fce00000000ff */
.L_x_491:
        /* <DEDUP_REMOVED lines=13> */
[--C-:B------:R-:W-:Y:S01]  /*7250*/  FFMA.FTZ R104, R104, UR27, R113.reuse ;  /* 0x0000001b68687c23 */ /* 0x100fe20008010071 */
[----:B0----5:R-:W-:Y:S02]  /*7260*/  HADD2.F32 R65, -RZ, R61.H0_H0 ;  /* 0x2000003dff417230 */ /* 0x021fe40000004100 */
[--C-:B------:R-:W-:Y:S01]  /*7270*/  FFMA.FTZ R97, R97, UR27, R113.reuse ;  /* 0x0000001b61617c23 */ /* 0x100fe20008010071 */
[----:B------:R-:W-:Y:S02]  /*7280*/  HADD2.F32 R67, -RZ, R62.H0_H0 ;  /* 0x2000003eff437230 */ /* 0x000fe40000004100 */
[----:B------:R-:W-:Y:S01]  /*7290*/  FADD.FTZ R100, R101, -R100 ;  /* 0x8000006465647221 */ /* 0x000fe20000010000 */
[----:B------:R-:W-:Y:S01]  /*72a0*/  FADD.FTZ R104, R105, -R104 ;  /* 0x8000006869687221 */ /* 0x000fe20000010000 */
[--C-:B------:R-:W-:Y:S01]  /*72b0*/  FFMA.FTZ R98, R98, UR27, R113.reuse ;  /* 0x0000001b62627c23 */ /* 0x100fe20008010071 */
[--C-:B------:R-:W-:Y:S01]  /*72c0*/  FFMA.FTZ R102, R102, UR27, R113.reuse ;  /* 0x0000001b66667c23 */ /* 0x100fe20008010071 */
[--C-:B------:R-:W-:Y:S01]  /*72d0*/  FFMA.FTZ R106, R106, UR27, R113.reuse ;  /* 0x0000001b6a6a7c23 */ /* 0x100fe20008010071 */
[--C-:B------:R-:W-:Y:S01]  /*72e0*/  FFMA.FTZ R108, R108, UR27, R113.reuse ;  /* 0x0000001b6c6c7c23 */ /* 0x100fe20008010071 */
[----:B------:R-:W-:Y:S01]  /*72f0*/  FFMA.FTZ R110, R110, UR27, R113 ;  /* 0x0000001b6e6e7c23 */ /* 0x000fe20008010071 */
[----:B------:R-:W-:Y:S01]  /*7300*/  FFMA.FTZ R73, R100, UR9, R65 ;  /* 0x0000000964497c23 */ /* 0x000fe20008010041 */
[----:B------:R-:W-:Y:S01]  /*7310*/  FFMA.FTZ R74, R104, UR9, R67 ;  /* 0x00000009684a7c23 */ /* 0x000fe20008010043 */
[----:B------:R-:W-:-:S02]  /*7320*/  HADD2.F32 R0, -RZ, R60.H0_H0 ;  /* 0x2000003cff007230 */ /* 0x000fc40000004100 */
[----:B------:R-:W-:Y:S01]  /*7330*/  FADD.FTZ R97, R96, -R97 ;  /* 0x8000006160617221 */ /* 0x000fe20000010000 */
[--C-:B------:R-:W-:Y:S02]  /*7340*/  HADD2.F32 R71, -RZ, R63.reuse.H0_H0 ;  /* 0x2000003fff477230 */ /* 0x100fe40000004100 */
[----:B------:R-:W-:Y:S01]  /*7350*/  FADD.FTZ R98, R99, -R98 ;  /* 0x8000006263627221 */ /* 0x000fe20000010000 */
[----:B------:R-:W-:Y:S02]  /*7360*/  HADD2.F32 R75, -RZ, R63.H1_H1 ;  /* 0x3000003fff4b7230 */ /* 0x000fe40000004100 */
[----:B------:R-:W-:Y:S01]  /*7370*/  FADD.FTZ R102, R103, -R102 ;  /* 0x8000006667667221 */ /* 0x000fe20000010000 */
[----:B------:R-:W-:Y:S02]  /*7380*/  HADD2.F32 R69, -RZ, R62.H1_H1 ;  /* 0x3000003eff457230 */ /* 0x000fe40000004100 */
[----:B------:R-:W-:Y:S01]  /*7390*/  FADD.FTZ R106, R107, -R106 ;  /* 0x8000006a6b6a7221 */ /* 0x000fe20000010000 */
[----:B------:R-:W-:-:S02]  /*73a0*/  HADD2.F32 R67, -RZ, R61.H1_H1 ;  /* 0x3000003dff437230 */ /* 0x000fc40000004100 */
        /* <DEDUP_REMOVED lines=8> */
[----:B------:R-:W-:Y:S02]  /*7430*/  FFMA.FTZ R65, R98, UR9, R65 ;  /* 0x0000000962417c23 */ /* 0x000fe40008010041 */
        /* <DEDUP_REMOVED lines=13> */
.L_x_498:
[--C-:B------:R-:W-:Y:S01]  /*7510*/  FFMA.FTZ R100, R100, UR27, R113.reuse ;  /* 0x0000001b64647c23 */ /* 0x100fe20008010071 */
[--C-:B------:R-:W-:Y:S01]  /*7520*/  FFMA.FTZ R104, R104, UR27, R113.reuse ;  /* 0x0000001b68687c23 */ /* 0x100fe20008010071 */
[----:B-----5:R-:W-:Y:S02]  /*7530*/  HADD2.F32 R69, -RZ, R61.H0_H0 ;  /* 0x2000003dff457230 */ /* 0x020fe40000004100 */
        /* <DEDUP_REMOVED lines=9> */
[----:B0-----:R-:W-:Y:S01]  /*75d0*/  FFMA.FTZ R73, R100, UR9, R69 ;  /* 0x0000000964497c23 */ /* 0x001fe20008010045 */
[----:B------:R-:W-:Y:S01]  /*75e0*/  FFMA.FTZ R74, R104, UR9, R71 ;  /* 0x00000009684a7c23 */ /* 0x000fe20008010047 */
[----:B------:R-:W-:-:S02]  /*75f0*/  HADD2.F32 R77, -RZ, R63.H0_H0 ;  /* 0x2000003fff4d7230 */ /* 0x000fc40000004100 */
[----:B------:R-:W-:Y:S01]  /*7600*/  FADD.FTZ R108, R109, -R108 ;  /* 0x8000006c6d6c7221 */ /* 0x000fe20000010000 */
[----:B------:R-:W-:Y:S02]  /*7610*/  HADD2.F32 R0, -RZ, R60.H0_H0 ;  /* 0x2000003cff007230 */ /* 0x000fe40000004100 */
        /* <DEDUP_REMOVED lines=24> */
.L_x_497:
        /* <DEDUP_REMOVED lines=42> */
.L_x_500:
[--C-:B------:R-:W-:Y:S01]  /*7a40*/  FFMA.FTZ R104, R104, UR27, R113.reuse ;  /* 0x0000001b68687c23 */ /* 0x100fe20008010071 */
[--C-:B------:R-:W-:Y:S01]  /*7a50*/  FFMA.FTZ R108, R108, UR27, R113.reuse ;  /* 0x0000001b6c6c7c23 */ /* 0x100fe20008010071 */
[--C-:B------:R-:W-:Y:S01]  /*7a60*/  FFMA.FTZ R110, R110, UR27, R113.reuse ;  /* 0x0000001b6e6e7c23 */ /* 0x100fe20008010071 */
[--C-:B0----5:R-:W-:Y:S02]  /*7a70*/  HADD2.F32 R75, -RZ, R63.reuse.H0_H0 ;  /* 0x2000003fff4b7230 */ /* 0x121fe40000004100 */
[----:B------:R-:W-:Y:S01]  /*7a80*/  FADD.FTZ R104, R105, -R104 ;  /* 0x8000006869687221 */ /* 0x000fe20000010000 */
[----:B------:R-:W-:Y:S02]  /*7a90*/  HADD2.F32 R77, -RZ, R63.H1_H1 ;  /* 0x3000003fff4d7230 */ /* 0x000fe40000004100 */
[----:B------:R-:W-:Y:S01]  /*7aa0*/  FADD.FTZ R108, R109, -R108 ;  /* 0x8000006c6d6c7221 */ /* 0x000fe20000010000 */
[--C-:B------:R-:W-:Y:S02]  /*7ab0*/  HADD2.F32 R73, -RZ, R62.reuse.H0_H0 ;  /* 0x2000003eff497230 */ /* 0x100fe40000004100 */
        /* <DEDUP_REMOVED lines=8> */
[----:B------:R-:W-:Y:S01]  /*7b40*/  FFMA.FTZ R74, R104, UR9, R73 ;  /* 0x00000009684a7c23 */ /* 0x000fe20008010049 */
[----:B------:R-:W-:-:S02]  /*7b50*/  HADD2.F32 R79, -RZ, R62.H1_H1 ;  /* 0x3000003eff4f7230 */ /* 0x000fc40000004100 */
[----:B------:R-:W-:Y:S01]  /*7b60*/  FADD.FTZ R96, R96, -R97 ;  /* 0x8000006160607221 */ /* 0x000fe20000010000 */
[--C-:B------:R-:W-:Y:S02]  /*7b70*/  HADD2.F32 R75, -RZ, R61.reuse.H0_H0 ;  /* 0x2000003dff4b7230 */ /* 0x100fe40000004100 */
[----:B------:R-:W-:Y:S01]  /*7b80*/  FADD.FTZ R99, R99, -R98 ;  /* 0x8000006263637221 */ /* 0x000fe20000010000 */
[----:B------:R-:W-:Y:S02]  /*7b90*/  HADD2.F32 R77, -RZ, R61.H1_H1 ;  /* 0x3000003dff4d7230 */ /* 0x000fe40000004100 */
[----:B------:R-:W-:Y:S01]  /*7ba0*/  FADD.FTZ R100, R101, -R100 ;  /* 0x8000006465647221 */ /* 0x000fe20000010000 */
[--C-:B------:R-:W-:Y:S02]  /*7bb0*/  HADD2.F32 R73, -RZ, R60.reuse.H0_H0 ;  /* 0x2000003cff497230 */ /* 0x100fe40000004100 */
[----:B------:R-:W-:Y:S01]  /*7bc0*/  FADD.FTZ R102, R103, -R102 ;  /* 0x8000006667667221 */ /* 0x000fe20000010000 */
[----:B------:R-:W-:-:S02]  /*7bd0*/  HADD2.F32 R0, -RZ, R60.H1_H1 ;  /* 0x3000003cff007230 */ /* 0x000fc40000004100 */
[----:B------:R-:W-:Y:S01]  /*7be0*/  FADD.FTZ R106, R107, -R106 ;  /* 0x8000006a6b6a7221 */ /* 0x000fe20000010000 */
[----:B------:R-:W-:Y:S01]  /*7bf0*/  FFMA.FTZ R100, R100, UR9, R75 ;  /* 0x0000000964647c23 */ /* 0x000fe2000801004b */
[----:B------:R-:W-:Y:S01]  /*7c00*/  FFMA.FTZ R77, R102, UR9, R77 ;  /* 0x00000009664d7c23 */ /* 0x000fe2000801004d */
[----:B------:R-:W-:Y:S01]  /*7c10*/  FFMA.FTZ R72, R96, UR9, R73 ;  /* 0x0000000960487c23 */ /* 0x000fe20008010049 */
[----:B------:R-:W-:Y:S01]  /*7c20*/  FFMA.FTZ R79, R106, UR9, R79 ;  /* 0x000000096a4f7c23 */ /* 0x000fe2000801004f */
[----:B------:R-:W-:Y:S01]  /*7c30*/  FFMA.FTZ R99, R99, UR9, R0 ;  /* 0x0000000963637c23 */ /* 0x000fe20008010000 */
[----:B------:R-:W-:Y:S02]  /*7c40*/  F2FP.F16.F32.PACK_AB R75, R81, R108 ;  /* 0x0000006c514b723e */ /* 0x000fe400000000ff */
[----:B------:R-:W-:Y:S02]  /*7c50*/  F2FP.F16.F32.PACK_AB R73, R77, R100 ;  /* 0x000000644d49723e */ /* 0x000fe400000000ff */
[----:B------:R-:W-:-:S02]  /*7c60*/  F2FP.F16.F32.PACK_AB R74, R79, R74 ;  /* 0x0000004a4f4a723e */ /* 0x000fc400000000ff */
[----:B------:R-:W-:Y:S01]  /*7c70*/  F2FP.F16.F32.PACK_AB R72, R99, R72 ;  /* 0x000000486348723e */ /* 0x000fe200000000ff */
[----:B------:R-:W-:Y:S06]  /*7c80*/  BRA `(.L_x_499) ;  /* 0x0000000800187947 */ /* 0x000fec0003800000 */
.L_x_496:
        /* <DEDUP_REMOVED lines=10> */
[----:B0-----:R-:W-:Y:S01]  /*7d30*/  FADD.FTZ R72, R96, -R97 ;  /* 0x8000006160487221 */ /* 0x001fe20000010000 */
        /* <DEDUP_REMOVED lines=15> */
[----:B------:R-:W-:Y:S02]  /*7e30*/  F2FP.F16.F32.PACK_AB R75, R64, R75 ;  /* 0x0000004b404b723e */ /* 0x000fe400000000ff */
[----:B------:R-:W-:Y:S02]  /*7e40*/  F2FP.F16.F32.PACK_AB R74, R67, R74 ;  /* 0x0000004a434a723e */ /* 0x000fe400000000ff */
[----:B------:R-:W-:Y:S02]  /*7e50*/  F2FP.F16.F32.PACK_AB R73, R0, R73 ;  /* 0x000000490049723e */ /* 0x000fe400000000ff */
[----:B------:R-:W-:Y:S02]  /*7e60*/  F2FP.F16.F32.PACK_AB R72, R65, R72 ;  /* 0x000000484148723e */ /* 0x000fe400000000ff */
        /* <DEDUP_REMOVED lines=9> */
.L_x_502:
        /* <DEDUP_REMOVED lines=16> */
[----:B0-----:R-:W-:Y:S01]  /*8000*/  FMUL.FTZ R72, R97, UR9 ;  /* 0x0000000961487c20 */ /* 0x001fe20008410000 */
        /* <DEDUP_REMOVED lines=14> */
[----:B------:R-:W-:Y:S01]  /*80f0*/  MOV R68, R72 ;  /* 0x0000004800447202 */ /* 0x000fe20000000f00 */
[----:B------:R-:W-:Y:S06]  /*8100*/  BRA `(.L_x_499) ;  /* 0x0000000000f87947 */ /* 0x000fec0003800000 */
.L_x_501:
        /* <DEDUP_REMOVED lines=34> */
.L_x_503:
        /* <DEDUP_REMOVED lines=27> */
[----:B------:R-:W-:-:S07]  /*84e0*/  F2FP.F16.F32.PACK_AB R72, R77, R72 ;  /* 0x000000484d48723e */ /* 0x000fce00000000ff */
.L_x_499:
        /* <DEDUP_REMOVED lines=11> */
[----:B------:R-:W-:Y:S02]  /*85a0*/  MOV R108, R35 ;  /* 0x00000023006c7202 */ /* 0x000fe40000000f00 */
[----:B------:R-:W-:Y:S02]  /*85b0*/  MOV R84, R31 ;  /* 0x0000001f00547202 */ /* 0x000fe40000000f00 */
[----:B------:R-:W-:Y:S02]  /*85c0*/  MOV R85, R30 ;  /* 0x0000001e00557202 */ /* 0x000fe40000000f00 */
[----:B------:R-:W-:Y:S02]  /*85d0*/  MOV R86, R29 ;  /* 0x0000001d00567202 */ /* 0x000fe40000000f00 */
[----:B------:R-:W-:Y:S02]  /*85e0*/  MOV R87, R28 ;  /* 0x0000001c00577202 */ /* 0x000fe40000000f00 */
[----:B0-----:R-:W-:-:S02]  /*85f0*/  MOV R68, R27 ;  /* 0x0000001b00447202 */ /* 0x001fc40000000f00 */
        /* <DEDUP_REMOVED lines=17> */
[----:B-----5:R-:W-:-:S02]  /*8710*/  MOV R56, R127 ;  /* 0x0000007f00387202 */ /* 0x020fc40000000f00 */
        /* <DEDUP_REMOVED lines=101> */
.L_x_469:
        /* <DEDUP_REMOVED lines=46> */
.L_x_505:
        /* <DEDUP_REMOVED lines=11> */
.L_x_4809:


//--------------------- .text._ZN10layer_norm31ln_parallel_residual_bwd_kernelINS_13Kernel_traitsI6__halfS2_S2_S2_fjLj8192ELj1ELj1ELj8ELj16ENS_18Kernel_traits_baseILj8192ES2_S2_S2_S2_fjLj256EEEEELb0ELb1ELb0EEEvNS_9BwdParamsE --------------------------
	.section	.text._ZN10layer_norm31ln_parallel_residual_bwd_kernelINS_13Kernel_traitsI6__halfS2_S2_S2_fjLj8192ELj1ELj1ELj8ELj16ENS_18Kernel_traits_baseILj8192ES2_S2_S2_S2_fjLj256EEEEELb0ELb1ELb0EEEvNS_9BwdParamsE,"ax",@progbits
	.align	128
        .global         _ZN10layer_norm31ln_parallel_residual_bwd_kernelINS_13Kernel_traitsI6__halfS2_S2_S2_fjLj8192ELj1ELj1ELj8ELj16ENS_18Kernel_traits_baseILj8192ES2_S2_S2_S2_fjLj256EEEEELb0ELb1ELb0EEEvNS_9BwdParamsE
        .type           _ZN10layer_norm31ln_parallel_residual_bwd_kernelINS_13Kernel_traitsI6__halfS2_S2_S2_fjLj8192ELj1ELj1ELj8ELj16ENS_18Kernel_traits_baseILj8192ES2_S2_S2_S2_fjLj256EEEEELb0ELb1ELb0EEEvNS_9BwdParamsE,@function
        .size           _ZN10layer_norm31ln_parallel_residual_bwd_kernelINS_13Kernel_traitsI6__halfS2_S2_S2_fjLj8192ELj1ELj1ELj8ELj16ENS_18Kernel_traits_baseILj8192ES2_S2_S2_S2_fjLj256EEEEELb0ELb1ELb0EEEvNS_9BwdParamsE,(.L_x_4810 - _ZN10layer_norm31ln_parallel_residual_bwd_kernelINS_13Kernel_traitsI6__halfS2_S2_S2_fjLj8192ELj1ELj1ELj8ELj16ENS_18Kernel_traits_baseILj8192ES2_S2_S2_S2_fjLj256EEEEELb0ELb1ELb0EEEvNS_9BwdParamsE)
        .other          _ZN10layer_norm31ln_parallel_residual_bwd_kernelINS_13Kernel_traitsI6__halfS2_S2_S2_fjLj8192ELj1ELj1ELj8ELj16ENS_18Kernel_traits_baseILj8192ES2_S2_S2_S2_fjLj256EEEEELb0ELb1ELb0EEEvNS_9BwdParamsE,@"STO_CUDA_ENTRY STV_DEFAULT"
_ZN10layer_norm31ln_parallel_residual_bwd_kernelINS_13Kernel_traitsI6__halfS2_S2_S2_fjLj8192ELj1ELj1ELj8ELj16ENS_18Kernel_traits_baseILj8192ES2_S2_S2_S2_fjLj256EEEEELb0ELb1ELb0EEEvNS_9BwdParamsE:
.text._ZN10layer_norm31ln_parallel_residual_bwd_kernelINS_13Kernel_traitsI6__halfS2_S2_S2_fjLj8192ELj1ELj1ELj8ELj16ENS_18Kernel_traits_baseILj8192ES2_S2_S2_S2_fjLj256EEEEELb0ELb1ELb0EEEvNS_9BwdParamsE:
        /* <DEDUP_REMOVED lines=9> */
[----:B0-----:R-:W-:-:S04]  /*0090*/  LOP3.LUT R4, R0, 0xff, RZ, 0x3c, !PT ;  /* 0x000000ff00047812 */ /* 0x001fc800078e3cff */
[----:B------:R-:W-:Y:S02]  /*00a0*/  LEA.HI.SX32 R4, R3, R4, 0x1d ;  /* 0x0000000403047211 */ /* 0x000fe400078feaff */
[----:B------:R-:W-:Y:S02]  /*00b0*/  MOV R3, R0 ;  /* 0x0000000000037202 */ /* 0x000fe40000000f00 */
[C---:B------:R-:W-:Y:S02]  /*00c0*/  ISETP.GE.U32.AND P0, PT, R4.reuse, 0x200, PT ;  /* 0x000002000400780c */ /* 0x040fe40003f06070 */
[C---:B------:R-:W-:Y:S02]  /*00d0*/  ISETP.GE.U32.AND P1, PT, R4.reuse, 0x300, PT ;  /* 0x000003000400780c */ /* 0x040fe40003f26070 */
[C---:B------:R-:W-:Y:S02]  /*00e0*/  ISETP.GE.U32.AND P2, PT, R4.reuse, 0x100, PT ;  /* 0x000001000400780c */ /* 0x040fe40003f46070 */
[----:B------:R-:W-:Y:S01]  /*00f0*/  ISETP.GE.U32.AND P3, PT, R4, 0x400, PT ;  /* 0x000004000400780c */ /* 0x000fe20003f66070 */
[----:B-1----:R-:W-:Y:S01]  /*0100*/  UISETP.GE.AND UP0, UPT, UR10, UR4, UPT ;  /* 0x000000040a00728c */ /* 0x002fe2000bf06270 */
[----:B------:R-:W-:-:S02]  /*0110*/  CS2R R104, SRZ ;  /* 0x0000000000687805 */ /* 0x000fc4000001ff00 */
[----:B------:R-:W-:Y:S02]  /*0120*/  CS2R R106, SRZ ;  /* 0x00000000006a7805 */ /* 0x000fe4000001ff00 */
        /* <DEDUP_REMOVED lines=64> */
[----:B------:R-:W-:Y:S01]  /*0530*/  CS2R R82, SRZ ;  /* 0x0000000000527805 */ /* 0x000fe2000001ff00 */
[----:B0-----:R-:W-:Y:S01]  /*0540*/  UISETP.NE.AND UP0, UPT, UR11, URZ, UPT ;  /* 0x000000ff0b00728c */ /* 0x001fe2000bf05270 */
[----:B------:R-:W-:-:S02]  /*0550*/  CS2R R76, SRZ ;  /* 0x00000000004c7805 */ /* 0x000fc4000001ff00 */
[----:B------:R-:W-:Y:S02]  /*0560*/  CS2R R78, SRZ ;  /* 0x00000000004e7805 */ /* 0x000fe4000001ff00 */
[----:B------:R-:W-:Y:S02]  /*0570*/  CS2R R72, SRZ ;  /* 0x0000000000487805 */ /* 0x000fe4000001ff00 */
[----:B------:R-:W-:Y:S02]  /*0580*/  CS2R R74, SRZ ;  /* 0x00000000004a7805 */ /* 0x000fe4000001ff00 */
[----:B------:R-:W-:Y:S02]  /*0590*/  CS2R R68, SRZ ;  /* 0x0000000000447805 */ /* 0x000fe4000001ff00 */
[----:B------:R-:W-:Y:S02]  /*05a0*/  PLOP3.LUT P0, PT, PT, PT, UP0, 0x80, 0x8 ;  /* 0x000000000008781c */ /* 0x000fe40003f0f008 */
        /* <DEDUP_REMOVED lines=11> */
[----:B------:R-:W-:Y:S02]  /*0660*/  P2R R150, PR, RZ, 0x1 ;  /* 0x00000001ff967803 */ /* 0x000fe40000000000 */
[----:B------:R-:W-:-:S02]  /*0670*/  CS2R R44, SRZ ;  /* 0x00000000002c7805 */ /* 0x000fc4000001ff00 */
[----:B------:R-:W-:Y:S01]  /*0680*/  CS2R R46, SRZ ;  /* 0x00000000002e7805 */ /* 0x000fe2000001ff00 */
[----:B------:R-:W0:Y:S01]  /*0690*/  LDCU UR14, c[0x0][0x400] ;  /* 0x00008000ff0e77ac */ /* 0x000e220008000800 */
[----:B------:R-:W1:Y:S01]  /*06a0*/  LDCU.64 UR6, c[0x0][0x470] ;  /* 0x00008e00ff0677ac */ /* 0x000e620008000a00 */
[----:B------:R-:W2:Y:S01]  /*06b0*/  LDCU.64 UR12, c[0x0][0x438] ;  /* 0x00008700ff0c77ac */ /* 0x000ea20008000a00 */
[----:B------:R-:W3:Y:S03]  /*06c0*/  LDCU.64 UR4, c[0x0][0x478] ;  /* 0x00008f00ff0477ac */ /* 0x000ee60008000a00 */
.L_x_555:
[----:B0-234-:R-:W4:Y:S01]  /*06d0*/  LDC.64 R140, c[0x0][0x3c0] ;  /* 0x0000f000ff8c7b82 */ /* 0x01df220000000a00 */
[----:B------:R-:W-:-:S07]  /*06e0*/  ISETP.NE.AND P4, PT, R150, RZ, PT ;  /* 0x000000ff9600720c */ /* 0x000fce0003f85270 */
[----:B------:R-:W0:Y:S08]  /*06f0*/  LDC.64 R142, c[0x0][0x3c8] ;  /* 0x0000f200ff8e7b82 */ /* 0x000e300000000a00 */
[----:B------:R-:W1:Y:S01]  /*0700*/  LDC R2, c[0x0][0x388] ;  /* 0x0000e200ff027b82 */ /* 0x000e620000000800 */
[----:B----4-:R-:W-:-:S06]  /*0710*/  IMAD.WIDE R140, R7, 0x4, R140 ;  /* 0x00000004078c7825 */ /* 0x010fcc00078e028c */
[----:B------:R-:W4:Y:S01]  /*0720*/  LDG.E R140, desc[UR8][R140.64] ;  /* 0x000000088c8c7981 */ /* 0x000f22000c1e1900 */
[----:B0-----:R-:W-:-:S05]  /*0730*/  IMAD.WIDE R142, R7, 0x4, R142 ;  /* 0x00000004078e7825 */ /* 0x001fca00078e028e */
[----:B-----5:R0:W5:Y:S01]  /*0740*/  LDG.E R159, desc[UR8][R142.64] ;  /* 0x000000088e9f7981 */ /* 0x020162000c1e1900 */
[C---:B------:R-:W-:Y:S01]  /*0750*/  ISETP.GE.U32.AND P6, PT, R4.reuse, 0x400, PT ;  /* 0x000004000400780c */ /* 0x040fe20003fc6070 */
[----:B------:R-:W-:Y:S01]  /*0760*/  BSSY.RECONVERGENT B0, `(.L_x_507) ;  /* 0x0000068000007945 */ /* 0x000fe20003800200 */
[----:B-1----:R-:W-:Y:S01]  /*0770*/  IMAD R6, R7, R2, RZ ;  /* 0x0000000207067224 */ /* 0x002fe200078e02ff */
[C---:B------:R-:W-:Y:S02]  /*0780*/  ISETP.GE.U32.AND P0, PT, R4.reuse, 0x200, PT ;  /* 0x000002000400780c */ /* 0x040fe40003f06070 */
[----:B------:R-:W-:Y:S02]  /*0790*/  CS2R R150, SRZ ;  /* 0x0000000000967805 */ /* 0x000fe4000001ff00 */
[----:B------:R-:W-:Y:S02]  /*07a0*/  ISETP.GE.U32.AND P1, PT, R4, 0x300, PT ;  /* 0x000003000400780c */ /* 0x000fe40003f26070 */
[----:B------:R-:W-:-:S04]  /*07b0*/  SHF.R.S32.HI R145, RZ, 0x1f, R6 ;  /* 0x0000001fff917819 */ /* 0x000fc80000011406 */
[----:B------:R-:W-:Y:S02]  /*07c0*/  LEA.HI R145, R145, R6, RZ, 0x3 ;  /* 0x0000000691917211 */ /* 0x000fe400078f18ff */
[----:B------:R-:W-:Y:S02]  /*07d0*/  P2R R6, PR, RZ, 0x40 ;  /* 0x00000040ff067803 */ /* 0x000fe40000000000 */
[----:B------:R-:W-:-:S04]  /*07e0*/  LEA.HI.SX32 R8, R145, R0, 0x1d ;  /* 0x0000000091087211 */ /* 0x000fc800078feaff */
[----:B------:R-:W-:Y:S02]  /*07f0*/  MOV R149, R8 ;  /* 0x0000000800957202 */ /* 0x000fe40000000f00 */
[----:B----4-:R-:W-:Y:S01]  /*0800*/  FSEL R148, R140, RZ, !P4 ;  /* 0x000000ff8c947208 */ /* 0x010fe20006000000 */
[----:B0-----:R-:W-:Y:S06]  /*0810*/  @!P2 BRA `(.L_x_508) ;  /* 0x000000040070a947 */ /* 0x001fec0003800000 */
[----:B------:R-:W0:Y:S08]  /*0820*/  LDC.64 R12, c[0x0][0x3a8] ;  /* 0x0000ea00ff0c7b82 */ /* 0x000e300000000a00 */
[----:B------:R-:W1:Y:S01]  /*0830*/  LDC.64 R16, c[0x0][0x428] ;  /* 0x00010a00ff107b82 */ /* 0x000e620000000a00 */
[----:B0-----:R-:W-:-:S06]  /*0840*/  IMAD.WIDE.U32 R12, R8, 0x10, R12 ;  /* 0x00000010080c7825 */ /* 0x001fcc00078e000c */
[----:B------:R-:W4:Y:S01]  /*0850*/  LDG.E.128 R12, desc[UR8][R12.64] ;  /* 0x000000080c0c7981 */ /* 0x000f22000c1e1d00 */
[----:B-1----:R-:W-:-:S06]  /*0860*/  IMAD.WIDE.U32 R16, R8, 0x10, R16 ;  /* 0x0000001008107825 */ /* 0x002fcc00078e0010 */
[----:B------:R-:W3:Y:S01]  /*0870*/  LDG.E.128 R16, desc[UR8][R16.64] ;  /* 0x0000000810107981 */ /* 0x000ee2000c1e1d00 */
[----:B--2---:R-:W-:-:S04]  /*0880*/  ISETP.NE.U32.AND P2, PT, RZ, UR12, PT ;  /* 0x0000000cff007c0c */ /* 0x004fc8000bf45070 */
[----:B------:R-:W-:-:S13]  /*0890*/  ISETP.NE.AND.EX P2, PT, RZ, UR13, PT, P2 ;  /* 0x0000000dff007c0c */ /* 0x000fda000bf45320 */
[----:B------:R-:W0:Y:S01]  /*08a0*/  @P2 LDC.64 R10, c[0x0][0x438] ;  /* 0x00010e00ff0a2b82 */ /* 0x000e220000000a00 */
[----:B------:R-:W-:Y:S02]  /*08b0*/  HADD2.F32 R9, -RZ, R108.H0_H0 ;  /* 0x2000006cff097230 */ /* 0x000fe40000004100 */
[----:B0-----:R-:W-:-:S05]  /*08c0*/  @P2 IMAD.WIDE.U32 R10, R8, 0x10, R10 ;  /* 0x00000010080a2825 */ /* 0x001fca00078e000a */
[----:B------:R0:W5:Y:S01]  /*08d0*/  @P2 LDG.E.128 R40, desc[UR8][R10.64] ;  /* 0x000000080a282981 */ /* 0x000162000c1e1d00 */
[----:B------:R-:W-:Y:S02]  /*08e0*/  HADD2.F32 R142, -RZ, R111.H0_H0 ;  /* 0x2000006fff8e7230 */ /* 0x000fe40000004100 */
[----:B0-----:R-:W-:Y:S02]  /*08f0*/  HADD2.F32 R11, -RZ, R108.H1_H1 ;  /* 0x3000006cff0b7230 */ /* 0x001fe40000004100 */
[--C-:B----4-:R-:W-:Y:S02]  /*0900*/  HADD2.F32 R3, -RZ, R12.reuse.H0_H0 ;  /* 0x2000000cff037230 */ /* 0x110fe40000004100 */
[----:B------:R-:W-:Y:S02]  /*0910*/  HADD2.F32 R21, -RZ, R12.H1_H1 ;  /* 0x3000000cff157230 */ /* 0x000fe40000004100 */
[--C-:B------:R-:W-:Y:S02]  /*0920*/  HADD2.F32 R145, -RZ, R14.reuse.H0_H0 ;  /* 0x2000000eff917230 */ /* 0x100fe40000004100 */
[----:B------:R-:W-:Y:S01]  /*0930*/  FADD.FTZ R10, -R148, R3 ;  /* 0x00000003940a7221 */ /* 0x000fe20000010100 */
[----:B------:R-:W-:-:S02]  /*0940*/  HADD2.F32 R147, -RZ, R14.H1_H1 ;  /* 0x3000000eff937230 */ /* 0x000fc40000004100 */
[----:B------:R-:W-:Y:S01]  /*0950*/  FADD.FTZ R14, -R148, R21 ;  /* 0x00000015940e7221 */ /* 0x000fe20000010100 */
[--C-:B---3--:R-:W-:Y:S02]  /*0960*/  HADD2.F32 R12, -RZ, R16.reuse.H0_H0 ;  /* 0x20000010ff0c7230 */ /* 0x108fe40000004100 */
[----:B-----5:R-:W-:Y:S01]  /*0970*/  FMUL.FTZ R3, R159, R10 ;  /* 0x0000000a9f037220 */ /* 0x020fe20000410000 */
[--C-:B------:R-:W-:Y:S02]  /*0980*/  HADD2.F32 R141, -RZ, R13.reuse.H0_H0 ;  /* 0x2000000dff8d7230 */ /* 0x100fe40000004100 */
[----:B------:R-:W-:Y:S02]  /*0990*/  HADD2.F32 R16, -RZ, R16.H1_H1 ;  /* 0x30000010ff107230 */ /* 0x000fe40000004100 */
[-C--:B------:R-:W-:Y:S01]  /*09a0*/  FMUL.FTZ R10, R9, R12.reuse ;  /* 0x0000000c090a7220 */ /* 0x080fe20000410000 */
[----:B------:R-:W-:Y:S01]  /*09b0*/  FADD.FTZ R72, R72, R12 ;  /* 0x0000000c48487221 */ /* 0x000fe20000010000 */
[----:B------:R-:W-:Y:S01]  /*09c0*/  FFMA.FTZ R104, R3, R12, R104 ;  /* 0x0000000c03687223 */ /* 0x000fe20000010068 */
[----:B------:R-:W-:Y:S01]  /*09d0*/  FMUL.FTZ R12, R159, R14 ;  /* 0x0000000e9f0c7220 */ /* 0x000fe20000410000 */
[----:B------:R-:W-:-:S02]  /*09e0*/  HADD2.F32 R143, -RZ, R13.H1_H1 ;  /* 0x3000000dff8f7230 */ /* 0x000fc40000004100 */
[----:B------:R-:W-:Y:S01]  /*09f0*/  FADD.FTZ R14, -R148, R141 ;  /* 0x0000008d940e7221 */ /* 0x000fe20000010100 */
[--C-:B------:R-:W-:Y:S02]  /*0a00*/  HADD2.F32 R149, -RZ, R15.reuse.H0_H0 ;  /* 0x2000000fff957230 */ /* 0x100fe40000004100 */
[-C--:B------:R-:W-:Y:S01]  /*0a10*/  FMUL.FTZ R9, R11, R16.reuse ;  /* 0x000000100b097220 */ /* 0x080fe20000410000 */
[----:B------:R-:W-:Y:S02]  /*0a20*/  HADD2.F32 R153, -RZ, R15.H1_H1 ;  /* 0x3000000fff997230 */ /* 0x000fe40000004100 */
[----:B------:R-:W-:Y:S01]  /*0a30*/  FADD.FTZ R73, R73, R16 ;  /* 0x0000001049497221 */ /* 0x000fe20000010000 */
[----:B------:R-:W-:Y:S02]  /*0a40*/  HADD2.F32 R15, -RZ, R17.H0_H0 ;  /* 0x20000011ff0f7230 */ /* 0x000fe40000004100 */
[----:B------:R-:W-:Y:S01]  /*0a50*/  FFMA.FTZ R105, R12, R16, R105 ;  /* 0x000000100c697223 */ /* 0x000fe20000010069 */
[----:B------:R-:W-:-:S02]  /*0a60*/  HADD2.F32 R13, -RZ, R109.H0_H0 ;  /* 0x2000006dff0d7230 */ /* 0x000fc40000004100 */
[----:B------:R-:W-:Y:S01]  /*0a70*/  FMUL.FTZ R11, R159, R14 ;  /* 0x0000000e9f0b7220 */ /* 0x000fe20000410000 */
[--C-:B------:R-:W-:Y:S02]  /*0a80*/  HADD2.F32 R22, -RZ, R18.reuse.H0_H0 ;  /* 0x20000012ff167230 */ /* 0x100fe40000004100 */
[C---:B------:R-:W-:Y:S01]  /*0a90*/  FADD.FTZ R16, -R148.reuse, R143 ;  /* 0x0000008f94107221 */ /* 0x040fe20000010100 */
[----:B------:R-:W-:Y:S02]  /*0aa0*/  HADD2.F32 R24, -RZ, R18.H1_H1 ;  /* 0x30000012ff187230 */ /* 0x000fe40000004100 */
[----:B------:R-:W-:Y:S01]  /*0ab0*/  FADD.FTZ R18, -R148, R145 ;  /* 0x0000009194127221 */ /* 0x000fe20000010100 */
[----:B------:R-:W-:Y:S02]  /*0ac0*/  HADD2.F32 R20, -RZ, R17.H1_H1 ;  /* 0x30000011ff147230 */ /* 0x000fe40000004100 */
[----:B------:R-:W-:Y:S01]  /*0ad0*/  FMUL.FTZ R14, R13, R15 ;  /* 0x0000000f0d0e7220 */ /* 0x000fe20000410000 */
[----:B------:R-:W-:-:S02]  /*0ae0*/  HADD2.F32 R151, -RZ, R19.H0_H0 ;  /* 0x20000013ff977230 */ /* 0x000fc40000004100 */
[----:B------:R-:W-:Y:S01]  /*0af0*/  FADD.FTZ R74, R74, R15 ;  /* 0x0000000f4a4a7221 */ /* 0x000fe20000010000 */
[----:B------:R-:W-:Y:S02]  /*0b00*/  HADD2.F32 R146, -RZ, R19.H1_H1 ;  /* 0x30000013ff927230 */ /* 0x000fe40000004100 */
[----:B------:R-:W-:Y:S01]  /*0b10*/  FFMA.FTZ R106, R11, R15, R106 ;  /* 0x0000000f0b6a7223 */ /* 0x000fe2000001006a */
[----:B------:R-:W-:Y:S02]  /*0b20*/  HADD2.F32 R17, -RZ, R109.H1_H1 ;  /* 0x3000006dff117230 */ /* 0x000fe40000004100 */
[C---:B------:R-:W-:Y:S01]  /*0b30*/  FMUL.FTZ R16, R159.reuse, R16 ;  /* 0x000000109f107220 */ /* 0x040fe20000410000 */
[--C-:B------:R-:W-:Y:S02]  /*0b40*/  HADD2.F32 R19, -RZ, R110.reuse.H0_H0 ;  /* 0x2000006eff137230 */ /* 0x100fe40000004100 */
[----:B------:R-:W-:Y:S01]  /*0b50*/  FMUL.FTZ R15, R159, R18 ;  /* 0x000000129f0f7220 */ /* 0x000fe20000410000 */
[----:B------:R-:W-:Y:S01]  /*0b60*/  FADD.FTZ R75, R75, R20 ;  /* 0x000000144b4b7221 */ /* 0x000fe20000010000 */
[-C--:B------:R-:W-:Y:S01]  /*0b70*/  FMUL.FTZ R13, R17, R20.reuse ;  /* 0x00000014110d7220 */ /* 0x080fe20000410000 */
[----:B------:R-:W-:Y:S01]  /*0b80*/  FFMA.FTZ R107, R16, R20, R107 ;  /* 0x00000014106b7223 */ /* 0x000fe2000001006b */
[-C--:B------:R-:W-:Y:S01]  /*0b90*/  FMUL.FTZ R18, R19, R22.reuse ;  /* 0x0000001613127220 */ /* 0x080fe20000410000 */
[----:B------:R-:W-:Y:S01]  /*0ba0*/  FADD.FTZ R68, R68, R22 ;  /* 0x0000001644447221 */ /* 0x000fe20000010000 */
[----:B------:R-:W-:Y:S01]  /*0bb0*/  FFMA.FTZ R100, R15, R22, R100 ;  /* 0x000000160f647223 */ /* 0x000fe20000010064 */
[----:B------:R-:W-:Y:S01]  /*0bc0*/  FADD.FTZ R20, -R148, R147 ;  /* 0x0000009394147221 */ /* 0x000fe20000010100 */
[----:B------:R-:W-:Y:S01]  /*0bd0*/  FADD.FTZ R22, RZ, R10 ;  /* 0x0000000aff167221 */ /* 0x000fe20000010000 */
[----:B------:R-:W-:Y:S01]  /*0be0*/  FFMA.FTZ R19, R3, R10, RZ ;  /* 0x0000000a03137223 */ /* 0x000fe200000100ff */
[----:B------:R-:W-:-:S02]  /*0bf0*/  HADD2.F32 R17, -RZ, R110.H1_H1 ;  /* 0x3000006eff117230 */ /* 0x000fc40000004100 */
[----:B------:R-:W-:Y:S01]  /*0c00*/  FMUL.FTZ R20, R159, R20 ;  /* 0x000000149f147220 */ /* 0x000fe20000410000 */
[----:B------:R-:W-:Y:S01]  /*0c10*/  FADD.FTZ R21, R22, R9 ;  /* 0x0000000916157221 */ /* 0x000fe20000010000 */
[----:B------:R-:W-:Y:S01]  /*0c20*/  FFMA.FTZ R22, R12, R9, R19 ;  /* 0x000000090c167223 */ /* 0x000fe20000010013 */
[----:B------:R-:W-:Y:S01]  /*0c30*/  FADD.FTZ R69, R69, R24 ;  /* 0x0000001845457221 */ /* 0x000fe20000010000 */
[-C--:B------:R-:W-:Y:S01]  /*0c40*/  FMUL.FTZ R17, R17, R24.reuse ;  /* 0x0000001811117220 */ /* 0x080fe20000410000 */
[----:B------:R-:W-:Y:S01]  /*0c50*/  FFMA.FTZ R101, R20, R24, R101 ;  /* 0x0000001814657223 */ /* 0x000fe20000010065 */
[----:B------:R-:W-:Y:S01]  /*0c60*/  FADD.FTZ R24, R21, R14 ;  /* 0x0000000e15187221 */ /* 0x000fe20000010000 */
[----:B------:R-:W-:Y:S01]  /*0c70*/  FFMA.FTZ R141, R11, R14, R22 ;  /* 0x0000000e0b8d7223 */ /* 0x000fe20000010016 */
[----:B------:R-:W-:Y:S01]  /*0c80*/  FADD.FTZ R140, -R148, R149 ;  /* 0x00000095948c7221 */ /* 0x000fe20000010100 */
[----:B------:R-:W-:Y:S02]  /*0c90*/  HADD2.F32 R145, -RZ, R111.H1_H1 ;  /* 0x3000006fff917230 */ /* 0x000fe40000004100 */
[----:B------:R-:W-:Y:S01]  /*0ca0*/  FADD.FTZ R143, R24, R13 ;  /* 0x0000000d188f7221 */ /* 0x000fe20000010000 */
[----:B------:R-:W-:Y:S01]  /*0cb0*/  FFMA.FTZ R22, R16, R13, R141 ;  /* 0x0000000d10167223 */ /* 0x000fe2000001008d */
[----:B------:R-:W-:Y:S01]  /*0cc0*/  FMUL.FTZ R19, R142, R151 ;  /* 0x000000978e137220 */ /* 0x000fe20000410000 */
[----:B------:R-:W-:Y:S01]  /*0cd0*/  FMUL.FTZ R21, R159, R140 ;  /* 0x0000008c9f157220 */ /* 0x000fe20000410000 */
[----:B------:R-:W-:Y:S01]  /*0ce0*/  FADD.FTZ R24, R143, R18 ;  /* 0x000000128f187221 */ /* 0x000fe20000010000 */
[----:B------:R-:W-:Y:S01]  /*0cf0*/  FFMA.FTZ R141, R15, R18, R22 ;  /* 0x000000120f8d7223 */ /* 0x000fe20000010016 */
[----:B------:R-:W-:Y:S01]  /*0d00*/  FADD.FTZ R144, -R148, R153 ;  /* 0x0000009994907221 */ /* 0x000fe20000010100 */
[----:B------:R-:W-:Y:S01]  /*0d10*/  FADD.FTZ R70, R70, R151 ;  /* 0x0000009746467221 */ /* 0x000fe20000010000 */
[----:B------:R-:W-:Y:S01]  /*0d20*/  FADD.FTZ R140, R24, R17 ;  /* 0x00000011188c7221 */ /* 0x000fe20000010000 */
[----:B------:R-:W-:Y:S01]  /*0d30*/  FFMA.FTZ R142, R20, R17, R141 ;  /* 0x00000011148e7223 */ /* 0x000fe2000001008d */
[----:B------:R-:W-:Y:S01]  /*0d40*/  FFMA.FTZ R102, R21, R151, R102 ;  /* 0x0000009715667223 */ /* 0x000fe20000010066 */
[----:B------:R-:W-:Y:S01]  /*0d50*/  FMUL.FTZ R22, R145, R146 ;  /* 0x0000009291167220 */ /* 0x000fe20000410000 */
[----:B------:R-:W-:Y:S01]  /*0d60*/  FMUL.FTZ R24, R159, R144 ;  /* 0x000000909f187220 */ /* 0x000fe20000410000 */
[----:B------:R-:W-:Y:S01]  /*0d70*/  FADD.FTZ R151, R140, R19 ;  /* 0x000000138c977221 */ /* 0x000fe20000010000 */
[----:B------:R-:W-:Y:S01]  /*0d80*/  FFMA.FTZ R141, R21, R19, R142 ;  /* 0x00000013158d7223 */ /* 0x000fe2000001008e */
[----:B------:R-:W-:Y:S01]  /*0d90*/  FADD.FTZ R71, R71, R146 ;  /* 0x0000009247477221 */ /* 0x000fe20000010000 */
[----:B------:R-:W-:Y:S01]  /*0da0*/  FFMA.FTZ R103, R24, R146, R103 ;  /* 0x0000009218677223 */ /* 0x000fe20000010067 */
[----:B------:R-:W-:Y:S01]  /*0db0*/  IADD3 R149, PT, PT, R8, 0x100, RZ ;  /* 0x0000010008957810 */ /* 0x000fe20007ffe0ff */
[----:B------:R-:W-:Y:S01]  /*0dc0*/  FADD.FTZ R151, R151, R22 ;  /* 0x0000001697977221 */ /* 0x000fe20000010000 */
[----:B------:R-:W-:-:S07]  /*0dd0*/  FFMA.FTZ R150, R24, R22, R141 ;  /* 0x0000001618967223 */ /* 0x000fce000001008d */
.L_x_508:
[----:B--23--:R-:W-:Y:S05]  /*0de0*/  BSYNC.RECONVERGENT B0 ;  /* 0x0000000000007941 */ /* 0x00cfea0003800200 */
.L_x_507:
        /* <DEDUP_REMOVED lines=11> */
[----:B------:R-:W-:Y:S02]  /*0ea0*/  HADD2.F32 R25, -RZ, R120.H0_H0 ;  /* 0x20000078ff197230 */ /* 0x000fe40000004100 */
[----:B0-----:R-:W-:-:S05]  /*0eb0*/  @P2 IMAD.WIDE.U32 R26, R149, 0x10, R26 ;  /* 0x00000010951a2825 */ /* 0x001fca00078e001a */
[----:B------:R0:W5:Y:S01]  /*0ec0*/  @P2 LDG.E.128 R36, desc[UR8][R26.64] ;  /* 0x000000081a242981 */ /* 0x000162000c1e1d00 */
[----:B------:R-:W-:Y:S01]  /*0ed0*/  HADD2.F32 R158, -RZ, R123.H1_H1 ;  /* 0x3000007bff9e7230 */ /* 0x000fe20000004100 */
[----:B------:R-:W-:Y:S01]  /*0ee0*/  IADD3 R149, PT, PT, R149, 0x100, RZ ;  /* 0x0000010095957810 */ /* 0x000fe20007ffe0ff */
[----:B0-----:R-:W-:Y:S02]  /*0ef0*/  HADD2.F32 R27, -RZ, R120.H1_H1 ;  /* 0x30000078ff1b7230 */ /* 0x001fe40000004100 */
[--C-:B--2---:R-:W-:Y:S02]  /*0f00*/  HADD2.F32 R23, -RZ, R28.reuse.H0_H0 ;  /* 0x2000001cff177230 */ /* 0x104fe40000004100 */
[----:B------:R-:W-:Y:S02]  /*0f10*/  HADD2.F32 R141, -RZ, R28.H1_H1 ;  /* 0x3000001cff8d7230 */ /* 0x000fe40000004100 */
[--C-:B------:R-:W-:Y:S02]  /*0f20*/  HADD2.F32 R147, -RZ, R30.reuse.H0_H0 ;  /* 0x2000001eff937230 */ /* 0x100fe40000004100 */
[----:B------:R-:W-:Y:S01]  /*0f30*/  FADD.FTZ R26, -R148, R23 ;  /* 0x00000017941a7221 */ /* 0x000fe20000010100 */
[----:B------:R-:W-:-:S02]  /*0f40*/  HADD2.F32 R153, -RZ, R30.H1_H1 ;  /* 0x3000001eff997230 */ /* 0x000fc40000004100 */
[C---:B------:R-:W-:Y:S01]  /*0f50*/  FADD.FTZ R30, -R148.reuse, R141 ;  /* 0x0000008d941e7221 */ /* 0x040fe20000010100 */
[--C-:B---3--:R-:W-:Y:S02]  /*0f60*/  HADD2.F32 R28, -RZ, R32.reuse.H0_H0 ;  /* 0x20000020ff1c7230 */ /* 0x108fe40000004100 */
[----:B-----5:R-:W-:Y:S01]  /*0f70*/  FMUL.FTZ R23, R159, R26 ;  /* 0x0000001a9f177220 */ /* 0x020fe20000410000 */
[--C-:B------:R-:W-:Y:S02]  /*0f80*/  HADD2.F32 R143, -RZ, R29.reuse.H0_H0 ;  /* 0x2000001dff8f7230 */ /* 0x100fe40000004100 */
[----:B------:R-:W-:Y:S01]  /*0f90*/  FADD.FTZ R156, -R148, R153 ;  /* 0x00000099949c7221 */ /* 0x000fe20000010100 */
[----:B------:R-:W-:Y:S02]  /*0fa0*/  HADD2.F32 R32, -RZ, R32.H1_H1 ;  /* 0x30000020ff207230 */ /* 0x000fe40000004100 */
[-C--:B------:R-:W-:Y:S01]  /*0fb0*/  FMUL.FTZ R26, R25, R28.reuse ;  /* 0x0000001c191a7220 */ /* 0x080fe20000410000 */
[----:B------:R-:W-:Y:S01]  /*0fc0*/  FADD.FTZ R64, R64, R28 ;  /* 0x0000001c40407221 */ /* 0x000fe20000010000 */
[----:B------:R-:W-:Y:S01]  /*0fd0*/  FFMA.FTZ R96, R23, R28, R96 ;  /* 0x0000001c17607223 */ /* 0x000fe20000010060 */
[----:B------:R-:W-:-:S02]  /*0fe0*/  HADD2.F32 R145, -RZ, R29.H1_H1 ;  /* 0x3000001dff917230 */ /* 0x000fc40000004100 */
[----:B------:R-:W-:Y:S01]  /*0ff0*/  FMUL.FTZ R28, R159, R30 ;  /* 0x0000001e9f1c7220 */ /* 0x000fe20000410000 */
[----:B------:R-:W-:Y:S01]  /*1000*/  FADD.FTZ R30, -R148, R143 ;  /* 0x0000008f941e7221 */ /* 0x000fe20000010100 */
[-C--:B------:R-:W-:Y:S01]  /*1010*/  FMUL.FTZ R25, R27, R32.reuse ;  /* 0x000000201b197220 */ /* 0x080fe20000410000 */
[----:B------:R-:W-:Y:S01]  /*1020*/  FADD.FTZ R65, R65, R32 ;  /* 0x0000002041417221 */ /* 0x000fe20000010000 */
[----:B------:R-:W-:Y:S01]  /*1030*/  FFMA.FTZ R97, R28, R32, R97 ;  /* 0x000000201c617223 */ /* 0x000fe20000010061 */
[----:B------:R-:W-:Y:S01]  /*1040*/  FADD.FTZ R32, -R148, R145 ;  /* 0x0000009194207221 */ /* 0x000fe20000010100 */
[--C-:B------:R-:W-:Y:S02]  /*1050*/  HADD2.F32 R155, -RZ, R31.reuse.H0_H0 ;  /* 0x2000001fff9b7230 */ /* 0x100fe40000004100 */
[C---:B------:R-:W-:Y:S01]  /*1060*/  FMUL.FTZ R27, R159.reuse, R30 ;  /* 0x0000001e9f1b7220 */ /* 0x040fe20000410000 */
[----:B------:R-:W-:Y:S02]  /*1070*/  HADD2.F32 R187, -RZ, R31.H1_H1 ;  /* 0x3000001fffbb7230 */ /* 0x000fe40000004100 */
[----:B------:R-:W-:Y:S01]  /*1080*/  FMUL.FTZ R32, R159, R32 ;  /* 0x000000209f207220 */ /* 0x000fe20000410000 */
[----:B------:R-:W-:-:S02]  /*1090*/  HADD2.F32 R31, -RZ, R33.H0_H0 ;  /* 0x20000021ff1f7230 */ /* 0x000fc40000004100 */
[----:B------:R-:W-:Y:S01]  /*10a0*/  FMUL.FTZ R156, R159, R156 ;  /* 0x0000009c9f9c7220 */ /* 0x000fe20000410000 */
[----:B------:R-:W-:Y:S02]  /*10b0*/  HADD2.F32 R140, -RZ, R33.H1_H1 ;  /* 0x30000021ff8c7230 */ /* 0x000fe40000004100 */
[----:B------:R-:W-:Y:S01]  /*10c0*/  FADD.FTZ R160, -R148, R187 ;  /* 0x000000bb94a07221 */ /* 0x000fe20000010100 */
[----:B------:R-:W-:Y:S02]  /*10d0*/  HADD2.F32 R29, -RZ, R121.H0_H0 ;  /* 0x20000079ff1d7230 */ /* 0x000fe40000004100 */
[----:B------:R-:W-:Y:S01]  /*10e0*/  FADD.FTZ R66, R66, R31 ;  /* 0x0000001f42427221 */ /* 0x000fe20000010000 */
[--C-:B------:R-:W-:Y:S02]  /*10f0*/  HADD2.F32 R142, -RZ, R34.reuse.H0_H0 ;  /* 0x20000022ff8e7230 */ /* 0x100fe40000004100 */
[----:B------:R-:W-:Y:S01]  /*1100*/  FFMA.FTZ R98, R27, R31, R98 ;  /* 0x0000001f1b627223 */ /* 0x000fe20000010062 */
[----:B------:R-:W-:-:S02]  /*1110*/  HADD2.F32 R144, -RZ, R34.H1_H1 ;  /* 0x30000022ff907230 */ /* 0x000fc40000004100 */
[----:B------:R-:W-:Y:S01]  /*1120*/  FADD.FTZ R34, -R148, R147 ;  /* 0x0000009394227221 */ /* 0x000fe20000010100 */
[--C-:B------:R-:W-:Y:S02]  /*1130*/  HADD2.F32 R146, -RZ, R35.reuse.H0_H0 ;  /* 0x20000023ff927230 */ /* 0x100fe40000004100 */
[----:B------:R-:W-:Y:S01]  /*1140*/  FMUL.FTZ R30, R29, R31 ;  /* 0x0000001f1d1e7220 */ /* 0x000fe20000410000 */
[----:B------:R-:W-:Y:S02]  /*1150*/  HADD2.F32 R152, -RZ, R35.H1_H1 ;  /* 0x30000023ff987230 */ /* 0x000fe40000004100 */
[----:B------:R-:W-:Y:S01]  /*1160*/  FADD.FTZ R67, R67, R140 ;  /* 0x0000008c43437221 */ /* 0x000fe20000010000 */
[----:B------:R-:W-:Y:S02]  /*1170*/  HADD2.F32 R33, -RZ, R121.H1_H1 ;  /* 0x30000079ff217230 */ /* 0x000fe40000004100 */
[----:B------:R-:W-:Y:S01]  /*1180*/  FFMA.FTZ R99, R32, R140, R99 ;  /* 0x0000008c20637223 */ /* 0x000fe20000010063 */
[----:B------:R-:W-:-:S02]  /*1190*/  HADD2.F32 R35, -RZ, R122.H0_H0 ;  /* 0x2000007aff237230 */ /* 0x000fc40000004100 */
[----:B------:R-:W-:Y:S01]  /*11a0*/  FMUL.FTZ R31, R159, R34 ;  /* 0x000000229f1f7220 */ /* 0x000fe20000410000 */
[----:B------:R-:W-:Y:S01]  /*11b0*/  FADD.FTZ R60, R60, R142 ;  /* 0x0000008e3c3c7221 */ /* 0x000fe20000010000 */
[----:B------:R-:W-:Y:S01]  /*11c0*/  FMUL.FTZ R29, R33, R140 ;  /* 0x0000008c211d7220 */ /* 0x000fe20000410000 */
[----:B------:R-:W-:Y:S01]  /*11d0*/  FADD.FTZ R140, R151, R26 ;  /* 0x0000001a978c7221 */ /* 0x000fe20000010000 */
[----:B------:R-:W-:Y:S01]  /*11e0*/  FMUL.FTZ R34, R35, R142 ;  /* 0x0000008e23227220 */ /* 0x000fe20000410000 */
[----:B------:R-:W-:Y:S01]  /*11f0*/  FFMA.FTZ R35, R23, R26, R150 ;  /* 0x0000001a17237223 */ /* 0x000fe20000010096 */
[----:B------:R-:W-:Y:S01]  /*1200*/  FFMA.FTZ R92, R31, R142, R92 ;  /* 0x0000008e1f5c7223 */ /* 0x000fe2000001005c */
[----:B------:R-:W-:Y:S01]  /*1210*/  FADD.FTZ R141, R140, R25 ;  /* 0x000000198c8d7221 */ /* 0x000fe20000010000 */
[----:B------:R-:W-:Y:S02]  /*1220*/  HADD2.F32 R143, -RZ, R123.H0_H0 ;  /* 0x2000007bff8f7230 */ /* 0x000fe40000004100 */
[----:B------:R-:W-:Y:S01]  /*1230*/  FFMA.FTZ R140, R28, R25, R35 ;  /* 0x000000191c8c7223 */ /* 0x000fe20000010023 */
[----:B------:R-:W-:-:S02]  /*1240*/  HADD2.F32 R33, -RZ, R122.H1_H1 ;  /* 0x3000007aff217230 */ /* 0x000fc40000004100 */
[----:B------:R-:W-:Y:S01]  /*1250*/  FADD.FTZ R142, R141, R30 ;  /* 0x0000001e8d8e7221 */ /* 0x000fe20000010000 */
[----:B------:R-:W-:Y:S01]  /*1260*/  FADD.FTZ R61, R61, R144 ;  /* 0x000000903d3d7221 */ /* 0x000fe20000010000 */
[----:B------:R-:W-:Y:S01]  /*1270*/  FFMA.FTZ R141, R27, R30, R140 ;  /* 0x0000001e1b8d7223 */ /* 0x000fe2000001008c */
[----:B------:R-:W-:Y:S01]  /*1280*/  FMUL.FTZ R35, R143, R146 ;  /* 0x000000928f237220 */ /* 0x000fe20000410000 */
[----:B------:R-:W-:Y:S01]  /*1290*/  FADD.FTZ R143, R142, R29 ;  /* 0x0000001d8e8f7221 */ /* 0x000fe20000010000 */
[-C--:B------:R-:W-:Y:S01]  /*12a0*/  FMUL.FTZ R33, R33, R144.reuse ;  /* 0x0000009021217220 */ /* 0x080fe20000410000 */
[----:B------:R-:W-:Y:S01]  /*12b0*/  FFMA.FTZ R140, R32, R29, R141 ;  /* 0x0000001d208c7223 */ /* 0x000fe2000001008d */
[----:B------:R-:W-:Y:S01]  /*12c0*/  FFMA.FTZ R93, R156, R144, R93 ;  /* 0x000000909c5d7223 */ /* 0x000fe2000001005d */
[----:B------:R-:W-:Y:S01]  /*12d0*/  FADD.FTZ R144, -R148, R155 ;  /* 0x0000009b94907221 */ /* 0x000fe20000010100 */
[----:B------:R-:W-:Y:S01]  /*12e0*/  FADD.FTZ R142, R143, R34 ;  /* 0x000000228f8e7221 */ /* 0x000fe20000010000 */
[----:B------:R-:W-:Y:S01]  /*12f0*/  FFMA.FTZ R141, R31, R34, R140 ;  /* 0x000000221f8d7223 */ /* 0x000fe2000001008c */
[----:B------:R-:W-:Y:S01]  /*1300*/  FMUL.FTZ R158, R158, R152 ;  /* 0x000000989e9e7220 */ /* 0x000fe20000410000 */
[C---:B------:R-:W-:Y:S01]  /*1310*/  FMUL.FTZ R157, R159.reuse, R144 ;  /* 0x000000909f9d7220 */ /* 0x040fe20000410000 */
[----:B------:R-:W-:Y:S01]  /*1320*/  FADD.FTZ R142, R142, R33 ;  /* 0x000000218e8e7221 */ /* 0x000fe20000010000 */
[----:B------:R-:W-:Y:S01]  /*1330*/  FFMA.FTZ R140, R156, R33, R141 ;  /* 0x000000219c8c7223 */ /* 0x000fe2000001008d */
[----:B------:R-:W-:Y:S01]  /*1340*/  FMUL.FTZ R160, R159, R160 ;  /* 0x000000a09fa07220 */ /* 0x000fe20000410000 */
[----:B------:R-:W-:Y:S01]  /*1350*/  FADD.FTZ R62, R62, R146 ;  /* 0x000000923e3e7221 */ /* 0x000fe20000010000 */
[----:B------:R-:W-:Y:S01]  /*1360*/  FADD.FTZ R151, R142, R35 ;  /* 0x000000238e977221 */ /* 0x000fe20000010000 */
[C---:B------:R-:W-:Y:S01]  /*1370*/  FFMA.FTZ R141, R157.reuse, R35, R140 ;  /* 0x000000239d8d7223 */ /* 0x040fe2000001008c */
[----:B------:R-:W-:Y:S01]  /*1380*/  FFMA.FTZ R94, R157, R146, R94 ;  /* 0x000000929d5e7223 */ /* 0x000fe2000001005e */
[----:B------:R-:W-:Y:S01]  /*1390*/  FADD.FTZ R63, R63, R152 ;  /* 0x000000983f3f7221 */ /* 0x000fe20000010000 */
[C---:B------:R-:W-:Y:S01]  /*13a0*/  FFMA.FTZ R95, R160.reuse, R152, R95 ;  /* 0x00000098a05f7223 */ /* 0x040fe2000001005f */
[----:B------:R-:W-:Y:S01]  /*13b0*/  FADD.FTZ R151, R151, R158 ;  /* 0x0000009e97977221 */ /* 0x000fe20000010000 */
[----:B------:R-:W-:-:S07]  /*13c0*/  FFMA.FTZ R150, R160, R158, R141 ;  /* 0x0000009ea0967223 */ /* 0x000fce000001008d */
.L_x_510:
[----:B------:R-:W-:Y:S05]  /*13d0*/  BSYNC.RECONVERGENT B0 ;  /* 0x0000000000007941 */ /* 0x000fea0003800200 */
.L_x_509:
        /* <DEDUP_REMOVED lines=9> */
[----:B------:R-:W-:Y:S01]  /*1470*/  ISETP.NE.AND.EX P2, PT, RZ, UR13, PT, P2 ;  /* 0x0000000dff007c0c */ /* 0x000fe2000bf45320 */
[--C-:B------:R-:W-:Y:S02]  /*1480*/  HADD2.F32 R162, -RZ, R116.reuse.H0_H0 ;  /* 0x20000074ffa27230 */ /* 0x100fe40000004100 */
[----:B------:R-:W-:-:S10]  /*1490*/  HADD2.F32 R163, -RZ, R116.H1_H1 ;  /* 0x30000074ffa37230 */ /* 0x000fd40000004100 */
[----:B------:R-:W0:Y:S01]  /*14a0*/  @P2 LDC.64 R152, c[0x0][0x438] ;  /* 0x00010e00ff982b82 */ /* 0x000e220000000a00 */
[----:B------:R-:W-:Y:S02]  /*14b0*/  HADD2.F32 R166, -RZ, R117.H0_H0 ;  /* 0x20000075ffa67230 */ /* 0x000fe40000004100 */
[----:B------:R-:W-:Y:S02]  /*14c0*/  HADD2.F32 R170, -RZ, R118.H0_H0 ;  /* 0x20000076ffaa7230 */ /* 0x000fe40000004100 */
[----:B------:R-:W-:Y:S02]  /*14d0*/  HADD2.F32 R174, -RZ, R119.H1_H1 ;  /* 0x30000077ffae7230 */ /* 0x000fe40000004100 */
[----:B0-----:R-:W-:-:S05]  /*14e0*/  @P2 IMAD.WIDE.U32 R152, R149, 0x10, R152 ;  /* 0x0000001095982825 */ /* 0x001fca00078e0098 */
[----:B------:R0:W5:Y:S01]  /*14f0*/  @P2 LDG.E.128 R124, desc[UR8][R152.64] ;  /* 0x00000008987c2981 */ /* 0x000162000c1e1d00 */
[----:B------:R-:W-:Y:S01]  /*1500*/  IADD3 R149, PT, PT, R149, 0x100, RZ ;  /* 0x0000010095957810 */ /* 0x000fe20007ffe0ff */
[----:B--2---:R-:W-:Y:S02]  /*1510*/  HADD2.F32 R155, -RZ, R140.H0_H0 ;  /* 0x2000008cff9b7230 */ /* 0x004fe40000004100 */
[--C-:B------:R-:W-:Y:S02]  /*1520*/  HADD2.F32 R169, -RZ, R141.reuse.H1_H1 ;  /* 0x3000008dffa97230 */ /* 0x100fe40000004100 */
[--C-:B------:R-:W-:Y:S02]  /*1530*/  HADD2.F32 R171, -RZ, R142.reuse.H0_H0 ;  /* 0x2000008effab7230 */ /* 0x100fe40000004100 */
[----:B------:R-:W-:Y:S02]  /*1540*/  HADD2.F32 R173, -RZ, R142.H1_H1 ;  /* 0x3000008effad7230 */ /* 0x000fe40000004100 */
[----:B------:R-:W-:Y:S01]  /*1550*/  FADD.FTZ R142, -R148, R155 ;  /* 0x0000009b948e7221 */ /* 0x000fe20000010100 */
[----:B------:R-:W-:-:S02]  /*1560*/  HADD2.F32 R167, -RZ, R141.H0_H0 ;  /* 0x2000008dffa77230 */ /* 0x000fc40000004100 */
[C---:B------:R-:W-:Y:S01]  /*1570*/  FADD.FTZ R168, -R148.reuse, R169 ;  /* 0x000000a994a87221 */ /* 0x040fe20000010100 */
[----:B---3--:R-:W-:Y:S02]  /*1580*/  HADD2.F32 R141, -RZ, R144.H0_H0 ;  /* 0x20000090ff8d7230 */ /* 0x008fe40000004100 */
[C---:B-----5:R-:W-:Y:S01]  /*1590*/  FMUL.FTZ R161, R159.reuse, R142 ;  /* 0x0000008e9fa17220 */ /* 0x060fe20000410000 */
[----:B------:R-:W-:Y:S02]  /*15a0*/  HADD2.F32 R165, -RZ, R140.H1_H1 ;  /* 0x3000008cffa57230 */ /* 0x000fe40000004100 */
[----:B------:R-:W-:Y:S01]  /*15b0*/  FADD.FTZ R142, -R148, R167 ;  /* 0x000000a7948e7221 */ /* 0x000fe20000010100 */
[----:B------:R-:W-:Y:S02]  /*15c0*/  HADD2.F32 R140, -RZ, R145.H1_H1 ;  /* 0x30000091ff8c7230 */ /* 0x000fe40000004100 */
[----:B------:R-:W-:Y:S01]  /*15d0*/  FMUL.FTZ R168, R159, R168 ;  /* 0x000000a89fa87220 */ /* 0x000fe20000410000 */
[----:B------:R-:W-:-:S02]  /*15e0*/  HADD2.F32 R167, -RZ, R117.H1_H1 ;  /* 0x30000075ffa77230 */ /* 0x000fc40000004100 */
[----:B------:R-:W-:Y:S01]  /*15f0*/  FMUL.FTZ R162, R162, R141 ;  /* 0x0000008da2a27220 */ /* 0x000fe20000410000 */
[----:B------:R-:W-:Y:S02]  /*1600*/  HADD2.F32 R144, -RZ, R144.H1_H1 ;  /* 0x30000090ff907230 */ /* 0x000fe40000004100 */
[----:B------:R-:W-:Y:S01]  /*1610*/  FADD.FTZ R164, -R148, R165 ;  /* 0x000000a594a47221 */ /* 0x000fe20000010100 */
[--C-:B------:R-:W-:Y:S02]  /*1620*/  HADD2.F32 R175, -RZ, R143.reuse.H0_H0 ;  /* 0x2000008fffaf7230 */ /* 0x100fe40000004100 */
[----:B------:R-:W-:Y:S01]  /*1630*/  FMUL.FTZ R165, R159, R142 ;  /* 0x0000008e9fa57220 */ /* 0x000fe20000410000 */
[----:B------:R-:W-:Y:S02]  /*1640*/  HADD2.F32 R187, -RZ, R143.H1_H1 ;  /* 0x3000008fffbb7230 */ /* 0x000fe40000004100 */
[----:B------:R-:W-:Y:S01]  /*1650*/  FMUL.FTZ R167, R167, R140 ;  /* 0x0000008ca7a77220 */ /* 0x000fe20000410000 */
[----:B------:R-:W-:-:S02]  /*1660*/  HADD2.F32 R143, -RZ, R145.H0_H0 ;  /* 0x20000091ff8f7230 */ /* 0x000fc40000004100 */
[----:B------:R-:W-:Y:S01]  /*1670*/  FADD.FTZ R59, R59, R140 ;  /* 0x0000008c3b3b7221 */ /* 0x000fe20000010000 */
[----:B------:R-:W-:Y:S01]  /*1680*/  FFMA.FTZ R91, R168, R140, R91 ;  /* 0x0000008ca85b7223 */ /* 0x000fe2000001005b */
[----:B------:R-:W-:Y:S01]  /*1690*/  FADD.FTZ R56, R56, R141 ;  /* 0x0000008d38387221 */ /* 0x000fe20000010000 */
[----:B------:R-:W-:Y:S01]  /*16a0*/  FFMA.FTZ R88, R161, R141, R88 ;  /* 0x0000008da1587223 */ /* 0x000fe20000010058 */
[----:B------:R-:W-:Y:S01]  /*16b0*/  FMUL.FTZ R163, R163, R144 ;  /* 0x00000090a3a37220 */ /* 0x000fe20000410000 */
[----:B------:R-:W-:Y:S01]  /*16c0*/  FADD.FTZ R140, R151, R162 ;  /* 0x000000a2978c7221 */ /* 0x000fe20000010000 */
[----:B------:R-:W-:Y:S01]  /*16d0*/  FMUL.FTZ R164, R159, R164 ;  /* 0x000000a49fa47220 */ /* 0x000fe20000410000 */
[----:B------:R-:W-:Y:S01]  /*16e0*/  FFMA.FTZ R141, R161, R162, R150 ;  /* 0x000000a2a18d7223 */ /* 0x000fe20000010096 */
[-C--:B------:R-:W-:Y:S01]  /*16f0*/  FMUL.FTZ R166, R166, R143.reuse ;  /* 0x0000008fa6a67220 */ /* 0x080fe20000410000 */
[----:B------:R-:W-:Y:S01]  /*1700*/  FADD.FTZ R58, R58, R143 ;  /* 0x0000008f3a3a7221 */ /* 0x000fe20000010000 */
[----:B------:R-:W-:Y:S01]  /*1710*/  FFMA.FTZ R90, R165, R143, R90 ;  /* 0x0000008fa55a7223 */ /* 0x000fe2000001005a */
[----:B------:R-:W-:Y:S01]  /*1720*/  FADD.FTZ R142, -R148, R171 ;  /* 0x000000ab948e7221 */ /* 0x000fe20000010100 */
[----:B------:R-:W-:Y:S01]  /*1730*/  FADD.FTZ R143, R140, R163 ;  /* 0x000000a38c8f7221 */ /* 0x000fe20000010000 */
[----:B------:R-:W-:Y:S01]  /*1740*/  FFMA.FTZ R140, R164, R163, R141 ;  /* 0x000000a3a48c7223 */ /* 0x000fe2000001008d */
[----:B------:R-:W-:-:S02]  /*1750*/  HADD2.F32 R145, -RZ, R146.H0_H0 ;  /* 0x20000092ff917230 */ /* 0x000fc40000004100 */
[----:B------:R-:W-:Y:S01]  /*1760*/  FMUL.FTZ R169, R159, R142 ;  /* 0x0000008e9fa97220 */ /* 0x000fe20000410000 */
[----:B------:R-:W-:Y:S01]  /*1770*/  FADD.FTZ R142, R143, R166 ;  /* 0x000000a68f8e7221 */ /* 0x000fe20000010000 */
[----:B------:R-:W-:Y:S01]  /*1780*/  FFMA.FTZ R141, R165, R166, R140 ;  /* 0x000000a6a58d7223 */ /* 0x000fe2000001008c */
[----:B------:R-:W-:Y:S02]  /*1790*/  HADD2.F32 R146, -RZ, R146.H1_H1 ;  /* 0x30000092ff927230 */ /* 0x000fe40000004100 */
[----:B------:R-:W-:Y:S01]  /*17a0*/  FADD.FTZ R172, -R148, R173 ;  /* 0x000000ad94ac7221 */ /* 0x000fe20000010100 */
[----:B------:R-:W-:Y:S02]  /*17b0*/  HADD2.F32 R171, -RZ, R118.H1_H1 ;  /* 0x30000076ffab7230 */ /* 0x000fe40000004100 */
[----:B------:R-:W-:Y:S01]  /*17c0*/  FMUL.FTZ R170, R170, R145 ;  /* 0x00000091aaaa7220 */ /* 0x000fe20000410000 */
[----:B------:R-:W-:Y:S01]  /*17d0*/  FADD.FTZ R143, R142, R167 ;  /* 0x000000a78e8f7221 */ /* 0x000fe20000010000 */
[----:B------:R-:W-:Y:S01]  /*17e0*/  FFMA.FTZ R140, R168, R167, R141 ;  /* 0x000000a7a88c7223 */ /* 0x000fe2000001008d */
[----:B0-----:R-:W-:-:S02]  /*17f0*/  HADD2.F32 R152, -RZ, R147.H0_H0 ;  /* 0x20000093ff987230 */ /* 0x001fc40000004100 */
[----:B------:R-:W-:Y:S01]  /*1800*/  FADD.FTZ R57, R57, R144 ;  /* 0x0000009039397221 */ /* 0x000fe20000010000 */
[----:B------:R-:W-:Y:S01]  /*1810*/  FFMA.FTZ R89, R164, R144, R89 ;  /* 0x00000090a4597223 */ /* 0x000fe20000010059 */
[----:B------:R-:W-:Y:S02]  /*1820*/  HADD2.F32 R173, -RZ, R119.H0_H0 ;  /* 0x20000077ffad7230 */ /* 0x000fe40000004100 */
[----:B------:R-:W-:Y:S01]  /*1830*/  FMUL.FTZ R171, R171, R146 ;  /* 0x00000092abab7220 */ /* 0x000fe20000410000 */
[----:B------:R-:W-:Y:S01]  /*1840*/  FMUL.FTZ R172, R159, R172 ;  /* 0x000000ac9fac7220 */ /* 0x000fe20000410000 */
[C---:B------:R-:W-:Y:S01]  /*1850*/  FADD.FTZ R144, -R148.reuse, R175 ;  /* 0x000000af94907221 */ /* 0x040fe20000010100 */
[----:B------:R-:W-:Y:S01]  /*1860*/  FADD.FTZ R142, R143, R170 ;  /* 0x000000aa8f8e7221 */ /* 0x000fe20000010000 */
[----:B------:R-:W-:Y:S01]  /*1870*/  FFMA.FTZ R141, R169, R170, R140 ;  /* 0x000000aaa98d7223 */ /* 0x000fe2000001008c */
[----:B------:R-:W-:Y:S02]  /*1880*/  HADD2.F32 R147, -RZ, R147.H1_H1 ;  /* 0x30000093ff937230 */ /* 0x000fe40000004100 */
[----:B------:R-:W-:Y:S01]  /*1890*/  FMUL.FTZ R173, R173, R152 ;  /* 0x00000098adad7220 */ /* 0x000fe20000410000 */
[C---:B------:R-:W-:Y:S01]  /*18a0*/  FMUL.FTZ R175, R159.reuse, R144 ;  /* 0x000000909faf7220 */ /* 0x040fe20000410000 */
        /* <DEDUP_REMOVED lines=16> */
[----:B------:R-:W-:-:S07]  /*19b0*/  FFMA.FTZ R150, R176, R174, R141 ;  /* 0x000000aeb0967223 */ /* 0x000fce000001008d */
.L_x_512:
[----:B------:R-:W-:Y:S05]  /*19c0*/  BSYNC.RECONVERGENT B0 ;  /* 0x0000000000007941 */ /* 0x000fea0003800200 */
.L_x_511:
        /* <DEDUP_REMOVED lines=12> */
[----:B------:R-:W-:Y:S02]  /*1a90*/  HADD2.F32 R182, -RZ, R113.H0_H0 ;  /* 0x20000071ffb67230 */ /* 0x000fe40000004100 */
[----:B0-----:R-:W-:-:S05]  /*1aa0*/  @P2 IMAD.WIDE.U32 R152, R149, 0x10, R152 ;  /* 0x0000001095982825 */ /* 0x001fca00078e0098 */
[----:B------:R0:W5:Y:S01]  /*1ab0*/  @P2 LDG.E.128 R128, desc[UR8][R152.64] ;  /* 0x0000000898802981 */ /* 0x000162000c1e1d00 */
[--C-:B------:R-:W-:Y:S02]  /*1ac0*/  HADD2.F32 R188, -RZ, R114.reuse.H0_H0 ;  /* 0x20000072ffbc7230 */ /* 0x100fe40000004100 */
[----:B------:R-:W-:Y:S02]  /*1ad0*/  HADD2.F32 R189, -RZ, R114.H1_H1 ;  /* 0x30000072ffbd7230 */ /* 0x000fe40000004100 */
[--C-:B------:R-:W-:Y:S02]  /*1ae0*/  HADD2.F32 R191, -RZ, R115.reuse.H0_H0 ;  /* 0x20000073ffbf7230 */ /* 0x100fe40000004100 */
[----:B------:R-:W-:Y:S02]  /*1af0*/  HADD2.F32 R192, -RZ, R115.H1_H1 ;  /* 0x30000073ffc07230 */ /* 0x000fe40000004100 */
[--C-:B--2---:R-:W-:Y:S02]  /*1b00*/  HADD2.F32 R177, -RZ, R141.reuse.H0_H0 ;  /* 0x2000008dffb17230 */ /* 0x104fe40000004100 */
[----:B------:R-:W-:-:S02]  /*1b10*/  HADD2.F32 R141, -RZ, R141.H1_H1 ;  /* 0x3000008dff8d7230 */ /* 0x000fc40000004100 */
[----:B------:R-:W-:Y:S02]  /*1b20*/  HADD2.F32 R149, -RZ, R140.H0_H0 ;  /* 0x2000008cff957230 */ /* 0x000fe40000004100 */
[----:B------:R-:W-:Y:S02]  /*1b30*/  HADD2.F32 R179, -RZ, R142.H0_H0 ;  /* 0x2000008effb37230 */ /* 0x000fe40000004100 */
[C---:B------:R-:W-:Y:S01]  /*1b40*/  FADD.FTZ R184, -R148.reuse, R141 ;  /* 0x0000008d94b87221 */ /* 0x040fe20000010100 */
[----:B------:R-:W-:Y:S02]  /*1b50*/  HADD2.F32 R155, -RZ, R140.H1_H1 ;  /* 0x3000008cff9b7230 */ /* 0x000fe40000004100 */
[C---:B------:R-:W-:Y:S01]  /*1b60*/  FADD.FTZ R140, -R148.reuse, R149 ;  /* 0x00000095948c7221 */ /* 0x040fe20000010100 */
[----:B------:R-:W-:Y:S02]  /*1b70*/  HADD2.F32 R183, -RZ, R143.H0_H0 ;  /* 0x2000008fffb77230 */ /* 0x000fe40000004100 */
[----:B0-----:R-:W-:Y:S01]  /*1b80*/  FADD.FTZ R152, -R148, R179 ;  /* 0x000000b394987221 */ /* 0x001fe20000010100 */
[----:B---3--:R-:W-:-:S02]  /*1b90*/  HADD2.F32 R141, -RZ, R144.H0_H0 ;  /* 0x20000090ff8d7230 */ /* 0x008fc40000004100 */
[C---:B------:R-:W-:Y:S01]  /*1ba0*/  FADD.FTZ R180, -R148.reuse, R155 ;  /* 0x0000009b94b47221 */ /* 0x040fe20000010100 */
[----:B------:R-:W-:Y:S02]  /*1bb0*/  HADD2.F32 R143, -RZ, R143.H1_H1 ;  /* 0x3000008fff8f7230 */ /* 0x000fe40000004100 */
[C---:B------:R-:W-:Y:S01]  /*1bc0*/  FADD.FTZ R154, -R148.reuse, R183 ;  /* 0x000000b7949a7221 */ /* 0x040fe20000010100 */
[----:B------:R-:W-:Y:S02]  /*1bd0*/  HADD2.F32 R181, -RZ, R142.H1_H1 ;  /* 0x3000008effb57230 */ /* 0x000fe40000004100 */
[----:B------:R-:W-:Y:S01]  /*1be0*/  FADD.FTZ R142, -R148, R177 ;  /* 0x000000b1948e7221 */ /* 0x000fe20000010100 */
[----:B------:R-:W-:Y:S02]  /*1bf0*/  HADD2.F32 R144, -RZ, R144.H1_H1 ;  /* 0x30000090ff907230 */ /* 0x000fe40000004100 */
[----:B-----5:R-:W-:Y:S01]  /*1c00*/  FMUL.FTZ R177, R159, R140 ;  /* 0x0000008c9fb17220 */ /* 0x020fe20000410000 */
[----:B------:R-:W-:-:S02]  /*1c10*/  HADD2.F32 R179, -RZ, R112.H1_H1 ;  /* 0x30000070ffb37230 */ /* 0x000fc40000004100 */
[-C--:B------:R-:W-:Y:S01]  /*1c20*/  FMUL.FTZ R178, R178, R141.reuse ;  /* 0x0000008db2b27220 */ /* 0x080fe20000410000 */
[C---:B------:R-:W-:Y:S01]  /*1c30*/  FADD.FTZ R194, -R148.reuse, R143 ;  /* 0x0000008f94c27221 */ /* 0x040fe20000010100 */
[----:B------:R-:W-:Y:S01]  /*1c40*/  FADD.FTZ R190, -R148, R181 ;  /* 0x000000b594be7221 */ /* 0x000fe20000010100 */
[--C-:B------:R-:W-:Y:S02]  /*1c50*/  HADD2.F32 R143, -RZ, R145.reuse.H0_H0 ;  /* 0x20000091ff8f7230 */ /* 0x100fe40000004100 */
[----:B------:R-:W-:Y:S01]  /*1c60*/  FMUL.FTZ R181, R159, R142 ;  /* 0x0000008e9fb57220 */ /* 0x000fe20000410000 */
        /* <DEDUP_REMOVED lines=9> */
[----:B------:R-:W-:-:S02]  /*1d00*/  HADD2.F32 R148, -RZ, R145.H1_H1 ;  /* 0x30000091ff947230 */ /* 0x000fc40000004100 */
[----:B------:R-:W-:Y:S01]  /*1d10*/  FADD.FTZ R143, R140, R179 ;  /* 0x000000b38c8f7221 */ /* 0x000fe20000010000 */
[----:B------:R-:W-:Y:S02]  /*1d20*/  HADD2.F32 R183, -RZ, R113.H1_H1 ;  /* 0x30000071ffb77230 */ /* 0x000fe40000004100 */
[----:B------:R-:W-:Y:S01]  /*1d30*/  FFMA.FTZ R140, R180, R179, R141 ;  /* 0x000000b3b48c7223 */ /* 0x000fe2000001008d */
[--C-:B------:R-:W-:Y:S02]  /*1d40*/  HADD2.F32 R145, -RZ, R146.reuse.H0_H0 ;  /* 0x20000092ff917230 */ /* 0x100fe40000004100 */
[----:B------:R-:W-:Y:S01]  /*1d50*/  FMUL.FTZ R184, R159, R184 ;  /* 0x000000b89fb87220 */ /* 0x000fe20000410000 */
[----:B------:R-:W-:Y:S01]  /*1d60*/  FADD.FTZ R142, R143, R182 ;  /* 0x000000b68f8e7221 */ /* 0x000fe20000010000 */
[----:B------:R-:W-:Y:S01]  /*1d70*/  FMUL.FTZ R183, R183, R148 ;  /* 0x00000094b7b77220 */ /* 0x000fe20000410000 */
[----:B------:R-:W-:Y:S01]  /*1d80*/  FFMA.FTZ R141, R181, R182, R140 ;  /* 0x000000b6b58d7223 */ /* 0x000fe2000001008c */
[----:B------:R-:W-:-:S02]  /*1d90*/  HADD2.F32 R146, -RZ, R146.H1_H1 ;  /* 0x30000092ff927230 */ /* 0x000fc40000004100 */
[----:B------:R-:W-:Y:S01]  /*1da0*/  FMUL.FTZ R185, R159, R152 ;  /* 0x000000989fb97220 */ /* 0x000fe20000410000 */
[----:B------:R-:W-:Y:S01]  /*1db0*/  FMUL.FTZ R188, R188, R145 ;  /* 0x00000091bcbc7220 */ /* 0x000fe20000410000 */
[----:B------:R-:W-:Y:S01]  /*1dc0*/  FADD.FTZ R143, R142, R183 ;  /* 0x000000b78e8f7221 */ /* 0x000fe20000010000 */
[----:B------:R-:W-:Y:S01]  /*1dd0*/  FFMA.FTZ R140, R184, R183, R141 ;  /* 0x000000b7b88c7223 */ /* 0x000fe2000001008d */
[--C-:B------:R-:W-:Y:S02]  /*1de0*/  HADD2.F32 R149, -RZ, R147.reuse.H0_H0 ;  /* 0x20000093ff957230 */ /* 0x100fe40000004100 */
[----:B------:R-:W-:Y:S01]  /*1df0*/  FMUL.FTZ R189, R189, R146 ;  /* 0x00000092bdbd7220 */ /* 0x000fe20000410000 */
[----:B------:R-:W-:Y:S01]  /*1e00*/  FMUL.FTZ R190, R159, R190 ;  /* 0x000000be9fbe7220 */ /* 0x000fe20000410000 */
[----:B------:R-:W-:Y:S01]  /*1e10*/  FADD.FTZ R142, R143, R188 ;  /* 0x000000bc8f8e7221 */ /* 0x000fe20000010000 */
[----:B------:R-:W-:Y:S01]  /*1e20*/  FFMA.FTZ R141, R185, R188, R140 ;  /* 0x000000bcb98d7223 */ /* 0x000fe2000001008c */
[----:B------:R-:W-:-:S02]  /*1e30*/  HADD2.F32 R147, -RZ, R147.H1_H1 ;  /* 0x30000093ff937230 */ /* 0x000fc40000004100 */
[----:B------:R-:W-:Y:S01]  /*1e40*/  FMUL.FTZ R191, R191, R149 ;  /* 0x00000095bfbf7220 */ /* 0x000fe20000410000 */
[C---:B------:R-:W-:Y:S01]  /*1e50*/  FMUL.FTZ R193, R159.reuse, R154 ;  /* 0x0000009a9fc17220 */ /* 0x040fe20000410000 */
        /* <DEDUP_REMOVED lines=20> */
.L_x_514:
[----:B------:R-:W-:Y:S05]  /*1fa0*/  BSYNC.RECONVERGENT B0 ;  /* 0x0000000000007941 */ /* 0x000fea0003800200 */
.L_x_513:
        /* <DEDUP_REMOVED lines=59> */
[----:B------:R-:W-:Y:S01]  /*2360*/  FADD.FTZ R140, R151, R140 ;  /* 0x0000008c978c7221 */ /* 0x000fe20000010000 */
[----:B------:R-:W-:Y:S02]  /*2370*/  P2R R151, PR, RZ, 0x4 ;  /* 0x00000004ff977803 */ /* 0x000fe40000000000 */
[----:B------:R-:W-:Y:S01]  /*2380*/  ISETP.GE.U32.AND P2, PT, R4, 0x100, PT ;  /* 0x000001000400780c */ /* 0x000fe20003f46070 */
[----:B0-----:R-:W-:Y:S01]  /*2390*/  FADD.FTZ R195, R195, R152 ;  /* 0x00000098c3c37221 */ /* 0x001fe20000010000 */
[----:B------:R-:W-:Y:S01]  /*23a0*/  FADD.FTZ R140, R140, R153 ;  /* 0x000000998c8c7221 */ /* 0x000fe20000010000 */
[----:B------:R-:W-:Y:S02]  /*23b0*/  P2R R150, PR, RZ, 0x10 ;  /* 0x00000010ff967803 */ /* 0x000fe40000000000 */
[----:B------:R-:W-:Y:S01]  /*23c0*/  FADD.FTZ R154, R154, R195 ;  /* 0x000000c39a9a7221 */ /* 0x000fe20000010000 */
[----:B------:R-:W-:-:S03]  /*23d0*/  FADD.FTZ R140, R155, R140 ;  /* 0x0000008c9b8c7221 */ /* 0x000fc60000010000 */
[----:B------:R-:W-:Y:S01]  /*23e0*/  FMUL.FTZ R153, R154, UR14 ;  /* 0x0000000e9a997c20 */ /* 0x000fe20008410000 */
[----:B------:R-:W-:-:S04]  /*23f0*/  FMUL.FTZ R152, R140, UR14 ;  /* 0x0000000e8c987c20 */ /* 0x000fc80008410000 */
        /* <DEDUP_REMOVED lines=35> */
[----:B------:R-:W-:-:S02]  /*2630*/  F2FP.F16.F32.PACK_AB R140, R141, R140 ;  /* 0x0000008c8d8c723e */ /* 0x000fc400000000ff */
[----:B------:R-:W-:Y:S02]  /*2640*/  F2FP.F16.F32.PACK_AB R141, R143, R144 ;  /* 0x000000908f8d723e */ /* 0x000fe400000000ff */
[----:B------:R-:W-:Y:S02]  /*2650*/  F2FP.F16.F32.PACK_AB R142, R145, R142 ;  /* 0x0000008e918e723e */ /* 0x000fe400000000ff */
[----:B------:R-:W-:Y:S01]  /*2660*/  F2FP.F16.F32.PACK_AB R143, R147, R186 ;  /* 0x000000ba938f723e */ /* 0x000fe200000000ff */
[----:B------:R-:W-:Y:S06]  /*2670*/  BRA `(.L_x_520) ;  /* 0x0000001000587947 */ /* 0x000fec0003800000 */
.L_x_519:
        /* <DEDUP_REMOVED lines=33> */
.L_x_518:
        /* <DEDUP_REMOVED lines=36> */
.L_x_521:
        /* <DEDUP_REMOVED lines=37> */
.L_x_517:
        /* <DEDUP_REMOVED lines=9> */
[----:B------:R-:W-:Y:S01]  /*2db0*/  FFMA.FTZ R154, R21, R152, R153 ;  /* 0x00000098159a7223 */ /* 0x000fe20000010099 */
[----:B------:R-:W-:Y:S02]  /*2dc0*/  HADD2.F32 R146, -RZ, R43.H1_H1 ;  /* 0x3000002bff927230 */ /* 0x000fe40000004100 */
[----:B------:R-:W-:Y:S01]  /*2dd0*/  FADD.FTZ R147, R22, -R145 ;  /* 0x8000009116937221 */ /* 0x000fe20000010000 */
[--C-:B------:R-:W-:Y:S02]  /*2de0*/  HADD2.F32 R142, -RZ, R42.reuse.H1_H1 ;  /* 0x3000002aff8e7230 */ /* 0x100fe40000004100 */
[----:B------:R-:W-:Y:S01]  /*2df0*/  FADD.FTZ R145, R17, -R148 ;  /* 0x8000009411917221 */ /* 0x000fe20000010000 */
[----:B------:R-:W-:-:S02]  /*2e00*/  HADD2.F32 R140, -RZ, R42.H0_H0 ;  /* 0x2000002aff8c7230 */ /* 0x000fc40000004100 */
[----:B------:R-:W-:Y:S01]  /*2e10*/  FADD.FTZ R141, R18, -R141 ;  /* 0x8000008d128d7221 */ /* 0x000fe20000010000 */
[----:B------:R-:W-:Y:S01]  /*2e20*/  FADD.FTZ R143, R19, -R154 ;  /* 0x8000009a138f7221 */ /* 0x000fe20000010000 */
[----:B------:R-:W-:Y:S02]  /*2e30*/  HADD2.F32 R144, -RZ, R43.H0_H0 ;  /* 0x2000002bff907230 */ /* 0x000fe40000004100 */
[C---:B-----5:R-:W-:Y:S01]  /*2e40*/  FFMA.FTZ R154, R159.reuse, R147, R146 ;  /* 0x000000939f9a7223 */ /* 0x060fe20000010092 */
[C---:B------:R-:W-:Y:S01]  /*2e50*/  FFMA.FTZ R148, R159.reuse, R145, R142 ;  /* 0x000000919f947223 */ /* 0x040fe2000001008e */
[----:B------:R-:W-:Y:S01]  /*2e60*/  FFMA.FTZ R147, R159, R141, R140 ;  /* 0x0000008d9f937223 */ /* 0x000fe2000001008c */
[-CC-:B------:R-:W-:Y:S01]  /*2e70*/  FFMA.FTZ R145, R11, R152.reuse, R153.reuse ;  /* 0x000000980b917223 */ /* 0x180fe20000010099 */
[-CC-:B------:R-:W-:Y:S01]  /*2e80*/  FFMA.FTZ R141, R3, R152.reuse, R153.reuse ;  /* 0x00000098038d7223 */ /* 0x180fe20000010099 */
[-CC-:B------:R-:W-:Y:S01]  /*2e90*/  FFMA.FTZ R196, R16, R152.reuse, R153.reuse ;  /* 0x0000009810c47223 */ /* 0x180fe20000010099 */
[----:B------:R-:W-:Y:S01]  /*2ea0*/  FFMA.FTZ R186, R12, R152, R153 ;  /* 0x000000980cba7223 */ /* 0x000fe20000010099 */
[----:B------:R-:W-:Y:S01]  /*2eb0*/  FFMA.FTZ R143, R159, R143, R144 ;  /* 0x0000008f9f8f7223 */ /* 0x000fe20000010090 */
        /* <DEDUP_REMOVED lines=8> */
[C---:B------:R-:W-:Y:S01]  /*2f40*/  FFMA.FTZ R140, R159.reuse, R145, R140 ;  /* 0x000000919f8c7223 */ /* 0x040fe2000001008c */
[C---:B------:R-:W-:Y:S01]  /*2f50*/  FFMA.FTZ R141, R159.reuse, R155, R144 ;  /* 0x0000009b9f8d7223 */ /* 0x040fe20000010090 */
[C---:B------:R-:W-:Y:S01]  /*2f60*/  FFMA.FTZ R146, R159.reuse, R187, R146 ;  /* 0x000000bb9f927223 */ /* 0x040fe20000010092 */
[----:B------:R-:W-:Y:S01]  /*2f70*/  FFMA.FTZ R145, R159, R149, R142 ;  /* 0x000000959f917223 */ /* 0x000fe2000001008e */
[----:B------:R-:W-:-:S02]  /*2f80*/  F2FP.F16.F32.PACK_AB R143, R154, R143 ;  /* 0x0000008f9a8f723e */ /* 0x000fc400000000ff */
[----:B------:R-:W-:Y:S02]  /*2f90*/  F2FP.F16.F32.PACK_AB R142, R148, R147 ;  /* 0x00000093948e723e */ /* 0x000fe400000000ff */
[----:B------:R-:W-:Y:S02]  /*2fa0*/  F2FP.F16.F32.PACK_AB R141, R146, R141 ;  /* 0x0000008d928d723e */ /* 0x000fe400000000ff */
[----:B------:R-:W-:Y:S01]  /*2fb0*/  F2FP.F16.F32.PACK_AB R140, R145, R140 ;  /* 0x0000008c918c723e */ /* 0x000fe200000000ff */
[----:B------:R-:W-:Y:S06]  /*2fc0*/  BRA `(.L_x_520) ;  /* 0x0000000800047947 */ /* 0x000fec0003800000 */
.L_x_523:
[-CC-:B------:R-:W-:Y:S01]  /*2fd0*/  FFMA.FTZ R135, R11, R152.reuse, R153.reuse ;  /* 0x000000980b877223 */ /* 0x180fe20000010099 */
[-CC-:B------:R-:W-:Y:S01]  /*2fe0*/  FFMA.FTZ R133, R3, R152.reuse, R153.reuse ;  /* 0x0000009803857223 */ /* 0x180fe20000010099 */
[-CC-:B------:R-:W-:Y:S01]  /*2ff0*/  FFMA.FTZ R143, R15, R152.reuse, R153.reuse ;  /* 0x000000980f8f7223 */ /* 0x180fe20000010099 */
[----:B------:R-:W-:Y:S01]  /*3000*/  FFMA.FTZ R144, R21, R152, R153 ;  /* 0x0000009815907223 */ /* 0x000fe20000010099 */
[----:B------:R-:W-:Y:S02]  /*3010*/  HADD2.F32 R141, -RZ, R41.H0_H0 ;  /* 0x20000029ff8d7230 */ /* 0x000fe40000004100 */
[----:B------:R-:W-:Y:S01]  /*3020*/  FADD.FTZ R140, R14, -R135 ;  /* 0x800000870e8c7221 */ /* 0x000fe20000010000 */
[----:B------:R-:W-:Y:S02]  /*3030*/  HADD2.F32 R134, -RZ, R40.H0_H0 ;  /* 0x20000028ff867230 */ /* 0x000fe40000004100 */
[----:B------:R-:W-:Y:S01]  /*3040*/  FADD.FTZ R132, R10, -R133 ;  /* 0x800000850a847221 */ /* 0x000fe20000010000 */
[----:B------:R-:W-:-:S02]  /*3050*/  HADD2.F32 R145, -RZ, R42.H0_H0 ;  /* 0x2000002aff917230 */ /* 0x000fc40000004100 */
[----:B------:R-:W-:Y:S01]  /*3060*/  FADD.FTZ R142, R18, -R143 ;  /* 0x8000008f128e7221 */ /* 0x000fe20000010000 */
[----:B------:R-:W-:Y:S02]  /*3070*/  HADD2.F32 R147, -RZ, R43.H0_H0 ;  /* 0x2000002bff937230 */ /* 0x000fe40000004100 */
[----:B------:R-:W-:Y:S01]  /*3080*/  FADD.FTZ R144, R19, -R144 ;  /* 0x8000009013907221 */ /* 0x000fe20000010000 */
[C---:B-----5:R-:W-:Y:S01]  /*3090*/  FFMA.FTZ R141, R159.reuse, R140, R141 ;  /* 0x0000008c9f8d7223 */ /* 0x060fe2000001008d */
[C---:B------:R-:W-:Y:S01]  /*30a0*/  FFMA.FTZ R132, R159.reuse, R132, R134 ;  /* 0x000000849f847223 */ /* 0x040fe20000010086 */
[C---:B------:R-:W-:Y:S01]  /*30b0*/  FFMA.FTZ R142, R159.reuse, R142, R145 ;  /* 0x0000008e9f8e7223 */ /* 0x040fe20000010091 */
[----:B------:R-:W-:Y:S01]  /*30c0*/  FFMA.FTZ R147, R159, R144, R147 ;  /* 0x000000909f937223 */ /* 0x000fe20000010093 */
[-CC-:B------:R-:W-:Y:S01]  /*30d0*/  FFMA.FTZ R140, R16, R152.reuse, R153.reuse ;  /* 0x00000098108c7223 */ /* 0x180fe20000010099 */
[-CC-:B------:R-:W-:Y:S01]  /*30e0*/  FFMA.FTZ R134, R12, R152.reuse, R153.reuse ;  /* 0x000000980c867223 */ /* 0x180fe20000010099 */
[-CC-:B------:R-:W-:Y:S01]  /*30f0*/  FFMA.FTZ R145, R24, R152.reuse, R153.reuse ;  /* 0x0000009818917223 */ /* 0x180fe20000010099 */
[----:B------:R-:W-:Y:S01]  /*3100*/  FFMA.FTZ R144, R20, R152, R153 ;  /* 0x0000009814907223 */ /* 0x000fe20000010099 */
[----:B------:R-:W-:-:S02]  /*3110*/  HADD2.F32 R135, -RZ, R41.H1_H1 ;  /* 0x30000029ff877230 */ /* 0x000fc40000004100 */
[----:B------:R-:W-:Y:S01]  /*3120*/  FADD.FTZ R140, R13, -R140 ;  /* 0x8000008c0d8c7221 */ /* 0x000fe20000010000 */
[----:B------:R-:W-:Y:S02]  /*3130*/  HADD2.F32 R133, -RZ, R40.H1_H1 ;  /* 0x30000028ff857230 */ /* 0x000fe40000004100 */
        /* <DEDUP_REMOVED lines=8> */
[----:B------:R-:W-:-:S02]  /*31c0*/  FFMA.FTZ R133, R159, R134, R133 ;  /* 0x000000869f857223 */ /* 0x000fc40000010085 */
        /* <DEDUP_REMOVED lines=9> */
.L_x_522:
[----:B------:R-:W-:-:S04]  /*3260*/  UISETP.NE.U32.AND UP0, UPT, UR6, URZ, UPT ;  /* 0x000000ff0600728c */ /* 0x000fc8000bf05070 */
[----:B------:R-:W-:-:S09]  /*3270*/  UISETP.NE.AND.EX UP0, UPT, UR7, URZ, UPT, UP0 ;  /* 0x000000ff0700728c */ /* 0x000fd2000bf05300 */
[----:B------:R-:W-:Y:S05]  /*3280*/  BRA.U UP0, `(.L_x_524) ;  /* 0x0000000100a47547 */ /* 0x000fea000b800000 */
        /* <DEDUP_REMOVED lines=41> */
.L_x_524:
        /* <DEDUP_REMOVED lines=13> */
[----:B------:R-:W-:Y:S01]  /*35f0*/  FFMA.FTZ R139, R24, R152, R153 ;  /* 0x00000098188b7223 */ /* 0x000fe20000010099 */
[C---:B------:R-:W-:Y:S01]  /*3600*/  FFMA.FTZ R132, R159.reuse, R132, R134 ;  /* 0x000000849f847223 */ /* 0x040fe20000010086 */
[C---:B------:R-:W-:Y:S01]  /*3610*/  FFMA.FTZ R141, R159.reuse, R138, R141 ;  /* 0x0000008a9f8d7223 */ /* 0x040fe2000001008d */
[-CC-:B------:R-:W-:Y:S01]  /*3620*/  FFMA.FTZ R140, R20, R152.reuse, R153.reuse ;  /* 0x00000098148c7223 */ /* 0x180fe20000010099 */
[-CC-:B------:R-:W-:Y:S01]  /*3630*/  FFMA.FTZ R134, R12, R152.reuse, R153.reuse ;  /* 0x000000980c867223 */ /* 0x180fe20000010099 */
[----:B------:R-:W-:Y:S01]  /*3640*/  FFMA.FTZ R138, R16, R152, R153 ;  /* 0x00000098108a7223 */ /* 0x000fe20000010099 */
        /* <DEDUP_REMOVED lines=25> */
.L_x_520:
        /* <DEDUP_REMOVED lines=14> */
.L_x_516:
[----:B------:R-:W-:Y:S05]  /*38c0*/  BSYNC.RECONVERGENT B0 ;  /* 0x0000000000007941 */ /* 0x000fea0003800200 */
.L_x_515:
        /* <DEDUP_REMOVED lines=58> */
.L_x_529:
        /* <DEDUP_REMOVED lines=41> */
.L_x_528:
        /* <DEDUP_REMOVED lines=45> */
.L_x_531:
[-CC-:B------:R-:W-:Y:S01]  /*41d0*/  FFMA.FTZ R140, R157, R152.reuse, R153.reuse ;  /* 0x000000989d8c7223 */ /* 0x180fe20000010099 */
[-CC-:B------:R-:W-:Y:S01]  /*41e0*/  FFMA.FTZ R141, R31, R152.reuse, R153.reuse ;  /* 0x000000981f8d7223 */ /* 0x180fe20000010099 */
[-CC-:B------:R-:W-:Y:S01]  /*41f0*/  FFMA.FTZ R142, R156, R152.reuse, R153.reuse ;  /* 0x000000989c8e7223 */ /* 0x180fe20000010099 */
[--C-:B------:R-:W-:Y:S02]  /*4200*/  HADD2.F32 R143, -RZ, R38.reuse.H0_H0 ;  /* 0x20000026ff8f7230 */ /* 0x100fe40000004100 */
[----:B------:R-:W-:Y:S01]  /*4210*/  FADD.FTZ R144, R35, -R140 ;  /* 0x8000008c23907221 */ /* 0x000fe20000010000 */
[----:B------:R-:W-:Y:S01]  /*4220*/  FFMA.FTZ R147, R160, R152, R153 ;  /* 0x00000098a0937223 */ /* 0x000fe20000010099 */
[----:B------:R-:W-:Y:S02]  /*4230*/  HADD2.F32 R145, -RZ, R38.H1_H1 ;  /* 0x30000026ff917230 */ /* 0x000fe40000004100 */
[----:B------:R-:W-:Y:S01]  /*4240*/  FADD.FTZ R140, R34, -R141 ;  /* 0x8000008d228c7221 */ /* 0x000fe20000010000 */
[----:B------:R-:W-:Y:S01]  /*4250*/  FADD.FTZ R142, R33, -R142 ;  /* 0x8000008e218e7221 */ /* 0x000fe20000010000 */
[----:B------:R-:W-:-:S02]  /*4260*/  HADD2.F32 R146, -RZ, R39.H0_H0 ;  /* 0x20000027ff927230 */ /* 0x000fc40000004100 */
[----:B------:R-:W-:Y:S01]  /*4270*/  FADD.FTZ R148, R158, -R147 ;  /* 0x800000939e947221 */ /* 0x000fe20000010000 */
[----:B------:R-:W-:Y:S02]  /*4280*/  HADD2.F32 R149, -RZ, R39.H1_H1 ;  /* 0x30000027ff957230 */ /* 0x000fe40000004100 */
[C---:B-----5:R-:W-:Y:S01]  /*4290*/  FFMA.FTZ R154, R159.reuse, R140, R143 ;  /* 0x0000008c9f9a7223 */ /* 0x060fe2000001008f */
[----:B------:R-:W-:Y:S01]  /*42a0*/  FFMA.FTZ R155, R159, R142, R145 ;  /* 0x0000008e9f9b7223 */ /* 0x000fe20000010091 */
[-CC-:B------:R-:W-:Y:S01]  /*42b0*/  FFMA.FTZ R140, R32, R152.reuse, R153.reuse ;  /* 0x00000098208c7223 */ /* 0x180fe20000010099 */
[-CC-:B------:R-:W-:Y:S01]  /*42c0*/  FFMA.FTZ R147, R27, R152.reuse, R153.reuse ;  /* 0x000000981b937223 */ /* 0x180fe20000010099 */
[-CC-:B------:R-:W-:Y:S01]  /*42d0*/  FFMA.FTZ R141, R23, R152.reuse, R153.reuse ;  /* 0x00000098178d7223 */ /* 0x180fe20000010099 */
[----:B------:R-:W-:Y:S01]  /*42e0*/  FFMA.FTZ R142, R28, R152, R153 ;  /* 0x000000981c8e7223 */ /* 0x000fe20000010099 */
[C---:B------:R-:W-:Y:S01]  /*42f0*/  FFMA.FTZ R186, R159.reuse, R144, R146 ;  /* 0x000000909fba7223 */ /* 0x040fe20000010092 */
[----:B------:R-:W-:Y:S01]  /*4300*/  FFMA.FTZ R187, R159, R148, R149 ;  /* 0x000000949fbb7223 */ /* 0x000fe20000010095 */
[----:B------:R-:W-:-:S02]  /*4310*/  HADD2.F32 R146, -RZ, R37.H0_H0 ;  /* 0x20000025ff927230 */ /* 0x000fc40000004100 */
[----:B------:R-:W-:Y:S01]  /*4320*/  FADD.FTZ R148, R29, -R140 ;  /* 0x8000008c1d947221 */ /* 0x000fe20000010000 */
[----:B------:R-:W-:Y:S02]  /*4330*/  HADD2.F32 R149, -RZ, R37.H1_H1 ;  /* 0x30000025ff957230 */ /* 0x000fe40000004100 */
[----:B------:R-:W-:Y:S01]  /*4340*/  FADD.FTZ R144, R30, -R147 ;  /* 0x800000931e907221 */ /* 0x000fe20000010000 */
[--C-:B------:R-:W-:Y:S02]  /*4350*/  HADD2.F32 R143, -RZ, R36.reuse.H0_H0 ;  /* 0x20000024ff8f7230 */ /* 0x100fe40000004100 */
        /* <DEDUP_REMOVED lines=12> */
.L_x_527:
        /* <DEDUP_REMOVED lines=45> */
.L_x_533:
        /* <DEDUP_REMOVED lines=33> */
.L_x_532:
        /* <DEDUP_REMOVED lines=37> */
.L_x_534:
        /* <DEDUP_REMOVED lines=27> */
[----:B------:R-:W-:-:S07]  /*4d00*/  F2FP.F16.F32.PACK_AB R143, R147, R186 ;  /* 0x000000ba938f723e */ /* 0x000fce00000000ff */
.L_x_530:
        /* <DEDUP_REMOVED lines=10> */
.L_x_526:
[----:B------:R-:W-:Y:S05]  /*4db0*/  BSYNC.RECONVERGENT B0 ;  /* 0x0000000000007941 */ /* 0x000fea0003800200 */
.L_x_525:
        /* <DEDUP_REMOVED lines=58> */
.L_x_539:
        /* <DEDUP_REMOVED lines=41> */
.L_x_538:
        /* <DEDUP_REMOVED lines=45> */
.L_x_541:
        /* <DEDUP_REMOVED lines=37> */
.L_x_537:
        /* <DEDUP_REMOVED lines=45> */
.L_x_543:
        /* <DEDUP_REMOVED lines=33> */
.L_x_542:
        /* <DEDUP_REMOVED lines=37> */
.L_x_544:
        /* <DEDUP_REMOVED lines=28> */
.L_x_540:
        /* <DEDUP_REMOVED lines=10> */
.L_x_536:
[----:B------:R-:W-:Y:S05]  /*62a0*/  BSYNC.RECONVERGENT B0 ;  /* 0x0000000000007941 */ /* 0x000fea0003800200 */
.L_x_535:
        /* <DEDUP_REMOVED lines=15> */
[----:B------:R-:W-:Y:S02]  /*63a0*/  HADD2.F32 R134, -RZ, R128.H0_H0 ;  /* 0x20000080ff867230 */ /* 0x000fe40000004100 */
[-C--:B------:R-:W-:Y:S01]  /*63b0*/  FFMA.FTZ R139, R185, R152.reuse, R153 ;  /* 0x00000098b98b7223 */ /* 0x080fe20000010099 */
[----:B------:R-:W-:Y:S01]  /*63c0*/  FADD.FTZ R132, R178, -R133 ;  /* 0x80000085b2847221 */ /* 0x000fe20000010000 */
[-CC-:B------:R-:W-:Y:S01]  /*63d0*/  FFMA.FTZ R136, R180, R152.reuse, R153.reuse ;  /* 0x00000098b4887223 */ /* 0x180fe20000010099 */
[-CC-:B------:R-:W-:Y:S01]  /*63e0*/  FFMA.FTZ R140, R184, R152.reuse, R153.reuse ;  /* 0x00000098b88c7223 */ /* 0x180fe20000010099 */
[-CC-:B------:R-:W-:Y:S01]  /*63f0*/  FFMA.FTZ R144, R190, R152.reuse, R153.reuse ;  /* 0x00000098be907223 */ /* 0x180fe20000010099 */
[-CC-:B------:R-:W-:Y:S01]  /*6400*/  FFMA.FTZ R143, R194, R152.reuse, R153.reuse ;  /* 0x00000098c28f7223 */ /* 0x180fe20000010099 */
[----:B------:R-:W-:Y:S01]  /*6410*/  FFMA.FTZ R152, R193, R152, R153 ;  /* 0x00000098c1987223 */ /* 0x000fe20000010099 */
[----:B------:R-:W-:Y:S01]  /*6420*/  FADD.FTZ R138, R182, -R135 ;  /* 0x80000087b68a7221 */ /* 0x000fe20000010000 */
[----:B------:R-:W-:-:S02]  /*6430*/  HADD2.F32 R137, -RZ, R129.H0_H0 ;  /* 0x20000081ff897230 */ /* 0x000fc40000004100 */
[----:B------:R-:W-:Y:S01]  /*6440*/  FADD.FTZ R142, R188, -R139 ;  /* 0x8000008bbc8e7221 */ /* 0x000fe20000010000 */
[----:B-----5:R-:W-:Y:S01]  /*6450*/  FFMA.FTZ R132, R159, R132, R134 ;  /* 0x000000849f847223 */ /* 0x020fe20000010086 */
[----:B------:R-:W-:Y:S02]  /*6460*/  HADD2.F32 R135, -RZ, R129.H1_H1 ;  /* 0x30000081ff877230 */ /* 0x000fe40000004100 */
[----:B------:R-:W-:Y:S01]  /*6470*/  FADD.FTZ R140, R183, -R140 ;  /* 0x8000008cb78c7221 */ /* 0x000fe20000010000 */
[----:B------:R-:W-:Y:S02]  /*6480*/  HADD2.F32 R141, -RZ, R130.H0_H0 ;  /* 0x20000082ff8d7230 */ /* 0x000fe40000004100 */
[----:B------:R-:W-:Y:S01]  /*6490*/  FADD.FTZ R146, R192, -R143 ;  /* 0x8000008fc0927221 */ /* 0x000fe20000010000 */
[----:B------:R-:W-:Y:S02]  /*64a0*/  HADD2.F32 R145, -RZ, R131.H1_H1 ;  /* 0x30000083ff917230 */ /* 0x000fe40000004100 */
[----:B------:R-:W-:Y:S01]  /*64b0*/  FADD.FTZ R152, R191, -R152 ;  /* 0x80000098bf987221 */ /* 0x000fe20000010000 */
[----:B------:R-:W-:-:S02]  /*64c0*/  HADD2.F32 R133, -RZ, R128.H1_H1 ;  /* 0x30000080ff857230 */ /* 0x000fc40000004100 */
[----:B------:R-:W-:Y:S01]  /*64d0*/  FADD.FTZ R144, R189, -R144 ;  /* 0x80000090bd907221 */ /* 0x000fe20000010000 */
[----:B------:R-:W-:Y:S02]  /*64e0*/  HADD2.F32 R139, -RZ, R130.H1_H1 ;  /* 0x30000082ff8b7230 */ /* 0x000fe40000004100 */
[----:B------:R-:W-:Y:S01]  /*64f0*/  FADD.FTZ R136, R179, -R136 ;  /* 0x80000088b3887221 */ /* 0x000fe20000010000 */
[----:B------:R-:W-:Y:S02]  /*6500*/  HADD2.F32 R134, -RZ, R131.H0_H0 ;  /* 0x20000083ff867230 */ /* 0x000fe40000004100 */
[C---:B------:R-:W-:Y:S01]  /*6510*/  FFMA.FTZ R137, R159.reuse, R138, R137 ;  /* 0x0000008a9f897223 */ /* 0x040fe20000010089 */
[C---:B------:R-:W-:Y:S01]  /*6520*/  FFMA.FTZ R140, R159.reuse, R140, R135 ;  /* 0x0000008c9f8c7223 */ /* 0x040fe20000010087 */
[C---:B------:R-:W-:Y:S01]  /*6530*/  FFMA.FTZ R142, R159.reuse, R142, R141 ;  /* 0x0000008e9f8e7223 */ /* 0x040fe2000001008d */
[C---:B------:R-:W-:Y:S01]  /*6540*/  FFMA.FTZ R143, R159.reuse, R146, R145 ;  /* 0x000000929f8f7223 */ /* 0x040fe20000010091 */
[C---:B------:R-:W-:Y:S01]  /*6550*/  FFMA.FTZ R134, R159.reuse, R152, R134 ;  /* 0x000000989f867223 */ /* 0x040fe20000010086 */
[C---:B------:R-:W-:Y:S01]  /*6560*/  FFMA.FTZ R139, R159.reuse, R144, R139 ;  /* 0x000000909f8b7223 */ /* 0x040fe2000001008b */
[----:B------:R-:W-:Y:S01]  /*6570*/  FFMA.FTZ R133, R159, R136, R133 ;  /* 0x000000889f857223 */ /* 0x000fe20000010085 */
        /* <DEDUP_REMOVED lines=13> */
.L_x_549:
[-CC-:B0--34-:R-:W-:Y:S01]  /*6650*/  FFMA.FTZ R137, R177, R152.reuse, R153.reuse ;  /* 0x00000098b1897223 */ /* 0x199fe20000010099 */
[----:B------:R-:W-:Y:S02]  /*6660*/  HADD2.F32 R138, -RZ, R128.H0_H0 ;  /* 0x20000080ff8a7230 */ /* 0x000fe40000004100 */
[-CC-:B------:R-:W-:Y:S01]  /*6670*/  FFMA.FTZ R139, R181, R152.reuse, R153.reuse ;  /* 0x00000098b58b7223 */ /* 0x180fe20000010099 */
[-C--:B------:R-:W-:Y:S01]  /*6680*/  FFMA.FTZ R143, R185, R152.reuse, R153 ;  /* 0x00000098b98f7223 */ /* 0x080fe20000010099 */
[----:B------:R-:W-:Y:S01]  /*6690*/  FADD.FTZ R136, R178, -R137 ;  /* 0x80000089b2887221 */ /* 0x000fe20000010000 */
[-CC-:B------:R-:W-:Y:S01]  /*66a0*/  FFMA.FTZ R140, R180, R152.reuse, R153.reuse ;  /* 0x00000098b48c7223 */ /* 0x180fe20000010099 */
[-CC-:B------:R-:W-:Y:S01]  /*66b0*/  FFMA.FTZ R144, R184, R152.reuse, R153.reuse ;  /* 0x00000098b8907223 */ /* 0x180fe20000010099 */
[-CC-:B------:R-:W-:Y:S01]  /*66c0*/  FFMA.FTZ R148, R190, R152.reuse, R153.reuse ;  /* 0x00000098be947223 */ /* 0x180fe20000010099 */
[-CC-:B------:R-:W-:Y:S01]  /*66d0*/  FFMA.FTZ R147, R194, R152.reuse, R153.reuse ;  /* 0x00000098c2937223 */ /* 0x180fe20000010099 */
[----:B------:R-:W-:Y:S01]  /*66e0*/  FFMA.FTZ R152, R193, R152, R153 ;  /* 0x00000098c1987223 */ /* 0x000fe20000010099 */
[----:B------:R-:W-:-:S02]  /*66f0*/  HADD2.F32 R141, -RZ, R129.H0_H0 ;  /* 0x20000081ff8d7230 */ /* 0x000fc40000004100 */
[----:B------:R-:W-:Y:S01]  /*6700*/  FADD.FTZ R142, R182, -R139 ;  /* 0x8000008bb68e7221 */ /* 0x000fe20000010000 */
[----:B------:R-:W-:Y:S02]  /*6710*/  HADD2.F32 R145, -RZ, R130.H0_H0 ;  /* 0x20000082ff917230 */ /* 0x000fe40000004100 */
[----:B------:R-:W-:Y:S01]  /*6720*/  FADD.FTZ R146, R188, -R143 ;  /* 0x8000008fbc927221 */ /* 0x000fe20000010000 */
[----:B-----5:R-:W-:Y:S01]  /*6730*/  FFMA.FTZ R136, R159, R136, R138 ;  /* 0x000000889f887223 */ /* 0x020fe2000001008a */
        /* <DEDUP_REMOVED lines=9> */
[----:B------:R-:W-:Y:S01]  /*67d0*/  FADD.FTZ R140, R179, -R140 ;  /* 0x8000008cb38c7221 */ /* 0x000fe20000010000 */
[C---:B------:R-:W-:Y:S01]  /*67e0*/  FFMA.FTZ R141, R159.reuse, R142, R141 ;  /* 0x0000008e9f8d7223 */ /* 0x040fe2000001008d */
[C---:B------:R-:W-:Y:S01]  /*67f0*/  FFMA.FTZ R142, R159.reuse, R146, R145 ;  /* 0x000000929f8e7223 */ /* 0x040fe20000010091 */
[C---:B------:R-:W-:Y:S01]  /*6800*/  FFMA.FTZ R149, R159.reuse, R154, R149 ;  /* 0x0000009a9f957223 */ /* 0x040fe20000010095 */
        /* <DEDUP_REMOVED lines=13> */
.L_x_548:
[----:B0--34-:R-:W0:Y:S02]  /*68e0*/  LDC.64 R140, c[0x0][0x470] ;  /* 0x00011c00ff8c7b82 */ /* 0x019e240000000a00 */
[----:B0-----:R-:W-:-:S04]  /*68f0*/  ISETP.NE.U32.AND P5, PT, R140, RZ, PT ;  /* 0x000000ff8c00720c */ /* 0x001fc80003fa5070 */
[----:B------:R-:W-:-:S13]  /*6900*/  ISETP.NE.AND.EX P5, PT, R141, RZ, PT, P5 ;  /* 0x000000ff8d00720c */ /* 0x000fda0003fa5350 */
[----:B------:R-:W-:Y:S05]  /*6910*/  @!P5 BRA `(.L_x_551) ;  /* 0x0000000000a4d947 */ /* 0x000fea0003800000 */
[-CC-:B------:R-:W-:Y:S01]  /*6920*/  FFMA.FTZ R133, R177, R152.reuse, R153.reuse ;  /* 0x00000098b1857223 */ /* 0x180fe20000010099 */
        /* <DEDUP_REMOVED lines=40> */
.L_x_551:
        /* <DEDUP_REMOVED lines=8> */
[--C-:B------:R-:W-:Y:S02]  /*6c30*/  HADD2.F32 R154, -RZ, R131.reuse.H1_H1 ;  /* 0x30000083ff9a7230 */ /* 0x100fe40000004100 */
[----:B------:R-:W-:Y:S01]  /*6c40*/  FADD.FTZ R148, R192, -R155 ;  /* 0x8000009bc0947221 */ /* 0x000fe20000010000 */
[----:B------:R-:W-:-:S02]  /*6c50*/  HADD2.F32 R153, -RZ, R131.H0_H0 ;  /* 0x20000083ff997230 */ /* 0x000fc40000004100 */
[----:B------:R-:W-:Y:S01]  /*6c60*/  FADD.FTZ R146, R191, -R142 ;  /* 0x8000008ebf927221 */ /* 0x000fe20000010000 */
[--C-:B------:R-:W-:Y:S02]  /*6c70*/  HADD2.F32 R145, -RZ, R130.reuse.H0_H0 ;  /* 0x20000082ff917230 */ /* 0x100fe40000004100 */
[----:B------:R-:W-:Y:S01]  /*6c80*/  FADD.FTZ R142, R188, -R143 ;  /* 0x8000008fbc8e7221 */ /* 0x000fe20000010000 */
[----:B------:R-:W-:Y:S02]  /*6c90*/  HADD2.F32 R149, -RZ, R130.H1_H1 ;  /* 0x30000082ff957230 */ /* 0x000fe40000004100 */
[----:B------:R-:W-:Y:S01]  /*6ca0*/  FADD.FTZ R144, R189, -R144 ;  /* 0x80000090bd907221 */ /* 0x000fe20000010000 */
[C---:B-----5:R-:W-:Y:S01]  /*6cb0*/  FFMA.FTZ R155, R159.reuse, R148, R154 ;  /* 0x000000949f9b7223 */ /* 0x060fe2000001009a */
[C---:B------:R-:W-:Y:S01]  /*6cc0*/  FFMA.FTZ R154, R159.reuse, R146, R153 ;  /* 0x000000929f9a7223 */ /* 0x040fe20000010099 */
        /* <DEDUP_REMOVED lines=19> */
.L_x_547:
        /* <DEDUP_REMOVED lines=45> */
.L_x_553:
        /* <DEDUP_REMOVED lines=33> */
.L_x_552:
        /* <DEDUP_REMOVED lines=37> */
.L_x_554:
        /* <DEDUP_REMOVED lines=28> */
.L_x_550:
        /* <DEDUP_REMOVED lines=9> */
.L_x_546:
[----:B------:R-:W-:Y:S05]  /*7780*/  BSYNC.RECONVERGENT B0 ;  /* 0x0000000000007941 */ /* 0x000fea0003800200 */
.L_x_545:
[----:B------:R-:W-:Y:S02]  /*7790*/  ISETP.NE.AND P4, PT, R151, RZ, PT ;  /* 0x000000ff9700720c */ /* 0x000fe40003f85270 */
[----:B------:R-:W-:-:S11]  /*77a0*/  PLOP3.LUT P3, PT, P3, PT, PT, 0x8, 0x80 ;  /* 0x000000000080781c */ /* 0x000fd60001f6e170 */
[----:B------:R-:W-:Y:S05]  /*77b0*/  @!P4 BRA `(.L_x_555) ;  /* 0xffffff8c00c4c947 */ /* 0x000fea000383ffff */
.L_x_506:
[----:B------:R-:W-:Y:S01]  /*77c0*/  ISETP.NE.AND P4, PT, R6, RZ, PT ;  /* 0x000000ff0600720c */ /* 0x000fe20003f85270 */
[----:B------:R-:W1:Y:S01]  /*77d0*/  LDC.64 R4, c[0x0][0x440] ;  /* 0x00011000ff047b82 */ /* 0x000e620000000a00 */
[----:B------:R-:W-:-:S05]  /*77e0*/  IMAD R3, R2, UR10, RZ ;  /* 0x0000000a02037c24 */ /* 0x000fca000f8e02ff */
        /* <DEDUP_REMOVED lines=37> */
.L_x_556:
        /* <DEDUP_REMOVED lines=12> */
.L_x_4810:


//--------------------- .text._ZN10layer_norm31ln_parallel_residual_bwd_kernelINS_13Kernel_traitsI6__halfS2_S2_S2_fjLj8192ELj1ELj1ELj8ELj16ENS_18Kernel_traits_baseILj8192ES2_S2_S2_S2_fjLj256EEEEELb0ELb1ELb1EEEvNS_9BwdParamsE --------------------------
	.section	.text._ZN10layer_norm31ln_parallel_residual_bwd_kernelINS_13Kernel_traitsI6__halfS2_S2_S2_fjLj8192ELj1ELj1ELj8ELj16ENS_18Kernel_traits_baseILj8192ES2_S2_S2_S2_fjLj256EEEEELb0ELb1ELb1EEEvNS_9BwdParamsE,"ax",@progbits
	.align	128
        .global         _ZN10layer_norm31ln_parallel_residual_bwd_kernelINS_13Kernel_traitsI6__halfS2_S2_S2_fjLj8192ELj1ELj1ELj8ELj16ENS_18Kernel_traits_baseILj8192ES2_S2_S2_S2_fjLj256EEEEELb0ELb1ELb1EEEvNS_9BwdParamsE
        .type           _ZN10layer_norm31ln_parallel_residual_bwd_kernelINS_13Kernel_traitsI6__halfS2_S2_S2_fjLj8192ELj1ELj1ELj8ELj16ENS_18Kernel_traits_baseILj8192ES2_S2_S2_S2_fjLj256EEEEELb0ELb1ELb1EEEvNS_9BwdParamsE,@function
        .size           _ZN10layer_norm31ln_parallel_residual_bwd_kernelINS_13Kernel_traitsI6__halfS2_S2_S2_fjLj8192ELj1ELj1ELj8ELj16ENS_18Kernel_traits_baseILj8192ES2_S2_S2_S2_fjLj256EEEEELb0ELb1ELb1EEEvNS_9BwdParamsE,(.L_x_4811 - _ZN10layer_norm31ln_parallel_residual_bwd_kernelINS_13Kernel_traitsI6__halfS2_S2_S2_fjLj8192ELj1ELj1ELj8ELj16ENS_18Kernel_traits_baseILj8192ES2_S2_S2_S2_fjLj256EEEEELb0ELb1ELb1EEEvNS_9BwdParamsE)
        .other          _ZN10layer_norm31ln_parallel_residual_bwd_kernelINS_13Kernel_traitsI6__halfS2_S2_S2_fjLj8192ELj1ELj1ELj8ELj16ENS_18Kernel_traits_baseILj8192ES2_S2_S2_S2_fjLj256EEEEELb0ELb1ELb1EEEvNS_9BwdParamsE,@"STO_CUDA_ENTRY STV_DEFAULT"
_ZN10layer_norm31ln_parallel_residual_bwd_kernelINS_13Kernel_traitsI6__halfS2_S2_S2_fjLj8192ELj1ELj1ELj8ELj16ENS_18Kernel_traits_baseILj8192ES2_S2_S2_S2_fjLj256EEEEELb0ELb1ELb1EEEvNS_9BwdParamsE:
.text._ZN10layer_norm31ln_parallel_residual_bwd_kernelINS_13Kernel_traitsI6__halfS2_S2_S2_fjLj8192ELj1ELj1ELj8ELj16ENS_18Kernel_traits_baseILj8192ES2_S2_S2_S2_fjLj256EEEEELb0ELb1ELb1EEEvNS_9BwdParamsE:
        /* <DEDUP_REMOVED lines=86> */
[----:B------:R-:W-:-:S02]  /*0560*/  PLOP3.LUT P4, PT, PT, PT, UP1, 0x80, 0x8 ;  /* 0x000000000008781c */ /* 0x000fc40003f8f018 */
[----:B------:R-:W-:Y:S01]  /*0570*/  PLOP3.LUT P2, PT, PT, PT, UP0, 0x80, 0x8 ;  /* 0x000000000008781c */ /* 0x000fe20003f4f008 */
[----:B------:R-:W1:Y:S01]  /*0580*/  LDCU UR13, c[0x0][0x400] ;  /* 0x00008000ff0d77ac */ /* 0x000e620008000800 */
[----:B------:R-:W-:Y:S01]  /*0590*/  MOV R163, UR10 ;  /* 0x0000000a00a37c02 */ /* 0x000fe20008000f00 */
[----:B------:R-:W2:Y:S01]  /*05a0*/  LDCU.64 UR6, c[0x0][0x470] ;  /* 0x00008e00ff0677ac */ /* 0x000ea20008000a00 */
[----:B------:R-:W3:Y:S01]  /*05b0*/  LDCU.64 UR4, c[0x0][0x478] ;  /* 0x00008f00ff0477ac */ /* 0x000ee20008000a00 */
[--C-:B----4-:R-:W-:Y:S02]  /*05c0*/  HADD2.F32 R127, -RZ, R16.reuse.H0_H0 ;  /* 0x20000010ff7f7230 */ /* 0x110fe40000004100 */
[----:B------:R-:W-:Y:S02]  /*05d0*/  HADD2.F32 R128, -RZ, R16.H1_H1 ;  /* 0x30000010ff807230 */ /* 0x000fe40000004100 */
[--C-:B------:R-:W-:Y:S02]  /*05e0*/  HADD2.F32 R129, -RZ, R17.reuse.H0_H0 ;  /* 0x20000011ff817230 */ /* 0x100fe40000004100 */
[----:B------:R-:W-:-:S02]  /*05f0*/  HADD2.F32 R130, -RZ, R17.H1_H1 ;  /* 0x30000011ff827230 */ /* 0x000fc40000004100 */
[--C-:B------:R-:W-:Y:S02]  /*0600*/  HADD2.F32 R131, -RZ, R18.reuse.H0_H0 ;  /* 0x20000012ff837230 */ /* 0x100fe40000004100 */
[----:B------:R-:W-:Y:S02]  /*0610*/  HADD2.F32 R132, -RZ, R18.H1_H1 ;  /* 0x30000012ff847230 */ /* 0x000fe40000004100 */
[--C-:B------:R-:W-:Y:S02]  /*0620*/  HADD2.F32 R133, -RZ, R19.reuse.H0_H0 ;  /* 0x20000013ff857230 */ /* 0x100fe40000004100 */
[----:B------:R-:W-:Y:S02]  /*0630*/  HADD2.F32 R134, -RZ, R19.H1_H1 ;  /* 0x30000013ff867230 */ /* 0x000fe40000004100 */
[--C-:B-----5:R-:W-:Y:S02]  /*0640*/  HADD2.F32 R135, -RZ, R12.reuse.H0_H0 ;  /* 0x2000000cff877230 */ /* 0x120fe40000004100 */
[----:B------:R-:W-:-:S02]  /*0650*/  HADD2.F32 R136, -RZ, R12.H1_H1 ;  /* 0x3000000cff887230 */ /* 0x000fc40000004100 */
[--C-:B------:R-:W-:Y:S02]  /*0660*/  HADD2.F32 R137, -RZ, R13.reuse.H0_H0 ;  /* 0x2000000dff897230 */ /* 0x100fe40000004100 */
[----:B------:R-:W-:Y:S02]  /*0670*/  HADD2.F32 R138, -RZ, R13.H1_H1 ;  /* 0x3000000dff8a7230 */ /* 0x000fe40000004100 */
[--C-:B------:R-:W-:Y:S02]  /*0680*/  HADD2.F32 R139, -RZ, R14.reuse.H0_H0 ;  /* 0x2000000eff8b7230 */ /* 0x100fe40000004100 */
[----:B------:R-:W-:Y:S02]  /*0690*/  HADD2.F32 R140, -RZ, R14.H1_H1 ;  /* 0x3000000eff8c7230 */ /* 0x000fe40000004100 */
[--C-:B------:R-:W-:Y:S02]  /*06a0*/  HADD2.F32 R141, -RZ, R15.reuse.H0_H0 ;  /* 0x2000000fff8d7230 */ /* 0x100fe40000004100 */
        /* <DEDUP_REMOVED lines=16> */
[----:B0123--:R-:W-:-:S07]  /*07b0*/  HADD2.F32 R158, -RZ, R7.H1_H1 ;  /* 0x30000007ff9e7230 */ /* 0x00ffce0000004100 */
.L_x_590:
        /* <DEDUP_REMOVED lines=8> */
[C---:B0-----:R-:W-:Y:S01]  /*0840*/  IMAD.WIDE.U32 R24, R171.reuse, 0x10, R48 ;  /* 0x00000010ab187825 */ /* 0x041fe200078e0030 */
[----:B------:R-:W-:-:S02]  /*0850*/  IADD3 R169, PT, PT, R171, 0x100, RZ ;  /* 0x00000100aba97810 */ /* 0x000fc40007ffe0ff */
[C---:B------:R-:W-:Y:S02]  /*0860*/  IADD3 R167, PT, PT, R171.reuse, 0x200, RZ ;  /* 0x00000200aba77810 */ /* 0x040fe40007ffe0ff */
[----:B------:R-:W-:Y:S01]  /*0870*/  IADD3 R165, PT, PT, R171, 0x300, RZ ;  /* 0x00000300aba57810 */ /* 0x000fe20007ffe0ff */
[----:B------:R-:W4:Y:S01]  /*0880*/  LDG.E.128 R24, desc[UR8][R24.64] ;  /* 0x0000000818187981 */ /* 0x000f22000c1e1d00 */
[----:B-1----:R-:W-:-:S04]  /*0890*/  IMAD.WIDE R58, R163, 0x4, R52 ;  /* 0x00000004a33a7825 */ /* 0x002fc800078e0234 */
[----:B------:R-:W-:Y:S02]  /*08a0*/  IMAD.WIDE.U32 R32, R169, 0x10, R48 ;  /* 0x00000010a9207825 */ /* 0x000fe400078e0030 */
[----:B------:R-:W4:Y:S02]  /*08b0*/  LDG.E R58, desc[UR8][R58.64] ;  /* 0x000000083a3a7981 */ /* 0x000f24000c1e1900 */
[----:B--2---:R-:W-:Y:S02]  /*08c0*/  IMAD.WIDE.U32 R28, R171, 0x10, R2 ;  /* 0x00000010ab1c7825 */ /* 0x004fe400078e0002 */
[----:B------:R-:W2:Y:S02]  /*08d0*/  LDG.E.128 R32, desc[UR8][R32.64] ;  /* 0x0000000820207981 */ /* 0x000ea4000c1e1d00 */
[--C-:B------:R-:W-:Y:S02]  /*08e0*/  IMAD.WIDE.U32 R40, R167, 0x10, R48.reuse ;  /* 0x00000010a7287825 */ /* 0x100fe400078e0030 */
[----:B------:R-:W2:Y:S02]  /*08f0*/  LDG.E.128 R28, desc[UR8][R28.64] ;  /* 0x000000081c1c7981 */ /* 0x000ea4000c1e1d00 */
[----:B------:R-:W-:-:S02]  /*0900*/  IMAD.WIDE.U32 R48, R165, 0x10, R48 ;  /* 0x00000010a5307825 */ /* 0x000fc400078e0030 */
[----:B------:R-:W2:Y:S02]  /*0910*/  LDG.E.128 R40, desc[UR8][R40.64] ;  /* 0x0000000828287981 */ /* 0x000ea4000c1e1d00 */
[----:B---3--:R-:W-:Y:S02]  /*0920*/  IMAD.WIDE R56, R163, 0x4, R56 ;  /* 0x00000004a3387825 */ /* 0x008fe400078e0238 */
[----:B------:R-:W3:Y:S02]  /*0930*/  LDG.E.128 R48, desc[UR8][R48.64] ;  /* 0x0000000830307981 */ /* 0x000ee4000c1e1d00 */
[--C-:B------:R-:W-:Y:S02]  /*0940*/  IMAD.WIDE.U32 R52, R165, 0x10, R2.reuse ;  /* 0x00000010a5347825 */ /* 0x100fe400078e0002 */
[----:B------:R-:W3:Y:S04]  /*0950*/  LDG.E R56, desc[UR8][R56.64] ;  /* 0x0000000838387981 */ /* 0x000ee8000c1e1900 */
[----:B------:R-:W3:Y:S01]  /*0960*/  LDG.E.128 R52, desc[UR8][R52.64] ;  /* 0x0000000834347981 */ /* 0x000ee2000c1e1d00 */
[----:B------:R-:W-:-:S06]  /*0970*/  IMAD.WIDE.U32 R36, R169, 0x10, R2 ;  /* 0x00000010a9247825 */ /* 0x000fcc00078e0002 */
[----:B------:R-:W3:Y:S01]  /*0980*/  LDG.E.128 R36, desc[UR8][R36.64] ;  /* 0x0000000824247981 */ /* 0x000ee2000c1e1d00 */
[----:B------:R-:W-:Y:S02]  /*0990*/  IMAD.WIDE.U32 R44, R167, 0x10, R2 ;  /* 0x00000010a72c7825 */ /* 0x000fe400078e0002 */
[----:B------:R-:W0:Y:S04]  /*09a0*/  @P2 LDC.64 R2, c[0x0][0x438] ;  /* 0x00010e00ff022b82 */ /* 0x000e280000000a00 */
[----:B------:R-:W3:Y:S01]  /*09b0*/  LDG.E.128 R44, desc[UR8][R44.64] ;  /* 0x000000082c2c7981 */ /* 0x000ee2000c1e1d00 */
[----:B0-----:R-:W-:-:S05]  /*09c0*/  @P2 IMAD.WIDE.U32 R2, R165, 0x10, R2 ;  /* 0x00000010a5022825 */ /* 0x001fca00078e0002 */
[----:B-----5:R0:W5:Y:S01]  /*09d0*/  @P2 LDG.E.128 R12, desc[UR8][R2.64] ;  /* 0x00000008020c2981 */ /* 0x020162000c1e1d00 */
[--C-:B----4-:R-:W-:Y:S02]  /*09e0*/  HADD2.F32 R0, -RZ, R24.reuse.H0_H0 ;  /* 0x20000018ff007230 */ /* 0x110fe40000004100 */
[----:B------:R-:W-:Y:S02]  /*09f0*/  HADD2.F32 R162, -RZ, R24.H1_H1 ;  /* 0x30000018ffa27230 */ /* 0x000fe40000004100 */
[--C-:B------:R-:W-:Y:S02]  /*0a00*/  HADD2.F32 R164, -RZ, R25.reuse.H0_H0 ;  /* 0x20000019ffa47230 */ /* 0x100fe40000004100 */
[----:B------:R-:W-:Y:S01]  /*0a10*/  HADD2.F32 R166, -RZ, R25.H1_H1 ;  /* 0x30000019ffa67230 */ /* 0x000fe20000004100 */
[----:B------:R-:W-:Y:S01]  /*0a20*/  FSEL R58, R58, RZ, !P4 ;  /* 0x000000ff3a3a7208 */ /* 0x000fe20006000000 */
[----:B------:R-:W1:Y:S04]  /*0a30*/  @P2 LDC.64 R24, c[0x0][0x438] ;  /* 0x00010e00ff182b82 */ /* 0x000e680000000a00 */
[----:B------:R-:W-:Y:S01]  /*0a40*/  FADD.FTZ R223, -R58, R0 ;  /* 0x000000003adf7221 */ /* 0x000fe20000010100 */
[----:B--2---:R-:W-:-:S02]  /*0a50*/  HADD2.F32 R181, -RZ, R28.H0_H0 ;  /* 0x2000001cffb57230 */ /* 0x004fc40000004100 */
[----:B------:R-:W-:Y:S02]  /*0a60*/  HADD2.F32 R185, -RZ, R28.H1_H1 ;  /* 0x3000001cffb97230 */ /* 0x000fe40000004100 */
[--C-:B------:R-:W-:Y:S02]  /*0a70*/  HADD2.F32 R177, -RZ, R42.reuse.H0_H0 ;  /* 0x2000002affb17230 */ /* 0x100fe40000004100 */
[----:B------:R-:W-:Y:S02]  /*0a80*/  HADD2.F32 R241, -RZ, R42.H1_H1 ;  /* 0x3000002afff17230 */ /* 0x000fe40000004100 */
[----:B------:R-:W-:Y:S01]  /*0a90*/  FMUL.FTZ R233, R127, R181 ;  /* 0x000000b57fe97220 */ /* 0x000fe20000410000 */
[----:B---3--:R-:W-:Y:S02]  /*0aa0*/  HADD2.F32 R42, -RZ, R50.H0_H0 ;  /* 0x20000032ff2a7230 */ /* 0x008fe40000004100 */
[----:B------:R-:W-:Y:S01]  /*0ab0*/  FADD.FTZ R231, -R58, R162 ;  /* 0x000000a23ae77221 */ /* 0x000fe20000010100 */
[----:B------:R-:W-:-:S02]  /*0ac0*/  HADD2.F32 R186, -RZ, R29.H0_H0 ;  /* 0x2000001dffba7230 */ /* 0x000fc40000004100 */
[----:B------:R-:W-:Y:S01]  /*0ad0*/  FMUL.FTZ R0, R56, R223 ;  /* 0x000000df38007220 */ /* 0x000fe20000410000 */
[--C-:B------:R-:W-:Y:S02]  /*0ae0*/  HADD2.F32 R57, -RZ, R51.reuse.H0_H0 ;  /* 0x20000033ff397230 */ /* 0x100fe40000004100 */
[----:B------:R-:W-:Y:S01]  /*0af0*/  FMUL.FTZ R230, R128, R185 ;  /* 0x000000b980e67220 */ /* 0x000fe20000410000 */
[----:B------:R-:W-:Y:S02]  /*0b00*/  HADD2.F32 R235, -RZ, R51.H1_H1 ;  /* 0x30000033ffeb7230 */ /* 0x000fe40000004100 */
[C---:B------:R-:W-:Y:S01]  /*0b10*/  FADD.FTZ R51, -R58.reuse, R42 ;  /* 0x0000002a3a337221 */ /* 0x040fe20000010100 */
[--C-:B------:R-:W-:Y:S02]  /*0b20*/  HADD2.F32 R211, -RZ, R53.reuse.H0_H0 ;  /* 0x20000035ffd37230 */ /* 0x100fe40000004100 */
[----:B------:R-:W-:Y:S02]  /*0b30*/  HADD2.F32 R212, -RZ, R53.H1_H1 ;  /* 0x30000035ffd47230 */ /* 0x000fe40000004100 */
[----:B------:R-:W-:Y:S01]  /*0b40*/  FADD.FTZ R53, RZ, R233 ;  /* 0x000000e9ff357221 */ /* 0x000fe20000010000 */
[----:B------:R-:W-:Y:S01]  /*0b50*/  FADD.FTZ R229, -R58, R164 ;  /* 0x000000a43ae57221 */ /* 0x000fe20000010100 */
[----:B------:R-:W-:Y:S01]  /*0b60*/  FMUL.FTZ R231, R56, R231 ;  /* 0x000000e738e77220 */ /* 0x000fe20000410000 */
[----:B------:R-:W-:Y:S01]  /*0b70*/  FFMA.FTZ R42, R0, R233, RZ ;  /* 0x000000e9002a7223 */ /* 0x000fe200000100ff */
[----:B------:R-:W-:-:S02]  /*0b80*/  HADD2.F32 R191, -RZ, R29.H1_H1 ;  /* 0x3000001dffbf7230 */ /* 0x000fc40000004100 */
[----:B------:R-:W-:Y:S01]  /*0b90*/  FMUL.FTZ R228, R129, R186 ;  /* 0x000000ba81e47220 */ /* 0x000fe20000410000 */
[----:B------:R-:W-:Y:S02]  /*0ba0*/  HADD2.F32 R225, -RZ, R26.H0_H0 ;  /* 0x2000001affe17230 */ /* 0x000fe40000004100 */
[----:B------:R-:W-:Y:S01]  /*0bb0*/  FADD.FTZ R53, R53, R230 ;  /* 0x000000e635357221 */ /* 0x000fe20000010000 */
[----:B------:R-:W-:Y:S01]  /*0bc0*/  FADD.FTZ R227, -R58, R166 ;  /* 0x000000a63ae37221 */ /* 0x000fe20000010100 */
[----:B------:R-:W-:Y:S01]  /*0bd0*/  FMUL.FTZ R229, R56, R229 ;  /* 0x000000e538e57220 */ /* 0x000fe20000410000 */
[----:B------:R-:W-:Y:S01]  /*0be0*/  FFMA.FTZ R42, R231, R230, R42 ;  /* 0x000000e6e72a7223 */ /* 0x000fe2000001002a */
[----:B------:R-:W-:Y:S02]  /*0bf0*/  HADD2.F32 R193, -RZ, R30.H0_H0 ;  /* 0x2000001effc17230 */ /* 0x000fe40000004100 */
[----:B------:R-:W-:Y:S01]  /*0c00*/  FMUL.FTZ R226, R130, R191 ;  /* 0x000000bf82e27220 */ /* 0x000fe20000410000 */
[----:B------:R-:W-:-:S02]  /*0c10*/  HADD2.F32 R219, -RZ, R26.H1_H1 ;  /* 0x3000001affdb7230 */ /* 0x000fc40000004100 */
[----:B------:R-:W-:Y:S01]  /*0c20*/  FADD.FTZ R53, R53, R228 ;  /* 0x000000e435357221 */ /* 0x000fe20000010000 */
[----:B------:R-:W-:Y:S01]  /*0c30*/  FADD.FTZ R225, -R58, R225 ;  /* 0x000000e13ae17221 */ /* 0x000fe20000010100 */
[----:B------:R-:W-:Y:S01]  /*0c40*/  FMUL.FTZ R227, R56, R227 ;  /* 0x000000e338e37220 */ /* 0x000fe20000410000 */
[----:B------:R-:W-:Y:S01]  /*0c50*/  FFMA.FTZ R42, R229, R228, R42 ;  /* 0x000000e4e52a7223 */ /* 0x000fe2000001002a */
[----:B------:R-:W-:Y:S02]  /*0c60*/  HADD2.F32 R188, -RZ, R30.H1_H1 ;  /* 0x3000001effbc7230 */ /* 0x000fe40000004100 */
[----:B------:R-:W-:Y:S01]  /*0c70*/  FMUL.FTZ R224, R131, R193 ;  /* 0x000000c183e07220 */ /* 0x000fe20000410000 */
[----:B------:R-:W-:Y:S02]  /*0c80*/  HADD2.F32 R221, -RZ, R27.H0_H0 ;  /* 0x2000001bffdd7230 */ /* 0x000fe40000004100 */
[----:B------:R-:W-:Y:S01]  /*0c90*/  FADD.FTZ R53, R53, R226 ;  /* 0x000000e235357221 */ /* 0x000fe20000010000 */
[----:B------:R-:W-:Y:S01]  /*0ca0*/  FADD.FTZ R219, -R58, R219 ;  /* 0x000000db3adb7221 */ /* 0x000fe20000010100 */
[----:B------:R-:W-:Y:S01]  /*0cb0*/  FMUL.FTZ R225, R56, R225 ;  /* 0x000000e138e17220 */ /* 0x000fe20000410000 */
[----:B------:R-:W-:Y:S01]  /*0cc0*/  FFMA.FTZ R42, R227, R226, R42 ;  /* 0x000000e2e32a7223 */ /* 0x000fe2000001002a */
[----:B-1----:R-:W-:-:S04]  /*0cd0*/  @P2 IMAD.WIDE.U32 R24, R171, 0x10, R24 ;  /* 0x00000010ab182825 */ /* 0x002fc800078e0018 */
[----:B------:R-:W-:Y:S01]  /*0ce0*/  FMUL.FTZ R223, R132, R188 ;  /* 0x000000bc84df7220 */ /* 0x000fe20000410000 */
[----:B0-----:R-:W-:Y:S01]  /*0cf0*/  FADD.FTZ R2, R53, R224 ;  /* 0x000000e035027221 */ /* 0x001fe20000010000 */
[----:B------:R-:W-:Y:S02]  /*0d00*/  HADD2.F32 R187, -RZ, R31.H0_H0 ;  /* 0x2000001fffbb7230 */ /* 0x000fe40000004100 */
[----:B------:R-:W-:Y:S01]  /*0d10*/  FADD.FTZ R221, -R58, R221 ;  /* 0x000000dd3add7221 */ /* 0x000fe20000010100 */
[----:B------:R-:W-:Y:S02]  /*0d20*/  HADD2.F32 R247, -RZ, R27.H1_H1 ;  /* 0x3000001bfff77230 */ /* 0x000fe40000004100 */
[----:B------:R-:W-:Y:S01]  /*0d30*/  FMUL.FTZ R222, R56, R219 ;  /* 0x000000db38de7220 */ /* 0x000fe20000410000 */
[----:B------:R-:W-:Y:S01]  /*0d40*/  FFMA.FTZ R3, R225, R224, R42 ;  /* 0x000000e0e1037223 */ /* 0x000fe2000001002a */
[----:B------:R-:W-:Y:S01]  /*0d50*/  HADD2.F32 R30, -RZ, R31.H1_H1 ;  /* 0x3000001fff1e7230 */ /* 0x000fe20000004100 */
[----:B------:R0:W5:Y:S01]  /*0d60*/  @P2 LDG.E.128 R92, desc[UR8][R24.64] ;  /* 0x00000008185c2981 */ /* 0x000162000c1e1d00 */
[----:B------:R-:W-:-:S02]  /*0d70*/  HADD2.F32 R195, -RZ, R32.H0_H0 ;  /* 0x20000020ffc37230 */ /* 0x000fc40000004100 */
[----:B------:R-:W-:Y:S01]  /*0d80*/  FMUL.FTZ R220, R133, R187 ;  /* 0x000000bb85dc7220 */ /* 0x000fe20000410000 */
[----:B------:R-:W-:Y:S01]  /*0d90*/  FADD.FTZ R247, -R58, R247 ;  /* 0x000000f73af77221 */ /* 0x000fe20000010100 */
[----:B------:R-:W-:Y:S01]  /*0da0*/  FMUL.FTZ R221, R56, R221 ;  /* 0x000000dd38dd7220 */ /* 0x000fe20000410000 */
[----:B------:R-:W-:Y:S02]  /*0db0*/  HADD2.F32 R31, -RZ, R36.H0_H0 ;  /* 0x20000024ff1f7230 */ /* 0x000fe40000004100 */
[----:B------:R-:W-:Y:S01]  /*0dc0*/  FMUL.FTZ R219, R134, R30 ;  /* 0x0000001e86db7220 */ /* 0x000fe20000410000 */
[----:B------:R-:W-:Y:S02]  /*0dd0*/  HADD2.F32 R197, -RZ, R32.H1_H1 ;  /* 0x30000020ffc57230 */ /* 0x000fe40000004100 */
[--C-:B------:R-:W-:Y:S02]  /*0de0*/  HADD2.F32 R203, -RZ, R34.reuse.H0_H0 ;  /* 0x20000022ffcb7230 */ /* 0x100fe40000004100 */
[----:B0-----:R-:W-:Y:S01]  /*0df0*/  FADD.FTZ R25, R2, R223 ;  /* 0x000000df02197221 */ /* 0x001fe20000010000 */
[----:B------:R-:W-:Y:S01]  /*0e00*/  FFMA.FTZ R2, R222, R223, R3 ;  /* 0x000000dfde027223 */ /* 0x000fe20000010003 */
[----:B------:R-:W-:Y:S01]  /*0e10*/  FADD.FTZ R195, -R58, R195 ;  /* 0x000000c33ac37221 */ /* 0x000fe20000010100 */
[----:B------:R-:W-:Y:S01]  /*0e20*/  FMUL.FTZ R218, R56, R247 ;  /* 0x000000f738da7220 */ /* 0x000fe20000410000 */
[----:B------:R-:W-:Y:S01]  /*0e30*/  FADD.FTZ R24, R25, R220 ;  /* 0x000000dc19187221 */ /* 0x000fe20000010000 */
[----:B------:R-:W-:Y:S01]  /*0e40*/  FFMA.FTZ R3, R221, R220, R2 ;  /* 0x000000dcdd037223 */ /* 0x000fe20000010002 */
[----:B------:R-:W-:-:S02]  /*0e50*/  HADD2.F32 R205, -RZ, R34.H1_H1 ;  /* 0x30000022ffcd7230 */ /* 0x000fc40000004100 */
[----:B------:R-:W-:Y:S01]  /*0e60*/  FMUL.FTZ R194, R135, R31 ;  /* 0x0000001f87c27220 */ /* 0x000fe20000410000 */
[--C-:B------:R-:W-:Y:S02]  /*0e70*/  HADD2.F32 R199, -RZ, R33.reuse.H0_H0 ;  /* 0x20000021ffc77230 */ /* 0x100fe40000004100 */
[----:B------:R-:W-:Y:S01]  /*0e80*/  FADD.FTZ R25, R24, R219 ;  /* 0x000000db18197221 */ /* 0x000fe20000010000 */
[----:B------:R-:W-:Y:S02]  /*0e90*/  HADD2.F32 R34, -RZ, R36.H1_H1 ;  /* 0x30000024ff227230 */ /* 0x000fe40000004100 */
[----:B------:R-:W-:Y:S01]  /*0ea0*/  FADD.FTZ R197, -R58, R197 ;  /* 0x000000c53ac57221 */ /* 0x000fe20000010100 */
[----:B------:R-:W-:Y:S01]  /*0eb0*/  FMUL.FTZ R195, R56, R195 ;  /* 0x000000c338c37220 */ /* 0x000fe20000410000 */
[----:B------:R-:W-:Y:S01]  /*0ec0*/  FFMA.FTZ R2, R218, R219, R3 ;  /* 0x000000dbda027223 */ /* 0x000fe20000010003 */
[----:B------:R-:W-:Y:S02]  /*0ed0*/  HADD2.F32 R201, -RZ, R33.H1_H1 ;  /* 0x30000021ffc97230 */ /* 0x000fe40000004100 */
[----:B------:R-:W-:Y:S01]  /*0ee0*/  FADD.FTZ R3, R25, R194 ;  /* 0x000000c219037221 */ /* 0x000fe20000010000 */
[----:B------:R-:W-:-:S02]  /*0ef0*/  HADD2.F32 R33, -RZ, R37.H0_H0 ;  /* 0x20000025ff217230 */ /* 0x000fc40000004100 */
[----:B------:R-:W-:Y:S01]  /*0f00*/  FADD.FTZ R199, -R58, R199 ;  /* 0x000000c73ac77221 */ /* 0x000fe20000010100 */
[----:B------:R-:W-:Y:S01]  /*0f10*/  FMUL.FTZ R196, R136, R34 ;  /* 0x0000002288c47220 */ /* 0x000fe20000410000 */
[----:B------:R-:W-:Y:S01]  /*0f20*/  FMUL.FTZ R198, R56, R197 ;  /* 0x000000c538c67220 */ /* 0x000fe20000410000 */
[----:B------:R-:W-:Y:S01]  /*0f30*/  FFMA.FTZ R25, R195, R194, R2 ;  /* 0x000000c2c3197223 */ /* 0x000fe20000010002 */
[----:B------:R-:W-:Y:S02]  /*0f40*/  HADD2.F32 R32, -RZ, R37.H1_H1 ;  /* 0x30000025ff207230 */ /* 0x000fe40000004100 */
[----:B------:R-:W-:Y:S01]  /*0f50*/  FADD.FTZ R201, -R58, R201 ;  /* 0x000000c93ac97221 */ /* 0x000fe20000010100 */
[----:B------:R-:W-:Y:S01]  /*0f60*/  FMUL.FTZ R197, R137, R33 ;  /* 0x0000002189c57220 */ /* 0x000fe20000410000 */
[----:B------:R-:W-:Y:S01]  /*0f70*/  FMUL.FTZ R199, R56, R199 ;  /* 0x000000c738c77220 */ /* 0x000fe20000410000 */
[----:B------:R-:W-:Y:S01]  /*0f80*/  FADD.FTZ R2, R3, R196 ;  /* 0x000000c403027221 */ /* 0x000fe20000010000 */
[----:B------:R-:W-:Y:S01]  /*0f90*/  FFMA.FTZ R24, R198, R196, R25 ;  /* 0x000000c4c6187223 */ /* 0x000fe20000010019 */
[----:B------:R-:W-:-:S02]  /*0fa0*/  HADD2.F32 R207, -RZ, R35.H0_H0 ;  /* 0x20000023ffcf7230 */ /* 0x000fc40000004100 */
[----:B------:R-:W-:Y:S02]  /*0fb0*/  HADD2.F32 R59, -RZ, R35.H1_H1 ;  /* 0x30000023ff3b7230 */ /* 0x000fe40000004100 */
[----:B------:R-:W-:Y:S01]  /*0fc0*/  FADD.FTZ R203, -R58, R203 ;  /* 0x000000cb3acb7221 */ /* 0x000fe20000010100 */
[--C-:B------:R-:W-:Y:S02]  /*0fd0*/  HADD2.F32 R35, -RZ, R38.reuse.H0_H0 ;  /* 0x20000026ff237230 */ /* 0x100fe40000004100 */
[----:B------:R-:W-:Y:S01]  /*0fe0*/  FMUL.FTZ R200, R138, R32 ;  /* 0x000000208ac87220 */ /* 0x000fe20000410000 */
[----:B------:R-:W-:Y:S01]  /*0ff0*/  FMUL.FTZ R202, R56, R201 ;  /* 0x000000c938ca7220 */ /* 0x000fe20000410000 */
[----:B------:R-:W-:Y:S01]  /*1000*/  FADD.FTZ R3, R2, R197 ;  /* 0x000000c502037221 */ /* 0x000fe20000010000 */
        /* <DEDUP_REMOVED lines=8> */
[----:B------:R-:W-:Y:S01]  /*1090*/  FADD.FTZ R207, -R58, R207 ;  /* 0x000000cf3acf7221 */ /* 0x000fe20000010100 */
[----:B------:R-:W-:Y:S01]  /*10a0*/  FMUL.FTZ R204, R140, R38 ;  /* 0x000000268ccc7220 */ /* 0x000fe20000410000 */
[----:B------:R-:W-:Y:S01]  /*10b0*/  FMUL.FTZ R206, R56, R205 ;  /* 0x000000cd38ce7220 */ /* 0x000fe20000410000 */
[----:B------:R-:W-:Y:S01]  /*10c0*/  FADD.FTZ R3, R2, R201 ;  /* 0x000000c902037221 */ /* 0x000fe20000010000 */
[----:B------:R-:W-:Y:S01]  /*10d0*/  FFMA.FTZ R25, R203, R201, R24 ;  /* 0x000000c9cb197223 */ /* 0x000fe20000010018 */
[----:B------:R-:W-:Y:S02]  /*10e0*/  HADD2.F32 R36, -RZ, R39.H1_H1 ;  /* 0x30000027ff247230 */ /* 0x000fe40000004100 */
[----:B------:R-:W-:Y:S01]  /*10f0*/  FADD.FTZ R59, -R58, R59 ;  /* 0x0000003b3a3b7221 */ /* 0x000fe20000010100 */
[--C-:B------:R-:W-:Y:S02]  /*1100*/  HADD2.F32 R173, -RZ, R40.reuse.H0_H0 ;  /* 0x20000028ffad7230 */ /* 0x100fe40000004100 */
[----:B------:R-:W-:Y:S01]  /*1110*/  FMUL.FTZ R205, R141, R37 ;  /* 0x000000258dcd7220 */ /* 0x000fe20000410000 */
[----:B------:R-:W-:Y:S01]  /*1120*/  FMUL.FTZ R207, R56, R207 ;  /* 0x000000cf38cf7220 */ /* 0x000fe20000410000 */
[----:B------:R-:W-:Y:S01]  /*1130*/  FADD.FTZ R2, R3, R204 ;  /* 0x000000cc03027221 */ /* 0x000fe20000010000 */
[----:B------:R-:W-:Y:S01]  /*1140*/  FFMA.FTZ R24, R206, R204, R25 ;  /* 0x000000ccce187223 */ /* 0x000fe20000010019 */
[----:B------:R-:W-:-:S02]  /*1150*/  HADD2.F32 R245, -RZ, R40.H1_H1 ;  /* 0x30000028fff57230 */ /* 0x000fc40000004100 */
[----:B------:R-:W-:Y:S01]  /*1160*/  FADD.FTZ R173, -R58, R173 ;  /* 0x000000ad3aad7221 */ /* 0x000fe20000010100 */
[--C-:B------:R-:W-:Y:S02]  /*1170*/  HADD2.F32 R39, -RZ, R44.reuse.H0_H0 ;  /* 0x2000002cff277230 */ /* 0x100fe40000004100 */
[----:B------:R-:W-:Y:S01]  /*1180*/  FMUL.FTZ R208, R142, R36 ;  /* 0x000000248ed07220 */ /* 0x000fe20000410000 */
[----:B------:R-:W-:Y:S01]  /*1190*/  FMUL.FTZ R210, R56, R59 ;  /* 0x0000003b38d27220 */ /* 0x000fe20000410000 */
[----:B------:R-:W-:Y:S01]  /*11a0*/  FADD.FTZ R3, R2, R205 ;  /* 0x000000cd02037221 */ /* 0x000fe20000010000 */
[----:B------:R-:W-:Y:S01]  /*11b0*/  FFMA.FTZ R25, R207, R205, R24 ;  /* 0x000000cdcf197223 */ /* 0x000fe20000010018 */
[----:B------:R-:W-:Y:S02]  /*11c0*/  HADD2.F32 R175, -RZ, R41.H0_H0 ;  /* 0x20000029ffaf7230 */ /* 0x000fe40000004100 */
[----:B------:R-:W-:Y:S01]  /*11d0*/  FADD.FTZ R245, -R58, R245 ;  /* 0x000000f53af57221 */ /* 0x000fe20000010100 */
[----:B------:R-:W-:-:S02]  /*11e0*/  HADD2.F32 R40, -RZ, R44.H1_H1 ;  /* 0x3000002cff287230 */ /* 0x000fc40000004100 */
        /* <DEDUP_REMOVED lines=13> */
[----:B------:R-:W-:Y:S01]  /*12c0*/  FMUL.FTZ R166, R145, R41 ;  /* 0x0000002991a67220 */ /* 0x000fe20000410000 */
[----:B------:R-:W-:Y:S01]  /*12d0*/  FMUL.FTZ R175, R56, R175 ;  /* 0x000000af38af7220 */ /* 0x000fe20000410000 */
[----:B------:R-:W-:Y:S01]  /*12e0*/  FADD.FTZ R3, R3, R162 ;  /* 0x000000a203037221 */ /* 0x000fe20000010000 */
[----:B------:R-:W-:Y:S01]  /*12f0*/  FFMA.FTZ R2, R164, R162, R25 ;  /* 0x000000a2a4027223 */ /* 0x000fe20000010019 */
[----:B------:R-:W-:Y:S02]  /*1300*/  HADD2.F32 R184, -RZ, R46.H0_H0 ;  /* 0x2000002effb87230 */ /* 0x000fe40000004100 */
[----:B------:R-:W-:Y:S01]  /*1310*/  FADD.FTZ R177, -R58, R177 ;  /* 0x000000b13ab17221 */ /* 0x000fe20000010100 */
[----:B------:R-:W-:Y:S01]  /*1320*/  FMUL.FTZ R168, R146, R183 ;  /* 0x000000b792a87220 */ /* 0x000fe20000410000 */
[----:B------:R-:W-:Y:S01]  /*1330*/  FMUL.FTZ R170, R56, R243 ;  /* 0x000000f338aa7220 */ /* 0x000fe20000410000 */
[----:B------:R-:W-:Y:S01]  /*1340*/  FADD.FTZ R3, R3, R166 ;  /* 0x000000a603037221 */ /* 0x000fe20000010000 */
[----:B------:R-:W-:Y:S01]  /*1350*/  FFMA.FTZ R25, R175, R166, R2 ;  /* 0x000000a6af197223 */ /* 0x000fe20000010002 */
[----:B------:R-:W-:-:S02]  /*1360*/  HADD2.F32 R179, -RZ, R43.H0_H0 ;  /* 0x2000002bffb37230 */ /* 0x000fc40000004100 */
[----:B------:R-:W-:Y:S01]  /*1370*/  FADD.FTZ R241, -R58, R241 ;  /* 0x000000f13af17221 */ /* 0x000fe20000010100 */
[----:B------:R-:W-:Y:S02]  /*1380*/  HADD2.F32 R189, -RZ, R46.H1_H1 ;  /* 0x3000002effbd7230 */ /* 0x000fe40000004100 */
[----:B------:R-:W-:Y:S01]  /*1390*/  FMUL.FTZ R172, R147, R184 ;  /* 0x000000b893ac7220 */ /* 0x000fe20000410000 */
[----:B------:R-:W-:Y:S01]  /*13a0*/  FMUL.FTZ R177, R56, R177 ;  /* 0x000000b138b17220 */ /* 0x000fe20000410000 */
[----:B------:R-:W-:Y:S01]  /*13b0*/  FADD.FTZ R3, R3, R168 ;  /* 0x000000a803037221 */ /* 0x000fe20000010000 */
[----:B------:R-:W-:Y:S01]  /*13c0*/  FFMA.FTZ R2, R170, R168, R25 ;  /* 0x000000a8aa027223 */ /* 0x000fe20000010019 */
[----:B------:R-:W-:Y:S02]  /*13d0*/  HADD2.F32 R239, -RZ, R43.H1_H1 ;  /* 0x3000002bffef7230 */ /* 0x000fe40000004100 */
[----:B------:R-:W-:Y:S01]  /*13e0*/  FADD.FTZ R179, -R58, R179 ;  /* 0x000000b33ab37221 */ /* 0x000fe20000010100 */
[----:B------:R-:W-:-:S02]  /*13f0*/  HADD2.F32 R190, -RZ, R47.H0_H0 ;  /* 0x2000002fffbe7230 */ /* 0x000fc40000004100 */
        /* <DEDUP_REMOVED lines=31> */
[----:B------:R-:W-:Y:S01]  /*15f0*/  FADD.FTZ R49, -R58, R49 ;  /* 0x000000313a317221 */ /* 0x000fe20000010100 */
[----:B------:R-:W-:Y:S01]  /*1600*/  FMUL.FTZ R45, R153, R211 ;  /* 0x000000d3992d7220 */ /* 0x000fe20000410000 */
[----:B------:R-:W-:Y:S01]  /*1610*/  FMUL.FTZ R47, R56, R47 ;  /* 0x0000002f382f7220 */ /* 0x000fe20000410000 */
[----:B------:R-:W-:Y:S01]  /*1620*/  FADD.FTZ R2, R3, R44 ;  /* 0x0000002c03027221 */ /* 0x000fe20000010000 */
[----:B------:R-:W-:Y:S01]  /*1630*/  FFMA.FTZ R24, R46, R44, R25 ;  /* 0x0000002c2e187223 */ /* 0x000fe20000010019 */
[----:B------:R-:W-:-:S02]  /*1640*/  HADD2.F32 R237, -RZ, R50.H1_H1 ;  /* 0x30000032ffed7230 */ /* 0x000fc40000004100 */
[----:B------:R-:W-:Y:S01]  /*1650*/  FMUL.FTZ R48, R154, R212 ;  /* 0x000000d49a307220 */ /* 0x000fe20000410000 */
[--C-:B------:R-:W-:Y:S02]  /*1660*/  HADD2.F32 R213, -RZ, R54.reuse.H0_H0 ;  /* 0x20000036ffd57230 */ /* 0x100fe40000004100 */
        /* <DEDUP_REMOVED lines=25> */
[----:B------:R-:W0:Y:S02]  /*1800*/  @P2 LDC.64 R26, c[0x0][0x438] ;  /* 0x00010e00ff1a2b82 */ /* 0x000e240000000a00 */
[----:B------:R-:W-:Y:S01]  /*1810*/  FADD.FTZ R2, R2, R57 ;  /* 0x0000003902027221 */ /* 0x000fe20000010000 */
[----:B------:R-:W-:-:S04]  /*1820*/  FFMA.FTZ R3, R58, R57, R3 ;  /* 0x000000393a037223 */ /* 0x000fc80000010003 */
[----:B------:R-:W1:Y:S01]  /*1830*/  SHFL.DOWN PT, R25, R2, 0x10, 0x1f ;  /* 0x0a001f0002197f89 */ /* 0x000e6200000e0000 */
[----:B------:R-:W2:Y:S03]  /*1840*/  @P2 LDC.64 R28, c[0x0][0x438] ;  /* 0x00010e00ff1c2b82 */ /* 0x000ea60000000a00 */
[----:B------:R-:W3:Y:S01]  /*1850*/  SHFL.DOWN PT, R24, R3, 0x10, 0x1f ;  /* 0x0a001f0003187f89 */ /* 0x000ee200000e0000 */
[----:B0-----:R-:W-:-:S05]  /*1860*/  @P2 IMAD.WIDE.U32 R26, R167, 0x10, R26 ;  /* 0x00000010a71a2825 */ /* 0x001fca00078e001a */
[----:B------:R0:W5:Y:S01]  /*1870*/  @P2 LDG.E.128 R8, desc[UR8][R26.64] ;  /* 0x000000081a082981 */ /* 0x000162000c1e1d00 */
[----:B-1----:R-:W-:Y:S01]  /*1880*/  FADD.FTZ R25, R2, R25 ;  /* 0x0000001902197221 */ /* 0x002fe20000010000 */
[----:B---3--:R-:W-:-:S04]  /*1890*/  FADD.FTZ R24, R3, R24 ;  /* 0x0000001803187221 */ /* 0x008fc80000010000 */
[----:B0-----:R-:W0:Y:S04]  /*18a0*/  SHFL.DOWN PT, R26, R25, 0x8, 0x1f ;  /* 0x09001f00191a7f89 */ /* 0x001e2800000e0000 */
[----:B------:R-:W1:Y:S01]  /*18b0*/  SHFL.DOWN PT, R27, R24, 0x8, 0x1f ;  /* 0x09001f00181b7f89 */ /* 0x000e6200000e0000 */
[----:B--2---:R-:W-:-:S05]  /*18c0*/  @P2 IMAD.WIDE.U32 R28, R169, 0x10, R28 ;  /* 0x00000010a91c2825 */ /* 0x004fca00078e001c */
[----:B------:R2:W5:Y:S01]  /*18d0*/  @P2 LDG.E.128 R4, desc[UR8][R28.64] ;  /* 0x000000081c042981 */ /* 0x000562000c1e1d00 */
[----:B0-----:R-:W-:Y:S01]  /*18e0*/  FADD.FTZ R26, R25, R26 ;  /* 0x0000001a191a7221 */ /* 0x001fe20000010000 */
[----:B-1----:R-:W-:-:S04]  /*18f0*/  FADD.FTZ R27, R24, R27 ;  /* 0x0000001b181b7221 */ /* 0x002fc80000010000 */
[----:B--2---:R-:W0:Y:S04]  /*1900*/  SHFL.DOWN PT, R29, R26, 0x4, 0x1f ;  /* 0x08801f001a1d7f89 */ /* 0x004e2800000e0000 */
        /* <DEDUP_REMOVED lines=16> */
[----:B------:R-:W-:Y:S01]  /*1a10*/  @!P1 MOV R27, R232 ;  /* 0x000000e8001b9202 */ /* 0x000fe20000000f00 */
[----:B------:R-:W-:Y:S01]  /*1a20*/  FADD.FTZ R160, R181, R160 ;  /* 0x000000a0b5a07221 */ /* 0x000fe20000010000 */
[----:B------:R-:W-:-:S05]  /*1a30*/  FFMA.FTZ R161, R0, R181, R161 ;  /* 0x000000b500a17223 */ /* 0x000fca00000100a1 */
        /* <DEDUP_REMOVED lines=37> */
[----:B------:R-:W1:Y:S01]  /*1c90*/  LDS.128 R24, [R232] ;  /* 0x00000000e8187984 */ /* 0x000e620000000c00 */
[----:B------:R-:W2:Y:S03]  /*1ca0*/  LDC.64 R40, c[0x0][0x438] ;  /* 0x00010e00ff287b82 */ /* 0x000ea60000000a00 */
[----:B------:R-:W3:Y:S04]  /*1cb0*/  LDS.128 R28, [R28] ;  /* 0x000000001c1c7984 */ /* 0x000ee80000000c00 */
[----:B------:R-:W4:Y:S01]  /*1cc0*/  LDS.128 R32, [R234] ;  /* 0x00000000ea207984 */ /* 0x000f220000000c00 */
[----:B0-----:R-:W0:Y:S03]  /*1cd0*/  LDC.64 R2, c[0x0][0x380] ;  /* 0x0000e000ff027b82 */ /* 0x001e260000000a00 */
[----:B------:R-:W0:Y:S01]  /*1ce0*/  LDS.128 R36, [R235] ;  /* 0x00000000eb247984 */ /* 0x000e220000000c00 */
[----:B-1----:R-:W-:Y:S01]  /*1cf0*/  FADD.FTZ R181, RZ, R24 ;  /* 0x00000018ffb57221 */ /* 0x002fe20000010000 */
[----:B------:R-:W-:-:S03]  /*1d00*/  FADD.FTZ R24, RZ, R25 ;  /* 0x00000019ff187221 */ /* 0x000fc60000010000 */
[----:B------:R-:W-:Y:S01]  /*1d10*/  FADD.FTZ R181, R26, R181 ;  /* 0x000000b51ab57221 */ /* 0x000fe20000010000 */
[----:B------:R-:W-:-:S03]  /*1d20*/  FADD.FTZ R24, R27, R24 ;  /* 0x000000181b187221 */ /* 0x000fc60000010000 */
[----:B---3--:R-:W-:Y:S01]  /*1d30*/  FADD.FTZ R181, R181, R28 ;  /* 0x0000001cb5b57221 */ /* 0x008fe20000010000 */
[----:B------:R-:W-:-:S03]  /*1d40*/  FADD.FTZ R24, R24, R29 ;  /* 0x0000001d18187221 */ /* 0x000fc60000010000 */
[----:B------:R-:W-:Y:S01]  /*1d50*/  FADD.FTZ R181, R30, R181 ;  /* 0x000000b51eb57221 */ /* 0x000fe20000010000 */
[----:B------:R-:W-:Y:S01]  /*1d60*/  FADD.FTZ R24, R31, R24 ;  /* 0x000000181f187221 */ /* 0x000fe20000010000 */
[----:B--2---:R-:W-:Y:S02]  /*1d70*/  ISETP.NE.U32.AND P0, PT, R40, RZ, PT ;  /* 0x000000ff2800720c */ /* 0x004fe40003f05070 */
        /* <DEDUP_REMOVED lines=87> */
[----:B------:R-:W-:Y:S01]  /*22f0*/  F2FP.F16.F32.PACK_AB R24, R231, R24 ;  /* 0x00000018e718723e */ /* 0x000fe200000000ff */
[----:B------:R-:W-:Y:S06]  /*2300*/  BRA `(.L_x_561) ;  /* 0x0000001000587947 */ /* 0x000fec0003800000 */
.L_x_560:
        /* <DEDUP_REMOVED lines=33> */
.L_x_559:
        /* <DEDUP_REMOVED lines=36> */
.L_x_562:
        /* <DEDUP_REMOVED lines=37> */
.L_x_558:
        /* <DEDUP_REMOVED lines=8> */
[-C--:B------:R-:W-:Y:S01]  /*2a30*/  FFMA.FTZ R218, R218, R34.reuse, R35 ;  /* 0x00000022dada7223 */ /* 0x080fe20000010023 */
[----:B-----5:R-:W-:Y:S02]  /*2a40*/  HADD2.F32 R3, -RZ, R94.H0_H0 ;  /* 0x2000005eff037230 */ /* 0x020fe40000004100 */
[----:B------:R-:W-:Y:S01]  /*2a50*/  FADD.FTZ R26, R224, -R225 ;  /* 0x800000e1e01a7221 */ /* 0x000fe20000010000 */
[--C-:B------:R-:W-:Y:S02]  /*2a60*/  HADD2.F32 R25, -RZ, R95.reuse.H0_H0 ;  /* 0x2000005fff197230 */ /* 0x100fe40000004100 */
[----:B------:R-:W-:Y:S01]  /*2a70*/  FADD.FTZ R2, R220, -R221 ;  /* 0x800000dddc027221 */ /* 0x000fe20000010000 */
[----:B------:R-:W-:Y:S02]  /*2a80*/  HADD2.F32 R27, -RZ, R95.H1_H1 ;  /* 0x3000005fff1b7230 */ /* 0x000fe40000004100 */
[----:B------:R-:W-:Y:S01]  /*2a90*/  FADD.FTZ R218, R219, -R218 ;  /* 0x800000dadbda7221 */ /* 0x000fe20000010000 */
[-CC-:B------:R-:W-:Y:S01]  /*2aa0*/  FFMA.FTZ R0, R0, R34.reuse, R35.reuse ;  /* 0x0000002200007223 */ /* 0x180fe20000010023 */
[-CC-:B------:R-:W-:Y:S01]  /*2ab0*/  FFMA.FTZ R231, R231, R34.reuse, R35.reuse ;  /* 0x00000022e7e77223 */ /* 0x180fe20000010023 */
[-CC-:B------:R-:W-:Y:S01]  /*2ac0*/  FFMA.FTZ R229, R229, R34.reuse, R35.reuse ;  /* 0x00000022e5e57223 */ /* 0x180fe20000010023 */
[-CC-:B------:R-:W-:Y:S01]  /*2ad0*/  FFMA.FTZ R227, R227, R34.reuse, R35.reuse ;  /* 0x00000022e3e37223 */ /* 0x180fe20000010023 */
[----:B------:R-:W-:Y:S01]  /*2ae0*/  FFMA.FTZ R222, R222, R34, R35 ;  /* 0x00000022dede7223 */ /* 0x000fe20000010023 */
        /* <DEDUP_REMOVED lines=11> */
[----:B------:R-:W-:-:S02]  /*2ba0*/  HADD2.F32 R25, -RZ, R92.H1_H1 ;  /* 0x3000005cff197230 */ /* 0x000fc40000004100 */
[----:B------:R-:W-:Y:S01]  /*2bb0*/  FADD.FTZ R222, R223, -R222 ;  /* 0x800000dedfde7221 */ /* 0x000fe20000010000 */
[C---:B------:R-:W-:Y:S01]  /*2bc0*/  FFMA.FTZ R3, R56.reuse, R24, R3 ;  /* 0x0000001838037223 */ /* 0x040fe20000010003 */
[C---:B------:R-:W-:Y:S01]  /*2bd0*/  FFMA.FTZ R0, R56.reuse, R0, R27 ;  /* 0x0000000038007223 */ /* 0x040fe2000001001b */
[C---:B------:R-:W-:Y:S01]  /*2be0*/  FFMA.FTZ R29, R56.reuse, R226, R29 ;  /* 0x000000e2381d7223 */ /* 0x040fe2000001001d */
[C---:B------:R-:W-:Y:S01]  /*2bf0*/  FFMA.FTZ R31, R56.reuse, R222, R31 ;  /* 0x000000de381f7223 */ /* 0x040fe2000001001f */
[----:B------:R-:W-:Y:S01]  /*2c00*/  FFMA.FTZ R24, R56, R230, R25 ;  /* 0x000000e638187223 */ /* 0x000fe20000010019 */
[----:B------:R-:W-:Y:S02]  /*2c10*/  F2FP.F16.F32.PACK_AB R27, R33, R2 ;  /* 0x00000002211b723e */ /* 0x000fe400000000ff */
[----:B------:R-:W-:Y:S02]  /*2c20*/  F2FP.F16.F32.PACK_AB R25, R29, R0 ;  /* 0x000000001d19723e */ /* 0x000fe400000000ff */
[----:B------:R-:W-:-:S02]  /*2c30*/  F2FP.F16.F32.PACK_AB R26, R31, R26 ;  /* 0x0000001a1f1a723e */ /* 0x000fc400000000ff */
[----:B------:R-:W-:Y:S01]  /*2c40*/  F2FP.F16.F32.PACK_AB R24, R24, R3 ;  /* 0x000000031818723e */ /* 0x000fe200000000ff */
[----:B------:R-:W-:Y:S06]  /*2c50*/  BRA `(.L_x_561) ;  /* 0x0000000800047947 */ /* 0x000fec0003800000 */
.L_x_564:
[-CC-:B------:R-:W-:Y:S01]  /*2c60*/  FFMA.FTZ R0, R0, R34.reuse, R35.reuse ;  /* 0x0000002200007223 */ /* 0x180fe20000010023 */
[-CC-:B------:R-:W-:Y:S01]  /*2c70*/  FFMA.FTZ R229, R229, R34.reuse, R35.reuse ;  /* 0x00000022e5e57223 */ /* 0x180fe20000010023 */
[-C--:B------:R-:W-:Y:S01]  /*2c80*/  FFMA.FTZ R225, R225, R34.reuse, R35 ;  /* 0x00000022e1e17223 */ /* 0x080fe20000010023 */
[----:B-----5:R-:W-:Y:S02]  /*2c90*/  HADD2.F32 R2, -RZ, R94.H0_H0 ;  /* 0x2000005eff027230 */ /* 0x020fe40000004100 */
[----:B------:R-:W-:Y:S01]  /*2ca0*/  FADD.FTZ R233, R233, -R0 ;  /* 0x80000000e9e97221 */ /* 0x000fe20000010000 */
[----:B------:R-:W-:Y:S02]  /*2cb0*/  HADD2.F32 R0, -RZ, R93.H0_H0 ;  /* 0x2000005dff007230 */ /* 0x000fe40000004100 */
[----:B------:R-:W-:Y:S01]  /*2cc0*/  FADD.FTZ R229, R228, -R229 ;  /* 0x800000e5e4e57221 */ /* 0x000fe20000010000 */
[----:B------:R-:W-:Y:S01]  /*2cd0*/  FADD.FTZ R225, R224, -R225 ;  /* 0x800000e1e0e17221 */ /* 0x000fe20000010000 */
[-CC-:B------:R-:W-:Y:S01]  /*2ce0*/  FFMA.FTZ R231, R231, R34.reuse, R35.reuse ;  /* 0x00000022e7e77223 */ /* 0x180fe20000010023 */
        /* <DEDUP_REMOVED lines=17> */
[C---:B------:R-:W-:Y:S01]  /*2e00*/  FFMA.FTZ R3, R56.reuse, R233, R3 ;  /* 0x000000e938037223 */ /* 0x040fe20000010003 */
[C---:B------:R-:W-:Y:S01]  /*2e10*/  FFMA.FTZ R17, R56.reuse, R221, R17 ;  /* 0x000000dd38117223 */ /* 0x040fe20000010011 */
[C---:B------:R-:W-:Y:S01]  /*2e20*/  FFMA.FTZ R18, R56.reuse, R219, R18 ;  /* 0x000000db38127223 */ /* 0x040fe20000010012 */
[C---:B------:R-:W-:Y:S01]  /*2e30*/  FFMA.FTZ R223, R56.reuse, R223, R16 ;  /* 0x000000df38df7223 */ /* 0x040fe20000010010 */
[C---:B------:R-:W-:Y:S01]  /*2e40*/  FFMA.FTZ R2, R56.reuse, R227, R2 ;  /* 0x000000e338027223 */ /* 0x040fe20000010002 */
[----:B------:R-:W-:Y:S02]  /*2e50*/  FFMA.FTZ R0, R56, R231, R0 ;  /* 0x000000e738007223 */ /* 0x000fe40000010000 */
        /* <DEDUP_REMOVED lines=9> */
.L_x_563:
        /* <DEDUP_REMOVED lines=44> */
.L_x_565:
        /* <DEDUP_REMOVED lines=44> */
.L_x_561:
        /* <DEDUP_REMOVED lines=25> */
[----:B-----5:R-:W-:Y:S02]  /*3600*/  HADD2.F32 R0, -RZ, R5.H0_H0 ;  /* 0x20000005ff007230 */ /* 0x020fe40000004100 */
[----:B------:R-:W-:Y:S01]  /*3610*/  FFMA.FTZ R17, R202, R34, R35 ;  /* 0x00000022ca117223 */ /* 0x000fe20000010023 */
[----:B------:R-:W-:-:S02]  /*3620*/  HADD2.F32 R16, -RZ, R6.H0_H0 ;  /* 0x20000006ff107230 */ /* 0x000fc40000004100 */
[-CC-:B------:R-:W-:Y:S01]  /*3630*/  FFMA.FTZ R18, R207, R34.reuse, R35.reuse ;  /* 0x00000022cf127223 */ /* 0x180fe20000010023 */
[-CC-:B------:R-:W-:Y:S01]  /*3640*/  FFMA.FTZ R195, R195, R34.reuse, R35.reuse ;  /* 0x00000022c3c37223 */ /* 0x180fe20000010023 */
[----:B------:R-:W-:Y:S01]  /*3650*/  FFMA.FTZ R23, R206, R34, R35 ;  /* 0x00000022ce177223 */ /* 0x000fe20000010023 */
[----:B------:R-:W-:Y:S01]  /*3660*/  FADD.FTZ R29, R208, -R25 ;  /* 0x80000019d01d7221 */ /* 0x000fe20000010000 */
[----:B------:R-:W-:Y:S01]  /*3670*/  FADD.FTZ R21, R200, -R17 ;  /* 0x80000011c8157221 */ /* 0x000fe20000010000 */
[----:B------:R-:W-:Y:S01]  /*3680*/  FADD.FTZ R205, R205, -R18 ;  /* 0x80000012cdcd7221 */ /* 0x000fe20000010000 */
[C---:B------:R-:W-:Y:S01]  /*3690*/  FFMA.FTZ R25, R56.reuse, R197, R0 ;  /* 0x000000c538197223 */ /* 0x040fe20000010000 */
[----:B------:R-:W-:Y:S01]  /*36a0*/  FFMA.FTZ R26, R56, R201, R16 ;  /* 0x000000c9381a7223 */ /* 0x000fe20000010010 */
[----:B------:R-:W-:Y:S02]  /*36b0*/  HADD2.F32 R17, -RZ, R4.H0_H0 ;  /* 0x20000004ff117230 */ /* 0x000fe40000004100 */
[----:B------:R-:W-:Y:S01]  /*36c0*/  FADD.FTZ R195, R194, -R195 ;  /* 0x800000c3c2c37221 */ /* 0x000fe20000010000 */
[----:B------:R-:W-:-:S02]  /*36d0*/  HADD2.F32 R27, -RZ, R7.H0_H0 ;  /* 0x20000007ff1b7230 */ /* 0x000fc40000004100 */
[----:B------:R-:W-:Y:S01]  /*36e0*/  FADD.FTZ R23, R204, -R23 ;  /* 0x80000017cc177221 */ /* 0x000fe20000010000 */
[----:B------:R-:W-:Y:S02]  /*36f0*/  HADD2.F32 R20, -RZ, R7.H1_H1 ;  /* 0x30000007ff147230 */ /* 0x000fe40000004100 */
[C---:B------:R-:W-:Y:S01]  /*3700*/  FFMA.FTZ R17, R56.reuse, R195, R17 ;  /* 0x000000c338117223 */ /* 0x040fe20000010011 */
[----:B------:R-:W-:Y:S02]  /*3710*/  HADD2.F32 R18, -RZ, R6.H1_H1 ;  /* 0x30000006ff127230 */ /* 0x000fe40000004100 */
[C---:B------:R-:W-:Y:S01]  /*3720*/  FFMA.FTZ R27, R56.reuse, R205, R27 ;  /* 0x000000cd381b7223 */ /* 0x040fe2000001001b */
[----:B------:R-:W-:Y:S02]  /*3730*/  HADD2.F32 R16, -RZ, R5.H1_H1 ;  /* 0x30000005ff107230 */ /* 0x000fe40000004100 */
[----:B------:R-:W-:Y:S01]  /*3740*/  FFMA.FTZ R20, R56, R29, R20 ;  /* 0x0000001d38147223 */ /* 0x000fe20000010014 */
[----:B------:R-:W-:-:S02]  /*3750*/  HADD2.F32 R0, -RZ, R4.H1_H1 ;  /* 0x30000004ff007230 */ /* 0x000fc40000004100 */
[C---:B------:R-:W-:Y:S01]  /*3760*/  FFMA.FTZ R23, R56.reuse, R23, R18 ;  /* 0x0000001738177223 */ /* 0x040fe20000010012 */
[----:B------:R-:W-:Y:S01]  /*3770*/  FFMA.FTZ R16, R56, R21, R16 ;  /* 0x0000001538107223 */ /* 0x000fe20000010010 */
[----:B------:R-:W-:Y:S01]  /*3780*/  F2FP.F16.F32.PACK_AB R27, R20, R27 ;  /* 0x0000001b141b723e */ /* 0x000fe200000000ff */
[----:B------:R-:W-:Y:S02]  /*3790*/  FFMA.FTZ R0, R56, R19, R0 ;  /* 0x0000001338007223 */ /* 0x000fe40000010000 */
[----:B------:R-:W-:Y:S02]  /*37a0*/  F2FP.F16.F32.PACK_AB R26, R23, R26 ;  /* 0x0000001a171a723e */ /* 0x000fe400000000ff */
[----:B------:R-:W-:Y:S02]  /*37b0*/  F2FP.F16.F32.PACK_AB R25, R16, R25 ;  /* 0x000000191019723e */ /* 0x000fe400000000ff */
[----:B------:R-:W-:Y:S02]  /*37c0*/  F2FP.F16.F32.PACK_AB R24, R0, R17 ;  /* 0x000000110018723e */ /* 0x000fe400000000ff */
        /* <DEDUP_REMOVED lines=9> */
.L_x_568:
[-CC-:B------:R-:W-:Y:S01]  /*3860*/  FFMA.FTZ R0, R199, R34.reuse, R35.reuse ;  /* 0x00000022c7007223 */ /* 0x180fe20000010023 */
[-CC-:B0-----:R-:W-:Y:S01]  /*3870*/  FFMA.FTZ R20, R203, R34.reuse, R35.reuse ;  /* 0x00000022cb147223 */ /* 0x181fe20000010023 */
[-CC-:B------:R-:W-:Y:S01]  /*3880*/  FFMA.FTZ R25, R206, R34.reuse, R35.reuse ;  /* 0x00000022ce197223 */ /* 0x180fe20000010023 */
[-C--:B------:R-:W-:Y:S01]  /*3890*/  FFMA.FTZ R21, R198, R34.reuse, R35 ;  /* 0x00000022c6157223 */ /* 0x080fe20000010023 */
[----:B------:R-:W-:Y:S01]  /*38a0*/  FADD.FTZ R197, R197, -R0 ;  /* 0x80000000c5c57221 */ /* 0x000fe20000010000 */
[----:B------:R-:W-:Y:S01]  /*38b0*/  FADD.FTZ R201, R201, -R20 ;  /* 0x80000014c9c97221 */ /* 0x000fe20000010000 */
[----:B------:R-:W-:Y:S01]  /*38c0*/  FADD.FTZ R29, R204, -R25 ;  /* 0x80000019cc1d7221 */ /* 0x000fe20000010000 */
[----:B------:R-:W-:Y:S01]  /*38d0*/  FADD.FTZ R23, R196, -R21 ;  /* 0x80000015c4177221 */ /* 0x000fe20000010000 */
[-CC-:B------:R-:W-:Y:S01]  /*38e0*/  FFMA.FTZ R25, R210, R34.reuse, R35.reuse ;  /* 0x00000022d2197223 */ /* 0x180fe20000010023 */
[----:B-----5:R-:W-:Y:S02]  /*38f0*/  HADD2.F32 R0, -RZ, R5.H0_H0 ;  /* 0x20000005ff007230 */ /* 0x020fe40000004100 */
[----:B------:R-:W-:Y:S01]  /*3900*/  FFMA.FTZ R21, R202, R34, R35 ;  /* 0x00000022ca157223 */ /* 0x000fe20000010023 */
[----:B------:R-:W-:-:S02]  /*3910*/  HADD2.F32 R20, -RZ, R6.H0_H0 ;  /* 0x20000006ff147230 */ /* 0x000fc40000004100 */
[-CC-:B------:R-:W-:Y:S01]  /*3920*/  FFMA.FTZ R22, R207, R34.reuse, R35.reuse ;  /* 0x00000022cf167223 */ /* 0x180fe20000010023 */
[----:B------:R-:W-:Y:S01]  /*3930*/  FFMA.FTZ R195, R195, R34, R35 ;  /* 0x00000022c3c37223 */ /* 0x000fe20000010023 */
[----:B------:R-:W-:Y:S01]  /*3940*/  FADD.FTZ R33, R208, -R25 ;  /* 0x80000019d0217221 */ /* 0x000fe20000010000 */
[----:B------:R-:W-:Y:S01]  /*3950*/  FADD.FTZ R27, R200, -R21 ;  /* 0x80000015c81b7221 */ /* 0x000fe20000010000 */
[----:B------:R-:W-:Y:S01]  /*3960*/  FADD.FTZ R205, R205, -R22 ;  /* 0x80000016cdcd7221 */ /* 0x000fe20000010000 */
[C---:B------:R-:W-:Y:S01]  /*3970*/  FFMA.FTZ R25, R56.reuse, R197, R0 ;  /* 0x000000c538197223 */ /* 0x040fe20000010000 */
[----:B------:R-:W-:Y:S01]  /*3980*/  FFMA.FTZ R26, R56, R201, R20 ;  /* 0x000000c9381a7223 */ /* 0x000fe20000010014 */
[--C-:B------:R-:W-:Y:S02]  /*3990*/  HADD2.F32 R31, -RZ, R7.reuse.H0_H0 ;  /* 0x20000007ff1f7230 */ /* 0x100fe40000004100 */
[----:B------:R-:W-:Y:S01]  /*39a0*/  FADD.FTZ R195, R194, -R195 ;  /* 0x800000c3c2c37221 */ /* 0x000fe20000010000 */
[----:B------:R-:W-:-:S02]  /*39b0*/  HADD2.F32 R24, -RZ, R7.H1_H1 ;  /* 0x30000007ff187230 */ /* 0x000fc40000004100 */
[----:B------:R-:W-:Y:S02]  /*39c0*/  HADD2.F32 R21, -RZ, R4.H0_H0 ;  /* 0x20000004ff157230 */ /* 0x000fe40000004100 */
[C---:B------:R-:W-:Y:S01]  /*39d0*/  FFMA.FTZ R31, R56.reuse, R205, R31 ;  /* 0x000000cd381f7223 */ /* 0x040fe2000001001f */
[----:B------:R-:W-:Y:S02]  /*39e0*/  HADD2.F32 R22, -RZ, R6.H1_H1 ;  /* 0x30000006ff167230 */ /* 0x000fe40000004100 */
[C---:B------:R-:W-:Y:S01]  /*39f0*/  FFMA.FTZ R24, R56.reuse, R33, R24 ;  /* 0x0000002138187223 */ /* 0x040fe20000010018 */
[----:B------:R-:W-:Y:S02]  /*3a00*/  HADD2.F32 R20, -RZ, R5.H1_H1 ;  /* 0x30000005ff147230 */ /* 0x000fe40000004100 */
[C---:B------:R-:W-:Y:S01]  /*3a10*/  FFMA.FTZ R21, R56.reuse, R195, R21 ;  /* 0x000000c338157223 */ /* 0x040fe20000010015 */
[----:B------:R-:W-:Y:S02]  /*3a20*/  HADD2.F32 R0, -RZ, R4.H1_H1 ;  /* 0x30000004ff007230 */ /* 0x000fe40000004100 */
[C---:B------:R-:W-:Y:S01]  /*3a30*/  FFMA.FTZ R29, R56.reuse, R29, R22 ;  /* 0x0000001d381d7223 */ /* 0x040fe20000010016 */
[----:B------:R-:W-:Y:S01]  /*3a40*/  FFMA.FTZ R20, R56, R27, R20 ;  /* 0x0000001b38147223 */ /* 0x000fe20000010014 */
[----:B------:R-:W-:Y:S01]  /*3a50*/  F2FP.F16.F32.PACK_AB R27, R24, R31 ;  /* 0x0000001f181b723e */ /* 0x000fe200000000ff */
[----:B------:R-:W-:-:S02]  /*3a60*/  FFMA.FTZ R0, R56, R23, R0 ;  /* 0x0000001738007223 */ /* 0x000fc40000010000 */
        /* <DEDUP_REMOVED lines=8> */
.L_x_567:
        /* <DEDUP_REMOVED lines=42> */
.L_x_570:
[-CC-:B------:R-:W-:Y:S01]  /*3d90*/  FFMA.FTZ R0, R199, R34.reuse, R35.reuse ;  /* 0x00000022c7007223 */ /* 0x180fe20000010023 */
[-CC-:B0-----:R-:W-:Y:S01]  /*3da0*/  FFMA.FTZ R24, R207, R34.reuse, R35.reuse ;  /* 0x00000022cf187223 */ /* 0x181fe20000010023 */
[-CC-:B------:R-:W-:Y:S01]  /*3db0*/  FFMA.FTZ R29, R210, R34.reuse, R35.reuse ;  /* 0x00000022d21d7223 */ /* 0x180fe20000010023 */
[--C-:B-----5:R-:W-:Y:S02]  /*3dc0*/  HADD2.F32 R31, -RZ, R7.reuse.H0_H0 ;  /* 0x20000007ff1f7230 */ /* 0x120fe40000004100 */
[----:B------:R-:W-:Y:S01]  /*3dd0*/  FADD.FTZ R197, R197, -R0 ;  /* 0x80000000c5c57221 */ /* 0x000fe20000010000 */
[----:B------:R-:W-:Y:S01]  /*3de0*/  FFMA.FTZ R0, R203, R34, R35 ;  /* 0x00000022cb007223 */ /* 0x000fe20000010023 */
[----:B------:R-:W-:Y:S01]  /*3df0*/  FADD.FTZ R205, R205, -R24 ;  /* 0x80000018cdcd7221 */ /* 0x000fe20000010000 */
[----:B------:R-:W-:Y:S02]  /*3e00*/  HADD2.F32 R26, -RZ, R7.H1_H1 ;  /* 0x30000007ff1a7230 */ /* 0x000fe40000004100 */
[----:B------:R-:W-:Y:S01]  /*3e10*/  FADD.FTZ R33, R208, -R29 ;  /* 0x8000001dd0217221 */ /* 0x000fe20000010000 */
[----:B------:R-:W-:-:S02]  /*3e20*/  HADD2.F32 R24, -RZ, R6.H0_H0 ;  /* 0x20000006ff187230 */ /* 0x000fc40000004100 */
[----:B------:R-:W-:Y:S01]  /*3e30*/  FADD.FTZ R201, R201, -R0 ;  /* 0x80000000c9c97221 */ /* 0x000fe20000010000 */
[-CC-:B------:R-:W-:Y:S01]  /*3e40*/  FFMA.FTZ R29, R206, R34.reuse, R35.reuse ;  /* 0x00000022ce1d7223 */ /* 0x180fe20000010023 */
[-CC-:B------:R-:W-:Y:S01]  /*3e50*/  FFMA.FTZ R195, R195, R34.reuse, R35.reuse ;  /* 0x00000022c3c37223 */ /* 0x180fe20000010023 */
[-CC-:B------:R-:W-:Y:S01]  /*3e60*/  FFMA.FTZ R25, R198, R34.reuse, R35.reuse ;  /* 0x00000022c6197223 */ /* 0x180fe20000010023 */
[----:B------:R-:W-:Y:S01]  /*3e70*/  FFMA.FTZ R27, R202, R34, R35 ;  /* 0x00000022ca1b7223 */ /* 0x000fe20000010023 */
[C---:B------:R-:W-:Y:S01]  /*3e80*/  FFMA.FTZ R205, R56.reuse, R205, R31 ;  /* 0x000000cd38cd7223 */ /* 0x040fe2000001001f */
[C---:B------:R-:W-:Y:S01]  /*3e90*/  FFMA.FTZ R32, R56.reuse, R33, R26 ;  /* 0x0000002138207223 */ /* 0x040fe2000001001a */
[----:B------:R-:W-:Y:S01]  /*3ea0*/  FFMA.FTZ R201, R56, R201, R24 ;  /* 0x000000c938c97223 */ /* 0x000fe20000010018 */
[----:B------:R-:W-:Y:S02]  /*3eb0*/  HADD2.F32 R31, -RZ, R6.H1_H1 ;  /* 0x30000006ff1f7230 */ /* 0x000fe40000004100 */
[----:B------:R-:W-:Y:S01]  /*3ec0*/  FADD.FTZ R29, R204, -R29 ;  /* 0x8000001dcc1d7221 */ /* 0x000fe20000010000 */
[----:B------:R-:W-:-:S02]  /*3ed0*/  HADD2.F32 R26, -RZ, R5.H0_H0 ;  /* 0x20000005ff1a7230 */ /* 0x000fc40000004100 */
[----:B------:R-:W-:Y:S01]  /*3ee0*/  FADD.FTZ R195, R194, -R195 ;  /* 0x800000c3c2c37221 */ /* 0x000fe20000010000 */
[----:B------:R-:W-:Y:S02]  /*3ef0*/  HADD2.F32 R28, -RZ, R5.H1_H1 ;  /* 0x30000005ff1c7230 */ /* 0x000fe40000004100 */
[----:B------:R-:W-:Y:S01]  /*3f00*/  FADD.FTZ R25, R196, -R25 ;  /* 0x80000019c4197221 */ /* 0x000fe20000010000 */
[--C-:B------:R-:W-:Y:S02]  /*3f10*/  HADD2.F32 R0, -RZ, R4.reuse.H0_H0 ;  /* 0x20000004ff007230 */ /* 0x100fe40000004100 */
[----:B------:R-:W-:Y:S01]  /*3f20*/  FADD.FTZ R27, R200, -R27 ;  /* 0x8000001bc81b7221 */ /* 0x000fe20000010000 */
[----:B------:R-:W-:Y:S02]  /*3f30*/  HADD2.F32 R24, -RZ, R4.H1_H1 ;  /* 0x30000004ff187230 */ /* 0x000fe40000004100 */
        /* <DEDUP_REMOVED lines=10> */
.L_x_566:
        /* <DEDUP_REMOVED lines=39> */
.L_x_572:
[-CC-:B------:R-:W-:Y:S01]  /*4250*/  FFMA.FTZ R0, R199, R34.reuse, R35.reuse ;  /* 0x00000022c7007223 */ /* 0x180fe20000010023 */
[-CC-:B0-----:R-:W-:Y:S01]  /*4260*/  FFMA.FTZ R29, R210, R34.reuse, R35.reuse ;  /* 0x00000022d21d7223 */ /* 0x181fe20000010023 */
[-CC-:B------:R-:W-:Y:S01]  /*4270*/  FFMA.FTZ R195, R195, R34.reuse, R35.reuse ;  /* 0x00000022c3c37223 */ /* 0x180fe20000010023 */
[-CC-:B------:R-:W-:Y:S01]  /*4280*/  FFMA.FTZ R21, R198, R34.reuse, R35.reuse ;  /* 0x00000022c6157223 */ /* 0x180fe20000010023 */
        /* <DEDUP_REMOVED lines=29> */
.L_x_571:
[----:B------:R-:W-:Y:S05]  /*4460*/  @!P1 BRA `(.L_x_573) ;  /* 0x0000000000849947 */ /* 0x000fea0003800000 */
        /* <DEDUP_REMOVED lines=33> */
.L_x_573:
        /* <DEDUP_REMOVED lines=27> */
[----:B------:R-:W-:-:S07]  /*4830*/  F2FP.F16.F32.PACK_AB R24, R29, R24 ;  /* 0x000000181d18723e */ /* 0x000fce00000000ff */
.L_x_569:
        /* <DEDUP_REMOVED lines=18> */
[----:B-----5:R-:W-:Y:S02]  /*4960*/  HADD2.F32 R0, -RZ, R9.H0_H0 ;  /* 0x20000009ff007230 */ /* 0x020fe40000004100 */
[----:B------:R-:W-:Y:S01]  /*4970*/  FFMA.FTZ R17, R170, R34, R35 ;  /* 0x00000022aa117223 */ /* 0x000fe20000010023 */
[----:B------:R-:W-:-:S02]  /*4980*/  HADD2.F32 R16, -RZ, R10.H0_H0 ;  /* 0x2000000aff107230 */ /* 0x000fc40000004100 */
[----:B------:R-:W-:Y:S01]  /*4990*/  FADD.FTZ R175, R166, -R175 ;  /* 0x800000afa6af7221 */ /* 0x000fe20000010000 */
[----:B------:R-:W-:Y:S01]  /*49a0*/  FADD.FTZ R177, R172, -R177 ;  /* 0x800000b1acb17221 */ /* 0x000fe20000010000 */
[-CC-:B------:R-:W-:Y:S01]  /*49b0*/  FFMA.FTZ R23, R176, R34.reuse, R35.reuse ;  /* 0x00000022b0177223 */ /* 0x180fe20000010023 */
[----:B------:R-:W-:Y:S01]  /*49c0*/  FFMA.FTZ R179, R179, R34, R35 ;  /* 0x00000022b3b37223 */ /* 0x000fe20000010023 */
        /* <DEDUP_REMOVED lines=31> */
.L_x_576:
[-CC-:B------:R-:W-:Y:S01]  /*4bc0*/  FFMA.FTZ R0, R173, R34.reuse, R35.reuse ;  /* 0x00000022ad007223 */ /* 0x180fe20000010023 */
[-CC-:B0-----:R-:W-:Y:S01]  /*4bd0*/  FFMA.FTZ R25, R176, R34.reuse, R35.reuse ;  /* 0x00000022b0197223 */ /* 0x181fe20000010023 */
[-CC-:B------:R-:W-:Y:S01]  /*4be0*/  FFMA.FTZ R21, R164, R34.reuse, R35.reuse ;  /* 0x00000022a4157223 */ /* 0x180fe20000010023 */
[-CC-:B------:R-:W-:Y:S01]  /*4bf0*/  FFMA.FTZ R175, R175, R34.reuse, R35.reuse ;  /* 0x00000022afaf7223 */ /* 0x180fe20000010023 */
[-C--:B------:R-:W-:Y:S01]  /*4c00*/  FFMA.FTZ R177, R177, R34.reuse, R35 ;  /* 0x00000022b1b17223 */ /* 0x080fe20000010023 */
[----:B------:R-:W-:Y:S01]  /*4c10*/  FADD.FTZ R59, R59, -R0 ;  /* 0x800000003b3b7221 */ /* 0x000fe20000010000 */
        /* <DEDUP_REMOVED lines=8> */
[----:B------:R-:W-:Y:S01]  /*4ca0*/  FFMA.FTZ R179, R179, R34, R35 ;  /* 0x00000022b3b37223 */ /* 0x000fe20000010023 */
        /* <DEDUP_REMOVED lines=26> */
.L_x_575:
[----:B------:R-:W-:Y:S05]  /*4e50*/  @!P1 BRA `(.L_x_578) ;  /* 0x0000000000a49947 */ /* 0x000fea0003800000 */
        /* <DEDUP_REMOVED lines=41> */
.L_x_578:
[-CC-:B------:R-:W-:Y:S01]  /*50f0*/  FFMA.FTZ R0, R173, R34.reuse, R35.reuse ;  /* 0x00000022ad007223 */ /* 0x180fe20000010023 */
[-CC-:B------:R-:W-:Y:S01]  /*5100*/  FFMA.FTZ R179, R179, R34.reuse, R35.reuse ;  /* 0x00000022b3b37223 */ /* 0x180fe20000010023 */
[-CC-:B0-----:R-:W-:Y:S01]  /*5110*/  FFMA.FTZ R29, R182, R34.reuse, R35.reuse ;  /* 0x00000022b61d7223 */ /* 0x181fe20000010023 */
[----:B------:R-:W-:Y:S01]  /*5120*/  FFMA.FTZ R177, R177, R34, R35 ;  /* 0x00000022b1b17223 */ /* 0x000fe20000010023 */
[----:B------:R-:W-:Y:S01]  /*5130*/  FADD.FTZ R59, R59, -R0 ;  /* 0x800000003b3b7221 */ /* 0x000fe20000010000 */
[--C-:B-----5:R-:W-:Y:S02]  /*5140*/  HADD2.F32 R31, -RZ, R11.reuse.H0_H0 ;  /* 0x2000000bff1f7230 */ /* 0x120fe40000004100 */
        /* <DEDUP_REMOVED lines=31> */
.L_x_574:
        /* <DEDUP_REMOVED lines=39> */
.L_x_580:
        /* <DEDUP_REMOVED lines=33> */
.L_x_579:
        /* <DEDUP_REMOVED lines=34> */
.L_x_581:
        /* <DEDUP_REMOVED lines=28> */
.L_x_577:
        /* <DEDUP_REMOVED lines=17> */
[----:B-----5:R-:W-:Y:S02]  /*5cb0*/  HADD2.F32 R0, -RZ, R13.H0_H0 ;  /* 0x2000000dff007230 */ /* 0x020fe40000004100 */
[-CC-:B------:R-:W-:Y:S01]  /*5cc0*/  FFMA.FTZ R43, R43, R34.reuse, R35.reuse ;  /* 0x000000222b2b7223 */ /* 0x180fe20000010023 */
[----:B------:R-:W-:Y:S02]  /*5cd0*/  HADD2.F32 R16, -RZ, R14.H0_H0 ;  /* 0x2000000eff107230 */ /* 0x000fe40000004100 */
[-CC-:B------:R-:W-:Y:S01]  /*5ce0*/  FFMA.FTZ R21, R50, R34.reuse, R35.reuse ;  /* 0x0000002232157223 */ /* 0x180fe20000010023 */
[-CC-:B------:R-:W-:Y:S01]  /*5cf0*/  FFMA.FTZ R23, R54, R34.reuse, R35.reuse ;  /* 0x0000002236177223 */ /* 0x180fe20000010023 */
[----:B------:R-:W-:Y:S01]  /*5d00*/  FFMA.FTZ R34, R58, R34, R35 ;  /* 0x000000223a227223 */ /* 0x000fe20000010023 */
[----:B------:R-:W-:Y:S01]  /*5d10*/  FADD.FTZ R19, R44, -R17 ;  /* 0x800000112c137221 */ /* 0x000fe20000010000 */
[----:B------:R-:W-:Y:S01]  /*5d20*/  FADD.FTZ R53, R53, -R18 ;  /* 0x8000001235357221 */ /* 0x000fe20000010000 */
[C---:B------:R-:W-:Y:S01]  /*5d30*/  FFMA.FTZ R25, R56.reuse, R45, R0 ;  /* 0x0000002d38197223 */ /* 0x040fe20000010000 */
[----:B------:R-:W-:Y:S01]  /*5d40*/  FFMA.FTZ R26, R56, R49, R16 ;  /* 0x00000031381a7223 */ /* 0x000fe20000010010 */
[----:B------:R-:W-:-:S02]  /*5d50*/  HADD2.F32 R17, -RZ, R12.H0_H0 ;  /* 0x2000000cff117230 */ /* 0x000fc40000004100 */
[----:B------:R-:W-:Y:S01]  /*5d60*/  FADD.FTZ R43, R42, -R43 ;  /* 0x8000002b2a2b7221 */ /* 0x000fe20000010000 */
[--C-:B------:R-:W-:Y:S02]  /*5d70*/  HADD2.F32 R27, -RZ, R15.reuse.H1_H1 ;  /* 0x3000000fff1b7230 */ /* 0x100fe40000004100 */
[----:B------:R-:W-:Y:S01]  /*5d80*/  FADD.FTZ R21, R48, -R21 ;  /* 0x8000001530157221 */ /* 0x000fe20000010000 */
[----:B------:R-:W-:Y:S02]  /*5d90*/  HADD2.F32 R20, -RZ, R15.H0_H0 ;  /* 0x2000000fff147230 */ /* 0x000fe40000004100 */
[----:B------:R-:W-:Y:S01]  /*5da0*/  FADD.FTZ R23, R52, -R23 ;  /* 0x8000001734177221 */ /* 0x000fe20000010000 */
[----:B------:R-:W-:Y:S02]  /*5db0*/  HADD2.F32 R18, -RZ, R14.H1_H1 ;  /* 0x3000000eff127230 */ /* 0x000fe40000004100 */
[----:B------:R-:W-:Y:S01]  /*5dc0*/  FADD.FTZ R57, R57, -R34 ;  /* 0x8000002239397221 */ /* 0x000fe20000010000 */
[----:B------:R-:W-:-:S02]  /*5dd0*/  HADD2.F32 R16, -RZ, R13.H1_H1 ;  /* 0x3000000dff107230 */ /* 0x000fc40000004100 */
[C---:B------:R-:W-:Y:S01]  /*5de0*/  FFMA.FTZ R17, R56.reuse, R43, R17 ;  /* 0x0000002b38117223 */ /* 0x040fe20000010011 */
[----:B------:R-:W-:Y:S02]  /*5df0*/  HADD2.F32 R0, -RZ, R12.H1_H1 ;  /* 0x3000000cff007230 */ /* 0x000fe40000004100 */
[C---:B------:R-:W-:Y:S01]  /*5e00*/  FFMA.FTZ R27, R56.reuse, R57, R27 ;  /* 0x00000039381b7223 */ /* 0x040fe2000001001b */
[C---:B------:R-:W-:Y:S01]  /*5e10*/  FFMA.FTZ R20, R56.reuse, R53, R20 ;  /* 0x0000003538147223 */ /* 0x040fe20000010014 */
[C---:B------:R-:W-:Y:S01]  /*5e20*/  FFMA.FTZ R23, R56.reuse, R23, R18 ;  /* 0x0000001738177223 */ /* 0x040fe20000010012 */
[C---:B------:R-:W-:Y:S01]  /*5e30*/  FFMA.FTZ R16, R56.reuse, R21, R16 ;  /* 0x0000001538107223 */ /* 0x040fe20000010010 */
[----:B------:R-:W-:Y:S02]  /*5e40*/  FFMA.FTZ R0, R56, R19, R0 ;  /* 0x0000001338007223 */ /* 0x000fe40000010000 */
[----:B------:R-:W-:Y:S02]  /*5e50*/  F2FP.F16.F32.PACK_AB R27, R27, R20 ;  /* 0x000000141b1b723e */ /* 0x000fe400000000ff */
[----:B------:R-:W-:-:S02]  /*5e60*/  F2FP.F16.F32.PACK_AB R26, R23, R26 ;  /* 0x0000001a171a723e */ /* 0x000fc400000000ff */
        /* <DEDUP_REMOVED lines=11> */
.L_x_584:
        /* <DEDUP_REMOVED lines=17> */
[----:B------:R-:W-:-:S02]  /*6030*/  HADD2.F32 R31, -RZ, R15.H1_H1 ;  /* 0x3000000fff1f7230 */ /* 0x000fc40000004100 */
[----:B------:R-:W-:Y:S01]  /*6040*/  FADD.FTZ R57, R57, -R34 ;  /* 0x8000002239397221 */ /* 0x000fe20000010000 */
[----:B------:R-:W-:Y:S02]  /*6050*/  HADD2.F32 R24, -RZ, R15.H0_H0 ;  /* 0x2000000fff187230 */ /* 0x000fe40000004100 */
[----:B------:R-:W-:Y:S01]  /*6060*/  FADD.FTZ R43, R42, -R43 ;  /* 0x8000002b2a2b7221 */ /* 0x000fe20000010000 */
[----:B------:R-:W-:Y:S02]  /*6070*/  HADD2.F32 R21, -RZ, R12.H0_H0 ;  /* 0x2000000cff157230 */ /* 0x000fe40000004100 */
[----:B------:R-:W-:Y:S01]  /*6080*/  FADD.FTZ R29, R52, -R29 ;  /* 0x8000001d341d7221 */ /* 0x000fe20000010000 */
[----:B------:R-:W-:Y:S02]  /*6090*/  HADD2.F32 R22, -RZ, R14.H1_H1 ;  /* 0x3000000eff167230 */ /* 0x000fe40000004100 */
[----:B------:R-:W-:Y:S01]  /*60a0*/  FFMA.FTZ R31, R56, R57, R31 ;  /* 0x00000039381f7223 */ /* 0x000fe2000001001f */
[----:B------:R-:W-:-:S02]  /*60b0*/  HADD2.F32 R20, -RZ, R13.H1_H1 ;  /* 0x3000000dff147230 */ /* 0x000fc40000004100 */
[C---:B------:R-:W-:Y:S01]  /*60c0*/  FFMA.FTZ R24, R56.reuse, R53, R24 ;  /* 0x0000003538187223 */ /* 0x040fe20000010018 */
[----:B------:R-:W-:Y:S02]  /*60d0*/  HADD2.F32 R0, -RZ, R12.H1_H1 ;  /* 0x3000000cff007230 */ /* 0x000fe40000004100 */
[C---:B------:R-:W-:Y:S01]  /*60e0*/  FFMA.FTZ R21, R56.reuse, R43, R21 ;  /* 0x0000002b38157223 */ /* 0x040fe20000010015 */
[C---:B------:R-:W-:Y:S01]  /*60f0*/  FFMA.FTZ R29, R56.reuse, R29, R22 ;  /* 0x0000001d381d7223 */ /* 0x040fe20000010016 */
[C---:B------:R-:W-:Y:S01]  /*6100*/  FFMA.FTZ R20, R56.reuse, R27, R20 ;  /* 0x0000001b38147223 */ /* 0x040fe20000010014 */
[----:B------:R-:W-:Y:S01]  /*6110*/  F2FP.F16.F32.PACK_AB R27, R31, R24 ;  /* 0x000000181f1b723e */ /* 0x000fe200000000ff */
[----:B------:R-:W-:Y:S02]  /*6120*/  FFMA.FTZ R0, R56, R23, R0 ;  /* 0x0000001738007223 */ /* 0x000fe40000010000 */
[----:B------:R-:W-:Y:S02]  /*6130*/  F2FP.F16.F32.PACK_AB R26, R29, R26 ;  /* 0x0000001a1d1a723e */ /* 0x000fe400000000ff */
[----:B------:R-:W-:-:S02]  /*6140*/  F2FP.F16.F32.PACK_AB R25, R20, R25 ;  /* 0x000000191419723e */ /* 0x000fc400000000ff */
[----:B------:R-:W-:Y:S02]  /*6150*/  F2FP.F16.F32.PACK_AB R24, R0, R21 ;  /* 0x000000150018723e */ /* 0x000fe400000000ff */
[----:B------:R-:W-:Y:S02]  /*6160*/  MOV R23, R27 ;  /* 0x0000001b00177202 */ /* 0x000fe40000000f00 */
[----:B------:R-:W-:Y:S02]  /*6170*/  MOV R22, R26 ;  /* 0x0000001a00167202 */ /* 0x000fe40000000f00 */
[----:B------:R-:W-:Y:S02]  /*6180*/  MOV R21, R25 ;  /* 0x0000001900157202 */ /* 0x000fe40000000f00 */
[----:B------:R-:W-:Y:S01]  /*6190*/  MOV R20, R24 ;  /* 0x0000001800147202 */ /* 0x000fe20000000f00 */
[----:B------:R-:W-:Y:S06]  /*61a0*/  BRA `(.L_x_585) ;  /* 0x0000000c00547947 */ /* 0x000fec0003800000 */
.L_x_583:
        /* <DEDUP_REMOVED lines=42> */
.L_x_586:
        /* <DEDUP_REMOVED lines=9> */
[--C-:B-----5:R-:W-:Y:S02]  /*64e0*/  HADD2.F32 R31, -RZ, R15.reuse.H1_H1 ;  /* 0x3000000fff1f7230 */ /* 0x120fe40000004100 */
[----:B------:R-:W-:Y:S01]  /*64f0*/  FADD.FTZ R53, R53, -R26 ;  /* 0x8000001a35357221 */ /* 0x000fe20000010000 */
[----:B------:R-:W-:Y:S01]  /*6500*/  FADD.FTZ R57, R57, -R34 ;  /* 0x8000002239397221 */ /* 0x000fe20000010000 */
[----:B------:R-:W-:-:S02]  /*6510*/  HADD2.F32 R26, -RZ, R15.H0_H0 ;  /* 0x2000000fff1a7230 */ /* 0x000fc40000004100 */
[----:B------:R-:W-:Y:S01]  /*6520*/  FADD.FTZ R49, R49, -R24 ;  /* 0x8000001831317221 */ /* 0x000fe20000010000 */
[--C-:B------:R-:W-:Y:S02]  /*6530*/  HADD2.F32 R0, -RZ, R14.reuse.H0_H0 ;  /* 0x2000000eff007230 */ /* 0x100fe40000004100 */
[C---:B------:R-:W-:Y:S01]  /*6540*/  FFMA.FTZ R32, R56.reuse, R57, R31 ;  /* 0x0000003938207223 */ /* 0x040fe2000001001f */
[----:B------:R-:W-:Y:S02]  /*6550*/  HADD2.F32 R31, -RZ, R14.H1_H1 ;  /* 0x3000000eff1f7230 */ /* 0x000fe40000004100 */
[----:B------:R-:W-:Y:S01]  /*6560*/  FFMA.FTZ R53, R56, R53, R26 ;  /* 0x0000003538357223 */ /* 0x000fe2000001001a */
[----:B------:R-:W-:Y:S01]  /*6570*/  FADD.FTZ R29, R52, -R29 ;  /* 0x8000001d341d7221 */ /* 0x000fe20000010000 */
[----:B------:R-:W-:Y:S01]  /*6580*/  FFMA.FTZ R49, R56, R49, R0 ;  /* 0x0000003138317223 */ /* 0x000fe20000010000 */
[--C-:B------:R-:W-:Y:S02]  /*6590*/  HADD2.F32 R26, -RZ, R13.reuse.H0_H0 ;  /* 0x2000000dff1a7230 */ /* 0x100fe40000004100 */
[----:B------:R-:W-:Y:S01]  /*65a0*/  FADD.FTZ R43, R42, -R43 ;  /* 0x8000002b2a2b7221 */ /* 0x000fe20000010000 */
[----:B------:R-:W-:-:S02]  /*65b0*/  HADD2.F32 R28, -RZ, R13.H1_H1 ;  /* 0x3000000dff1c7230 */ /* 0x000fc40000004100 */
        /* <DEDUP_REMOVED lines=14> */
.L_x_582:
        /* <DEDUP_REMOVED lines=39> */
.L_x_588:
        /* <DEDUP_REMOVED lines=33> */
.L_x_587:
        /* <DEDUP_REMOVED lines=34> */
.L_x_589:
        /* <DEDUP_REMOVED lines=28> */
.L_x_585:
        /* <DEDUP_REMOVED lines=61> */
.L_x_557:
        /* <DEDUP_REMOVED lines=24> */
.L_x_591:
        /* <DEDUP_REMOVED lines=11> */
.L_x_4811:


//--------------------- .text._ZN10layer_norm31ln_parallel_residual_bwd_kernelINS_13Kernel_traitsI6__halfS2_S2_S2_fjLj8192ELj1ELj1ELj8ELj16ENS_18Kernel_traits_baseILj8192ES2_S2_S2_S2_fjLj256EEEEELb1ELb0ELb0EEEvNS_9BwdParamsE --------------------------
	.section	.text._ZN10layer_norm31ln_parallel_residual_bwd_kernelINS_13Kernel_traitsI6__halfS2_S2_S2_fjLj8192ELj1ELj1ELj8ELj16ENS_18Kernel_traits_baseILj8192ES2_S2_S2_S2_fjLj256EEEEELb1ELb0ELb0EEEvNS_9BwdParamsE,"ax",@progbits
	.align	128
        .global         _ZN10layer_norm31ln_parallel_residual_bwd_kernelINS_13Kernel_traitsI6__halfS2_S2_S2_fjLj8192ELj1ELj1ELj8ELj16ENS_18Kernel_traits_baseILj8192ES2_S2_S2_S2_fjLj256EEEEELb1ELb0ELb0EEEvNS_9BwdParamsE
        .type           _ZN10layer_norm31ln_parallel_residual_bwd_kernelINS_13Kernel_traitsI6__halfS2_S2_S2_fjLj8192ELj1ELj1ELj8ELj16ENS_18Kernel_traits_baseILj8192ES2_S2_S2_S2_fjLj256EEEEELb1ELb0ELb0EEEvNS_9BwdParamsE,@function
        .size           _ZN10layer_norm31ln_parallel_residual_bwd_kernelINS_13Kernel_traitsI6__halfS2_S2_S2_fjLj8192ELj1ELj1ELj8ELj16ENS_18Kernel_traits_baseILj8192ES2_S2_S2_S2_fjLj256EEEEELb1ELb0ELb0EEEvNS_9BwdParamsE,(.L_x_4812 - _ZN10layer_norm31ln_parallel_residual_bwd_kernelINS_13Kernel_traitsI6__halfS2_S2_S2_fjLj8192ELj1ELj1ELj8ELj16ENS_18Kernel_traits_baseILj8192ES2_S2_S2_S2_fjLj256EEEEELb1ELb0ELb0EEEvNS_9BwdParamsE)
        .other          _ZN10layer_norm31ln_parallel_residual_bwd_kernelINS_13Kernel_traitsI6__halfS2_S2_S2_fjLj8192ELj1ELj1ELj8ELj16ENS_18Kernel_traits_baseILj8192ES2_S2_S2_S2_fjLj256EEEEELb1ELb0ELb0EEEvNS_9BwdParamsE,@"STO_CUDA_ENTRY STV_DEFAULT"
_ZN10layer_norm31ln_parallel_residual_bwd_kernelINS_13Kernel_traitsI6__halfS2_S2_S2_fjLj8192ELj1ELj1ELj8ELj16ENS_18Kernel_traits_baseILj8192ES2_S2_S2_S2_fjLj256EEEEELb1ELb0ELb0EEEvNS_9BwdParamsE:
.text._ZN10layer_norm31ln_parallel_residual_bwd_kernelINS_13Kernel_traitsI6__halfS2_S2_S2_fjLj8192ELj1ELj1ELj8ELj16ENS_18Kernel_traits_baseILj8192ES2_S2_S2_S2_fjLj256EEEEELb1ELb0ELb0EEEvNS_9BwdParamsE:
        /* <DEDUP_REMOVED lines=43> */
[----:B------:R0:W5:Y:S04]  /*02b0*/  @P4 LDG.E.128 R80, desc[UR10][R8.64] ;  /* 0x0000000a08504981 */ /* 0x000168000c1e1d00 */
        /* <DEDUP_REMOVED lines=11> */
[----:B------:R0:W-:Y:S01]  /*0370*/  STL [R1+0x40], RZ ;  /* 0x000040ff01007387 */ /* 0x0001e20000100800 */
        /* <DEDUP_REMOVED lines=135> */
[----:B------:R-:W-:Y:S01]  /*0bf0*/  CS2R R122, SRZ ;  /* 0x00000000007a7805 */ /* 0x000fe2000001ff00 */
[----:B------:R-:W-:-:S02]  /*0c00*/  UPLOP3.LUT UP1, UPT, UPT, UPT, UPT, 0x40, 0x4 ;  /* 0x000000000004789c */ /* 0x000fc40003f2e870 */
[----:B------:R0:W-:Y:S01]  /*0c10*/  STL [R1+0x34], RZ ;  /* 0x000034ff01007387 */ /* 0x0001e20000100800 */
[----:B------:R-:W2:Y:S03]  /*0c20*/  LDCU UR23, c[0x0][0x408] ;  /* 0x00008100ff1777ac */ /* 0x000ea60008000800 */
[----:B------:R0:W-:Y:S01]  /*0c30*/  STL [R1+0x38], RZ ;  /* 0x000038ff01007387 */ /* 0x0001e20000100800 */
[----:B------:R-:W3:Y:S03]  /*0c40*/  LDCU UR8, c[0x0][0x388] ;  /* 0x00007100ff0877ac */ /* 0x000ee60008000800 */
[----:B------:R0:W-:Y:S01]  /*0c50*/  STL [R1+0x3c], RZ ;  /* 0x00003cff01007387 */ /* 0x0001e20000100800 */
[----:B------:R-:W4:Y:S03]  /*0c60*/  LDCU.U8 UR26, c[0x0][0x410] ;  /* 0x00008200ff1a77ac */ /* 0x000f260008000000 */
[----:B------:R0:W-:Y:S01]  /*0c70*/  STL [R1+0x20], RZ ;  /* 0x000020ff01007387 */ /* 0x0001e20000100800 */
[----:B------:R-:W0:Y:S03]  /*0c80*/  LDCU UR22, c[0x0][0x400] ;  /* 0x00008000ff1677ac */ /* 0x000e260008000800 */
[----:B------:R0:W-:Y:S01]  /*0c90*/  STL [R1+0x24], RZ ;  /* 0x000024ff01007387 */ /* 0x0001e20000100800 */
[----:B------:R-:W0:Y:S03]  /*0ca0*/  LDCU.64 UR4, c[0x0][0x478] ;  /* 0x00008f00ff0477ac */ /* 0x000e260008000a00 */
[----:B------:R0:W-:Y:S01]  /*0cb0*/  STL [R1+0x28], RZ ;  /* 0x000028ff01007387 */ /* 0x0001e20000100800 */
[----:B------:R-:W0:Y:S03]  /*0cc0*/  LDCU.64 UR16, c[0x0][0x438] ;  /* 0x00008700ff1077ac */ /* 0x000e260008000a00 */
[----:B------:R0:W-:Y:S01]  /*0cd0*/  STL [R1+0x2c], RZ ;  /* 0x00002cff01007387 */ /* 0x0001e20000100800 */
[----:B------:R-:W0:Y:S03]  /*0ce0*/  LDCU.64 UR18, c[0x0][0x470] ;  /* 0x00008e00ff1277ac */ /* 0x000e260008000a00 */
[----:B------:R0:W-:Y:S01]  /*0cf0*/  STL [R1+0x10], RZ ;  /* 0x000010ff01007387 */ /* 0x0001e20000100800 */
[----:B------:R-:W0:Y:S03]  /*0d00*/  LDCU.128 UR12, c[0x0][0x3c0] ;  /* 0x00007800ff0c77ac */ /* 0x000e260008000c00 */
[----:B------:R0:W-:Y:S01]  /*0d10*/  STL [R1+0x14], RZ ;  /* 0x000014ff01007387 */ /* 0x0001e20000100800 */
[----:B------:R-:W0:Y:S03]  /*0d20*/  LDCU.64 UR20, c[0x0][0x380] ;  /* 0x00007000ff1477ac */ /* 0x000e260008000a00 */
[----:B------:R0:W-:Y:S01]  /*0d30*/  STL [R1+0x18], RZ ;  /* 0x000018ff01007387 */ /* 0x0001e20000100800 */
[----:B-1----:R-:W-:-:S03]  /*0d40*/  UISETP.NE.AND UP2, UPT, UR6, URZ, UPT ;  /* 0x000000ff0600728c */ /* 0x002fc6000bf45270 */
[----:B------:R1:W-:Y:S04]  /*0d50*/  STL [R1+0x1c], RZ ;  /* 0x00001cff01007387 */ /* 0x0003e80000100800 */
[----:B------:R1:W-:Y:S04]  /*0d60*/  STL [R1], RZ ;  /* 0x000000ff01007387 */ /* 0x0003e80000100800 */
[----:B------:R1:W-:Y:S04]  /*0d70*/  STL [R1+0x4], RZ ;  /* 0x000004ff01007387 */ /* 0x0003e80000100800 */
[----:B------:R1:W-:Y:S04]  /*0d80*/  STL [R1+0x8], RZ ;  /* 0x000008ff01007387 */ /* 0x0003e80000100800 */
[----:B0-234-:R1:W-:Y:S02]  /*0d90*/  STL [R1+0xc], RZ ;  /* 0x00000cff01007387 */ /* 0x01d3e40000100800 */
.L_x_643:
[----:B------:R-:W-:-:S06]  /*0da0*/  UIMAD.WIDE UR6, UR9, 0x4, UR12 ;  /* 0x00000004090678a5 */ /* 0x000fcc000f8e020c */
[----:B0-234-:R-:W-:Y:S02]  /*0db0*/  MOV R144, UR6 ;  /* 0x0000000600907c02 */ /* 0x01dfe40008000f00 */
[----:B------:R-:W-:Y:S01]  /*0dc0*/  MOV R145, UR7 ;  /* 0x0000000700917c02 */ /* 0x000fe20008000f00 */
[----:B------:R-:W-:-:S04]  /*0dd0*/  UIMAD.WIDE UR6, UR9, 0x4, UR14 ;  /* 0x00000004090678a5 */ /* 0x000fc8000f8e020e */
[----:B------:R0:W2:Y:S02]  /*0de0*/  LDG.E R9, desc[UR10][R144.64] ;  /* 0x0000000a90097981 */ /* 0x0000a4000c1e1900 */
[----:B0-----:R-:W-:Y:S02]  /*0df0*/  MOV R144, UR6 ;  /* 0x0000000600907c02 */ /* 0x001fe40008000f00 */
[----:B------:R-:W-:-:S05]  /*0e00*/  MOV R145, UR7 ;  /* 0x0000000700917c02 */ /* 0x000fca0008000f00 */
[----:B------:R-:W3:Y:S01]  /*0e10*/  LDG.E R144, desc[UR10][R144.64] ;  /* 0x0000000a90907981 */ /* 0x000ee2000c1e1900 */
        /* <DEDUP_REMOVED lines=14> */
[----:B---3--:R-:W-:Y:S01]  /*0f00*/  R2UR UR24, R144 ;  /* 0x00000000901872ca */ /* 0x008fe200000e0000 */
[----:B-----5:R-:W-:-:S14]  /*0f10*/  @!P1 BRA `(.L_x_594) ;  /* 0x00000008007c9947 */ /* 0x020fdc0003800000 */
[----:B------:R-:W0:Y:S01]  /*0f20*/  LDC.64 R16, c[0x0][0x3a8] ;  /* 0x0000ea00ff107b82 */ /* 0x000e220000000a00 */
[----:B------:R-:W2:Y:S04]  /*0f30*/  LDL.LU R173, [R1+0x70] ;  /* 0x0000700001ad7983 */ /* 0x000ea80000300800 */
[----:B------:R-:W3:Y:S03]  /*0f40*/  LDL.LU R186, [R1+0x74] ;  /* 0x0000740001ba7983 */ /* 0x000ee60000300800 */
[----:B------:R-:W4:Y:S01]  /*0f50*/  LDC.64 R14, c[0x0][0x430] ;  /* 0x00010c00ff0e7b82 */ /* 0x000f220000000a00 */
[----:B------:R-:W3:Y:S07]  /*0f60*/  LDL.LU R187, [R1+0x78] ;  /* 0x0000780001bb7983 */ /* 0x000eee0000300800 */
[----:B------:R-:W1:Y:S01]  /*0f70*/  LDC.64 R32, c[0x0][0x428] ;  /* 0x00010a00ff207b82 */ /* 0x000e620000000a00 */
[----:B------:R-:W-:-:S02]  /*0f80*/  ISETP.NE.U32.AND P1, PT, RZ, UR18, PT ;  /* 0x00000012ff007c0c */ /* 0x000fc4000bf25070 */
[----:B------:R-:W-:Y:S01]  /*0f90*/  ISETP.NE.U32.AND P0, PT, RZ, UR16, PT ;  /* 0x00000010ff007c0c */ /* 0x000fe2000bf05070 */
[----:B-----5:R-:W-:Y:S01]  /*0fa0*/  HADD2.F32 R8, -RZ, R56.H0_H0 ;  /* 0x20000038ff087230 */ /* 0x020fe20000004100 */
[----:B------:R-:W3:Y:S01]  /*0fb0*/  LDL.LU R252, [R1+0x7c] ;  /* 0x00007c0001fc7983 */ /* 0x000ee20000300800 */
[----:B0-----:R-:W-:-:S04]  /*0fc0*/  IMAD.WIDE.U32 R16, R9, 0x10, R16 ;  /* 0x0000001009107825 */ /* 0x001fc800078e0010 */
[C---:B----4-:R-:W-:Y:S01]  /*0fd0*/  IMAD.WIDE.U32 R14, R9.reuse, 0x10, R14 ;  /* 0x00000010090e7825 */ /* 0x050fe200078e000e */
[----:B------:R-:W4:Y:S04]  /*0fe0*/  LDG.E.128 R148, desc[UR10][R16.64] ;  /* 0x0000000a10947981 */ /* 0x000f28000c1e1d00 */
[----:B------:R0:W2:Y:S01]  /*0ff0*/  LDG.E.128 R144, desc[UR10][R14.64] ;  /* 0x0000000a0e907981 */ /* 0x0000a2000c1e1d00 */
[----:B-1----:R-:W-:Y:S01]  /*1000*/  IMAD.WIDE.U32 R32, R9, 0x10, R32 ;  /* 0x0000001009207825 */ /* 0x002fe200078e0020 */
[----:B------:R-:W-:Y:S02]  /*1010*/  ISETP.NE.AND.EX P1, PT, RZ, UR19, PT, P1 ;  /* 0x00000013ff007c0c */ /* 0x000fe4000bf25310 */
[----:B------:R-:W3:Y:S04]  /*1020*/  LDL.LU R231, [R1+0x60] ;  /* 0x0000600001e77983 */ /* 0x000ee80000300800 */
[----:B------:R1:W3:Y:S01]  /*1030*/  LDG.E.128 R152, desc[UR10][R32.64] ;  /* 0x0000000a20987981 */ /* 0x0002e2000c1e1d00 */
[----:B------:R-:W-:-:S03]  /*1040*/  ISETP.NE.AND.EX P0, PT, RZ, UR17, PT, P0 ;  /* 0x00000011ff007c0c */ /* 0x000fc6000bf05300 */
[----:B------:R-:W3:Y:S03]  /*1050*/  LDL.LU R230, [R1+0x64] ;  /* 0x0000640001e67983 */ /* 0x000ee60000300800 */
[----:B0-----:R-:W0:Y:S08]  /*1060*/  @P1 LDC.64 R14, c[0x0][0x3b8] ;  /* 0x0000ee00ff0e1b82 */ /* 0x001e300000000a00 */
[----:B------:R-:W0:Y:S08]  /*1070*/  @P0 LDC.64 R16, c[0x0][0x438] ;  /* 0x00010e00ff100b82 */ /* 0x000e300000000a00 */
[----:B-1----:R-:W1:Y:S01]  /*1080*/  LDC.64 R32, c[0x0][0x3b0] ;  /* 0x0000ec00ff207b82 */ /* 0x002e620000000a00 */
[----:B0-----:R-:W-:-:S05]  /*1090*/  @P1 IMAD.WIDE.U32 R14, R9, 0x8, R14 ;  /* 0x00000008090e1825 */ /* 0x001fca00078e000e */
[----:B------:R0:W5:Y:S02]  /*10a0*/  @P1 LDG.E.64 R30, desc[UR10][R14.64] ;  /* 0x0000000a0e1e1981 */ /* 0x000164000c1e1b00 */
[----:B0-----:R-:W-:-:S05]  /*10b0*/  @P0 IMAD.WIDE.U32 R14, R9, 0x10, R16 ;  /* 0x00000010090e0825 */ /* 0x001fca00078e0010 */
[----:B------:R1:W5:Y:S02]  /*10c0*/  @P0 LDG.E.128 R128, desc[UR10][R14.64] ;  /* 0x0000000a0e800981 */ /* 0x000364000c1e1d00 */
[----:B-1----:R-:W-:-:S05]  /*10d0*/  IMAD.WIDE.U32 R14, R9, 0x8, R32 ;  /* 0x00000008090e7825 */ /* 0x002fca00078e0020 */
[----:B------:R2:W5:Y:S01]  /*10e0*/  LDG.E.64 R32, desc[UR10][R14.64] ;  /* 0x0000000a0e207981 */ /* 0x000562000c1e1b00 */
[----:B------:R-:W-:Y:S02]  /*10f0*/  HADD2.F32 R16, -RZ, R52.H0_H0 ;  /* 0x20000034ff107230 */ /* 0x000fe40000004100 */
[----:B----4-:R-:W-:Y:S02]  /*1100*/  HADD2.F32 R0, -RZ, R148.H0_H0 ;  /* 0x20000094ff007230 */ /* 0x010fe40000004100 */
[----:B--2---:R-:W-:-:S03]  /*1110*/  HADD2.F32 R14, -RZ, R144.H0_H0 ;  /* 0x20000090ff0e7230 */ /* 0x004fc60000004100 */
[----:B------:R-:W-:Y:S01]  /*1120*/  FADD.FTZ R0, R0, -UR25 ;  /* 0x8000001900007e21 */ /* 0x000fe20008010000 */
[----:B------:R-:W-:Y:S02]  /*1130*/  HADD2.F32 R17, -RZ, R148.H1_H1 ;  /* 0x30000094ff117230 */ /* 0x000fe40000004100 */
[-C--:B------:R-:W-:Y:S01]  /*1140*/  FMUL.FTZ R8, R8, R14.reuse ;  /* 0x0000000e08087220 */ /* 0x080fe20000410000 */
[----:B------:R-:W-:Y:S01]  /*1150*/  FMUL.FTZ R0, R0, UR24 ;  /* 0x0000001800007c20 */ /* 0x000fe20008410000 */
[----:B---3--:R-:W-:Y:S02]  /*1160*/  HADD2.F32 R15, -RZ, R152.H0_H0 ;  /* 0x20000098ff0f7230 */ /* 0x008fe40000004100 */
[----:B------:R-:W-:Y:S01]  /*1170*/  FADD.FTZ R100, R100, R14 ;  /* 0x0000000e64647221 */ /* 0x000fe20000010000 */
[----:B------:R-:W-:Y:S01]  /*1180*/  FFMA.FTZ R212, R0, R14, R212 ;  /* 0x0000000e00d47223 */ /* 0x000fe200000100d4 */
[----:B------:R-:W-:Y:S02]  /*1190*/  HADD2.F32 R14, -RZ, R144.H1_H1 ;  /* 0x30000090ff0e7230 */ /* 0x000fe40000004100 */
[----:B------:R-:W-:Y:S01]  /*11a0*/  FFMA.FTZ R8, R16, R15, R8 ;  /* 0x0000000f10087223 */ /* 0x000fe20000010008 */
[----:B------:R-:W-:-:S02]  /*11b0*/  HADD2.F32 R16, -RZ, R56.H1_H1 ;  /* 0x30000038ff107230 */ /* 0x000fc40000004100 */
[----:B------:R-:W-:Y:S01]  /*11c0*/  FADD.FTZ R17, R17, -UR25 ;  /* 0x8000001911117e21 */ /* 0x000fe20008010000 */
[----:B------:R-:W-:Y:S01]  /*11d0*/  FADD.FTZ R248, R248, R15 ;  /* 0x0000000ff8f87221 */ /* 0x000fe20000010000 */
[----:B------:R-:W-:Y:S01]  /*11e0*/  FFMA.FTZ R173, R0, R15, R173 ;  /* 0x0000000f00ad7223 */ /* 0x000fe200000100ad */
[----:B------:R-:W-:Y:S02]  /*11f0*/  HADD2.F32 R15, -RZ, R152.H1_H1 ;  /* 0x30000098ff0f7230 */ /* 0x000fe40000004100 */
[----:B------:R-:W-:Y:S01]  /*1200*/  FMUL.FTZ R16, R16, R14 ;  /* 0x0000000e10107220 */ /* 0x000fe20000410000 */
[----:B------:R-:W-:Y:S02]  /*1210*/  HADD2.F32 R144, -RZ, R52.H1_H1 ;  /* 0x30000034ff907230 */ /* 0x000fe40000004100 */
[----:B------:R-:W-:Y:S01]  /*1220*/  FMUL.FTZ R17, R17, UR24 ;  /* 0x0000001811117c20 */ /* 0x000fe20008410000 */
[----:B------:R-:W-:Y:S02]  /*1230*/  FADD.FTZ R249, R249, R15 ;  /* 0x0000000ff9f97221 */ /* 0x000fe40000010000 */
[-C--:B------:R-:W-:Y:S01]  /*1240*/  FFMA.FTZ R16, R144, R15.reuse, R16 ;  /* 0x0000000f90107223 */ /* 0x080fe20000010010 */
[----:B------:R-:W-:Y:S01]  /*1250*/  FFMA.FTZ R186, R17, R15, R186 ;  /* 0x0000000f11ba7223 */ /* 0x000fe200000100ba */
[----:B------:R-:W-:-:S02]  /*1260*/  HADD2.F32 R15, -RZ, R149.H0_H0 ;  /* 0x20000095ff0f7230 */ /* 0x000fc40000004100 */
[----:B------:R-:W-:-:S03]  /*1270*/  HADD2.F32 R148, -RZ, R153.H0_H0 ;  /* 0x20000099ff947230 */ /* 0x000fc60000004100 */
[----:B------:R-:W-:-:S04]  /*1280*/  FADD.FTZ R15, R15, -UR25 ;  /* 0x800000190f0f7e21 */ /* 0x000fc80008010000 */
[----:B------:R-:W-:Y:S01]  /*1290*/  FMUL.FTZ R15, R15, UR24 ;  /* 0x000000180f0f7c20 */ /* 0x000fe20008410000 */
[----:B------:R-:W-:Y:S03]  /*12a0*/  STL [R1+0x70], R173 ;  /* 0x000070ad01007387 */ /* 0x000fe60000100800 */
[----:B------:R-:W-:Y:S01]  /*12b0*/  FFMA.FTZ R187, R15, R148, R187 ;  /* 0x000000940fbb7223 */ /* 0x000fe200000100bb */
[----:B------:R0:W-:Y:S01]  /*12c0*/  STL [R1+0x74], R186 ;  /* 0x000074ba01007387 */ /* 0x0001e20000100800 */
[----:B------:R-:W-:-:S03]  /*12d0*/  FADD.FTZ R101, R101, R14 ;  /* 0x0000000e65657221 */ /* 0x000fc60000010000 */
[----:B------:R1:W-:Y:S01]  /*12e0*/  STL [R1+0x78], R187 ;  /* 0x000078bb01007387 */ /* 0x0003e20000100800 */
[----:B------:R-:W-:Y:S01]  /*12f0*/  FFMA.FTZ R213, R17, R14, R213 ;  /* 0x0000000e11d57223 */ /* 0x000fe200000100d5 */
[----:B------:R-:W-:Y:S02]  /*1300*/  HADD2.F32 R14, -RZ, R57.H0_H0 ;  /* 0x20000039ff0e7230 */ /* 0x000fe40000004100 */
[----:B0-----:R-:W2:Y:S01]  /*1310*/  LDL.LU R186, [R1+0x68] ;  /* 0x0000680001ba7983 */ /* 0x001ea20000300800 */
[----:B------:R-:W-:-:S05]  /*1320*/  HADD2.F32 R144, -RZ, R145.H0_H0 ;  /* 0x20000091ff907230 */ /* 0x000fca0000004100 */
[-C--:B------:R-:W-:Y:S01]  /*1330*/  FMUL.FTZ R14, R14, R144.reuse ;  /* 0x000000900e0e7220 */ /* 0x080fe20000410000 */
[----:B------:R-:W-:Y:S01]  /*1340*/  FADD.FTZ R102, R102, R144 ;  /* 0x0000009066667221 */ /* 0x000fe20000010000 */
[----:B------:R-:W-:Y:S01]  /*1350*/  FFMA.FTZ R214, R15, R144, R214 ;  /* 0x000000900fd67223 */ /* 0x000fe200000100d6 */
[----:B------:R-:W-:Y:S02]  /*1360*/  HADD2.F32 R144, -RZ, R153.H1_H1 ;  /* 0x30000099ff907230 */ /* 0x000fe40000004100 */
[----:B------:R-:W3:Y:S01]  /*1370*/  LDL.LU R153, [R1+0x6c] ;  /* 0x00006c0001997983 */ /* 0x000ee20000300800 */
[----:B------:R-:W-:Y:S02]  /*1380*/  HADD2.F32 R152, -RZ, R53.H0_H0 ;  /* 0x20000035ff987230 */ /* 0x000fe40000004100 */
[----:B------:R-:W-:-:S03]  /*1390*/  HADD2.F32 R149, -RZ, R149.H1_H1 ;  /* 0x30000095ff957230 */ /* 0x000fc60000004100 */
[----:B------:R-:W-:Y:S02]  /*13a0*/  FFMA.FTZ R14, R152, R148, R14 ;  /* 0x00000094980e7223 */ /* 0x000fe4000001000e */
[----:B------:R-:W-:Y:S01]  /*13b0*/  FADD.FTZ R152, R149, -UR25 ;  /* 0x8000001995987e21 */ /* 0x000fe20008010000 */
[----:B------:R-:W-:Y:S01]  /*13c0*/  FADD.FTZ R250, R250, R148 ;  /* 0x00000094fafa7221 */ /* 0x000fe20000010000 */
[----:B------:R-:W-:Y:S02]  /*13d0*/  HADD2.F32 R145, -RZ, R145.H1_H1 ;  /* 0x30000091ff917230 */ /* 0x000fe40000004100 */
[----:B------:R-:W-:Y:S02]  /*13e0*/  HADD2.F32 R148, -RZ, R57.H1_H1 ;  /* 0x30000039ff947230 */ /* 0x000fe40000004100 */
[----:B------:R-:W-:Y:S01]  /*13f0*/  FMUL.FTZ R165, R152, UR24 ;  /* 0x0000001898a57c20 */ /* 0x000fe20008410000 */
[----:B------:R-:W-:Y:S02]  /*1400*/  HADD2.F32 R149, -RZ, R53.H1_H1 ;  /* 0x30000035ff957230 */ /* 0x000fe40000004100 */
[----:B------:R-:W-:Y:S01]  /*1410*/  FADD.FTZ R103, R103, R145 ;  /* 0x0000009167677221 */ /* 0x000fe20000010000 */
[-C--:B------:R-:W-:Y:S01]  /*1420*/  FMUL.FTZ R148, R148, R145.reuse ;  /* 0x0000009194947220 */ /* 0x080fe20000410000 */
[----:B------:R-:W-:Y:S01]  /*1430*/  FFMA.FTZ R215, R165, R145, R215 ;  /* 0x00000091a5d77223 */ /* 0x000fe200000100d7 */
[----:B------:R-:W-:-:S02]  /*1440*/  HADD2.F32 R145, -RZ, R150.H0_H0 ;  /* 0x20000096ff917230 */ /* 0x000fc40000004100 */
[----:B------:R-:W-:Y:S01]  /*1450*/  FADD.FTZ R251, R251, R144 ;  /* 0x00000090fbfb7221 */ /* 0x000fe20000010000 */
[-C--:B------:R-:W-:Y:S01]  /*1460*/  FFMA.FTZ R164, R149, R144.reuse, R148 ;  /* 0x0000009095a47223 */ /* 0x080fe20000010094 */
[----:B------:R-:W-:Y:S01]  /*1470*/  FFMA.FTZ R252, R165, R144, R252 ;  /* 0x00000090a5fc7223 */ /* 0x000fe200000100fc */
[----:B------:R-:W-:Y:S02]  /*1480*/  HADD2.F32 R148, -RZ, R58.H0_H0 ;  /* 0x2000003aff947230 */ /* 0x000fe40000004100 */
[----:B------:R-:W-:Y:S01]  /*1490*/  FADD.FTZ R152, R145, -UR25 ;  /* 0x8000001991987e21 */ /* 0x000fe20008010000 */
[----:B------:R-:W-:Y:S02]  /*14a0*/  HADD2.F32 R144, -RZ, R146.H0_H0 ;  /* 0x20000092ff907230 */ /* 0x000fe40000004100 */
[----:B------:R-:W-:Y:S02]  /*14b0*/  HADD2.F32 R149, -RZ, R54.H0_H0 ;  /* 0x20000036ff957230 */ /* 0x000fe40000004100 */
[----:B------:R-:W-:Y:S01]  /*14c0*/  FMUL.FTZ R163, R152, UR24 ;  /* 0x0000001898a37c20 */ /* 0x000fe20008410000 */
[----:B------:R-:W-:-:S02]  /*14d0*/  HADD2.F32 R145, -RZ, R154.H0_H0 ;  /* 0x2000009aff917230 */ /* 0x000fc40000004100 */
[-C--:B------:R-:W-:Y:S01]  /*14e0*/  FMUL.FTZ R148, R148, R144.reuse ;  /* 0x0000009094947220 */ /* 0x080fe20000410000 */
[----:B------:R-:W-:Y:S02]  /*14f0*/  HADD2.F32 R150, -RZ, R150.H1_H1 ;  /* 0x30000096ff967230 */ /* 0x000fe40000004100 */
[----:B------:R-:W-:Y:S02]  /*1500*/  HADD2.F32 R146, -RZ, R146.H1_H1 ;  /* 0x30000092ff927230 */ /* 0x000fe40000004100 */
[-C--:B------:R-:W-:Y:S01]  /*1510*/  FFMA.FTZ R162, R149, R145.reuse, R148 ;  /* 0x0000009195a27223 */ /* 0x080fe20000010094 */
[----:B------:R-:W-:Y:S01]  /*1520*/  FADD.FTZ R244, R244, R145 ;  /* 0x00000091f4f47221 */ /* 0x000fe20000010000 */
[C---:B------:R-:W-:Y:S01]  /*1530*/  FFMA.FTZ R231, R163.reuse, R145, R231 ;  /* 0x00000091a3e77223 */ /* 0x040fe200000100e7 */
[----:B------:R-:W-:Y:S02]  /*1540*/  HADD2.F32 R145, -RZ, R58.H1_H1 ;  /* 0x3000003aff917230 */ /* 0x000fe40000004100 */
[----:B------:R-:W-:Y:S01]  /*1550*/  FADD.FTZ R104, R104, R144 ;  /* 0x0000009068687221 */ /* 0x000fe20000010000 */
[----:B------:R-:W-:Y:S01]  /*1560*/  FFMA.FTZ R208, R163, R144, R208 ;  /* 0x00000090a3d07223 */ /* 0x000fe200000100d0 */
[----:B------:R-:W-:Y:S01]  /*1570*/  FADD.FTZ R150, R150, -UR25 ;  /* 0x8000001996967e21 */ /* 0x000fe20008010000 */
[----:B------:R-:W-:-:S02]  /*1580*/  HADD2.F32 R144, -RZ, R154.H1_H1 ;  /* 0x3000009aff907230 */ /* 0x000fc40000004100 */
[----:B------:R-:W-:Y:S01]  /*1590*/  FMUL.FTZ R145, R145, R146 ;  /* 0x0000009291917220 */ /* 0x000fe20000410000 */
[----:B------:R-:W-:Y:S02]  /*15a0*/  HADD2.F32 R148, -RZ, R54.H1_H1 ;  /* 0x30000036ff947230 */ /* 0x000fe40000004100 */
[----:B------:R-:W-:Y:S01]  /*15b0*/  FMUL.FTZ R170, R150, UR24 ;  /* 0x0000001896aa7c20 */ /* 0x000fe20008410000 */
[----:B------:R-:W-:Y:S01]  /*15c0*/  FADD.FTZ R105, R105, R146 ;  /* 0x0000009269697221 */ /* 0x000fe20000010000 */
[----:B------:R-:W-:Y:S01]  /*15d0*/  FADD.FTZ R245, R245, R144 ;  /* 0x00000090f5f57221 */ /* 0x000fe20000010000 */
[-C--:B------:R-:W-:Y:S01]  /*15e0*/  FFMA.FTZ R171, R148, R144.reuse, R145 ;  /* 0x0000009094ab7223 */ /* 0x080fe20000010091 */
[----:B------:R-:W-:Y:S02]  /*15f0*/  HADD2.F32 R145, -RZ, R151.H0_H0 ;  /* 0x20000097ff917230 */ /* 0x000fe40000004100 */
[C---:B------:R-:W-:Y:S01]  /*1600*/  FFMA.FTZ R230, R170.reuse, R144, R230 ;  /* 0x00000090aae67223 */ /* 0x040fe200000100e6 */
[----:B------:R-:W-:Y:S01]  /*1610*/  FFMA.FTZ R209, R170, R146, R209 ;  /* 0x00000092aad17223 */ /* 0x000fe200000100d1 */
[----:B------:R-:W-:-:S02]  /*1620*/  HADD2.F32 R146, -RZ, R59.H0_H0 ;  /* 0x2000003bff927230 */ /* 0x000fc40000004100 */
[----:B------:R-:W-:Y:S02]  /*1630*/  HADD2.F32 R144, -RZ, R147.H0_H0 ;  /* 0x20000093ff907230 */ /* 0x000fe40000004100 */
[----:B------:R-:W-:Y:S01]  /*1640*/  FADD.FTZ R149, R145, -UR25 ;  /* 0x8000001991957e21 */ /* 0x000fe20008010000 */
[----:B------:R-:W-:Y:S02]  /*1650*/  HADD2.F32 R148, -RZ, R55.H0_H0 ;  /* 0x20000037ff947230 */ /* 0x000fe40000004100 */
[----:B------:R-:W-:Y:S02]  /*1660*/  HADD2.F32 R145, -RZ, R155.H0_H0 ;  /* 0x2000009bff917230 */ /* 0x000fe40000004100 */
[----:B------:R-:W-:Y:S01]  /*1670*/  FMUL.FTZ R146, R146, R144 ;  /* 0x0000009092927220 */ /* 0x000fe20000410000 */
[----:B------:R-:W-:-:S03]  /*1680*/  FMUL.FTZ R172, R149, UR24 ;  /* 0x0000001895ac7c20 */ /* 0x000fc60008410000 */
[----:B------:R-:W-:Y:S01]  /*1690*/  FFMA.FTZ R173, R148, R145, R146 ;  /* 0x0000009194ad7223 */ /* 0x000fe20000010092 */
[----:B------:R-:W-:Y:S02]  /*16a0*/  HADD2.F32 R146, -RZ, R151.H1_H1 ;  /* 0x30000097ff927230 */ /* 0x000fe40000004100 */
[----:B------:R-:W-:Y:S01]  /*16b0*/  FADD.FTZ R246, R246, R145 ;  /* 0x00000091f6f67221 */ /* 0x000fe20000010000 */
[----:B------:R-:W-:Y:S01]  /*16c0*/  HADD2.F32 R147, -RZ, R147.H1_H1 ;  /* 0x30000093ff937230 */ /* 0x000fe20000004100 */
[----:B------:R-:W-:Y:S01]  /*16d0*/  STL [R1+0x7c], R252 ;  /* 0x00007cfc01007387 */ /* 0x000fe20000100800 */
[----:B------:R-:W-:Y:S01]  /*16e0*/  FADD.FTZ R148, R146, -UR25 ;  /* 0x8000001992947e21 */ /* 0x000fe20008010000 */
[----:B------:R-:W-:Y:S02]  /*16f0*/  FADD.FTZ R106, R106, R144 ;  /* 0x000000906a6a7221 */ /* 0x000fe40000010000 */
[----:B------:R-:W-:Y:S01]  /*1700*/  STL [R1+0x60], R231 ;  /* 0x000060e701007387 */ /* 0x000fe20000100800 */
[----:B------:R-:W-:Y:S01]  /*1710*/  FFMA.FTZ R210, R172, R144, R210 ;  /* 0x00000090acd27223 */ /* 0x000fe200000100d2 */
[----:B------:R-:W-:-:S02]  /*1720*/  HADD2.F32 R144, -RZ, R155.H1_H1 ;  /* 0x3000009bff907230 */ /* 0x000fc40000004100 */
[----:B------:R-:W-:Y:S01]  /*1730*/  STL [R1+0x64], R230 ;  /* 0x000064e601007387 */ /* 0x000fe20000100800 */
[----:B------:R-:W-:Y:S02]  /*1740*/  HADD2.F32 R146, -RZ, R55.H1_H1 ;  /* 0x30000037ff927230 */ /* 0x000fe40000004100 */
[----:B------:R-:W-:Y:S01]  /*1750*/  FADD.FTZ R247, R247, R144 ;  /* 0x00000090f7f77221 */ /* 0x000fe20000010000 */
[----:B------:R-:W-:Y:S01]  /*1760*/  FADD.FTZ R107, R107, R147 ;  /* 0x000000936b6b7221 */ /* 0x000fe20000010000 */
[----:B------:R-:W-:Y:S01]  /*1770*/  IADD3 R228, PT, PT, R9, 0x100, RZ ;  /* 0x0000010009e47810 */ /* 0x000fe20007ffe0ff */
[----:B--2---:R-:W-:Y:S01]  /*1780*/  FFMA.FTZ R186, R172, R145, R186 ;  /* 0x00000091acba7223 */ /* 0x004fe200000100ba */
[----:B------:R-:W-:-:S04]  /*1790*/  HADD2.F32 R145, -RZ, R59.H1_H1 ;  /* 0x3000003bff917230 */ /* 0x000fc80000004100 */
[----:B------:R0:W-:Y:S01]  /*17a0*/  STL [R1+0x68], R186 ;  /* 0x000068ba01007387 */ /* 0x0001e20000100800 */
[----:B------:R-:W-:-:S04]  /*17b0*/  FMUL.FTZ R145, R145, R147 ;  /* 0x0000009391917220 */ /* 0x000fc80000410000 */
[----:B-1----:R-:W-:Y:S01]  /*17c0*/  FFMA.FTZ R187, R146, R144, R145 ;  /* 0x0000009092bb7223 */ /* 0x002fe20000010091 */
[----:B0-----:R-:W-:Y:S01]  /*17d0*/  FMUL.FTZ R186, R148, UR24 ;  /* 0x0000001894ba7c20 */ /* 0x001fe20008410000 */
[----:B------:R-:W-:-:S03]  /*17e0*/  FADD.FTZ R145, RZ, R8 ;  /* 0x00000008ff917221 */ /* 0x000fc60000010000 */
[----:B---3--:R-:W-:Y:S01]  /*17f0*/  FFMA.FTZ R153, R186, R144, R153 ;  /* 0x00000090ba997223 */ /* 0x008fe20000010099 */
[----:B------:R-:W-:Y:S01]  /*1800*/  FFMA.FTZ R144, R0, R8, RZ ;  /* 0x0000000800907223 */ /* 0x000fe200000100ff */
[----:B------:R-:W-:-:S03]  /*1810*/  FADD.FTZ R145, R145, R16 ;  /* 0x0000001091917221 */ /* 0x000fc60000010000 */
[----:B------:R-:W-:Y:S01]  /*1820*/  FFMA.FTZ R144, R17, R16, R144 ;  /* 0x0000001011907223 */ /* 0x000fe20000010090 */
[----:B------:R0:W-:Y:S01]  /*1830*/  STL [R1+0x6c], R153 ;  /* 0x00006c9901007387 */ /* 0x0001e20000100800 */
[----:B------:R-:W-:Y:S02]  /*1840*/  FADD.FTZ R145, R145, R14 ;  /* 0x0000000e91917221 */ /* 0x000fe40000010000 */
[----:B------:R-:W-:Y:S02]  /*1850*/  FFMA.FTZ R144, R15, R14, R144 ;  /* 0x0000000e0f907223 */ /* 0x000fe40000010090 */
[----:B------:R-:W-:Y:S02]  /*1860*/  FADD.FTZ R145, R145, R164 ;  /* 0x000000a491917221 */ /* 0x000fe40000010000 */
[----:B------:R-:W-:Y:S02]  /*1870*/  FFMA.FTZ R144, R165, R164, R144 ;  /* 0x000000a4a5907223 */ /* 0x000fe40000010090 */
[----:B------:R-:W-:-:S02]  /*1880*/  FADD.FTZ R145, R145, R162 ;  /* 0x000000a291917221 */ /* 0x000fc40000010000 */
[----:B------:R-:W-:Y:S02]  /*1890*/  FFMA.FTZ R144, R163, R162, R144 ;  /* 0x000000a2a3907223 */ /* 0x000fe40000010090 */
[----:B------:R-:W-:Y:S02]  /*18a0*/  FADD.FTZ R145, R145, R171 ;  /* 0x000000ab91917221 */ /* 0x000fe40000010000 */
[----:B------:R-:W-:Y:S02]  /*18b0*/  FFMA.FTZ R144, R170, R171, R144 ;  /* 0x000000abaa907223 */ /* 0x000fe40000010090 */
[----:B------:R-:W-:Y:S02]  /*18c0*/  FADD.FTZ R145, R145, R173 ;  /* 0x000000ad91917221 */ /* 0x000fe40000010000 */
[----:B------:R-:W-:Y:S01]  /*18d0*/  FFMA.FTZ R144, R172, R173, R144 ;  /* 0x000000adac907223 */ /* 0x000fe20000010090 */
[----:B------:R-:W-:Y:S01]  /*18e0*/  FFMA.FTZ R211, R186, R147, R211 ;  /* 0x00000093bad37223 */ /* 0x000fe200000100d3 */
[----:B------:R-:W-:-:S02]  /*18f0*/  FADD.FTZ R194, R145, R187 ;  /* 0x000000bb91c27221 */ /* 0x000fc40000010000 */
[----:B0-----:R-:W-:-:S07]  /*1900*/  FFMA.FTZ R195, R186, R187, R144 ;  /* 0x000000bbbac37223 */ /* 0x001fce0000010090 */
.L_x_594:
[----:B------:R-:W-:Y:S05]  /*1910*/  BSYNC.RECONVERGENT B0 ;  /* 0x0000000000007941 */ /* 0x000fea0003800200 */
.L_x_593:
[----:B------:R-:W-:Y:S04]  /*1920*/  BSSY.RECONVERGENT B0, `(.L_x_595) ;  /* 0x00000a1000007945 */ /* 0x000fe80003800200 */
[----:B------:R-:W-:Y:S05]  /*1930*/  @!P2 BRA `(.L_x_596) ;  /* 0x00000008007ca947 */ /* 0x000fea0003800000 */
[----:B------:R-:W0:Y:S01]  /*1940*/  LDC.64 R10, c[0x0][0x3a8] ;  /* 0x0000ea00ff0a7b82 */ /* 0x000e220000000a00 */
[----:B------:R-:W2:Y:S04]  /*1950*/  LDL.LU R177, [R1+0x50] ;  /* 0x0000500001b17983 */ /* 0x000ea80000300800 */
[----:B------:R-:W3:Y:S03]  /*1960*/  LDL.LU R188, [R1+0x54] ;  /* 0x0000540001bc7983 */ /* 0x000ee60000300800 */
[----:B------:R-:W4:Y:S01]  /*1970*/  LDC.64 R6, c[0x0][0x430] ;  /* 0x00010c00ff067b82 */ /* 0x000f220000000a00 */
[----:B------:R-:W3:Y:S07]  /*1980*/  LDL.LU R189, [R1+0x58] ;  /* 0x0000580001bd7983 */ /* 0x000eee0000300800 */
[----:B------:R-:W1:Y:S01]  /*1990*/  LDC.64 R12, c[0x0][0x428] ;  /* 0x00010a00ff0c7b82 */ /* 0x000e620000000a00 */
[----:B------:R-:W-:Y:S01]  /*19a0*/  ISETP.NE.U32.AND P0, PT, RZ, UR18, PT ;  /* 0x00000012ff007c0c */ /* 0x000fe2000bf05070 */
        /* <DEDUP_REMOVED lines=9> */
[----:B------:R-:W-:-:S03]  /*1a40*/  ISETP.NE.U32.AND P0, PT, RZ, UR16, PT ;  /* 0x00000010ff007c0c */ /* 0x000fc6000bf05070 */
[----:B------:R-:W3:Y:S01]  /*1a50*/  LDL.LU R230, [R1+0x44] ;  /* 0x0000440001e67983 */ /* 0x000ee20000300800 */
[----:B------:R-:W-:Y:S02]  /*1a60*/  ISETP.NE.AND.EX P0, PT, RZ, UR17, PT, P0 ;  /* 0x00000011ff007c0c */ /* 0x000fe4000bf05300 */
[----:B0-----:R-:W0:Y:S08]  /*1a70*/  @P1 LDC.64 R6, c[0x0][0x3b8] ;  /* 0x0000ee00ff061b82 */ /* 0x001e300000000a00 */
[----:B-1----:R-:W1:Y:S08]  /*1a80*/  LDC.64 R12, c[0x0][0x3b0] ;  /* 0x0000ec00ff0c7b82 */ /* 0x002e700000000a00 */
[----:B------:R-:W1:Y:S01]  /*1a90*/  @P0 LDC.64 R10, c[0x0][0x438] ;  /* 0x00010e00ff0a0b82 */ /* 0x000e620000000a00 */
[----:B0-----:R-:W-:-:S05]  /*1aa0*/  @P1 IMAD.WIDE.U32 R6, R228, 0x8, R6 ;  /* 0x00000008e4061825 */ /* 0x001fca00078e0006 */
[----:B------:R1:W5:Y:S02]  /*1ab0*/  @P1 LDG.E.64 R34, desc[UR10][R6.64] ;  /* 0x0000000a06221981 */ /* 0x000364000c1e1b00 */
[----:B-1----:R-:W-:-:S05]  /*1ac0*/  @P0 IMAD.WIDE.U32 R6, R228, 0x10, R10 ;  /* 0x00000010e4060825 */ /* 0x002fca00078e000a */
[----:B------:R0:W5:Y:S02]  /*1ad0*/  @P0 LDG.E.128 R48, desc[UR10][R6.64] ;  /* 0x0000000a06300981 */ /* 0x000164000c1e1d00 */
[----:B0-----:R-:W-:-:S05]  /*1ae0*/  IMAD.WIDE.U32 R6, R228, 0x8, R12 ;  /* 0x00000008e4067825 */ /* 0x001fca00078e000c */
[----:B------:R0:W5:Y:S02]  /*1af0*/  LDG.E.64 R36, desc[UR10][R6.64] ;  /* 0x0000000a06247981 */ /* 0x000164000c1e1b00 */
[----:B-----5:R-:W-:Y:S02]  /*1b00*/  HADD2.F32 R12, -RZ, R60.H0_H0 ;  /* 0x2000003cff0c7230 */ /* 0x020fe40000004100 */
[----:B0-----:R-:W-:Y:S02]  /*1b10*/  HADD2.F32 R6, -RZ, R64.H0_H0 ;  /* 0x20000040ff067230 */ /* 0x001fe40000004100 */
        /* <DEDUP_REMOVED lines=41> */
[----:B------:R-:W-:Y:S02]  /*1db0*/  HADD2.F32 R149, -RZ, R149.H1_H1 ;  /* 0x30000095ff957230 */ /* 0x000fe40000004100 */
[----:B------:R-:W-:Y:S01]  /*1dc0*/  FADD.FTZ R242, R242, R148 ;  /* 0x00000094f2f27221 */ /* 0x000fe20000010000 */
[----:B------:R-:W-:Y:S01]  /*1dd0*/  FFMA.FTZ R10, R152, R148, R10 ;  /* 0x00000094980a7223 */ /* 0x000fe2000001000a */
[----:B------:R-:W-:-:S02]  /*1de0*/  HADD2.F32 R145, -RZ, R145.H1_H1 ;  /* 0x30000091ff917230 */ /* 0x000fc40000004100 */
[----:B------:R-:W-:Y:S01]  /*1df0*/  FADD.FTZ R152, R149, -UR25 ;  /* 0x8000001995987e21 */ /* 0x000fe20008010000 */
[----:B------:R-:W-:Y:S02]  /*1e00*/  HADD2.F32 R148, -RZ, R65.H1_H1 ;  /* 0x30000041ff947230 */ /* 0x000fe40000004100 */
[----:B------:R-:W-:Y:S02]  /*1e10*/  HADD2.F32 R149, -RZ, R61.H1_H1 ;  /* 0x3000003dff957230 */ /* 0x000fe40000004100 */
[----:B------:R-:W-:Y:S01]  /*1e20*/  FMUL.FTZ R161, R152, UR24 ;  /* 0x0000001898a17c20 */ /* 0x000fe20008410000 */
[-C--:B------:R-:W-:Y:S01]  /*1e30*/  FMUL.FTZ R148, R148, R145.reuse ;  /* 0x0000009194947220 */ /* 0x080fe20000410000 */
[----:B------:R-:W-:Y:S02]  /*1e40*/  FADD.FTZ R47, R47, R145 ;  /* 0x000000912f2f7221 */ /* 0x000fe40000010000 */
[----:B------:R-:W-:Y:S01]  /*1e50*/  FFMA.FTZ R207, R161, R145, R207 ;  /* 0x00000091a1cf7223 */ /* 0x000fe200000100cf */
[----:B------:R-:W-:-:S02]  /*1e60*/  HADD2.F32 R145, -RZ, R150.H0_H0 ;  /* 0x20000096ff917230 */ /* 0x000fc40000004100 */
[-C--:B------:R-:W-:Y:S01]  /*1e70*/  FFMA.FTZ R160, R149, R144.reuse, R148 ;  /* 0x0000009095a07223 */ /* 0x080fe20000010094 */
[----:B------:R-:W-:Y:S01]  /*1e80*/  FADD.FTZ R243, R243, R144 ;  /* 0x00000090f3f37221 */ /* 0x000fe20000010000 */
[----:B------:R-:W-:Y:S01]  /*1e90*/  FFMA.FTZ R252, R161, R144, R252 ;  /* 0x00000090a1fc7223 */ /* 0x000fe200000100fc */
[----:B------:R-:W-:Y:S02]  /*1ea0*/  HADD2.F32 R148, -RZ, R66.H0_H0 ;  /* 0x20000042ff947230 */ /* 0x000fe40000004100 */
[----:B------:R-:W-:Y:S02]  /*1eb0*/  HADD2.F32 R144, -RZ, R146.H0_H0 ;  /* 0x20000092ff907230 */ /* 0x000fe40000004100 */
[----:B------:R-:W-:Y:S01]  /*1ec0*/  FADD.FTZ R152, R145, -UR25 ;  /* 0x8000001991987e21 */ /* 0x000fe20008010000 */
[----:B------:R-:W-:Y:S02]  /*1ed0*/  HADD2.F32 R149, -RZ, R62.H0_H0 ;  /* 0x2000003eff957230 */ /* 0x000fe40000004100 */
[----:B------:R-:W-:-:S02]  /*1ee0*/  HADD2.F32 R145, -RZ, R154.H0_H0 ;  /* 0x2000009aff917230 */ /* 0x000fc40000004100 */
[----:B------:R-:W-:Y:S01]  /*1ef0*/  FMUL.FTZ R148, R148, R144 ;  /* 0x0000009094947220 */ /* 0x000fe20000410000 */
[----:B------:R-:W-:Y:S02]  /*1f00*/  HADD2.F32 R150, -RZ, R150.H1_H1 ;  /* 0x30000096ff967230 */ /* 0x000fe40000004100 */
[----:B------:R-:W-:Y:S01]  /*1f10*/  FMUL.FTZ R159, R152, UR24 ;  /* 0x00000018989f7c20 */ /* 0x000fe20008410000 */
[----:B------:R-:W-:Y:S02]  /*1f20*/  HADD2.F32 R146, -RZ, R146.H1_H1 ;  /* 0x30000092ff927230 */ /* 0x000fe40000004100 */
[-C--:B------:R-:W-:Y:S01]  /*1f30*/  FFMA.FTZ R158, R149, R145.reuse, R148 ;  /* 0x00000091959e7223 */ /* 0x080fe20000010094 */
[----:B------:R-:W-:Y:S02]  /*1f40*/  HADD2.F32 R148, -RZ, R66.H1_H1 ;  /* 0x30000042ff947230 */ /* 0x000fe40000004100 */
[----:B------:R-:W-:Y:S01]  /*1f50*/  FADD.FTZ R150, R150, -UR25 ;  /* 0x8000001996967e21 */ /* 0x000fe20008010000 */
[----:B------:R-:W-:Y:S01]  /*1f60*/  FADD.FTZ R236, R236, R145 ;  /* 0x00000091ecec7221 */ /* 0x000fe20000010000 */
[----:B------:R-:W-:Y:S01]  /*1f70*/  FFMA.FTZ R231, R159, R145, R231 ;  /* 0x000000919fe77223 */ /* 0x000fe200000100e7 */
[----:B------:R-:W-:-:S02]  /*1f80*/  HADD2.F32 R145, -RZ, R154.H1_H1 ;  /* 0x3000009aff917230 */ /* 0x000fc40000004100 */
[----:B------:R-:W-:Y:S01]  /*1f90*/  FMUL.FTZ R148, R148, R146 ;  /* 0x0000009294947220 */ /* 0x000fe20000410000 */
[----:B------:R-:W-:Y:S02]  /*1fa0*/  HADD2.F32 R149, -RZ, R62.H1_H1 ;  /* 0x3000003eff957230 */ /* 0x000fe40000004100 */
[----:B------:R-:W-:Y:S01]  /*1fb0*/  FMUL.FTZ R174, R150, UR24 ;  /* 0x0000001896ae7c20 */ /* 0x000fe20008410000 */
[----:B------:R-:W-:Y:S02]  /*1fc0*/  FADD.FTZ R237, R237, R145 ;  /* 0x00000091eded7221 */ /* 0x000fe40000010000 */
[-C--:B------:R-:W-:Y:S01]  /*1fd0*/  FFMA.FTZ R175, R149, R145.reuse, R148 ;  /* 0x0000009195af7223 */ /* 0x080fe20000010094 */
[----:B------:R-:W-:Y:S01]  /*1fe0*/  FFMA.FTZ R230, R174, R145, R230 ;  /* 0x00000091aee67223 */ /* 0x000fe200000100e6 */
[----:B------:R-:W-:Y:S02]  /*1ff0*/  HADD2.F32 R145, -RZ, R151.H0_H0 ;  /* 0x20000097ff917230 */ /* 0x000fe40000004100 */
[----:B------:R-:W-:Y:S01]  /*2000*/  FADD.FTZ R84, R84, R144 ;  /* 0x0000009054547221 */ /* 0x000fe20000010000 */
[----:B------:R-:W-:Y:S01]  /*2010*/  FFMA.FTZ R200, R159, R144, R200 ;  /* 0x000000909fc87223 */ /* 0x000fe200000100c8 */
[----:B------:R-:W-:Y:S01]  /*2020*/  FADD.FTZ R85, R85, R146 ;  /* 0x0000009255557221 */ /* 0x000fe20000010000 */
[----:B------:R-:W-:Y:S01]  /*2030*/  FFMA.FTZ R201, R174, R146, R201 ;  /* 0x00000092aec97223 */ /* 0x000fe200000100c9 */
[----:B------:R-:W-:-:S02]  /*2040*/  HADD2.F32 R146, -RZ, R67.H0_H0 ;  /* 0x20000043ff927230 */ /* 0x000fc40000004100 */
[----:B------:R-:W-:Y:S01]  /*2050*/  FADD.FTZ R149, R145, -UR25 ;  /* 0x8000001991957e21 */ /* 0x000fe20008010000 */
[----:B------:R-:W-:Y:S02]  /*2060*/  HADD2.F32 R144, -RZ, R147.H0_H0 ;  /* 0x20000093ff907230 */ /* 0x000fe40000004100 */
[----:B------:R-:W-:Y:S02]  /*2070*/  HADD2.F32 R148, -RZ, R63.H0_H0 ;  /* 0x2000003fff947230 */ /* 0x000fe40000004100 */
[----:B------:R-:W-:Y:S01]  /*2080*/  FMUL.FTZ R176, R149, UR24 ;  /* 0x0000001895b07c20 */ /* 0x000fe20008410000 */
[----:B------:R-:W-:Y:S02]  /*2090*/  HADD2.F32 R145, -RZ, R155.H0_H0 ;  /* 0x2000009bff917230 */ /* 0x000fe40000004100 */
[----:B------:R-:W-:Y:S01]  /*20a0*/  FMUL.FTZ R146, R146, R144 ;  /* 0x0000009092927220 */ /* 0x000fe20000410000 */
[----:B------:R-:W-:Y:S01]  /*20b0*/  HADD2.F32 R151, -RZ, R151.H1_H1 ;  /* 0x30000097ff977230 */ /* 0x000fe20000004100 */
[----:B------:R-:W-:Y:S01]  /*20c0*/  STL [R1+0x5c], R252 ;  /* 0x00005cfc01007387 */ /* 0x000fe20000100800 */
[----:B------:R-:W-:-:S02]  /*20d0*/  HADD2.F32 R147, -RZ, R147.H1_H1 ;  /* 0x30000093ff937230 */ /* 0x000fc40000004100 */
[----:B------:R-:W-:Y:S01]  /*20e0*/  FFMA.FTZ R177, R148, R145, R146 ;  /* 0x0000009194b17223 */ /* 0x000fe20000010092 */
[----:B------:R-:W-:Y:S02]  /*20f0*/  HADD2.F32 R146, -RZ, R67.H1_H1 ;  /* 0x30000043ff927230 */ /* 0x000fe40000004100 */
[----:B------:R-:W-:Y:S01]  /*2100*/  FADD.FTZ R151, R151, -UR25 ;  /* 0x8000001997977e21 */ /* 0x000fe20008010000 */
[----:B------:R-:W-:Y:S01]  /*2110*/  STL [R1+0x40], R231 ;  /* 0x000040e701007387 */ /* 0x000fe20000100800 */
[----:B------:R-:W-:Y:S01]  /*2120*/  FADD.FTZ R238, R238, R145 ;  /* 0x00000091eeee7221 */ /* 0x000fe20000010000 */
[----:B------:R-:W-:Y:S02]  /*2130*/  HADD2.F32 R148, -RZ, R63.H1_H1 ;  /* 0x3000003fff947230 */ /* 0x000fe40000004100 */
[----:B------:R-:W-:Y:S01]  /*2140*/  STL [R1+0x44], R230 ;  /* 0x000044e601007387 */ /* 0x000fe20000100800 */
[----:B------:R-:W-:Y:S01]  /*2150*/  FMUL.FTZ R146, R146, R147 ;  /* 0x0000009392927220 */ /* 0x000fe20000410000 */
[----:B------:R-:W-:Y:S01]  /*2160*/  FADD.FTZ R86, R86, R144 ;  /* 0x0000009056567221 */ /* 0x000fe20000010000 */
[----:B------:R-:W-:Y:S01]  /*2170*/  FFMA.FTZ R202, R176, R144, R202 ;  /* 0x00000090b0ca7223 */ /* 0x000fe200000100ca */
        /* <DEDUP_REMOVED lines=8> */
[----:B------:R-:W-:Y:S01]  /*2200*/  IADD3 R228, PT, PT, R228, 0x100, RZ ;  /* 0x00000100e4e47810 */ /* 0x000fe20007ffe0ff */
[----:B--2---:R-:W-:Y:S01]  /*2210*/  FFMA.FTZ R188, R176, R145, R188 ;  /* 0x00000091b0bc7223 */ /* 0x004fe200000100bc */
[----:B------:R-:W-:-:S04]  /*2220*/  HADD2.F32 R145, -RZ, R155.H1_H1 ;  /* 0x3000009bff917230 */ /* 0x000fc80000004100 */
[----:B------:R0:W-:Y:S01]  /*2230*/  STL [R1+0x48], R188 ;  /* 0x000048bc01007387 */ /* 0x0001e20000100800 */
[----:B-1----:R-:W-:Y:S01]  /*2240*/  FFMA.FTZ R189, R148, R145, R146 ;  /* 0x0000009194bd7223 */ /* 0x002fe20000010092 */
[----:B------:R-:W-:Y:S01]  /*2250*/  FADD.FTZ R239, R239, R145 ;  /* 0x00000091efef7221 */ /* 0x000fe20000010000 */
[----:B0-----:R-:W-:-:S04]  /*2260*/  FMUL.FTZ R188, R151, UR24 ;  /* 0x0000001897bc7c20 */ /* 0x001fc80008410000 */
[----:B---3--:R-:W-:Y:S01]  /*2270*/  FFMA.FTZ R153, R188, R145, R153 ;  /* 0x00000091bc997223 */ /* 0x008fe20000010099 */
[----:B------:R-:W-:-:S04]  /*2280*/  FFMA.FTZ R145, R7, R6, R195 ;  /* 0x0000000607917223 */ /* 0x000fc800000100c3 */
[----:B------:R-:W-:Y:S01]  /*2290*/  FFMA.FTZ R145, R13, R12, R145 ;  /* 0x0000000c0d917223 */ /* 0x000fe20000010091 */
[----:B------:R0:W-:Y:S03]  /*22a0*/  STL [R1+0x4c], R153 ;  /* 0x00004c9901007387 */ /* 0x0001e60000100800 */
[----:B------:R-:W-:-:S04]  /*22b0*/  FFMA.FTZ R145, R11, R10, R145 ;  /* 0x0000000a0b917223 */ /* 0x000fc80000010091 */
[----:B------:R-:W-:-:S04]  /*22c0*/  FFMA.FTZ R145, R161, R160, R145 ;  /* 0x000000a0a1917223 */ /* 0x000fc80000010091 */
[----:B------:R-:W-:-:S04]  /*22d0*/  FFMA.FTZ R145, R159, R158, R145 ;  /* 0x0000009e9f917223 */ /* 0x000fc80000010091 */
[----:B------:R-:W-:-:S04]  /*22e0*/  FFMA.FTZ R145, R174, R175, R145 ;  /* 0x000000afae917223 */ /* 0x000fc80000010091 */
[----:B------:R-:W-:Y:S01]  /*22f0*/  FFMA.FTZ R145, R176, R177, R145 ;  /* 0x000000b1b0917223 */ /* 0x000fe20000010091 */
[----:B------:R-:W-:Y:S01]  /*2300*/  FFMA.FTZ R203, R188, R147, R203 ;  /* 0x00000093bccb7223 */ /* 0x000fe200000100cb */
[----:B------:R-:W-:Y:S02]  /*2310*/  FADD.FTZ R194, R144, R189 ;  /* 0x000000bd90c27221 */ /* 0x000fe40000010000 */
[----:B0-----:R-:W-:-:S07]  /*2320*/  FFMA.FTZ R195, R188, R189, R145 ;  /* 0x000000bdbcc37223 */ /* 0x001fce0000010091 */
.L_x_596:
[----:B------:R-:W-:Y:S05]  /*2330*/  BSYNC.RECONVERGENT B0 ;  /* 0x0000000000007941 */ /* 0x000fea0003800200 */
.L_x_595:
        /* <DEDUP_REMOVED lines=18> */
[----:B------:R-:W-:Y:S01]  /*2460*/  ISETP.NE.U32.AND P0, PT, RZ, UR16, PT ;  /* 0x00000010ff007c0c */ /* 0x000fe2000bf05070 */
[----:B-----5:R-:W-:-:S02]  /*2470*/  HADD2.F32 R26, -RZ, R68.H1_H1 ;  /* 0x30000044ff1a7230 */ /* 0x020fc40000004100 */
        /* <DEDUP_REMOVED lines=10> */
[----:B------:R0:W5:Y:S01]  /*2520*/  LDG.E.64 R40, desc[UR10][R4.64] ;  /* 0x0000000a04287981 */ /* 0x000162000c1e1b00 */
[----:B------:R-:W-:Y:S02]  /*2530*/  HADD2.F32 R20, -RZ, R68.H0_H0 ;  /* 0x20000044ff147230 */ /* 0x000fe40000004100 */
[----:B0-----:R-:W-:Y:S02]  /*2540*/  HADD2.F32 R4, -RZ, R72.H0_H0 ;  /* 0x20000048ff047230 */ /* 0x001fe40000004100 */
[----:B------:R-:W-:Y:S02]  /*2550*/  HADD2.F32 R28, -RZ, R69.H0_H0 ;  /* 0x20000045ff1c7230 */ /* 0x000fe40000004100 */
[----:B----4-:R-:W-:-:S05]  /*2560*/  HADD2.F32 R5, -RZ, R148.H0_H0 ;  /* 0x20000094ff057230 */ /* 0x010fca0000004100 */
[----:B------:R-:W-:Y:S01]  /*2570*/  FADD.FTZ R5, R5, -UR25 ;  /* 0x8000001905057e21 */ /* 0x000fe20008010000 */
[----:B--2---:R-:W-:-:S03]  /*2580*/  HADD2.F32 R18, -RZ, R144.H0_H0 ;  /* 0x20000090ff127230 */ /* 0x004fc60000004100 */
[----:B------:R-:W-:Y:S02]  /*2590*/  FMUL.FTZ R5, R5, UR24 ;  /* 0x0000001805057c20 */ /* 0x000fe40008410000 */
[-C--:B------:R-:W-:Y:S01]  /*25a0*/  FMUL.FTZ R4, R4, R18.reuse ;  /* 0x0000001204047220 */ /* 0x080fe20000410000 */
[----:B------:R-:W-:Y:S01]  /*25b0*/  FADD.FTZ R108, R108, R18 ;  /* 0x000000126c6c7221 */ /* 0x000fe20000010000 */
[----:B------:R-:W-:Y:S01]  /*25c0*/  FFMA.FTZ R196, R5, R18, R196 ;  /* 0x0000001205c47223 */ /* 0x000fe200000100c4 */
[----:B------:R-:W-:Y:S02]  /*25d0*/  HADD2.F32 R18, -RZ, R148.H1_H1 ;  /* 0x30000094ff127230 */ /* 0x000fe40000004100 */
[----:B---3--:R-:W-:-:S03]  /*25e0*/  HADD2.F32 R19, -RZ, R152.H0_H0 ;  /* 0x20000098ff137230 */ /* 0x008fc60000004100 */
[----:B------:R-:W-:Y:S02]  /*25f0*/  FADD.FTZ R18, R18, -UR25 ;  /* 0x8000001912127e21 */ /* 0x000fe40008010000 */
[-C--:B------:R-:W-:Y:S01]  /*2600*/  FFMA.FTZ R4, R20, R19.reuse, R4 ;  /* 0x0000001314047223 */ /* 0x080fe20000010004 */
[----:B------:R-:W-:Y:S01]  /*2610*/  FADD.FTZ R232, R232, R19 ;  /* 0x00000013e8e87221 */ /* 0x000fe20000010000 */
[----:B------:R-:W-:Y:S01]  /*2620*/  FFMA.FTZ R181, R5, R19, R181 ;  /* 0x0000001305b57223 */ /* 0x000fe200000100b5 */
[----:B------:R-:W-:Y:S02]  /*2630*/  HADD2.F32 R20, -RZ, R144.H1_H1 ;  /* 0x30000090ff147230 */ /* 0x000fe40000004100 */
[----:B------:R-:W-:Y:S01]  /*2640*/  FMUL.FTZ R18, R18, UR24 ;  /* 0x0000001812127c20 */ /* 0x000fe20008410000 */
[----:B------:R-:W-:Y:S02]  /*2650*/  HADD2.F32 R19, -RZ, R72.H1_H1 ;  /* 0x30000048ff137230 */ /* 0x000fe40000004100 */
[----:B------:R-:W-:Y:S01]  /*2660*/  FADD.FTZ R109, R109, R20 ;  /* 0x000000146d6d7221 */ /* 0x000fe20000010000 */
[----:B------:R-:W-:-:S02]  /*2670*/  FFMA.FTZ R197, R18, R20, R197 ;  /* 0x0000001412c57223 */ /* 0x000fc400000100c5 */
[----:B------:R-:W-:Y:S01]  /*2680*/  FMUL.FTZ R19, R19, R20 ;  /* 0x0000001413137220 */ /* 0x000fe20000410000 */
[----:B------:R-:W-:Y:S02]  /*2690*/  HADD2.F32 R20, -RZ, R149.H0_H0 ;  /* 0x20000095ff147230 */ /* 0x000fe40000004100 */
[----:B------:R-:W-:-:S03]  /*26a0*/  HADD2.F32 R21, -RZ, R152.H1_H1 ;  /* 0x30000098ff157230 */ /* 0x000fc60000004100 */
[----:B------:R-:W-:Y:S01]  /*26b0*/  FADD.FTZ R20, R20, -UR25 ;  /* 0x8000001914147e21 */ /* 0x000fe20008010000 */
[----:B------:R-:W-:Y:S02]  /*26c0*/  HADD2.F32 R27, -RZ, R153.H0_H0 ;  /* 0x20000099ff1b7230 */ /* 0x000fe40000004100 */
[-C--:B------:R-:W-:Y:S01]  /*26d0*/  FFMA.FTZ R19, R26, R21.reuse, R19 ;  /* 0x000000151a137223 */ /* 0x080fe20000010013 */
[----:B------:R-:W-:Y:S01]  /*26e0*/  FADD.FTZ R233, R233, R21 ;  /* 0x00000015e9e97221 */ /* 0x000fe20000010000 */
[----:B------:R-:W-:Y:S01]  /*26f0*/  FFMA.FTZ R190, R18, R21, R190 ;  /* 0x0000001512be7223 */ /* 0x000fe200000100be */
[----:B------:R-:W-:Y:S02]  /*2700*/  HADD2.F32 R21, -RZ, R73.H0_H0 ;  /* 0x20000049ff157230 */ /* 0x000fe40000004100 */
[----:B------:R-:W-:Y:S01]  /*2710*/  FMUL.FTZ R20, R20, UR24 ;  /* 0x0000001814147c20 */ /* 0x000fe20008410000 */
[----:B------:R-:W-:-:S03]  /*2720*/  HADD2.F32 R26, -RZ, R145.H0_H0 ;  /* 0x20000091ff1a7230 */ /* 0x000fc60000004100 */
[-C--:B------:R-:W-:Y:S02]  /*2730*/  FFMA.FTZ R191, R20, R27.reuse, R191 ;  /* 0x0000001b14bf7223 */ /* 0x080fe400000100bf */
[----:B------:R-:W-:Y:S01]  /*2740*/  FMUL.FTZ R21, R21, R26 ;  /* 0x0000001a15157220 */ /* 0x000fe20000410000 */
[----:B------:R0:W-:Y:S01]  /*2750*/  STL [R1+0x30], R181 ;  /* 0x000030b501007387 */ /* 0x0001e20000100800 */
[----:B------:R-:W-:Y:S02]  /*2760*/  FADD.FTZ R234, R234, R27 ;  /* 0x0000001beaea7221 */ /* 0x000fe40000010000 */
[----:B------:R-:W-:Y:S01]  /*2770*/  FFMA.FTZ R21, R28, R27, R21 ;  /* 0x0000001b1c157223 */ /* 0x000fe20000010015 */
[----:B------:R1:W-:Y:S01]  /*2780*/  STL [R1+0x34], R190 ;  /* 0x000034be01007387 */ /* 0x0003e20000100800 */
[----:B------:R-:W-:-:S03]  /*2790*/  HADD2.F32 R27, -RZ, R153.H1_H1 ;  /* 0x30000099ff1b7230 */ /* 0x000fc60000004100 */
[----:B------:R2:W-:Y:S04]  /*27a0*/  STL [R1+0x38], R191 ;  /* 0x000038bf01007387 */ /* 0x0005e80000100800 */
[----:B------:R-:W3:Y:S04]  /*27b0*/  LDL.LU R153, [R1+0x28] ;  /* 0x0000280001997983 */ /* 0x000ee80000300800 */
[----:B------:R-:W4:Y:S01]  /*27c0*/  LDL.LU R152, [R1+0x2c] ;  /* 0x00002c0001987983 */ /* 0x000f220000300800 */
[----:B------:R-:W-:Y:S02]  /*27d0*/  HADD2.F32 R29, -RZ, R149.H1_H1 ;  /* 0x30000095ff1d7230 */ /* 0x000fe40000004100 */
[----:B------:R-:W-:Y:S01]  /*27e0*/  FADD.FTZ R110, R110, R26 ;  /* 0x0000001a6e6e7221 */ /* 0x000fe20000010000 */
[----:B------:R-:W-:Y:S01]  /*27f0*/  FFMA.FTZ R198, R20, R26, R198 ;  /* 0x0000001a14c67223 */ /* 0x000fe200000100c6 */
[----:B------:R-:W-:-:S02]  /*2800*/  HADD2.F32 R26, -RZ, R145.H1_H1 ;  /* 0x30000091ff1a7230 */ /* 0x000fc40000004100 */
[----:B------:R-:W-:Y:S02]  /*2810*/  HADD2.F32 R28, -RZ, R73.H1_H1 ;  /* 0x30000049ff1c7230 */ /* 0x000fe40000004100 */
[----:B------:R-:W-:Y:S01]  /*2820*/  FADD.FTZ R29, R29, -UR25 ;  /* 0x800000191d1d7e21 */ /* 0x000fe20008010000 */
[----:B------:R-:W-:Y:S02]  /*2830*/  HADD2.F32 R144, -RZ, R69.H1_H1 ;  /* 0x30000045ff907230 */ /* 0x000fe40000004100 */
[-C--:B------:R-:W-:Y:S01]  /*2840*/  FMUL.FTZ R28, R28, R26.reuse ;  /* 0x0000001a1c1c7220 */ /* 0x080fe20000410000 */
[----:B------:R-:W-:Y:S01]  /*2850*/  FMUL.FTZ R29, R29, UR24 ;  /* 0x000000181d1d7c20 */ /* 0x000fe20008410000 */
[----:B------:R-:W-:Y:S01]  /*2860*/  FADD.FTZ R235, R235, R27 ;  /* 0x0000001bebeb7221 */ /* 0x000fe20000010000 */
[----:B------:R-:W-:Y:S01]  /*2870*/  FADD.FTZ R111, R111, R26 ;  /* 0x0000001a6f6f7221 */ /* 0x000fe20000010000 */
[-C--:B------:R-:W-:Y:S01]  /*2880*/  FFMA.FTZ R28, R144, R27.reuse, R28 ;  /* 0x0000001b901c7223 */ /* 0x080fe2000001001c */
[C---:B------:R-:W-:Y:S01]  /*2890*/  FFMA.FTZ R252, R29.reuse, R27, R252 ;  /* 0x0000001b1dfc7223 */ /* 0x040fe200000100fc */
[----:B------:R-:W-:Y:S01]  /*28a0*/  FFMA.FTZ R199, R29, R26, R199 ;  /* 0x0000001a1dc77223 */ /* 0x000fe200000100c7 */
[----:B------:R-:W-:-:S02]  /*28b0*/  HADD2.F32 R26, -RZ, R74.H0_H0 ;  /* 0x2000004aff1a7230 */ /* 0x000fc40000004100 */
[----:B------:R-:W-:Y:S02]  /*28c0*/  HADD2.F32 R144, -RZ, R146.H0_H0 ;  /* 0x20000092ff907230 */ /* 0x000fe40000004100 */
[----:B------:R-:W-:Y:S02]  /*28d0*/  HADD2.F32 R27, -RZ, R150.H0_H0 ;  /* 0x20000096ff1b7230 */ /* 0x000fe40000004100 */
[----:B------:R-:W-:Y:S02]  /*28e0*/  HADD2.F32 R148, -RZ, R70.H0_H0 ;  /* 0x20000046ff947230 */ /* 0x000fe40000004100 */
[----:B------:R-:W-:Y:S01]  /*28f0*/  FMUL.FTZ R26, R26, R144 ;  /* 0x000000901a1a7220 */ /* 0x000fe20000410000 */
[----:B------:R-:W-:Y:S02]  /*2900*/  HADD2.F32 R145, -RZ, R154.H0_H0 ;  /* 0x2000009aff917230 */ /* 0x000fe40000004100 */
[----:B------:R-:W-:Y:S01]  /*2910*/  FADD.FTZ R27, R27, -UR25 ;  /* 0x800000191b1b7e21 */ /* 0x000fe20008010000 */
[----:B------:R-:W-:-:S02]  /*2920*/  HADD2.F32 R150, -RZ, R150.H1_H1 ;  /* 0x30000096ff967230 */ /* 0x000fc40000004100 */
[----:B------:R-:W-:Y:S02]  /*2930*/  HADD2.F32 R146, -RZ, R146.H1_H1 ;  /* 0x30000092ff927230 */ /* 0x000fe40000004100 */
[----:B------:R-:W-:Y:S01]  /*2940*/  FMUL.FTZ R27, R27, UR24 ;  /* 0x000000181b1b7c20 */ /* 0x000fe20008410000 */
[-C--:B------:R-:W-:Y:S01]  /*2950*/  FFMA.FTZ R26, R148, R145.reuse, R26 ;  /* 0x00000091941a7223 */ /* 0x080fe2000001001a */
[----:B------:R-:W-:Y:S02]  /*2960*/  HADD2.F32 R148, -RZ, R74.H1_H1 ;  /* 0x3000004aff947230 */ /* 0x000fe40000004100 */
[----:B------:R-:W-:Y:S01]  /*2970*/  FADD.FTZ R150, R150, -UR25 ;  /* 0x8000001996967e21 */ /* 0x000fe20008010000 */
[----:B------:R-:W-:Y:S01]  /*2980*/  FADD.FTZ R224, R224, R145 ;  /* 0x00000091e0e07221 */ /* 0x000fe20000010000 */
[----:B------:R-:W-:Y:S01]  /*2990*/  FFMA.FTZ R231, R27, R145, R231 ;  /* 0x000000911be77223 */ /* 0x000fe200000100e7 */
[----:B------:R-:W-:Y:S02]  /*29a0*/  HADD2.F32 R145, -RZ, R154.H1_H1 ;  /* 0x3000009aff917230 */ /* 0x000fe40000004100 */
[----:B------:R-:W-:Y:S01]  /*29b0*/  FMUL.FTZ R148, R148, R146 ;  /* 0x0000009294947220 */ /* 0x000fe20000410000 */
[----:B------:R-:W-:-:S02]  /*29c0*/  HADD2.F32 R149, -RZ, R70.H1_H1 ;  /* 0x30000046ff957230 */ /* 0x000fc40000004100 */
        /* <DEDUP_REMOVED lines=10> */
[----:B------:R-:W-:Y:S02]  /*2a70*/  HADD2.F32 R144, -RZ, R147.H0_H0 ;  /* 0x20000093ff907230 */ /* 0x000fe40000004100 */
[----:B------:R-:W-:Y:S01]  /*2a80*/  FADD.FTZ R149, R145, -UR25 ;  /* 0x8000001991957e21 */ /* 0x000fe20008010000 */
[----:B------:R-:W-:Y:S02]  /*2a90*/  HADD2.F32 R148, -RZ, R71.H0_H0 ;  /* 0x20000047ff947230 */ /* 0x000fe40000004100 */
[----:B------:R-:W-:Y:S02]  /*2aa0*/  HADD2.F32 R145, -RZ, R155.H0_H0 ;  /* 0x2000009bff917230 */ /* 0x000fe40000004100 */
[----:B------:R-:W-:Y:S01]  /*2ab0*/  FMUL.FTZ R146, R146, R144 ;  /* 0x0000009092927220 */ /* 0x000fe20000410000 */
[----:B------:R-:W-:Y:S02]  /*2ac0*/  HADD2.F32 R151, -RZ, R151.H1_H1 ;  /* 0x30000097ff977230 */ /* 0x000fe40000004100 */
[----:B------:R-:W-:Y:S01]  /*2ad0*/  FMUL.FTZ R180, R149, UR24 ;  /* 0x0000001895b47c20 */ /* 0x000fe20008410000 */
[----:B------:R-:W-:-:S02]  /*2ae0*/  HADD2.F32 R147, -RZ, R147.H1_H1 ;  /* 0x30000093ff937230 */ /* 0x000fc40000004100 */
[----:B0-----:R-:W-:Y:S01]  /*2af0*/  FFMA.FTZ R181, R148, R145, R146 ;  /* 0x0000009194b57223 */ /* 0x001fe20000010092 */
[----:B------:R-:W-:Y:S02]  /*2b00*/  HADD2.F32 R146, -RZ, R75.H1_H1 ;  /* 0x3000004bff927230 */ /* 0x000fe40000004100 */
[----:B------:R-:W-:Y:S01]  /*2b10*/  FADD.FTZ R151, R151, -UR25 ;  /* 0x8000001997977e21 */ /* 0x000fe20008010000 */
[----:B------:R-:W-:Y:S01]  /*2b20*/  FADD.FTZ R226, R226, R145 ;  /* 0x00000091e2e27221 */ /* 0x000fe20000010000 */
[----:B------:R-:W-:Y:S02]  /*2b30*/  HADD2.F32 R148, -RZ, R71.H1_H1 ;  /* 0x30000047ff947230 */ /* 0x000fe40000004100 */
[----:B------:R-:W-:Y:S01]  /*2b40*/  FMUL.FTZ R146, R146, R147 ;  /* 0x0000009392927220 */ /* 0x000fe20000410000 */
[----:B-1----:R-:W-:Y:S01]  /*2b50*/  FMUL.FTZ R190, R151, UR24 ;  /* 0x0000001897be7c20 */ /* 0x002fe20008410000 */
[----:B------:R-:W-:Y:S01]  /*2b60*/  FADD.FTZ R114, R114, R144 ;  /* 0x0000009072727221 */ /* 0x000fe20000010000 */
[----:B------:R-:W-:Y:S01]  /*2b70*/  FFMA.FTZ R90, R180, R144, R90 ;  /* 0x00000090b45a7223 */ /* 0x000fe2000001005a */
[----:B------:R-:W-:Y:S01]  /*2b80*/  FADD.FTZ R144, R194, R4 ;  /* 0x00000004c2907221 */ /* 0x000fe20000010000 */
[----:B------:R0:W-:Y:S03]  /*2b90*/  STL [R1+0x3c], R252 ;  /* 0x00003cfc01007387 */ /* 0x0001e60000100800 */
[----:B------:R-:W-:Y:S01]  /*2ba0*/  FADD.FTZ R144, R144, R19 ;  /* 0x0000001390907221 */ /* 0x000fe20000010000 */
[----:B------:R0:W-:Y:S04]  /*2bb0*/  STL [R1+0x20], R231 ;  /* 0x000020e701007387 */ /* 0x0001e80000100800 */
[----:B------:R0:W-:Y:S01]  /*2bc0*/  STL [R1+0x24], R230 ;  /* 0x000024e601007387 */ /* 0x0001e20000100800 */
[----:B------:R-:W-:-:S04]  /*2bd0*/  FADD.FTZ R144, R144, R21 ;  /* 0x0000001590907221 */ /* 0x000fc80000010000 */
[----:B------:R-:W-:-:S04]  /*2be0*/  FADD.FTZ R144, R144, R28 ;  /* 0x0000001c90907221 */ /* 0x000fc80000010000 */
[----:B------:R-:W-:-:S04]  /*2bf0*/  FADD.FTZ R144, R144, R26 ;  /* 0x0000001a90907221 */ /* 0x000fc80000010000 */
[----:B------:R-:W-:-:S04]  /*2c00*/  FADD.FTZ R144, R144, R179 ;  /* 0x000000b390907221 */ /* 0x000fc80000010000 */
[----:B------:R-:W-:Y:S01]  /*2c10*/  FADD.FTZ R144, R144, R181 ;  /* 0x000000b590907221 */ /* 0x000fe20000010000 */
[----:B------:R-:W-:Y:S01]  /*2c20*/  FADD.FTZ R115, R115, R147 ;  /* 0x0000009373737221 */ /* 0x000fe20000010000 */
[----:B------:R-:W-:Y:S01]  /*2c30*/  FFMA.FTZ R91, R190, R147, R91 ;  /* 0x00000093be5b7223 */ /* 0x000fe2000001005b */
[----:B------:R-:W-:Y:S01]  /*2c40*/  IADD3 R228, PT, PT, R228, 0x100, RZ ;  /* 0x00000100e4e47810 */ /* 0x000fe20007ffe0ff */
[----:B---3--:R-:W-:Y:S01]  /*2c50*/  FFMA.FTZ R153, R180, R145, R153 ;  /* 0x00000091b4997223 */ /* 0x008fe20000010099 */
[----:B------:R-:W-:-:S05]  /*2c60*/  HADD2.F32 R145, -RZ, R155.H1_H1 ;  /* 0x3000009bff917230 */ /* 0x000fca0000004100 */
[-C--:B--2---:R-:W-:Y:S01]  /*2c70*/  FFMA.FTZ R191, R148, R145.reuse, R146 ;  /* 0x0000009194bf7223 */ /* 0x084fe20000010092 */
[----:B------:R-:W-:Y:S01]  /*2c80*/  FADD.FTZ R227, R227, R145 ;  /* 0x00000091e3e37221 */ /* 0x000fe20000010000 */
[----:B----4-:R-:W-:Y:S01]  /*2c90*/  FFMA.FTZ R152, R190, R145, R152 ;  /* 0x00000091be987223 */ /* 0x010fe20000010098 */
[----:B------:R-:W-:Y:S01]  /*2ca0*/  FFMA.FTZ R145, R5, R4, R195 ;  /* 0x0000000405917223 */ /* 0x000fe200000100c3 */
[----:B------:R0:W-:Y:S03]  /*2cb0*/  STL [R1+0x28], R153 ;  /* 0x0000289901007387 */ /* 0x0001e60000100800 */
[----:B------:R-:W-:Y:S01]  /*2cc0*/  FFMA.FTZ R145, R18, R19, R145 ;  /* 0x0000001312917223 */ /* 0x000fe20000010091 */
[----:B------:R0:W-:Y:S03]  /*2cd0*/  STL [R1+0x2c], R152 ;  /* 0x00002c9801007387 */ /* 0x0001e60000100800 */
[----:B------:R-:W-:-:S04]  /*2ce0*/  FFMA.FTZ R145, R20, R21, R145 ;  /* 0x0000001514917223 */ /* 0x000fc80000010091 */
[----:B------:R-:W-:-:S04]  /*2cf0*/  FFMA.FTZ R145, R29, R28, R145 ;  /* 0x0000001c1d917223 */ /* 0x000fc80000010091 */
[----:B------:R-:W-:-:S04]  /*2d00*/  FFMA.FTZ R145, R27, R26, R145 ;  /* 0x0000001a1b917223 */ /* 0x000fc80000010091 */
[----:B------:R-:W-:-:S04]  /*2d10*/  FFMA.FTZ R145, R178, R179, R145 ;  /* 0x000000b3b2917223 */ /* 0x000fc80000010091 */
[----:B------:R-:W-:Y:S01]  /*2d20*/  FFMA.FTZ R145, R180, R181, R145 ;  /* 0x000000b5b4917223 */ /* 0x000fe20000010091 */
[----:B------:R-:W-:-:S03]  /*2d30*/  FADD.FTZ R194, R144, R191 ;  /* 0x000000bf90c27221 */ /* 0x000fc60000010000 */
[----:B0-----:R-:W-:-:S07]  /*2d40*/  FFMA.FTZ R195, R190, R191, R145 ;  /* 0x000000bfbec37223 */ /* 0x001fce0000010091 */
.L_x_598:
[----:B------:R-:W-:Y:S05]  /*2d50*/  BSYNC.RECONVERGENT B0 ;  /* 0x0000000000007941 */ /* 0x000fea0003800200 */
.L_x_597:
        /* <DEDUP_REMOVED lines=10> */
[----:B0-----:R-:W-:Y:S01]  /*2e00*/  IMAD.WIDE.U32 R22, R228, 0x10, R22 ;  /* 0x00000010e4167825 */ /* 0x001fe200078e0016 */
[----:B------:R-:W-:-:S04]  /*2e10*/  ISETP.NE.U32.AND P0, PT, RZ, UR16, PT ;  /* 0x00000010ff007c0c */ /* 0x000fc8000bf05070 */
[----:B------:R-:W0:Y:S01]  /*2e20*/  LDC.64 R156, c[0x0][0x3b0] ;  /* 0x0000ec00ff9c7b82 */ /* 0x000e220000000a00 */
[C---:B----4-:R-:W-:Y:S01]  /*2e30*/  IMAD.WIDE.U32 R2, R228.reuse, 0x10, R2 ;  /* 0x00000010e4027825 */ /* 0x050fe200078e0002 */
[----:B------:R-:W4:Y:S04]  /*2e40*/  LDG.E.128 R148, desc[UR10][R22.64] ;  /* 0x0000000a16947981 */ /* 0x000f28000c1e1d00 */
[----:B------:R1:W2:Y:S02]  /*2e50*/  LDG.E.128 R144, desc[UR10][R2.64] ;  /* 0x0000000a02907981 */ /* 0x0002a4000c1e1d00 */
[----:B-1----:R-:W-:Y:S01]  /*2e60*/  IMAD.WIDE.U32 R24, R228, 0x10, R24 ;  /* 0x00000010e4187825 */ /* 0x002fe200078e0018 */
[----:B------:R-:W-:Y:S01]  /*2e70*/  ISETP.NE.AND.EX P1, PT, RZ, UR19, PT, P1 ;  /* 0x00000013ff007c0c */ /* 0x000fe2000bf25310 */
[----:B------:R-:W3:Y:S04]  /*2e80*/  LDL.LU R231, [R1] ;  /* 0x0000000001e77983 */ /* 0x000ee80000300800 */
[----:B------:R1:W3:Y:S01]  /*2e90*/  LDG.E.128 R152, desc[UR10][R24.64] ;  /* 0x0000000a18987981 */ /* 0x0002e2000c1e1d00 */
[----:B------:R-:W-:-:S03]  /*2ea0*/  ISETP.NE.AND.EX P0, PT, RZ, UR17, PT, P0 ;  /* 0x00000011ff007c0c */ /* 0x000fc6000bf05300 */
[----:B------:R-:W3:Y:S04]  /*2eb0*/  LDL.LU R230, [R1+0x4] ;  /* 0x0000040001e67983 */ /* 0x000ee80000300800 */
[----:B------:R-:W0:Y:S08]  /*2ec0*/  @P1 LDC.64 R2, c[0x0][0x3b8] ;  /* 0x0000ee00ff021b82 */ /* 0x000e300000000a00 */
[----:B-1----:R-:W1:Y:S01]  /*2ed0*/  @P0 LDC.64 R24, c[0x0][0x438] ;  /* 0x00010e00ff180b82 */ /* 0x002e620000000a00 */
[----:B0-----:R-:W-:-:S04]  /*2ee0*/  @P1 IMAD.WIDE.U32 R22, R228, 0x8, R2 ;  /* 0x00000008e4161825 */ /* 0x001fc800078e0002 */
[C---:B------:R-:W-:Y:S01]  /*2ef0*/  IMAD.WIDE.U32 R2, R228.reuse, 0x8, R156 ;  /* 0x00000008e4027825 */ /* 0x040fe200078e009c */
[----:B------:R-:W5:Y:S04]  /*2f00*/  @P1 LDG.E.64 R42, desc[UR10][R22.64] ;  /* 0x0000000a162a1981 */ /* 0x000f68000c1e1b00 */
[----:B------:R0:W5:Y:S01]  /*2f10*/  LDG.E.64 R156, desc[UR10][R2.64] ;  /* 0x0000000a029c7981 */ /* 0x000162000c1e1b00 */
[----:B-1----:R-:W-:-:S05]  /*2f20*/  @P0 IMAD.WIDE.U32 R24, R228, 0x10, R24 ;  /* 0x00000010e4180825 */ /* 0x002fca00078e0018 */
[----:B------:R1:W5:Y:S02]  /*2f30*/  @P0 LDG.E.128 R140, desc[UR10][R24.64] ;  /* 0x0000000a188c0981 */ /* 0x000364000c1e1d00 */
[----:B0----5:R-:W-:Y:S02]  /*2f40*/  HADD2.F32 R2, -RZ, R80.H0_H0 ;  /* 0x20000050ff027230 */ /* 0x021fe40000004100 */
[----:B-1----:R-:W-:Y:S02]  /*2f50*/  HADD2.F32 R24, -RZ, R76.H0_H0 ;  /* 0x2000004cff187230 */ /* 0x002fe40000004100 */
        /* <DEDUP_REMOVED lines=22> */
[----:B------:R-:W-:-:S03]  /*30c0*/  HADD2.F32 R148, -RZ, R153.H0_H0 ;  /* 0x20000099ff947230 */ /* 0x000fc60000004100 */
[----:B------:R-:W-:Y:S01]  /*30d0*/  FMUL.FTZ R24, R24, UR24 ;  /* 0x0000001818187c20 */ /* 0x000fe20008410000 */
[----:B------:R-:W-:-:S03]  /*30e0*/  FFMA.FTZ R192, R22, R25, R192 ;  /* 0x0000001916c07223 */ /* 0x000fc600000100c0 */
[----:B------:R-:W-:Y:S01]  /*30f0*/  FFMA.FTZ R193, R24, R148, R193 ;  /* 0x0000009418c17223 */ /* 0x000fe200000100c1 */
[----:B------:R-:W-:Y:S01]  /*3100*/  STL [R1+0x10], R185 ;  /* 0x000010b901007387 */ /* 0x000fe20000100800 */
[----:B------:R-:W-:-:S03]  /*3110*/  HADD2.F32 R144, -RZ, R76.H1_H1 ;  /* 0x3000004cff907230 */ /* 0x000fc60000004100 */
        /* <DEDUP_REMOVED lines=39> */
[----:B------:R-:W-:Y:S01]  /*3390*/  FFMA.FTZ R231, R168, R145, R231 ;  /* 0x00000091a8e77223 */ /* 0x000fe200000100e7 */
        /* <DEDUP_REMOVED lines=8> */
[----:B------:R-:W-:Y:S01]  /*3420*/  FADD.FTZ R121, R121, R146 ;  /* 0x0000009279797221 */ /* 0x000fe20000010000 */
[----:B------:R-:W-:Y:S01]  /*3430*/  FADD.FTZ R217, R217, R144 ;  /* 0x00000090d9d97221 */ /* 0x000fe20000010000 */
[-C--:B------:R-:W-:Y:S01]  /*3440*/  FFMA.FTZ R183, R148, R144.reuse, R145 ;  /* 0x0000009094b77223 */ /* 0x080fe20000010091 */
[C---:B------:R-:W-:Y:S01]  /*3450*/  FFMA.FTZ R230, R182.reuse, R144, R230 ;  /* 0x00000090b6e67223 */ /* 0x040fe200000100e6 */
[----:B------:R-:W-:Y:S01]  /*3460*/  FFMA.FTZ R97, R182, R146, R97 ;  /* 0x00000092b6617223 */ /* 0x000fe20000010061 */
[----:B------:R-:W-:Y:S02]  /*3470*/  HADD2.F32 R146, -RZ, R83.H0_H0 ;  /* 0x20000053ff927230 */ /* 0x000fe40000004100 */
[----:B------:R-:W-:-:S02]  /*3480*/  HADD2.F32 R144, -RZ, R147.H0_H0 ;  /* 0x20000093ff907230 */ /* 0x000fc40000004100 */
[----:B------:R-:W-:Y:S02]  /*3490*/  HADD2.F32 R148, -RZ, R79.H0_H0 ;  /* 0x2000004fff947230 */ /* 0x000fe40000004100 */
[----:B------:R-:W-:Y:S02]  /*34a0*/  HADD2.F32 R145, -RZ, R155.H0_H0 ;  /* 0x2000009bff917230 */ /* 0x000fe40000004100 */
[----:B------:R-:W-:-:S04]  /*34b0*/  FMUL.FTZ R146, R146, R144 ;  /* 0x0000009092927220 */ /* 0x000fc80000410000 */
[----:B------:R-:W-:Y:S01]  /*34c0*/  FFMA.FTZ R184, R148, R145, R146 ;  /* 0x0000009194b87223 */ /* 0x000fe20000010092 */
[----:B------:R-:W-:-:S05]  /*34d0*/  HADD2.F32 R146, -RZ, R151.H0_H0 ;  /* 0x20000097ff927230 */ /* 0x000fca0000004100 */
[----:B------:R-:W-:-:S04]  /*34e0*/  FADD.FTZ R146, R146, -UR25 ;  /* 0x8000001992927e21 */ /* 0x000fc80008010000 */
[----:B------:R-:W-:Y:S01]  /*34f0*/  FMUL.FTZ R185, R146, UR24 ;  /* 0x0000001892b97c20 */ /* 0x000fe20008410000 */
[----:B------:R-:W-:Y:S02]  /*3500*/  HADD2.F32 R146, -RZ, R151.H1_H1 ;  /* 0x30000097ff927230 */ /* 0x000fe40000004100 */
[----:B------:R-:W-:Y:S01]  /*3510*/  FADD.FTZ R218, R218, R145 ;  /* 0x00000091dada7221 */ /* 0x000fe20000010000 */
[----:B------:R-:W-:Y:S01]  /*3520*/  HADD2.F32 R147, -RZ, R147.H1_H1 ;  /* 0x30000093ff937230 */ /* 0x000fe20000004100 */
[----:B------:R-:W-:Y:S01]  /*3530*/  STL [R1+0x1c], R252 ;  /* 0x00001cfc01007387 */ /* 0x000fe20000100800 */
[----:B------:R-:W-:Y:S01]  /*3540*/  FADD.FTZ R148, R146, -UR25 ;  /* 0x8000001992947e21 */ /* 0x000fe20008010000 */
[----:B------:R-:W-:Y:S02]  /*3550*/  FADD.FTZ R122, R122, R144 ;  /* 0x000000907a7a7221 */ /* 0x000fe40000010000 */
[----:B------:R-:W-:Y:S01]  /*3560*/  STL [R1], R231 ;  /* 0x000000e701007387 */ /* 0x000fe20000100800 */
[----:B------:R-:W-:Y:S01]  /*3570*/  FFMA.FTZ R98, R185, R144, R98 ;  /* 0x00000090b9627223 */ /* 0x000fe20000010062 */
[----:B------:R-:W-:-:S02]  /*3580*/  HADD2.F32 R144, -RZ, R155.H1_H1 ;  /* 0x3000009bff907230 */ /* 0x000fc40000004100 */
[----:B------:R-:W-:Y:S01]  /*3590*/  STL [R1+0x4], R230 ;  /* 0x000004e601007387 */ /* 0x000fe20000100800 */
[----:B------:R-:W-:Y:S02]  /*35a0*/  HADD2.F32 R146, -RZ, R79.H1_H1 ;  /* 0x3000004fff927230 */ /* 0x000fe40000004100 */
[----:B------:R-:W-:Y:S01]  /*35b0*/  FADD.FTZ R219, R219, R144 ;  /* 0x00000090dbdb7221 */ /* 0x000fe20000010000 */
[----:B------:R-:W-:Y:S01]  /*35c0*/  FADD.FTZ R123, R123, R147 ;  /* 0x000000937b7b7221 */ /* 0x000fe20000010000 */
[----:B--2---:R-:W-:Y:S01]  /*35d0*/  FFMA.FTZ R192, R185, R145, R192 ;  /* 0x00000091b9c07223 */ /* 0x004fe200000100c0 */
[----:B------:R-:W-:-:S04]  /*35e0*/  HADD2.F32 R145, -RZ, R83.H1_H1 ;  /* 0x30000053ff917230 */ /* 0x000fc80000004100 */
[----:B------:R0:W-:Y:S01]  /*35f0*/  STL [R1+0x8], R192 ;  /* 0x000008c001007387 */ /* 0x0001e20000100800 */
[----:B------:R-:W-:-:S04]  /*3600*/  FMUL.FTZ R145, R145, R147 ;  /* 0x0000009391917220 */ /* 0x000fc80000410000 */
[----:B-1----:R-:W-:Y:S01]  /*3610*/  FFMA.FTZ R193, R146, R144, R145 ;  /* 0x0000009092c17223 */ /* 0x002fe20000010091 */
[----:B0-----:R-:W-:Y:S01]  /*3620*/  FMUL.FTZ R192, R148, UR24 ;  /* 0x0000001894c07c20 */ /* 0x001fe20008410000 */
[----:B------:R-:W-:-:S03]  /*3630*/  FFMA.FTZ R145, R3, R2, R195 ;  /* 0x0000000203917223 */ /* 0x000fc600000100c3 */
[----:B---3--:R-:W-:Y:S01]  /*3640*/  FFMA.FTZ R153, R192, R144, R153 ;  /* 0x00000090c0997223 */ /* 0x008fe20000010099 */
[----:B------:R-:W-:Y:S01]  /*3650*/  FADD.FTZ R144, R194, R2 ;  /* 0x00000002c2907221 */ /* 0x000fe20000010000 */
[----:B------:R-:W-:-:S03]  /*3660*/  FFMA.FTZ R145, R22, R23, R145 ;  /* 0x0000001716917223 */ /* 0x000fc60000010091 */
[----:B------:R-:W-:Y:S01]  /*3670*/  FADD.FTZ R144, R144, R23 ;  /* 0x0000001790907221 */ /* 0x000fe20000010000 */
[----:B------:R0:W-:Y:S01]  /*3680*/  STL [R1+0xc], R153 ;  /* 0x00000c9901007387 */ /* 0x0001e20000100800 */
[----:B------:R-:W-:Y:S02]  /*3690*/  FFMA.FTZ R145, R24, R25, R145 ;  /* 0x0000001918917223 */ /* 0x000fe40000010091 */
[----:B------:R-:W-:Y:S02]  /*36a0*/  FADD.FTZ R144, R144, R25 ;  /* 0x0000001990907221 */ /* 0x000fe40000010000 */
[----:B------:R-:W-:Y:S02]  /*36b0*/  FFMA.FTZ R145, R166, R167, R145 ;  /* 0x000000a7a6917223 */ /* 0x000fe40000010091 */
[----:B------:R-:W-:Y:S02]  /*36c0*/  FADD.FTZ R144, R144, R167 ;  /* 0x000000a790907221 */ /* 0x000fe40000010000 */
[----:B------:R-:W-:-:S02]  /*36d0*/  FFMA.FTZ R145, R168, R169, R145 ;  /* 0x000000a9a8917223 */ /* 0x000fc40000010091 */
[----:B------:R-:W-:Y:S02]  /*36e0*/  FADD.FTZ R144, R144, R169 ;  /* 0x000000a990907221 */ /* 0x000fe40000010000 */
[----:B------:R-:W-:Y:S02]  /*36f0*/  FFMA.FTZ R145, R182, R183, R145 ;  /* 0x000000b7b6917223 */ /* 0x000fe40000010091 */
[----:B------:R-:W-:Y:S02]  /*3700*/  FADD.FTZ R144, R144, R183 ;  /* 0x000000b790907221 */ /* 0x000fe40000010000 */
[----:B------:R-:W-:Y:S02]  /*3710*/  FFMA.FTZ R145, R185, R184, R145 ;  /* 0x000000b8b9917223 */ /* 0x000fe40000010091 */
[----:B------:R-:W-:Y:S01]  /*3720*/  FADD.FTZ R144, R144, R184 ;  /* 0x000000b890907221 */ /* 0x000fe20000010000 */
[C---:B------:R-:W-:Y:S01]  /*3730*/  FFMA.FTZ R99, R192.reuse, R147, R99 ;  /* 0x00000093c0637223 */ /* 0x040fe20000010063 */
[----:B------:R-:W-:-:S02]  /*3740*/  FFMA.FTZ R195, R192, R193, R145 ;  /* 0x000000c1c0c37223 */ /* 0x000fc40000010091 */
[----:B0-----:R-:W-:-:S07]  /*3750*/  FADD.FTZ R194, R144, R193 ;  /* 0x000000c190c27221 */ /* 0x001fce0000010000 */
.L_x_600:
[----:B------:R-:W-:Y:S05]  /*3760*/  BSYNC.RECONVERGENT B0 ;  /* 0x0000000000007941 */ /* 0x000fea0003800200 */
.L_x_599:
[----:B------:R-:W0:Y:S01]  /*3770*/  SHFL.DOWN PT, R145, R194, 0x10, 0x1f ;  /* 0x0a001f00c2917f89 */ /* 0x000e2200000e0000 */
[----:B------:R-:W-:Y:S03]  /*3780*/  BSSY.RECONVERGENT B0, `(.L_x_601) ;  /* 0x000001f000007945 */ /* 0x000fe60003800200 */
[----:B------:R-:W2:Y:S01]  /*3790*/  SHFL.DOWN PT, R144, R195, 0x10, 0x1f ;  /* 0x0a001f00c3907f89 */ /* 0x000ea200000e0000 */
[----:B------:R-:W3:Y:S01]  /*37a0*/  S2R R152, SR_TID.X ;  /* 0x0000000000987919 */ /* 0x000ee20000002100 */
[----:B0-----:R-:W-:Y:S01]  /*37b0*/  FADD.FTZ R145, R145, R194 ;  /* 0x000000c291917221 */ /* 0x001fe20000010000 */
[----:B--2---:R-:W-:-:S04]  /*37c0*/  FADD.FTZ R144, R144, R195 ;  /* 0x000000c390907221 */ /* 0x004fc80000010000 */
[----:B------:R-:W0:Y:S04]  /*37d0*/  SHFL.DOWN PT, R146, R145, 0x8, 0x1f ;  /* 0x09001f0091927f89 */ /* 0x000e2800000e0000 */
[----:B------:R-:W2:Y:S01]  /*37e0*/  SHFL.DOWN PT, R147, R144, 0x8, 0x1f ;  /* 0x09001f0090937f89 */ /* 0x000ea200000e0000 */
[----:B---3--:R-:W-:Y:S01]  /*37f0*/  LOP3.LUT P0, RZ, R152, 0x1f, RZ, 0xc0, !PT ;  /* 0x0000001f98ff7812 */ /* 0x008fe2000780c0ff */
[----:B0-----:R-:W-:Y:S01]  /*3800*/  FADD.FTZ R146, R145, R146 ;  /* 0x0000009291927221 */ /* 0x001fe20000010000 */
[----:B--2---:R-:W-:-:S04]  /*3810*/  FADD.FTZ R147, R144, R147 ;  /* 0x0000009390937221 */ /* 0x004fc80000010000 */
[----:B------:R-:W0:Y:S04]  /*3820*/  SHFL.DOWN PT, R145, R146, 0x4, 0x1f ;  /* 0x08801f0092917f89 */ /* 0x000e2800000e0000 */
[----:B------:R-:W2:Y:S01]  /*3830*/  SHFL.DOWN PT, R144, R147, 0x4, 0x1f ;  /* 0x08801f0093907f89 */ /* 0x000ea200000e0000 */
[----:B0-----:R-:W-:Y:S01]  /*3840*/  FADD.FTZ R145, R146, R145 ;  /* 0x0000009192917221 */ /* 0x001fe20000010000 */
[----:B--2---:R-:W-:-:S04]  /*3850*/  FADD.FTZ R144, R147, R144 ;  /* 0x0000009093907221 */ /* 0x004fc80000010000 */
[----:B------:R-:W0:Y:S04]  /*3860*/  SHFL.DOWN PT, R146, R145, 0x2, 0x1f ;  /* 0x08401f0091927f89 */ /* 0x000e2800000e0000 */
[----:B------:R-:W2:Y:S01]  /*3870*/  SHFL.DOWN PT, R147, R144, 0x2, 0x1f ;  /* 0x08401f0090937f89 */ /* 0x000ea200000e0000 */
[----:B0-----:R-:W-:Y:S01]  /*3880*/  FADD.FTZ R146, R145, R146 ;  /* 0x0000009291927221 */ /* 0x001fe20000010000 */
[----:B--2---:R-:W-:-:S04]  /*3890*/  FADD.FTZ R147, R144, R147 ;  /* 0x0000009390937221 */ /* 0x004fc80000010000 */
        /* <DEDUP_REMOVED lines=13> */
.L_x_602:
[----:B------:R-:W-:Y:S05]  /*3970*/  BSYNC.RECONVERGENT B0 ;  /* 0x0000000000007941 */ /* 0x000fea0003800200 */
.L_x_601:
[----:B------:R-:W2:Y:S08]  /*3980*/  S2UR UR7, SR_CgaCtaId ;  /* 0x00000000000779c3 */ /* 0x000eb00000008800 */
        /* <DEDUP_REMOVED lines=8> */
[----:B--2---:R-:W-:-:S04]  /*3a10*/  ULEA UR6, UR7, UR6, 0x18 ;  /* 0x0000000607067291 */ /* 0x004fc8000f8ec0ff */
        /* <DEDUP_REMOVED lines=60> */
[----:B------:R-:W-:Y:S01]  /*3de0*/  F2FP.F16.F32.PACK_AB R147, R145, R144 ;  /* 0x000000909193723e */ /* 0x000fe200000000ff */
        /* <DEDUP_REMOVED lines=12> */
[----:B------:R-:W-:Y:S01]  /*3eb0*/  F2FP.F16.F32.PACK_AB R146, R144, R145 ;  /* 0x000000919092723e */ /* 0x000fe200000000ff */
        /* <DEDUP_REMOVED lines=13> */
[----:B------:R-:W-:Y:S01]  /*3f90*/  FFMA.FTZ R144, R0, UR6, R149 ;  /* 0x0000000600907c23 */ /* 0x000fe20008010095 */
[----:B------:R-:W-:Y:S02]  /*3fa0*/  LOP3.LUT P0, RZ, R32, 0xff, RZ, 0xc0, !PT ;  /* 0x000000ff20ff7812 */ /* 0x000fe4000780c0ff */
[----:B------:R-:W-:Y:S01]  /*3fb0*/  FSEL R148, R148, RZ, P5 ;  /* 0x000000ff94947208 */ /* 0x000fe20002800000 */
[----:B------:R-:W-:-:S04]  /*3fc0*/  FADD.FTZ R144, R8, -R144 ;  /* 0x8000009008907221 */ /* 0x000fc80000010000 */
[----:B------:R-:W-:-:S04]  /*3fd0*/  FMUL.FTZ R144, R144, UR24 ;  /* 0x0000001890907c20 */ /* 0x000fc80008410000 */
[----:B------:R-:W-:-:S05]  /*3fe0*/  FMUL.FTZ R144, R144, UR23 ;  /* 0x0000001790907c20 */ /* 0x000fca0008410000 */
[----:B------:R-:W-:-:S04]  /*3ff0*/  FSEL R144, R144, RZ, P0 ;  /* 0x000000ff90907208 */ /* 0x000fc80000000000 */
[----:B------:R-:W-:Y:S01]  /*4000*/  F2FP.F16.F32.PACK_AB R144, R148, R144 ;  /* 0x000000909490723e */ /* 0x000fe200000000ff */
[----:B------:R-:W-:Y:S06]  /*4010*/  BRA `(.L_x_608) ;  /* 0x0000002000247947 */ /* 0x000fec0003800000 */
.L_x_607:
        /* <DEDUP_REMOVED lines=15> */
[----:B------:R-:W-:Y:S01]  /*4110*/  F2FP.F16.F32.PACK_AB R135, R132, R135 ;  /* 0x000000878487723e */ /* 0x000fe200000000ff */
[----:B------:R-:W-:Y:S01]  /*4120*/  FMUL.FTZ R132, R134, UR23 ;  /* 0x0000001786847c20 */ /* 0x000fe20008410000 */
[C---:B------:R-:W-:Y:S01]  /*4130*/  F2FP.F16.F32.PACK_AB R134, R133.reuse, R134 ;  /* 0x000000868586723e */ /* 0x040fe200000000ff */
        /* <DEDUP_REMOVED lines=8> */
[----:B------:R-:W-:Y:S01]  /*41c0*/  F2FP.F16.F32.PACK_AB R146, R133, R132 ;  /* 0x000000848592723e */ /* 0x000fe200000000ff */
[--C-:B------:R-:W-:Y:S01]  /*41d0*/  FFMA.FTZ R133, R15, UR6, R149.reuse ;  /* 0x000000060f857c23 */ /* 0x100fe20008010095 */
[----:B------:R-:W-:Y:S01]  /*41e0*/  FFMA.FTZ R132, R165, UR6, R149 ;  /* 0x00000006a5847c23 */ /* 0x000fe20008010095 */
[----:B------:R-:W-:Y:S02]  /*41f0*/  FSEL R144, R144, RZ, P0 ;  /* 0x000000ff90907208 */ /* 0x000fe40000000000 */
[----:B------:R-:W-:Y:S01]  /*4200*/  FADD.FTZ R133, R14, -R133 ;  /* 0x800000850e857221 */ /* 0x000fe20000010000 */
[----:B------:R-:W-:Y:S01]  /*4210*/  FADD.FTZ R132, R164, -R132 ;  /* 0x80000084a4847221 */ /* 0x000fe20000010000 */
[----:B------:R-:W-:Y:S02]  /*4220*/  F2FP.F16.F32.PACK_AB R147, R144, R147 ;  /* 0x000000939093723e */ /* 0x000fe400000000ff */
[----:B------:R-:W-:Y:S01]  /*4230*/  FMUL.FTZ R133, R133, UR24 ;  /* 0x0000001885857c20 */ /* 0x000fe20008410000 */
[----:B------:R-:W-:Y:S01]  /*4240*/  FMUL.FTZ R144, R132, UR24 ;  /* 0x0000001884907c20 */ /* 0x000fe20008410000 */
[----:B------:R-:W-:-:S02]  /*4250*/  LOP3.LUT P0, RZ, R32, 0xff0000, RZ, 0xc0, !PT ;  /* 0x00ff000020ff7812 */ /* 0x000fc4000780c0ff */
[----:B------:R-:W-:Y:S01]  /*4260*/  FMUL.FTZ R132, R133, UR23 ;  /* 0x0000001785847c20 */ /* 0x000fe20008410000 */
[----:B------:R-:W-:Y:S01]  /*4270*/  FMUL.FTZ R145, R144, UR23 ;  /* 0x0000001790917c20 */ /* 0x000fe20008410000 */
[----:B------:R-:W-:Y:S02]  /*4280*/  LOP3.LUT P5, RZ, R32, 0xff000000, RZ, 0xc0, !PT ;  /* 0xff00000020ff7812 */ /* 0x000fe400078ac0ff */
[----:B------:R-:W-:Y:S01]  /*4290*/  F2FP.F16.F32.PACK_AB R133, R144, R133 ;  /* 0x000000859085723e */ /* 0x000fe200000000ff */
[----:B------:R-:W-:Y:S01]  /*42a0*/  FFMA.FTZ R144, R0, UR6, R149 ;  /* 0x0000000600907c23 */ /* 0x000fe20008010095 */
[----:B------:R-:W-:Y:S02]  /*42b0*/  FSEL R132, R132, RZ, P0 ;  /* 0x000000ff84847208 */ /* 0x000fe40000000000 */
[----:B------:R-:W-:Y:S01]  /*42c0*/  FSEL R145, R145, RZ, P5 ;  /* 0x000000ff91917208 */ /* 0x000fe20002800000 */
[----:B------:R-:W-:Y:S01]  /*42d0*/  FADD.FTZ R144, R8, -R144 ;  /* 0x8000009008907221 */ /* 0x000fe20000010000 */
[----:B------:R-:W-:-:S02]  /*42e0*/  LOP3.LUT P0, RZ, R32, 0xff, RZ, 0xc0, !PT ;  /* 0x000000ff20ff7812 */ /* 0x000fc4000780c0ff */
[----:B------:R-:W-:Y:S01]  /*42f0*/  F2FP.F16.F32.PACK_AB R145, R145, R132 ;  /* 0x000000849191723e */ /* 0x000fe200000000ff */
[----:B------:R-:W-:Y:S01]  /*4300*/  FFMA.FTZ R132, R17, UR6, R149 ;  /* 0x0000000611847c23 */ /* 0x000fe20008010095 */
[----:B------:R-:W-:Y:S01]  /*4310*/  FMUL.FTZ R148, R144, UR24 ;  /* 0x0000001890947c20 */ /* 0x000fe20008410000 */
[----:B------:R-:W-:Y:S02]  /*4320*/  LOP3.LUT P5, RZ, R32, 0xff00, RZ, 0xc0, !PT ;  /* 0x0000ff0020ff7812 */ /* 0x000fe400078ac0ff */
[----:B------:R-:W-:Y:S01]  /*4330*/  FADD.FTZ R132, R16, -R132 ;  /* 0x8000008410847221 */ /* 0x000fe20000010000 */
[----:B------:R-:W-:-:S03]  /*4340*/  FMUL.FTZ R150, R148, UR23 ;  /* 0x0000001794967c20 */ /* 0x000fc60008410000 */
[----:B------:R-:W-:Y:S02]  /*4350*/  FMUL.FTZ R132, R132, UR24 ;  /* 0x0000001884847c20 */ /* 0x000fe40008410000 */
[----:B------:R-:W-:Y:S02]  /*4360*/  FSEL R150, R150, RZ, P0 ;  /* 0x000000ff96967208 */ /* 0x000fe40000000000 */
[C---:B------:R-:W-:Y:S01]  /*4370*/  FMUL.FTZ R144, R132.reuse, UR23 ;  /* 0x0000001784907c20 */ /* 0x040fe20008410000 */
[----:B------:R-:W-:-:S04]  /*4380*/  F2FP.F16.F32.PACK_AB R132, R132, R148 ;  /* 0x000000948484723e */ /* 0x000fc800000000ff */
[----:B------:R-:W-:-:S04]  /*4390*/  FSEL R144, R144, RZ, P5 ;  /* 0x000000ff90907208 */ /* 0x000fc80002800000 */
[----:B------:R-:W-:Y:S01]  /*43a0*/  F2FP.F16.F32.PACK_AB R144, R144, R150 ;  /* 0x000000969090723e */ /* 0x000fe200000000ff */
[----:B------:R-:W-:Y:S06]  /*43b0*/  BRA `(.L_x_608) ;  /* 0x0000001c003c7947 */ /* 0x000fec0003800000 */
.L_x_606:
[----:B------:R-:W-:-:S04]  /*43c0*/  UISETP.NE.U32.AND UP0, UPT, UR4, URZ, UPT ;  /* 0x000000ff0400728c */ /* 0x000fc8000bf05070 */
[----:B------:R-:W-:-:S09]  /*43d0*/  UISETP.NE.AND.EX UP0, UPT, UR5, URZ, UPT, UP0 ;  /* 0x000000ff0500728c */ /* 0x000fd2000bf05300 */
[----:B------:R-:W-:Y:S05]  /*43e0*/  BRA.U UP0, `(.L_x_609) ;  /* 0x0000000100f87547 */ /* 0x000fea000b800000 */
[----:B------:R-:W-:Y:S01]  /*43f0*/  FFMA.FTZ R144, R172, UR6, R149 ;  /* 0x00000006ac907c23 */ /* 0x000fe20008010095 */
[--C-:B-----5:R-:W-:Y:S01]  /*4400*/  HADD2.F32 R145, -RZ, R131.reuse.H0_H0 ;  /* 0x20000083ff917230 */ /* 0x120fe20000004100 */
[----:B------:R-:W-:Y:S01]  /*4410*/  ISETP.GE.U32.AND P0, PT, R32, RZ, PT ;  /* 0x000000ff2000720c */ /* 0x000fe20003f06070 */
[----:B------:R-:W-:Y:S02]  /*4420*/  HADD2.F32 R146, -RZ, R131.H1_H1 ;  /* 0x30000083ff927230 */ /* 0x000fe40000004100 */
[----:B------:R-:W-:Y:S01]  /*4430*/  FADD.FTZ R144, R173, -R144 ;  /* 0x80000090ad907221 */ /* 0x000fe20000010000 */
[C---:B------:R-:W-:Y:S01]  /*4440*/  LOP3.LUT P5, RZ, R33.reuse, 0xff0000, RZ, 0xc0, !PT ;  /* 0x00ff000021ff7812 */ /* 0x040fe200078ac0ff */
[----:B------:R-:W-:Y:S01]  /*4450*/  HADD2.F32 R148, -RZ, R129.H1_H1 ;  /* 0x30000081ff947230 */ /* 0x000fe20000004100 */
[----:B------:R-:W-:Y:S01]  /*4460*/  ISETP.GE.U32.AND.EX P0, PT, R33, 0x1000000, PT, P0 ;  /* 0x010000002100780c */ /* 0x000fe20003f06100 */
[----:B------:R-:W-:Y:S01]  /*4470*/  FFMA.FTZ R144, R144, UR24, R145 ;  /* 0x0000001890907c23 */ /* 0x000fe20008010091 */
[----:B------:R-:W-:Y:S01]  /*4480*/  FFMA.FTZ R145, R186, UR6, R149 ;  /* 0x00000006ba917c23 */ /* 0x000fe20008010095 */
[----:B------:R-:W-:-:S02]  /*4490*/  HADD2.F32 R150, -RZ, R128.H1_H1 ;  /* 0x30000080ff967230 */ /* 0x000fc40000004100 */
[----:B------:R-:W-:Y:S01]  /*44a0*/  FMUL.FTZ R144, R144, UR23 ;  /* 0x0000001790907c20 */ /* 0x000fe20008410000 */
[----:B------:R-:W-:-:S04]  /*44b0*/  FADD.FTZ R145, R187, -R145 ;  /* 0x80000091bb917221 */ /* 0x000fc80000010000 */
[----:B------:R-:W-:Y:S01]  /*44c0*/  FFMA.FTZ R145, R145, UR24, R146 ;  /* 0x0000001891917c23 */ /* 0x000fe20008010092 */
[----:B------:R-:W-:Y:S01]  /*44d0*/  FSEL R144, R144, RZ, P5 ;  /* 0x000000ff90907208 */ /* 0x000fe20002800000 */
[----:B------:R-:W-:Y:S01]  /*44e0*/  HADD2.F32 R146, -RZ, R130.H1_H1 ;  /* 0x30000082ff927230 */ /* 0x000fe20000004100 */
[----:B------:R-:W-:Y:S01]  /*44f0*/  LOP3.LUT P5, RZ, R33, 0xff00, RZ, 0xc0, !PT ;  /* 0x0000ff0021ff7812 */ /* 0x000fe200078ac0ff */
[----:B------:R-:W-:-:S05]  /*4500*/  FMUL.FTZ R145, R145, UR23 ;  /* 0x0000001791917c20 */ /* 0x000fca0008410000 */
[----:B------:R-:W-:Y:S02]  /*4510*/  FSEL R145, R145, RZ, P0 ;  /* 0x000000ff91917208 */ /* 0x000fe40000000000 */
[----:B------:R-:W-:Y:S02]  /*4520*/  LOP3.LUT P0, RZ, R33, 0xff, RZ, 0xc0, !PT ;  /* 0x000000ff21ff7812 */ /* 0x000fe4000780c0ff */
[----:B------:R-:W-:Y:S01]  /*4530*/  F2FP.F16.F32.PACK_AB R147, R145, R144 ;  /* 0x000000909193723e */ /* 0x000fe200000000ff */
[----:B------:R-:W-:Y:S01]  /*4540*/  FFMA.FTZ R144, R163, UR6, R149 ;  /* 0x00000006a3907c23 */ /* 0x000fe20008010095 */
[----:B------:R-:W-:-:S03]  /*4550*/  HADD2.F32 R145, -RZ, R130.H0_H0 ;  /* 0x20000082ff917230 */ /* 0x000fc60000004100 */
        /* <DEDUP_REMOVED lines=20> */
[----:B------:R-:W-:Y:S01]  /*46a0*/  FSEL R144, R144, RZ, P0 ;  /* 0x000000ff90907208 */ /* 0x000fe20000000000 */
[----:B------:R-:W-:Y:S01]  /*46b0*/  HADD2.F32 R148, -RZ, R128.H0_H0 ;  /* 0x20000080ff947230 */ /* 0x000fe20000004100 */
[----:B------:R-:W-:Y:S01]  /*46c0*/  LOP3.LUT P0, RZ, R32, 0xff, RZ, 0xc0, !PT ;  /* 0x000000ff20ff7812 */ /* 0x000fe2000780c0ff */
[----:B------:R-:W-:-:S05]  /*46d0*/  FMUL.FTZ R145, R145, UR23 ;  /* 0x0000001791917c20 */ /* 0x000fca0008410000 */
[----:B------:R-:W-:Y:S02]  /*46e0*/  FSEL R145, R145, RZ, P5 ;  /* 0x000000ff91917208 */ /* 0x000fe40002800000 */
[----:B------:R-:W-:Y:S02]  /*46f0*/  LOP3.LUT P5, RZ, R32, 0xff00, RZ, 0xc0, !PT ;  /* 0x0000ff0020ff7812 */ /* 0x000fe400078ac0ff */
[----:B------:R-:W-:Y:S01]  /*4700*/  F2FP.F16.F32.PACK_AB R145, R145, R144 ;  /* 0x000000909191723e */ /* 0x000fe200000000ff */
        /* <DEDUP_REMOVED lines=10> */
[----:B------:R-:W-:Y:S01]  /*47b0*/  F2FP.F16.F32.PACK_AB R144, R148, R144 ;  /* 0x000000909490723e */ /* 0x000fe200000000ff */
[----:B------:R-:W-:Y:S06]  /*47c0*/  BRA `(.L_x_608) ;  /* 0x0000001800387947 */ /* 0x000fec0003800000 */
.L_x_609:
[--C-:B------:R-:W-:Y:S01]  /*47d0*/  FFMA.FTZ R132, R172, UR6, R149.reuse ;  /* 0x00000006ac847c23 */ /* 0x100fe20008010095 */
[----:B------:R-:W-:Y:S01]  /*47e0*/  FFMA.FTZ R135, R186, UR6, R149 ;  /* 0x00000006ba877c23 */ /* 0x000fe20008010095 */
[--C-:B-----5:R-:W-:Y:S01]  /*47f0*/  HADD2.F32 R134, -RZ, R131.reuse.H0_H0 ;  /* 0x20000083ff867230 */ /* 0x120fe20000004100 */
[----:B------:R-:W-:Y:S01]  /*4800*/  ISETP.GE.U32.AND P0, PT, R32, RZ, PT ;  /* 0x000000ff2000720c */ /* 0x000fe20003f06070 */
[----:B------:R-:W-:Y:S02]  /*4810*/  HADD2.F32 R133, -RZ, R131.H1_H1 ;  /* 0x30000083ff857230 */ /* 0x000fe40000004100 */
[----:B------:R-:W-:Y:S01]  /*4820*/  FADD.FTZ R132, R173, -R132 ;  /* 0x80000084ad847221 */ /* 0x000fe20000010000 */
[----:B------:R-:W-:Y:S01]  /*4830*/  FADD.FTZ R135, R187, -R135 ;  /* 0x80000087bb877221 */ /* 0x000fe20000010000 */
[--C-:B------:R-:W-:Y:S01]  /*4840*/  HADD2.F32 R145, -RZ, R130.reuse.H0_H0 ;  /* 0x20000082ff917230 */ /* 0x100fe20000004100 */
[----:B------:R-:W-:Y:S01]  /*4850*/  ISETP.GE.U32.AND.EX P0, PT, R33, 0x1000000, PT, P0 ;  /* 0x010000002100780c */ /* 0x000fe20003f06100 */
[----:B------:R-:W-:Y:S01]  /*4860*/  FFMA.FTZ R132, R132, UR24, R134 ;  /* 0x0000001884847c23 */ /* 0x000fe20008010086 */
[----:B------:R-:W-:Y:S01]  /*4870*/  FFMA.FTZ R135, R135, UR24, R133 ;  /* 0x0000001887877c23 */ /* 0x000fe20008010085 */
[--C-:B------:R-:W-:Y:S01]  /*4880*/  FFMA.FTZ R134, R163, UR6, R149.reuse ;  /* 0x00000006a3867c23 */ /* 0x100fe20008010095 */
[----:B------:R-:W-:Y:S01]  /*4890*/  FFMA.FTZ R133, R170, UR6, R149 ;  /* 0x00000006aa857c23 */ /* 0x000fe20008010095 */
[----:B------:R-:W-:-:S02]  /*48a0*/  HADD2.F32 R144, -RZ, R130.H1_H1 ;  /* 0x30000082ff907230 */ /* 0x000fc40000004100 */
[----:B------:R-:W-:Y:S01]  /*48b0*/  FMUL.FTZ R147, R135, UR23 ;  /* 0x0000001787937c20 */ /* 0x000fe20008410000 */
[----:B------:R-:W-:Y:S01]  /*48c0*/  FADD.FTZ R134, R162, -R134 ;  /* 0x80000086a2867221 */ /* 0x000fe20000010000 */
[----:B------:R-:W-:Y:S01]  /*48d0*/  FADD.FTZ R133, R171, -R133 ;  /* 0x80000085ab857221 */ /* 0x000fe20000010000 */
[----:B------:R-:W-:Y:S02]  /*48e0*/  F2FP.F16.F32.PACK_AB R135, R135, R132 ;  /* 0x000000848787723e */ /* 0x000fe400000000ff */
[----:B------:R-:W-:Y:S01]  /*48f0*/  FFMA.FTZ R134, R134, UR24, R145 ;  /* 0x0000001886867c23 */ /* 0x000fe20008010091 */
[----:B------:R-:W-:Y:S01]  /*4900*/  FFMA.FTZ R133, R133, UR24, R144 ;  /* 0x0000001885857c23 */ /* 0x000fe20008010090 */
[----:B------:R-:W-:Y:S01]  /*4910*/  FMUL.FTZ R144, R132, UR23 ;  /* 0x0000001784907c20 */ /* 0x000fe20008410000 */
[----:B------:R-:W-:Y:S01]  /*4920*/  FSEL R147, R147, RZ, P0 ;  /* 0x000000ff93937208 */ /* 0x000fe20000000000 */
[----:B------:R-:W-:Y:S01]  /*4930*/  FMUL.FTZ R132, R134, UR23 ;  /* 0x0000001786847c20 */ /* 0x000fe20008410000 */
[----:B------:R-:W-:-:S02]  /*4940*/  LOP3.LUT P6, RZ, R33, 0xff, RZ, 0xc0, !PT ;  /* 0x000000ff21ff7812 */ /* 0x000fc400078cc0ff */
[C---:B------:R-:W-:Y:S01]  /*4950*/  F2FP.F16.F32.PACK_AB R134, R133.reuse, R134 ;  /* 0x000000868586723e */ /* 0x040fe200000000ff */
[----:B------:R-:W-:Y:S01]  /*4960*/  FMUL.FTZ R133, R133, UR23 ;  /* 0x0000001785857c20 */ /* 0x000fe20008410000 */
[----:B------:R-:W-:Y:S02]  /*4970*/  LOP3.LUT P0, RZ, R33, 0xff00, RZ, 0xc0, !PT ;  /* 0x0000ff0021ff7812 */ /* 0x000fe4000780c0ff */
[----:B------:R-:W-:Y:S02]  /*4980*/  FSEL R132, R132, RZ, P6 ;  /* 0x000000ff84847208 */ /* 0x000fe40003000000 */
[----:B------:R-:W-:Y:S02]  /*4990*/  FSEL R133, R133, RZ, P0 ;  /* 0x000000ff85857208 */ /* 0x000fe40000000000 */
[----:B------:R-:W-:Y:S02]  /*49a0*/  LOP3.LUT P5, RZ, R33, 0xff0000, RZ, 0xc0, !PT ;  /* 0x00ff000021ff7812 */ /* 0x000fe400078ac0ff */
[----:B------:R-:W-:Y:S01]  /*49b0*/  F2FP.F16.F32.PACK_AB R146, R133, R132 ;  /* 0x000000848592723e */ /* 0x000fe200000000ff */
[----:B------:R-:W-:Y:S01]  /*49c0*/  FFMA.FTZ R133, R15, UR6, R149 ;  /* 0x000000060f857c23 */ /* 0x000fe20008010095 */
[----:B------:R-:W-:Y:S01]  /*49d0*/  HADD2.F32 R132, -RZ, R129.H0_H0 ;  /* 0x20000081ff847230 */ /* 0x000fe20000004100 */
[----:B------:R-:W-:-:S02]  /*49e0*/  FSEL R144, R144, RZ, P5 ;  /* 0x000000ff90907208 */ /* 0x000fc40002800000 */
[----:B------:R-:W-:Y:S01]  /*49f0*/  FADD.FTZ R133, R14, -R133 ;  /* 0x800000850e857221 */ /* 0x000fe20000010000 */
[C---:B------:R-:W-:Y:S02]  /*4a00*/  LOP3.LUT P0, RZ, R32.reuse, 0xff0000, RZ, 0xc0, !PT ;  /* 0x00ff000020ff7812 */ /* 0x040fe4000780c0ff */
[----:B------:R-:W-:Y:S01]  /*4a10*/  F2FP.F16.F32.PACK_AB R147, R147, R144 ;  /* 0x000000909393723e */ /* 0x000fe200000000ff */
[----:B------:R-:W-:Y:S01]  /*4a20*/  FFMA.FTZ R133, R133, UR24, R132 ;  /* 0x0000001885857c23 */ /* 0x000fe20008010084 */
[----:B------:R-:W-:Y:S01]  /*4a30*/  FFMA.FTZ R132, R165, UR6, R149 ;  /* 0x00000006a5847c23 */ /* 0x000fe20008010095 */
[----:B------:R-:W-:Y:S01]  /*4a40*/  HADD2.F32 R144, -RZ, R129.H1_H1 ;  /* 0x30000081ff907230 */ /* 0x000fe20000004100 */
[----:B------:R-:W-:Y:S02]  /*4a50*/  LOP3.LUT P5, RZ, R32, 0xff000000, RZ, 0xc0, !PT ;  /* 0xff00000020ff7812 */ /* 0x000fe400078ac0ff */
[----:B------:R-:W-:-:S04]  /*4a60*/  FADD.FTZ R132, R164, -R132 ;  /* 0x80000084a4847221 */ /* 0x000fc80000010000 */
[----:B------:R-:W-:Y:S01]  /*4a70*/  FFMA.FTZ R144, R132, UR24, R144 ;  /* 0x0000001884907c23 */ /* 0x000fe20008010090 */
[----:B------:R-:W-:-:S03]  /*4a80*/  FMUL.FTZ R132, R133, UR23 ;  /* 0x0000001785847c20 */ /* 0x000fc60008410000 */
[C---:B------:R-:W-:Y:S01]  /*4a90*/  FMUL.FTZ R145, R144.reuse, UR23 ;  /* 0x0000001790917c20 */ /* 0x040fe20008410000 */
[----:B------:R-:W-:Y:S01]  /*4aa0*/  F2FP.F16.F32.PACK_AB R133, R144, R133 ;  /* 0x000000859085723e */ /* 0x000fe200000000ff */
[----:B------:R-:W-:Y:S01]  /*4ab0*/  HADD2.F32 R144, -RZ, R128.H0_H0 ;  /* 0x20000080ff907230 */ /* 0x000fe20000004100 */
[----:B------:R-:W-:Y:S02]  /*4ac0*/  FSEL R132, R132, RZ, P0 ;  /* 0x000000ff84847208 */ /* 0x000fe40000000000 */
[----:B------:R-:W-:Y:S02]  /*4ad0*/  FSEL R145, R145, RZ, P5 ;  /* 0x000000ff91917208 */ /* 0x000fe40002800000 */
[----:B------:R-:W-:Y:S02]  /*4ae0*/  LOP3.LUT P0, RZ, R32, 0xff, RZ, 0xc0, !PT ;  /* 0x000000ff20ff7812 */ /* 0x000fe4000780c0ff */
[----:B------:R-:W-:Y:S01]  /*4af0*/  F2FP.F16.F32.PACK_AB R145, R145, R132 ;  /* 0x000000849191723e */ /* 0x000fe200000000ff */
[----:B------:R-:W-:Y:S01]  /*4b00*/  FFMA.FTZ R132, R0, UR6, R149 ;  /* 0x0000000600847c23 */ /* 0x000fe20008010095 */
[----:B------:R-:W-:-:S03]  /*4b10*/  LOP3.LUT P5, RZ, R32, 0xff00, RZ, 0xc0, !PT ;  /* 0x0000ff0020ff7812 */ /* 0x000fc600078ac0ff */
[----:B------:R-:W-:-:S04]  /*4b20*/  FADD.FTZ R132, R8, -R132 ;  /* 0x8000008408847221 */ /* 0x000fc80000010000 */
[----:B------:R-:W-:Y:S01]  /*4b30*/  FFMA.FTZ R148, R132, UR24, R144 ;  /* 0x0000001884947c23 */ /* 0x000fe20008010090 */
[----:B------:R-:W-:Y:S01]  /*4b40*/  FFMA.FTZ R132, R17, UR6, R149 ;  /* 0x0000000611847c23 */ /* 0x000fe20008010095 */
[----:B------:R-:W-:Y:S02]  /*4b50*/  HADD2.F32 R144, -RZ, R128.H1_H1 ;  /* 0x30000080ff907230 */ /* 0x000fe40000004100 */
[----:B------:R-:W-:Y:S01]  /*4b60*/  FMUL.FTZ R150, R148, UR23 ;  /* 0x0000001794967c20 */ /* 0x000fe20008410000 */
[----:B------:R-:W-:-:S04]  /*4b70*/  FADD.FTZ R132, R16, -R132 ;  /* 0x8000008410847221 */ /* 0x000fc80000010000 */
[----:B------:R-:W-:Y:S01]  /*4b80*/  FFMA.FTZ R132, R132, UR24, R144 ;  /* 0x0000001884847c23 */ /* 0x000fe20008010090 */
[----:B------:R-:W-:-:S03]  /*4b90*/  FSEL R150, R150, RZ, P0 ;  /* 0x000000ff96967208 */ /* 0x000fc60000000000 */
[C---:B------:R-:W-:Y:S01]  /*4ba0*/  FMUL.FTZ R144, R132.reuse, UR23 ;  /* 0x0000001784907c20 */ /* 0x040fe20008410000 */
[----:B------:R-:W-:-:S04]  /*4bb0*/  F2FP.F16.F32.PACK_AB R132, R132, R148 ;  /* 0x000000948484723e */ /* 0x000fc800000000ff */
[----:B------:R-:W-:-:S04]  /*4bc0*/  FSEL R144, R144, RZ, P5 ;  /* 0x000000ff90907208 */ /* 0x000fc80002800000 */
[----:B------:R-:W-:Y:S01]  /*4bd0*/  F2FP.F16.F32.PACK_AB R144, R144, R150 ;  /* 0x000000969090723e */ /* 0x000fe200000000ff */
[----:B------:R-:W-:Y:S06]  /*4be0*/  BRA `(.L_x_608) ;  /* 0x0000001400307947 */ /* 0x000fec0003800000 */
.L_x_605:
        /* <DEDUP_REMOVED lines=24> */
[----:B------:R-:W-:Y:S01]  /*4d70*/  F2FP.F16.F32.PACK_AB R127, R126, R127 ;  /* 0x0000007f7e7f723e */ /* 0x000fe200000000ff */
[--C-:B------:R-:W-:Y:S01]  /*4d80*/  FFMA.FTZ R126, R163, UR6, R149.reuse ;  /* 0x00000006a37e7c23 */ /* 0x100fe20008010095 */
[----:B------:R-:W-:Y:S01]  /*4d90*/  F2FP.F16.F32.PACK_AB R147, R125, R124 ;  /* 0x0000007c7d93723e */ /* 0x000fe200000000ff */
        /* <DEDUP_REMOVED lines=15> */
[----:B------:R-:W-:Y:S01]  /*4e90*/  F2FP.F16.F32.PACK_AB R146, R125, R124 ;  /* 0x0000007c7d92723e */ /* 0x000fe200000000ff */
        /* <DEDUP_REMOVED lines=8> */
[----:B------:R-:W-:Y:S02]  /*4f20*/  F2FP.F16.F32.PACK_AB R126, R144, R126 ;  /* 0x0000007e907e723e */ /* 0x000fe400000000ff */
        /* <DEDUP_REMOVED lines=23> */
[----:B------:R-:W-:Y:S02]  /*50a0*/  FSEL R150, R148, RZ, P5 ;  /* 0x000000ff94967208 */ /* 0x000fe40002800000 */
[----:B------:R-:W-:Y:S02]  /*50b0*/  FSEL R124, R124, RZ, P0 ;  /* 0x000000ff7c7c7208 */ /* 0x000fe40000000000 */
[----:B------:R-:W-:Y:S02]  /*50c0*/  FSEL R148, R148, RZ, P6 ;  /* 0x000000ff94947208 */ /* 0x000fe40003000000 */
[----:B------:R-:W-:-:S02]  /*50d0*/  F2FP.F16.F32.PACK_AB R124, R124, R150 ;  /* 0x000000967c7c723e */ /* 0x000fc400000000ff */
[----:B------:R-:W-:Y:S01]  /*50e0*/  F2FP.F16.F32.PACK_AB R144, R144, R148 ;  /* 0x000000949090723e */ /* 0x000fe200000000ff */
[----:B------:R-:W-:Y:S06]  /*50f0*/  BRA `(.L_x_608) ;  /* 0x0000000c00ec7947 */ /* 0x000fec0003800000 */
.L_x_611:
        /* <DEDUP_REMOVED lines=11> */
[C---:B------:R-:W-:Y:S01]  /*51b0*/  F2FP.F16.F32.PACK_AB R135, R125.reuse, R126 ;  /* 0x0000007e7d87723e */ /* 0x040fe200000000ff */
[----:B------:R-:W-:Y:S01]  /*51c0*/  FMUL.FTZ R125, R125, UR23 ;  /* 0x000000177d7d7c20 */ /* 0x000fe20008410000 */
[----:B------:R-:W-:Y:S02]  /*51d0*/  FSEL R124, R127, RZ, P0 ;  /* 0x000000ff7f7c7208 */ /* 0x000fe40000000000 */
[----:B------:R-:W-:Y:S02]  /*51e0*/  ISETP.GE.U32.AND P0, PT, R32, RZ, PT ;  /* 0x000000ff2000720c */ /* 0x000fe40003f06070 */
[----:B------:R-:W-:Y:S02]  /*51f0*/  FSEL R126, R125, RZ, P5 ;  /* 0x000000ff7d7e7208 */ /* 0x000fe40002800000 */
[----:B------:R-:W-:-:S02]  /*5200*/  ISETP.GE.U32.AND.EX P0, PT, R33, 0x1000000, PT, P0 ;  /* 0x010000002100780c */ /* 0x000fc40003f06100 */
[----:B------:R-:W-:Y:S02]  /*5210*/  FSEL R127, R127, RZ, P6 ;  /* 0x000000ff7f7f7208 */ /* 0x000fe40003000000 */
[----:B------:R-:W-:Y:S02]  /*5220*/  FSEL R125, R125, RZ, P0 ;  /* 0x000000ff7d7d7208 */ /* 0x000fe40000000000 */
[----:B------:R-:W-:Y:S02]  /*5230*/  F2FP.F16.F32.PACK_AB R127, R126, R127 ;  /* 0x0000007f7e7f723e */ /* 0x000fe400000000ff */
[----:B------:R-:W-:Y:S01]  /*5240*/  F2FP.F16.F32.PACK_AB R147, R125, R124 ;  /* 0x0000007c7d93723e */ /* 0x000fe200000000ff */
        /* <DEDUP_REMOVED lines=10> */
[C---:B------:R-:W-:Y:S01]  /*52f0*/  F2FP.F16.F32.PACK_AB R134, R125.reuse, R124 ;  /* 0x0000007c7d86723e */ /* 0x040fe200000000ff */
[----:B------:R-:W-:Y:S02]  /*5300*/  FMUL.FTZ R125, R125, UR23 ;  /* 0x000000177d7d7c20 */ /* 0x000fe40008410000 */
[----:B------:R-:W-:Y:S02]  /*5310*/  FSEL R124, R126, RZ, P6 ;  /* 0x000000ff7e7c7208 */ /* 0x000fe40003000000 */
[----:B------:R-:W-:-:S02]  /*5320*/  LOP3.LUT P6, RZ, R33, 0xff00, RZ, 0xc0, !PT ;  /* 0x0000ff0021ff7812 */ /* 0x000fc400078cc0ff */
[C---:B------:R-:W-:Y:S02]  /*5330*/  FSEL R132, R125.reuse, RZ, P0 ;  /* 0x000000ff7d847208 */ /* 0x040fe40000000000 */
[----:B------:R-:W-:Y:S02]  /*5340*/  FSEL R125, R125, RZ, P6 ;  /* 0x000000ff7d7d7208 */ /* 0x000fe40003000000 */
[----:B------:R-:W-:Y:S02]  /*5350*/  FSEL R126, R126, RZ, P5 ;  /* 0x000000ff7e7e7208 */ /* 0x000fe40002800000 */
[----:B------:R-:W-:Y:S01]  /*5360*/  F2FP.F16.F32.PACK_AB R146, R125, R124 ;  /* 0x0000007c7d92723e */ /* 0x000fe200000000ff */
[--C-:B------:R-:W-:Y:S01]  /*5370*/  FFMA.FTZ R125, R15, UR6, R149.reuse ;  /* 0x000000060f7d7c23 */ /* 0x100fe20008010095 */
[----:B------:R-:W-:Y:S01]  /*5380*/  FFMA.FTZ R124, R165, UR6, R149 ;  /* 0x00000006a57c7c23 */ /* 0x000fe20008010095 */
[----:B------:R-:W-:Y:S02]  /*5390*/  LOP3.LUT P6, RZ, R32, 0xff0000, RZ, 0xc0, !PT ;  /* 0x00ff000020ff7812 */ /* 0x000fe400078cc0ff */
[----:B------:R-:W-:Y:S01]  /*53a0*/  FADD.FTZ R125, R14, -R125 ;  /* 0x8000007d0e7d7221 */ /* 0x000fe20000010000 */
[----:B------:R-:W-:Y:S01]  /*53b0*/  FADD.FTZ R124, R164, -R124 ;  /* 0x8000007ca47c7221 */ /* 0x000fe20000010000 */
[----:B------:R-:W-:-:S02]  /*53c0*/  F2FP.F16.F32.PACK_AB R126, R132, R126 ;  /* 0x0000007e847e723e */ /* 0x000fc400000000ff */
[----:B------:R-:W-:Y:S01]  /*53d0*/  FMUL.FTZ R133, R125, UR24 ;  /* 0x000000187d857c20 */ /* 0x000fe20008410000 */
[----:B------:R-:W-:Y:S01]  /*53e0*/  FMUL.FTZ R124, R124, UR24 ;  /* 0x000000187c7c7c20 */ /* 0x000fe20008410000 */
[----:B------:R-:W-:Y:S02]  /*53f0*/  LOP3.LUT P0, RZ, R30, 0xff000000, RZ, 0xc0, !PT ;  /* 0xff0000001eff7812 */ /* 0x000fe4000780c0ff */
[----:B------:R-:W-:Y:S01]  /*5400*/  FMUL.FTZ R125, R133, UR23 ;  /* 0x00000017857d7c20 */ /* 0x000fe20008410000 */
[C---:B------:R-:W-:Y:S01]  /*5410*/  FMUL.FTZ R132, R124.reuse, UR23 ;  /* 0x000000177c847c20 */ /* 0x040fe20008410000 */
[----:B------:R-:W-:Y:S02]  /*5420*/  F2FP.F16.F32.PACK_AB R133, R124, R133 ;  /* 0x000000857c85723e */ /* 0x000fe400000000ff */
[----:B------:R-:W-:Y:S02]  /*5430*/  LOP3.LUT P5, RZ, R30, 0xff0000, RZ, 0xc0, !PT ;  /* 0x00ff00001eff7812 */ /* 0x000fe400078ac0ff */
[----:B------:R-:W-:-:S02]  /*5440*/  FSEL R124, R125, RZ, P6 ;  /* 0x000000ff7d7c7208 */ /* 0x000fc40003000000 */
[----:B------:R-:W-:Y:S02]  /*5450*/  LOP3.LUT P6, RZ, R32, 0xff000000, RZ, 0xc0, !PT ;  /* 0xff00000020ff7812 */ /* 0x000fe400078cc0ff */
[C---:B------:R-:W-:Y:S02]  /*5460*/  FSEL R144, R132.reuse, RZ, P0 ;  /* 0x000000ff84907208 */ /* 0x040fe40000000000 */
[----:B------:R-:W-:Y:S02]  /*5470*/  FSEL R132, R132, RZ, P6 ;  /* 0x000000ff84847208 */ /* 0x000fe40003000000 */
[----:B------:R-:W-:Y:S02]  /*5480*/  FSEL R125, R125, RZ, P5 ;  /* 0x000000ff7d7d7208 */ /* 0x000fe40002800000 */
[----:B------:R-:W-:Y:S01]  /*5490*/  F2FP.F16.F32.PACK_AB R145, R132, R124 ;  /* 0x0000007c8491723e */ /* 0x000fe200000000ff */
[----:B------:R-:W-:Y:S01]  /*54a0*/  FFMA.FTZ R124, R17, UR6, R149 ;  /* 0x00000006117c7c23 */ /* 0x000fe20008010095 */
[----:B------:R-:W-:-:S02]  /*54b0*/  LOP3.LUT P6, RZ, R32, 0xff00, RZ, 0xc0, !PT ;  /* 0x0000ff0020ff7812 */ /* 0x000fc400078cc0ff */
[----:B------:R-:W-:Y:S01]  /*54c0*/  F2FP.F16.F32.PACK_AB R125, R144, R125 ;  /* 0x0000007d907d723e */ /* 0x000fe200000000ff */
        /* <DEDUP_REMOVED lines=9> */
[----:B------:R-:W-:Y:S02]  /*5560*/  F2FP.F16.F32.PACK_AB R132, R132, R148 ;  /* 0x000000948484723e */ /* 0x000fe400000000ff */
[----:B------:R-:W-:Y:S02]  /*5570*/  FSEL R151, R124, RZ, P6 ;  /* 0x000000ff7c977208 */ /* 0x000fe40003000000 */
[----:B------:R-:W-:Y:S02]  /*5580*/  LOP3.LUT P6, RZ, R32, 0xff, RZ, 0xc0, !PT ;  /* 0x000000ff20ff7812 */ /* 0x000fe400078cc0ff */
[----:B------:R-:W-:Y:S02]  /*5590*/  FSEL R150, R144, RZ, P5 ;  /* 0x000000ff90967208 */ /* 0x000fe40002800000 */
[----:B------:R-:W-:Y:S02]  /*55a0*/  FSEL R124, R124, RZ, P0 ;  /* 0x000000ff7c7c7208 */ /* 0x000fe40000000000 */
[----:B------:R-:W-:-:S02]  /*55b0*/  FSEL R144, R144, RZ, P6 ;  /* 0x000000ff90907208 */ /* 0x000fc40003000000 */
[----:B------:R-:W-:Y:S02]  /*55c0*/  F2FP.F16.F32.PACK_AB R124, R124, R150 ;  /* 0x000000967c7c723e */ /* 0x000fe400000000ff */
[----:B------:R-:W-:Y:S01]  /*55d0*/  F2FP.F16.F32.PACK_AB R144, R151, R144 ;  /* 0x000000909790723e */ /* 0x000fe200000000ff */
[----:B------:R-:W-:Y:S06]  /*55e0*/  BRA `(.L_x_608) ;  /* 0x0000000800b07947 */ /* 0x000fec0003800000 */
.L_x_610:
[----:B------:R-:W-:-:S04]  /*55f0*/  UISETP.NE.U32.AND UP0, UPT, UR4, URZ, UPT ;  /* 0x000000ff0400728c */ /* 0x000fc8000bf05070 */
[----:B------:R-:W-:-:S09]  /*5600*/  UISETP.NE.AND.EX UP0, UPT, UR5, URZ, UPT, UP0 ;  /* 0x000000ff0500728c */ /* 0x000fd2000bf05300 */
[----:B------:R-:W-:Y:S05]  /*5610*/  BRA.U UP0, `(.L_x_612) ;  /* 0x00000005004c7547 */ /* 0x000fea000b800000 */
[--C-:B------:R-:W-:Y:S01]  /*5620*/  FFMA.FTZ R127, R172, UR6, R149.reuse ;  /* 0x00000006ac7f7c23 */ /* 0x100fe20008010095 */
[--C-:B-----5:R-:W-:Y:S02]  /*5630*/  HADD2.F32 R124, -RZ, R131.reuse.H0_H0 ;  /* 0x20000083ff7c7230 */ /* 0x120fe40000004100 */
[----:B------:R-:W-:Y:S01]  /*5640*/  FFMA.FTZ R125, R186, UR6, R149 ;  /* 0x00000006ba7d7c23 */ /* 0x000fe20008010095 */
[----:B------:R-:W-:Y:S01]  /*5650*/  LOP3.LUT P6, RZ, R33, 0xff0000, RZ, 0xc0, !PT ;  /* 0x00ff000021ff7812 */ /* 0x000fe200078cc0ff */
[----:B------:R-:W-:Y:S01]  /*5660*/  FADD.FTZ R127, R173, -R127 ;  /* 0x8000007fad7f7221 */ /* 0x000fe20000010000 */
[----:B------:R-:W-:Y:S01]  /*5670*/  ISETP.GE.U32.AND P5, PT, R30, RZ, PT ;  /* 0x000000ff1e00720c */ /* 0x000fe20003fa6070 */
[----:B------:R-:W-:Y:S01]  /*5680*/  FADD.FTZ R125, R187, -R125 ;  /* 0x8000007dbb7d7221 */ /* 0x000fe20000010000 */
[----:B------:R-:W-:Y:S01]  /*5690*/  ISETP.GE.U32.AND P0, PT, R32, RZ, PT ;  /* 0x000000ff2000720c */ /* 0x000fe20003f06070 */
[----:B------:R-:W-:Y:S01]  /*56a0*/  FFMA.FTZ R127, R127, UR24, R124 ;  /* 0x000000187f7f7c23 */ /* 0x000fe2000801007c */
[----:B------:R-:W-:Y:S01]  /*56b0*/  HADD2.F32 R124, -RZ, R131.H1_H1 ;  /* 0x30000083ff7c7230 */ /* 0x000fe20000004100 */
[----:B------:R-:W-:Y:S01]  /*56c0*/  ISETP.GE.U32.AND.EX P5, PT, R31, 0x1000000, PT, P5 ;  /* 0x010000001f00780c */ /* 0x000fe20003fa6150 */
[----:B------:R-:W-:-:S02]  /*56d0*/  HADD2.F32 R148, -RZ, R128.H1_H1 ;  /* 0x30000080ff947230 */ /* 0x000fc40000004100 */
[----:B------:R-:W-:Y:S01]  /*56e0*/  FMUL.FTZ R127, R127, UR23 ;  /* 0x000000177f7f7c20 */ /* 0x000fe20008410000 */
[----:B------:R-:W-:Y:S01]  /*56f0*/  ISETP.GE.U32.AND.EX P0, PT, R33, 0x1000000, PT, P0 ;  /* 0x010000002100780c */ /* 0x000fe20003f06100 */
[----:B------:R-:W-:-:S03]  /*5700*/  FFMA.FTZ R125, R125, UR24, R124 ;  /* 0x000000187d7d7c23 */ /* 0x000fc6000801007c */
[----:B------:R-:W-:Y:S01]  /*5710*/  FSEL R124, R127, RZ, P6 ;  /* 0x000000ff7f7c7208 */ /* 0x000fe20003000000 */
[----:B------:R-:W-:Y:S01]  /*5720*/  FMUL.FTZ R125, R125, UR23 ;  /* 0x000000177d7d7c20 */ /* 0x000fe20008410000 */
[----:B------:R-:W-:-:S04]  /*5730*/  LOP3.LUT P6, RZ, R31, 0xff0000, RZ, 0xc0, !PT ;  /* 0x00ff00001fff7812 */ /* 0x000fc800078cc0ff */
[----:B------:R-:W-:Y:S02]  /*5740*/  FSEL R127, R127, RZ, P6 ;  /* 0x000000ff7f7f7208 */ /* 0x000fe40003000000 */
[C---:B------:R-:W-:Y:S02]  /*5750*/  FSEL R126, R125.reuse, RZ, P5 ;  /* 0x000000ff7d7e7208 */ /* 0x040fe40002800000 */
[----:B------:R-:W-:Y:S02]  /*5760*/  FSEL R125, R125, RZ, P0 ;  /* 0x000000ff7d7d7208 */ /* 0x000fe40000000000 */
[----:B------:R-:W-:Y:S01]  /*5770*/  F2FP.F16.F32.PACK_AB R127, R126, R127 ;  /* 0x0000007f7e7f723e */ /* 0x000fe200000000ff */
[----:B------:R-:W-:Y:S01]  /*5780*/  FFMA.FTZ R126, R163, UR6, R149 ;  /* 0x00000006a37e7c23 */ /* 0x000fe20008010095 */
[----:B------:R-:W-:Y:S01]  /*5790*/  F2FP.F16.F32.PACK_AB R147, R125, R124 ;  /* 0x0000007c7d93723e */ /* 0x000fe200000000ff */
[--C-:B------:R-:W-:Y:S01]  /*57a0*/  HADD2.F32 R124, -RZ, R130.reuse.H0_H0 ;  /* 0x20000082ff7c7230 */ /* 0x100fe20000004100 */
[----:B------:R-:W-:Y:S01]  /*57b0*/  LOP3.LUT P6, RZ, R33, 0xff, RZ, 0xc0, !PT ;  /* 0x000000ff21ff7812 */ /* 0x000fe200078cc0ff */
[----:B------:R-:W-:Y:S01]  /*57c0*/  FADD.FTZ R126, R162, -R126 ;  /* 0x8000007ea27e7221 */ /* 0x000fe20000010000 */
[----:B------:R-:W-:Y:S01]  /*57d0*/  HADD2.F32 R125, -RZ, R130.H1_H1 ;  /* 0x30000082ff7d7230 */ /* 0x000fe20000004100 */
[----:B------:R-:W-:-:S02]  /*57e0*/  LOP3.LUT P0, RZ, R31, 0xff00, RZ, 0xc0, !PT ;  /* 0x0000ff001fff7812 */ /* 0x000fc4000780c0ff */
[----:B------:R-:W-:Y:S01]  /*57f0*/  FFMA.FTZ R126, R126, UR24, R124 ;  /* 0x000000187e7e7c23 */ /* 0x000fe2000801007c */
[----:B------:R-:W-:Y:S01]  /*5800*/  FFMA.FTZ R124, R170, UR6, R149 ;  /* 0x00000006aa7c7c23 */ /* 0x000fe20008010095 */
[----:B------:R-:W-:Y:S02]  /*5810*/  LOP3.LUT P5, RZ, R31, 0xff, RZ, 0xc0, !PT ;  /* 0x000000ff1fff7812 */ /* 0x000fe400078ac0ff */
[----:B------:R-:W-:Y:S01]  /*5820*/  FMUL.FTZ R126, R126, UR23 ;  /* 0x000000177e7e7c20 */ /* 0x000fe20008410000 */
[----:B------:R-:W-:-:S04]  /*5830*/  FADD.FTZ R124, R171, -R124 ;  /* 0x8000007cab7c7221 */ /* 0x000fc80000010000 */
[----:B------:R-:W-:Y:S01]  /*5840*/  FFMA.FTZ R125, R124, UR24, R125 ;  /* 0x000000187c7d7c23 */ /* 0x000fe2000801007d */
[C---:B------:R-:W-:Y:S02]  /*5850*/  FSEL R124, R126.reuse, RZ, P6 ;  /* 0x000000ff7e7c7208 */ /* 0x040fe40003000000 */
[----:B------:R-:W-:Y:S01]  /*5860*/  LOP3.LUT P6, RZ, R33, 0xff00, RZ, 0xc0, !PT ;  /* 0x0000ff0021ff7812 */ /* 0x000fe200078cc0ff */
[----:B------:R-:W-:Y:S01]  /*5870*/  FMUL.FTZ R125, R125, UR23 ;  /* 0x000000177d7d7c20 */ /* 0x000fe20008410000 */
[----:B------:R-:W-:Y:S02]  /*5880*/  FSEL R126, R126, RZ, P5 ;  /* 0x000000ff7e7e7208 */ /* 0x000fe40002800000 */
[----:B------:R-:W-:Y:S02]  /*5890*/  LOP3.LUT P5, RZ, R30, 0xff0000, RZ, 0xc0, !PT ;  /* 0x00ff00001eff7812 */ /* 0x000fe400078ac0ff */
[C---:B------:R-:W-:Y:S02]  /*58a0*/  FSEL R144, R125.reuse, RZ, P0 ;  /* 0x000000ff7d907208 */ /* 0x040fe40000000000 */
[----:B------:R-:W-:-:S02]  /*58b0*/  FSEL R125, R125, RZ, P6 ;  /* 0x000000ff7d7d7208 */ /* 0x000fc40003000000 */
[----:B------:R-:W-:Y:S01]  /*58c0*/  F2FP.F16.F32.PACK_AB R126, R144, R126 ;  /* 0x0000007e907e723e */ /* 0x000fe200000000ff */
[--C-:B------:R-:W-:Y:S01]  /*58d0*/  HADD2.F32 R144, -RZ, R129.reuse.H1_H1 ;  /* 0x30000081ff907230 */ /* 0x100fe20000004100 */
[----:B------:R-:W-:Y:S01]  /*58e0*/  F2FP.F16.F32.PACK_AB R146, R125, R124 ;  /* 0x0000007c7d92723e */ /* 0x000fe200000000ff */
[----:B------:R-:W-:Y:S01]  /*58f0*/  FFMA.FTZ R125, R15, UR6, R149 ;  /* 0x000000060f7d7c23 */ /* 0x000fe20008010095 */
[----:B------:R-:W-:Y:S01]  /*5900*/  HADD2.F32 R124, -RZ, R129.H0_H0 ;  /* 0x20000081ff7c7230 */ /* 0x000fe20000004100 */
[----:B------:R-:W-:Y:S02]  /*5910*/  LOP3.LUT P6, RZ, R32, 0xff0000, RZ, 0xc0, !PT ;  /* 0x00ff000020ff7812 */ /* 0x000fe400078cc0ff */
[----:B------:R-:W-:Y:S01]  /*5920*/  FADD.FTZ R125, R14, -R125 ;  /* 0x8000007d0e7d7221 */ /* 0x000fe20000010000 */
[----:B------:R-:W-:-:S03]  /*5930*/  LOP3.LUT P0, RZ, R30, 0xff000000, RZ, 0xc0, !PT ;  /* 0xff0000001eff7812 */ /* 0x000fc6000780c0ff */
[----:B------:R-:W-:Y:S01]  /*5940*/  FFMA.FTZ R125, R125, UR24, R124 ;  /* 0x000000187d7d7c23 */ /* 0x000fe2000801007c */
[----:B------:R-:W-:-:S03]  /*5950*/  FFMA.FTZ R124, R165, UR6, R149 ;  /* 0x00000006a57c7c23 */ /* 0x000fc60008010095 */
[----:B------:R-:W-:Y:S01]  /*5960*/  FMUL.FTZ R125, R125, UR23 ;  /* 0x000000177d7d7c20 */ /* 0x000fe20008410000 */
[----:B------:R-:W-:-:S04]  /*5970*/  FADD.FTZ R124, R164, -R124 ;  /* 0x8000007ca47c7221 */ /* 0x000fc80000010000 */
[----:B------:R-:W-:-:S04]  /*5980*/  FFMA.FTZ R124, R124, UR24, R144 ;  /* 0x000000187c7c7c23 */ /* 0x000fc80008010090 */
[----:B------:R-:W-:Y:S01]  /*5990*/  FMUL.FTZ R145, R124, UR23 ;  /* 0x000000177c917c20 */ /* 0x000fe20008410000 */
[----:B------:R-:W-:Y:S02]  /*59a0*/  FSEL R124, R125, RZ, P6 ;  /* 0x000000ff7d7c7208 */ /* 0x000fe40003000000 */
[----:B------:R-:W-:Y:S02]  /*59b0*/  LOP3.LUT P6, RZ, R32, 0xff000000, RZ, 0xc0, !PT ;  /* 0xff00000020ff7812 */ /* 0x000fe400078cc0ff */
[C---:B------:R-:W-:Y:S02]  /*59c0*/  FSEL R144, R145.reuse, RZ, P0 ;  /* 0x000000ff91907208 */ /* 0x040fe40000000000 */
[----:B------:R-:W-:Y:S02]  /*59d0*/  FSEL R145, R145, RZ, P6 ;  /* 0x000000ff91917208 */ /* 0x000fe40003000000 */
[----:B------:R-:W-:Y:S02]  /*59e0*/  FSEL R125, R125, RZ, P5 ;  /* 0x000000ff7d7d7208 */ /* 0x000fe40002800000 */
[----:B------:R-:W-:Y:S01]  /*59f0*/  F2FP.F16.F32.PACK_AB R145, R145, R124 ;  /* 0x0000007c9191723e */ /* 0x000fe200000000ff */
[----:B------:R-:W-:Y:S01]  /*5a00*/  FFMA.FTZ R124, R0, UR6, R149 ;  /* 0x00000006007c7c23 */ /* 0x000fe20008010095 */
[----:B------:R-:W-:Y:S01]  /*5a10*/  F2FP.F16.F32.PACK_AB R125, R144, R125 ;  /* 0x0000007d907d723e */ /* 0x000fe200000000ff */
[----:B------:R-:W-:Y:S01]  /*5a20*/  HADD2.F32 R144, -RZ, R128.H0_H0 ;  /* 0x20000080ff907230 */ /* 0x000fe20000004100 */
[----:B------:R-:W-:Y:S01]  /*5a30*/  LOP3.LUT P6, RZ, R32, 0xff00, RZ, 0xc0, !PT ;  /* 0x0000ff0020ff7812 */ /* 0x000fe200078cc0ff */
[----:B------:R-:W-:Y:S01]  /*5a40*/  FADD.FTZ R124, R8, -R124 ;  /* 0x8000007c087c7221 */ /* 0x000fe20000010000 */
[----:B------:R-:W-:-:S02]  /*5a50*/  LOP3.LUT P5, RZ, R30, 0xff, RZ, 0xc0, !PT ;  /* 0x000000ff1eff7812 */ /* 0x000fc400078ac0ff */
[----:B------:R-:W-:Y:S01]  /*5a60*/  LOP3.LUT P0, RZ, R30, 0xff00, RZ, 0xc0, !PT ;  /* 0x0000ff001eff7812 */ /* 0x000fe2000780c0ff */
[----:B------:R-:W-:Y:S01]  /*5a70*/  FFMA.FTZ R144, R124, UR24, R144 ;  /* 0x000000187c907c23 */ /* 0x000fe20008010090 */
[----:B------:R-:W-:-:S04]  /*5a80*/  FFMA.FTZ R124, R17, UR6, R149 ;  /* 0x00000006117c7c23 */ /* 0x000fc80008010095 */
        /* <DEDUP_REMOVED lines=9> */
[----:B------:R-:W-:Y:S02]  /*5b20*/  F2FP.F16.F32.PACK_AB R124, R124, R150 ;  /* 0x000000967c7c723e */ /* 0x000fe400000000ff */
[----:B------:R-:W-:Y:S01]  /*5b30*/  F2FP.F16.F32.PACK_AB R144, R144, R148 ;  /* 0x000000949090723e */ /* 0x000fe200000000ff */
[----:B------:R-:W-:Y:S06]  /*5b40*/  BRA `(.L_x_608) ;  /* 0x0000000400587947 */ /* 0x000fec0003800000 */
.L_x_612:
[--C-:B------:R-:W-:Y:S01]  /*5b50*/  FFMA.FTZ R126, R172, UR6, R149.reuse ;  /* 0x00000006ac7e7c23 */ /* 0x100fe20008010095 */
[--C-:B-----5:R-:W-:Y:S02]  /*5b60*/  HADD2.F32 R124, -RZ, R131.reuse.H0_H0 ;  /* 0x20000083ff7c7230 */ /* 0x120fe40000004100 */
[----:B------:R-:W-:Y:S01]  /*5b70*/  FFMA.FTZ R125, R186, UR6, R149 ;  /* 0x00000006ba7d7c23 */ /* 0x000fe20008010095 */
[----:B------:R-:W-:Y:S01]  /*5b80*/  LOP3.LUT P0, RZ, R33, 0xff0000, RZ, 0xc0, !PT ;  /* 0x00ff000021ff7812 */ /* 0x000fe2000780c0ff */
[----:B------:R-:W-:Y:S01]  /*5b90*/  FADD.FTZ R126, R173, -R126 ;  /* 0x8000007ead7e7221 */ /* 0x000fe20000010000 */
[----:B------:R-:W-:Y:S01]  /*5ba0*/  ISETP.GE.U32.AND P5, PT, R30, RZ, PT ;  /* 0x000000ff1e00720c */ /* 0x000fe20003fa6070 */
[----:B------:R-:W-:Y:S01]  /*5bb0*/  FADD.FTZ R125, R187, -R125 ;  /* 0x8000007dbb7d7221 */ /* 0x000fe20000010000 */
[C---:B------:R-:W-:Y:S01]  /*5bc0*/  LOP3.LUT P6, RZ, R31.reuse, 0xff0000, RZ, 0xc0, !PT ;  /* 0x00ff00001fff7812 */ /* 0x040fe200078cc0ff */
[----:B------:R-:W-:Y:S01]  /*5bd0*/  FFMA.FTZ R126, R126, UR24, R124 ;  /* 0x000000187e7e7c23 */ /* 0x000fe2000801007c */
[----:B------:R-:W-:Y:S01]  /*5be0*/  HADD2.F32 R124, -RZ, R131.H1_H1 ;  /* 0x30000083ff7c7230 */ /* 0x000fe20000004100 */
[----:B------:R-:W-:Y:S01]  /*5bf0*/  ISETP.GE.U32.AND.EX P5, PT, R31, 0x1000000, PT, P5 ;  /* 0x010000001f00780c */ /* 0x000fe20003fa6150 */
[----:B------:R-:W-:-:S02]  /*5c00*/  HADD2.F32 R132, -RZ, R130.H0_H0 ;  /* 0x20000082ff847230 */ /* 0x000fc40000004100 */
[----:B------:R-:W-:Y:S01]  /*5c10*/  FMUL.FTZ R127, R126, UR23 ;  /* 0x000000177e7f7c20 */ /* 0x000fe20008410000 */
[----:B------:R-:W-:Y:S02]  /*5c20*/  HADD2.F32 R144, -RZ, R128.H1_H1 ;  /* 0x30000080ff907230 */ /* 0x000fe40000004100 */
[----:B------:R-:W-:Y:S02]  /*5c30*/  FFMA.FTZ R125, R125, UR24, R124 ;  /* 0x000000187d7d7c23 */ /* 0x000fe4000801007c */
[----:B------:R-:W-:Y:S02]  /*5c40*/  FSEL R124, R127, RZ, P0 ;  /* 0x000000ff7f7c7208 */ /* 0x000fe40000000000 */
[----:B------:R-:W-:Y:S02]  /*5c50*/  ISETP.GE.U32.AND P0, PT, R32, RZ, PT ;  /* 0x000000ff2000720c */ /* 0x000fe40003f06070 */
[C---:B------:R-:W-:Y:S01]  /*5c60*/  F2FP.F16.F32.PACK_AB R135, R125.reuse, R126 ;  /* 0x0000007e7d87723e */ /* 0x040fe200000000ff */
[----:B------:R-:W-:Y:S01]  /*5c70*/  FMUL.FTZ R125, R125, UR23 ;  /* 0x000000177d7d7c20 */ /* 0x000fe20008410000 */
[----:B------:R-:W-:-:S02]  /*5c80*/  ISETP.GE.U32.AND.EX P0, PT, R33, 0x1000000, PT, P0 ;  /* 0x010000002100780c */ /* 0x000fc40003f06100 */
[----:B------:R-:W-:Y:S02]  /*5c90*/  FSEL R127, R127, RZ, P6 ;  /* 0x000000ff7f7f7208 */ /* 0x000fe40003000000 */
[C---:B------:R-:W-:Y:S02]  /*5ca0*/  FSEL R126, R125.reuse, RZ, P5 ;  /* 0x000000ff7d7e7208 */ /* 0x040fe40002800000 */
[----:B------:R-:W-:Y:S02]  /*5cb0*/  FSEL R125, R125, RZ, P0 ;  /* 0x000000ff7d7d7208 */ /* 0x000fe40000000000 */
[----:B------:R-:W-:Y:S01]  /*5cc0*/  F2FP.F16.F32.PACK_AB R127, R126, R127 ;  /* 0x0000007f7e7f723e */ /* 0x000fe200000000ff */
[----:B------:R-:W-:Y:S01]  /*5cd0*/  HADD2.F32 R126, -RZ, R130.H1_H1 ;  /* 0x30000082ff7e7230 */ /* 0x000fe20000004100 */
[----:B------:R-:W-:Y:S01]  /*5ce0*/  F2FP.F16.F32.PACK_AB R147, R125, R124 ;  /* 0x0000007c7d93723e */ /* 0x000fe200000000ff */
[--C-:B------:R-:W-:Y:S01]  /*5cf0*/  FFMA.FTZ R124, R163, UR6, R149.reuse ;  /* 0x00000006a37c7c23 */ /* 0x100fe20008010095 */
[----:B------:R-:W-:Y:S01]  /*5d00*/  FFMA.FTZ R125, R170, UR6, R149 ;  /* 0x00000006aa7d7c23 */ /* 0x000fe20008010095 */
[----:B------:R-:W-:-:S02]  /*5d10*/  LOP3.LUT P6, RZ, R33, 0xff, RZ, 0xc0, !PT ;  /* 0x000000ff21ff7812 */ /* 0x000fc400078cc0ff */
[----:B------:R-:W-:Y:S01]  /*5d20*/  FADD.FTZ R124, R162, -R124 ;  /* 0x8000007ca27c7221 */ /* 0x000fe20000010000 */
[----:B------:R-:W-:Y:S01]  /*5d30*/  FADD.FTZ R125, R171, -R125 ;  /* 0x8000007dab7d7221 */ /* 0x000fe20000010000 */
[----:B------:R-:W-:Y:S02]  /*5d40*/  LOP3.LUT P0, RZ, R31, 0xff00, RZ, 0xc0, !PT ;  /* 0x0000ff001fff7812 */ /* 0x000fe4000780c0ff */
[----:B------:R-:W-:Y:S01]  /*5d50*/  FFMA.FTZ R124, R124, UR24, R132 ;  /* 0x000000187c7c7c23 */ /* 0x000fe20008010084 */
[----:B------:R-:W-:Y:S01]  /*5d60*/  FFMA.FTZ R125, R125, UR24, R126 ;  /* 0x000000187d7d7c23 */ /* 0x000fe2000801007e */
[----:B------:R-:W-:Y:S02]  /*5d70*/  LOP3.LUT P5, RZ, R31, 0xff, RZ, 0xc0, !PT ;  /* 0x000000ff1fff7812 */ /* 0x000fe400078ac0ff */
[----:B------:R-:W-:Y:S02]  /*5d80*/  FMUL.FTZ R126, R124, UR23 ;  /* 0x000000177c7e7c20 */ /* 0x000fe40008410000 */
[C---:B------:R-:W-:Y:S01]  /*5d90*/  F2FP.F16.F32.PACK_AB R134, R125.reuse, R124 ;  /* 0x0000007c7d86723e */ /* 0x040fe200000000ff */
[----:B------:R-:W-:-:S02]  /*5da0*/  FMUL.FTZ R125, R125, UR23 ;  /* 0x000000177d7d7c20 */ /* 0x000fc40008410000 */
[C---:B------:R-:W-:Y:S02]  /*5db0*/  FSEL R124, R126.reuse, RZ, P6 ;  /* 0x000000ff7e7c7208 */ /* 0x040fe40003000000 */
[----:B------:R-:W-:Y:S02]  /*5dc0*/  LOP3.LUT P6, RZ, R33, 0xff00, RZ, 0xc0, !PT ;  /* 0x0000ff0021ff7812 */ /* 0x000fe400078cc0ff */
[C---:B------:R-:W-:Y:S02]  /*5dd0*/  FSEL R132, R125.reuse, RZ, P0 ;  /* 0x000000ff7d847208 */ /* 0x040fe40000000000 */
[----:B------:R-:W-:Y:S02]  /*5de0*/  FSEL R125, R125, RZ, P6 ;  /* 0x000000ff7d7d7208 */ /* 0x000fe40003000000 */
[----:B------:R-:W-:Y:S02]  /*5df0*/  FSEL R126, R126, RZ, P5 ;  /* 0x000000ff7e7e7208 */ /* 0x000fe40002800000 */
[----:B------:R-:W-:Y:S01]  /*5e00*/  F2FP.F16.F32.PACK_AB R146, R125, R124 ;  /* 0x0000007c7d92723e */ /* 0x000fe200000000ff */
[--C-:B------:R-:W-:Y:S01]  /*5e10*/  FFMA.FTZ R125, R15, UR6, R149.reuse ;  /* 0x000000060f7d7c23 */ /* 0x100fe20008010095 */
[----:B------:R-:W-:Y:S01]  /*5e20*/  FFMA.FTZ R124, R165, UR6, R149 ;  /* 0x00000006a57c7c23 */ /* 0x000fe20008010095 */
[----:B------:R-:W-:Y:S01]  /*5e30*/  F2FP.F16.F32.PACK_AB R126, R132, R126 ;  /* 0x0000007e847e723e */ /* 0x000fe200000000ff */
[----:B------:R-:W-:-:S02]  /*5e40*/  HADD2.F32 R132, -RZ, R129.H0_H0 ;  /* 0x20000081ff847230 */ /* 0x000fc40000004100 */
[----:B------:R-:W-:Y:S01]  /*5e50*/  FADD.FTZ R133, R14, -R125 ;  /* 0x8000007d0e857221 */ /* 0x000fe20000010000 */
[----:B------:R-:W-:Y:S02]  /*5e60*/  HADD2.F32 R125, -RZ, R129.H1_H1 ;  /* 0x30000081ff7d7230 */ /* 0x000fe40000004100 */
[----:B------:R-:W-:Y:S01]  /*5e70*/  FADD.FTZ R124, R164, -R124 ;  /* 0x8000007ca47c7221 */ /* 0x000fe20000010000 */
[----:B------:R-:W-:Y:S01]  /*5e80*/  LOP3.LUT P0, RZ, R30, 0xff0000, RZ, 0xc0, !PT ;  /* 0x00ff00001eff7812 */ /* 0x000fe2000780c0ff */
[----:B------:R-:W-:Y:S01]  /*5e90*/  FFMA.FTZ R133, R133, UR24, R132 ;  /* 0x0000001885857c23 */ /* 0x000fe20008010084 */
[----:B------:R-:W-:Y:S02]  /*5ea0*/  HADD2.F32 R132, -RZ, R128.H0_H0 ;  /* 0x20000080ff847230 */ /* 0x000fe40000004100 */
[----:B------:R-:W-:Y:S01]  /*5eb0*/  FFMA.FTZ R145, R124, UR24, R125 ;  /* 0x000000187c917c23 */ /* 0x000fe2000801007d */
[----:B------:R-:W-:Y:S01]  /*5ec0*/  FFMA.FTZ R125, R0, UR6, R149 ;  /* 0x00000006007d7c23 */ /* 0x000fe20008010095 */
[----:B------:R-:W-:Y:S01]  /*5ed0*/  FMUL.FTZ R124, R133, UR23 ;  /* 0x00000017857c7c20 */ /* 0x000fe20008410000 */
[----:B------:R-:W-:-:S02]  /*5ee0*/  LOP3.LUT P5, RZ, R30, 0xff000000, RZ, 0xc0, !PT ;  /* 0xff0000001eff7812 */ /* 0x000fc400078ac0ff */
[C---:B------:R-:W-:Y:S01]  /*5ef0*/  F2FP.F16.F32.PACK_AB R133, R145.reuse, R133 ;  /* 0x000000859185723e */ /* 0x040fe200000000ff */
[----:B------:R-:W-:Y:S01]  /*5f00*/  FADD.FTZ R125, R8, -R125 ;  /* 0x8000007d087d7221 */ /* 0x000fe20000010000 */
[----:B------:R-:W-:Y:S01]  /*5f10*/  FMUL.FTZ R145, R145, UR23 ;  /* 0x0000001791917c20 */ /* 0x000fe20008410000 */
[----:B------:R-:W-:Y:S02]  /*5f20*/  LOP3.LUT P6, RZ, R32, 0xff00, RZ, 0xc0, !PT ;  /* 0x0000ff0020ff7812 */ /* 0x000fe400078cc0ff */
[----:B------:R-:W-:Y:S01]  /*5f30*/  FFMA.FTZ R148, R125, UR24, R132 ;  /* 0x000000187d947c23 */ /* 0x000fe20008010084 */
[----:B------:R-:W-:Y:S02]  /*5f40*/  FSEL R125, R124, RZ, P0 ;  /* 0x000000ff7c7d7208 */ /* 0x000fe40000000000 */
[----:B------:R-:W-:Y:S02]  /*5f50*/  FSEL R132, R145, RZ, P5 ;  /* 0x000000ff91847208 */ /* 0x000fe40002800000 */
[----:B------:R-:W-:-:S02]  /*5f60*/  LOP3.LUT P0, RZ, R32, 0xff0000, RZ, 0xc0, !PT ;  /* 0x00ff000020ff7812 */ /* 0x000fc4000780c0ff */
[----:B------:R-:W-:Y:S01]  /*5f70*/  F2FP.F16.F32.PACK_AB R125, R132, R125 ;  /* 0x0000007d847d723e */ /* 0x000fe200000000ff */
[----:B------:R-:W-:Y:S01]  /*5f80*/  FFMA.FTZ R132, R17, UR6, R149 ;  /* 0x0000000611847c23 */ /* 0x000fe20008010095 */
[----:B------:R-:W-:Y:S02]  /*5f90*/  LOP3.LUT P5, RZ, R32, 0xff000000, RZ, 0xc0, !PT ;  /* 0xff00000020ff7812 */ /* 0x000fe400078ac0ff */
[----:B------:R-:W-:Y:S01]  /*5fa0*/  FSEL R124, R124, RZ, P0 ;  /* 0x000000ff7c7c7208 */ /* 0x000fe20000000000 */
[----:B------:R-:W-:Y:S01]  /*5fb0*/  FADD.FTZ R132, R16, -R132 ;  /* 0x8000008410847221 */ /* 0x000fe20000010000 */
[----:B------:R-:W-:Y:S02]  /*5fc0*/  FSEL R145, R145, RZ, P5 ;  /* 0x000000ff91917208 */ /* 0x000fe40002800000 */
[----:B------:R-:W-:Y:S01]  /*5fd0*/  LOP3.LUT P5, RZ, R30, 0xff, RZ, 0xc0, !PT ;  /* 0x000000ff1eff7812 */ /* 0x000fe200078ac0ff */
[----:B------:R-:W-:Y:S01]  /*5fe0*/  FFMA.FTZ R132, R132, UR24, R144 ;  /* 0x0000001884847c23 */ /* 0x000fe20008010090 */
[----:B------:R-:W-:Y:S01]  /*5ff0*/  F2FP.F16.F32.PACK_AB R145, R145, R124 ;  /* 0x0000007c9191723e */ /* 0x000fe200000000ff */
[----:B------:R-:W-:Y:S01]  /*6000*/  FMUL.FTZ R144, R148, UR23 ;  /* 0x0000001794907c20 */ /* 0x000fe20008410000 */
[----:B------:R-:W-:Y:S01]  /*6010*/  LOP3.LUT P0, RZ, R30, 0xff00, RZ, 0xc0, !PT ;  /* 0x0000ff001eff7812 */ /* 0x000fe2000780c0ff */
[C---:B------:R-:W-:Y:S01]  /*6020*/  FMUL.FTZ R124, R132.reuse, UR23 ;  /* 0x00000017847c7c20 */ /* 0x040fe20008410000 */
[----:B------:R-:W-:-:S02]  /*6030*/  F2FP.F16.F32.PACK_AB R132, R132, R148 ;  /* 0x000000948484723e */ /* 0x000fc400000000ff */
[----:B------:R-:W-:Y:S02]  /*6040*/  FSEL R150, R144, RZ, P5 ;  /* 0x000000ff90967208 */ /* 0x000fe40002800000 */
[----:B------:R-:W-:Y:S02]  /*6050*/  FSEL R151, R124, RZ, P6 ;  /* 0x000000ff7c977208 */ /* 0x000fe40003000000 */
[----:B------:R-:W-:Y:S02]  /*6060*/  LOP3.LUT P6, RZ, R32, 0xff, RZ, 0xc0, !PT ;  /* 0x000000ff20ff7812 */ /* 0x000fe400078cc0ff */
[----:B------:R-:W-:Y:S02]  /*6070*/  FSEL R124, R124, RZ, P0 ;  /* 0x000000ff7c7c7208 */ /* 0x000fe40000000000 */
[----:B------:R-:W-:Y:S02]  /*6080*/  FSEL R144, R144, RZ, P6 ;  /* 0x000000ff90907208 */ /* 0x000fe40003000000 */
[----:B------:R-:W-:-:S02]  /*6090*/  F2FP.F16.F32.PACK_AB R124, R124, R150 ;  /* 0x000000967c7c723e */ /* 0x000fc400000000ff */
[----:B------:R-:W-:-:S07]  /*60a0*/  F2FP.F16.F32.PACK_AB R144, R151, R144 ;  /* 0x000000909790723e */ /* 0x000fce00000000ff */
.L_x_608:
        /* <DEDUP_REMOVED lines=14> */
.L_x_604:
[----:B------:R-:W-:Y:S05]  /*6190*/  BSYNC.RECONVERGENT B0 ;  /* 0x0000000000007941 */ /* 0x000fea0003800200 */
.L_x_603:
        /* <DEDUP_REMOVED lines=11> */
[--C-:B0-----:R-:W-:Y:S01]  /*6250*/  FFMA.FTZ R126, R176, UR6, R149.reuse ;  /* 0x00000006b07e7c23 */ /* 0x101fe20008010095 */
[--C-:B------:R-:W-:Y:S02]  /*6260*/  HADD2.F32 R124, -RZ, R51.reuse.H0_H0 ;  /* 0x20000033ff7c7230 */ /* 0x100fe40000004100 */
[----:B------:R-:W-:Y:S01]  /*6270*/  FFMA.FTZ R125, R188, UR6, R149 ;  /* 0x00000006bc7d7c23 */ /* 0x000fe20008010095 */
[----:B------:R-:W-:Y:S01]  /*6280*/  LOP3.LUT P6, RZ, R37, 0xff0000, RZ, 0xc0, !PT ;  /* 0x00ff000025ff7812 */ /* 0x000fe200078cc0ff */
[----:B------:R-:W-:Y:S01]  /*6290*/  FADD.FTZ R126, R177, -R126 ;  /* 0x8000007eb17e7221 */ /* 0x000fe20000010000 */
[----:B------:R-:W-:Y:S01]  /*62a0*/  LOP3.LUT P5, RZ, R35, 0xff0000, RZ, 0xc0, !PT ;  /* 0x00ff000023ff7812 */ /* 0x000fe200078ac0ff */
[----:B------:R-:W-:Y:S01]  /*62b0*/  FADD.FTZ R125, R189, -R125 ;  /* 0x8000007dbd7d7221 */ /* 0x000fe20000010000 */
[----:B------:R-:W-:Y:S02]  /*62c0*/  HADD2.F32 R144, -RZ, R48.H1_H1 ;  /* 0x30000030ff907230 */ /* 0x000fe40000004100 */
[----:B------:R-:W-:Y:S01]  /*62d0*/  FFMA.FTZ R126, R126, UR24, R124 ;  /* 0x000000187e7e7c23 */ /* 0x000fe2000801007c */
[----:B------:R-:W-:-:S03]  /*62e0*/  HADD2.F32 R124, -RZ, R51.H1_H1 ;  /* 0x30000033ff7c7230 */ /* 0x000fc60000004100 */
[----:B------:R-:W-:Y:S02]  /*62f0*/  FMUL.FTZ R127, R126, UR23 ;  /* 0x000000177e7f7c20 */ /* 0x000fe40008410000 */
[----:B------:R-:W-:-:S03]  /*6300*/  FFMA.FTZ R125, R125, UR24, R124 ;  /* 0x000000187d7d7c23 */ /* 0x000fc6000801007c */
[C---:B------:R-:W-:Y:S02]  /*6310*/  FSEL R124, R127.reuse, RZ, P6 ;  /* 0x000000ff7f7c7208 */ /* 0x040fe40003000000 */
[----:B------:R-:W-:Y:S02]  /*6320*/  ISETP.GE.U32.AND P6, PT, R34, RZ, PT ;  /* 0x000000ff2200720c */ /* 0x000fe40003fc6070 */
[----:B------:R-:W-:Y:S02]  /*6330*/  FSEL R127, R127, RZ, P5 ;  /* 0x000000ff7f7f7208 */ /* 0x000fe40002800000 */
[----:B------:R-:W-:Y:S02]  /*6340*/  ISETP.GE.U32.AND P5, PT, R36, RZ, PT ;  /* 0x000000ff2400720c */ /* 0x000fe40003fa6070 */
[C---:B------:R-:W-:Y:S01]  /*6350*/  F2FP.F16.F32.PACK_AB R135, R125.reuse, R126 ;  /* 0x0000007e7d87723e */ /* 0x040fe200000000ff */
[----:B------:R-:W-:Y:S01]  /*6360*/  FMUL.FTZ R125, R125, UR23 ;  /* 0x000000177d7d7c20 */ /* 0x000fe20008410000 */
[----:B------:R-:W-:-:S02]  /*6370*/  ISETP.GE.U32.AND.EX P6, PT, R35, 0x1000000, PT, P6 ;  /* 0x010000002300780c */ /* 0x000fc40003fc6160 */
[----:B------:R-:W-:Y:S02]  /*6380*/  ISETP.GE.U32.AND.EX P5, PT, R37, 0x1000000, PT, P5 ;  /* 0x010000002500780c */ /* 0x000fe40003fa6150 */
[C---:B------:R-:W-:Y:S02]  /*6390*/  FSEL R126, R125.reuse, RZ, P6 ;  /* 0x000000ff7d7e7208 */ /* 0x040fe40003000000 */
[----:B------:R-:W-:Y:S02]  /*63a0*/  FSEL R125, R125, RZ, P5 ;  /* 0x000000ff7d7d7208 */ /* 0x000fe40002800000 */
[----:B------:R-:W-:Y:S02]  /*63b0*/  F2FP.F16.F32.PACK_AB R127, R126, R127 ;  /* 0x0000007f7e7f723e */ /* 0x000fe400000000ff */
[----:B------:R-:W-:Y:S01]  /*63c0*/  F2FP.F16.F32.PACK_AB R147, R125, R124 ;  /* 0x0000007c7d93723e */ /* 0x000fe200000000ff */
[----:B------:R-:W-:Y:S01]  /*63d0*/  FFMA.FTZ R124, R159, UR6, R149 ;  /* 0x000000069f7c7c23 */ /* 0x000fe20008010095 */
[----:B------:R-:W-:Y:S01]  /*63e0*/  HADD2.F32 R125, -RZ, R50.H0_H0 ;  /* 0x20000032ff7d7230 */ /* 0x000fe20000004100 */
[----:B------:R-:W-:-:S02]  /*63f0*/  LOP3.LUT P6, RZ, R37, 0xff, RZ, 0xc0, !PT ;  /* 0x000000ff25ff7812 */ /* 0x000fc400078cc0ff */
[----:B------:R-:W-:Y:S01]  /*6400*/  FADD.FTZ R124, R158, -R124 ;  /* 0x8000007c9e7c7221 */ /* 0x000fe20000010000 */
[----:B------:R-:W-:-:S03]  /*6410*/  LOP3.LUT P5, RZ, R35, 0xff, RZ, 0xc0, !PT ;  /* 0x000000ff23ff7812 */ /* 0x000fc600078ac0ff */
[----:B------:R-:W-:Y:S01]  /*6420*/  FFMA.FTZ R134, R124, UR24, R125 ;  /* 0x000000187c867c23 */ /* 0x000fe2000801007d */
[----:B------:R-:W-:Y:S01]  /*6430*/  FFMA.FTZ R125, R174, UR6, R149 ;  /* 0x00000006ae7d7c23 */ /* 0x000fe20008010095 */
[----:B------:R-:W-:Y:S02]  /*6440*/  HADD2.F32 R124, -RZ, R50.H1_H1 ;  /* 0x30000032ff7c7230 */ /* 0x000fe40000004100 */
[----:B------:R-:W-:Y:S01]  /*6450*/  FMUL.FTZ R126, R134, UR23 ;  /* 0x00000017867e7c20 */ /* 0x000fe20008410000 */
[----:B------:R-:W-:-:S04]  /*6460*/  FADD.FTZ R125, R175, -R125 ;  /* 0x8000007daf7d7221 */ /* 0x000fc80000010000 */
[----:B------:R-:W-:Y:S01]  /*6470*/  FFMA.FTZ R125, R125, UR24, R124 ;  /* 0x000000187d7d7c23 */ /* 0x000fe2000801007c */
[C---:B------:R-:W-:Y:S02]  /*6480*/  FSEL R124, R126.reuse, RZ, P6 ;  /* 0x000000ff7e7c7208 */ /* 0x040fe40003000000 */
[----:B------:R-:W-:Y:S02]  /*6490*/  LOP3.LUT P6, RZ, R35, 0xff00, RZ, 0xc0, !PT ;  /* 0x0000ff0023ff7812 */ /* 0x000fe400078cc0ff */
[C---:B------:R-:W-:Y:S01]  /*64a0*/  F2FP.F16.F32.PACK_AB R134, R125.reuse, R134 ;  /* 0x000000867d86723e */ /* 0x040fe200000000ff */
[----:B------:R-:W-:Y:S01]  /*64b0*/  FMUL.FTZ R125, R125, UR23 ;  /* 0x000000177d7d7c20 */ /* 0x000fe20008410000 */
[----:B------:R-:W-:Y:S02]  /*64c0*/  FSEL R126, R126, RZ, P5 ;  /* 0x000000ff7e7e7208 */ /* 0x000fe40002800000 */
[----:B------:R-:W-:Y:S02]  /*64d0*/  LOP3.LUT P5, RZ, R37, 0xff00, RZ, 0xc0, !PT ;  /* 0x0000ff0025ff7812 */ /* 0x000fe400078ac0ff */
[----:B------:R-:W-:-:S02]  /*64e0*/  FSEL R132, R125, RZ, P6 ;  /* 0x000000ff7d847208 */ /* 0x000fc40003000000 */
[----:B------:R-:W-:Y:S02]  /*64f0*/  FSEL R125, R125, RZ, P5 ;  /* 0x000000ff7d7d7208 */ /* 0x000fe40002800000 */
[----:B------:R-:W-:Y:S01]  /*6500*/  F2FP.F16.F32.PACK_AB R126, R132, R126 ;  /* 0x0000007e847e723e */ /* 0x000fe200000000ff */
[--C-:B------:R-:W-:Y:S01]  /*6510*/  HADD2.F32 R132, -RZ, R49.reuse.H0_H0 ;  /* 0x20000031ff847230 */ /* 0x100fe20000004100 */
[----:B------:R-:W-:Y:S01]  /*6520*/  F2FP.F16.F32.PACK_AB R146, R125, R124 ;  /* 0x0000007c7d92723e */ /* 0x000fe200000000ff */
[--C-:B------:R-:W-:Y:S01]  /*6530*/  FFMA.FTZ R125, R11, UR6, R149.reuse ;  /* 0x000000060b7d7c23 */ /* 0x100fe20008010095 */
[----:B------:R-:W-:Y:S01]  /*6540*/  FFMA.FTZ R124, R161, UR6, R149 ;  /* 0x00000006a17c7c23 */ /* 0x000fe20008010095 */
[----:B------:R-:W-:Y:S02]  /*6550*/  LOP3.LUT P5, RZ, R34, 0xff0000, RZ, 0xc0, !PT ;  /* 0x00ff000022ff7812 */ /* 0x000fe400078ac0ff */
[----:B------:R-:W-:Y:S01]  /*6560*/  FADD.FTZ R133, R10, -R125 ;  /* 0x8000007d0a857221 */ /* 0x000fe20000010000 */
[----:B------:R-:W-:-:S02]  /*6570*/  HADD2.F32 R125, -RZ, R49.H1_H1 ;  /* 0x30000031ff7d7230 */ /* 0x000fc40000004100 */
[----:B------:R-:W-:Y:S01]  /*6580*/  FADD.FTZ R124, R160, -R124 ;  /* 0x8000007ca07c7221 */ /* 0x000fe20000010000 */
[----:B------:R-:W-:Y:S01]  /*6590*/  LOP3.LUT P6, RZ, R34, 0xff000000, RZ, 0xc0, !PT ;  /* 0xff00000022ff7812 */ /* 0x000fe200078cc0ff */
[----:B------:R-:W-:Y:S01]  /*65a0*/  FFMA.FTZ R133, R133, UR24, R132 ;  /* 0x0000001885857c23 */ /* 0x000fe20008010084 */
[----:B------:R-:W-:Y:S02]  /*65b0*/  HADD2.F32 R132, -RZ, R48.H0_H0 ;  /* 0x20000030ff847230 */ /* 0x000fe40000004100 */
[----:B------:R-:W-:Y:S01]  /*65c0*/  FFMA.FTZ R145, R124, UR24, R125 ;  /* 0x000000187c917c23 */ /* 0x000fe2000801007d */
[----:B------:R-:W-:Y:S01]  /*65d0*/  FFMA.FTZ R125, R7, UR6, R149 ;  /* 0x00000006077d7c23 */ /* 0x000fe20008010095 */
[----:B------:R-:W-:-:S03]  /*65e0*/  FMUL.FTZ R124, R133, UR23 ;  /* 0x00000017857c7c20 */ /* 0x000fc60008410000 */
[C---:B------:R-:W-:Y:S01]  /*65f0*/  F2FP.F16.F32.PACK_AB R133, R145.reuse, R133 ;  /* 0x000000859185723e */ /* 0x040fe200000000ff */
[----:B------:R-:W-:Y:S01]  /*6600*/  FADD.FTZ R125, R6, -R125 ;  /* 0x8000007d067d7221 */ /* 0x000fe20000010000 */
[----:B------:R-:W-:-:S03]  /*6610*/  FMUL.FTZ R145, R145, UR23 ;  /* 0x0000001791917c20 */ /* 0x000fc60008410000 */
[----:B------:R-:W-:Y:S01]  /*6620*/  FFMA.FTZ R148, R125, UR24, R132 ;  /* 0x000000187d947c23 */ /* 0x000fe20008010084 */
[----:B------:R-:W-:Y:S02]  /*6630*/  FSEL R125, R124, RZ, P5 ;  /* 0x000000ff7c7d7208 */ /* 0x000fe40002800000 */
[----:B------:R-:W-:Y:S02]  /*6640*/  FSEL R132, R145, RZ, P6 ;  /* 0x000000ff91847208 */ /* 0x000fe40003000000 */
[----:B------:R-:W-:Y:S02]  /*6650*/  LOP3.LUT P5, RZ, R36, 0xff0000, RZ, 0xc0, !PT ;  /* 0x00ff000024ff7812 */ /* 0x000fe400078ac0ff */
[----:B------:R-:W-:Y:S01]  /*6660*/  F2FP.F16.F32.PACK_AB R125, R132, R125 ;  /* 0x0000007d847d723e */ /* 0x000fe200000000ff */
[----:B------:R-:W-:Y:S01]  /*6670*/  FFMA.FTZ R132, R13, UR6, R149 ;  /* 0x000000060d847c23 */ /* 0x000fe20008010095 */
[----:B------:R-:W-:Y:S02]  /*6680*/  LOP3.LUT P6, RZ, R36, 0xff000000, RZ, 0xc0, !PT ;  /* 0xff00000024ff7812 */ /* 0x000fe400078cc0ff */
[----:B------:R-:W-:Y:S01]  /*6690*/  FSEL R124, R124, RZ, P5 ;  /* 0x000000ff7c7c7208 */ /* 0x000fe20002800000 */
[----:B------:R-:W-:Y:S01]  /*66a0*/  FADD.FTZ R132, R12, -R132 ;  /* 0x800000840c847221 */ /* 0x000fe20000010000 */
[----:B------:R-:W-:-:S02]  /*66b0*/  FSEL R145, R145, RZ, P6 ;  /* 0x000000ff91917208 */ /* 0x000fc40003000000 */
[----:B------:R-:W-:Y:S01]  /*66c0*/  LOP3.LUT P5, RZ, R36, 0xff00, RZ, 0xc0, !PT ;  /* 0x0000ff0024ff7812 */ /* 0x000fe200078ac0ff */
[----:B------:R-:W-:Y:S01]  /*66d0*/  FFMA.FTZ R132, R132, UR24, R144 ;  /* 0x0000001884847c23 */ /* 0x000fe20008010090 */
[----:B------:R-:W-:Y:S01]  /*66e0*/  F2FP.F16.F32.PACK_AB R145, R145, R124 ;  /* 0x0000007c9191723e */ /* 0x000fe200000000ff */
[----:B------:R-:W-:Y:S01]  /*66f0*/  FMUL.FTZ R144, R148, UR23 ;  /* 0x0000001794907c20 */ /* 0x000fe20008410000 */
[----:B------:R-:W-:Y:S01]  /*6700*/  LOP3.LUT P6, RZ, R34, 0xff00, RZ, 0xc0, !PT ;  /* 0x0000ff0022ff7812 */ /* 0x000fe200078cc0ff */
[C---:B------:R-:W-:Y:S01]  /*6710*/  FMUL.FTZ R124, R132.reuse, UR23 ;  /* 0x00000017847c7c20 */ /* 0x040fe20008410000 */
[----:B------:R-:W-:-:S04]  /*6720*/  F2FP.F16.F32.PACK_AB R132, R132, R148 ;  /* 0x000000948484723e */ /* 0x000fc800000000ff */
[----:B------:R-:W-:Y:S02]  /*6730*/  FSEL R151, R124, RZ, P5 ;  /* 0x000000ff7c977208 */ /* 0x000fe40002800000 */
[----:B------:R-:W-:Y:S02]  /*6740*/  LOP3.LUT P5, RZ, R34, 0xff, RZ, 0xc0, !PT ;  /* 0x000000ff22ff7812 */ /* 0x000fe400078ac0ff */
[----:B------:R-:W-:Y:S02]  /*6750*/  FSEL R124, R124, RZ, P6 ;  /* 0x000000ff7c7c7208 */ /* 0x000fe40003000000 */
[----:B------:R-:W-:Y:S02]  /*6760*/  LOP3.LUT P6, RZ, R36, 0xff, RZ, 0xc0, !PT ;  /* 0x000000ff24ff7812 */ /* 0x000fe400078cc0ff */
[C---:B------:R-:W-:Y:S02]  /*6770*/  FSEL R150, R144.reuse, RZ, P5 ;  /* 0x000000ff90967208 */ /* 0x040fe40002800000 */
[----:B------:R-:W-:-:S02]  /*6780*/  FSEL R144, R144, RZ, P6 ;  /* 0x000000ff90907208 */ /* 0x000fc40003000000 */
[----:B------:R-:W-:Y:S02]  /*6790*/  F2FP.F16.F32.PACK_AB R124, R124, R150 ;  /* 0x000000967c7c723e */ /* 0x000fe400000000ff */
[----:B------:R-:W-:Y:S01]  /*67a0*/  F2FP.F16.F32.PACK_AB R144, R151, R144 ;  /* 0x000000909790723e */ /* 0x000fe200000000ff */
[----:B------:R-:W-:Y:S06]  /*67b0*/  BRA `(.L_x_618) ;  /* 0x0000001c00a07947 */ /* 0x000fec0003800000 */
.L_x_617:
[----:B0-----:R-:W-:Y:S01]  /*67c0*/  FFMA.FTZ R124, R176, UR6, R149 ;  /* 0x00000006b07c7c23 */ /* 0x001fe20008010095 */
[--C-:B------:R-:W-:Y:S01]  /*67d0*/  HADD2.F32 R125, -RZ, R51.reuse.H0_H0 ;  /* 0x20000033ff7d7230 */ /* 0x100fe20000004100 */
[----:B------:R-:W-:Y:S01]  /*67e0*/  LOP3.LUT P6, RZ, R37, 0xff0000, RZ, 0xc0, !PT ;  /* 0x00ff000025ff7812 */ /* 0x000fe200078cc0ff */
[----:B------:R-:W-:Y:S02]  /*67f0*/  HADD2.F32 R126, -RZ, R51.H1_H1 ;  /* 0x30000033ff7e7230 */ /* 0x000fe40000004100 */
[----:B------:R-:W-:Y:S01]  /*6800*/  FADD.FTZ R124, R177, -R124 ;  /* 0x8000007cb17c7221 */ /* 0x000fe20000010000 */
[----:B------:R-:W-:-:S03]  /*6810*/  LOP3.LUT P5, RZ, R35, 0xff0000, RZ, 0xc0, !PT ;  /* 0x00ff000023ff7812 */ /* 0x000fc600078ac0ff */
[----:B------:R-:W-:Y:S01]  /*6820*/  FFMA.FTZ R124, R124, UR24, R125 ;  /* 0x000000187c7c7c23 */ /* 0x000fe2000801007d */
[----:B------:R-:W-:-:S03]  /*6830*/  FFMA.FTZ R125, R188, UR6, R149 ;  /* 0x00000006bc7d7c23 */ /* 0x000fc60008010095 */
[----:B------:R-:W-:Y:S01]  /*6840*/  FMUL.FTZ R127, R124, UR23 ;  /* 0x000000177c7f7c20 */ /* 0x000fe20008410000 */
[----:B------:R-:W-:-:S04]  /*6850*/  FADD.FTZ R125, R189, -R125 ;  /* 0x8000007dbd7d7221 */ /* 0x000fc80000010000 */
[----:B------:R-:W-:Y:S01]  /*6860*/  FFMA.FTZ R125, R125, UR24, R126 ;  /* 0x000000187d7d7c23 */ /* 0x000fe2000801007e */
[----:B------:R-:W-:Y:S02]  /*6870*/  FSEL R124, R127, RZ, P6 ;  /* 0x000000ff7f7c7208 */ /* 0x000fe40003000000 */
[----:B------:R-:W-:Y:S01]  /*6880*/  ISETP.GE.U32.AND P6, PT, R34, RZ, PT ;  /* 0x000000ff2200720c */ /* 0x000fe20003fc6070 */
[----:B------:R-:W-:Y:S01]  /*6890*/  FMUL.FTZ R125, R125, UR23 ;  /* 0x000000177d7d7c20 */ /* 0x000fe20008410000 */
[----:B------:R-:W-:Y:S02]  /*68a0*/  FSEL R127, R127, RZ, P5 ;  /* 0x000000ff7f7f7208 */ /* 0x000fe40002800000 */
[----:B------:R-:W-:Y:S02]  /*68b0*/  ISETP.GE.U32.AND P5, PT, R36, RZ, PT ;  /* 0x000000ff2400720c */ /* 0x000fe40003fa6070 */
[----:B------:R-:W-:Y:S02]  /*68c0*/  ISETP.GE.U32.AND.EX P6, PT, R35, 0x1000000, PT, P6 ;  /* 0x010000002300780c */ /* 0x000fe40003fc6160 */
[----:B------:R-:W-:-:S02]  /*68d0*/  ISETP.GE.U32.AND.EX P5, PT, R37, 0x1000000, PT, P5 ;  /* 0x010000002500780c */ /* 0x000fc40003fa6150 */
        /* <DEDUP_REMOVED lines=11> */
[----:B------:R-:W-:-:S03]  /*6990*/  FFMA.FTZ R124, R174, UR6, R149 ;  /* 0x00000006ae7c7c23 */ /* 0x000fc60008010095 */
        /* <DEDUP_REMOVED lines=31> */
[----:B------:R-:W-:Y:S01]  /*6b90*/  HADD2.F32 R144, -RZ, R48.H0_H0 ;  /* 0x20000030ff907230 */ /* 0x000fe20000004100 */
[----:B------:R-:W-:Y:S01]  /*6ba0*/  F2FP.F16.F32.PACK_AB R145, R145, R124 ;  /* 0x0000007c9191723e */ /* 0x000fe200000000ff */
[----:B------:R-:W-:Y:S01]  /*6bb0*/  FFMA.FTZ R124, R7, UR6, R149 ;  /* 0x00000006077c7c23 */ /* 0x000fe20008010095 */
[----:B------:R-:W-:Y:S02]  /*6bc0*/  LOP3.LUT P5, RZ, R36, 0xff00, RZ, 0xc0, !PT ;  /* 0x0000ff0024ff7812 */ /* 0x000fe400078ac0ff */
[----:B------:R-:W-:Y:S01]  /*6bd0*/  LOP3.LUT P6, RZ, R34, 0xff00, RZ, 0xc0, !PT ;  /* 0x0000ff0022ff7812 */ /* 0x000fe200078cc0ff */
[----:B------:R-:W-:-:S04]  /*6be0*/  FADD.FTZ R124, R6, -R124 ;  /* 0x8000007c067c7221 */ /* 0x000fc80000010000 */
[----:B------:R-:W-:Y:S01]  /*6bf0*/  FFMA.FTZ R148, R124, UR24, R144 ;  /* 0x000000187c947c23 */ /* 0x000fe20008010090 */
[----:B------:R-:W-:Y:S01]  /*6c00*/  FFMA.FTZ R124, R13, UR6, R149 ;  /* 0x000000060d7c7c23 */ /* 0x000fe20008010095 */
[----:B------:R-:W-:Y:S02]  /*6c10*/  HADD2.F32 R144, -RZ, R48.H1_H1 ;  /* 0x30000030ff907230 */ /* 0x000fe40000004100 */
[----:B------:R-:W-:Y:S01]  /*6c20*/  FMUL.FTZ R148, R148, UR23 ;  /* 0x0000001794947c20 */ /* 0x000fe20008410000 */
        /* <DEDUP_REMOVED lines=12> */
.L_x_616:
[----:B------:R-:W-:-:S04]  /*6cf0*/  UISETP.NE.U32.AND UP0, UPT, UR4, URZ, UPT ;  /* 0x000000ff0400728c */ /* 0x000fc8000bf05070 */
[----:B------:R-:W-:-:S09]  /*6d00*/  UISETP.NE.AND.EX UP0, UPT, UR5, URZ, UPT, UP0 ;  /* 0x000000ff0500728c */ /* 0x000fd2000bf05300 */
[----:B------:R-:W-:Y:S05]  /*6d10*/  BRA.U !UP0, `(.L_x_619) ;  /* 0x00000005083c7547 */ /* 0x000fea000b800000 */
[--C-:B0-----:R-:W-:Y:S01]  /*6d20*/  FFMA.FTZ R124, R176, UR6, R149.reuse ;  /* 0x00000006b07c7c23 */ /* 0x101fe20008010095 */
[----:B------:R-:W-:Y:S01]  /*6d30*/  FFMA.FTZ R125, R188, UR6, R149 ;  /* 0x00000006bc7d7c23 */ /* 0x000fe20008010095 */
[----:B------:R-:W-:Y:S02]  /*6d40*/  LOP3.LUT P6, RZ, R37, 0xff0000, RZ, 0xc0, !PT ;  /* 0x00ff000025ff7812 */ /* 0x000fe400078cc0ff */
[----:B------:R-:W-:Y:S01]  /*6d50*/  FADD.FTZ R124, R177, -R124 ;  /* 0x8000007cb17c7221 */ /* 0x000fe20000010000 */
[----:B------:R-:W-:Y:S01]  /*6d60*/  FADD.FTZ R125, R189, -R125 ;  /* 0x8000007dbd7d7221 */ /* 0x000fe20000010000 */
[----:B------:R-:W-:Y:S02]  /*6d70*/  LOP3.LUT P5, RZ, R35, 0xff0000, RZ, 0xc0, !PT ;  /* 0x00ff000023ff7812 */ /* 0x000fe400078ac0ff */
[----:B------:R-:W-:Y:S01]  /*6d80*/  FMUL.FTZ R126, R124, UR24 ;  /* 0x000000187c7e7c20 */ /* 0x000fe20008410000 */
[----:B------:R-:W-:-:S03]  /*6d90*/  FMUL.FTZ R125, R125, UR24 ;  /* 0x000000187d7d7c20 */ /* 0x000fc60008410000 */
[----:B------:R-:W-:Y:S02]  /*6da0*/  FMUL.FTZ R127, R126, UR23 ;  /* 0x000000177e7f7c20 */ /* 0x000fe40008410000 */
[C---:B------:R-:W-:Y:S01]  /*6db0*/  F2FP.F16.F32.PACK_AB R135, R125.reuse, R126 ;  /* 0x0000007e7d87723e */ /* 0x040fe200000000ff */
        /* <DEDUP_REMOVED lines=9> */
[----:B------:R-:W-:Y:S02]  /*6e50*/  F2FP.F16.F32.PACK_AB R127, R126, R127 ;  /* 0x0000007f7e7f723e */ /* 0x000fe400000000ff */
[----:B------:R-:W-:Y:S01]  /*6e60*/  F2FP.F16.F32.PACK_AB R147, R125, R124 ;  /* 0x0000007c7d93723e */ /* 0x000fe200000000ff */
        /* <DEDUP_REMOVED lines=12> */
[----:B------:R-:W-:Y:S02]  /*6f30*/  LOP3.LUT P6, RZ, R35, 0xff00, RZ, 0xc0, !PT ;  /* 0x0000ff0023ff7812 */ /* 0x000fe400078cc0ff */
[----:B------:R-:W-:Y:S02]  /*6f40*/  FSEL R126, R126, RZ, P5 ;  /* 0x000000ff7e7e7208 */ /* 0x000fe40002800000 */
[----:B------:R-:W-:-:S02]  /*6f50*/  LOP3.LUT P5, RZ, R37, 0xff00, RZ, 0xc0, !PT ;  /* 0x0000ff0025ff7812 */ /* 0x000fc400078ac0ff */
[C---:B------:R-:W-:Y:S02]  /*6f60*/  FSEL R132, R125.reuse, RZ, P6 ;  /* 0x000000ff7d847208 */ /* 0x040fe40003000000 */
        /* <DEDUP_REMOVED lines=13> */
[----:B------:R-:W-:-:S03]  /*7040*/  F2FP.F16.F32.PACK_AB R133, R124, R125 ;  /* 0x0000007d7c85723e */ /* 0x000fc600000000ff */
        /* <DEDUP_REMOVED lines=9> */
[----:B------:R-:W-:Y:S02]  /*70e0*/  LOP3.LUT P5, RZ, R36, 0xff00, RZ, 0xc0, !PT ;  /* 0x0000ff0024ff7812 */ /* 0x000fe400078ac0ff */
[----:B------:R-:W-:Y:S01]  /*70f0*/  F2FP.F16.F32.PACK_AB R145, R145, R132 ;  /* 0x000000849191723e */ /* 0x000fe200000000ff */
        /* <DEDUP_REMOVED lines=13> */
[----:B------:R-:W-:Y:S02]  /*71d0*/  F2FP.F16.F32.PACK_AB R124, R124, R150 ;  /* 0x000000967c7c723e */ /* 0x000fe400000000ff */
[----:B------:R-:W-:Y:S02]  /*71e0*/  F2FP.F16.F32.PACK_AB R144, R151, R144 ;  /* 0x000000909790723e */ /* 0x000fe400000000ff */
[----:B------:R-:W-:Y:S01]  /*71f0*/  F2FP.F16.F32.PACK_AB R132, R132, R148 ;  /* 0x000000948484723e */ /* 0x000fe200000000ff */
[----:B------:R-:W-:Y:S06]  /*7200*/  BRA `(.L_x_618) ;  /* 0x00000014000c7947 */ /* 0x000fec0003800000 */
.L_x_619:
        /* <DEDUP_REMOVED lines=54> */
[----:B------:R-:W-:Y:S01]  /*7570*/  F2FP.F16.F32.PACK_AB R125, R144, R125 ;  /* 0x0000007d907d723e */ /* 0x000fe200000000ff */
[--C-:B------:R-:W-:Y:S01]  /*7580*/  FFMA.FTZ R144, R7, UR6, R149.reuse ;  /* 0x0000000607907c23 */ /* 0x100fe20008010095 */
[----:B------:R-:W-:Y:S01]  /*7590*/  F2FP.F16.F32.PACK_AB R145, R145, R124 ;  /* 0x0000007c9191723e */ /* 0x000fe200000000ff */
        /* <DEDUP_REMOVED lines=18> */
.L_x_615:
[----:B------:R-:W-:-:S04]  /*76c0*/  UISETP.NE.U32.AND UP0, UPT, UR16, URZ, UPT ;  /* 0x000000ff1000728c */ /* 0x000fc8000bf05070 */
[----:B------:R-:W-:-:S09]  /*76d0*/  UISETP.NE.AND.EX UP0, UPT, UR17, URZ, UPT, UP0 ;  /* 0x000000ff1100728c */ /* 0x000fd2000bf05300 */
[----:B------:R-:W-:Y:S05]  /*76e0*/  BRA.U !UP0, `(.L_x_620) ;  /* 0x00000009080c7547 */ /* 0x000fea000b800000 */
[----:B------:R-:W-:-:S04]  /*76f0*/  UISETP.NE.U32.AND UP0, UPT, UR4, URZ, UPT ;  /* 0x000000ff0400728c */ /* 0x000fc8000bf05070 */
[----:B------:R-:W-:-:S09]  /*7700*/  UISETP.NE.AND.EX UP0, UPT, UR5, URZ, UPT, UP0 ;  /* 0x000000ff0500728c */ /* 0x000fd2000bf05300 */
[----:B------:R-:W-:Y:S05]  /*7710*/  BRA.U !UP0, `(.L_x_621) ;  /* 0x0000000508087547 */ /* 0x000fea000b800000 */
[--C-:B------:R-:W-:Y:S01]  /*7720*/  FFMA.FTZ R133, R176, UR6, R149.reuse ;  /* 0x00000006b0857c23 */ /* 0x100fe20008010095 */
[----:B------:R-:W-:Y:S01]  /*7730*/  FFMA.FTZ R135, R188, UR6, R149 ;  /* 0x00000006bc877c23 */ /* 0x000fe20008010095 */
[--C-:B------:R-:W-:Y:S01]  /*7740*/  HADD2.F32 R134, -RZ, R51.reuse.H0_H0 ;  /* 0x20000033ff867230 */ /* 0x100fe20000004100 */
[----:B------:R-:W-:Y:S01]  /*7750*/  ISETP.GE.U32.AND P5, PT, R36, RZ, PT ;  /* 0x000000ff2400720c */ /* 0x000fe20003fa6070 */
[----:B------:R-:W-:Y:S01]  /*7760*/  FADD.FTZ R133, R177, -R133 ;  /* 0x80000085b1857221 */ /* 0x000fe20000010000 */
[----:B------:R-:W-:Y:S02]  /*7770*/  HADD2.F32 R132, -RZ, R51.H1_H1 ;  /* 0x30000033ff847230 */ /* 0x000fe40000004100 */
[----:B------:R-:W-:Y:S01]  /*7780*/  FADD.FTZ R135, R189, -R135 ;  /* 0x80000087bd877221 */ /* 0x000fe20000010000 */
[--C-:B0-----:R-:W-:Y:S02]  /*7790*/  HADD2.F32 R145, -RZ, R50.reuse.H0_H0 ;  /* 0x20000032ff917230 */ /* 0x101fe40000004100 */
[----:B------:R-:W-:Y:S01]  /*77a0*/  FFMA.FTZ R144, R133, UR24, R134 ;  /* 0x0000001885907c23 */ /* 0x000fe20008010086 */
[--C-:B------:R-:W-:Y:S01]  /*77b0*/  FFMA.FTZ R133, R174, UR6, R149.reuse ;  /* 0x00000006ae857c23 */ /* 0x100fe20008010095 */
[----:B------:R-:W-:Y:S01]  /*77c0*/  FFMA.FTZ R135, R135, UR24, R132 ;  /* 0x0000001887877c23 */ /* 0x000fe20008010084 */
[----:B------:R-:W-:Y:S01]  /*77d0*/  FFMA.FTZ R134, R159, UR6, R149 ;  /* 0x000000069f867c23 */ /* 0x000fe20008010095 */
[----:B------:R-:W-:-:S02]  /*77e0*/  HADD2.F32 R132, -RZ, R50.H1_H1 ;  /* 0x30000032ff847230 */ /* 0x000fc40000004100 */
[----:B------:R-:W-:Y:S01]  /*77f0*/  FADD.FTZ R133, R175, -R133 ;  /* 0x80000085af857221 */ /* 0x000fe20000010000 */
[C---:B------:R-:W-:Y:S01]  /*7800*/  ISETP.GE.U32.AND.EX P5, PT, R37.reuse, 0x1000000, PT, P5 ;  /* 0x010000002500780c */ /* 0x040fe20003fa6150 */
[----:B------:R-:W-:Y:S01]  /*7810*/  FADD.FTZ R134, R158, -R134 ;  /* 0x800000869e867221 */ /* 0x000fe20000010000 */
[----:B------:R-:W-:Y:S01]  /*7820*/  LOP3.LUT P6, RZ, R37, 0xff0000, RZ, 0xc0, !PT ;  /* 0x00ff000025ff7812 */ /* 0x000fe200078cc0ff */
[----:B------:R-:W-:Y:S01]  /*7830*/  FFMA.FTZ R133, R133, UR24, R132 ;  /* 0x0000001885857c23 */ /* 0x000fe20008010084 */
[C---:B------:R-:W-:Y:S01]  /*7840*/  FMUL.FTZ R132, R135.reuse, UR23 ;  /* 0x0000001787847c20 */ /* 0x040fe20008410000 */
[----:B------:R-:W-:Y:S01]  /*7850*/  FFMA.FTZ R134, R134, UR24, R145 ;  /* 0x0000001886867c23 */ /* 0x000fe20008010091 */
[----:B------:R-:W-:Y:S01]  /*7860*/  F2FP.F16.F32.PACK_AB R135, R135, R144 ;  /* 0x000000908787723e */ /* 0x000fe200000000ff */
[----:B------:R-:W-:Y:S02]  /*7870*/  FMUL.FTZ R144, R144, UR23 ;  /* 0x0000001790907c20 */ /* 0x000fe40008410000 */
[----:B------:R-:W-:Y:S01]  /*7880*/  FSEL R147, R132, RZ, P5 ;  /* 0x000000ff84937208 */ /* 0x000fe20002800000 */
[----:B------:R-:W-:Y:S01]  /*7890*/  FMUL.FTZ R132, R134, UR23 ;  /* 0x0000001786847c20 */ /* 0x000fe20008410000 */
[C---:B------:R-:W-:Y:S01]  /*78a0*/  F2FP.F16.F32.PACK_AB R134, R133.reuse, R134 ;  /* 0x000000868586723e */ /* 0x040fe200000000ff */
[----:B------:R-:W-:Y:S01]  /*78b0*/  FMUL.FTZ R133, R133, UR23 ;  /* 0x0000001785857c20 */ /* 0x000fe20008410000 */
[----:B------:R-:W-:-:S02]  /*78c0*/  FSEL R144, R144, RZ, P6 ;  /* 0x000000ff90907208 */ /* 0x000fc40003000000 */
[C---:B------:R-:W-:Y:S02]  /*78d0*/  LOP3.LUT P5, RZ, R37.reuse, 0xff, RZ, 0xc0, !PT ;  /* 0x000000ff25ff7812 */ /* 0x040fe400078ac0ff */
[----:B------:R-:W-:Y:S02]  /*78e0*/  LOP3.LUT P6, RZ, R37, 0xff00, RZ, 0xc0, !PT ;  /* 0x0000ff0025ff7812 */ /* 0x000fe400078cc0ff */
[----:B------:R-:W-:Y:S02]  /*78f0*/  FSEL R132, R132, RZ, P5 ;  /* 0x000000ff84847208 */ /* 0x000fe40002800000 */
[----:B------:R-:W-:Y:S02]  /*7900*/  FSEL R133, R133, RZ, P6 ;  /* 0x000000ff85857208 */ /* 0x000fe40003000000 */
[----:B------:R-:W-:Y:S01]  /*7910*/  F2FP.F16.F32.PACK_AB R147, R147, R144 ;  /* 0x000000909393723e */ /* 0x000fe200000000ff */
[--C-:B------:R-:W-:Y:S01]  /*7920*/  HADD2.F32 R144, -RZ, R49.reuse.H1_H1 ;  /* 0x30000031ff907230 */ /* 0x100fe20000004100 */
[----:B------:R-:W-:Y:S01]  /*7930*/  F2FP.F16.F32.PACK_AB R146, R133, R132 ;  /* 0x000000848592723e */ /* 0x000fe200000000ff */
[----:B------:R-:W-:Y:S01]  /*7940*/  FFMA.FTZ R133, R11, UR6, R149 ;  /* 0x000000060b857c23 */ /* 0x000fe20008010095 */
[----:B------:R-:W-:Y:S01]  /*7950*/  HADD2.F32 R132, -RZ, R49.H0_H0 ;  /* 0x20000031ff847230 */ /* 0x000fe20000004100 */
[----:B------:R-:W-:-:S02]  /*7960*/  LOP3.LUT P5, RZ, R36, 0xff0000, RZ, 0xc0, !PT ;  /* 0x00ff000024ff7812 */ /* 0x000fc400078ac0ff */
[----:B------:R-:W-:Y:S01]  /*7970*/  FADD.FTZ R133, R10, -R133 ;  /* 0x800000850a857221 */ /* 0x000fe20000010000 */
[----:B------:R-:W-:-:S03]  /*7980*/  LOP3.LUT P6, RZ, R36, 0xff000000, RZ, 0xc0, !PT ;  /* 0xff00000024ff7812 */ /* 0x000fc600078cc0ff */
[----:B------:R-:W-:Y:S01]  /*7990*/  FFMA.FTZ R133, R133, UR24, R132 ;  /* 0x0000001885857c23 */ /* 0x000fe20008010084 */
[----:B------:R-:W-:-:S04]  /*79a0*/  FFMA.FTZ R132, R161, UR6, R149 ;  /* 0x00000006a1847c23 */ /* 0x000fc80008010095 */
        /* <DEDUP_REMOVED lines=8> */
[C---:B------:R-:W-:Y:S02]  /*7a30*/  LOP3.LUT P5, RZ, R36.reuse, 0xff, RZ, 0xc0, !PT ;  /* 0x000000ff24ff7812 */ /* 0x040fe400078ac0ff */
        /* <DEDUP_REMOVED lines=16> */
.L_x_621:
[----:B0-----:R-:W-:Y:S01]  /*7b40*/  FFMA.FTZ R144, R176, UR6, R149 ;  /* 0x00000006b0907c23 */ /* 0x001fe20008010095 */
[--C-:B------:R-:W-:Y:S01]  /*7b50*/  HADD2.F32 R145, -RZ, R51.reuse.H0_H0 ;  /* 0x20000033ff917230 */ /* 0x100fe20000004100 */
        /* <DEDUP_REMOVED lines=60> */
.L_x_620:
        /* <DEDUP_REMOVED lines=17> */
[----:B0-----:R-:W-:Y:S01]  /*8030*/  FMUL.FTZ R144, R132, UR23 ;  /* 0x0000001784907c20 */ /* 0x001fe20008410000 */
[----:B------:R-:W-:-:S02]  /*8040*/  LOP3.LUT P6, RZ, R37, 0xff0000, RZ, 0xc0, !PT ;  /* 0x00ff000025ff7812 */ /* 0x000fc400078cc0ff */
[----:B------:R-:W-:Y:S02]  /*8050*/  ISETP.GE.U32.AND.EX P5, PT, R37, 0x1000000, PT, P5 ;  /* 0x010000002500780c */ /* 0x000fe40003fa6150 */
[----:B------:R-:W-:Y:S01]  /*8060*/  F2FP.F16.F32.PACK_AB R135, R132, R135 ;  /* 0x000000878487723e */ /* 0x000fe200000000ff */
[----:B------:R-:W-:Y:S01]  /*8070*/  FMUL.FTZ R132, R134, UR23 ;  /* 0x0000001786847c20 */ /* 0x000fe20008410000 */
[C---:B------:R-:W-:Y:S01]  /*8080*/  F2FP.F16.F32.PACK_AB R134, R133.reuse, R134 ;  /* 0x000000868586723e */ /* 0x040fe200000000ff */
[----:B------:R-:W-:Y:S01]  /*8090*/  FMUL.FTZ R133, R133, UR23 ;  /* 0x0000001785857c20 */ /* 0x000fe20008410000 */
[----:B------:R-:W-:Y:S02]  /*80a0*/  FSEL R147, R147, RZ, P6 ;  /* 0x000000ff93937208 */ /* 0x000fe40003000000 */
[----:B------:R-:W-:Y:S02]  /*80b0*/  FSEL R144, R144, RZ, P5 ;  /* 0x000000ff90907208 */ /* 0x000fe40002800000 */
[----:B------:R-:W-:-:S02]  /*80c0*/  LOP3.LUT P6, RZ, R37, 0xff, RZ, 0xc0, !PT ;  /* 0x000000ff25ff7812 */ /* 0x000fc400078cc0ff */
[----:B------:R-:W-:Y:S02]  /*80d0*/  LOP3.LUT P5, RZ, R37, 0xff00, RZ, 0xc0, !PT ;  /* 0x0000ff0025ff7812 */ /* 0x000fe400078ac0ff */
[----:B------:R-:W-:Y:S02]  /*80e0*/  FSEL R132, R132, RZ, P6 ;  /* 0x000000ff84847208 */ /* 0x000fe40003000000 */
        /* <DEDUP_REMOVED lines=13> */
[----:B------:R-:W-:Y:S01]  /*81c0*/  F2FP.F16.F32.PACK_AB R133, R144, R133 ;  /* 0x000000859085723e */ /* 0x000fe200000000ff */
[--C-:B------:R-:W-:Y:S02]  /*81d0*/  FFMA.FTZ R144, R7, UR6, R149.reuse ;  /* 0x0000000607907c23 */ /* 0x100fe40008010095 */
[----:B------:R-:W-:Y:S02]  /*81e0*/  FSEL R132, R132, RZ, P5 ;  /* 0x000000ff84847208 */ /* 0x000fe40002800000 */
[----:B------:R-:W-:Y:S01]  /*81f0*/  FSEL R145, R145, RZ, P6 ;  /* 0x000000ff91917208 */ /* 0x000fe20003000000 */
[----:B------:R-:W-:Y:S01]  /*8200*/  FADD.FTZ R144, R6, -R144 ;  /* 0x8000009006907221 */ /* 0x000fe20000010000 */
[----:B------:R-:W-:Y:S02]  /*8210*/  LOP3.LUT P5, RZ, R36, 0xff, RZ, 0xc0, !PT ;  /* 0x000000ff24ff7812 */ /* 0x000fe400078ac0ff */
[----:B------:R-:W-:Y:S01]  /*8220*/  F2FP.F16.F32.PACK_AB R145, R145, R132 ;  /* 0x000000849191723e */ /* 0x000fe200000000ff */
        /* <DEDUP_REMOVED lines=12> */
.L_x_622:
[--C-:B0-----:R-:W-:Y:S01]  /*82f0*/  FFMA.FTZ R144, R176, UR6, R149.reuse ;  /* 0x00000006b0907c23 */ /* 0x101fe20008010095 */
[--C-:B------:R-:W-:Y:S01]  /*8300*/  FFMA.FTZ R145, R188, UR6, R149.reuse ;  /* 0x00000006bc917c23 */ /* 0x100fe20008010095 */
[----:B------:R-:W-:Y:S01]  /*8310*/  ISETP.GE.U32.AND P5, PT, R36, RZ, PT ;  /* 0x000000ff2400720c */ /* 0x000fe20003fa6070 */
        /* <DEDUP_REMOVED lines=49> */
[----:B------:R-:W-:-:S07]  /*8630*/  F2FP.F16.F32.PACK_AB R144, R148, R144 ;  /* 0x000000909490723e */ /* 0x000fce00000000ff */
.L_x_618:
        /* <DEDUP_REMOVED lines=13> */
.L_x_614:
[----:B------:R-:W-:Y:S05]  /*8710*/  BSYNC.RECONVERGENT B0 ;  /* 0x0000000000007941 */ /* 0x000fea0003800200 */
.L_x_613:
        /* <DEDUP_REMOVED lines=11> */
[--C-:B0-2---:R-:W-:Y:S01]  /*87d0*/  FFMA.FTZ R126, R180, UR6, R149.reuse ;  /* 0x00000006b47e7c23 */ /* 0x105fe20008010095 */
[--C-:B-----5:R-:W-:Y:S02]  /*87e0*/  HADD2.F32 R124, -RZ, R139.reuse.H0_H0 ;  /* 0x2000008bff7c7230 */ /* 0x120fe40000004100 */
        /* <DEDUP_REMOVED lines=85> */
.L_x_627:
[----:B0-2---:R-:W-:Y:S01]  /*8d40*/  FFMA.FTZ R124, R180, UR6, R149 ;  /* 0x00000006b47c7c23 */ /* 0x005fe20008010095 */
[--C-:B-----5:R-:W-:Y:S01]  /*8d50*/  HADD2.F32 R125, -RZ, R139.reuse.H0_H0 ;  /* 0x2000008bff7d7230 */ /* 0x120fe20000004100 */
        /* <DEDUP_REMOVED lines=81> */
.L_x_626:
[----:B------:R-:W-:-:S04]  /*9270*/  UISETP.NE.U32.AND UP0, UPT, UR4, URZ, UPT ;  /* 0x000000ff0400728c */ /* 0x000fc8000bf05070 */
[----:B------:R-:W-:-:S09]  /*9280*/  UISETP.NE.AND.EX UP0, UPT, UR5, URZ, UPT, UP0 ;  /* 0x000000ff0500728c */ /* 0x000fd2000bf05300 */
[----:B------:R-:W-:Y:S05]  /*9290*/  BRA.U !UP0, `(.L_x_629) ;  /* 0x00000005083c7547 */ /* 0x000fea000b800000 */
[--C-:B0-2---:R-:W-:Y:S01]  /*92a0*/  FFMA.FTZ R124, R180, UR6, R149.reuse ;  /* 0x00000006b47c7c23 */ /* 0x105fe20008010095 */
        /* <DEDUP_REMOVED lines=78> */
.L_x_629:
        /* <DEDUP_REMOVED lines=32> */
[C---:B------:R-:W-:Y:S02]  /*9990*/  LOP3.LUT P5, RZ, R41.reuse, 0xff, RZ, 0xc0, !PT ;  /* 0x000000ff29ff7812 */ /* 0x040fe400078ac0ff */
        /* <DEDUP_REMOVED lines=42> */
.L_x_625:
        /* <DEDUP_REMOVED lines=8> */
[--C-:B-----5:R-:W-:Y:S01]  /*9cc0*/  HADD2.F32 R134, -RZ, R139.reuse.H0_H0 ;  /* 0x2000008bff867230 */ /* 0x120fe20000004100 */
[----:B------:R-:W-:Y:S01]  /*9cd0*/  ISETP.GE.U32.AND P5, PT, R40, RZ, PT ;  /* 0x000000ff2800720c */ /* 0x000fe20003fa6070 */
[----:B------:R-:W-:Y:S01]  /*9ce0*/  FADD.FTZ R133, R181, -R133 ;  /* 0x80000085b5857221 */ /* 0x000fe20000010000 */
[----:B------:R-:W-:Y:S02]  /*9cf0*/  HADD2.F32 R132, -RZ, R139.H1_H1 ;  /* 0x3000008bff847230 */ /* 0x000fe40000004100 */
[----:B------:R-:W-:Y:S01]  /*9d00*/  FADD.FTZ R135, R191, -R135 ;  /* 0x80000087bf877221 */ /* 0x000fe20000010000 */
[--C-:B0-2---:R-:W-:Y:S02]  /*9d10*/  HADD2.F32 R145, -RZ, R138.reuse.H0_H0 ;  /* 0x2000008aff917230 */ /* 0x105fe40000004100 */
        /* <DEDUP_REMOVED lines=58> */
.L_x_631:
[----:B0-2---:R-:W-:Y:S01]  /*a0c0*/  FFMA.FTZ R144, R180, UR6, R149 ;  /* 0x00000006b4907c23 */ /* 0x005fe20008010095 */
        /* <DEDUP_REMOVED lines=61> */
.L_x_630:
        /* <DEDUP_REMOVED lines=17> */
[----:B0-2---:R-:W-:Y:S01]  /*a5b0*/  FMUL.FTZ R144, R132, UR23 ;  /* 0x0000001784907c20 */ /* 0x005fe20008410000 */
        /* <DEDUP_REMOVED lines=43> */
.L_x_632:
[--C-:B0-2---:R-:W-:Y:S01]  /*a870*/  FFMA.FTZ R144, R180, UR6, R149.reuse ;  /* 0x00000006b4907c23 */ /* 0x105fe20008010095 */
        /* <DEDUP_REMOVED lines=52> */
.L_x_628:
        /* <DEDUP_REMOVED lines=13> */
.L_x_624:
[----:B------:R-:W-:Y:S05]  /*ac90*/  BSYNC.RECONVERGENT B0 ;  /* 0x0000000000007941 */ /* 0x000fea0003800200 */
.L_x_623:
        /* <DEDUP_REMOVED lines=11> */
[--C-:B0-23--:R-:W-:Y:S01]  /*ad50*/  FFMA.FTZ R126, R185, UR6, R149.reuse ;  /* 0x00000006b97e7c23 */ /* 0x10dfe20008010095 */
        /* <DEDUP_REMOVED lines=8> */
[----:B------:R-:W-:-:S02]  /*ade0*/  HADD2.F32 R124, -RZ, R143.H1_H1 ;  /* 0x3000008fff7c7230 */ /* 0x000fc40000004100 */
[----:B------:R-:W-:Y:S02]  /*adf0*/  HADD2.F32 R145, -RZ, R141.H1_H1 ;  /* 0x3000008dff917230 */ /* 0x000fe40000004100 */
[----:B------:R-:W-:Y:S01]  /*ae00*/  FMUL.FTZ R127, R126, UR23 ;  /* 0x000000177e7f7c20 */ /* 0x000fe20008410000 */
[----:B------:R-:W-:Y:S02]  /*ae10*/  HADD2.F32 R148, -RZ, R140.H1_H1 ;  /* 0x3000008cff947230 */ /* 0x000fe40000004100 */
[----:B------:R-:W-:Y:S02]  /*ae20*/  FFMA.FTZ R125, R125, UR24, R124 ;  /* 0x000000187d7d7c23 */ /* 0x000fe4000801007c */
[C---:B------:R-:W-:Y:S02]  /*ae30*/  FSEL R124, R127.reuse, RZ, P6 ;  /* 0x000000ff7f7c7208 */ /* 0x040fe40003000000 */
[----:B------:R-:W-:Y:S02]  /*ae40*/  ISETP.GE.U32.AND P6, PT, R42, RZ, PT ;  /* 0x000000ff2a00720c */ /* 0x000fe40003fc6070 */
[----:B------:R-:W-:-:S02]  /*ae50*/  FSEL R127, R127, RZ, P5 ;  /* 0x000000ff7f7f7208 */ /* 0x000fc40002800000 */
[----:B------:R-:W-:Y:S02]  /*ae60*/  ISETP.GE.U32.AND P5, PT, R156, RZ, PT ;  /* 0x000000ff9c00720c */ /* 0x000fe40003fa6070 */
[C---:B------:R-:W-:Y:S01]  /*ae70*/  F2FP.F16.F32.PACK_AB R135, R125.reuse, R126 ;  /* 0x0000007e7d87723e */ /* 0x040fe200000000ff */
[----:B------:R-:W-:Y:S01]  /*ae80*/  FMUL.FTZ R125, R125, UR23 ;  /* 0x000000177d7d7c20 */ /* 0x000fe20008410000 */
[----:B------:R-:W-:Y:S02]  /*ae90*/  ISETP.GE.U32.AND.EX P6, PT, R43, 0x1000000, PT, P6 ;  /* 0x010000002b00780c */ /* 0x000fe40003fc6160 */
[----:B------:R-:W-:Y:S02]  /*aea0*/  ISETP.GE.U32.AND.EX P5, PT, R157, 0x1000000, PT, P5 ;  /* 0x010000009d00780c */ /* 0x000fe40003fa6150 */
[C---:B------:R-:W-:Y:S02]  /*aeb0*/  FSEL R126, R125.reuse, RZ, P6 ;  /* 0x000000ff7d7e7208 */ /* 0x040fe40003000000 */
[----:B------:R-:W-:-:S02]  /*aec0*/  FSEL R125, R125, RZ, P5 ;  /* 0x000000ff7d7d7208 */ /* 0x000fc40002800000 */
[----:B------:R-:W-:Y:S01]  /*aed0*/  F2FP.F16.F32.PACK_AB R127, R126, R127 ;  /* 0x0000007f7e7f723e */ /* 0x000fe200000000ff */
[----:B------:R-:W-:Y:S01]  /*aee0*/  HADD2.F32 R126, -RZ, R141.H0_H0 ;  /* 0x2000008dff7e7230 */ /* 0x000fe20000004100 */
[----:B------:R-:W-:Y:S01]  /*aef0*/  F2FP.F16.F32.PACK_AB R147, R125, R124 ;  /* 0x0000007c7d93723e */ /* 0x000fe200000000ff */
[----:B------:R-:W-:Y:S01]  /*af00*/  FFMA.FTZ R124, R168, UR6, R149 ;  /* 0x00000006a87c7c23 */ /* 0x000fe20008010095 */
[----:B------:R-:W-:Y:S01]  /*af10*/  HADD2.F32 R125, -RZ, R142.H0_H0 ;  /* 0x2000008eff7d7230 */ /* 0x000fe20000004100 */
[----:B------:R-:W-:Y:S02]  /*af20*/  LOP3.LUT P6, RZ, R157, 0xff, RZ, 0xc0, !PT ;  /* 0x000000ff9dff7812 */ /* 0x000fe400078cc0ff */
[----:B------:R-:W-:Y:S01]  /*af30*/  FADD.FTZ R124, R169, -R124 ;  /* 0x8000007ca97c7221 */ /* 0x000fe20000010000 */
[----:B------:R-:W-:-:S03]  /*af40*/  LOP3.LUT P5, RZ, R43, 0xff, RZ, 0xc0, !PT ;  /* 0x000000ff2bff7812 */ /* 0x000fc600078ac0ff */
[----:B------:R-:W-:Y:S01]  /*af50*/  FFMA.FTZ R134, R124, UR24, R125 ;  /* 0x000000187c867c23 */ /* 0x000fe2000801007d */
[--C-:B------:R-:W-:Y:S01]  /*af60*/  FFMA.FTZ R124, R182, UR6, R149.reuse ;  /* 0x00000006b67c7c23 */ /* 0x100fe20008010095 */
[----:B------:R-:W-:-:S03]  /*af70*/  FFMA.FTZ R125, R24, UR6, R149 ;  /* 0x00000006187d7c23 */ /* 0x000fc60008010095 */
[----:B------:R-:W-:Y:S01]  /*af80*/  FADD.FTZ R124, R183, -R124 ;  /* 0x8000007cb77c7221 */ /* 0x000fe20000010000 */
[----:B------:R-:W-:-:S03]  /*af90*/  FADD.FTZ R125, R25, -R125 ;  /* 0x8000007d197d7221 */ /* 0x000fc60000010000 */
[----:B------:R-:W-:Y:S01]  /*afa0*/  FFMA.FTZ R124, R124, UR24, R132 ;  /* 0x000000187c7c7c23 */ /* 0x000fe20008010084 */
[----:B------:R-:W-:Y:S01]  /*afb0*/  FFMA.FTZ R125, R125, UR24, R126 ;  /* 0x000000187d7d7c23 */ /* 0x000fe2000801007e */
[----:B------:R-:W-:Y:S02]  /*afc0*/  FMUL.FTZ R126, R134, UR23 ;  /* 0x00000017867e7c20 */ /* 0x000fe40008410000 */
[C---:B------:R-:W-:Y:S01]  /*afd0*/  FMUL.FTZ R133, R124.reuse, UR23 ;  /* 0x000000177c857c20 */ /* 0x040fe20008410000 */
[----:B------:R-:W-:Y:S01]  /*afe0*/  F2FP.F16.F32.PACK_AB R134, R124, R134 ;  /* 0x000000867c86723e */ /* 0x000fe200000000ff */
[----:B------:R-:W-:Y:S01]  /*aff0*/  FFMA.FTZ R124, R166, UR6, R149 ;  /* 0x00000006a67c7c23 */ /* 0x000fe20008010095 */
[C---:B------:R-:W-:Y:S02]  /*b000*/  FSEL R132, R126.reuse, RZ, P6 ;  /* 0x000000ff7e847208 */ /* 0x040fe40003000000 */
[----:B------:R-:W-:Y:S01]  /*b010*/  FSEL R126, R126, RZ, P5 ;  /* 0x000000ff7e7e7208 */ /* 0x000fe20002800000 */
[----:B------:R-:W-:Y:S01]  /*b020*/  FADD.FTZ R124, R167, -R124 ;  /* 0x8000007ca77c7221 */ /* 0x000fe20000010000 */
[----:B------:R-:W-:-:S02]  /*b030*/  LOP3.LUT P5, RZ, R43, 0xff00, RZ, 0xc0, !PT ;  /* 0x0000ff002bff7812 */ /* 0x000fc400078ac0ff */
[----:B------:R-:W-:Y:S01]  /*b040*/  LOP3.LUT P6, RZ, R157, 0xff00, RZ, 0xc0, !PT ;  /* 0x0000ff009dff7812 */ /* 0x000fe200078cc0ff */
[----:B------:R-:W-:Y:S01]  /*b050*/  FFMA.FTZ R124, R124, UR24, R145 ;  /* 0x000000187c7c7c23 */ /* 0x000fe20008010091 */
[C---:B------:R-:W-:Y:S01]  /*b060*/  FSEL R144, R133.reuse, RZ, P5 ;  /* 0x000000ff85907208 */ /* 0x040fe20002800000 */
[----:B------:R-:W-:Y:S01]  /*b070*/  HADD2.F32 R145, -RZ, R140.H0_H0 ;  /* 0x2000008cff917230 */ /* 0x000fe20000004100 */
[----:B------:R-:W-:Y:S02]  /*b080*/  FSEL R133, R133, RZ, P6 ;  /* 0x000000ff85857208 */ /* 0x000fe40003000000 */
[----:B------:R-:W-:Y:S01]  /*b090*/  F2FP.F16.F32.PACK_AB R126, R144, R126 ;  /* 0x0000007e907e723e */ /* 0x000fe200000000ff */
[----:B------:R-:W-:Y:S01]  /*b0a0*/  FMUL.FTZ R144, R125, UR23 ;  /* 0x000000177d907c20 */ /* 0x000fe20008410000 */
[----:B------:R-:W-:Y:S02]  /*b0b0*/  F2FP.F16.F32.PACK_AB R146, R133, R132 ;  /* 0x000000848592723e */ /* 0x000fe400000000ff */
[C---:B------:R-:W-:Y:S01]  /*b0c0*/  F2FP.F16.F32.PACK_AB R133, R124.reuse, R125 ;  /* 0x0000007d7c85723e */ /* 0x040fe200000000ff */
[----:B------:R-:W-:Y:S01]  /*b0d0*/  FMUL.FTZ R124, R124, UR23 ;  /* 0x000000177c7c7c20 */ /* 0x000fe20008410000 */
[----:B------:R-:W-:-:S02]  /*b0e0*/  LOP3.LUT P5, RZ, R42, 0xff0000, RZ, 0xc0, !PT ;  /* 0x00ff00002aff7812 */ /* 0x000fc400078ac0ff */
[----:B------:R-:W-:Y:S02]  /*b0f0*/  LOP3.LUT P6, RZ, R42, 0xff000000, RZ, 0xc0, !PT ;  /* 0xff0000002aff7812 */ /* 0x000fe400078cc0ff */
[----:B------:R-:W-:Y:S02]  /*b100*/  FSEL R125, R144, RZ, P5 ;  /* 0x000000ff907d7208 */ /* 0x000fe40002800000 */
[----:B------:R-:W-:Y:S02]  /*b110*/  FSEL R132, R124, RZ, P6 ;  /* 0x000000ff7c847208 */ /* 0x000fe40003000000 */
[----:B------:R-:W-:Y:S02]  /*b120*/  LOP3.LUT P5, RZ, R156, 0xff0000, RZ, 0xc0, !PT ;  /* 0x00ff00009cff7812 */ /* 0x000fe400078ac0ff */
[----:B------:R-:W-:Y:S01]  /*b130*/  F2FP.F16.F32.PACK_AB R125, R132, R125 ;  /* 0x0000007d847d723e */ /* 0x000fe200000000ff */
[----:B------:R-:W-:Y:S01]  /*b140*/  FFMA.FTZ R132, R3, UR6, R149 ;  /* 0x0000000603847c23 */ /* 0x000fe20008010095 */
[----:B------:R-:W-:-:S02]  /*b150*/  LOP3.LUT P6, RZ, R156, 0xff000000, RZ, 0xc0, !PT ;  /* 0xff0000009cff7812 */ /* 0x000fc400078cc0ff */
[----:B------:R-:W-:Y:S01]  /*b160*/  FSEL R144, R144, RZ, P5 ;  /* 0x000000ff90907208 */ /* 0x000fe20002800000 */
[----:B------:R-:W-:Y:S01]  /*b170*/  FADD.FTZ R132, R2, -R132 ;  /* 0x8000008402847221 */ /* 0x000fe20000010000 */
[----:B------:R-:W-:Y:S02]  /*b180*/  FSEL R124, R124, RZ, P6 ;  /* 0x000000ff7c7c7208 */ /* 0x000fe40003000000 */
[----:B------:R-:W-:Y:S01]  /*b190*/  LOP3.LUT P5, RZ, R156, 0xff00, RZ, 0xc0, !PT ;  /* 0x0000ff009cff7812 */ /* 0x000fe200078ac0ff */
[----:B------:R-:W-:Y:S01]  /*b1a0*/  FFMA.FTZ R132, R132, UR24, R145 ;  /* 0x0000001884847c23 */ /* 0x000fe20008010091 */
[----:B------:R-:W-:Y:S01]  /*b1b0*/  FFMA.FTZ R145, R22, UR6, R149 ;  /* 0x0000000616917c23 */ /* 0x000fe20008010095 */
[----:B------:R-:W-:Y:S02]  /*b1c0*/  LOP3.LUT P6, RZ, R42, 0xff00, RZ, 0xc0, !PT ;  /* 0x0000ff002aff7812 */ /* 0x000fe400078cc0ff */
[----:B------:R-:W-:Y:S01]  /*b1d0*/  FMUL.FTZ R149, R132, UR23 ;  /* 0x0000001784957c20 */ /* 0x000fe20008410000 */
[----:B------:R-:W-:-:S04]  /*b1e0*/  FADD.FTZ R145, R23, -R145 ;  /* 0x8000009117917221 */ /* 0x000fc80000010000 */
[----:B------:R-:W-:Y:S01]  /*b1f0*/  FFMA.FTZ R148, R145, UR24, R148 ;  /* 0x0000001891947c23 */ /* 0x000fe20008010094 */
[----:B------:R-:W-:-:S03]  /*b200*/  F2FP.F16.F32.PACK_AB R145, R124, R144 ;  /* 0x000000907c91723e */ /* 0x000fc600000000ff */
        /* <DEDUP_REMOVED lines=11> */
.L_x_637:
[----:B0-23--:R-:W-:Y:S01]  /*b2c0*/  FFMA.FTZ R124, R185, UR6, R149 ;  /* 0x00000006b97c7c23 */ /* 0x00dfe20008010095 */
[--C-:B------:R-:W-:Y:S01]  /*b2d0*/  HADD2.F32 R125, -RZ, R143.reuse.H0_H0 ;  /* 0x2000008fff7d7230 */ /* 0x100fe20000004100 */
[----:B------:R-:W-:Y:S01]  /*b2e0*/  LOP3.LUT P6, RZ, R157, 0xff0000, RZ, 0xc0, !PT ;  /* 0x00ff00009dff7812 */ /* 0x000fe200078cc0ff */
[----:B------:R-:W-:Y:S02]  /*b2f0*/  HADD2.F32 R126, -RZ, R143.H1_H1 ;  /* 0x3000008fff7e7230 */ /* 0x000fe40000004100 */
[----:B------:R-:W-:Y:S01]  /*b300*/  FADD.FTZ R124, R184, -R124 ;  /* 0x8000007cb87c7221 */ /* 0x000fe20000010000 */
[----:B------:R-:W-:Y:S01]  /*b310*/  LOP3.LUT P5, RZ, R43, 0xff0000, RZ, 0xc0, !PT ;  /* 0x00ff00002bff7812 */ /* 0x000fe200078ac0ff */
[----:B------:R-:W-:Y:S02]  /*b320*/  HADD2.F32 R148, -RZ, R140.H1_H1 ;  /* 0x3000008cff947230 */ /* 0x000fe40000004100 */
        /* <DEDUP_REMOVED lines=62> */
[----:B------:R-:W-:-:S04]  /*b710*/  FFMA.FTZ R144, R22, UR6, R149 ;  /* 0x0000000616907c23 */ /* 0x000fc80008010095 */
[----:B------:R-:W-:-:S04]  /*b720*/  FADD.FTZ R144, R23, -R144 ;  /* 0x8000009017907221 */ /* 0x000fc80000010000 */
        /* <DEDUP_REMOVED lines=12> */
.L_x_636:
[----:B------:R-:W-:-:S04]  /*b7f0*/  UISETP.NE.U32.AND UP0, UPT, UR4, URZ, UPT ;  /* 0x000000ff0400728c */ /* 0x000fc8000bf05070 */
[----:B------:R-:W-:-:S09]  /*b800*/  UISETP.NE.AND.EX UP0, UPT, UR5, URZ, UPT, UP0 ;  /* 0x000000ff0500728c */ /* 0x000fd2000bf05300 */
[----:B------:R-:W-:Y:S05]  /*b810*/  BRA.U !UP0, `(.L_x_639) ;  /* 0x00000005083c7547 */ /* 0x000fea000b800000 */
[--C-:B0-23--:R-:W-:Y:S01]  /*b820*/  FFMA.FTZ R126, R192, UR6, R149.reuse ;  /* 0x00000006c07e7c23 */ /* 0x10dfe20008010095 */
[----:B------:R-:W-:Y:S01]  /*b830*/  FFMA.FTZ R125, R185, UR6, R149 ;  /* 0x00000006b97d7c23 */ /* 0x000fe20008010095 */
[----:B------:R-:W-:Y:S02]  /*b840*/  ISETP.GE.U32.AND P5, PT, R156, RZ, PT ;  /* 0x000000ff9c00720c */ /* 0x000fe40003fa6070 */
        /* <DEDUP_REMOVED lines=8> */
[----:B------:R-:W-:Y:S01]  /*b8d0*/  F2FP.F16.F32.PACK_AB R135, R126, R125 ;  /* 0x0000007d7e87723e */ /* 0x000fe200000000ff */
[----:B------:R-:W-:Y:S01]  /*b8e0*/  FMUL.FTZ R125, R125, UR23 ;  /* 0x000000177d7d7c20 */ /* 0x000fe20008410000 */
[----:B------:R-:W-:Y:S02]  /*b8f0*/  FSEL R124, R127, RZ, P5 ;  /* 0x000000ff7f7c7208 */ /* 0x000fe40002800000 */
        /* <DEDUP_REMOVED lines=65> */
.L_x_639:
[--C-:B0-23--:R-:W-:Y:S01]  /*bd10*/  FFMA.FTZ R124, R185, UR6, R149.reuse ;  /* 0x00000006b97c7c23 */ /* 0x10dfe20008010095 */
        /* <DEDUP_REMOVED lines=74> */
.L_x_635:
        /* <DEDUP_REMOVED lines=13> */
[--C-:B0-23--:R-:W-:Y:S02]  /*c290*/  HADD2.F32 R145, -RZ, R142.reuse.H0_H0 ;  /* 0x2000008eff917230 */ /* 0x10dfe40000004100 */
[----:B------:R-:W-:Y:S01]  /*c2a0*/  FFMA.FTZ R144, R133, UR24, R134 ;  /* 0x0000001885907c23 */ /* 0x000fe20008010086 */
[--C-:B------:R-:W-:Y:S01]  /*c2b0*/  FFMA.FTZ R133, R182, UR6, R149.reuse ;  /* 0x00000006b6857c23 */ /* 0x100fe20008010095 */
[----:B------:R-:W-:Y:S01]  /*c2c0*/  FFMA.FTZ R135, R135, UR24, R132 ;  /* 0x0000001887877c23 */ /* 0x000fe20008010084 */
[----:B------:R-:W-:Y:S01]  /*c2d0*/  FFMA.FTZ R134, R168, UR6, R149 ;  /* 0x00000006a8867c23 */ /* 0x000fe20008010095 */
[----:B------:R-:W-:-:S02]  /*c2e0*/  HADD2.F32 R132, -RZ, R142.H1_H1 ;  /* 0x3000008eff847230 */ /* 0x000fc40000004100 */
[----:B------:R-:W-:Y:S01]  /*c2f0*/  FADD.FTZ R133, R183, -R133 ;  /* 0x80000085b7857221 */ /* 0x000fe20000010000 */
[----:B------:R-:W-:Y:S01]  /*c300*/  ISETP.GE.U32.AND.EX P5, PT, R157, 0x1000000, PT, P5 ;  /* 0x010000009d00780c */ /* 0x000fe20003fa6150 */
[----:B------:R-:W-:Y:S01]  /*c310*/  FADD.FTZ R134, R169, -R134 ;  /* 0x80000086a9867221 */ /* 0x000fe20000010000 */
[----:B------:R-:W-:Y:S01]  /*c320*/  LOP3.LUT P6, RZ, R157, 0xff0000, RZ, 0xc0, !PT ;  /* 0x00ff00009dff7812 */ /* 0x000fe200078cc0ff */
[----:B------:R-:W-:Y:S01]  /*c330*/  FFMA.FTZ R133, R133, UR24, R132 ;  /* 0x0000001885857c23 */ /* 0x000fe20008010084 */
[C---:B------:R-:W-:Y:S01]  /*c340*/  FMUL.FTZ R132, R135.reuse, UR23 ;  /* 0x0000001787847c20 */ /* 0x040fe20008410000 */
[----:B------:R-:W-:Y:S01]  /*c350*/  FFMA.FTZ R134, R134, UR24, R145 ;  /* 0x0000001886867c23 */ /* 0x000fe20008010091 */
[----:B------:R-:W-:Y:S01]  /*c360*/  F2FP.F16.F32.PACK_AB R135, R135, R144 ;  /* 0x000000908787723e */ /* 0x000fe200000000ff */
[----:B------:R-:W-:Y:S01]  /*c370*/  FMUL.FTZ R144, R144, UR23 ;  /* 0x0000001790907c20 */ /* 0x000fe20008410000 */
[----:B------:R-:W-:Y:S01]  /*c380*/  HADD2.F32 R148, -RZ, R140.H1_H1 ;  /* 0x3000008cff947230 */ /* 0x000fe20000004100 */
        /* <DEDUP_REMOVED lines=23> */
[----:B------:R-:W-:Y:S01]  /*c500*/  LOP3.LUT P5, RZ, R156, 0xff, RZ, 0xc0, !PT ;  /* 0x000000ff9cff7812 */ /* 0x000fe200078ac0ff */
[C---:B------:R-:W-:Y:S01]  /*c510*/  FMUL.FTZ R144, R133.reuse, UR23 ;  /* 0x0000001785907c20 */ /* 0x040fe20008410000 */
[----:B------:R-:W-:Y:S01]  /*c520*/  F2FP.F16.F32.PACK_AB R133, R133, R132 ;  /* 0x000000848585723e */ /* 0x000fe200000000ff */
[----:B------:R-:W-:-:S03]  /*c530*/  FFMA.FTZ R132, R3, UR6, R149 ;  /* 0x0000000603847c23 */ /* 0x000fc60008010095 */
[----:B------:R-:W-:Y:S01]  /*c540*/  FSEL R144, R144, RZ, P6 ;  /* 0x000000ff90907208 */ /* 0x000fe20003000000 */
[----:B------:R-:W-:Y:S01]  /*c550*/  FADD.FTZ R132, R2, -R132 ;  /* 0x8000008402847221 */ /* 0x000fe20000010000 */
[----:B------:R-:W-:Y:S02]  /*c560*/  LOP3.LUT P6, RZ, R156, 0xff00, RZ, 0xc0, !PT ;  /* 0x0000ff009cff7812 */ /* 0x000fe400078cc0ff */
[----:B------:R-:W-:Y:S01]  /*c570*/  F2FP.F16.F32.PACK_AB R145, R144, R145 ;  /* 0x000000919091723e */ /* 0x000fe200000000ff */
[----:B------:R-:W-:-:S05]  /*c580*/  HADD2.F32 R144, -RZ, R140.H0_H0 ;  /* 0x2000008cff907230 */ /* 0x000fca0000004100 */
[----:B------:R-:W-:Y:S01]  /*c590*/  FFMA.FTZ R132, R132, UR24, R144 ;  /* 0x0000001884847c23 */ /* 0x000fe20008010090 */
[----:B------:R-:W-:-:S03]  /*c5a0*/  FFMA.FTZ R144, R22, UR6, R149 ;  /* 0x0000000616907c23 */ /* 0x000fc60008010095 */
        /* <DEDUP_REMOVED lines=9> */
.L_x_641:
[----:B0-23--:R-:W-:Y:S01]  /*c640*/  FFMA.FTZ R144, R185, UR6, R149 ;  /* 0x00000006b9907c23 */ /* 0x00dfe20008010095 */
        /* <DEDUP_REMOVED lines=8> */
[----:B------:R-:W-:-:S03]  /*c6d0*/  FFMA.FTZ R145, R192, UR6, R149 ;  /* 0x00000006c0917c23 */ /* 0x000fc60008010095 */
        /* <DEDUP_REMOVED lines=52> */
.L_x_640:
        /* <DEDUP_REMOVED lines=12> */
[----:B0-23--:R-:W-:Y:S01]  /*cae0*/  FMUL.FTZ R144, R132, UR24 ;  /* 0x0000001884907c20 */ /* 0x00dfe20008410000 */
[----:B------:R-:W-:Y:S01]  /*caf0*/  FADD.FTZ R133, R183, -R133 ;  /* 0x80000085b7857221 */ /* 0x000fe20000010000 */
[----:B------:R-:W-:Y:S01]  /*cb00*/  ISETP.GE.U32.AND.EX P5, PT, R157, 0x1000000, PT, P5 ;  /* 0x010000009d00780c */ /* 0x000fe20003fa6150 */
[----:B------:R-:W-:Y:S01]  /*cb10*/  FMUL.FTZ R132, R135, UR23 ;  /* 0x0000001787847c20 */ /* 0x000fe20008410000 */
[----:B------:R-:W-:Y:S01]  /*cb20*/  FMUL.FTZ R134, R134, UR24 ;  /* 0x0000001886867c20 */ /* 0x000fe20008410000 */
[----:B------:R-:W-:Y:S01]  /*cb30*/  FMUL.FTZ R133, R133, UR24 ;  /* 0x0000001885857c20 */ /* 0x000fe20008410000 */
[----:B------:R-:W-:Y:S01]  /*cb40*/  F2FP.F16.F32.PACK_AB R135, R135, R144 ;  /* 0x000000908787723e */ /* 0x000fe200000000ff */
[----:B------:R-:W-:Y:S01]  /*cb50*/  FMUL.FTZ R144, R144, UR23 ;  /* 0x0000001790907c20 */ /* 0x000fe20008410000 */
[----:B------:R-:W-:-:S02]  /*cb60*/  LOP3.LUT P6, RZ, R157, 0xff0000, RZ, 0xc0, !PT ;  /* 0x00ff00009dff7812 */ /* 0x000fc400078cc0ff */
[----:B------:R-:W-:Y:S01]  /*cb70*/  FSEL R147, R132, RZ, P5 ;  /* 0x000000ff84937208 */ /* 0x000fe20002800000 */
[----:B------:R-:W-:Y:S01]  /*cb80*/  FMUL.FTZ R132, R134, UR23 ;  /* 0x0000001786847c20 */ /* 0x000fe20008410000 */
[C---:B------:R-:W-:Y:S01]  /*cb90*/  F2FP.F16.F32.PACK_AB R134, R133.reuse, R134 ;  /* 0x000000868586723e */ /* 0x040fe200000000ff */
[----:B------:R-:W-:Y:S01]  /*cba0*/  FMUL.FTZ R133, R133, UR23 ;  /* 0x0000001785857c20 */ /* 0x000fe20008410000 */
[----:B------:R-:W-:Y:S02]  /*cbb0*/  FSEL R144, R144, RZ, P6 ;  /* 0x000000ff90907208 */ /* 0x000fe40003000000 */
[C---:B------:R-:W-:Y:S02]  /*cbc0*/  LOP3.LUT P5, RZ, R157.reuse, 0xff, RZ, 0xc0, !PT ;  /* 0x000000ff9dff7812 */ /* 0x040fe400078ac0ff */
[----:B------:R-:W-:Y:S02]  /*cbd0*/  LOP3.LUT P6, RZ, R157, 0xff00, RZ, 0xc0, !PT ;  /* 0x0000ff009dff7812 */ /* 0x000fe400078cc0ff */
[----:B------:R-:W-:-:S02]  /*cbe0*/  FSEL R132, R132, RZ, P5 ;  /* 0x000000ff84847208 */ /* 0x000fc40002800000 */
[----:B------:R-:W-:Y:S02]  /*cbf0*/  FSEL R133, R133, RZ, P6 ;  /* 0x000000ff85857208 */ /* 0x000fe40003000000 */
[----:B------:R-:W-:Y:S02]  /*cc00*/  F2FP.F16.F32.PACK_AB R147, R147, R144 ;  /* 0x000000909393723e */ /* 0x000fe400000000ff */
[----:B------:R-:W-:Y:S01]  /*cc10*/  F2FP.F16.F32.PACK_AB R146, R133, R132 ;  /* 0x000000848592723e */ /* 0x000fe200000000ff */
[--C-:B------:R-:W-:Y:S01]  /*cc20*/  FFMA.FTZ R132, R24, UR6, R149.reuse ;  /* 0x0000000618847c23 */ /* 0x100fe20008010095 */
[----:B------:R-:W-:Y:S01]  /*cc30*/  FFMA.FTZ R133, R166, UR6, R149 ;  /* 0x00000006a6857c23 */ /* 0x000fe20008010095 */
[C---:B------:R-:W-:Y:S02]  /*cc40*/  LOP3.LUT P5, RZ, R156.reuse, 0xff0000, RZ, 0xc0, !PT ;  /* 0x00ff00009cff7812 */ /* 0x040fe400078ac0ff */
[----:B------:R-:W-:Y:S01]  /*cc50*/  FADD.FTZ R132, R25, -R132 ;  /* 0x8000008419847221 */ /* 0x000fe20000010000 */
[----:B------:R-:W-:Y:S01]  /*cc60*/  FADD.FTZ R133, R167, -R133 ;  /* 0x80000085a7857221 */ /* 0x000fe20000010000 */
[----:B------:R-:W-:-:S02]  /*cc70*/  LOP3.LUT P6, RZ, R156, 0xff000000, RZ, 0xc0, !PT ;  /* 0xff0000009cff7812 */ /* 0x000fc400078cc0ff */
        /* <DEDUP_REMOVED lines=23> */
.L_x_642:
[--C-:B0-23--:R-:W-:Y:S01]  /*cdf0*/  FFMA.FTZ R144, R185, UR6, R149.reuse ;  /* 0x00000006b9907c23 */ /* 0x10dfe20008010095 */
[----:B------:R-:W-:Y:S01]  /*ce00*/  FFMA.FTZ R145, R192, UR6, R149 ;  /* 0x00000006c0917c23 */ /* 0x000fe20008010095 */
[----:B------:R-:W-:Y:S02]  /*ce10*/  ISETP.GE.U32.AND P5, PT, R156, RZ, PT ;  /* 0x000000ff9c00720c */ /* 0x000fe40003fa6070 */
        /* <DEDUP_REMOVED lines=49> */
[----:B------:R-:W-:-:S07]  /*d130*/  F2FP.F16.F32.PACK_AB R144, R144, R149 ;  /* 0x000000959090723e */ /* 0x000fce00000000ff */
.L_x_638:
        /* <DEDUP_REMOVED lines=12> */
.L_x_634:
[----:B------:R-:W-:Y:S05]  /*d200*/  BSYNC.RECONVERGENT B0 ;  /* 0x0000000000007941 */ /* 0x000fea0003800200 */
.L_x_633:
[----:B------:R-:W-:Y:S01]  /*d210*/  UPLOP3.LUT UP1, UPT, UPT, UPT, UP1, 0x40, 0x4 ;  /* 0x000000000004789c */ /* 0x000fe20003f2e810 */
[----:B------:R-:W-:Y:S10]  /*d220*/  BRA.U !UP3, `(.L_x_643) ;  /* 0xffffff390bdc7547 */ /* 0x000ff4000b83ffff */
.L_x_592:
[----:B------:R-:W0:Y:S01]  /*d230*/  S2UR UR4, SR_CTAID.X ;  /* 0x00000000000479c3 */ /* 0x000e220000002500 */
[----:B------:R-:W-:Y:S01]  /*d240*/  BSSY.RECONVERGENT B0, `(.L_x_644) ;  /* 0x000001e000007945 */ /* 0x000fe20003800200 */
[----:B0-----:R-:W-:-:S06]  /*d250*/  UIMAD UR4, UR4, UR8, URZ ;  /* 0x00000008040472a4 */ /* 0x001fcc000f8e02ff */
[----:B------:R-:W-:-:S04]  /*d260*/  MOV R11, UR4 ;  /* 0x00000004000b7c02 */ /* 0x000fc80008000f00 */
[----:B------:R-:W-:Y:S01]  /*d270*/  LEA.HI R11, R11, R152, RZ, 0x1d ;  /* 0x000000980b0b7211 */ /* 0x000fe200078fe8ff */
[----:B------:R-:W-:Y:S06]  /*d280*/  @!P1 BRA `(.L_x_645) ;  /* 0x0000000000649947 */ /* 0x000fec0003800000 */
[----:B------:R-:W2:Y:S01]  /*d290*/  LDL.LU R148, [R1+0x70] ;  /* 0x0000700001947983 */ /* 0x000ea20000300800 */
[----:B------:R-:W0:Y:S03]  /*d2a0*/  LDC.64 R2, c[0x0][0x440] ;  /* 0x00011000ff027b82 */ /* 0x000e260000000a00 */
[----:B------:R-:W2:Y:S04]  /*d2b0*/  LDL.LU R149, [R1+0x74] ;  /* 0x0000740001957983 */ /* 0x000ea80000300800 */
[----:B------:R-:W2:Y:S01]  /*d2c0*/  LDL.LU R150, [R1+0x78] ;  /* 0x0000780001967983 */ /* 0x000ea20000300800 */
[----:B------:R-:W1:Y:S03]  /*d2d0*/  LDC.64 R4, c[0x0][0x448] ;  /* 0x00011200ff047b82 */ /* 0x000e660000000a00 */
[----:B------:R-:W2:Y:S04]  /*d2e0*/  LDL.LU R151, [R1+0x7c] ;  /* 0x00007c0001977983 */ /* 0x000ea80000300800 */
[----:B--234-:R-:W2:Y:S01]  /*d2f0*/  LDL.LU R144, [R1+0x60] ;  /* 0x0000600001907983 */ /* 0x01cea20000300800 */
[----:B------:R-:W3:Y:S03]  /*d300*/  LDC.64 R6, c[0x0][0x450] ;  /* 0x00011400ff067b82 */ /* 0x000ee60000000a00 */
[----:B------:R-:W2:Y:S04]  /*d310*/  LDL.LU R145, [R1+0x64] ;  /* 0x0000640001917983 */ /* 0x000ea80000300800 */
[----:B------:R-:W2:Y:S01]  /*d320*/  LDL.LU R146, [R1+0x68] ;  /* 0x0000680001927983 */ /* 0x000ea20000300800 */
[----:B------:R-:W4:Y:S03]  /*d330*/  LDC.64 R8, c[0x0][0x458] ;  /* 0x00011600ff087b82 */ /* 0x000f260000000a00 */
[----:B------:R-:W2:Y:S01]  /*d340*/  LDL.LU R147, [R1+0x6c] ;  /* 0x00006c0001937983 */ /* 0x000ea20000300800 */
[----:B0-----:R-:W-:-:S04]  /*d350*/  IMAD.WIDE.U32 R2, R11, 0x20, R2 ;  /* 0x000000200b027825 */ /* 0x001fc800078e0002 */
[C---:B-1----:R-:W-:Y:S01]  /*d360*/  IMAD.WIDE.U32 R4, R11.reuse, 0x20, R4 ;  /* 0x000000200b047825 */ /* 0x042fe200078e0004 */
[----:B------:R0:W-:Y:S04]  /*d370*/  STG.E.128 desc[UR10][R2.64], R248 ;  /* 0x000000f802007986 */ /* 0x0001e8000c101d0a */
[----:B------:R0:W-:Y:S01]  /*d380*/  STG.E.128 desc[UR10][R2.64+0x10], R244 ;  /* 0x000010f402007986 */ /* 0x0001e2000c101d0a */
[----:B---3--:R-:W-:-:S04]  /*d390*/  IMAD.WIDE.U32 R6, R11, 0x20, R6 ;  /* 0x000000200b067825 */ /* 0x008fc800078e0006 */
[C---:B----4-:R-:W-:Y:S01]  /*d3a0*/  IMAD.WIDE.U32 R8, R11.reuse, 0x20, R8 ;  /* 0x000000200b087825 */ /* 0x050fe200078e0008 */
[----:B------:R-:W-:Y:S01]  /*d3b0*/  IADD3 R11, PT, PT, R11, 0x100, RZ ;  /* 0x000001000b0b7810 */ /* 0x000fe20007ffe0ff */
[----:B------:R0:W-:Y:S04]  /*d3c0*/  STG.E.128 desc[UR10][R4.64], R148 ;  /* 0x0000009404007986 */ /* 0x0001e8000c101d0a */
[----:B--2---:R0:W-:Y:S04]  /*d3d0*/  STG.E.128 desc[UR10][R4.64+0x10], R144 ;  /* 0x0000109004007986 */ /* 0x0041e8000c101d0a */
[----:B------:R0:W-:Y:S04]  /*d3e0*/  STG.E.128 desc[UR10][R6.64], R100 ;  /* 0x0000006406007986 */ /* 0x0001e8000c101d0a */
[----:B------:R0:W-:Y:S04]  /*d3f0*/  STG.E.128 desc[UR10][R6.64+0x10], R104 ;  /* 0x0000106806007986 */ /* 0x0001e8000c101d0a */
[----:B------:R0:W-:Y:S04]  /*d400*/  STG.E.128 desc[UR10][R8.64], R212 ;  /* 0x000000d408007986 */ /* 0x0001e8000c101d0a */
[----:B------:R0:W-:Y:S02]  /*d410*/  STG.E.128 desc[UR10][R8.64+0x10], R208 ;  /* 0x000010d008007986 */ /* 0x0001e4000c101d0a */
.L_x_645:
[----:B------:R-:W-:Y:S05]  /*d420*/  BSYNC.RECONVERGENT B0 ;  /* 0x0000000000007941 */ /* 0x000fea0003800200 */
.L_x_644:
[----:B------:R-:W-:Y:S04]  /*d430*/  BSSY.RECONVERGENT B0, `(.L_x_646) ;  /* 0x000001b000007945 */ /* 0x000fe80003800200 */
[----:B------:R-:W-:Y:S05]  /*d440*/  @!P2 BRA `(.L_x_647) ;  /* 0x000000000064a947 */ /* 0x000fea0003800000 */
[----:B------:R-:W2:Y:S01]  /*d450*/  LDL.LU R16, [R1+0x50] ;  /* 0x0000500001107983 */ /* 0x000ea20000300800 */
[----:B0-----:R-:W0:Y:S03]  /*d460*/  LDC.64 R2, c[0x0][0x440] ;  /* 0x00011000ff027b82 */ /* 0x001e260000000a00 */
[----:B------:R-:W2:Y:S04]  /*d470*/  LDL.LU R17, [R1+0x54] ;  /* 0x0000540001117983 */ /* 0x000ea80000300800 */
[----:B------:R-:W2:Y:S01]  /*d480*/  LDL.LU R18, [R1+0x58] ;  /* 0x0000580001127983 */ /* 0x000ea20000300800 */
[----:B------:R-:W1:Y:S03]  /*d490*/  LDC.64 R4, c[0x0][0x448] ;  /* 0x00011200ff047b82 */ /* 0x000e660000000a00 */
[----:B------:R-:W2:Y:S04]  /*d4a0*/  LDL.LU R19, [R1+0x5c] ;  /* 0x00005c0001137983 */ /* 0x000ea80000300800 */
[----:B------:R-:W3:Y:S01]  /*d4b0*/  LDL.LU R12, [R1+0x40] ;  /* 0x00004000010c7983 */ /* 0x000ee20000300800 */
[----:B------:R-:W4:Y:S03]  /*d4c0*/  LDC.64 R6, c[0x0][0x450] ;  /* 0x00011400ff067b82 */ /* 0x000f260000000a00 */
[----:B------:R-:W3:Y:S04]  /*d4d0*/  LDL.LU R13, [R1+0x44] ;  /* 0x00004400010d7983 */ /* 0x000ee80000300800 */
[----:B------:R-:W3:Y:S01]  /*d4e0*/  LDL.LU R14, [R1+0x48] ;  /* 0x00004800010e7983 */ /* 0x000ee20000300800 */
[----:B------:R-:W4:Y:S03]  /*d4f0*/  LDC.64 R8, c[0x0][0x458] ;  /* 0x00011600ff087b82 */ /* 0x000f260000000a00 */
[----:B------:R-:W3:Y:S01]  /*d500*/  LDL.LU R15, [R1+0x4c] ;  /* 0x00004c00010f7983 */ /* 0x000ee20000300800 */
[----:B0-----:R-:W-:-:S04]  /*d510*/  IMAD.WIDE.U32 R2, R11, 0x20, R2 ;  /* 0x000000200b027825 */ /* 0x001fc800078e0002 */
[C---:B-1----:R-:W-:Y:S01]  /*d520*/  IMAD.WIDE.U32 R4, R11.reuse, 0x20, R4 ;  /* 0x000000200b047825 */ /* 0x042fe200078e0004 */
[----:B------:R0:W-:Y:S04]  /*d530*/  STG.E.128 desc[UR10][R2.64], R240 ;  /* 0x000000f002007986 */ /* 0x0001e8000c101d0a */
[----:B------:R0:W-:Y:S01]  /*d540*/  STG.E.128 desc[UR10][R2.64+0x10], R236 ;  /* 0x000010ec02007986 */ /* 0x0001e2000c101d0a */
[----:B----4-:R-:W-:-:S04]  /*d550*/  IMAD.WIDE.U32 R6, R11, 0x20, R6 ;  /* 0x000000200b067825 */ /* 0x010fc800078e0006 */
[C---:B------:R-:W-:Y:S01]  /*d560*/  IMAD.WIDE.U32 R8, R11.reuse, 0x20, R8 ;  /* 0x000000200b087825 */ /* 0x040fe200078e0008 */
[----:B------:R-:W-:Y:S01]  /*d570*/  IADD3 R11, PT, PT, R11, 0x100, RZ ;  /* 0x000001000b0b7810 */ /* 0x000fe20007ffe0ff */
[----:B--2---:R0:W-:Y:S04]  /*d580*/  STG.E.128 desc[UR10][R4.64], R16 ;  /* 0x0000001004007986 */ /* 0x0041e8000c101d0a */
[----:B---3--:R0:W-:Y:S04]  /*d590*/  STG.E.128 desc[UR10][R4.64+0x10], R12 ;  /* 0x0000100c04007986 */ /* 0x0081e8000c101d0a */
[----:B------:R0:W-:Y:S04]  /*d5a0*/  STG.E.128 desc[UR10][R6.64], R44 ;  /* 0x0000002c06007986 */ /* 0x0001e8000c101d0a */
[----:B------:R0:W-:Y:S04]  /*d5b0*/  STG.E.128 desc[UR10][R6.64+0x10], R84 ;  /* 0x0000105406007986 */ /* 0x0001e8000c101d0a */
[----:B------:R0:W-:Y:S04]  /*d5c0*/  STG.E.128 desc[UR10][R8.64], R204 ;  /* 0x000000cc08007986 */ /* 0x0001e8000c101d0a */
[----:B------:R0:W-:Y:S02]  /*d5d0*/  STG.E.128 desc[UR10][R8.64+0x10], R200 ;  /* 0x000010c808007986 */ /* 0x0001e4000c101d0a */
.L_x_647:
[----:B------:R-:W-:Y:S05]  /*d5e0*/  BSYNC.RECONVERGENT B0 ;  /* 0x0000000000007941 */ /* 0x000fea0003800200 */
.L_x_646:
[----:B------:R-:W-:Y:S04]  /*d5f0*/  BSSY.RECONVERGENT B0, `(.L_x_648) ;  /* 0x000001b000007945 */ /* 0x000fe80003800200 */
[----:B------:R-:W-:Y:S05]  /*d600*/  @!P3 BRA `(.L_x_649) ;  /* 0x000000000064b947 */ /* 0x000fea0003800000 */
[----:B0-----:R-:W2:Y:S01]  /*d610*/  LDL.LU R16, [R1+0x30] ;  /* 0x0000300001107983 */ /* 0x001ea20000300800 */
[----:B------:R-:W0:Y:S03]  /*d620*/  LDC.64 R2, c[0x0][0x440] ;  /* 0x00011000ff027b82 */ /* 0x000e260000000a00 */
        /* <DEDUP_REMOVED lines=23> */
.L_x_649:
[----:B------:R-:W-:Y:S05]  /*d7a0*/  BSYNC.RECONVERGENT B0 ;  /* 0x0000000000007941 */ /* 0x000fea0003800200 */
.L_x_648:
[----:B------:R-:W-:Y:S05]  /*d7b0*/  @!P4 EXIT ;  /* 0x000000000000c94d */ /* 0x000fea0003800000 */
[----:B0-----:R-:W2:Y:S01]  /*d7c0*/  LDL.LU R16, [R1+0x10] ;  /* 0x0000100001107983 */ /* 0x001ea20000300800 */
[----:B------:R-:W0:Y:S03]  /*d7d0*/  LDC.64 R2, c[0x0][0x440] ;  /* 0x00011000ff027b82 */ /* 0x000e260000000a00 */
[----:B------:R-:W2:Y:S04]  /*d7e0*/  LDL.LU R17, [R1+0x14] ;  /* 0x0000140001117983 */ /* 0x000ea80000300800 */
[----:B------:R-:W2:Y:S01]  /*d7f0*/  LDL.LU R18, [R1+0x18] ;  /* 0x0000180001127983 */ /* 0x000ea20000300800 */
[----:B------:R-:W1:Y:S03]  /*d800*/  LDC.64 R4, c[0x0][0x448] ;  /* 0x00011200ff047b82 */ /* 0x000e660000000a00 */
[----:B------:R-:W2:Y:S04]  /*d810*/  LDL.LU R19, [R1+0x1c] ;  /* 0x00001c0001137983 */ /* 0x000ea80000300800 */
[----:B------:R-:W3:Y:S01]  /*d820*/  LDL.LU R12, [R1] ;  /* 0x00000000010c7983 */ /* 0x000ee20000300800 */
[----:B------:R-:W4:Y:S03]  /*d830*/  LDC.64 R6, c[0x0][0x450] ;  /* 0x00011400ff067b82 */ /* 0x000f260000000a00 */
[----:B------:R-:W3:Y:S04]  /*d840*/  LDL.LU R13, [R1+0x4] ;  /* 0x00000400010d7983 */ /* 0x000ee80000300800 */
[----:B------:R-:W3:Y:S01]  /*d850*/  LDL.LU R14, [R1+0x8] ;  /* 0x00000800010e7983 */ /* 0x000ee20000300800 */
[----:B------:R-:W4:Y:S03]  /*d860*/  LDC.64 R8, c[0x0][0x458] ;  /* 0x00011600ff087b82 */ /* 0x000f260000000a00 */
[----:B------:R-:W3:Y:S01]  /*d870*/  LDL.LU R15, [R1+0xc] ;  /* 0x00000c00010f7983 */ /* 0x000ee20000300800 */
[----:B0-----:R-:W-:-:S04]  /*d880*/  IMAD.WIDE.U32 R2, R11, 0x20, R2 ;  /* 0x000000200b027825 */ /* 0x001fc800078e0002 */
[C---:B-1----:R-:W-:Y:S01]  /*d890*/  IMAD.WIDE.U32 R4, R11.reuse, 0x20, R4 ;  /* 0x000000200b047825 */ /* 0x042fe200078e0004 */
[----:B------:R-:W-:Y:S04]  /*d8a0*/  STG.E.128 desc[UR10][R2.64], R220 ;  /* 0x000000dc02007986 */ /* 0x000fe8000c101d0a */
[----:B------:R-:W-:Y:S01]  /*d8b0*/  STG.E.128 desc[UR10][R2.64+0x10], R216 ;  /* 0x000010d802007986 */ /* 0x000fe2000c101d0a */
[----:B----4-:R-:W-:-:S04]  /*d8c0*/  IMAD.WIDE.U32 R6, R11, 0x20, R6 ;  /* 0x000000200b067825 */ /* 0x010fc800078e0006 */
[----:B------:R-:W-:Y:S01]  /*d8d0*/  IMAD.WIDE.U32 R8, R11, 0x20, R8 ;  /* 0x000000200b087825 */ /* 0x000fe200078e0008 */
[----:B--2---:R-:W-:Y:S04]  /*d8e0*/  STG.E.128 desc[UR10][R4.64], R16 ;  /* 0x0000001004007986 */ /* 0x004fe8000c101d0a */
[----:B---3--:R-:W-:Y:S04]  /*d8f0*/  STG.E.128 desc[UR10][R4.64+0x10], R12 ;  /* 0x0000100c04007986 */ /* 0x008fe8000c101d0a */
[----:B------:R-:W-:Y:S04]  /*d900*/  STG.E.128 desc[UR10][R6.64], R116 ;  /* 0x0000007406007986 */ /* 0x000fe8000c101d0a */
[----:B------:R-:W-:Y:S04]  /*d910*/  STG.E.128 desc[UR10][R6.64+0x10], R120 ;  /* 0x0000107806007986 */ /* 0x000fe8000c101d0a */
[----:B------:R-:W-:Y:S04]  /*d920*/  STG.E.128 desc[UR10][R8.64], R92 ;  /* 0x0000005c08007986 */ /* 0x000fe8000c101d0a */
[----:B------:R-:W-:Y:S01]  /*d930*/  STG.E.128 desc[UR10][R8.64+0x10], R96 ;  /* 0x0000106008007986 */ /* 0x000fe2000c101d0a */
[----:B------:R-:W-:Y:S05]  /*d940*/  EXIT ;  /* 0x000000000000794d */ /* 0x000fea0003800000 */
.L_x_650:
        /* <DEDUP_REMOVED lines=11> */
.L_x_4812:


//--------------------- .text._ZN10layer_norm31ln_parallel_residual_bwd_kernelINS_13Kernel_traitsI6__halfS2_S2_S2_fjLj8192ELj1ELj1ELj8ELj16ENS_18Kernel_traits_baseILj8192ES2_S2_S2_S2_fjLj256EEEEELb1ELb0ELb1EEEvNS_9BwdParamsE --------------------------
	.section	.text._ZN10layer_norm31ln_parallel_residual_bwd_kernelINS_13Kernel_traitsI6__halfS2_S2_S2_fjLj8192ELj1ELj1ELj8ELj16ENS_18Kernel_traits_baseILj8192ES2_S2_S2_S2_fjLj256EEEEELb1ELb0ELb1EEEvNS_9BwdParamsE,"ax",@progbits
	.align	128
        .global         _ZN10layer_norm31ln_parallel_residual_bwd_kernelINS_13Kernel_traitsI6__halfS2_S2_S2_fjLj8192ELj1ELj1ELj8ELj16ENS_18Kernel_traits_baseILj8192ES2_S2_S2_S2_fjLj256EEEEELb1ELb0ELb1EEEvNS_9BwdParamsE
        .type           _ZN10layer_norm31ln_parallel_residual_bwd_kernelINS_13Kernel_traitsI6__halfS2_S2_S2_fjLj8192ELj1ELj1ELj8ELj16ENS_18Kernel_traits_baseILj8192ES2_S2_S2_S2_fjLj256EEEEELb1ELb0ELb1EEEvNS_9BwdParamsE,@function
        .size           _ZN10layer_norm31ln_parallel_residual_bwd_kernelINS_13Kernel_traitsI6__halfS2_S2_S2_fjLj8192ELj1ELj1ELj8ELj16ENS_18Kernel_traits_baseILj8192ES2_S2_S2_S2_fjLj256EEEEELb1ELb0ELb1EEEvNS_9BwdParamsE,(.L_x_4813 - _ZN10layer_norm31ln_parallel_residual_bwd_kernelINS_13Kernel_traitsI6__halfS2_S2_S2_fjLj8192ELj1ELj1ELj8ELj16ENS_18Kernel_traits_baseILj8192ES2_S2_S2_S2_fjLj256EEEEELb1ELb0ELb1EEEvNS_9BwdParamsE)
        .other          _ZN10layer_norm31ln_parallel_residual_bwd_kernelINS_13Kernel_traitsI6__halfS2_S2_S2_fjLj8192ELj1ELj1ELj8ELj16ENS_18Kernel_traits_baseILj8192ES2_S2_S2_S2_fjLj256EEEEELb1ELb0ELb1EEEvNS_9BwdParamsE,@"STO_CUDA_ENTRY STV_DEFAULT"
_ZN10layer_norm31ln_parallel_residual_bwd_kernelINS_13Kernel_traitsI6__halfS2_S2_S2_fjLj8192ELj1ELj1ELj8ELj16ENS_18Kernel_traits_baseILj8192ES2_S2_S2_S2_fjLj256EEEEELb1ELb0ELb1EEEvNS_9BwdParamsE:
.text._ZN10layer_norm31ln_parallel_residual_bwd_kernelINS_13Kernel_traitsI6__halfS2_S2_S2_fjLj8192ELj1ELj1ELj8ELj16ENS_18Kernel_traits_baseILj8192ES2_S2_S2_S2_fjLj256EEEEELb1ELb0ELb1EEEvNS_9BwdParamsE:
        /* <DEDUP_REMOVED lines=75> */
[----:B------:R-:W-:Y:S01]  /*04b0*/  UPLOP3.LUT UP1, UPT, UPT, UPT, UPT, 0x40, 0x4 ;  /* 0x000000000004789c */ /* 0x000fe20003f2e870 */
[----:B------:R-:W-:Y:S01]  /*04c0*/  HFMA2 R236, -RZ, RZ, 0, 0 ;  /* 0x00000000ffec7431 */ /* 0x000fe200000001ff */
[----:B------:R-:W3:Y:S01]  /*04d0*/  LDCU UR7, c[0x0][0x408] ;  /* 0x00008100ff0777ac */ /* 0x000ee20008000800 */
[----:B------:R-:W-:-:S02]  /*04e0*/  HFMA2 R229, -RZ, RZ, 0, 0 ;  /* 0x00000000ffe57431 */ /* 0x000fc400000001ff */
[----:B------:R-:W-:Y:S01]  /*04f0*/  HFMA2 R156, -RZ, RZ, 0, 0 ;  /* 0x00000000ff9c7431 */ /* 0x000fe200000001ff */
        /* <DEDUP_REMOVED lines=8> */
[----:B-1----:R-:W-:Y:S01]  /*0580*/  IMAD.WIDE.U32 R2, R0, 0x10, R2 ;  /* 0x0000001000027825 */ /* 0x002fe200078e0002 */
[----:B------:R-:W-:Y:S02]  /*0590*/  MOV R239, RZ ;  /* 0x000000ff00ef7202 */ /* 0x000fe40000000f00 */
[----:B------:R-:W-:Y:S02]  /*05a0*/  CS2R R234, SRZ ;  /* 0x0000000000ea7805 */ /* 0x000fe4000001ff00 */
[----:B------:R-:W-:Y:S02]  /*05b0*/  CS2R R232, SRZ ;  /* 0x0000000000e87805 */ /* 0x000fe4000001ff00 */
[----:B------:R-:W-:Y:S01]  /*05c0*/  MOV R231, RZ ;  /* 0x000000ff00e77202 */ /* 0x000fe20000000f00 */
[----:B0-----:R-:W4:Y:S01]  /*05d0*/  LDG.E.128 R32, desc[UR16][R2.64] ;  /* 0x0000001002207981 */ /* 0x001f22000c1e1d00 */
[----:B------:R-:W-:-:S02]  /*05e0*/  CS2R R212, SRZ ;  /* 0x0000000000d47805 */ /* 0x000fc4000001ff00 */
[----:B------:R-:W-:Y:S01]  /*05f0*/  CS2R R210, SRZ ;  /* 0x0000000000d27805 */ /* 0x000fe2000001ff00 */
[----:B--2---:R-:W-:Y:S01]  /*0600*/  IMAD.WIDE.U32 R8, R0, 0x10, R8 ;  /* 0x0000001000087825 */ /* 0x004fe200078e0008 */
[----:B------:R-:W2:Y:S01]  /*0610*/  LDG.E.128 R24, desc[UR16][R2.64+0x1000] ;  /* 0x0010001002187981 */ /* 0x000ea2000c1e1d00 */
[----:B------:R-:W-:Y:S02]  /*0620*/  CS2R R208, SRZ ;  /* 0x0000000000d07805 */ /* 0x000fe4000001ff00 */
[----:B------:R-:W-:Y:S02]  /*0630*/  CS2R R206, SRZ ;  /* 0x0000000000ce7805 */ /* 0x000fe4000001ff00 */
[----:B------:R-:W-:Y:S01]  /*0640*/  CS2R R204, SRZ ;  /* 0x0000000000cc7805 */ /* 0x000fe2000001ff00 */
[----:B------:R-:W5:Y:S01]  /*0650*/  LDG.E.128 R28, desc[UR16][R8.64] ;  /* 0x00000010081c7981 */ /* 0x000f62000c1e1d00 */
[----:B------:R-:W-:Y:S02]  /*0660*/  CS2R R202, SRZ ;  /* 0x0000000000ca7805 */ /* 0x000fe4000001ff00 */
[----:B------:R-:W-:-:S02]  /*0670*/  CS2R R200, SRZ ;  /* 0x0000000000c87805 */ /* 0x000fc4000001ff00 */
[----:B------:R-:W-:Y:S01]  /*0680*/  MOV R199, RZ ;  /* 0x000000ff00c77202 */ /* 0x000fe20000000f00 */
[----:B------:R-:W3:Y:S01]  /*0690*/  LDG.E.128 R20, desc[UR16][R8.64+0x1000] ;  /* 0x0010001008147981 */ /* 0x000ee2000c1e1d00 */
[----:B------:R-:W-:Y:S02]  /*06a0*/  CS2R R154, SRZ ;  /* 0x00000000009a7805 */ /* 0x000fe4000001ff00 */
[----:B------:R-:W-:Y:S02]  /*06b0*/  CS2R R152, SRZ ;  /* 0x0000000000987805 */ /* 0x000fe4000001ff00 */
[----:B------:R-:W-:Y:S01]  /*06c0*/  CS2R R150, SRZ ;  /* 0x0000000000967805 */ /* 0x000fe2000001ff00 */
[----:B------:R-:W3:Y:S01]  /*06d0*/  LDG.E.128 R16, desc[UR16][R2.64+0x2000] ;  /* 0x0020001002107981 */ /* 0x000ee2000c1e1d00 */
[----:B------:R-:W-:Y:S02]  /*06e0*/  CS2R R148, SRZ ;  /* 0x0000000000947805 */ /* 0x000fe4000001ff00 */
[----:B------:R-:W-:-:S02]  /*06f0*/  CS2R R146, SRZ ;  /* 0x0000000000927805 */ /* 0x000fc4000001ff00 */
[----:B------:R-:W-:Y:S01]  /*0700*/  CS2R R144, SRZ ;  /* 0x0000000000907805 */ /* 0x000fe2000001ff00 */
        /* <DEDUP_REMOVED lines=8> */
[----:B------:R0:W3:Y:S01]  /*0790*/  LDG.E.128 R4, desc[UR16][R8.64+0x3000] ;  /* 0x0030001008047981 */ /* 0x0000e2000c1e1d00 */
        /* <DEDUP_REMOVED lines=15> */
[----:B0-----:R-:W-:Y:S01]  /*0890*/  CS2R R8, SRZ ;  /* 0x0000000000087805 */ /* 0x001fe2000001ff00 */
[----:B------:R-:W0:Y:S01]  /*08a0*/  LDCU UR19, c[0x0][0x388] ;  /* 0x00007100ff1377ac */ /* 0x000e220008000800 */
[----:B------:R-:W1:Y:S01]  /*08b0*/  LDCU.U8 UR18, c[0x0][0x410] ;  /* 0x00008200ff1277ac */ /* 0x000e620008000000 */
[----:B------:R-:W0:Y:S01]  /*08c0*/  LDCU UR26, c[0x0][0x400] ;  /* 0x00008000ff1a77ac */ /* 0x000e220008000800 */
[----:B------:R-:W0:Y:S01]  /*08d0*/  LDCU.64 UR28, c[0x0][0x468] ;  /* 0x00008d00ff1c77ac */ /* 0x000e220008000a00 */
[----:B------:R-:W0:Y:S01]  /*08e0*/  LDCU.64 UR8, c[0x0][0x478] ;  /* 0x00008f00ff0877ac */ /* 0x000e220008000a00 */
[----:B------:R-:W0:Y:S01]  /*08f0*/  LDCU.128 UR12, c[0x0][0x3c0] ;  /* 0x00007800ff0c77ac */ /* 0x000e220008000c00 */
[----:B------:R-:W0:Y:S01]  /*0900*/  LDCU.64 UR20, c[0x0][0x438] ;  /* 0x00008700ff1477ac */ /* 0x000e220008000a00 */
[----:B------:R-:W0:Y:S01]  /*0910*/  LDCU.64 UR22, c[0x0][0x380] ;  /* 0x00007000ff1677ac */ /* 0x000e220008000a00 */
[----:B------:R-:W0:Y:S01]  /*0920*/  LDCU.64 UR24, c[0x0][0x470] ;  /* 0x00008e00ff1877ac */ /* 0x000e220008000a00 */
[----:B----4-:R-:W-:-:S02]  /*0930*/  HADD2.F32 R3, -RZ, R32.H0_H0 ;  /* 0x20000020ff037230 */ /* 0x010fc40000004100 */
[----:B------:R-:W-:Y:S02]  /*0940*/  HADD2.F32 R2, -RZ, R32.H1_H1 ;  /* 0x30000020ff027230 */ /* 0x000fe40000004100 */
[--C-:B------:R-:W-:Y:S01]  /*0950*/  HADD2.F32 R0, -RZ, R33.reuse.H0_H0 ;  /* 0x20000021ff007230 */ /* 0x100fe20000004100 */
[----:B------:R4:W-:Y:S04]  /*0960*/  STL [R1+0xe4], R3 ;  /* 0x0000e40301007387 */ /* 0x0009e80000100800 */
[----:B------:R1:W-:Y:S04]  /*0970*/  STL [R1+0xdc], R2 ;  /* 0x0000dc0201007387 */ /* 0x0003e80000100800 */
[----:B------:R0:W-:Y:S01]  /*0980*/  STL [R1+0xd4], R0 ;  /* 0x0000d40001007387 */ /* 0x0001e20000100800 */
[----:B----4-:R-:W-:-:S02]  /*0990*/  HADD2.F32 R3, -RZ, R33.H1_H1 ;  /* 0x30000021ff037230 */ /* 0x010fc40000004100 */
[----:B-1----:R-:W-:-:S03]  /*09a0*/  HADD2.F32 R2, -RZ, R34.H0_H0 ;  /* 0x20000022ff027230 */ /* 0x002fc60000004100 */
[----:B------:R1:W-:Y:S01]  /*09b0*/  STL [R1+0xcc], R3 ;  /* 0x0000cc0301007387 */ /* 0x0003e20000100800 */
[----:B0-----:R-:W-:-:S03]  /*09c0*/  HADD2.F32 R0, -RZ, R34.H1_H1 ;  /* 0x30000022ff007230 */ /* 0x001fc60000004100 */
[----:B------:R0:W-:Y:S04]  /*09d0*/  STL [R1+0xc4], R2 ;  /* 0x0000c40201007387 */ /* 0x0001e80000100800 */
[----:B------:R5:W-:Y:S01]  /*09e0*/  STL [R1+0xbc], R0 ;  /* 0x0000bc0001007387 */ /* 0x000be20000100800 */
[--C-:B-1----:R-:W-:Y:S02]  /*09f0*/  HADD2.F32 R3, -RZ, R35.reuse.H0_H0 ;  /* 0x20000023ff037230 */ /* 0x102fe40000004100 */
[----:B0-----:R-:W-:-:S03]  /*0a00*/  HADD2.F32 R2, -RZ, R35.H1_H1 ;  /* 0x30000023ff027230 */ /* 0x001fc60000004100 */
[----:B------:R0:W-:Y:S01]  /*0a10*/  STL [R1+0xb4], R3 ;  /* 0x0000b40301007387 */ /* 0x0001e20000100800 */
[----:B-----5:R-:W-:-:S03]  /*0a20*/  HADD2.F32 R0, -RZ, R28.H0_H0 ;  /* 0x2000001cff007230 */ /* 0x020fc60000004100 */
[----:B------:R1:W-:Y:S04]  /*0a30*/  STL [R1+0xac], R2 ;  /* 0x0000ac0201007387 */ /* 0x0003e80000100800 */
[----:B------:R4:W-:Y:S01]  /*0a40*/  STL [R1+0xe0], R0 ;  /* 0x0000e00001007387 */ /* 0x0009e20000100800 */
[----:B0-----:R-:W-:Y:S02]  /*0a50*/  HADD2.F32 R3, -RZ, R28.H1_H1 ;  /* 0x3000001cff037230 */ /* 0x001fe40000004100 */
[----:B-1----:R-:W-:-:S03]  /*0a60*/  HADD2.F32 R2, -RZ, R29.H0_H0 ;  /* 0x2000001dff027230 */ /* 0x002fc60000004100 */
[----:B------:R0:W-:Y:S01]  /*0a70*/  STL [R1+0xd8], R3 ;  /* 0x0000d80301007387 */ /* 0x0001e20000100800 */
[----:B----4-:R-:W-:-:S03]  /*0a80*/  HADD2.F32 R0, -RZ, R29.H1_H1 ;  /* 0x3000001dff007230 */ /* 0x010fc60000004100 */
[----:B------:R1:W-:Y:S04]  /*0a90*/  STL [R1+0xd0], R2 ;  /* 0x0000d00201007387 */ /* 0x0003e80000100800 */
[----:B------:R4:W-:Y:S01]  /*0aa0*/  STL [R1+0xc8], R0 ;  /* 0x0000c80001007387 */ /* 0x0009e20000100800 */
[--C-:B0-----:R-:W-:Y:S02]  /*0ab0*/  HADD2.F32 R3, -RZ, R30.reuse.H0_H0 ;  /* 0x2000001eff037230 */ /* 0x101fe40000004100 */
[----:B-1----:R-:W-:-:S03]  /*0ac0*/  HADD2.F32 R2, -RZ, R30.H1_H1 ;  /* 0x3000001eff027230 */ /* 0x002fc60000004100 */
[----:B------:R0:W-:Y:S01]  /*0ad0*/  STL [R1+0xc0], R3 ;  /* 0x0000c00301007387 */ /* 0x0001e20000100800 */
[----:B----4-:R-:W-:-:S03]  /*0ae0*/  HADD2.F32 R0, -RZ, R31.H0_H0 ;  /* 0x2000001fff007230 */ /* 0x010fc60000004100 */
[----:B------:R2:W-:Y:S04]  /*0af0*/  STL [R1+0xb8], R2 ;  /* 0x0000b80201007387 */ /* 0x0005e80000100800 */
[----:B------:R1:W-:Y:S01]  /*0b00*/  STL [R1+0xb0], R0 ;  /* 0x0000b00001007387 */ /* 0x0003e20000100800 */
[----:B0-----:R-:W-:Y:S02]  /*0b10*/  HADD2.F32 R3, -RZ, R31.H1_H1 ;  /* 0x3000001fff037230 */ /* 0x001fe40000004100 */
[----:B--2---:R-:W-:-:S03]  /*0b20*/  HADD2.F32 R2, -RZ, R24.H0_H0 ;  /* 0x20000018ff027230 */ /* 0x004fc60000004100 */
[----:B------:R0:W-:Y:S01]  /*0b30*/  STL [R1+0xa8], R3 ;  /* 0x0000a80301007387 */ /* 0x0001e20000100800 */
[----:B-1----:R-:W-:-:S03]  /*0b40*/  HADD2.F32 R0, -RZ, R24.H1_H1 ;  /* 0x30000018ff007230 */ /* 0x002fc60000004100 */
[----:B------:R1:W-:Y:S04]  /*0b50*/  STL [R1+0xa4], R2 ;  /* 0x0000a40201007387 */ /* 0x0003e80000100800 */
[----:B------:R2:W-:Y:S01]  /*0b60*/  STL [R1+0x9c], R0 ;  /* 0x00009c0001007387 */ /* 0x0005e20000100800 */
[--C-:B0-----:R-:W-:Y:S02]  /*0b70*/  HADD2.F32 R3, -RZ, R25.reuse.H0_H0 ;  /* 0x20000019ff037230 */ /* 0x101fe40000004100 */
[----:B-1----:R-:W-:-:S03]  /*0b80*/  HADD2.F32 R2, -RZ, R25.H1_H1 ;  /* 0x30000019ff027230 */ /* 0x002fc60000004100 */
[----:B------:R0:W-:Y:S01]  /*0b90*/  STL [R1+0x94], R3 ;  /* 0x0000940301007387 */ /* 0x0001e20000100800 */
[----:B--2---:R-:W-:-:S03]  /*0ba0*/  HADD2.F32 R0, -RZ, R26.H0_H0 ;  /* 0x2000001aff007230 */ /* 0x004fc60000004100 */
[----:B------:R1:W-:Y:S04]  /*0bb0*/  STL [R1+0x8c], R2 ;  /* 0x00008c0201007387 */ /* 0x0003e80000100800 */
[----:B------:R2:W-:Y:S01]  /*0bc0*/  STL [R1+0x84], R0 ;  /* 0x0000840001007387 */ /* 0x0005e20000100800 */
[----:B0-----:R-:W-:Y:S02]  /*0bd0*/  HADD2.F32 R3, -RZ, R26.H1_H1 ;  /* 0x3000001aff037230 */ /* 0x001fe40000004100 */
[----:B-1----:R-:W-:-:S03]  /*0be0*/  HADD2.F32 R2, -RZ, R27.H0_H0 ;  /* 0x2000001bff027230 */ /* 0x002fc60000004100 */
[----:B------:R-:W-:Y:S01]  /*0bf0*/  STL [R1+0x7c], R3 ;  /* 0x00007c0301007387 */ /* 0x000fe20000100800 */
[----:B--2---:R-:W-:-:S03]  /*0c00*/  HADD2.F32 R0, -RZ, R27.H1_H1 ;  /* 0x3000001bff007230 */ /* 0x004fc60000004100 */
[----:B------:R3:W-:Y:S04]  /*0c10*/  STL [R1+0x74], R2 ;  /* 0x0000740201007387 */ /* 0x0007e80000100800 */
[----:B------:R0:W-:Y:S01]  /*0c20*/  STL [R1+0x6c], R0 ;  /* 0x00006c0001007387 */ /* 0x0001e20000100800 */
[--C-:B---3--:R-:W-:Y:S02]  /*0c30*/  HADD2.F32 R2, -RZ, R20.reuse.H0_H0 ;  /* 0x20000014ff027230 */ /* 0x108fe40000004100 */
[----:B0-----:R-:W-:-:S03]  /*0c40*/  HADD2.F32 R0, -RZ, R20.H1_H1 ;  /* 0x30000014ff007230 */ /* 0x001fc60000004100 */
[----:B------:R0:W-:Y:S01]  /*0c50*/  STL [R1+0xa0], R2 ;  /* 0x0000a00201007387 */ /* 0x0001e20000100800 */
[----:B------:R-:W-:-:S03]  /*0c60*/  HADD2.F32 R3, -RZ, R21.H0_H0 ;  /* 0x20000015ff037230 */ /* 0x000fc60000004100 */
[----:B------:R1:W-:Y:S01]  /*0c70*/  STL [R1+0x98], R0 ;  /* 0x0000980001007387 */ /* 0x0003e20000100800 */
[----:B0-----:R-:W-:-:S03]  /*0c80*/  HADD2.F32 R2, -RZ, R21.H1_H1 ;  /* 0x30000015ff027230 */ /* 0x001fc60000004100 */
[----:B------:R0:W-:Y:S01]  /*0c90*/  STL [R1+0x90], R3 ;  /* 0x0000900301007387 */ /* 0x0001e20000100800 */
[----:B-1----:R-:W-:-:S03]  /*0ca0*/  HADD2.F32 R0, -RZ, R22.H0_H0 ;  /* 0x20000016ff007230 */ /* 0x002fc60000004100 */
        /* <DEDUP_REMOVED lines=8> */
[--C-:B0-----:R-:W-:Y:S02]  /*0d30*/  HADD2.F32 R2, -RZ, R16.reuse.H0_H0 ;  /* 0x20000010ff027230 */ /* 0x101fe40000004100 */
[----:B-1----:R-:W-:-:S03]  /*0d40*/  HADD2.F32 R0, -RZ, R16.H1_H1 ;  /* 0x30000010ff007230 */ /* 0x002fc60000004100 */
        /* <DEDUP_REMOVED lines=36> */
[----:B------:R-:W-:Y:S01]  /*0f90*/  STL [R1+0x14], R3 ;  /* 0x0000140301007387 */ /* 0x000fe20000100800 */
[----:B-1----:R-:W-:-:S03]  /*0fa0*/  HADD2.F32 R0, -RZ, R246.H0_H0 ;  /* 0x200000f6ff007230 */ /* 0x002fc60000004100 */
        /* <DEDUP_REMOVED lines=11> */
[----:B------:R1:W-:Y:S01]  /*1060*/  STL [R1], R0 ;  /* 0x0000000001007387 */ /* 0x0003e20000100800 */
[----:B------:R-:W-:Y:S01]  /*1070*/  HADD2.F32 R252, -RZ, R246.H1_H1 ;  /* 0x300000f6fffc7230 */ /* 0x000fe20000004100 */
[----:B------:R-:W-:Y:S01]  /*1080*/  CS2R R244, SRZ ;  /* 0x0000000000f47805 */ /* 0x000fe2000001ff00 */
[----:B------:R-:W-:Y:S01]  /*1090*/  HADD2.F32 R250, -RZ, R247.H0_H0 ;  /* 0x200000f7fffa7230 */ /* 0x000fe20000004100 */
        /* <DEDUP_REMOVED lines=18> */
[----:B01----:R-:W-:-:S07]  /*11c0*/  MOV R3, RZ ;  /* 0x000000ff00037202 */ /* 0x003fce0000000f00 */
.L_x_686:
[----:B0-----:R-:W0:Y:S01]  /*11d0*/  S2R R0, SR_TID.X ;  /* 0x0000000000007919 */ /* 0x001e220000002100 */
[----:B------:R-:W1:Y:S01]  /*11e0*/  LDC.64 R166, c[0x0][0x3a8] ;  /* 0x0000ea00ffa67b82 */ /* 0x000e620000000a00 */
[----:B------:R-:W-:Y:S02]  /*11f0*/  UIMAD UR5, UR4, UR19, URZ ;  /* 0x00000013040572a4 */ /* 0x000fe4000f8e02ff */
[----:B------:R-:W-:Y:S01]  /*1200*/  UIMAD.WIDE UR10, UR4, 0x4, UR14 ;  /* 0x00000004040a78a5 */ /* 0x000fe2000f8e020e */
[----:B------:R-:W2:Y:S01]  /*1210*/  LDL R176, [R1+0xe0] ;  /* 0x0000e00001b07983 */ /* 0x000ea20000100800 */
[----:B------:R-:W-:-:S03]  /*1220*/  USHF.R.S32.HI UR6, URZ, 0x1f, UR5 ;  /* 0x0000001fff067899 */ /* 0x000fc60008011405 */
[----:B------:R-:W3:Y:S01]  /*1230*/  LDC.64 R184, c[0x0][0x430] ;  /* 0x00010c00ffb87b82 */ /* 0x000ee20000000a00 */
[----:B------:R-:W-:-:S07]  /*1240*/  ULEA.HI UR6, UR6, UR5, URZ, 0x3 ;  /* 0x0000000506067291 */ /* 0x000fce000f8f18ff */
[----:B------:R-:W4:Y:S01]  /*1250*/  LDC.64 R182, c[0x0][0x428] ;  /* 0x00010a00ffb67b82 */ /* 0x000f220000000a00 */
[----:B------:R-:W-:Y:S01]  /*1260*/  MOV R165, UR6 ;  /* 0x0000000600a57c02 */ /* 0x000fe20008000f00 */
[----:B------:R-:W2:Y:S01]  /*1270*/  LDL R189, [R1+0xe4] ;  /* 0x0000e40001bd7983 */ /* 0x000ea20000100800 */
[----:B------:R-:W-:Y:S02]  /*1280*/  MOV R72, UR10 ;  /* 0x0000000a00487c02 */ /* 0x000fe40008000f00 */
[----:B------:R-:W-:Y:S01]  /*1290*/  MOV R73, UR11 ;  /* 0x0000000b00497c02 */ /* 0x000fe20008000f00 */
[----:B------:R-:W-:Y:S01]  /*12a0*/  UIMAD.WIDE UR10, UR4, 0x4, UR12 ;  /* 0x00000004040a78a5 */ /* 0x000fe2000f8e020c */
[----:B------:R-:W2:Y:S04]  /*12b0*/  LDL R188, [R1+0xd8] ;  /* 0x0000d80001bc7983 */ /* 0x000ea80000100800 */
[----:B------:R-:W2:Y:S01]  /*12c0*/  LDL R180, [R1+0xdc] ;  /* 0x0000dc0001b47983 */ /* 0x000ea20000100800 */
[----:B0-----:R-:W-:-:S03]  /*12d0*/  LEA.HI.SX32 R165, R165, R0, 0x1d ;  /* 0x00000000a5a57211 */ /* 0x001fc600078feaff */
[----:B------:R-:W2:Y:S02]  /*12e0*/  LDL R187, [R1+0xd0] ;  /* 0x0000d00001bb7983 */ /* 0x000ea40000100800 */
[C---:B-1----:R-:W-:Y:S02]  /*12f0*/  IMAD.WIDE.U32 R96, R165.reuse, 0x10, R166 ;  /* 0x00000010a5607825 */ /* 0x042fe400078e00a6 */
[----:B------:R0:W2:Y:S02]  /*1300*/  LDG.E R0, desc[UR16][R72.64] ;  /* 0x0000001048007981 */ /* 0x0000a4000c1e1900 */
[C---:B---3--:R-:W-:Y:S01]  /*1310*/  IMAD.WIDE.U32 R100, R165.reuse, 0x10, R184 ;  /* 0x00000010a5647825 */ /* 0x048fe200078e00b8 */
[----:B------:R-:W-:Y:S01]  /*1320*/  ISETP.NE.AND P3, PT, RZ, UR18, PT ;  /* 0x00000012ff007c0c */ /* 0x000fe2000bf65270 */
[----:B------:R-:W3:Y:S02]  /*1330*/  LDG.E.128 R96, desc[UR16][R96.64] ;  /* 0x0000001060607981 */ /* 0x000ee4000c1e1d00 */
[----:B----4-:R-:W-:-:S02]  /*1340*/  IMAD.WIDE.U32 R104, R165, 0x10, R182 ;  /* 0x00000010a5687825 */ /* 0x010fc400078e00b6 */
[----:B------:R-:W4:Y:S01]  /*1350*/  LDG.E.128 R100, desc[UR16][R100.64] ;  /* 0x0000001064647981 */ /* 0x000f22000c1e1d00 */
[----:B0-----:R-:W-:Y:S02]  /*1360*/  MOV R72, UR10 ;  /* 0x0000000a00487c02 */ /* 0x001fe40008000f00 */
[----:B------:R-:W-:Y:S01]  /*1370*/  MOV R73, UR11 ;  /* 0x0000000b00497c02 */ /* 0x000fe20008000f00 */
[----:B------:R-:W4:Y:S04]  /*1380*/  LDG.E.128 R104, desc[UR16][R104.64] ;  /* 0x0000001068687981 */ /* 0x000f28000c1e1d00 */
[----:B------:R-:W4:Y:S01]  /*1390*/  LDG.E R197, desc[UR16][R72.64] ;  /* 0x0000001048c57981 */ /* 0x000f22000c1e1900 */
[C---:B------:R-:W-:Y:S02]  /*13a0*/  IADD3 R164, PT, PT, R165.reuse, 0x100, RZ ;  /* 0x00000100a5a47810 */ /* 0x040fe40007ffe0ff */
[C---:B------:R-:W-:Y:S01]  /*13b0*/  IADD3 R157, PT, PT, R165.reuse, 0x200, RZ ;  /* 0x00000200a59d7810 */ /* 0x040fe20007ffe0ff */
[----:B------:R-:W4:Y:S01]  /*13c0*/  LDL R178, [R1+0xd4] ;  /* 0x0000d40001b27983 */ /* 0x000f220000100800 */
[----:B------:R-:W-:Y:S01]  /*13d0*/  IADD3 R2, PT, PT, R165, 0x300, RZ ;  /* 0x00000300a5027810 */ /* 0x000fe20007ffe0ff */
[----:B------:R-:W-:-:S02]  /*13e0*/  IMAD.WIDE.U32 R80, R164, 0x10, R182 ;  /* 0x00000010a4507825 */ /* 0x000fc400078e00b6 */
[----:B------:R-:W4:Y:S02]  /*13f0*/  LDL R196, [R1+0xc8] ;  /* 0x0000c80001c47983 */ /* 0x000f240000100800 */
[----:B------:R-:W-:Y:S02]  /*1400*/  IMAD.WIDE.U32 R92, R157, 0x10, R182 ;  /* 0x000000109d5c7825 */ /* 0x000fe400078e00b6 */
[----:B------:R-:W4:Y:S04]  /*1410*/  LDL R195, [R1+0xcc] ;  /* 0x0000cc0001c37983 */ /* 0x000f280000100800 */
[----:B------:R-:W4:Y:S04]  /*1420*/  LDL R190, [R1+0xb0] ;  /* 0x0000b00001be7983 */ /* 0x000f280000100800 */
[----:B------:R-:W4:Y:S04]  /*1430*/  LDL R192, [R1+0xb8] ;  /* 0x0000b80001c07983 */ /* 0x000f280000100800 */
[----:B------:R-:W4:Y:S04]  /*1440*/  LDL R191, [R1+0xbc] ;  /* 0x0000bc0001bf7983 */ /* 0x000f280000100800 */
[----:B------:R-:W4:Y:S04]  /*1450*/  LDL R194, [R1+0xc0] ;  /* 0x0000c00001c27983 */ /* 0x000f280000100800 */
[----:B------:R-:W4:Y:S01]  /*1460*/  LDL R193, [R1+0xc4] ;  /* 0x0000c40001c17983 */ /* 0x000f220000100800 */
[----:B------:R-:W-:-:S02]  /*1470*/  ISETP.NE.U32.AND P0, PT, RZ, UR24, PT ;  /* 0x00000018ff007c0c */ /* 0x000fc4000bf05070 */
[----:B------:R-:W-:Y:S01]  /*1480*/  ISETP.NE.U32.AND P2, PT, RZ, UR20, PT ;  /* 0x00000014ff007c0c */ /* 0x000fe2000bf45070 */
[----:B------:R-:W4:Y:S04]  /*1490*/  LDL R228, [R1+0x1c] ;  /* 0x00001c0001e47983 */ /* 0x000f280000100800 */
[----:B------:R-:W4:Y:S01]  /*14a0*/  LDL R214, [R1+0x14] ;  /* 0x0000140001d67983 */ /* 0x000f220000100800 */
[----:B--2---:R-:W-:Y:S01]  /*14b0*/  R2UR UR10, R0 ;  /* 0x00000000000a72ca */ /* 0x004fe200000e0000 */
[--C-:B---3--:R-:W-:Y:S02]  /*14c0*/  HADD2.F32 R168, -RZ, R96.reuse.H1_H1 ;  /* 0x30000060ffa87230 */ /* 0x108fe40000004100 */
[----:B------:R-:W2:Y:S01]  /*14d0*/  LDG.E.128 R80, desc[UR16][R80.64] ;  /* 0x0000001050507981 */ /* 0x000ea2000c1e1d00 */
[----:B------:R-:W-:-:S02]  /*14e0*/  HADD2.F32 R0, -RZ, R96.H0_H0 ;  /* 0x20000060ff007230 */ /* 0x000fc40000004100 */
[----:B----4-:R-:W-:Y:S01]  /*14f0*/  HADD2.F32 R161, -RZ, R100.H0_H0 ;  /* 0x20000064ffa17230 */ /* 0x010fe20000004100 */
[----:B------:R-:W3:Y:S01]  /*1500*/  LDG.E.128 R92, desc[UR16][R92.64] ;  /* 0x000000105c5c7981 */ /* 0x000ee2000c1e1d00 */
[----:B------:R-:W-:Y:S01]  /*1510*/  FSEL R197, R197, RZ, !P3 ;  /* 0x000000ffc5c57208 */ /* 0x000fe20005800000 */
[--C-:B------:R-:W-:Y:S02]  /*1520*/  HADD2.F32 R175, -RZ, R106.reuse.H0_H0 ;  /* 0x2000006affaf7230 */ /* 0x100fe40000004100 */
[----:B------:R-:W-:Y:S02]  /*1530*/  HADD2.F32 R173, -RZ, R106.H1_H1 ;  /* 0x3000006affad7230 */ /* 0x000fe40000004100 */
[----:B------:R-:W-:Y:S01]  /*1540*/  FADD.FTZ R0, -R197, R0 ;  /* 0x00000000c5007221 */ /* 0x000fe20000010100 */
[--C-:B------:R-:W-:Y:S02]  /*1550*/  HADD2.F32 R170, -RZ, R107.reuse.H0_H0 ;  /* 0x2000006bffaa7230 */ /* 0x100fe40000004100 */
[----:B------:R-:W-:-:S02]  /*1560*/  HADD2.F32 R169, -RZ, R107.H1_H1 ;  /* 0x3000006bffa97230 */ /* 0x000fc40000004100 */
[----:B------:R-:W-:Y:S01]  /*1570*/  FMUL.FTZ R0, R0, UR10 ;  /* 0x0000000a00007c20 */ /* 0x000fe20008410000 */
[----:B------:R-:W-:Y:S02]  /*1580*/  HADD2.F32 R174, -RZ, R104.H0_H0 ;  /* 0x20000068ffae7230 */ /* 0x000fe40000004100 */
[----:B------:R-:W-:Y:S01]  /*1590*/  FMUL.FTZ R176, R176, R161 ;  /* 0x000000a1b0b07220 */ /* 0x000fe20000410000 */
[----:B------:R-:W-:-:S04]  /*15a0*/  IMAD.WIDE.U32 R106, R2, 0x10, R182 ;  /* 0x00000010026a7825 */ /* 0x000fc800078e00b6 */
[----:B------:R-:W-:Y:S01]  /*15b0*/  FADD.FTZ R182, -R197, R168 ;  /* 0x000000a8c5b67221 */ /* 0x000fe20000010100 */
[----:B------:R-:W-:Y:S02]  /*15c0*/  HADD2.F32 R163, -RZ, R100.H1_H1 ;  /* 0x30000064ffa37230 */ /* 0x000fe40000004100 */
[----:B------:R-:W-:Y:S02]  /*15d0*/  HADD2.F32 R172, -RZ, R97.H0_H0 ;  /* 0x20000061ffac7230 */ /* 0x000fe40000004100 */
[----:B------:R-:W-:Y:S01]  /*15e0*/  FADD.FTZ R35, R174, R35 ;  /* 0x00000023ae237221 */ /* 0x000fe20000010000 */
[----:B------:R-:W-:Y:S02]  /*15f0*/  HADD2.F32 R181, -RZ, R104.H1_H1 ;  /* 0x30000068ffb57230 */ /* 0x000fe40000004100 */
[-C--:B------:R-:W-:Y:S01]  /*1600*/  FFMA.FTZ R3, R0, R174.reuse, R3 ;  /* 0x000000ae00037223 */ /* 0x080fe20000010003 */
[----:B------:R-:W-:Y:S01]  /*1610*/  FFMA.FTZ R168, R189, R174, R176 ;  /* 0x000000aebda87223 */ /* 0x000fe200000100b0 */
[----:B------:R-:W-:Y:S01]  /*1620*/  FMUL.FTZ R182, R182, UR10 ;  /* 0x0000000ab6b67c20 */ /* 0x000fe20008410000 */
[----:B------:R-:W-:Y:S01]  /*1630*/  FMUL.FTZ R174, R188, R163 ;  /* 0x000000a3bcae7220 */ /* 0x000fe20000410000 */
[----:B------:R-:W-:-:S02]  /*1640*/  HADD2.F32 R186, -RZ, R101.H0_H0 ;  /* 0x20000065ffba7230 */ /* 0x000fc40000004100 */
[----:B------:R-:W-:Y:S01]  /*1650*/  FADD.FTZ R172, -R197, R172 ;  /* 0x000000acc5ac7221 */ /* 0x000fe20000010100 */
[----:B------:R-:W-:Y:S01]  /*1660*/  FADD.FTZ R36, R181, R36 ;  /* 0x00000024b5247221 */ /* 0x000fe20000010000 */
[-C--:B------:R-:W-:Y:S01]  /*1670*/  FFMA.FTZ R4, R182, R181.reuse, R4 ;  /* 0x000000b5b6047223 */ /* 0x080fe20000010004 */
[----:B------:R-:W4:Y:S01]  /*1680*/  LDL R189, [R1+0xa8] ;  /* 0x0000a80001bd7983 */ /* 0x000f220000100800 */
[----:B------:R-:W-:Y:S01]  /*1690*/  FFMA.FTZ R181, R180, R181, R174 ;  /* 0x000000b5b4b57223 */ /* 0x000fe200000100ae */
[----:B------:R-:W-:Y:S02]  /*16a0*/  FMUL.FTZ R180, R172, UR10 ;  /* 0x0000000aacb47c20 */ /* 0x000fe40008410000 */
[----:B------:R-:W2:Y:S01]  /*16b0*/  LDL R188, [R1+0xb4] ;  /* 0x0000b40001bc7983 */ /* 0x000ea20000100800 */
[----:B------:R-:W-:-:S03]  /*16c0*/  FMUL.FTZ R172, R187, R186 ;  /* 0x000000babbac7220 */ /* 0x000fc60000410000 */
[----:B------:R-:W3:Y:S01]  /*16d0*/  LDL R187, [R1+0xac] ;  /* 0x0000ac0001bb7983 */ /* 0x000ee20000100800 */
[----:B------:R-:W-:Y:S02]  /*16e0*/  HADD2.F32 R171, -RZ, R97.H1_H1 ;  /* 0x30000061ffab7230 */ /* 0x000fe40000004100 */
[----:B------:R-:W-:Y:S02]  /*16f0*/  HADD2.F32 R179, -RZ, R105.H0_H0 ;  /* 0x20000069ffb37230 */ /* 0x000fe40000004100 */
[----:B------:R-:W-:-:S04]  /*1700*/  IMAD.WIDE.U32 R72, R164, 0x10, R166 ;  /* 0x00000010a4487825 */ /* 0x000fc800078e00a6 */
[----:B------:R-:W-:Y:S01]  /*1710*/  FADD.FTZ R171, -R197, R171 ;  /* 0x000000abc5ab7221 */ /* 0x000fe20000010100 */
[----:B------:R-:W-:-:S04]  /*1720*/  IMAD.WIDE.U32 R84, R157, 0x10, R166 ;  /* 0x000000109d547825 */ /* 0x000fc800078e00a6 */
[----:B------:R-:W-:Y:S01]  /*1730*/  FADD.FTZ R37, R179, R37 ;  /* 0x00000025b3257221 */ /* 0x000fe20000010000 */
[----:B------:R-:W-:-:S04]  /*1740*/  IMAD.WIDE.U32 R96, R2, 0x10, R166 ;  /* 0x0000001002607825 */ /* 0x000fc800078e00a6 */
[-C--:B------:R-:W-:Y:S01]  /*1750*/  FFMA.FTZ R5, R180, R179.reuse, R5 ;  /* 0x000000b3b4057223 */ /* 0x080fe20000010005 */
[----:B------:R-:W3:Y:S01]  /*1760*/  LDG.E.128 R72, desc[UR16][R72.64] ;  /* 0x0000001048487981 */ /* 0x000ee2000c1e1d00 */
[----:B------:R-:W-:Y:S02]  /*1770*/  HADD2.F32 R166, -RZ, R101.H1_H1 ;  /* 0x30000065ffa67230 */ /* 0x000fe40000004100 */
[----:B------:R-:W-:Y:S02]  /*1780*/  HADD2.F32 R158, -RZ, R99.H0_H0 ;  /* 0x20000063ff9e7230 */ /* 0x000fe40000004100 */
[----:B------:R-:W-:Y:S01]  /*1790*/  FFMA.FTZ R179, R178, R179, R172 ;  /* 0x000000b3b2b37223 */ /* 0x000fe200000100ac */
[----:B------:R-:W-:Y:S02]  /*17a0*/  HADD2.F32 R177, -RZ, R105.H1_H1 ;  /* 0x30000069ffb17230 */ /* 0x000fe40000004100 */
[----:B------:R-:W-:Y:S01]  /*17b0*/  FMUL.FTZ R178, R171, UR10 ;  /* 0x0000000aabb27c20 */ /* 0x000fe20008410000 */
[----:B------:R-:W-:-:S04]  /*17c0*/  IMAD.WIDE.U32 R76, R164, 0x10, R184 ;  /* 0x00000010a44c7825 */ /* 0x000fc800078e00b8 */
[----:B------:R-:W-:Y:S01]  /*17d0*/  FMUL.FTZ R171, R196, R166 ;  /* 0x000000a6c4ab7220 */ /* 0x000fe20000410000 */
[----:B------:R-:W-:Y:S01]  /*17e0*/  FADD.FTZ R158, -R197, R158 ;  /* 0x0000009ec59e7221 */ /* 0x000fe20000010100 */
[----:B------:R-:W-:-:S04]  /*17f0*/  IMAD.WIDE.U32 R88, R157, 0x10, R184 ;  /* 0x000000109d587825 */ /* 0x000fc800078e00b8 */
[----:B------:R-:W-:Y:S01]  /*1800*/  FADD.FTZ R38, R177, R38 ;  /* 0x00000026b1267221 */ /* 0x000fe20000010000 */
[----:B------:R-:W-:Y:S02]  /*1810*/  HADD2.F32 R159, -RZ, R99.H1_H1 ;  /* 0x30000063ff9f7230 */ /* 0x000fe40000004100 */
[----:B------:R-:W-:Y:S02]  /*1820*/  HADD2.F32 R160, -RZ, R98.H1_H1 ;  /* 0x30000062ffa07230 */ /* 0x000fe40000004100 */
[----:B------:R-:W-:Y:S02]  /*1830*/  HADD2.F32 R183, -RZ, R102.H1_H1 ;  /* 0x30000066ffb77230 */ /* 0x000fe40000004100 */
[----:B------:R-:W-:Y:S01]  /*1840*/  FADD.FTZ R41, R170, R41 ;  /* 0x00000029aa297221 */ /* 0x000fe20000010000 */
[----:B------:R-:W-:-:S04]  /*1850*/  IMAD.WIDE.U32 R104, R2, 0x10, R184 ;  /* 0x0000001002687825 */ /* 0x000fc800078e00b8 */
[-C--:B------:R-:W-:Y:S01]  /*1860*/  FFMA.FTZ R6, R178, R177.reuse, R6 ;  /* 0x000000b1b2067223 */ /* 0x080fe20000010006 */
[----:B------:R-:W-:Y:S01]  /*1870*/  FMUL.FTZ R172, R158, UR10 ;  /* 0x0000000a9eac7c20 */ /* 0x000fe20008410000 */
[----:B------:R-:W3:Y:S01]  /*1880*/  LDG.E.128 R76, desc[UR16][R76.64] ;  /* 0x000000104c4c7981 */ /* 0x000ee2000c1e1d00 */
[--C-:B------:R-:W-:Y:S02]  /*1890*/  HADD2.F32 R184, -RZ, R103.reuse.H0_H0 ;  /* 0x20000067ffb87230 */ /* 0x100fe40000004100 */
[----:B------:R-:W-:Y:S01]  /*18a0*/  FFMA.FTZ R177, R195, R177, R171 ;  /* 0x000000b1c3b17223 */ /* 0x000fe200000100ab */
[----:B------:R-:W-:Y:S02]  /*18b0*/  HADD2.F32 R185, -RZ, R103.H1_H1 ;  /* 0x30000067ffb97230 */ /* 0x000fe40000004100 */
[C---:B------:R-:W-:Y:S01]  /*18c0*/  FADD.FTZ R171, -R197.reuse, R159 ;  /* 0x0000009fc5ab7221 */ /* 0x040fe20000010100 */
[----:B------:R-:W-:Y:S01]  /*18d0*/  FADD.FTZ R160, -R197, R160 ;  /* 0x000000a0c5a07221 */ /* 0x000fe20000010100 */
[----:B------:R-:W-:Y:S01]  /*18e0*/  FMUL.FTZ R159, R190, R184 ;  /* 0x000000b8be9f7220 */ /* 0x000fe20000410000 */
[----:B------:R-:W-:Y:S01]  /*18f0*/  FFMA.FTZ R9, R172, R170, R9 ;  /* 0x000000aaac097223 */ /* 0x000fe20000010009 */
[----:B------:R-:W-:Y:S01]  /*1900*/  FMUL.FTZ R171, R171, UR10 ;  /* 0x0000000aabab7c20 */ /* 0x000fe20008410000 */
[----:B------:R-:W-:Y:S01]  /*1910*/  FMUL.FTZ R174, R160, UR10 ;  /* 0x0000000aa0ae7c20 */ /* 0x000fe20008410000 */
[----:B------:R-:W-:Y:S01]  /*1920*/  FMUL.FTZ R160, R192, R183 ;  /* 0x000000b7c0a07220 */ /* 0x000fe20000410000 */
[----:B------:R-:W-:Y:S01]  /*1930*/  FADD.FTZ R42, R169, R42 ;  /* 0x0000002aa92a7221 */ /* 0x000fe20000010000 */
[----:B------:R-:W-:Y:S01]  /*1940*/  FFMA.FTZ R10, R171, R169, R10 ;  /* 0x000000a9ab0a7223 */ /* 0x000fe2000001000a */
[----:B------:R-:W-:Y:S01]  /*1950*/  FADD.FTZ R40, R173, R40 ;  /* 0x00000028ad287221 */ /* 0x000fe20000010000 */
[-C--:B------:R-:W-:Y:S01]  /*1960*/  FFMA.FTZ R8, R174, R173.reuse, R8 ;  /* 0x000000adae087223 */ /* 0x080fe20000010008 */
[----:B------:R-:W-:Y:S01]  /*1970*/  FFMA.FTZ R173, R191, R173, R160 ;  /* 0x000000adbfad7223 */ /* 0x000fe200000100a0 */
[----:B------:R-:W-:Y:S01]  /*1980*/  HADD2.F32 R162, -RZ, R98.H0_H0 ;  /* 0x20000062ffa27230 */ /* 0x000fe20000004100 */
[----:B------:R-:W3:Y:S01]  /*1990*/  LDL R191, [R1+0x98] ;  /* 0x0000980001bf7983 */ /* 0x000ee20000100800 */
[----:B------:R-:W-:-:S02]  /*19a0*/  HADD2.F32 R167, -RZ, R102.H0_H0 ;  /* 0x20000066ffa77230 */ /* 0x000fc40000004100 */
[----:B------:R-:W-:Y:S01]  /*19b0*/  FADD.FTZ R212, R166, R212 ;  /* 0x000000d4a6d47221 */ /* 0x000fe20000010000 */
[----:B------:R-:W-:Y:S01]  /*19c0*/  FFMA.FTZ R138, R178, R166, R138 ;  /* 0x000000a6b28a7223 */ /* 0x000fe2000001008a */
[----:B------:R-:W-:Y:S01]  /*19d0*/  FADD.FTZ R211, R186, R211 ;  /* 0x000000d3bad37221 */ /* 0x000fe20000010000 */
[----:B------:R-:W-:Y:S01]  /*19e0*/  FFMA.FTZ R129, R180, R186, R129 ;  /* 0x000000bab4817223 */ /* 0x000fe20000010081 */
[----:B------:R-:W-:Y:S01]  /*19f0*/  FADD.FTZ R225, R183, R225 ;  /* 0x000000e1b7e17221 */ /* 0x000fe20000010000 */
[----:B------:R-:W3:Y:S01]  /*1a00*/  LDL R190, [R1+0x8c] ;  /* 0x00008c0001be7983 */ /* 0x000ee20000100800 */
[----:B------:R-:W-:Y:S01]  /*1a10*/  ISETP.NE.AND.EX P0, PT, RZ, UR25, PT, P0 ;  /* 0x00000019ff007c0c */ /* 0x000fe2000bf05300 */
[----:B------:R-:W-:Y:S01]  /*1a20*/  FADD.FTZ R39, R175, R39 ;  /* 0x00000027af277221 */ /* 0x000fe20000010000 */
[----:B------:R-:W-:Y:S01]  /*1a30*/  FADD.FTZ R210, R163, R210 ;  /* 0x000000d2a3d27221 */ /* 0x000fe20000010000 */
[----:B------:R-:W-:Y:S01]  /*1a40*/  FFMA.FTZ R128, R182, R163, R128 ;  /* 0x000000a3b6807223 */ /* 0x000fe20000010080 */
[----:B------:R-:W-:Y:S01]  /*1a50*/  ISETP.NE.AND.EX P2, PT, RZ, UR21, PT, P2 ;  /* 0x00000015ff007c0c */ /* 0x000fe2000bf45320 */
[----:B------:R-:W-:Y:S01]  /*1a60*/  FADD.FTZ R209, R161, R209 ;  /* 0x000000d1a1d17221 */ /* 0x000fe20000010000 */
[----:B------:R-:W-:Y:S01]  /*1a70*/  FFMA.FTZ R127, R0, R161, R127 ;  /* 0x000000a1007f7223 */ /* 0x000fe2000001007f */
[----:B------:R-:W3:Y:S04]  /*1a80*/  LDG.E.128 R84, desc[UR16][R84.64] ;  /* 0x0000001054547981 */ /* 0x000ee8000c1e1d00 */
[----:B------:R-:W3:Y:S01]  /*1a90*/  LDG.E.128 R88, desc[UR16][R88.64] ;  /* 0x0000001058587981 */ /* 0x000ee2000c1e1d00 */
[----:B----4-:R-:W-:Y:S01]  /*1aa0*/  FMUL.FTZ R158, R189, R185 ;  /* 0x000000b9bd9e7220 */ /* 0x010fe20000410000 */
[----:B--2---:R-:W-:-:S02]  /*1ab0*/  FFMA.FTZ R170, R188, R170, R159 ;  /* 0x000000aabcaa7223 */ /* 0x004fc4000001009f */
[----:B------:R-:W2:Y:S01]  /*1ac0*/  LDL R189, [R1+0x9c] ;  /* 0x00009c0001bd7983 */ /* 0x000ea20000100800 */
[----:B------:R-:W-:Y:S01]  /*1ad0*/  FADD.FTZ R162, -R197, R162 ;  /* 0x000000a2c5a27221 */ /* 0x000fe20000010100 */
[----:B------:R-:W-:Y:S01]  /*1ae0*/  FADD.FTZ R226, R167, R226 ;  /* 0x000000e2a7e27221 */ /* 0x000fe20000010000 */
[----:B------:R-:W-:Y:S01]  /*1af0*/  FFMA.FTZ R140, R174, R183, R140 ;  /* 0x000000b7ae8c7223 */ /* 0x000fe2000001008c */
[----:B------:R-:W4:Y:S01]  /*1b00*/  LDL R188, [R1+0xa0] ;  /* 0x0000a00001bc7983 */ /* 0x000f220000100800 */
[----:B---3--:R-:W-:Y:S01]  /*1b10*/  FFMA.FTZ R169, R187, R169, R158 ;  /* 0x000000a9bba97223 */ /* 0x008fe2000001009e */
[----:B------:R-:W-:Y:S01]  /*1b20*/  FMUL.FTZ R176, R162, UR10 ;  /* 0x0000000aa2b07c20 */ /* 0x000fe20008410000 */
[----:B------:R-:W-:Y:S01]  /*1b30*/  FADD.FTZ R224, R184, R224 ;  /* 0x000000e0b8e07221 */ /* 0x000fe20000010000 */
[----:B------:R-:W3:Y:S01]  /*1b40*/  LDL R187, [R1+0xa4] ;  /* 0x0000a40001bb7983 */ /* 0x000ee20000100800 */
[----:B------:R-:W-:-:S03]  /*1b50*/  FMUL.FTZ R162, R194, R167 ;  /* 0x000000a7c2a27220 */ /* 0x000fc60000410000 */
[----:B------:R-:W2:Y:S01]  /*1b60*/  LDL R186, [R1+0x88] ;  /* 0x0000880001ba7983 */ /* 0x000ea20000100800 */
[----:B------:R-:W-:Y:S01]  /*1b70*/  FFMA.FTZ R139, R176, R167, R139 ;  /* 0x000000a7b08b7223 */ /* 0x000fe2000001008b */
[----:B------:R-:W-:Y:S01]  /*1b80*/  FFMA.FTZ R141, R172, R184, R141 ;  /* 0x000000b8ac8d7223 */ /* 0x000fe2000001008d */
[----:B------:R-:W-:Y:S01]  /*1b90*/  FADD.FTZ R223, R185, R223 ;  /* 0x000000dfb9df7221 */ /* 0x000fe20000010000 */
[----:B------:R-:W2:Y:S01]  /*1ba0*/  LDL R192, [R1+0x80] ;  /* 0x0000800001c07983 */ /* 0x000ea20000100800 */
[----:B------:R-:W-:Y:S01]  /*1bb0*/  FFMA.FTZ R142, R171, R185, R142 ;  /* 0x000000b9ab8e7223 */ /* 0x000fe2000001008e */
[----:B------:R-:W-:Y:S01]  /*1bc0*/  HADD2.F32 R166, -RZ, R72.H0_H0 ;  /* 0x20000048ffa67230 */ /* 0x000fe20000004100 */
[----:B------:R-:W0:Y:S01]  /*1bd0*/  @P0 LDC.64 R158, c[0x0][0x3b8] ;  /* 0x0000ee00ff9e0b82 */ /* 0x000e220000000a00 */
[----:B------:R-:W2:Y:S03]  /*1be0*/  LDG.E.128 R96, desc[UR16][R96.64] ;  /* 0x0000001060607981 */ /* 0x000ea6000c1e1d00 */
[----:B------:R-:W-:Y:S01]  /*1bf0*/  FADD.FTZ R167, -R197, R166 ;  /* 0x000000a6c5a77221 */ /* 0x000fe20000010100 */
[--C-:B------:R-:W-:Y:S01]  /*1c00*/  HADD2.F32 R166, -RZ, R80.reuse.H0_H0 ;  /* 0x20000050ffa67230 */ /* 0x100fe20000004100 */
[----:B------:R-:W2:Y:S02]  /*1c10*/  LDG.E.128 R100, desc[UR16][R106.64] ;  /* 0x000000106a647981 */ /* 0x000ea4000c1e1d00 */
[----:B------:R-:W-:Y:S01]  /*1c20*/  FMUL.FTZ R167, R167, UR10 ;  /* 0x0000000aa7a77c20 */ /* 0x000fe20008410000 */
[----:B------:R-:W-:-:S02]  /*1c30*/  HADD2.F32 R80, -RZ, R80.H1_H1 ;  /* 0x30000050ff507230 */ /* 0x000fc40000004100 */
[----:B------:R-:W-:Y:S01]  /*1c40*/  FADD.FTZ R43, R166, R43 ;  /* 0x0000002ba62b7221 */ /* 0x000fe20000010000 */
[----:B------:R-:W1:Y:S01]  /*1c50*/  @P0 LDC.64 R160, c[0x0][0x3b8] ;  /* 0x0000ee00ffa00b82 */ /* 0x000e620000000a00 */
[-C--:B------:R-:W-:Y:S01]  /*1c60*/  FFMA.FTZ R11, R167, R166.reuse, R11 ;  /* 0x000000a6a70b7223 */ /* 0x080fe2000001000b */
[--C-:B------:R-:W-:Y:S02]  /*1c70*/  HADD2.F32 R183, -RZ, R76.reuse.H0_H0 ;  /* 0x2000004cffb77230 */ /* 0x100fe40000004100 */
[-C--:B------:R-:W-:Y:S01]  /*1c80*/  FFMA.FTZ R7, R176, R175.reuse, R7 ;  /* 0x000000afb0077223 */ /* 0x080fe20000010007 */
[----:B------:R-:W-:Y:S02]  /*1c90*/  HADD2.F32 R76, -RZ, R76.H1_H1 ;  /* 0x3000004cff4c7230 */ /* 0x000fe40000004100 */
[----:B------:R-:W-:Y:S01]  /*1ca0*/  FFMA.FTZ R175, R193, R175, R162 ;  /* 0x000000afc1af7223 */ /* 0x000fe200000100a2 */
[----:B------:R-:W-:Y:S01]  /*1cb0*/  HADD2.F32 R72, -RZ, R72.H1_H1 ;  /* 0x30000048ff487230 */ /* 0x000fe20000004100 */
[----:B------:R-:W1:Y:S01]  /*1cc0*/  @P0 LDC.64 R162, c[0x0][0x3b8] ;  /* 0x0000ee00ffa20b82 */ /* 0x000e620000000a00 */
[----:B------:R-:W-:Y:S01]  /*1cd0*/  FADD.FTZ R222, R183, R222 ;  /* 0x000000deb7de7221 */ /* 0x000fe20000010000 */
[----:B0-----:R-:W-:Y:S01]  /*1ce0*/  @P0 IMAD.WIDE.U32 R158, R157, 0x8, R158 ;  /* 0x000000089d9e0825 */ /* 0x001fe200078e009e */
[----:B------:R-:W2:Y:S03]  /*1cf0*/  LDG.E.128 R104, desc[UR16][R104.64] ;  /* 0x0000001068687981 */ /* 0x000ea6000c1e1d00 */
[-C--:B----4-:R-:W-:Y:S01]  /*1d00*/  FMUL.FTZ R184, R188, R183.reuse ;  /* 0x000000b7bcb87220 */ /* 0x090fe20000410000 */
[----:B-1----:R-:W-:Y:S01]  /*1d10*/  @P0 IMAD.WIDE.U32 R162, R165, 0x8, R162 ;  /* 0x00000008a5a20825 */ /* 0x002fe200078e00a2 */
[----:B------:R-:W4:Y:S03]  /*1d20*/  LDL R188, [R1+0x90] ;  /* 0x0000900001bc7983 */ /* 0x000f260000100800 */
[----:B---3--:R-:W-:Y:S01]  /*1d30*/  FFMA.FTZ R166, R187, R166, R184 ;  /* 0x000000a6bba67223 */ /* 0x008fe200000100b8 */
[----:B------:R-:W-:Y:S01]  /*1d40*/  FMUL.FTZ R184, R191, R76 ;  /* 0x0000004cbfb87220 */ /* 0x000fe20000410000 */
[----:B------:R-:W3:Y:S03]  /*1d50*/  LDL R187, [R1+0x94] ;  /* 0x0000940001bb7983 */ /* 0x000ee60000100800 */
[----:B--2---:R-:W-:Y:S01]  /*1d60*/  FFMA.FTZ R184, R189, R80, R184 ;  /* 0x00000050bdb87223 */ /* 0x004fe200000100b8 */
[----:B------:R0:W5:Y:S04]  /*1d70*/  @P0 LDG.E.64 R130, desc[UR16][R162.64] ;  /* 0x00000010a2820981 */ /* 0x000168000c1e1b00 */
[----:B------:R-:W2:Y:S01]  /*1d80*/  LDL R189, [R1+0x84] ;  /* 0x0000840001bd7983 */ /* 0x000ea20000100800 */
[----:B------:R-:W-:Y:S01]  /*1d90*/  FADD.FTZ R72, -R197, R72 ;  /* 0x00000048c5487221 */ /* 0x000fe20000010100 */
[----:B------:R-:W-:Y:S01]  /*1da0*/  FFMA.FTZ R143, R167, R183, R143 ;  /* 0x000000b7a78f7223 */ /* 0x000fe2000001008f */
[----:B------:R-:W-:Y:S01]  /*1db0*/  FADD.FTZ R44, R80, R44 ;  /* 0x0000002c502c7221 */ /* 0x000fe20000010000 */
[----:B------:R1:W5:Y:S01]  /*1dc0*/  @P0 LDG.E.64 R134, desc[UR16][R158.64] ;  /* 0x000000109e860981 */ /* 0x000362000c1e1b00 */
[----:B0-----:R-:W0:Y:S01]  /*1dd0*/  @P2 LDC.64 R162, c[0x0][0x438] ;  /* 0x00010e00ffa22b82 */ /* 0x001e220000000a00 */
[----:B------:R-:W-:Y:S01]  /*1de0*/  FMUL.FTZ R183, R72, UR10 ;  /* 0x0000000a48b77c20 */ /* 0x000fe20008410000 */
[----:B------:R-:W-:-:S02]  /*1df0*/  HADD2.F32 R72, -RZ, R73.H0_H0 ;  /* 0x20000049ff487230 */ /* 0x000fc40000004100 */
[----:B------:R-:W-:Y:S01]  /*1e00*/  FADD.FTZ R221, R76, R221 ;  /* 0x000000dd4cdd7221 */ /* 0x000fe20000010000 */
[----:B------:R-:W-:Y:S02]  /*1e10*/  HADD2.F32 R73, -RZ, R73.H1_H1 ;  /* 0x30000049ff497230 */ /* 0x000fe40000004100 */
[----:B------:R-:W-:Y:S01]  /*1e20*/  FFMA.FTZ R12, R183, R80, R12 ;  /* 0x00000050b70c7223 */ /* 0x000fe2000001000c */
[--C-:B------:R-:W-:Y:S01]  /*1e30*/  HADD2.F32 R80, -RZ, R77.reuse.H0_H0 ;  /* 0x2000004dff507230 */ /* 0x100fe20000004100 */
[----:B------:R-:W2:Y:S01]  /*1e40*/  LDL R191, [R1+0x70] ;  /* 0x0000700001bf7983 */ /* 0x000ea20000100800 */
[----:B------:R-:W-:Y:S02]  /*1e50*/  HADD2.F32 R77, -RZ, R77.H1_H1 ;  /* 0x3000004dff4d7230 */ /* 0x000fe40000004100 */
[----:B------:R-:W-:Y:S01]  /*1e60*/  FADD.FTZ R73, -R197, R73 ;  /* 0x00000049c5497221 */ /* 0x000fe20000010100 */
[--C-:B-1----:R-:W-:Y:S01]  /*1e70*/  HADD2.F32 R159, -RZ, R81.reuse.H0_H0 ;  /* 0x20000051ff9f7230 */ /* 0x102fe20000004100 */
[----:B------:R-:W2:Y:S01]  /*1e80*/  LDL R193, [R1+0x60] ;  /* 0x0000600001c17983 */ /* 0x000ea20000100800 */
[----:B------:R-:W-:-:S02]  /*1e90*/  HADD2.F32 R81, -RZ, R81.H1_H1 ;  /* 0x30000051ff517230 */ /* 0x000fc40000004100 */
[----:B------:R-:W-:Y:S01]  /*1ea0*/  FMUL.FTZ R158, R73, UR10 ;  /* 0x0000000a499e7c20 */ /* 0x000fe20008410000 */
[----:B------:R-:W-:Y:S02]  /*1eb0*/  FMUL.FTZ R186, R186, R77 ;  /* 0x0000004dbaba7220 */ /* 0x000fe40000410000 */
[----:B------:R-:W-:Y:S01]  /*1ec0*/  FADD.FTZ R46, R81, R46 ;  /* 0x0000002e512e7221 */ /* 0x000fe20000010000 */
[-C--:B------:R-:W-:Y:S01]  /*1ed0*/  FFMA.FTZ R14, R158, R81.reuse, R14 ;  /* 0x000000519e0e7223 */ /* 0x080fe2000001000e */
[----:B------:R-:W-:Y:S01]  /*1ee0*/  FFMA.FTZ R186, R190, R81, R186 ;  /* 0x00000051beba7223 */ /* 0x000fe200000100ba */
[----:B------:R-:W-:Y:S02]  /*1ef0*/  HADD2.F32 R81, -RZ, R74.H0_H0 ;  /* 0x2000004aff517230 */ /* 0x000fe40000004100 */
[----:B------:R-:W-:Y:S01]  /*1f00*/  FADD.FTZ R72, -R197, R72 ;  /* 0x00000048c5487221 */ /* 0x000fe20000010100 */
[----:B------:R-:W-:Y:S01]  /*1f10*/  FFMA.FTZ R144, R183, R76, R144 ;  /* 0x0000004cb7907223 */ /* 0x000fe20000010090 */
[----:B0-----:R-:W-:-:S04]  /*1f20*/  @P2 IMAD.WIDE.U32 R162, R165, 0x10, R162 ;  /* 0x00000010a5a22825 */ /* 0x001fc800078e00a2 */
[----:B------:R-:W-:Y:S01]  /*1f30*/  FADD.FTZ R81, -R197, R81 ;  /* 0x00000051c5517221 */ /* 0x000fe20000010100 */
[----:B------:R-:W-:Y:S01]  /*1f40*/  FMUL.FTZ R185, R72, UR10 ;  /* 0x0000000a48b97c20 */ /* 0x000fe20008410000 */
[----:B------:R-:W-:Y:S01]  /*1f50*/  FADD.FTZ R45, R159, R45 ;  /* 0x0000002d9f2d7221 */ /* 0x000fe20000010000 */
[----:B------:R-:W-:Y:S01]  /*1f60*/  HADD2.F32 R76, -RZ, R74.H1_H1 ;  /* 0x3000004aff4c7230 */ /* 0x000fe20000004100 */
[----:B------:R0:W5:Y:S01]  /*1f70*/  @P2 LDG.E.128 R48, desc[UR16][R162.64] ;  /* 0x00000010a2302981 */ /* 0x000162000c1e1d00 */
[----:B------:R-:W-:Y:S02]  /*1f80*/  HADD2.F32 R74, -RZ, R78.H0_H0 ;  /* 0x2000004eff4a7230 */ /* 0x000fe40000004100 */
[-C--:B------:R-:W-:Y:S01]  /*1f90*/  FFMA.FTZ R13, R185, R159.reuse, R13 ;  /* 0x0000009fb90d7223 */ /* 0x080fe2000001000d */
[----:B------:R-:W2:Y:S01]  /*1fa0*/  LDL R190, [R1+0x74] ;  /* 0x0000740001be7983 */ /* 0x000ea20000100800 */
[----:B0-----:R-:W-:Y:S02]  /*1fb0*/  HADD2.F32 R162, -RZ, R82.H0_H0 ;  /* 0x20000052ffa27230 */ /* 0x001fe40000004100 */
[----:B------:R-:W-:Y:S01]  /*1fc0*/  FMUL.FTZ R163, R81, UR10 ;  /* 0x0000000a51a37c20 */ /* 0x000fe20008410000 */
[----:B------:R-:W-:Y:S01]  /*1fd0*/  FMUL.FTZ R81, R192, R74 ;  /* 0x0000004ac0517220 */ /* 0x000fe20000410000 */
[----:B----4-:R-:W-:Y:S01]  /*1fe0*/  FMUL.FTZ R72, R188, R80 ;  /* 0x00000050bc487220 */ /* 0x010fe20000410000 */
[----:B------:R-:W-:Y:S01]  /*1ff0*/  FADD.FTZ R47, R162, R47 ;  /* 0x0000002fa22f7221 */ /* 0x000fe20000010000 */
[----:B------:R-:W4:Y:S02]  /*2000*/  LDL R188, [R1+0x78] ;  /* 0x0000780001bc7983 */ /* 0x000f240000100800 */
[----:B---3--:R-:W-:Y:S01]  /*2010*/  FFMA.FTZ R159, R187, R159, R72 ;  /* 0x0000009fbb9f7223 */ /* 0x008fe20000010048 */
[----:B------:R-:W-:Y:S01]  /*2020*/  FFMA.FTZ R15, R163, R162, R15 ;  /* 0x000000a2a30f7223 */ /* 0x000fe2000001000f */
[----:B------:R-:W3:Y:S01]  /*2030*/  LDL R187, [R1+0x7c] ;  /* 0x00007c0001bb7983 */ /* 0x000ee20000100800 */
[----:B------:R-:W-:-:S04]  /*2040*/  @P0 IMAD.WIDE.U32 R160, R164, 0x8, R160 ;  /* 0x00000008a4a00825 */ /* 0x000fc800078e00a0 */
[----:B------:R-:W-:Y:S01]  /*2050*/  FADD.FTZ R220, R80, R220 ;  /* 0x000000dc50dc7221 */ /* 0x000fe20000010000 */
[----:B------:R-:W-:Y:S01]  /*2060*/  FFMA.FTZ R145, R185, R80, R145 ;  /* 0x00000050b9917223 */ /* 0x000fe20000010091 */
[----:B------:R-:W-:Y:S02]  /*2070*/  HADD2.F32 R78, -RZ, R78.H1_H1 ;  /* 0x3000004eff4e7230 */ /* 0x000fe40000004100 */
[----:B--2---:R-:W-:Y:S01]  /*2080*/  FFMA.FTZ R162, R189, R162, R81 ;  /* 0x000000a2bda27223 */ /* 0x004fe20000010051 */
[----:B------:R0:W5:Y:S01]  /*2090*/  @P0 LDG.E.64 R132, desc[UR16][R160.64] ;  /* 0x00000010a0840981 */ /* 0x000162000c1e1b00 */
[----:B------:R-:W-:Y:S01]  /*20a0*/  FADD.FTZ R76, -R197, R76 ;  /* 0x0000004cc54c7221 */ /* 0x000fe20000010100 */
[----:B------:R-:W-:Y:S01]  /*20b0*/  FADD.FTZ R218, R74, R218 ;  /* 0x000000da4ada7221 */ /* 0x000fe20000010000 */
[----:B------:R-:W-:Y:S01]  /*20c0*/  FFMA.FTZ R147, R163, R74, R147 ;  /* 0x0000004aa3937223 */ /* 0x000fe20000010093 */
[----:B------:R-:W2:Y:S01]  /*20d0*/  LDL R189, [R1+0x68] ;  /* 0x0000680001bd7983 */ /* 0x000ea20000100800 */
[----:B------:R-:W-:Y:S01]  /*20e0*/  HADD2.F32 R82, -RZ, R82.H1_H1 ;  /* 0x30000052ff527230 */ /* 0x000fe20000004100 */
[----:B------:R-:W1:Y:S02]  /*20f0*/  @P2 LDC.64 R72, c[0x0][0x438] ;  /* 0x00010e00ff482b82 */ /* 0x000e640000000a00 */
[----:B------:R-:W2:Y:S04]  /*2100*/  LDL R81, [R1+0x6c] ;  /* 0x00006c0001517983 */ /* 0x000ea80000100800 */
[----:B------:R-:W2:Y:S02]  /*2110*/  LDL R192, [R1+0x58] ;  /* 0x0000580001c07983 */ /* 0x000ea40000100800 */
[----:B0-----:R-:W0:Y:S01]  /*2120*/  @P0 LDC.64 R160, c[0x0][0x3b8] ;  /* 0x0000ee00ffa00b82 */ /* 0x001e220000000a00 */
[----:B------:R-:W-:-:S02]  /*2130*/  HADD2.F32 R80, -RZ, R79.H0_H0 ;  /* 0x2000004fff507230 */ /* 0x000fc40000004100 */
[----:B------:R-:W-:-:S03]  /*2140*/  HADD2.F32 R79, -RZ, R79.H1_H1 ;  /* 0x3000004fff4f7230 */ /* 0x000fc60000004100 */
[----:B------:R-:W-:Y:S02]  /*2150*/  FMUL.FTZ R74, R191, R80 ;  /* 0x00000050bf4a7220 */ /* 0x000fe40000410000 */
[----:B------:R-:W2:Y:S01]  /*2160*/  LDL R191, [R1+0x64] ;  /* 0x0000640001bf7983 */ /* 0x000ea20000100800 */
[----:B------:R-:W-:Y:S01]  /*2170*/  FADD.FTZ R108, R82, R108 ;  /* 0x0000006c526c7221 */ /* 0x000fe20000010000 */
[----:B0-----:R-:W-:-:S05]  /*2180*/  @P0 IMAD.WIDE.U32 R160, R2, 0x8, R160 ;  /* 0x0000000802a00825 */ /* 0x001fca00078e00a0 */
[----:B------:R0:W5:Y:S02]  /*2190*/  @P0 LDG.E.64 R136, desc[UR16][R160.64] ;  /* 0x00000010a0880981 */ /* 0x000164000c1e1b00 */
[----:B0-----:R-:W-:Y:S01]  /*21a0*/  FMUL.FTZ R161, R76, UR10 ;  /* 0x0000000a4ca17c20 */ /* 0x001fe20008410000 */
[----:B------:R-:W-:-:S03]  /*21b0*/  HADD2.F32 R76, -RZ, R75.H0_H0 ;  /* 0x2000004bff4c7230 */ /* 0x000fc60000004100 */
[----:B------:R-:W-:Y:S02]  /*21c0*/  FFMA.FTZ R16, R161, R82, R16 ;  /* 0x00000052a1107223 */ /* 0x000fe40000010010 */
[----:B------:R-:W-:Y:S01]  /*21d0*/  FADD.FTZ R76, -R197, R76 ;  /* 0x0000004cc54c7221 */ /* 0x000fe20000010100 */
[----:B------:R-:W-:Y:S02]  /*21e0*/  HADD2.F32 R75, -RZ, R75.H1_H1 ;  /* 0x3000004bff4b7230 */ /* 0x000fe40000004100 */
[----:B------:R-:W-:-:S03]  /*21f0*/  FADD.FTZ R216, R80, R216 ;  /* 0x000000d850d87221 */ /* 0x000fc60000010000 */
[----:B------:R-:W-:Y:S01]  /*2200*/  FADD.FTZ R75, -R197, R75 ;  /* 0x0000004bc54b7221 */ /* 0x000fe20000010100 */
[----:B------:R-:W-:Y:S01]  /*2210*/  FADD.FTZ R215, R79, R215 ;  /* 0x000000d74fd77221 */ /* 0x000fe20000010000 */
[----:B------:R-:W-:Y:S01]  /*2220*/  FADD.FTZ R217, R78, R217 ;  /* 0x000000d94ed97221 */ /* 0x000fe20000010000 */
[-C--:B------:R-:W-:Y:S01]  /*2230*/  FFMA.FTZ R148, R161, R78.reuse, R148 ;  /* 0x0000004ea1947223 */ /* 0x080fe20000010094 */
[----:B----4-:R-:W-:Y:S01]  /*2240*/  FMUL.FTZ R160, R188, R78 ;  /* 0x0000004ebca07220 */ /* 0x010fe20000410000 */
[----:B------:R-:W-:Y:S01]  /*2250*/  FMUL.FTZ R188, R76, UR10 ;  /* 0x0000000a4cbc7c20 */ /* 0x000fe20008410000 */
[----:B------:R-:W4:Y:S02]  /*2260*/  LDL R78, [R1+0x4c] ;  /* 0x00004c00014e7983 */ /* 0x000f240000100800 */
[----:B---3--:R-:W-:Y:S01]  /*2270*/  FFMA.FTZ R160, R187, R82, R160 ;  /* 0x00000052bba07223 */ /* 0x008fe200000100a0 */
[--C-:B------:R-:W-:Y:S01]  /*2280*/  HADD2.F32 R187, -RZ, R83.reuse.H0_H0 ;  /* 0x20000053ffbb7230 */ /* 0x100fe20000004100 */
[----:B------:R-:W3:Y:S01]  /*2290*/  LDL R82, [R1+0x5c] ;  /* 0x00005c0001527983 */ /* 0x000ee20000100800 */
[----:B------:R-:W-:-:S02]  /*22a0*/  HADD2.F32 R83, -RZ, R83.H1_H1 ;  /* 0x30000053ff537230 */ /* 0x000fc40000004100 */
[----:B--2---:R-:W-:-:S04]  /*22b0*/  FMUL.FTZ R189, R189, R79 ;  /* 0x0000004fbdbd7220 */ /* 0x004fc80000410000 */
[----:B------:R-:W-:Y:S02]  /*22c0*/  FFMA.FTZ R189, R81, R83, R189 ;  /* 0x0000005351bd7223 */ /* 0x000fe400000100bd */
[----:B------:R-:W2:Y:S01]  /*22d0*/  LDL R81, [R1+0x50] ;  /* 0x0000500001517983 */ /* 0x000ea20000100800 */
[C---:B------:R-:W-:Y:S01]  /*22e0*/  FFMA.FTZ R149, R188.reuse, R80, R149 ;  /* 0x00000050bc957223 */ /* 0x040fe20000010095 */
[----:B------:R-:W-:Y:S01]  /*22f0*/  FADD.FTZ R109, R187, R109 ;  /* 0x0000006dbb6d7221 */ /* 0x000fe20000010000 */
[-C--:B------:R-:W-:Y:S01]  /*2300*/  FFMA.FTZ R17, R188, R187.reuse, R17 ;  /* 0x000000bbbc117223 */ /* 0x080fe20000010011 */
[----:B------:R-:W4:Y:S01]  /*2310*/  LDL R80, [R1+0x54] ;  /* 0x0000540001507983 */ /* 0x000f220000100800 */
[----:B------:R-:W-:Y:S01]  /*2320*/  FFMA.FTZ R187, R190, R187, R74 ;  /* 0x000000bbbebb7223 */ /* 0x000fe2000001004a */
[----:B------:R-:W-:-:S04]  /*2330*/  FMUL.FTZ R190, R75, UR10 ;  /* 0x0000000a4bbe7c20 */ /* 0x000fc80008410000 */
[----:B------:R-:W-:Y:S02]  /*2340*/  FFMA.FTZ R150, R190, R79, R150 ;  /* 0x0000004fbe967223 */ /* 0x000fe40000010096 */
[----:B------:R-:W4:Y:S01]  /*2350*/  LDL R79, [R1+0x48] ;  /* 0x00004800014f7983 */ /* 0x000f220000100800 */
[----:B-1----:R-:W-:-:S05]  /*2360*/  @P2 IMAD.WIDE.U32 R72, R164, 0x10, R72 ;  /* 0x00000010a4482825 */ /* 0x002fca00078e0048 */
[----:B------:R0:W5:Y:S02]  /*2370*/  @P2 LDG.E.128 R52, desc[UR16][R72.64] ;  /* 0x0000001048342981 */ /* 0x000164000c1e1d00 */
[----:B0-----:R-:W0:Y:S01]  /*2380*/  @P2 LDC.64 R72, c[0x0][0x438] ;  /* 0x00010e00ff482b82 */ /* 0x001e220000000a00 */
[----:B------:R-:W-:Y:S01]  /*2390*/  FADD.FTZ R219, R77, R219 ;  /* 0x000000db4ddb7221 */ /* 0x000fe20000010000 */
[----:B------:R-:W-:Y:S01]  /*23a0*/  FFMA.FTZ R146, R158, R77, R146 ;  /* 0x0000004d9e927223 */ /* 0x000fe20000010092 */
[----:B------:R-:W-:-:S05]  /*23b0*/  HADD2.F32 R74, -RZ, R84.H0_H0 ;  /* 0x20000054ff4a7230 */ /* 0x000fca0000004100 */
[----:B------:R-:W1:Y:S01]  /*23c0*/  @P2 LDC.64 R76, c[0x0][0x438] ;  /* 0x00010e00ff4c2b82 */ /* 0x000e620000000a00 */
[----:B------:R-:W-:Y:S01]  /*23d0*/  FADD.FTZ R75, -R197, R74 ;  /* 0x0000004ac54b7221 */ /* 0x000fe20000010100 */
[----:B------:R-:W-:Y:S02]  /*23e0*/  HADD2.F32 R74, -RZ, R84.H1_H1 ;  /* 0x30000054ff4a7230 */ /* 0x000fe40000004100 */
[----:B------:R-:W-:Y:S02]  /*23f0*/  HADD2.F32 R84, -RZ, R92.H0_H0 ;  /* 0x2000005cff547230 */ /* 0x000fe40000004100 */
[----:B0-----:R-:W-:-:S05]  /*2400*/  @P2 IMAD.WIDE.U32 R72, R157, 0x10, R72 ;  /* 0x000000109d482825 */ /* 0x001fca00078e0048 */
[----:B------:R0:W5:Y:S01]  /*2410*/  @P2 LDG.E.128 R56, desc[UR16][R72.64] ;  /* 0x0000001048382981 */ /* 0x000162000c1e1d00 */
[----:B------:R-:W-:Y:S01]  /*2420*/  FADD.FTZ R74, -R197, R74 ;  /* 0x0000004ac54a7221 */ /* 0x000fe20000010100 */
[----:B------:R-:W-:Y:S01]  /*2430*/  FADD.FTZ R111, R84, R111 ;  /* 0x0000006f546f7221 */ /* 0x000fe20000010000 */
[--C-:B0-----:R-:W-:Y:S02]  /*2440*/  HADD2.F32 R73, -RZ, R88.reuse.H0_H0 ;  /* 0x20000058ff497230 */ /* 0x101fe40000004100 */
[----:B------:R-:W-:Y:S02]  /*2450*/  HADD2.F32 R72, -RZ, R88.H1_H1 ;  /* 0x30000058ff487230 */ /* 0x000fe40000004100 */
[----:B------:R-:W-:Y:S01]  /*2460*/  FMUL.FTZ R88, R75, UR10 ;  /* 0x0000000a4b587c20 */ /* 0x000fe20008410000 */
[----:B------:R-:W-:Y:S01]  /*2470*/  FMUL.FTZ R75, R193, R73 ;  /* 0x00000049c14b7220 */ /* 0x000fe20000410000 */
[----:B------:R-:W-:Y:S02]  /*2480*/  HADD2.F32 R92, -RZ, R92.H1_H1 ;  /* 0x3000005cff5c7230 */ /* 0x000fe40000004100 */
[-C--:B------:R-:W-:Y:S01]  /*2490*/  FFMA.FTZ R19, R88, R84.reuse, R19 ;  /* 0x0000005458137223 */ /* 0x080fe20000010013 */
[----:B------:R-:W-:Y:S01]  /*24a0*/  FFMA.FTZ R84, R191, R84, R75 ;  /* 0x00000054bf547223 */ /* 0x000fe2000001004b */
[----:B------:R-:W-:Y:S01]  /*24b0*/  FMUL.FTZ R191, R74, UR10 ;  /* 0x0000000a4abf7c20 */ /* 0x000fe20008410000 */
[----:B------:R-:W-:Y:S01]  /*24c0*/  FMUL.FTZ R74, R192, R72 ;  /* 0x00000048c04a7220 */ /* 0x000fe20000410000 */
[----:B------:R-:W-:-:S02]  /*24d0*/  HADD2.F32 R75, -RZ, R85.H0_H0 ;  /* 0x20000055ff4b7230 */ /* 0x000fc40000004100 */
[----:B------:R-:W-:Y:S01]  /*24e0*/  FADD.FTZ R112, R92, R112 ;  /* 0x000000705c707221 */ /* 0x000fe20000010000 */
[----:B------:R-:W-:Y:S01]  /*24f0*/  FFMA.FTZ R20, R191, R92, R20 ;  /* 0x0000005cbf147223 */ /* 0x000fe20000010014 */
[----:B-1----:R-:W-:-:S04]  /*2500*/  @P2 IMAD.WIDE.U32 R76, R2, 0x10, R76 ;  /* 0x00000010024c2825 */ /* 0x002fc800078e004c */
[----:B------:R-:W-:Y:S01]  /*2510*/  FADD.FTZ R75, -R197, R75 ;  /* 0x0000004bc54b7221 */ /* 0x000fe20000010100 */
[----:B------:R-:W-:Y:S01]  /*2520*/  FADD.FTZ R242, R73, R242 ;  /* 0x000000f249f27221 */ /* 0x000fe20000010000 */
[----:B------:R-:W-:Y:S01]  /*2530*/  FFMA.FTZ R151, R88, R73, R151 ;  /* 0x0000004958977223 */ /* 0x000fe20000010097 */
[----:B------:R-:W-:Y:S01]  /*2540*/  HADD2.F32 R192, -RZ, R93.H0_H0 ;  /* 0x2000005dffc07230 */ /* 0x000fe20000004100 */
[----:B------:R0:W5:Y:S01]  /*2550*/  @P2 LDG.E.128 R60, desc[UR16][R76.64] ;  /* 0x000000104c3c2981 */ /* 0x000162000c1e1d00 */
[----:B------:R-:W-:Y:S02]  /*2560*/  HADD2.F32 R73, -RZ, R85.H1_H1 ;  /* 0x30000055ff497230 */ /* 0x000fe40000004100 */
[----:B------:R-:W-:Y:S01]  /*2570*/  FMUL.FTZ R85, R75, UR10 ;  /* 0x0000000a4b557c20 */ /* 0x000fe20008410000 */
[----:B------:R-:W-:-:S03]  /*2580*/  FADD.FTZ R113, R192, R113 ;  /* 0x00000071c0717221 */ /* 0x000fc60000010000 */
[----:B------:R-:W-:Y:S01]  /*2590*/  FFMA.FTZ R21, R85, R192, R21 ;  /* 0x000000c055157223 */ /* 0x000fe20000010015 */
[----:B------:R-:W4:Y:S01]  /*25a0*/  LDL R76, [R1+0x40] ;  /* 0x00004000014c7983 */ /* 0x000f220000100800 */
[----:B------:R-:W-:Y:S01]  /*25b0*/  FADD.FTZ R241, R72, R241 ;  /* 0x000000f148f17221 */ /* 0x000fe20000010000 */
[----:B------:R-:W-:Y:S02]  /*25c0*/  FFMA.FTZ R152, R191, R72, R152 ;  /* 0x00000048bf987223 */ /* 0x000fe40000010098 */
[----:B------:R-:W4:Y:S01]  /*25d0*/  LDL R77, [R1+0x34] ;  /* 0x00003400014d7983 */ /* 0x000f220000100800 */
[----:B---3--:R-:W-:Y:S01]  /*25e0*/  FFMA.FTZ R92, R82, R92, R74 ;  /* 0x0000005c525c7223 */ /* 0x008fe2000001004a */
[----:B------:R-:W-:Y:S02]  /*25f0*/  HADD2.F32 R74, -RZ, R89.H0_H0 ;  /* 0x20000059ff4a7230 */ /* 0x000fe40000004100 */
[----:B------:R-:W-:Y:S01]  /*2600*/  FADD.FTZ R110, R83, R110 ;  /* 0x0000006e536e7221 */ /* 0x000fe20000010000 */
[----:B------:R-:W-:Y:S01]  /*2610*/  FFMA.FTZ R18, R190, R83, R18 ;  /* 0x00000053be127223 */ /* 0x000fe20000010012 */
[----:B------:R-:W3:Y:S01]  /*2620*/  LDL R82, [R1+0xc] ;  /* 0x00000c0001527983 */ /* 0x000ee20000100800 */
[----:B------:R-:W-:Y:S01]  /*2630*/  FADD.FTZ R240, R74, R240 ;  /* 0x000000f04af07221 */ /* 0x000fe20000010000 */
[----:B------:R-:W-:-:S02]  /*2640*/  FFMA.FTZ R153, R85, R74, R153 ;  /* 0x0000004a55997223 */ /* 0x000fc40000010099 */
[----:B------:R-:W3:Y:S01]  /*2650*/  LDL R83, [R1+0x8] ;  /* 0x0000080001537983 */ /* 0x000ee20000100800 */
[----:B--2---:R-:W-:-:S03]  /*2660*/  FMUL.FTZ R75, R81, R74 ;  /* 0x0000004a514b7220 */ /* 0x004fc60000410000 */
[----:B------:R-:W2:Y:S01]  /*2670*/  LDL R81, [R1+0x44] ;  /* 0x0000440001517983 */ /* 0x000ea20000100800 */
[----:B----4-:R-:W-:Y:S01]  /*2680*/  FFMA.FTZ R192, R80, R192, R75 ;  /* 0x000000c050c07223 */ /* 0x010fe2000001004b */
[----:B------:R-:W-:Y:S01]  /*2690*/  FADD.FTZ R75, -R197, R73 ;  /* 0x00000049c54b7221 */ /* 0x000fe20000010100 */
[----:B------:R-:W-:Y:S01]  /*26a0*/  HADD2.F32 R73, -RZ, R89.H1_H1 ;  /* 0x30000059ff497230 */ /* 0x000fe20000004100 */
[----:B------:R-:W4:Y:S01]  /*26b0*/  LDL R80, [R1+0x38] ;  /* 0x0000380001507983 */ /* 0x000f220000100800 */
[----:B------:R-:W-:Y:S02]  /*26c0*/  HADD2.F32 R89, -RZ, R93.H1_H1 ;  /* 0x3000005dff597230 */ /* 0x000fe40000004100 */
[----:B------:R-:W-:Y:S01]  /*26d0*/  FMUL.FTZ R93, R75, UR10 ;  /* 0x0000000a4b5d7c20 */ /* 0x000fe20008410000 */
[----:B------:R-:W-:Y:S02]  /*26e0*/  FMUL.FTZ R72, R79, R73 ;  /* 0x000000494f487220 */ /* 0x000fe40000410000 */
[----:B------:R-:W-:Y:S01]  /*26f0*/  FADD.FTZ R114, R89, R114 ;  /* 0x0000007259727221 */ /* 0x000fe20000010000 */
[----:B------:R-:W3:Y:S01]  /*2700*/  LDL R79, [R1+0x3c] ;  /* 0x00003c00014f7983 */ /* 0x000ee20000100800 */
[-C--:B------:R-:W-:Y:S01]  /*2710*/  FFMA.FTZ R22, R93, R89.reuse, R22 ;  /* 0x000000595d167223 */ /* 0x080fe20000010016 */
[----:B------:R-:W-:-:S02]  /*2720*/  FFMA.FTZ R89, R78, R89, R72 ;  /* 0x000000594e597223 */ /* 0x000fc40000010048 */
[----:B------:R-:W3:Y:S01]  /*2730*/  LDL R78, [R1+0x30] ;  /* 0x00003000014e7983 */ /* 0x000ee20000100800 */
[----:B------:R-:W-:Y:S02]  /*2740*/  HADD2.F32 R75, -RZ, R86.H0_H0 ;  /* 0x20000056ff4b7230 */ /* 0x000fe40000004100 */
[----:B------:R-:W-:Y:S02]  /*2750*/  HADD2.F32 R72, -RZ, R90.H0_H0 ;  /* 0x2000005aff487230 */ /* 0x000fe40000004100 */
[----:B------:R-:W-:Y:S01]  /*2760*/  FADD.FTZ R239, R73, R239 ;  /* 0x000000ef49ef7221 */ /* 0x000fe20000010000 */
[----:B------:R-:W-:Y:S01]  /*2770*/  FADD.FTZ R75, -R197, R75 ;  /* 0x0000004bc54b7221 */ /* 0x000fe20000010100 */
[----:B------:R-:W-:Y:S01]  /*2780*/  FFMA.FTZ R154, R93, R73, R154 ;  /* 0x000000495d9a7223 */ /* 0x000fe2000001009a */
[----:B------:R-:W-:Y:S02]  /*2790*/  HADD2.F32 R73, -RZ, R94.H0_H0 ;  /* 0x2000005eff497230 */ /* 0x000fe40000004100 */
[----:B------:R-:W-:-:S02]  /*27a0*/  HADD2.F32 R74, -RZ, R86.H1_H1 ;  /* 0x30000056ff4a7230 */ /* 0x000fc40000004100 */
[----:B------:R-:W-:Y:S01]  /*27b0*/  FMUL.FTZ R193, R75, UR10 ;  /* 0x0000000a4bc17c20 */ /* 0x000fe20008410000 */
[----:B------:R-:W-:Y:S02]  /*27c0*/  HADD2.F32 R90, -RZ, R90.H1_H1 ;  /* 0x3000005aff5a7230 */ /* 0x000fe40000004100 */
[----:B------:R-:W-:Y:S01]  /*27d0*/  FADD.FTZ R115, R73, R115 ;  /* 0x0000007349737221 */ /* 0x000fe20000010000 */
[----:B------:R-:W-:Y:S02]  /*27e0*/  HADD2.F32 R94, -RZ, R94.H1_H1 ;  /* 0x3000005eff5e7230 */ /* 0x000fe40000004100 */
[----:B------:R-:W-:Y:S01]  /*27f0*/  FFMA.FTZ R23, R193, R73, R23 ;  /* 0x00000049c1177223 */ /* 0x000fe20000010017 */
[----:B------:R-:W-:Y:S01]  /*2800*/  FADD.FTZ R74, -R197, R74 ;  /* 0x0000004ac54a7221 */ /* 0x000fe20000010100 */
[----:B------:R-:W3:Y:S01]  /*2810*/  LDL R75, [R1+0x2c] ;  /* 0x00002c00014b7983 */ /* 0x000ee20000100800 */
[----:B------:R-:W-:Y:S01]  /*2820*/  FADD.FTZ R245, R72, R245 ;  /* 0x000000f548f57221 */ /* 0x000fe20000010000 */
[----:B------:R-:W-:Y:S01]  /*2830*/  FFMA.FTZ R155, R193, R72, R155 ;  /* 0x00000048c19b7223 */ /* 0x000fe2000001009b */
[----:B------:R-:W-:Y:S01]  /*2840*/  FMUL.FTZ R195, R74, UR10 ;  /* 0x0000000a4ac37c20 */ /* 0x000fe20008410000 */
[----:B------:R-:W-:Y:S01]  /*2850*/  FADD.FTZ R116, R94, R116 ;  /* 0x000000745e747221 */ /* 0x000fe20000010000 */
[----:B------:R-:W-:Y:S01]  /*2860*/  FADD.FTZ R244, R90, R244 ;  /* 0x000000f45af47221 */ /* 0x000fe20000010000 */
[----:B------:R-:W3:Y:S01]  /*2870*/  LDL R74, [R1+0x18] ;  /* 0x00001800014a7983 */ /* 0x000ee20000100800 */
[C---:B------:R-:W-:Y:S01]  /*2880*/  FFMA.FTZ R24, R195.reuse, R94, R24 ;  /* 0x0000005ec3187223 */ /* 0x040fe20000010018 */
[----:B------:R-:W-:Y:S01]  /*2890*/  FFMA.FTZ R156, R195, R90, R156 ;  /* 0x0000005ac39c7223 */ /* 0x000fe2000001009c */
[----:B------:R-:W-:-:S02]  /*28a0*/  FMUL.FTZ R86, R76, R72 ;  /* 0x000000484c567220 */ /* 0x000fc40000410000 */
[----:B------:R-:W3:Y:S01]  /*28b0*/  LDL R76, [R1+0x28] ;  /* 0x00002800014c7983 */ /* 0x000ee20000100800 */
[----:B------:R-:W-:Y:S02]  /*28c0*/  HADD2.F32 R72, -RZ, R91.H0_H0 ;  /* 0x2000005bff487230 */ /* 0x000fe40000004100 */
[----:B--2---:R-:W-:Y:S01]  /*28d0*/  FFMA.FTZ R86, R81, R73, R86 ;  /* 0x0000004951567223 */ /* 0x004fe20000010056 */
[----:B------:R-:W-:Y:S02]  /*28e0*/  HADD2.F32 R73, -RZ, R87.H0_H0 ;  /* 0x20000057ff497230 */ /* 0x000fe40000004100 */
[----:B----4-:R-:W-:-:S03]  /*28f0*/  FMUL.FTZ R194, R80, R90 ;  /* 0x0000005a50c27220 */ /* 0x010fc60000410000 */
[----:B------:R-:W-:Y:S01]  /*2900*/  FADD.FTZ R73, -R197, R73 ;  /* 0x00000049c5497221 */ /* 0x000fe20000010100 */
[----:B------:R-:W-:Y:S01]  /*2910*/  HADD2.F32 R90, -RZ, R95.H0_H0 ;  /* 0x2000005fff5a7230 */ /* 0x000fe20000004100 */
[----:B------:R-:W2:Y:S01]  /*2920*/  LDL R80, [R1+0x24] ;  /* 0x0000240001507983 */ /* 0x000ea20000100800 */
[----:B---3--:R-:W-:Y:S01]  /*2930*/  FFMA.FTZ R194, R79, R94, R194 ;  /* 0x0000005e4fc27223 */ /* 0x008fe200000100c2 */
[----:B------:R-:W-:Y:S02]  /*2940*/  FMUL.FTZ R94, R73, UR10 ;  /* 0x0000000a495e7c20 */ /* 0x000fe40008410000 */
[----:B------:R-:W-:Y:S01]  /*2950*/  FADD.FTZ R117, R90, R117 ;  /* 0x000000755a757221 */ /* 0x000fe20000010000 */
[----:B------:R-:W3:Y:S01]  /*2960*/  LDL R79, [R1+0x10] ;  /* 0x00001000014f7983 */ /* 0x000ee20000100800 */
[----:B------:R-:W-:Y:S01]  /*2970*/  FMUL.FTZ R73, R78, R72 ;  /* 0x000000484e497220 */ /* 0x000fe20000410000 */
[----:B------:R-:W-:Y:S01]  /*2980*/  FFMA.FTZ R25, R94, R90, R25 ;  /* 0x0000005a5e197223 */ /* 0x000fe20000010019 */
[----:B------:R-:W-:-:S02]  /*2990*/  HADD2.F32 R91, -RZ, R91.H1_H1 ;  /* 0x3000005bff5b7230 */ /* 0x000fc40000004100 */
[----:B------:R-:W-:Y:S01]  /*29a0*/  FADD.FTZ R243, R72, R243 ;  /* 0x000000f348f37221 */ /* 0x000fe20000010000 */
[----:B------:R-:W-:Y:S01]  /*29b0*/  FFMA.FTZ R90, R77, R90, R73 ;  /* 0x0000005a4d5a7223 */ /* 0x000fe20000010049 */
[----:B------:R-:W4:Y:S04]  /*29c0*/  LDL R81, [R1] ;  /* 0x0000000001517983 */ /* 0x000f280000100800 */
[----:B------:R-:W2:Y:S01]  /*29d0*/  LDL R73, [R1+0x20] ;  /* 0x0000200001497983 */ /* 0x000ea20000100800 */
[----:B------:R-:W-:Y:S02]  /*29e0*/  HADD2.F32 R87, -RZ, R87.H1_H1 ;  /* 0x30000057ff577230 */ /* 0x000fe40000004100 */
[----:B------:R-:W-:Y:S01]  /*29f0*/  FFMA.FTZ R199, R94, R72, R199 ;  /* 0x000000485ec77223 */ /* 0x000fe200000100c7 */
[----:B------:R-:W-:-:S02]  /*2a00*/  HADD2.F32 R95, -RZ, R95.H1_H1 ;  /* 0x3000005fff5f7230 */ /* 0x000fc40000004100 */
[----:B------:R-:W-:-:S04]  /*2a10*/  FADD.FTZ R87, -R197, R87 ;  /* 0x00000057c5577221 */ /* 0x000fc80000010100 */
[----:B------:R-:W-:Y:S01]  /*2a20*/  FMUL.FTZ R196, R87, UR10 ;  /* 0x0000000a57c47c20 */ /* 0x000fe20008410000 */
[----:B------:R-:W-:Y:S01]  /*2a30*/  FADD.FTZ R118, R95, R118 ;  /* 0x000000765f767221 */ /* 0x000fe20000010000 */
[----:B------:R-:W-:Y:S02]  /*2a40*/  FADD.FTZ R236, R91, R236 ;  /* 0x000000ec5bec7221 */ /* 0x000fe40000010000 */
[C---:B------:R-:W-:Y:S01]  /*2a50*/  FFMA.FTZ R26, R196.reuse, R95, R26 ;  /* 0x0000005fc41a7223 */ /* 0x040fe2000001001a */
[----:B------:R-:W-:Y:S01]  /*2a60*/  FFMA.FTZ R200, R196, R91, R200 ;  /* 0x0000005bc4c87223 */ /* 0x000fe200000100c8 */
[----:B------:R-:W-:Y:S02]  /*2a70*/  HADD2.F32 R78, -RZ, R97.H1_H1 ;  /* 0x30000061ff4e7230 */ /* 0x000fe40000004100 */
[----:B------:R-:W-:-:S05]  /*2a80*/  HADD2.F32 R87, -RZ, R100.H0_H0 ;  /* 0x20000064ff577230 */ /* 0x000fca0000004100 */
[----:B------:R-:W-:Y:S01]  /*2a90*/  FADD.FTZ R119, R87, R119 ;  /* 0x0000007757777221 */ /* 0x000fe20000010000 */
[----:B------:R-:W-:Y:S01]  /*2aa0*/  FMUL.FTZ R72, R76, R91 ;  /* 0x0000005b4c487220 */ /* 0x000fe20000410000 */
[----:B------:R-:W-:-:S03]  /*2ab0*/  HADD2.F32 R91, -RZ, R96.H0_H0 ;  /* 0x20000060ff5b7230 */ /* 0x000fc60000004100 */
[----:B------:R-:W-:Y:S01]  /*2ac0*/  FFMA.FTZ R95, R75, R95, R72 ;  /* 0x0000005f4b5f7223 */ /* 0x000fe20000010048 */
[----:B------:R-:W-:Y:S02]  /*2ad0*/  HADD2.F32 R72, -RZ, R97.H0_H0 ;  /* 0x20000061ff487230 */ /* 0x000fe40000004100 */
[----:B------:R-:W-:-:S03]  /*2ae0*/  FADD.FTZ R91, -R197, R91 ;  /* 0x0000005bc55b7221 */ /* 0x000fc60000010100 */
[----:B------:R-:W-:Y:S01]  /*2af0*/  FADD.FTZ R97, -R197, R72 ;  /* 0x00000048c5617221 */ /* 0x000fe20000010100 */
[----:B------:R-:W-:Y:S02]  /*2b00*/  HADD2.F32 R72, -RZ, R104.H0_H0 ;  /* 0x20000068ff487230 */ /* 0x000fe40000004100 */
[----:B------:R-:W-:-:S04]  /*2b10*/  FMUL.FTZ R91, R91, UR10 ;  /* 0x0000000a5b5b7c20 */ /* 0x000fc80008410000 */
[----:B------:R-:W-:Y:S01]  /*2b20*/  FFMA.FTZ R27, R91, R87, R27 ;  /* 0x000000575b1b7223 */ /* 0x000fe2000001001b */
[----:B------:R-:W-:Y:S02]  /*2b30*/  HADD2.F32 R96, -RZ, R96.H1_H1 ;  /* 0x30000060ff607230 */ /* 0x000fe40000004100 */
[----:B--2---:R-:W-:-:S04]  /*2b40*/  FMUL.FTZ R73, R73, R72 ;  /* 0x0000004849497220 */ /* 0x004fc80000410000 */
[----:B------:R-:W-:Y:S02]  /*2b50*/  FFMA.FTZ R87, R80, R87, R73 ;  /* 0x0000005750577223 */ /* 0x000fe40000010049 */
[----:B------:R-:W2:Y:S01]  /*2b60*/  LDL R80, [R1+0x4] ;  /* 0x0000040001507983 */ /* 0x000ea20000100800 */
[--C-:B0-----:R-:W-:Y:S02]  /*2b70*/  HADD2.F32 R76, -RZ, R99.reuse.H0_H0 ;  /* 0x20000063ff4c7230 */ /* 0x101fe40000004100 */
[----:B------:R-:W-:Y:S02]  /*2b80*/  HADD2.F32 R75, -RZ, R99.H1_H1 ;  /* 0x30000063ff4b7230 */ /* 0x000fe40000004100 */
[----:B------:R-:W-:Y:S01]  /*2b90*/  FADD.FTZ R99, -R197, R96 ;  /* 0x00000060c5637221 */ /* 0x000fe20000010100 */
[----:B------:R-:W-:Y:S02]  /*2ba0*/  HADD2.F32 R73, -RZ, R104.H1_H1 ;  /* 0x30000068ff497230 */ /* 0x000fe40000004100 */
[----:B------:R-:W-:-:S02]  /*2bb0*/  HADD2.F32 R77, -RZ, R98.H0_H0 ;  /* 0x20000062ff4d7230 */ /* 0x000fc40000004100 */
[----:B------:R-:W-:Y:S02]  /*2bc0*/  HADD2.F32 R198, -RZ, R98.H1_H1 ;  /* 0x30000062ffc67230 */ /* 0x000fe40000004100 */
[----:B------:R-:W-:Y:S01]  /*2bd0*/  FMUL.FTZ R99, R99, UR10 ;  /* 0x0000000a63637c20 */ /* 0x000fe20008410000 */
[----:B------:R-:W-:Y:S02]  /*2be0*/  HADD2.F32 R98, -RZ, R100.H1_H1 ;  /* 0x30000064ff627230 */ /* 0x000fe40000004100 */
[----:B------:R-:W-:Y:S01]  /*2bf0*/  FMUL.FTZ R74, R74, R73 ;  /* 0x000000494a4a7220 */ /* 0x000fe20000410000 */
[----:B------:R-:W-:Y:S01]  /*2c00*/  FADD.FTZ R78, -R197, R78 ;  /* 0x0000004ec54e7221 */ /* 0x000fe20000010100 */
[--C-:B------:R-:W-:Y:S02]  /*2c10*/  HADD2.F32 R237, -RZ, R105.reuse.H1_H1 ;  /* 0x30000069ffed7230 */ /* 0x100fe40000004100 */
[----:B------:R-:W-:Y:S01]  /*2c20*/  FADD.FTZ R120, R98, R120 ;  /* 0x0000007862787221 */ /* 0x000fe20000010000 */
[-C--:B------:R-:W-:Y:S01]  /*2c30*/  FFMA.FTZ R28, R99, R98.reuse, R28 ;  /* 0x00000062631c7223 */ /* 0x080fe2000001001c */
[----:B------:R-:W-:Y:S01]  /*2c40*/  FFMA.FTZ R98, R228, R98, R74 ;  /* 0x00000062e4627223 */ /* 0x000fe2000001004a */
[----:B------:R-:W-:-:S02]  /*2c50*/  HADD2.F32 R74, -RZ, R105.H0_H0 ;  /* 0x20000069ff4a7230 */ /* 0x000fc40000004100 */
[----:B------:R-:W-:Y:S01]  /*2c60*/  FMUL.FTZ R105, R78, UR10 ;  /* 0x0000000a4e697c20 */ /* 0x000fe20008410000 */
[--C-:B------:R-:W-:Y:S02]  /*2c70*/  HADD2.F32 R96, -RZ, R101.reuse.H0_H0 ;  /* 0x20000065ff607230 */ /* 0x100fe40000004100 */
[----:B------:R-:W-:Y:S01]  /*2c80*/  FADD.FTZ R78, RZ, R168 ;  /* 0x000000a8ff4e7221 */ /* 0x000fe20000010000 */
[----:B------:R-:W-:Y:S02]  /*2c90*/  HADD2.F32 R101, -RZ, R101.H1_H1 ;  /* 0x30000065ff657230 */ /* 0x000fe40000004100 */
[----:B------:R-:W-:Y:S01]  /*2ca0*/  FMUL.FTZ R104, R83, R237 ;  /* 0x000000ed53687220 */ /* 0x000fe20000410000 */
[----:B------:R-:W-:Y:S01]  /*2cb0*/  FADD.FTZ R77, -R197, R77 ;  /* 0x0000004dc54d7221 */ /* 0x000fe20000010100 */
[----:B------:R-:W-:Y:S01]  /*2cc0*/  FADD.FTZ R78, R181, R78 ;  /* 0x0000004eb54e7221 */ /* 0x000fe20000010000 */
[----:B------:R-:W-:Y:S01]  /*2cd0*/  FADD.FTZ R122, R101, R122 ;  /* 0x0000007a657a7221 */ /* 0x000fe20000010000 */
[-C--:B------:R-:W-:Y:S01]  /*2ce0*/  FFMA.FTZ R30, R105, R101.reuse, R30 ;  /* 0x00000065691e7223 */ /* 0x080fe2000001001e */
[----:B------:R-:W-:Y:S01]  /*2cf0*/  FFMA.FTZ R104, R82, R101, R104 ;  /* 0x0000006552687223 */ /* 0x000fe20000010068 */
[----:B------:R-:W-:Y:S01]  /*2d00*/  FMUL.FTZ R101, R77, UR10 ;  /* 0x0000000a4d657c20 */ /* 0x000fe20008410000 */
[----:B------:R-:W-:-:S04]  /*2d10*/  FADD.FTZ R77, R179, R78 ;  /* 0x0000004eb34d7221 */ /* 0x000fc80000010000 */
[----:B------:R-:W-:-:S04]  /*2d20*/  FADD.FTZ R77, R177, R77 ;  /* 0x0000004db14d7221 */ /* 0x000fc80000010000 */
[----:B------:R-:W-:Y:S01]  /*2d30*/  FADD.FTZ R77, R175, R77 ;  /* 0x0000004daf4d7221 */ /* 0x000fe20000010000 */
[----:B------:R-:W-:-:S03]  /*2d40*/  FFMA.FTZ R78, R0, R168, RZ ;  /* 0x000000a8004e7223 */ /* 0x000fc600000100ff */
[----:B------:R-:W-:Y:S01]  /*2d50*/  FADD.FTZ R77, R173, R77 ;  /* 0x0000004dad4d7221 */ /* 0x000fe20000010000 */
[----:B------:R-:W-:-:S03]  /*2d60*/  FFMA.FTZ R78, R182, R181, R78 ;  /* 0x000000b5b64e7223 */ /* 0x000fc6000001004e */
[----:B------:R-:W-:Y:S01]  /*2d70*/  FADD.FTZ R77, R170, R77 ;  /* 0x0000004daa4d7221 */ /* 0x000fe20000010000 */
[----:B------:R-:W-:Y:S01]  /*2d80*/  FMUL.FTZ R97, R97, UR10 ;  /* 0x0000000a61617c20 */ /* 0x000fe20008410000 */
[----:B------:R-:W-:Y:S02]  /*2d90*/  FFMA.FTZ R78, R180, R179, R78 ;  /* 0x000000b3b44e7223 */ /* 0x000fe4000001004e */
[----:B------:R-:W-:Y:S01]  /*2da0*/  FADD.FTZ R77, R169, R77 ;  /* 0x0000004da94d7221 */ /* 0x000fe20000010000 */
[----:B---3--:R-:W-:Y:S01]  /*2db0*/  FMUL.FTZ R79, R79, R74 ;  /* 0x0000004a4f4f7220 */ /* 0x008fe20000410000 */
[----:B------:R-:W-:Y:S01]  /*2dc0*/  FADD.FTZ R76, -R197, R76 ;  /* 0x0000004cc54c7221 */ /* 0x000fe20000010100 */
[----:B------:R-:W-:Y:S01]  /*2dd0*/  FADD.FTZ R121, R96, R121 ;  /* 0x0000007960797221 */ /* 0x000fe20000010000 */
[----:B------:R-:W-:Y:S01]  /*2de0*/  FADD.FTZ R77, R166, R77 ;  /* 0x0000004da64d7221 */ /* 0x000fe20000010000 */
[-C--:B------:R-:W-:Y:S01]  /*2df0*/  FFMA.FTZ R29, R97, R96.reuse, R29 ;  /* 0x00000060611d7223 */ /* 0x080fe2000001001d */
[----:B------:R-:W-:Y:S01]  /*2e00*/  FFMA.FTZ R78, R178, R177, R78 ;  /* 0x000000b1b24e7223 */ /* 0x000fe2000001004e */
[----:B------:R-:W-:Y:S01]  /*2e10*/  FFMA.FTZ R96, R214, R96, R79 ;  /* 0x00000060d6607223 */ /* 0x000fe2000001004f */
[----:B------:R-:W-:-:S02]  /*2e20*/  HADD2.F32 R238, -RZ, R106.H0_H0 ;  /* 0x2000006affee7230 */ /* 0x000fc40000004100 */
[----:B------:R-:W-:Y:S01]  /*2e30*/  FADD.FTZ R77, R184, R77 ;  /* 0x0000004db84d7221 */ /* 0x000fe20000010000 */
[----:B------:R-:W-:Y:S02]  /*2e40*/  HADD2.F32 R214, -RZ, R106.H1_H1 ;  /* 0x3000006affd67230 */ /* 0x000fe40000004100 */
[----:B------:R-:W-:Y:S01]  /*2e50*/  FMUL.FTZ R106, R76, UR10 ;  /* 0x0000000a4c6a7c20 */ /* 0x000fe20008410000 */
[----:B------:R-:W-:Y:S01]  /*2e60*/  FFMA.FTZ R76, R176, R175, R78 ;  /* 0x000000afb04c7223 */ /* 0x000fe2000001004e */
[----:B------:R-:W-:-:S03]  /*2e70*/  FADD.FTZ R77, R159, R77 ;  /* 0x0000004d9f4d7221 */ /* 0x000fc60000010000 */
[----:B------:R-:W-:Y:S01]  /*2e80*/  FFMA.FTZ R76, R174, R173, R76 ;  /* 0x000000adae4c7223 */ /* 0x000fe2000001004c */
[C---:B------:R-:W-:Y:S01]  /*2e90*/  FADD.FTZ R198, -R197.reuse, R198 ;  /* 0x000000c6c5c67221 */ /* 0x040fe20000010100 */
[----:B------:R-:W-:Y:S01]  /*2ea0*/  FADD.FTZ R248, R186, R77 ;  /* 0x0000004dbaf87221 */ /* 0x000fe20000010000 */
[--C-:B------:R-:W-:Y:S02]  /*2eb0*/  HADD2.F32 R100, -RZ, R102.reuse.H0_H0 ;  /* 0x20000066ff647230 */ /* 0x100fe40000004100 */
[----:B------:R-:W-:Y:S01]  /*2ec0*/  FFMA.FTZ R77, R172, R170, R76 ;  /* 0x000000aaac4d7223 */ /* 0x000fe2000001004c */
[----:B------:R-:W-:Y:S01]  /*2ed0*/  FADD.FTZ R75, -R197, R75 ;  /* 0x0000004bc54b7221 */ /* 0x000fe20000010100 */
[----:B------:R-:W-:Y:S02]  /*2ee0*/  HADD2.F32 R102, -RZ, R102.H1_H1 ;  /* 0x30000066ff667230 */ /* 0x000fe40000004100 */
[----:B------:R-:W-:Y:S01]  /*2ef0*/  FMUL.FTZ R198, R198, UR10 ;  /* 0x0000000ac6c67c20 */ /* 0x000fe20008410000 */
[----:B------:R-:W-:Y:S01]  /*2f00*/  FMUL.FTZ R197, R251, R214 ;  /* 0x000000d6fbc57220 */ /* 0x000fe20000410000 */
[----:B------:R-:W-:Y:S01]  /*2f10*/  FFMA.FTZ R77, R171, R169, R77 ;  /* 0x000000a9ab4d7223 */ /* 0x000fe2000001004d */
[----:B------:R-:W-:-:S02]  /*2f20*/  HADD2.F32 R230, -RZ, R107.H1_H1 ;  /* 0x3000006bffe67230 */ /* 0x000fc40000004100 */
[----:B------:R-:W-:Y:S01]  /*2f30*/  FADD.FTZ R124, R102, R124 ;  /* 0x0000007c667c7221 */ /* 0x000fe20000010000 */
[-C--:B------:R-:W-:Y:S01]  /*2f40*/  FFMA.FTZ R32, R198, R102.reuse, R32 ;  /* 0x00000066c6207223 */ /* 0x080fe20000010020 */
[----:B------:R-:W-:Y:S01]  /*2f50*/  FFMA.FTZ R197, R252, R102, R197 ;  /* 0x00000066fcc57223 */ /* 0x000fe200000100c5 */
[----:B------:R-:W-:Y:S02]  /*2f60*/  HADD2.F32 R102, -RZ, R103.H0_H0 ;  /* 0x20000067ff667230 */ /* 0x000fe40000004100 */
[----:B------:R-:W-:Y:S01]  /*2f70*/  FFMA.FTZ R77, R167, R166, R77 ;  /* 0x000000a6a74d7223 */ /* 0x000fe2000001004d */
[----:B------:R-:W-:Y:S02]  /*2f80*/  HADD2.F32 R228, -RZ, R107.H0_H0 ;  /* 0x2000006bffe47230 */ /* 0x000fe40000004100 */
[----:B------:R-:W-:Y:S01]  /*2f90*/  FADD.FTZ R248, R162, R248 ;  /* 0x000000f8a2f87221 */ /* 0x000fe20000010000 */
[----:B------:R-:W-:Y:S02]  /*2fa0*/  HADD2.F32 R76, -RZ, R103.H1_H1 ;  /* 0x30000067ff4c7230 */ /* 0x000fe40000004100 */
[----:B------:R-:W-:Y:S01]  /*2fb0*/  FMUL.FTZ R103, R75, UR10 ;  /* 0x0000000a4b677c20 */ /* 0x000fe20008410000 */
[----:B------:R-:W-:Y:S01]  /*2fc0*/  FMUL.FTZ R107, R246, R230 ;  /* 0x000000e6f66b7220 */ /* 0x000fe20000410000 */
[----:B------:R-:W-:Y:S01]  /*2fd0*/  FADD.FTZ R248, R160, R248 ;  /* 0x000000f8a0f87221 */ /* 0x000fe20000010000 */
[----:B------:R-:W-:Y:S01]  /*2fe0*/  FFMA.FTZ R75, R183, R184, R77 ;  /* 0x000000b8b74b7223 */ /* 0x000fe2000001004d */
[----:B------:R-:W-:Y:S01]  /*2ff0*/  FADD.FTZ R126, R76, R126 ;  /* 0x0000007e4c7e7221 */ /* 0x000fe20000010000 */
[-C--:B------:R-:W-:Y:S01]  /*3000*/  FFMA.FTZ R34, R103, R76.reuse, R34 ;  /* 0x0000004c67227223 */ /* 0x080fe20000010022 */
[----:B------:R-:W-:-:S02]  /*3010*/  FFMA.FTZ R107, R247, R76, R107 ;  /* 0x0000004cf76b7223 */ /* 0x000fc4000001006b */
[----:B------:R-:W0:Y:S01]  /*3020*/  LDC.64 R76, c[0x0][0x3b0] ;  /* 0x0000ec00ff4c7b82 */ /* 0x000e220000000a00 */
[----:B------:R-:W-:Y:S01]  /*3030*/  FADD.FTZ R248, R187, R248 ;  /* 0x000000f8bbf87221 */ /* 0x000fe20000010000 */
[----:B------:R-:W-:-:S03]  /*3040*/  FFMA.FTZ R75, R185, R159, R75 ;  /* 0x0000009fb94b7223 */ /* 0x000fc6000001004b */
[----:B------:R-:W-:Y:S01]  /*3050*/  FADD.FTZ R248, R189, R248 ;  /* 0x000000f8bdf87221 */ /* 0x000fe20000010000 */
[----:B------:R-:W-:-:S03]  /*3060*/  FFMA.FTZ R75, R158, R186, R75 ;  /* 0x000000ba9e4b7223 */ /* 0x000fc6000001004b */
[----:B------:R-:W-:Y:S01]  /*3070*/  FADD.FTZ R248, R84, R248 ;  /* 0x000000f854f87221 */ /* 0x000fe20000010000 */
[----:B------:R-:W-:-:S03]  /*3080*/  FFMA.FTZ R75, R163, R162, R75 ;  /* 0x000000a2a34b7223 */ /* 0x000fc6000001004b */
[----:B------:R-:W-:Y:S01]  /*3090*/  FADD.FTZ R248, R92, R248 ;  /* 0x000000f85cf87221 */ /* 0x000fe20000010000 */
[----:B----4-:R-:W-:Y:S01]  /*30a0*/  FMUL.FTZ R79, R81, R238 ;  /* 0x000000ee514f7220 */ /* 0x010fe20000410000 */
[----:B------:R-:W-:Y:S02]  /*30b0*/  FMUL.FTZ R78, R249, R228 ;  /* 0x000000e4f94e7220 */ /* 0x000fe40000410000 */
[----:B------:R-:W-:Y:S01]  /*30c0*/  FADD.FTZ R248, R192, R248 ;  /* 0x000000f8c0f87221 */ /* 0x000fe20000010000 */
[----:B------:R-:W-:Y:S01]  /*30d0*/  FADD.FTZ R123, R100, R123 ;  /* 0x0000007b647b7221 */ /* 0x000fe20000010000 */
[----:B------:R-:W-:Y:S01]  /*30e0*/  FFMA.FTZ R31, R101, R100, R31 ;  /* 0x00000064651f7223 */ /* 0x000fe2000001001f */
[----:B------:R-:W-:Y:S01]  /*30f0*/  FADD.FTZ R125, R102, R125 ;  /* 0x0000007d667d7221 */ /* 0x000fe20000010000 */
[----:B------:R-:W-:Y:S01]  /*3100*/  FFMA.FTZ R33, R106, R102, R33 ;  /* 0x000000666a217223 */ /* 0x000fe20000010021 */
[----:B------:R-:W-:Y:S01]  /*3110*/  FFMA.FTZ R75, R161, R160, R75 ;  /* 0x000000a0a14b7223 */ /* 0x000fe2000001004b */
[----:B------:R-:W-:Y:S01]  /*3120*/  FFMA.FTZ R102, R250, R102, R78 ;  /* 0x00000066fa667223 */ /* 0x000fe2000001004e */
[----:B------:R-:W-:Y:S01]  /*3130*/  FADD.FTZ R248, R89, R248 ;  /* 0x000000f859f87221 */ /* 0x000fe20000010000 */
[----:B0-----:R-:W-:-:S04]  /*3140*/  IMAD.WIDE.U32 R82, R165, 0x8, R76 ;  /* 0x00000008a5527825 */ /* 0x001fc800078e004c */
[----:B------:R-:W-:Y:S01]  /*3150*/  FFMA.FTZ R75, R188, R187, R75 ;  /* 0x000000bbbc4b7223 */ /* 0x000fe2000001004b */
[----:B------:R-:W-:-:S03]  /*3160*/  FADD.FTZ R248, R86, R248 ;  /* 0x000000f856f87221 */ /* 0x000fc60000010000 */
[----:B------:R-:W-:Y:S01]  /*3170*/  FFMA.FTZ R75, R190, R189, R75 ;  /* 0x000000bdbe4b7223 */ /* 0x000fe2000001004b */
[----:B------:R-:W5:Y:S01]  /*3180*/  LDG.E.64 R82, desc[UR16][R82.64] ;  /* 0x0000001052527981 */ /* 0x000f62000c1e1b00 */
        /* <DEDUP_REMOVED lines=9> */
[----:B------:R-:W-:Y:S02]  /*3220*/  FFMA.FTZ R75, R193, R86, R75 ;  /* 0x00000056c14b7223 */ /* 0x000fe4000001004b */
[----:B------:R-:W-:-:S02]  /*3230*/  FADD.FTZ R248, R248, R96 ;  /* 0x00000060f8f87221 */ /* 0x000fc40000010000 */
[----:B------:R-:W-:Y:S02]  /*3240*/  FFMA.FTZ R75, R195, R194, R75 ;  /* 0x000000c2c34b7223 */ /* 0x000fe4000001004b */
[----:B------:R-:W-:Y:S02]  /*3250*/  FADD.FTZ R248, R248, R104 ;  /* 0x00000068f8f87221 */ /* 0x000fe40000010000 */
[----:B------:R-:W-:-:S04]  /*3260*/  FFMA.FTZ R75, R94, R90, R75 ;  /* 0x0000005a5e4b7223 */ /* 0x000fc8000001004b */
[----:B------:R-:W-:-:S04]  /*3270*/  FFMA.FTZ R75, R196, R95, R75 ;  /* 0x0000005fc44b7223 */ /* 0x000fc8000001004b */
[----:B------:R-:W-:-:S04]  /*3280*/  FFMA.FTZ R75, R91, R87, R75 ;  /* 0x000000575b4b7223 */ /* 0x000fc8000001004b */
[----:B------:R-:W-:Y:S01]  /*3290*/  FFMA.FTZ R75, R99, R98, R75 ;  /* 0x00000062634b7223 */ /* 0x000fe2000001004b */
[----:B------:R-:W-:Y:S01]  /*32a0*/  FADD.FTZ R235, R72, R235 ;  /* 0x000000eb48eb7221 */ /* 0x000fe20000010000 */
[----:B------:R-:W-:Y:S02]  /*32b0*/  FFMA.FTZ R201, R91, R72, R201 ;  /* 0x000000485bc97223 */ /* 0x000fe400000100c9 */
[----:B------:R-:W-:-:S04]  /*32c0*/  FFMA.FTZ R72, R97, R96, R75 ;  /* 0x0000006061487223 */ /* 0x000fc8000001004b */
[----:B------:R-:W-:Y:S01]  /*32d0*/  FFMA.FTZ R72, R105, R104, R72 ;  /* 0x0000006869487223 */ /* 0x000fe20000010048 */
[----:B--2---:R-:W-:Y:S01]  /*32e0*/  FFMA.FTZ R100, R80, R100, R79 ;  /* 0x0000006450647223 */ /* 0x004fe2000001004f */
[----:B------:R-:W-:-:S04]  /*32f0*/  IMAD.WIDE.U32 R80, R164, 0x8, R76 ;  /* 0x00000008a4507825 */ /* 0x000fc800078e004c */
[--C-:B------:R-:W-:Y:S02]  /*3300*/  IMAD.WIDE.U32 R78, R157, 0x8, R76.reuse ;  /* 0x000000089d4e7825 */ /* 0x100fe400078e004c */
[----:B------:R-:W5:Y:S02]  /*3310*/  LDG.E.64 R80, desc[UR16][R80.64] ;  /* 0x0000001050507981 */ /* 0x000f64000c1e1b00 */
[----:B------:R-:W-:Y:S02]  /*3320*/  IMAD.WIDE.U32 R76, R2, 0x8, R76 ;  /* 0x00000008024c7825 */ /* 0x000fe400078e004c */
[----:B------:R-:W5:Y:S04]  /*3330*/  LDG.E.64 R78, desc[UR16][R78.64] ;  /* 0x000000104e4e7981 */ /* 0x000f68000c1e1b00 */
[----:B------:R-:W5:Y:S01]  /*3340*/  LDG.E.64 R76, desc[UR16][R76.64] ;  /* 0x000000104c4c7981 */ /* 0x000f62000c1e1b00 */
[----:B------:R-:W-:-:S04]  /*3350*/  FADD.FTZ R248, R248, R100 ;  /* 0x00000064f8f87221 */ /* 0x000fc80000010000 */
[----:B------:R-:W-:-:S04]  /*3360*/  FADD.FTZ R248, R248, R197 ;  /* 0x000000c5f8f87221 */ /* 0x000fc80000010000 */
[----:B------:R-:W-:-:S04]  /*3370*/  FADD.FTZ R248, R248, R102 ;  /* 0x00000066f8f87221 */ /* 0x000fc80000010000 */
[----:B------:R-:W-:-:S05]  /*3380*/  FADD.FTZ R248, R248, R107 ;  /* 0x0000006bf8f87221 */ /* 0x000fca0000010000 */
[----:B------:R-:W0:Y:S01]  /*3390*/  SHFL.DOWN PT, R75, R248, 0x10, 0x1f ;  /* 0x0a001f00f84b7f89 */ /* 0x000e2200000e0000 */
        /* <DEDUP_REMOVED lines=37> */
.L_x_653:
[----:B------:R-:W-:Y:S05]  /*35f0*/  BSYNC.RECONVERGENT B0 ;  /* 0x0000000000007941 */ /* 0x000fea0003800200 */
.L_x_652:
        /* <DEDUP_REMOVED lines=105> */
[----:B------:R-:W-:Y:S02]  /*3c90*/  F2FP.F16.F32.PACK_AB R75, R72, R75 ;  /* 0x0000004b484b723e */ /* 0x000fe400000000ff */
[----:B------:R-:W-:-:S02]  /*3ca0*/  FSEL R174, R174, RZ, P3 ;  /* 0x000000ffaeae7208 */ /* 0x000fc40001800000 */
[----:B------:R-:W-:Y:S02]  /*3cb0*/  FSEL R73, R179, RZ, P6 ;  /* 0x000000ffb3497208 */ /* 0x000fe40003000000 */
[----:B------:R-:W-:Y:S02]  /*3cc0*/  FSEL R177, R177, RZ, P1 ;  /* 0x000000ffb1b17208 */ /* 0x000fe40000800000 */
[----:B------:R-:W-:Y:S02]  /*3cd0*/  FSEL R0, R0, RZ, P5 ;  /* 0x000000ff00007208 */ /* 0x000fe40002800000 */
[----:B------:R-:W-:Y:S02]  /*3ce0*/  FSEL R72, R181, RZ, P4 ;  /* 0x000000ffb5487208 */ /* 0x000fe40002000000 */
[----:B------:R-:W-:Y:S02]  /*3cf0*/  F2FP.F16.F32.PACK_AB R74, R174, R74 ;  /* 0x0000004aae4a723e */ /* 0x000fe400000000ff */
[----:B------:R-:W-:-:S02]  /*3d00*/  F2FP.F16.F32.PACK_AB R73, R177, R73 ;  /* 0x00000049b149723e */ /* 0x000fc400000000ff */
[----:B------:R-:W-:Y:S01]  /*3d10*/  F2FP.F16.F32.PACK_AB R72, R72, R0 ;  /* 0x000000004848723e */ /* 0x000fe200000000ff */
[----:B------:R-:W-:Y:S06]  /*3d20*/  BRA `(.L_x_657) ;  /* 0x00000020003c7947 */ /* 0x000fec0003800000 */
.L_x_656:
        /* <DEDUP_REMOVED lines=16> */
[C---:B------:R-:W-:Y:S01]  /*3e30*/  LOP3.LUT P5, RZ, R83.reuse, 0xff0000, RZ, 0xc0, !PT ;  /* 0x00ff000053ff7812 */ /* 0x040fe200078ac0ff */
[--C-:B------:R-:W-:Y:S01]  /*3e40*/  FFMA.FTZ R182, R182, UR11, R214.reuse ;  /* 0x0000000bb6b67c23 */ /* 0x100fe200080100d6 */
[C---:B------:R-:W-:Y:S01]  /*3e50*/  ISETP.GE.U32.AND.EX P1, PT, R83.reuse, 0x1000000, PT, P1 ;  /* 0x010000005300780c */ /* 0x040fe20003f26110 */
[--C-:B------:R-:W-:Y:S01]  /*3e60*/  FFMA.FTZ R180, R180, UR11, R214.reuse ;  /* 0x0000000bb4b47c23 */ /* 0x100fe200080100d6 */
[----:B------:R-:W-:Y:S01]  /*3e70*/  FFMA.FTZ R178, R178, UR11, R214 ;  /* 0x0000000bb2b27c23 */ /* 0x000fe200080100d6 */
[----:B------:R-:W-:Y:S01]  /*3e80*/  FADD.FTZ R168, R168, -R0 ;  /* 0x80000000a8a87221 */ /* 0x000fe20000010000 */
[----:B------:R-:W-:Y:S01]  /*3e90*/  FMUL.FTZ R74, R66, UR7 ;  /* 0x00000007424a7c20 */ /* 0x000fe20008410000 */
[----:B------:R-:W-:Y:S01]  /*3ea0*/  FMUL.FTZ R0, R174, UR7 ;  /* 0x00000007ae007c20 */ /* 0x000fe20008410000 */
[----:B------:R-:W-:Y:S01]  /*3eb0*/  LOP3.LUT P4, RZ, R83, 0xff, RZ, 0xc0, !PT ;  /* 0x000000ff53ff7812 */ /* 0x000fe2000788c0ff */
        /* <DEDUP_REMOVED lines=9> */
[----:B------:R-:W-:Y:S01]  /*3f50*/  F2FP.F16.F32.PACK_AB R67, R67, R65 ;  /* 0x000000414343723e */ /* 0x000fe200000000ff */
[----:B------:R-:W-:Y:S01]  /*3f60*/  FMUL.FTZ R65, R179, UR10 ;  /* 0x0000000ab3417c20 */ /* 0x000fe20008410000 */
[----:B------:R-:W-:-:S02]  /*3f70*/  FSEL R0, R0, RZ, P3 ;  /* 0x000000ff00007208 */ /* 0x000fc40001800000 */
[----:B------:R-:W-:Y:S01]  /*3f80*/  F2FP.F16.F32.PACK_AB R75, R75, R64 ;  /* 0x000000404b4b723e */ /* 0x000fe200000000ff */
[----:B------:R-:W-:Y:S01]  /*3f90*/  FMUL.FTZ R64, R168, UR10 ;  /* 0x0000000aa8407c20 */ /* 0x000fe20008410000 */
[----:B------:R-:W-:Y:S01]  /*3fa0*/  F2FP.F16.F32.PACK_AB R74, R0, R74 ;  /* 0x0000004a004a723e */ /* 0x000fe200000000ff */
[----:B------:R-:W-:Y:S01]  /*3fb0*/  FMUL.FTZ R0, R65, UR7 ;  /* 0x0000000741007c20 */ /* 0x000fe20008410000 */
[----:B------:R-:W-:Y:S01]  /*3fc0*/  F2FP.F16.F32.PACK_AB R65, R177, R65 ;  /* 0x00000041b141723e */ /* 0x000fe200000000ff */
[----:B------:R-:W-:Y:S01]  /*3fd0*/  FMUL.FTZ R72, R64, UR7 ;  /* 0x0000000740487c20 */ /* 0x000fe20008410000 */
[----:B------:R-:W-:Y:S01]  /*3fe0*/  F2FP.F16.F32.PACK_AB R64, R181, R64 ;  /* 0x00000040b540723e */ /* 0x000fe200000000ff */
        /* <DEDUP_REMOVED lines=10> */
[----:B------:R-:W-:Y:S02]  /*4090*/  F2FP.F16.F32.PACK_AB R66, R174, R66 ;  /* 0x00000042ae42723e */ /* 0x000fe400000000ff */
[----:B------:R-:W-:Y:S02]  /*40a0*/  F2FP.F16.F32.PACK_AB R73, R73, R0 ;  /* 0x000000004949723e */ /* 0x000fe400000000ff */
[----:B------:R-:W-:Y:S01]  /*40b0*/  F2FP.F16.F32.PACK_AB R72, R181, R72 ;  /* 0x00000048b548723e */ /* 0x000fe200000000ff */
[----:B------:R-:W-:Y:S06]  /*40c0*/  BRA `(.L_x_657) ;  /* 0x0000001c00547947 */ /* 0x000fec0003800000 */
.L_x_655:
        /* <DEDUP_REMOVED lines=8> */
[--C-:B------:R-:W-:Y:S01]  /*4150*/  FFMA.FTZ R172, R172, UR11, R214.reuse ;  /* 0x0000000bacac7c23 */ /* 0x100fe200080100d6 */
[----:B------:R-:W-:Y:S01]  /*4160*/  FADD.FTZ R72, R169, -R171 ;  /* 0x800000aba9487221 */ /* 0x000fe20000010000 */
[----:B------:R-:W-:Y:S01]  /*4170*/  FFMA.FTZ R174, R174, UR11, R214 ;  /* 0x0000000baeae7c23 */ /* 0x000fe200080100d6 */
[----:B------:R-:W-:Y:S02]  /*4180*/  HADD2.F32 R74, -RZ, R50.H0_H0 ;  /* 0x20000032ff4a7230 */ /* 0x000fe40000004100 */
[----:B------:R-:W-:Y:S01]  /*4190*/  FADD.FTZ R176, R175, -R176 ;  /* 0x800000b0afb07221 */ /* 0x000fe20000010000 */
[----:B------:R-:W-:Y:S01]  /*41a0*/  FFMA.FTZ R72, R72, UR10, R73 ;  /* 0x0000000a48487c23 */ /* 0x000fe20008010049 */
[----:B------:R-:W-:-:S02]  /*41b0*/  HADD2.F32 R73, -RZ, R51.H0_H0 ;  /* 0x20000033ff497230 */ /* 0x000fc40000004100 */
[----:B------:R-:W-:Y:S01]  /*41c0*/  FADD.FTZ R172, R170, -R172 ;  /* 0x800000acaaac7221 */ /* 0x000fe20000010000 */
[----:B------:R-:W-:Y:S02]  /*41d0*/  HADD2.F32 R75, -RZ, R50.H1_H1 ;  /* 0x30000032ff4b7230 */ /* 0x000fe40000004100 */
[----:B------:R-:W-:Y:S01]  /*41e0*/  FADD.FTZ R174, R173, -R174 ;  /* 0x800000aeadae7221 */ /* 0x000fe20000010000 */
[----:B------:R-:W-:Y:S01]  /*41f0*/  FFMA.FTZ R74, R176, UR10, R74 ;  /* 0x0000000ab04a7c23 */ /* 0x000fe2000801004a */
[----:B------:R-:W-:Y:S01]  /*4200*/  FFMA.FTZ R73, R172, UR10, R73 ;  /* 0x0000000aac497c23 */ /* 0x000fe20008010049 */
[----:B------:R-:W-:Y:S01]  /*4210*/  ISETP.GE.U32.AND P1, PT, R82, RZ, PT ;  /* 0x000000ff5200720c */ /* 0x000fe20003f26070 */
[----:B------:R-:W-:Y:S01]  /*4220*/  FFMA.FTZ R75, R174, UR10, R75 ;  /* 0x0000000aae4b7c23 */ /* 0x000fe2000801004b */
[----:B------:R-:W-:Y:S01]  /*4230*/  FMUL.FTZ R72, R72, UR7 ;  /* 0x0000000748487c20 */ /* 0x000fe20008410000 */
[----:B------:R-:W-:Y:S01]  /*4240*/  FMUL.FTZ R73, R73, UR7 ;  /* 0x0000000749497c20 */ /* 0x000fe20008410000 */
[----:B------:R-:W-:Y:S01]  /*4250*/  FMUL.FTZ R74, R74, UR7 ;  /* 0x000000074a4a7c20 */ /* 0x000fe20008410000 */
[----:B------:R-:W-:Y:S01]  /*4260*/  LOP3.LUT P5, RZ, R83, 0xff0000, RZ, 0xc0, !PT ;  /* 0x00ff000053ff7812 */ /* 0x000fe200078ac0ff */
[----:B------:R-:W-:Y:S01]  /*4270*/  FMUL.FTZ R75, R75, UR7 ;  /* 0x000000074b4b7c20 */ /* 0x000fe20008410000 */
[C---:B------:R-:W-:Y:S01]  /*4280*/  LOP3.LUT P4, RZ, R83.reuse, 0xff, RZ, 0xc0, !PT ;  /* 0x000000ff53ff7812 */ /* 0x040fe2000788c0ff */
[--C-:B------:R-:W-:Y:S01]  /*4290*/  FFMA.FTZ R180, R180, UR11, R214.reuse ;  /* 0x0000000bb4b47c23 */ /* 0x100fe200080100d6 */
[C---:B------:R-:W-:Y:S01]  /*42a0*/  ISETP.GE.U32.AND.EX P1, PT, R83.reuse, 0x1000000, PT, P1 ;  /* 0x010000005300780c */ /* 0x040fe20003f26110 */
        /* <DEDUP_REMOVED lines=9> */
[C---:B------:R-:W-:Y:S01]  /*4340*/  LOP3.LUT P6, RZ, R82.reuse, 0xff0000, RZ, 0xc0, !PT ;  /* 0x00ff000052ff7812 */ /* 0x040fe200078cc0ff */
[----:B------:R-:W-:Y:S01]  /*4350*/  HADD2.F32 R83, -RZ, R48.H1_H1 ;  /* 0x30000030ff537230 */ /* 0x000fe20000004100 */
[C---:B------:R-:W-:Y:S01]  /*4360*/  LOP3.LUT P1, RZ, R82.reuse, 0xff000000, RZ, 0xc0, !PT ;  /* 0xff00000052ff7812 */ /* 0x040fe2000782c0ff */
[----:B------:R-:W-:Y:S01]  /*4370*/  FADD.FTZ R181, R181, -R182 ;  /* 0x800000b6b5b57221 */ /* 0x000fe20000010000 */
[----:B------:R-:W-:Y:S01]  /*4380*/  LOP3.LUT P5, RZ, R82, 0xff, RZ, 0xc0, !PT ;  /* 0x000000ff52ff7812 */ /* 0x000fe200078ac0ff */
[----:B------:R-:W-:Y:S01]  /*4390*/  FADD.FTZ R0, R168, -R0 ;  /* 0x80000000a8007221 */ /* 0x000fe20000010000 */
[----:B------:R-:W-:Y:S01]  /*43a0*/  LOP3.LUT P4, RZ, R82, 0xff00, RZ, 0xc0, !PT ;  /* 0x0000ff0052ff7812 */ /* 0x000fe2000788c0ff */
[----:B------:R-:W-:Y:S01]  /*43b0*/  FFMA.FTZ R83, R181, UR10, R83 ;  /* 0x0000000ab5537c23 */ /* 0x000fe20008010053 */
[----:B------:R-:W-:-:S02]  /*43c0*/  FSEL R82, R75, RZ, P3 ;  /* 0x000000ff4b527208 */ /* 0x000fc40001800000 */
[----:B------:R-:W-:Y:S01]  /*43d0*/  F2FP.F16.F32.PACK_AB R75, R72, R73 ;  /* 0x00000049484b723e */ /* 0x000fe200000000ff */
[--C-:B------:R-:W-:Y:S01]  /*43e0*/  HADD2.F32 R73, -RZ, R49.reuse.H0_H0 ;  /* 0x20000031ff497230 */ /* 0x100fe20000004100 */
[----:B------:R-:W-:Y:S01]  /*43f0*/  F2FP.F16.F32.PACK_AB R74, R82, R74 ;  /* 0x0000004a524a723e */ /* 0x000fe200000000ff */
[----:B------:R-:W-:Y:S02]  /*4400*/  HADD2.F32 R72, -RZ, R49.H1_H1 ;  /* 0x30000031ff487230 */ /* 0x000fe40000004100 */
[----:B------:R-:W-:Y:S01]  /*4410*/  FMUL.FTZ R83, R83, UR7 ;  /* 0x0000000753537c20 */ /* 0x000fe20008410000 */
[----:B------:R-:W-:Y:S02]  /*4420*/  HADD2.F32 R82, -RZ, R48.H0_H0 ;  /* 0x20000030ff527230 */ /* 0x000fe40000004100 */
[----:B------:R-:W-:Y:S01]  /*4430*/  FFMA.FTZ R73, R179, UR10, R73 ;  /* 0x0000000ab3497c23 */ /* 0x000fe20008010049 */
        /* <DEDUP_REMOVED lines=9> */
[----:B------:R-:W-:Y:S02]  /*44d0*/  F2FP.F16.F32.PACK_AB R73, R72, R73 ;  /* 0x000000494849723e */ /* 0x000fe400000000ff */
[----:B------:R-:W-:Y:S01]  /*44e0*/  F2FP.F16.F32.PACK_AB R72, R83, R0 ;  /* 0x000000005348723e */ /* 0x000fe200000000ff */
[----:B------:R-:W-:Y:S06]  /*44f0*/  BRA `(.L_x_657) ;  /* 0x0000001800487947 */ /* 0x000fec0003800000 */
.L_x_658:
[--C-:B------:R-:W-:Y:S01]  /*4500*/  FFMA.FTZ R176, R176, UR11, R214.reuse ;  /* 0x0000000bb0b07c23 */ /* 0x100fe200080100d6 */
[--C-:B------:R-:W-:Y:S01]  /*4510*/  FFMA.FTZ R172, R172, UR11, R214.reuse ;  /* 0x0000000bacac7c23 */ /* 0x100fe200080100d6 */
[----:B------:R-:W-:Y:S01]  /*4520*/  FFMA.FTZ R174, R174, UR11, R214 ;  /* 0x0000000baeae7c23 */ /* 0x000fe200080100d6 */
[--C-:B-----5:R-:W-:Y:S02]  /*4530*/  HADD2.F32 R64, -RZ, R51.reuse.H0_H0 ;  /* 0x20000033ff407230 */ /* 0x120fe40000004100 */
[----:B------:R-:W-:Y:S01]  /*4540*/  FADD.FTZ R175, R175, -R176 ;  /* 0x800000b0afaf7221 */ /* 0x000fe20000010000 */
[--C-:B------:R-:W-:Y:S02]  /*4550*/  HADD2.F32 R66, -RZ, R50.reuse.H0_H0 ;  /* 0x20000032ff427230 */ /* 0x100fe40000004100 */
[----:B------:R-:W-:Y:S01]  /*4560*/  FADD.FTZ R67, R170, -R172 ;  /* 0x800000acaa437221 */ /* 0x000fe20000010000 */
[----:B------:R-:W-:Y:S02]  /*4570*/  HADD2.F32 R72, -RZ, R50.H1_H1 ;  /* 0x30000032ff487230 */ /* 0x000fe40000004100 */
        /* <DEDUP_REMOVED lines=8> */
[----:B------:R-:W-:Y:S01]  /*4600*/  FADD.FTZ R168, R168, -R0 ;  /* 0x80000000a8a87221 */ /* 0x000fe20000010000 */
[----:B------:R-:W-:Y:S01]  /*4610*/  FMUL.FTZ R74, R66, UR7 ;  /* 0x00000007424a7c20 */ /* 0x000fe20008410000 */
[----:B------:R-:W-:Y:S01]  /*4620*/  FMUL.FTZ R0, R72, UR7 ;  /* 0x0000000748007c20 */ /* 0x000fe20008410000 */
[----:B------:R-:W-:Y:S01]  /*4630*/  LOP3.LUT P5, RZ, R83, 0xff, RZ, 0xc0, !PT ;  /* 0x000000ff53ff7812 */ /* 0x000fe200078ac0ff */
        /* <DEDUP_REMOVED lines=9> */
[----:B------:R-:W-:Y:S01]  /*46d0*/  LOP3.LUT P3, RZ, R83, 0xff0000, RZ, 0xc0, !PT ;  /* 0x00ff000053ff7812 */ /* 0x000fe2000786c0ff */
[----:B------:R-:W-:Y:S01]  /*46e0*/  FADD.FTZ R177, R177, -R178 ;  /* 0x800000b2b1b17221 */ /* 0x000fe20000010000 */
[----:B------:R-:W-:Y:S01]  /*46f0*/  ISETP.GE.U32.AND.EX P1, PT, R83, 0x1000000, PT, P1 ;  /* 0x010000005300780c */ /* 0x000fe20003f26110 */
[----:B------:R-:W-:Y:S01]  /*4700*/  FFMA.FTZ R180, R180, UR11, R214 ;  /* 0x0000000bb4b47c23 */ /* 0x000fe200080100d6 */
[----:B------:R-:W-:Y:S01]  /*4710*/  F2FP.F16.F32.PACK_AB R74, R0, R74 ;  /* 0x0000004a004a723e */ /* 0x000fe200000000ff */
[--C-:B------:R-:W-:Y:S01]  /*4720*/  HADD2.F32 R0, -RZ, R49.reuse.H1_H1 ;  /* 0x30000031ff007230 */ /* 0x100fe20000004100 */
[----:B------:R-:W-:Y:S01]  /*4730*/  FSEL R75, R75, RZ, P1 ;  /* 0x000000ff4b4b7208 */ /* 0x000fe20000800000 */
[----:B------:R-:W-:Y:S01]  /*4740*/  FADD.FTZ R181, R181, -R182 ;  /* 0x800000b6b5b57221 */ /* 0x000fe20000010000 */
[----:B------:R-:W-:Y:S01]  /*4750*/  FSEL R64, R64, RZ, P3 ;  /* 0x000000ff40407208 */ /* 0x000fe20001800000 */
[----:B------:R-:W-:Y:S01]  /*4760*/  FADD.FTZ R179, R179, -R180 ;  /* 0x800000b4b3b37221 */ /* 0x000fe20000010000 */
[----:B------:R-:W-:Y:S01]  /*4770*/  F2FP.F16.F32.PACK_AB R67, R65, R67 ;  /* 0x000000434143723e */ /* 0x000fe200000000ff */
[----:B------:R-:W-:Y:S01]  /*4780*/  FFMA.FTZ R177, R177, UR10, R0 ;  /* 0x0000000ab1b17c23 */ /* 0x000fe20008010000 */
[----:B------:R-:W-:Y:S01]  /*4790*/  F2FP.F16.F32.PACK_AB R75, R75, R64 ;  /* 0x000000404b4b723e */ /* 0x000fe200000000ff */
[----:B------:R-:W-:Y:S01]  /*47a0*/  HADD2.F32 R65, -RZ, R49.H0_H0 ;  /* 0x20000031ff417230 */ /* 0x000fe20000004100 */
[----:B------:R-:W-:Y:S01]  /*47b0*/  F2FP.F16.F32.PACK_AB R66, R72, R66 ;  /* 0x000000424842723e */ /* 0x000fe200000000ff */
[--C-:B------:R-:W-:Y:S01]  /*47c0*/  HADD2.F32 R64, -RZ, R48.reuse.H0_H0 ;  /* 0x20000030ff407230 */ /* 0x100fe20000004100 */
[----:B------:R-:W-:Y:S01]  /*47d0*/  LOP3.LUT P6, RZ, R82, 0xff0000, RZ, 0xc0, !PT ;  /* 0x00ff000052ff7812 */ /* 0x000fe200078cc0ff */
[----:B------:R-:W-:-:S02]  /*47e0*/  HADD2.F32 R0, -RZ, R48.H1_H1 ;  /* 0x30000030ff007230 */ /* 0x000fc40000004100 */
[----:B------:R-:W-:Y:S01]  /*47f0*/  FFMA.FTZ R65, R179, UR10, R65 ;  /* 0x0000000ab3417c23 */ /* 0x000fe20008010041 */
[----:B------:R-:W-:Y:S01]  /*4800*/  LOP3.LUT P1, RZ, R82, 0xff000000, RZ, 0xc0, !PT ;  /* 0xff00000052ff7812 */ /* 0x000fe2000782c0ff */
[----:B------:R-:W-:Y:S01]  /*4810*/  FFMA.FTZ R64, R168, UR10, R64 ;  /* 0x0000000aa8407c23 */ /* 0x000fe20008010040 */
[----:B------:R-:W-:Y:S01]  /*4820*/  LOP3.LUT P3, RZ, R82, 0xff, RZ, 0xc0, !PT ;  /* 0x000000ff52ff7812 */ /* 0x000fe2000786c0ff */
[----:B------:R-:W-:Y:S01]  /*4830*/  FFMA.FTZ R181, R181, UR10, R0 ;  /* 0x0000000ab5b57c23 */ /* 0x000fe20008010000 */
[----:B------:R-:W-:Y:S01]  /*4840*/  FMUL.FTZ R0, R65, UR7 ;  /* 0x0000000741007c20 */ /* 0x000fe20008410000 */
[----:B------:R-:W-:Y:S01]  /*4850*/  FMUL.FTZ R72, R64, UR7 ;  /* 0x0000000740487c20 */ /* 0x000fe20008410000 */
[C---:B------:R-:W-:Y:S01]  /*4860*/  F2FP.F16.F32.PACK_AB R65, R177.reuse, R65 ;  /* 0x00000041b141723e */ /* 0x040fe200000000ff */
[----:B------:R-:W-:Y:S01]  /*4870*/  FMUL.FTZ R177, R177, UR7 ;  /* 0x00000007b1b17c20 */ /* 0x000fe20008410000 */
[C---:B------:R-:W-:Y:S01]  /*4880*/  F2FP.F16.F32.PACK_AB R64, R181.reuse, R64 ;  /* 0x00000040b540723e */ /* 0x040fe200000000ff */
[----:B------:R-:W-:Y:S01]  /*4890*/  FMUL.FTZ R181, R181, UR7 ;  /* 0x00000007b5b57c20 */ /* 0x000fe20008410000 */
[----:B------:R-:W-:-:S02]  /*48a0*/  LOP3.LUT P5, RZ, R82, 0xff00, RZ, 0xc0, !PT ;  /* 0x0000ff0052ff7812 */ /* 0x000fc400078ac0ff */
[----:B------:R-:W-:Y:S02]  /*48b0*/  FSEL R0, R0, RZ, P6 ;  /* 0x000000ff00007208 */ /* 0x000fe40003000000 */
[----:B------:R-:W-:Y:S02]  /*48c0*/  FSEL R73, R177, RZ, P1 ;  /* 0x000000ffb1497208 */ /* 0x000fe40000800000 */
[----:B------:R-:W-:Y:S02]  /*48d0*/  FSEL R72, R72, RZ, P3 ;  /* 0x000000ff48487208 */ /* 0x000fe40001800000 */
[----:B------:R-:W-:Y:S02]  /*48e0*/  FSEL R181, R181, RZ, P5 ;  /* 0x000000ffb5b57208 */ /* 0x000fe40002800000 */
[----:B------:R-:W-:Y:S02]  /*48f0*/  F2FP.F16.F32.PACK_AB R73, R73, R0 ;  /* 0x000000004949723e */ /* 0x000fe400000000ff */
[----:B------:R-:W-:Y:S01]  /*4900*/  F2FP.F16.F32.PACK_AB R72, R181, R72 ;  /* 0x00000048b548723e */ /* 0x000fe200000000ff */
[----:B------:R-:W-:Y:S06]  /*4910*/  BRA `(.L_x_657) ;  /* 0x0000001400407947 */ /* 0x000fec0003800000 */
.L_x_654:
        /* <DEDUP_REMOVED lines=37> */
[C---:B------:R-:W-:Y:S01]  /*4b70*/  LOP3.LUT P5, RZ, R83.reuse, 0xff, RZ, 0xc0, !PT ;  /* 0x000000ff53ff7812 */ /* 0x040fe200078ac0ff */
[----:B------:R-:W-:Y:S01]  /*4b80*/  FFMA.FTZ R178, R178, UR11, R214 ;  /* 0x0000000bb2b27c23 */ /* 0x000fe200080100d6 */
[----:B------:R-:W-:Y:S01]  /*4b90*/  LOP3.LUT P3, RZ, R83, 0xff00, RZ, 0xc0, !PT ;  /* 0x0000ff0053ff7812 */ /* 0x000fe2000786c0ff */
[----:B------:R-:W-:Y:S01]  /*4ba0*/  FADD.FTZ R168, R168, -R0 ;  /* 0x80000000a8a87221 */ /* 0x000fe20000010000 */
[----:B------:R-:W-:Y:S01]  /*4bb0*/  F2FP.F16.F32.PACK_AB R71, R69, R71 ;  /* 0x000000474547723e */ /* 0x000fe200000000ff */
[----:B------:R-:W-:Y:S01]  /*4bc0*/  FMUL.FTZ R69, R179, UR10 ;  /* 0x0000000ab3457c20 */ /* 0x000fe20008410000 */
[----:B------:R-:W-:Y:S01]  /*4bd0*/  FSEL R74, R70, RZ, P5 ;  /* 0x000000ff464a7208 */ /* 0x000fe20002800000 */
[----:B------:R-:W-:Y:S01]  /*4be0*/  FADD.FTZ R177, R177, -R178 ;  /* 0x800000b2b1b17221 */ /* 0x000fe20000010000 */
[----:B------:R-:W-:Y:S01]  /*4bf0*/  FSEL R0, R72, RZ, P3 ;  /* 0x000000ff48007208 */ /* 0x000fe20001800000 */
[----:B------:R-:W-:Y:S01]  /*4c00*/  FMUL.FTZ R69, R69, UR7 ;  /* 0x0000000745457c20 */ /* 0x000fe20008410000 */
[----:B------:R-:W-:Y:S01]  /*4c10*/  LOP3.LUT P6, RZ, R82, 0xff0000, RZ, 0xc0, !PT ;  /* 0x00ff000052ff7812 */ /* 0x000fe200078cc0ff */
[----:B------:R-:W-:Y:S01]  /*4c20*/  FFMA.FTZ R182, R182, UR11, R214 ;  /* 0x0000000bb6b67c23 */ /* 0x000fe200080100d6 */
[----:B------:R-:W-:Y:S01]  /*4c30*/  F2FP.F16.F32.PACK_AB R74, R0, R74 ;  /* 0x0000004a004a723e */ /* 0x000fe200000000ff */
        /* <DEDUP_REMOVED lines=9> */
[----:B------:R-:W-:Y:S02]  /*4cd0*/  F2FP.F16.F32.PACK_AB R75, R75, R68 ;  /* 0x000000444b4b723e */ /* 0x000fe400000000ff */
[----:B------:R-:W-:Y:S02]  /*4ce0*/  FSEL R68, R0, RZ, P6 ;  /* 0x000000ff00447208 */ /* 0x000fe40003000000 */
[----:B------:R-:W-:-:S02]  /*4cf0*/  FSEL R69, R69, RZ, P3 ;  /* 0x000000ff45457208 */ /* 0x000fc40001800000 */
[----:B------:R-:W-:Y:S02]  /*4d00*/  FSEL R0, R0, RZ, P1 ;  /* 0x000000ff00007208 */ /* 0x000fe40000800000 */
[----:B------:R-:W-:Y:S01]  /*4d10*/  F2FP.F16.F32.PACK_AB R69, R68, R69 ;  /* 0x000000454445723e */ /* 0x000fe200000000ff */
[----:B------:R-:W-:Y:S01]  /*4d20*/  FMUL.FTZ R68, R181, UR10 ;  /* 0x0000000ab5447c20 */ /* 0x000fe20008410000 */
[----:B------:R-:W-:Y:S01]  /*4d30*/  F2FP.F16.F32.PACK_AB R73, R0, R73 ;  /* 0x000000490049723e */ /* 0x000fe200000000ff */
        /* <DEDUP_REMOVED lines=13> */
[----:B------:R-:W-:Y:S02]  /*4e10*/  FSEL R0, R0, RZ, P4 ;  /* 0x000000ff00007208 */ /* 0x000fe40002000000 */
[----:B------:R-:W-:Y:S02]  /*4e20*/  F2FP.F16.F32.PACK_AB R68, R68, R82 ;  /* 0x000000524444723e */ /* 0x000fe400000000ff */
[----:B------:R-:W-:Y:S01]  /*4e30*/  F2FP.F16.F32.PACK_AB R72, R72, R0 ;  /* 0x000000004848723e */ /* 0x000fe200000000ff */
[----:B------:R-:W-:Y:S06]  /*4e40*/  BRA `(.L_x_657) ;  /* 0x0000000c00f47947 */ /* 0x000fec0003800000 */
.L_x_660:
        /* <DEDUP_REMOVED lines=28> */
[----:B------:R-:W-:Y:S01]  /*5010*/  F2FP.F16.F32.PACK_AB R75, R64, R75 ;  /* 0x0000004b404b723e */ /* 0x000fe200000000ff */
[----:B------:R-:W-:Y:S01]  /*5020*/  FMUL.FTZ R64, R173, UR7 ;  /* 0x00000007ad407c20 */ /* 0x000fe20008410000 */
[----:B------:R-:W-:Y:S01]  /*5030*/  F2FP.F16.F32.PACK_AB R71, R65, R71 ;  /* 0x000000474147723e */ /* 0x000fe200000000ff */
[----:B------:R-:W-:Y:S01]  /*5040*/  FFMA.FTZ R65, R0, UR11, R214 ;  /* 0x0000000b00417c23 */ /* 0x000fe200080100d6 */
[----:B------:R-:W-:Y:S01]  /*5050*/  LOP3.LUT P6, RZ, R83, 0xff, RZ, 0xc0, !PT ;  /* 0x000000ff53ff7812 */ /* 0x000fe200078cc0ff */
        /* <DEDUP_REMOVED lines=8> */
[C---:B------:R-:W-:Y:S01]  /*50e0*/  LOP3.LUT P5, RZ, R131.reuse, 0xff, RZ, 0xc0, !PT ;  /* 0x000000ff83ff7812 */ /* 0x040fe200078ac0ff */
[----:B------:R-:W-:Y:S01]  /*50f0*/  FFMA.FTZ R182, R182, UR11, R214 ;  /* 0x0000000bb6b67c23 */ /* 0x000fe200080100d6 */
[----:B------:R-:W-:Y:S01]  /*5100*/  LOP3.LUT P1, RZ, R82, 0xff0000, RZ, 0xc0, !PT ;  /* 0x00ff000052ff7812 */ /* 0x000fe2000782c0ff */
[----:B------:R-:W-:Y:S01]  /*5110*/  FMUL.FTZ R168, R168, UR10 ;  /* 0x0000000aa8a87c20 */ /* 0x000fe20008410000 */
[----:B------:R-:W-:Y:S01]  /*5120*/  LOP3.LUT P4, RZ, R131, 0xff00, RZ, 0xc0, !PT ;  /* 0x0000ff0083ff7812 */ /* 0x000fe2000788c0ff */
[----:B------:R-:W-:Y:S01]  /*5130*/  FADD.FTZ R181, R181, -R182 ;  /* 0x800000b6b5b57221 */ /* 0x000fe20000010000 */
[----:B------:R-:W-:Y:S01]  /*5140*/  F2FP.F16.F32.PACK_AB R74, R0, R74 ;  /* 0x0000004a004a723e */ /* 0x000fe200000000ff */
[----:B------:R-:W-:Y:S01]  /*5150*/  FMUL.FTZ R0, R177, UR7 ;  /* 0x00000007b1007c20 */ /* 0x000fe20008410000 */
[----:B------:R-:W-:-:S02]  /*5160*/  FSEL R70, R70, RZ, P5 ;  /* 0x000000ff46467208 */ /* 0x000fc40002800000 */
[----:B------:R-:W-:Y:S02]  /*5170*/  FSEL R64, R64, RZ, P4 ;  /* 0x000000ff40407208 */ /* 0x000fe40002000000 */
[----:B------:R-:W-:Y:S02]  /*5180*/  FSEL R73, R69, RZ, P1 ;  /* 0x000000ff45497208 */ /* 0x000fe40000800000 */
[C---:B------:R-:W-:Y:S02]  /*5190*/  LOP3.LUT P4, RZ, R130.reuse, 0xff0000, RZ, 0xc0, !PT ;  /* 0x00ff000082ff7812 */ /* 0x040fe4000788c0ff */
[----:B------:R-:W-:Y:S02]  /*51a0*/  LOP3.LUT P1, RZ, R130, 0xff000000, RZ, 0xc0, !PT ;  /* 0xff00000082ff7812 */ /* 0x000fe4000782c0ff */
[----:B------:R-:W-:Y:S02]  /*51b0*/  F2FP.F16.F32.PACK_AB R70, R64, R70 ;  /* 0x000000464046723e */ /* 0x000fe400000000ff */
[----:B------:R-:W-:-:S02]  /*51c0*/  LOP3.LUT P3, RZ, R82, 0xff000000, RZ, 0xc0, !PT ;  /* 0xff00000052ff7812 */ /* 0x000fc4000786c0ff */
[----:B------:R-:W-:Y:S02]  /*51d0*/  FSEL R69, R69, RZ, P4 ;  /* 0x000000ff45457208 */ /* 0x000fe40002000000 */
[C---:B------:R-:W-:Y:S02]  /*51e0*/  FSEL R64, R0.reuse, RZ, P1 ;  /* 0x000000ff00407208 */ /* 0x040fe40000800000 */
[----:B------:R-:W-:Y:S02]  /*51f0*/  FSEL R0, R0, RZ, P3 ;  /* 0x000000ff00007208 */ /* 0x000fe40001800000 */
[----:B------:R-:W-:Y:S01]  /*5200*/  F2FP.F16.F32.PACK_AB R69, R64, R69 ;  /* 0x000000454045723e */ /* 0x000fe200000000ff */
[----:B------:R-:W-:Y:S01]  /*5210*/  FMUL.FTZ R64, R181, UR10 ;  /* 0x0000000ab5407c20 */ /* 0x000fe20008410000 */
[----:B------:R-:W-:Y:S02]  /*5220*/  F2FP.F16.F32.PACK_AB R67, R68, R67 ;  /* 0x000000434443723e */ /* 0x000fe400000000ff */
[----:B------:R-:W-:Y:S01]  /*5230*/  F2FP.F16.F32.PACK_AB R73, R0, R73 ;  /* 0x000000490049723e */ /* 0x000fe200000000ff */
        /* <DEDUP_REMOVED lines=10> */
[----:B------:R-:W-:Y:S02]  /*52e0*/  F2FP.F16.F32.PACK_AB R66, R173, R66 ;  /* 0x00000042ad42723e */ /* 0x000fe400000000ff */
[----:B------:R-:W-:Y:S02]  /*52f0*/  F2FP.F16.F32.PACK_AB R65, R177, R65 ;  /* 0x00000041b141723e */ /* 0x000fe400000000ff */
[----:B------:R-:W-:Y:S02]  /*5300*/  F2FP.F16.F32.PACK_AB R64, R64, R168 ;  /* 0x000000a84040723e */ /* 0x000fe400000000ff */
[----:B------:R-:W-:Y:S02]  /*5310*/  F2FP.F16.F32.PACK_AB R68, R68, R82 ;  /* 0x000000524444723e */ /* 0x000fe400000000ff */
[----:B------:R-:W-:Y:S01]  /*5320*/  F2FP.F16.F32.PACK_AB R72, R72, R0 ;  /* 0x000000004848723e */ /* 0x000fe200000000ff */
[----:B------:R-:W-:Y:S06]  /*5330*/  BRA `(.L_x_657) ;  /* 0x0000000800b87947 */ /* 0x000fec0003800000 */
.L_x_659:
[----:B------:R-:W-:Y:S01]  /*5340*/  UMOV UR5, UR8 ;  /* 0x0000000800057c82 */ /* 0x000fe20008000000 */
[----:B------:R-:W-:Y:S01]  /*5350*/  UMOV UR6, UR9 ;  /* 0x0000000900067c82 */ /* 0x000fe20008000000 */
[----:B------:R-:W-:-:S04]  /*5360*/  UISETP.NE.U32.AND UP0, UPT, UR5, URZ, UPT ;  /* 0x000000ff0500728c */ /* 0x000fc8000bf05070 */
[----:B------:R-:W-:-:S09]  /*5370*/  UISETP.NE.AND.EX UP0, UPT, UR6, URZ, UPT, UP0 ;  /* 0x000000ff0600728c */ /* 0x000fd2000bf05300 */
[----:B------:R-:W-:Y:S05]  /*5380*/  BRA.U UP0, `(.L_x_661) ;  /* 0x00000005004c7547 */ /* 0x000fea000b800000 */
[--C-:B------:R-:W-:Y:S01]  /*5390*/  FFMA.FTZ R172, R172, UR11, R214.reuse ;  /* 0x0000000bacac7c23 */ /* 0x100fe200080100d6 */
[--C-:B------:R-:W-:Y:S01]  /*53a0*/  FFMA.FTZ R171, R171, UR11, R214.reuse ;  /* 0x0000000babab7c23 */ /* 0x100fe200080100d6 */
[--C-:B-----5:R-:W-:Y:S02]  /*53b0*/  HADD2.F32 R70, -RZ, R51.reuse.H0_H0 ;  /* 0x20000033ff467230 */ /* 0x120fe40000004100 */
[----:B------:R-:W-:Y:S01]  /*53c0*/  FFMA.FTZ R176, R176, UR11, R214 ;  /* 0x0000000bb0b07c23 */ /* 0x000fe200080100d6 */
[----:B------:R-:W-:Y:S01]  /*53d0*/  FADD.FTZ R68, R170, -R172 ;  /* 0x800000acaa447221 */ /* 0x000fe20000010000 */
[----:B------:R-:W-:Y:S02]  /*53e0*/  HADD2.F32 R71, -RZ, R51.H1_H1 ;  /* 0x30000033ff477230 */ /* 0x000fe40000004100 */
[----:B------:R-:W-:Y:S01]  /*53f0*/  FFMA.FTZ R174, R174, UR11, R214 ;  /* 0x0000000baeae7c23 */ /* 0x000fe200080100d6 */
[----:B------:R-:W-:Y:S01]  /*5400*/  FADD.FTZ R69, R169, -R171 ;  /* 0x800000aba9457221 */ /* 0x000fe20000010000 */
[----:B------:R-:W-:Y:S01]  /*5410*/  FFMA.FTZ R68, R68, UR10, R70 ;  /* 0x0000000a44447c23 */ /* 0x000fe20008010046 */
[----:B------:R-:W-:-:S02]  /*5420*/  HADD2.F32 R70, -RZ, R50.H0_H0 ;  /* 0x20000032ff467230 */ /* 0x000fc40000004100 */
[----:B------:R-:W-:Y:S01]  /*5430*/  FADD.FTZ R176, R175, -R176 ;  /* 0x800000b0afb07221 */ /* 0x000fe20000010000 */
[----:B------:R-:W-:Y:S02]  /*5440*/  HADD2.F32 R72, -RZ, R50.H1_H1 ;  /* 0x30000032ff487230 */ /* 0x000fe40000004100 */
[----:B------:R-:W-:Y:S01]  /*5450*/  FADD.FTZ R174, R173, -R174 ;  /* 0x800000aeadae7221 */ /* 0x000fe20000010000 */
[----:B------:R-:W-:Y:S01]  /*5460*/  FFMA.FTZ R69, R69, UR10, R71 ;  /* 0x0000000a45457c23 */ /* 0x000fe20008010047 */
[----:B------:R-:W-:Y:S01]  /*5470*/  FMUL.FTZ R71, R68, UR7 ;  /* 0x0000000744477c20 */ /* 0x000fe20008410000 */
[----:B------:R-:W-:Y:S01]  /*5480*/  LOP3.LUT P5, RZ, R83, 0xff0000, RZ, 0xc0, !PT ;  /* 0x00ff000053ff7812 */ /* 0x000fe200078ac0ff */
[----:B------:R-:W-:Y:S01]  /*5490*/  FFMA.FTZ R70, R176, UR10, R70 ;  /* 0x0000000ab0467c23 */ /* 0x000fe20008010046 */
[----:B------:R-:W-:Y:S01]  /*54a0*/  LOP3.LUT P4, RZ, R131, 0xff0000, RZ, 0xc0, !PT ;  /* 0x00ff000083ff7812 */ /* 0x000fe2000788c0ff */
[----:B------:R-:W-:Y:S01]  /*54b0*/  FFMA.FTZ R72, R174, UR10, R72 ;  /* 0x0000000aae487c23 */ /* 0x000fe20008010048 */
[C---:B------:R-:W-:Y:S01]  /*54c0*/  FSEL R68, R71.reuse, RZ, P5 ;  /* 0x000000ff47447208 */ /* 0x040fe20002800000 */
[----:B------:R-:W-:Y:S01]  /*54d0*/  FMUL.FTZ R70, R70, UR7 ;  /* 0x0000000746467c20 */ /* 0x000fe20008410000 */
[----:B------:R-:W-:Y:S01]  /*54e0*/  ISETP.GE.U32.AND P1, PT, R82, RZ, PT ;  /* 0x000000ff5200720c */ /* 0x000fe20003f26070 */
[----:B------:R-:W-:Y:S01]  /*54f0*/  FFMA.FTZ R0, R0, UR11, R214 ;  /* 0x0000000b00007c23 */ /* 0x000fe200080100d6 */
[----:B------:R-:W-:Y:S01]  /*5500*/  FSEL R71, R71, RZ, P4 ;  /* 0x000000ff47477208 */ /* 0x000fe20002000000 */
[----:B------:R-:W-:Y:S01]  /*5510*/  FMUL.FTZ R72, R72, UR7 ;  /* 0x0000000748487c20 */ /* 0x000fe20008410000 */
[----:B------:R-:W-:Y:S01]  /*5520*/  LOP3.LUT P6, RZ, R83, 0xff, RZ, 0xc0, !PT ;  /* 0x000000ff53ff7812 */ /* 0x000fe200078cc0ff */
[----:B------:R-:W-:Y:S01]  /*5530*/  FMUL.FTZ R69, R69, UR7 ;  /* 0x0000000745457c20 */ /* 0x000fe20008410000 */
[C---:B------:R-:W-:Y:S01]  /*5540*/  LOP3.LUT P4, RZ, R83.reuse, 0xff00, RZ, 0xc0, !PT ;  /* 0x0000ff0053ff7812 */ /* 0x040fe2000788c0ff */
[----:B------:R-:W-:Y:S01]  /*5550*/  FADD.FTZ R168, R168, -R0 ;  /* 0x80000000a8a87221 */ /* 0x000fe20000010000 */
[----:B------:R-:W-:Y:S01]  /*5560*/  ISETP.GE.U32.AND.EX P1, PT, R83, 0x1000000, PT, P1 ;  /* 0x010000005300780c */ /* 0x000fe20003f26110 */
[--C-:B------:R-:W-:Y:S01]  /*5570*/  FFMA.FTZ R180, R180, UR11, R214.reuse ;  /* 0x0000000bb4b47c23 */ /* 0x100fe200080100d6 */
[----:B------:R-:W-:Y:S01]  /*5580*/  FSEL R74, R70, RZ, P6 ;  /* 0x000000ff464a7208 */ /* 0x000fe20003000000 */
[----:B------:R-:W-:Y:S01]  /*5590*/  FFMA.FTZ R178, R178, UR11, R214 ;  /* 0x0000000bb2b27c23 */ /* 0x000fe200080100d6 */
[----:B------:R-:W-:Y:S01]  /*55a0*/  FSEL R0, R72, RZ, P4 ;  /* 0x000000ff48007208 */ /* 0x000fe20002000000 */
[----:B------:R-:W-:Y:S01]  /*55b0*/  FADD.FTZ R179, R179, -R180 ;  /* 0x800000b4b3b37221 */ /* 0x000fe20000010000 */
[----:B------:R-:W-:Y:S01]  /*55c0*/  FSEL R75, R69, RZ, P1 ;  /* 0x000000ff454b7208 */ /* 0x000fe20000800000 */
[----:B------:R-:W-:Y:S01]  /*55d0*/  FADD.FTZ R177, R177, -R178 ;  /* 0x800000b2b1b17221 */ /* 0x000fe20000010000 */
[----:B------:R-:W-:Y:S01]  /*55e0*/  F2FP.F16.F32.PACK_AB R74, R0, R74 ;  /* 0x0000004a004a723e */ /* 0x000fe200000000ff */
[--C-:B------:R-:W-:Y:S01]  /*55f0*/  HADD2.F32 R0, -RZ, R49.reuse.H0_H0 ;  /* 0x20000031ff007230 */ /* 0x100fe20000004100 */
[----:B------:R-:W-:Y:S01]  /*5600*/  ISETP.GE.U32.AND P3, PT, R130, RZ, PT ;  /* 0x000000ff8200720c */ /* 0x000fe20003f66070 */
[----:B------:R-:W-:Y:S01]  /*5610*/  FFMA.FTZ R182, R182, UR11, R214 ;  /* 0x0000000bb6b67c23 */ /* 0x000fe200080100d6 */
[----:B------:R-:W-:Y:S01]  /*5620*/  F2FP.F16.F32.PACK_AB R75, R75, R68 ;  /* 0x000000444b4b723e */ /* 0x000fe200000000ff */
[----:B------:R-:W-:Y:S01]  /*5630*/  HADD2.F32 R68, -RZ, R49.H1_H1 ;  /* 0x30000031ff447230 */ /* 0x000fe20000004100 */
[----:B------:R-:W-:Y:S01]  /*5640*/  ISETP.GE.U32.AND.EX P3, PT, R131, 0x1000000, PT, P3 ;  /* 0x010000008300780c */ /* 0x000fe20003f66130 */
[----:B------:R-:W-:Y:S01]  /*5650*/  FFMA.FTZ R0, R179, UR10, R0 ;  /* 0x0000000ab3007c23 */ /* 0x000fe20008010000 */
[----:B------:R-:W-:Y:S01]  /*5660*/  LOP3.LUT P4, RZ, R131, 0xff00, RZ, 0xc0, !PT ;  /* 0x0000ff0083ff7812 */ /* 0x000fe2000788c0ff */
[----:B------:R-:W-:Y:S01]  /*5670*/  FADD.FTZ R181, R181, -R182 ;  /* 0x800000b6b5b57221 */ /* 0x000fe20000010000 */
[----:B------:R-:W-:Y:S01]  /*5680*/  FFMA.FTZ R68, R177, UR10, R68 ;  /* 0x0000000ab1447c23 */ /* 0x000fe20008010044 */
[----:B------:R-:W-:Y:S01]  /*5690*/  FSEL R69, R69, RZ, P3 ;  /* 0x000000ff45457208 */ /* 0x000fe20001800000 */
[----:B------:R-:W-:Y:S01]  /*56a0*/  FMUL.FTZ R73, R0, UR7 ;  /* 0x0000000700497c20 */ /* 0x000fe20008410000 */
[----:B------:R-:W-:Y:S01]  /*56b0*/  FSEL R72, R72, RZ, P4 ;  /* 0x000000ff48487208 */ /* 0x000fe20002000000 */
[----:B------:R-:W-:Y:S01]  /*56c0*/  FMUL.FTZ R0, R68, UR7 ;  /* 0x0000000744007c20 */ /* 0x000fe20008410000 */
[----:B------:R-:W-:Y:S01]  /*56d0*/  LOP3.LUT P4, RZ, R130, 0xff0000, RZ, 0xc0, !PT ;  /* 0x00ff000082ff7812 */ /* 0x000fe2000788c0ff */
[----:B------:R-:W-:Y:S01]  /*56e0*/  HADD2.F32 R68, -RZ, R48.H1_H1 ;  /* 0x30000030ff447230 */ /* 0x000fe20000004100 */
[----:B------:R-:W-:-:S02]  /*56f0*/  F2FP.F16.F32.PACK_AB R71, R69, R71 ;  /* 0x000000474547723e */ /* 0x000fc400000000ff */
[----:B------:R-:W-:Y:S02]  /*5700*/  FSEL R69, R73, RZ, P4 ;  /* 0x000000ff49457208 */ /* 0x000fe40002000000 */
[----:B------:R-:W-:Y:S01]  /*5710*/  LOP3.LUT P4, RZ, R130, 0xff000000, RZ, 0xc0, !PT ;  /* 0xff00000082ff7812 */ /* 0x000fe2000788c0ff */
[----:B------:R-:W-:Y:S01]  /*5720*/  FFMA.FTZ R181, R181, UR10, R68 ;  /* 0x0000000ab5b57c23 */ /* 0x000fe20008010044 */
[----:B------:R-:W-:Y:S02]  /*5730*/  LOP3.LUT P1, RZ, R82, 0xff0000, RZ, 0xc0, !PT ;  /* 0x00ff000052ff7812 */ /* 0x000fe4000782c0ff */
[----:B------:R-:W-:Y:S01]  /*5740*/  FSEL R68, R0, RZ, P4 ;  /* 0x000000ff00447208 */ /* 0x000fe20002000000 */
[----:B------:R-:W-:Y:S01]  /*5750*/  FMUL.FTZ R181, R181, UR7 ;  /* 0x00000007b5b57c20 */ /* 0x000fe20008410000 */
[----:B------:R-:W-:Y:S02]  /*5760*/  LOP3.LUT P3, RZ, R82, 0xff000000, RZ, 0xc0, !PT ;  /* 0xff00000052ff7812 */ /* 0x000fe4000786c0ff */
[----:B------:R-:W-:Y:S01]  /*5770*/  F2FP.F16.F32.PACK_AB R69, R68, R69 ;  /* 0x000000454445723e */ /* 0x000fe200000000ff */
[----:B------:R-:W-:Y:S01]  /*5780*/  HADD2.F32 R68, -RZ, R48.H0_H0 ;  /* 0x20000030ff447230 */ /* 0x000fe20000004100 */
[----:B------:R-:W-:-:S02]  /*5790*/  FSEL R73, R73, RZ, P1 ;  /* 0x000000ff49497208 */ /* 0x000fc40000800000 */
[----:B------:R-:W-:Y:S02]  /*57a0*/  FSEL R0, R0, RZ, P3 ;  /* 0x000000ff00007208 */ /* 0x000fe40001800000 */
[----:B------:R-:W-:Y:S01]  /*57b0*/  FFMA.FTZ R68, R168, UR10, R68 ;  /* 0x0000000aa8447c23 */ /* 0x000fe20008010044 */
[----:B------:R-:W-:Y:S02]  /*57c0*/  LOP3.LUT P5, RZ, R131, 0xff, RZ, 0xc0, !PT ;  /* 0x000000ff83ff7812 */ /* 0x000fe400078ac0ff */
[----:B------:R-:W-:Y:S01]  /*57d0*/  F2FP.F16.F32.PACK_AB R73, R0, R73 ;  /* 0x000000490049723e */ /* 0x000fe200000000ff */
[----:B------:R-:W-:Y:S01]  /*57e0*/  FMUL.FTZ R0, R68, UR7 ;  /* 0x0000000744007c20 */ /* 0x000fe20008410000 */
[----:B------:R-:W-:Y:S02]  /*57f0*/  FSEL R70, R70, RZ, P5 ;  /* 0x000000ff46467208 */ /* 0x000fe40002800000 */
[----:B------:R-:W-:Y:S02]  /*5800*/  LOP3.LUT P1, RZ, R130, 0xff, RZ, 0xc0, !PT ;  /* 0x000000ff82ff7812 */ /* 0x000fe4000782c0ff */
[----:B------:R-:W-:-:S02]  /*5810*/  LOP3.LUT P6, RZ, R82, 0xff00, RZ, 0xc0, !PT ;  /* 0x0000ff0052ff7812 */ /* 0x000fc400078cc0ff */
[----:B------:R-:W-:Y:S02]  /*5820*/  LOP3.LUT P5, RZ, R82, 0xff, RZ, 0xc0, !PT ;  /* 0x000000ff52ff7812 */ /* 0x000fe400078ac0ff */
[----:B------:R-:W-:Y:S02]  /*5830*/  LOP3.LUT P3, RZ, R130, 0xff00, RZ, 0xc0, !PT ;  /* 0x0000ff0082ff7812 */ /* 0x000fe4000786c0ff */
[----:B------:R-:W-:Y:S02]  /*5840*/  F2FP.F16.F32.PACK_AB R70, R72, R70 ;  /* 0x000000464846723e */ /* 0x000fe400000000ff */
[----:B------:R-:W-:Y:S02]  /*5850*/  FSEL R82, R0, RZ, P1 ;  /* 0x000000ff00527208 */ /* 0x000fe40000800000 */
[C---:B------:R-:W-:Y:S02]  /*5860*/  FSEL R72, R181.reuse, RZ, P6 ;  /* 0x000000ffb5487208 */ /* 0x040fe40003000000 */
[----:B------:R-:W-:-:S02]  /*5870*/  FSEL R68, R181, RZ, P3 ;  /* 0x000000ffb5447208 */ /* 0x000fc40001800000 */
[----:B------:R-:W-:Y:S02]  /*5880*/  FSEL R0, R0, RZ, P5 ;  /* 0x000000ff00007208 */ /* 0x000fe40002800000 */
[----:B------:R-:W-:Y:S02]  /*5890*/  F2FP.F16.F32.PACK_AB R68, R68, R82 ;  /* 0x000000524444723e */ /* 0x000fe400000000ff */
[----:B------:R-:W-:Y:S01]  /*58a0*/  F2FP.F16.F32.PACK_AB R72, R72, R0 ;  /* 0x000000004848723e */ /* 0x000fe200000000ff */
[----:B------:R-:W-:Y:S06]  /*58b0*/  BRA `(.L_x_657) ;  /* 0x0000000400587947 */ /* 0x000fec0003800000 */
.L_x_661:
[--C-:B------:R-:W-:Y:S01]  /*58c0*/  FFMA.FTZ R172, R172, UR11, R214.reuse ;  /* 0x0000000bacac7c23 */ /* 0x100fe200080100d6 */
[--C-:B------:R-:W-:Y:S01]  /*58d0*/  FFMA.FTZ R171, R171, UR11, R214.reuse ;  /* 0x0000000babab7c23 */ /* 0x100fe200080100d6 */
[--C-:B-----5:R-:W-:Y:S02]  /*58e0*/  HADD2.F32 R68, -RZ, R51.reuse.H0_H0 ;  /* 0x20000033ff447230 */ /* 0x120fe40000004100 */
[----:B------:R-:W-:Y:S01]  /*58f0*/  FFMA.FTZ R66, R176, UR11, R214 ;  /* 0x0000000bb0427c23 */ /* 0x000fe200080100d6 */
[----:B------:R-:W-:Y:S01]  /*5900*/  FADD.FTZ R69, R170, -R172 ;  /* 0x800000acaa457221 */ /* 0x000fe20000010000 */
[----:B------:R-:W-:Y:S02]  /*5910*/  HADD2.F32 R65, -RZ, R51.H1_H1 ;  /* 0x30000033ff417230 */ /* 0x000fe40000004100 */
[----:B------:R-:W-:Y:S01]  /*5920*/  FADD.FTZ R67, R169, -R171 ;  /* 0x800000aba9437221 */ /* 0x000fe20000010000 */
[----:B------:R-:W-:Y:S01]  /*5930*/  FADD.FTZ R66, R175, -R66 ;  /* 0x80000042af427221 */ /* 0x000fe20000010000 */
[----:B------:R-:W-:Y:S01]  /*5940*/  FFMA.FTZ R69, R69, UR10, R68 ;  /* 0x0000000a45457c23 */ /* 0x000fe20008010044 */
[----:B------:R-:W-:-:S02]  /*5950*/  HADD2.F32 R68, -RZ, R50.H0_H0 ;  /* 0x20000032ff447230 */ /* 0x000fc40000004100 */
[----:B------:R-:W-:Y:S01]  /*5960*/  FFMA.FTZ R174, R174, UR11, R214 ;  /* 0x0000000baeae7c23 */ /* 0x000fe200080100d6 */
[----:B------:R-:W-:Y:S01]  /*5970*/  FFMA.FTZ R67, R67, UR10, R65 ;  /* 0x0000000a43437c23 */ /* 0x000fe20008010041 */
[----:B------:R-:W-:Y:S01]  /*5980*/  ISETP.GE.U32.AND P1, PT, R82, RZ, PT ;  /* 0x000000ff5200720c */ /* 0x000fe20003f26070 */
[----:B------:R-:W-:Y:S02]  /*5990*/  HADD2.F32 R65, -RZ, R50.H1_H1 ;  /* 0x30000032ff417230 */ /* 0x000fe40000004100 */
[----:B------:R-:W-:Y:S01]  /*59a0*/  FFMA.FTZ R66, R66, UR10, R68 ;  /* 0x0000000a42427c23 */ /* 0x000fe20008010044 */
[----:B------:R-:W-:Y:S01]  /*59b0*/  FADD.FTZ R64, R173, -R174 ;  /* 0x800000aead407221 */ /* 0x000fe20000010000 */
[----:B------:R-:W-:Y:S01]  /*59c0*/  FMUL.FTZ R71, R69, UR7 ;  /* 0x0000000745477c20 */ /* 0x000fe20008410000 */
[----:B------:R-:W-:Y:S01]  /*59d0*/  FMUL.FTZ R68, R67, UR7 ;  /* 0x0000000743447c20 */ /* 0x000fe20008410000 */
[C---:B------:R-:W-:Y:S01]  /*59e0*/  LOP3.LUT P5, RZ, R83.reuse, 0xff0000, RZ, 0xc0, !PT ;  /* 0x00ff000053ff7812 */ /* 0x040fe200078ac0ff */
[----:B------:R-:W-:Y:S01]  /*59f0*/  FFMA.FTZ R64, R64, UR10, R65 ;  /* 0x0000000a40407c23 */ /* 0x000fe20008010041 */
[----:B------:R-:W-:Y:S01]  /*5a00*/  ISETP.GE.U32.AND P3, PT, R130, RZ, PT ;  /* 0x000000ff8200720c */ /* 0x000fe20003f66070 */
[----:B------:R-:W-:Y:S01]  /*5a10*/  FMUL.FTZ R70, R66, UR7 ;  /* 0x0000000742467c20 */ /* 0x000fe20008410000 */
[----:B------:R-:W-:Y:S01]  /*5a20*/  ISETP.GE.U32.AND.EX P1, PT, R83, 0x1000000, PT, P1 ;  /* 0x010000005300780c */ /* 0x000fe20003f26110 */
[--C-:B------:R-:W-:Y:S01]  /*5a30*/  FFMA.FTZ R180, R180, UR11, R214.reuse ;  /* 0x0000000bb4b47c23 */ /* 0x100fe200080100d6 */
[----:B------:R-:W-:Y:S01]  /*5a40*/  LOP3.LUT P4, RZ, R131, 0xff0000, RZ, 0xc0, !PT ;  /* 0x00ff000083ff7812 */ /* 0x000fe2000788c0ff */
[----:B------:R-:W-:Y:S01]  /*5a50*/  FFMA.FTZ R178, R178, UR11, R214 ;  /* 0x0000000bb2b27c23 */ /* 0x000fe200080100d6 */
[----:B------:R-:W-:Y:S01]  /*5a60*/  FSEL R75, R71, RZ, P5 ;  /* 0x000000ff474b7208 */ /* 0x000fe20002800000 */
[----:B------:R-:W-:Y:S01]  /*5a70*/  FADD.FTZ R179, R179, -R180 ;  /* 0x800000b4b3b37221 */ /* 0x000fe20000010000 */
[----:B------:R-:W-:Y:S01]  /*5a80*/  ISETP.GE.U32.AND.EX P3, PT, R131, 0x1000000, PT, P3 ;  /* 0x010000008300780c */ /* 0x000fe20003f66130 */
[----:B------:R-:W-:Y:S01]  /*5a90*/  FADD.FTZ R177, R177, -R178 ;  /* 0x800000b2b1b17221 */ /* 0x000fe20000010000 */
[----:B------:R-:W-:Y:S01]  /*5aa0*/  FSEL R65, R68, RZ, P1 ;  /* 0x000000ff44417208 */ /* 0x000fe20000800000 */
[----:B------:R-:W-:Y:S01]  /*5ab0*/  FFMA.FTZ R182, R182, UR11, R214 ;  /* 0x0000000bb6b67c23 */ /* 0x000fe200080100d6 */
[----:B------:R-:W-:-:S02]  /*5ac0*/  FSEL R71, R71, RZ, P4 ;  /* 0x000000ff47477208 */ /* 0x000fc40002000000 */
[----:B------:R-:W-:Y:S01]  /*5ad0*/  FSEL R68, R68, RZ, P3 ;  /* 0x000000ff44447208 */ /* 0x000fe20001800000 */
[----:B------:R-:W-:Y:S01]  /*5ae0*/  FADD.FTZ R181, R181, -R182 ;  /* 0x800000b6b5b57221 */ /* 0x000fe20000010000 */
[----:B------:R-:W-:Y:S01]  /*5af0*/  F2FP.F16.F32.PACK_AB R75, R65, R75 ;  /* 0x0000004b414b723e */ /* 0x000fe200000000ff */
[----:B------:R-:W-:Y:S01]  /*5b00*/  FMUL.FTZ R65, R64, UR7 ;  /* 0x0000000740417c20 */ /* 0x000fe20008410000 */
[C---:B------:R-:W-:Y:S02]  /*5b10*/  LOP3.LUT P4, RZ, R83.reuse, 0xff00, RZ, 0xc0, !PT ;  /* 0x0000ff0053ff7812 */ /* 0x040fe4000788c0ff */
[----:B------:R-:W-:Y:S01]  /*5b20*/  F2FP.F16.F32.PACK_AB R71, R68, R71 ;  /* 0x000000474447723e */ /* 0x000fe200000000ff */
[----:B------:R-:W-:Y:S01]  /*5b30*/  FFMA.FTZ R68, R0, UR11, R214 ;  /* 0x0000000b00447c23 */ /* 0x000fe200080100d6 */
[----:B------:R-:W-:Y:S02]  /*5b40*/  LOP3.LUT P6, RZ, R83, 0xff, RZ, 0xc0, !PT ;  /* 0x000000ff53ff7812 */ /* 0x000fe400078cc0ff */
[----:B------:R-:W-:Y:S01]  /*5b50*/  FSEL R0, R65, RZ, P4 ;  /* 0x000000ff41007208 */ /* 0x000fe20002000000 */
[----:B------:R-:W-:Y:S01]  /*5b60*/  FADD.FTZ R168, R168, -R68 ;  /* 0x80000044a8a87221 */ /* 0x000fe20000010000 */
[----:B------:R-:W-:-:S02]  /*5b70*/  LOP3.LUT P5, RZ, R131, 0xff, RZ, 0xc0, !PT ;  /* 0x000000ff83ff7812 */ /* 0x000fc400078ac0ff */
[----:B------:R-:W-:Y:S02]  /*5b80*/  LOP3.LUT P4, RZ, R131, 0xff00, RZ, 0xc0, !PT ;  /* 0x0000ff0083ff7812 */ /* 0x000fe4000788c0ff */
[C---:B------:R-:W-:Y:S02]  /*5b90*/  FSEL R74, R70.reuse, RZ, P6 ;  /* 0x000000ff464a7208 */ /* 0x040fe40003000000 */
[----:B------:R-:W-:Y:S02]  /*5ba0*/  FSEL R70, R70, RZ, P5 ;  /* 0x000000ff46467208 */ /* 0x000fe40002800000 */
[----:B------:R-:W-:Y:S02]  /*5bb0*/  FSEL R65, R65, RZ, P4 ;  /* 0x000000ff41417208 */ /* 0x000fe40002000000 */
[----:B------:R-:W-:Y:S01]  /*5bc0*/  F2FP.F16.F32.PACK_AB R66, R64, R66 ;  /* 0x000000424042723e */ /* 0x000fe200000000ff */
[--C-:B------:R-:W-:Y:S01]  /*5bd0*/  HADD2.F32 R64, -RZ, R49.reuse.H1_H1 ;  /* 0x30000031ff407230 */ /* 0x100fe20000004100 */
[----:B------:R-:W-:Y:S01]  /*5be0*/  F2FP.F16.F32.PACK_AB R70, R65, R70 ;  /* 0x000000464146723e */ /* 0x000fe200000000ff */
[----:B------:R-:W-:Y:S01]  /*5bf0*/  HADD2.F32 R65, -RZ, R49.H0_H0 ;  /* 0x20000031ff417230 */ /* 0x000fe20000004100 */
[----:B------:R-:W-:Y:S01]  /*5c00*/  F2FP.F16.F32.PACK_AB R74, R0, R74 ;  /* 0x0000004a004a723e */ /* 0x000fe200000000ff */
[--C-:B------:R-:W-:Y:S01]  /*5c10*/  HADD2.F32 R0, -RZ, R48.reuse.H0_H0 ;  /* 0x20000030ff007230 */ /* 0x100fe20000004100 */
[----:B------:R-:W-:Y:S01]  /*5c20*/  F2FP.F16.F32.PACK_AB R67, R67, R69 ;  /* 0x000000454343723e */ /* 0x000fe200000000ff */
[----:B------:R-:W-:Y:S01]  /*5c30*/  FFMA.FTZ R177, R177, UR10, R64 ;  /* 0x0000000ab1b17c23 */ /* 0x000fe20008010040 */
[----:B------:R-:W-:Y:S01]  /*5c40*/  FFMA.FTZ R65, R179, UR10, R65 ;  /* 0x0000000ab3417c23 */ /* 0x000fe20008010041 */
[----:B------:R-:W-:Y:S01]  /*5c50*/  LOP3.LUT P1, RZ, R82, 0xff0000, RZ, 0xc0, !PT ;  /* 0x00ff000052ff7812 */ /* 0x000fe2000782c0ff */
[----:B------:R-:W-:Y:S01]  /*5c60*/  FFMA.FTZ R168, R168, UR10, R0 ;  /* 0x0000000aa8a87c23 */ /* 0x000fe20008010000 */
[----:B------:R-:W-:Y:S01]  /*5c70*/  FMUL.FTZ R0, R177, UR7 ;  /* 0x00000007b1007c20 */ /* 0x000fe20008410000 */
[----:B------:R-:W-:Y:S01]  /*5c80*/  FMUL.FTZ R69, R65, UR7 ;  /* 0x0000000741457c20 */ /* 0x000fe20008410000 */
[----:B------:R-:W-:Y:S01]  /*5c90*/  LOP3.LUT P3, RZ, R82, 0xff000000, RZ, 0xc0, !PT ;  /* 0xff00000052ff7812 */ /* 0x000fe2000786c0ff */
[----:B------:R-:W-:Y:S01]  /*5ca0*/  HADD2.F32 R64, -RZ, R48.H1_H1 ;  /* 0x30000030ff407230 */ /* 0x000fe20000004100 */
[----:B------:R-:W-:-:S02]  /*5cb0*/  LOP3.LUT P4, RZ, R130, 0xff0000, RZ, 0xc0, !PT ;  /* 0x00ff000082ff7812 */ /* 0x000fc4000788c0ff */
[----:B------:R-:W-:Y:S02]  /*5cc0*/  FSEL R73, R69, RZ, P1 ;  /* 0x000000ff45497208 */ /* 0x000fe40000800000 */
[----:B------:R-:W-:Y:S01]  /*5cd0*/  LOP3.LUT P1, RZ, R130, 0xff000000, RZ, 0xc0, !PT ;  /* 0xff00000082ff7812 */ /* 0x000fe2000782c0ff */
[----:B------:R-:W-:Y:S01]  /*5ce0*/  FFMA.FTZ R64, R181, UR10, R64 ;  /* 0x0000000ab5407c23 */ /* 0x000fe20008010040 */
[----:B------:R-:W-:Y:S02]  /*5cf0*/  FSEL R69, R69, RZ, P4 ;  /* 0x000000ff45457208 */ /* 0x000fe40002000000 */
[C---:B------:R-:W-:Y:S02]  /*5d00*/  FSEL R68, R0.reuse, RZ, P1 ;  /* 0x000000ff00447208 */ /* 0x040fe40000800000 */
[----:B------:R-:W-:Y:S02]  /*5d10*/  FSEL R0, R0, RZ, P3 ;  /* 0x000000ff00007208 */ /* 0x000fe40001800000 */
[----:B------:R-:W-:Y:S01]  /*5d20*/  F2FP.F16.F32.PACK_AB R69, R68, R69 ;  /* 0x000000454445723e */ /* 0x000fe200000000ff */
[----:B------:R-:W-:Y:S01]  /*5d30*/  FMUL.FTZ R68, R64, UR7 ;  /* 0x0000000740447c20 */ /* 0x000fe20008410000 */
[----:B------:R-:W-:Y:S01]  /*5d40*/  F2FP.F16.F32.PACK_AB R73, R0, R73 ;  /* 0x000000490049723e */ /* 0x000fe200000000ff */
        /* <DEDUP_REMOVED lines=12> */
[----:B------:R-:W-:-:S07]  /*5e10*/  F2FP.F16.F32.PACK_AB R72, R72, R0 ;  /* 0x000000004848723e */ /* 0x000fce00000000ff */
.L_x_657:
[----:B------:R-:W-:-:S04]  /*5e20*/  ISETP.NE.U32.AND P1, PT, RZ, UR5, PT ;  /* 0x00000005ff007c0c */ /* 0x000fc8000bf25070 */
[----:B------:R-:W-:-:S13]  /*5e30*/  ISETP.NE.AND.EX P1, PT, RZ, UR6, PT, P1 ;  /* 0x00000006ff007c0c */ /* 0x000fda000bf25310 */
        /* <DEDUP_REMOVED lines=13> */
[----:B------:R-:W-:Y:S01]  /*5f10*/  FFMA.FTZ R190, R190, UR11, R214 ;  /* 0x0000000bbebe7c23 */ /* 0x000fe200080100d6 */
[--C-:B------:R-:W-:Y:S01]  /*5f20*/  HADD2.F32 R67, -RZ, R55.reuse.H0_H0 ;  /* 0x20000037ff437230 */ /* 0x100fe20000004100 */
[----:B------:R-:W-:Y:S01]  /*5f30*/  ISETP.GE.U32.AND P3, PT, R132, RZ, PT ;  /* 0x000000ff8400720c */ /* 0x000fe20003f66070 */
[----:B------:R-:W-:Y:S02]  /*5f40*/  HADD2.F32 R0, -RZ, R55.H1_H1 ;  /* 0x30000037ff007230 */ /* 0x000fe40000004100 */
[----:B------:R-:W-:Y:S01]  /*5f50*/  FADD.FTZ R188, R187, -R188 ;  /* 0x800000bcbbbc7221 */ /* 0x000fe20000010000 */
[----:B------:R-:W-:Y:S01]  /*5f60*/  FADD.FTZ R190, R189, -R190 ;  /* 0x800000bebdbe7221 */ /* 0x000fe20000010000 */
[----:B------:R-:W-:Y:S01]  /*5f70*/  ISETP.GE.U32.AND P4, PT, R80, RZ, PT ;  /* 0x000000ff5000720c */ /* 0x000fe20003f86070 */
[----:B------:R-:W-:Y:S01]  /*5f80*/  FFMA.FTZ R163, R163, UR11, R214 ;  /* 0x0000000ba3a37c23 */ /* 0x000fe200080100d6 */
[----:B------:R-:W-:Y:S01]  /*5f90*/  FFMA.FTZ R67, R188, UR10, R67 ;  /* 0x0000000abc437c23 */ /* 0x000fe20008010043 */
[----:B------:R-:W-:Y:S01]  /*5fa0*/  FFMA.FTZ R0, R190, UR10, R0 ;  /* 0x0000000abe007c23 */ /* 0x000fe20008010000 */
[----:B------:R-:W-:Y:S01]  /*5fb0*/  ISETP.GE.U32.AND.EX P3, PT, R133, 0x1000000, PT, P3 ;  /* 0x010000008500780c */ /* 0x000fe20003f66130 */
[----:B------:R-:W-:Y:S01]  /*5fc0*/  FFMA.FTZ R161, R161, UR11, R214 ;  /* 0x0000000ba1a17c23 */ /* 0x000fe200080100d6 */
[----:B0-----:R-:W-:Y:S01]  /*5fd0*/  FMUL.FTZ R71, R67, UR7 ;  /* 0x0000000743477c20 */ /* 0x001fe20008410000 */
[C---:B------:R-:W-:Y:S01]  /*5fe0*/  LOP3.LUT P6, RZ, R81.reuse, 0xff0000, RZ, 0xc0, !PT ;  /* 0x00ff000051ff7812 */ /* 0x040fe200078cc0ff */
[--C-:B------:R-:W-:Y:S01]  /*5ff0*/  HADD2.F32 R66, -RZ, R54.reuse.H0_H0 ;  /* 0x20000036ff427230 */ /* 0x100fe20000004100 */
[C---:B------:R-:W-:Y:S01]  /*6000*/  F2FP.F16.F32.PACK_AB R67, R0.reuse, R67 ;  /* 0x000000430043723e */ /* 0x040fe200000000ff */
[----:B------:R-:W-:Y:S01]  /*6010*/  FMUL.FTZ R0, R0, UR7 ;  /* 0x0000000700007c20 */ /* 0x000fe20008410000 */
[----:B------:R-:W-:Y:S01]  /*6020*/  ISETP.GE.U32.AND.EX P4, PT, R81, 0x1000000, PT, P4 ;  /* 0x010000005100780c */ /* 0x000fe20003f86140 */
[----:B------:R-:W-:Y:S01]  /*6030*/  FADD.FTZ R162, R162, -R163 ;  /* 0x800000a3a2a27221 */ /* 0x000fe20000010000 */
[----:B------:R-:W-:Y:S01]  /*6040*/  FSEL R75, R71, RZ, P6 ;  /* 0x000000ff474b7208 */ /* 0x000fe20003000000 */
[----:B------:R-:W-:Y:S01]  /*6050*/  FADD.FTZ R160, R160, -R161 ;  /* 0x800000a1a0a07221 */ /* 0x000fe20000010000 */
[----:B------:R-:W-:Y:S01]  /*6060*/  FSEL R64, R0, RZ, P3 ;  /* 0x000000ff00407208 */ /* 0x000fe20001800000 */
[----:B------:R-:W-:Y:S01]  /*6070*/  FFMA.FTZ R66, R162, UR10, R66 ;  /* 0x0000000aa2427c23 */ /* 0x000fe20008010042 */
[----:B------:R-:W-:Y:S01]  /*6080*/  FSEL R0, R0, RZ, P4 ;  /* 0x000000ff00007208 */ /* 0x000fe20002000000 */
[----:B------:R-:W-:Y:S01]  /*6090*/  FFMA.FTZ R185, R185, UR11, R214 ;  /* 0x0000000bb9b97c23 */ /* 0x000fe200080100d6 */
[----:B------:R-:W-:Y:S01]  /*60a0*/  LOP3.LUT P5, RZ, R133, 0xff0000, RZ, 0xc0, !PT ;  /* 0x00ff000085ff7812 */ /* 0x000fe200078ac0ff */
[----:B------:R-:W-:Y:S01]  /*60b0*/  FMUL.FTZ R70, R66, UR7 ;  /* 0x0000000742467c20 */ /* 0x000fe20008410000 */
[----:B------:R-:W-:Y:S01]  /*60c0*/  F2FP.F16.F32.PACK_AB R75, R0, R75 ;  /* 0x0000004b004b723e */ /* 0x000fe200000000ff */
[----:B------:R-:W-:Y:S01]  /*60d0*/  HADD2.F32 R0, -RZ, R54.H1_H1 ;  /* 0x30000036ff007230 */ /* 0x000fe20000004100 */
[----:B------:R-:W-:Y:S01]  /*60e0*/  FSEL R71, R71, RZ, P5 ;  /* 0x000000ff47477208 */ /* 0x000fe20002800000 */
[--C-:B------:R-:W-:Y:S01]  /*60f0*/  HADD2.F32 R65, -RZ, R53.reuse.H0_H0 ;  /* 0x20000035ff417230 */ /* 0x100fe20000004100 */
[----:B------:R-:W-:Y:S01]  /*6100*/  LOP3.LUT P4, RZ, R81, 0xff, RZ, 0xc0, !PT ;  /* 0x000000ff51ff7812 */ /* 0x000fe2000788c0ff */
[----:B------:R-:W-:Y:S01]  /*6110*/  FADD.FTZ R159, R159, -R185 ;  /* 0x800000b99f9f7221 */ /* 0x000fe20000010000 */
[----:B------:R-:W-:Y:S01]  /*6120*/  FFMA.FTZ R160, R160, UR10, R0 ;  /* 0x0000000aa0a07c23 */ /* 0x000fe20008010000 */
[----:B------:R-:W-:Y:S01]  /*6130*/  F2FP.F16.F32.PACK_AB R71, R64, R71 ;  /* 0x000000474047723e */ /* 0x000fe200000000ff */
[----:B------:R-:W-:Y:S01]  /*6140*/  FFMA.FTZ R158, R158, UR11, R214 ;  /* 0x0000000b9e9e7c23 */ /* 0x000fe200080100d6 */
[----:B------:R-:W-:Y:S01]  /*6150*/  LOP3.LUT P6, RZ, R81, 0xff00, RZ, 0xc0, !PT ;  /* 0x0000ff0051ff7812 */ /* 0x000fe200078cc0ff */
[----:B------:R-:W-:Y:S01]  /*6160*/  FMUL.FTZ R64, R160, UR7 ;  /* 0x00000007a0407c20 */ /* 0x000fe20008410000 */
[----:B------:R-:W-:Y:S01]  /*6170*/  FSEL R0, R70, RZ, P4 ;  /* 0x000000ff46007208 */ /* 0x000fe20002000000 */
[----:B------:R-:W-:Y:S01]  /*6180*/  FFMA.FTZ R65, R159, UR10, R65 ;  /* 0x0000000a9f417c23 */ /* 0x000fe20008010041 */
[----:B------:R-:W-:Y:S01]  /*6190*/  FADD.FTZ R186, R186, -R158 ;  /* 0x8000009ebaba7221 */ /* 0x000fe20000010000 */
[----:B------:R-:W-:Y:S01]  /*61a0*/  LOP3.LUT P4, RZ, R80, 0xff0000, RZ, 0xc0, !PT ;  /* 0x00ff000050ff7812 */ /* 0x000fe2000788c0ff */
[--C-:B------:R-:W-:Y:S01]  /*61b0*/  FFMA.FTZ R167, R167, UR11, R214.reuse ;  /* 0x0000000ba7a77c23 */ /* 0x100fe200080100d6 */
[----:B------:R-:W-:Y:S01]  /*61c0*/  FSEL R74, R64, RZ, P6 ;  /* 0x000000ff404a7208 */ /* 0x000fe20003000000 */
[----:B------:R-:W-:Y:S01]  /*61d0*/  FMUL.FTZ R69, R65, UR7 ;  /* 0x0000000741457c20 */ /* 0x000fe20008410000 */
[C---:B------:R-:W-:Y:S01]  /*61e0*/  LOP3.LUT P5, RZ, R133.reuse, 0xff, RZ, 0xc0, !PT ;  /* 0x000000ff85ff7812 */ /* 0x040fe200078ac0ff */
[----:B------:R-:W-:Y:S01]  /*61f0*/  FADD.FTZ R166, R166, -R167 ;  /* 0x800000a7a6a67221 */ /* 0x000fe20000010000 */
[----:B------:R-:W-:Y:S01]  /*6200*/  F2FP.F16.F32.PACK_AB R74, R74, R0 ;  /* 0x000000004a4a723e */ /* 0x000fe200000000ff */
[----:B------:R-:W-:Y:S01]  /*6210*/  HADD2.F32 R0, -RZ, R53.H1_H1 ;  /* 0x30000035ff007230 */ /* 0x000fe20000004100 */
[----:B------:R-:W-:Y:S01]  /*6220*/  LOP3.LUT P3, RZ, R133, 0xff00, RZ, 0xc0, !PT ;  /* 0x0000ff0085ff7812 */ /* 0x000fe2000786c0ff */
[----:B------:R-:W-:Y:S01]  /*6230*/  FFMA.FTZ R183, R183, UR11, R214 ;  /* 0x0000000bb7b77c23 */ /* 0x000fe200080100d6 */
[----:B------:R-:W-:-:S02]  /*6240*/  FSEL R73, R69, RZ, P4 ;  /* 0x000000ff45497208 */ /* 0x000fc40002000000 */
[----:B------:R-:W-:Y:S01]  /*6250*/  FFMA.FTZ R186, R186, UR10, R0 ;  /* 0x0000000ababa7c23 */ /* 0x000fe20008010000 */
[--C-:B------:R-:W-:Y:S01]  /*6260*/  HADD2.F32 R0, -RZ, R52.reuse.H0_H0 ;  /* 0x20000034ff007230 */ /* 0x100fe20000004100 */
[----:B------:R-:W-:Y:S01]  /*6270*/  LOP3.LUT P4, RZ, R132, 0xff0000, RZ, 0xc0, !PT ;  /* 0x00ff000084ff7812 */ /* 0x000fe2000788c0ff */
[----:B------:R-:W-:Y:S01]  /*6280*/  FADD.FTZ R184, R184, -R183 ;  /* 0x800000b7b8b87221 */ /* 0x000fe20000010000 */
[----:B------:R-:W-:Y:S02]  /*6290*/  FSEL R70, R70, RZ, P5 ;  /* 0x000000ff46467208 */ /* 0x000fe40002800000 */
[----:B------:R-:W-:Y:S01]  /*62a0*/  FSEL R64, R64, RZ, P3 ;  /* 0x000000ff40407208 */ /* 0x000fe20001800000 */
[----:B------:R-:W-:Y:S01]  /*62b0*/  FFMA.FTZ R166, R166, UR10, R0 ;  /* 0x0000000aa6a67c23 */ /* 0x000fe20008010000 */
[----:B------:R-:W-:Y:S01]  /*62c0*/  FMUL.FTZ R0, R186, UR7 ;  /* 0x00000007ba007c20 */ /* 0x000fe20008410000 */
[----:B------:R-:W-:Y:S02]  /*62d0*/  FSEL R69, R69, RZ, P4 ;  /* 0x000000ff45457208 */ /* 0x000fe40002000000 */
[----:B------:R-:W-:Y:S01]  /*62e0*/  F2FP.F16.F32.PACK_AB R70, R64, R70 ;  /* 0x000000464046723e */ /* 0x000fe200000000ff */
[----:B------:R-:W-:Y:S01]  /*62f0*/  HADD2.F32 R64, -RZ, R52.H1_H1 ;  /* 0x30000034ff407230 */ /* 0x000fe20000004100 */
[----:B------:R-:W-:-:S02]  /*6300*/  LOP3.LUT P4, RZ, R132, 0xff000000, RZ, 0xc0, !PT ;  /* 0xff00000084ff7812 */ /* 0x000fc4000788c0ff */
[----:B------:R-:W-:Y:S02]  /*6310*/  LOP3.LUT P5, RZ, R80, 0xff000000, RZ, 0xc0, !PT ;  /* 0xff00000050ff7812 */ /* 0x000fe400078ac0ff */
[----:B------:R-:W-:Y:S01]  /*6320*/  FSEL R68, R0, RZ, P4 ;  /* 0x000000ff00447208 */ /* 0x000fe20002000000 */
[----:B------:R-:W-:Y:S01]  /*6330*/  FFMA.FTZ R64, R184, UR10, R64 ;  /* 0x0000000ab8407c23 */ /* 0x000fe20008010040 */
        /* <DEDUP_REMOVED lines=19> */
.L_x_664:
[--C-:B------:R-:W-:Y:S01]  /*6470*/  FFMA.FTZ R188, R188, UR11, R214.reuse ;  /* 0x0000000bbcbc7c23 */ /* 0x100fe200080100d6 */
[--C-:B------:R-:W-:Y:S01]  /*6480*/  FFMA.FTZ R190, R190, UR11, R214.reuse ;  /* 0x0000000bbebe7c23 */ /* 0x100fe200080100d6 */
[--C-:B0-----:R-:W-:Y:S02]  /*6490*/  HADD2.F32 R68, -RZ, R55.reuse.H0_H0 ;  /* 0x20000037ff447230 */ /* 0x101fe40000004100 */
[----:B------:R-:W-:Y:S01]  /*64a0*/  FFMA.FTZ R163, R163, UR11, R214 ;  /* 0x0000000ba3a37c23 */ /* 0x000fe200080100d6 */
[----:B------:R-:W-:Y:S02]  /*64b0*/  HADD2.F32 R0, -RZ, R55.H1_H1 ;  /* 0x30000037ff007230 */ /* 0x000fe40000004100 */
[----:B------:R-:W-:Y:S01]  /*64c0*/  FADD.FTZ R71, R187, -R188 ;  /* 0x800000bcbb477221 */ /* 0x000fe20000010000 */
[----:B------:R-:W-:Y:S01]  /*64d0*/  FADD.FTZ R70, R189, -R190 ;  /* 0x800000bebd467221 */ /* 0x000fe20000010000 */
[----:B------:R-:W-:Y:S01]  /*64e0*/  FFMA.FTZ R161, R161, UR11, R214 ;  /* 0x0000000ba1a17c23 */ /* 0x000fe200080100d6 */
[----:B------:R-:W-:Y:S01]  /*64f0*/  ISETP.GE.U32.AND P3, PT, R80, RZ, PT ;  /* 0x000000ff5000720c */ /* 0x000fe20003f66070 */
[----:B------:R-:W-:Y:S01]  /*6500*/  FFMA.FTZ R71, R71, UR10, R68 ;  /* 0x0000000a47477c23 */ /* 0x000fe20008010044 */
[----:B------:R-:W-:Y:S01]  /*6510*/  FFMA.FTZ R70, R70, UR10, R0 ;  /* 0x0000000a46467c23 */ /* 0x000fe20008010000 */
[----:B------:R-:W-:-:S02]  /*6520*/  HADD2.F32 R68, -RZ, R54.H0_H0 ;  /* 0x20000036ff447230 */ /* 0x000fc40000004100 */
[----:B------:R-:W-:Y:S01]  /*6530*/  FADD.FTZ R163, R162, -R163 ;  /* 0x800000a3a2a37221 */ /* 0x000fe20000010000 */
[----:B------:R-:W-:Y:S02]  /*6540*/  HADD2.F32 R0, -RZ, R54.H1_H1 ;  /* 0x30000036ff007230 */ /* 0x000fe40000004100 */
[----:B------:R-:W-:Y:S01]  /*6550*/  FADD.FTZ R69, R160, -R161 ;  /* 0x800000a1a0457221 */ /* 0x000fe20000010000 */
[----:B------:R-:W-:Y:S01]  /*6560*/  FMUL.FTZ R71, R71, UR7 ;  /* 0x0000000747477c20 */ /* 0x000fe20008410000 */
[----:B------:R-:W-:Y:S01]  /*6570*/  FMUL.FTZ R70, R70, UR7 ;  /* 0x0000000746467c20 */ /* 0x000fe20008410000 */
[----:B------:R-:W-:Y:S01]  /*6580*/  LOP3.LUT P6, RZ, R81, 0xff0000, RZ, 0xc0, !PT ;  /* 0x00ff000051ff7812 */ /* 0x000fe200078cc0ff */
[----:B------:R-:W-:Y:S01]  /*6590*/  FFMA.FTZ R163, R163, UR10, R68 ;  /* 0x0000000aa3a37c23 */ /* 0x000fe20008010044 */
[----:B------:R-:W-:Y:S01]  /*65a0*/  ISETP.GE.U32.AND.EX P3, PT, R81, 0x1000000, PT, P3 ;  /* 0x010000005100780c */ /* 0x000fe20003f66130 */
[----:B------:R-:W-:Y:S01]  /*65b0*/  FFMA.FTZ R69, R69, UR10, R0 ;  /* 0x0000000a45457c23 */ /* 0x000fe20008010000 */
[----:B------:R-:W-:Y:S01]  /*65c0*/  FSEL R82, R71, RZ, P6 ;  /* 0x000000ff47527208 */ /* 0x000fe20003000000 */
[--C-:B------:R-:W-:Y:S01]  /*65d0*/  FFMA.FTZ R185, R185, UR11, R214.reuse ;  /* 0x0000000bb9b97c23 */ /* 0x100fe200080100d6 */
[----:B------:R-:W-:Y:S01]  /*65e0*/  FSEL R75, R70, RZ, P3 ;  /* 0x000000ff464b7208 */ /* 0x000fe20001800000 */
[----:B------:R-:W-:Y:S01]  /*65f0*/  FMUL.FTZ R163, R163, UR7 ;  /* 0x00000007a3a37c20 */ /* 0x000fe20008410000 */
[C---:B------:R-:W-:Y:S01]  /*6600*/  LOP3.LUT P6, RZ, R81.reuse, 0xff, RZ, 0xc0, !PT ;  /* 0x000000ff51ff7812 */ /* 0x040fe200078cc0ff */
[--C-:B------:R-:W-:Y:S01]  /*6610*/  HADD2.F32 R0, -RZ, R53.reuse.H0_H0 ;  /* 0x20000035ff007230 */ /* 0x100fe20000004100 */
[----:B------:R-:W-:Y:S01]  /*6620*/  LOP3.LUT P3, RZ, R81, 0xff00, RZ, 0xc0, !PT ;  /* 0x0000ff0051ff7812 */ /* 0x000fe2000786c0ff */
[----:B------:R-:W-:Y:S01]  /*6630*/  FMUL.FTZ R81, R69, UR7 ;  /* 0x0000000745517c20 */ /* 0x000fe20008410000 */
[----:B------:R-:W-:Y:S01]  /*6640*/  LOP3.LUT P5, RZ, R133, 0xff0000, RZ, 0xc0, !PT ;  /* 0x00ff000085ff7812 */ /* 0x000fe200078ac0ff */
[----:B------:R-:W-:Y:S01]  /*6650*/  FADD.FTZ R185, R159, -R185 ;  /* 0x800000b99fb97221 */ /* 0x000fe20000010000 */
[----:B------:R-:W-:Y:S01]  /*6660*/  ISETP.GE.U32.AND P4, PT, R132, RZ, PT ;  /* 0x000000ff8400720c */ /* 0x000fe20003f86070 */
[----:B------:R-:W-:Y:S01]  /*6670*/  FFMA.FTZ R183, R183, UR11, R214 ;  /* 0x0000000bb7b77c23 */ /* 0x000fe200080100d6 */
[----:B------:R-:W-:Y:S01]  /*6680*/  FSEL R73, R163, RZ, P6 ;  /* 0x000000ffa3497208 */ /* 0x000fe20003000000 */
[----:B------:R-:W-:Y:S01]  /*6690*/  FFMA.FTZ R0, R185, UR10, R0 ;  /* 0x0000000ab9007c23 */ /* 0x000fe20008010000 */
[----:B------:R-:W-:Y:S01]  /*66a0*/  FSEL R74, R81, RZ, P3 ;  /* 0x000000ff514a7208 */ /* 0x000fe20001800000 */
[----:B------:R-:W-:Y:S01]  /*66b0*/  FFMA.FTZ R158, R158, UR11, R214 ;  /* 0x0000000b9e9e7c23 */ /* 0x000fe200080100d6 */
[----:B------:R-:W-:Y:S01]  /*66c0*/  FSEL R71, R71, RZ, P5 ;  /* 0x000000ff47477208 */ /* 0x000fe20002800000 */
[----:B------:R-:W-:Y:S01]  /*66d0*/  FADD.FTZ R184, R184, -R183 ;  /* 0x800000b7b8b87221 */ /* 0x000fe20000010000 */
[C---:B------:R-:W-:Y:S01]  /*66e0*/  ISETP.GE.U32.AND.EX P4, PT, R133.reuse, 0x1000000, PT, P4 ;  /* 0x010000008500780c */ /* 0x040fe20003f86140 */
[----:B------:R-:W-:Y:S01]  /*66f0*/  HADD2.F32 R68, -RZ, R53.H1_H1 ;  /* 0x30000035ff447230 */ /* 0x000fe20000004100 */
[----:B------:R-:W-:Y:S01]  /*6700*/  LOP3.LUT P5, RZ, R133, 0xff, RZ, 0xc0, !PT ;  /* 0x000000ff85ff7812 */ /* 0x000fe200078ac0ff */
[----:B------:R-:W-:Y:S01]  /*6710*/  FMUL.FTZ R0, R0, UR7 ;  /* 0x0000000700007c20 */ /* 0x000fe20008410000 */
[----:B------:R-:W-:Y:S01]  /*6720*/  F2FP.F16.F32.PACK_AB R74, R74, R73 ;  /* 0x000000494a4a723e */ /* 0x000fe200000000ff */
[--C-:B------:R-:W-:Y:S01]  /*6730*/  HADD2.F32 R73, -RZ, R52.reuse.H1_H1 ;  /* 0x30000034ff497230 */ /* 0x100fe20000004100 */
[----:B------:R-:W-:Y:S01]  /*6740*/  FSEL R83, R70, RZ, P4 ;  /* 0x000000ff46537208 */ /* 0x000fe20002000000 */
[----:B------:R-:W-:Y:S01]  /*6750*/  FADD.FTZ R158, R186, -R158 ;  /* 0x8000009eba9e7221 */ /* 0x000fe20000010000 */
[----:B------:R-:W-:Y:S01]  /*6760*/  FSEL R70, R163, RZ, P5 ;  /* 0x000000ffa3467208 */ /* 0x000fe20002800000 */
[----:B------:R-:W-:Y:S01]  /*6770*/  FFMA.FTZ R167, R167, UR11, R214 ;  /* 0x0000000ba7a77c23 */ /* 0x000fe200080100d6 */
[----:B------:R-:W-:Y:S01]  /*6780*/  LOP3.LUT P6, RZ, R80, 0xff0000, RZ, 0xc0, !PT ;  /* 0x00ff000050ff7812 */ /* 0x000fe200078cc0ff */
[----:B------:R-:W-:Y:S01]  /*6790*/  FFMA.FTZ R184, R184, UR10, R73 ;  /* 0x0000000ab8b87c23 */ /* 0x000fe20008010049 */
[----:B------:R-:W-:Y:S01]  /*67a0*/  LOP3.LUT P5, RZ, R132, 0xff0000, RZ, 0xc0, !PT ;  /* 0x00ff000084ff7812 */ /* 0x000fe200078ac0ff */
[----:B------:R-:W-:Y:S01]  /*67b0*/  FFMA.FTZ R68, R158, UR10, R68 ;  /* 0x0000000a9e447c23 */ /* 0x000fe20008010044 */
[----:B------:R-:W-:Y:S01]  /*67c0*/  FSEL R73, R0, RZ, P6 ;  /* 0x000000ff00497208 */ /* 0x000fe20003000000 */
[----:B------:R-:W-:Y:S01]  /*67d0*/  FADD.FTZ R166, R166, -R167 ;  /* 0x800000a7a6a67221 */ /* 0x000fe20000010000 */
[----:B------:R-:W-:Y:S01]  /*67e0*/  FSEL R69, R0, RZ, P5 ;  /* 0x000000ff00457208 */ /* 0x000fe20002800000 */
[----:B------:R-:W-:Y:S01]  /*67f0*/  HADD2.F32 R0, -RZ, R52.H0_H0 ;  /* 0x20000034ff007230 */ /* 0x000fe20000004100 */
[----:B------:R-:W-:Y:S01]  /*6800*/  LOP3.LUT P4, RZ, R133, 0xff00, RZ, 0xc0, !PT ;  /* 0x0000ff0085ff7812 */ /* 0x000fe2000788c0ff */
[----:B------:R-:W-:Y:S01]  /*6810*/  FMUL.FTZ R68, R68, UR7 ;  /* 0x0000000744447c20 */ /* 0x000fe20008410000 */
[----:B------:R-:W-:Y:S01]  /*6820*/  LOP3.LUT P3, RZ, R132, 0xff000000, RZ, 0xc0, !PT ;  /* 0xff00000084ff7812 */ /* 0x000fe2000786c0ff */
[----:B------:R-:W-:Y:S01]  /*6830*/  FMUL.FTZ R184, R184, UR7 ;  /* 0x00000007b8b87c20 */ /* 0x000fe20008410000 */
[----:B------:R-:W-:Y:S01]  /*6840*/  FSEL R81, R81, RZ, P4 ;  /* 0x000000ff51517208 */ /* 0x000fe20002000000 */
[----:B------:R-:W-:Y:S01]  /*6850*/  FFMA.FTZ R0, R166, UR10, R0 ;  /* 0x0000000aa6007c23 */ /* 0x000fe20008010000 */
[----:B------:R-:W-:-:S02]  /*6860*/  LOP3.LUT P4, RZ, R80, 0xff000000, RZ, 0xc0, !PT ;  /* 0xff00000050ff7812 */ /* 0x000fc4000788c0ff */
[----:B------:R-:W-:Y:S01]  /*6870*/  FSEL R72, R68, RZ, P3 ;  /* 0x000000ff44487208 */ /* 0x000fe20001800000 */
[----:B------:R-:W-:Y:S01]  /*6880*/  FMUL.FTZ R0, R0, UR7 ;  /* 0x0000000700007c20 */ /* 0x000fe20008410000 */
[----:B------:R-:W-:Y:S02]  /*6890*/  FSEL R68, R68, RZ, P4 ;  /* 0x000000ff44447208 */ /* 0x000fe40002000000 */
[----:B------:R-:W-:Y:S02]  /*68a0*/  LOP3.LUT P4, RZ, R132, 0xff, RZ, 0xc0, !PT ;  /* 0x000000ff84ff7812 */ /* 0x000fe4000788c0ff */
[C---:B------:R-:W-:Y:S02]  /*68b0*/  LOP3.LUT P5, RZ, R80.reuse, 0xff00, RZ, 0xc0, !PT ;  /* 0x0000ff0050ff7812 */ /* 0x040fe400078ac0ff */
[----:B------:R-:W-:Y:S02]  /*68c0*/  LOP3.LUT P3, RZ, R80, 0xff, RZ, 0xc0, !PT ;  /* 0x000000ff50ff7812 */ /* 0x000fe4000786c0ff */
[----:B------:R-:W-:-:S02]  /*68d0*/  LOP3.LUT P6, RZ, R132, 0xff00, RZ, 0xc0, !PT ;  /* 0x0000ff0084ff7812 */ /* 0x000fc400078cc0ff */
[----:B------:R-:W-:Y:S02]  /*68e0*/  F2FP.F16.F32.PACK_AB R69, R72, R69 ;  /* 0x000000454845723e */ /* 0x000fe400000000ff */
[----:B------:R-:W-:Y:S02]  /*68f0*/  F2FP.F16.F32.PACK_AB R73, R68, R73 ;  /* 0x000000494449723e */ /* 0x000fe400000000ff */
[----:B------:R-:W-:Y:S02]  /*6900*/  FSEL R80, R0, RZ, P4 ;  /* 0x000000ff00507208 */ /* 0x000fe40002000000 */
[C---:B------:R-:W-:Y:S02]  /*6910*/  FSEL R72, R184.reuse, RZ, P5 ;  /* 0x000000ffb8487208 */ /* 0x040fe40002800000 */
[----:B------:R-:W-:Y:S02]  /*6920*/  FSEL R68, R184, RZ, P6 ;  /* 0x000000ffb8447208 */ /* 0x000fe40003000000 */
[----:B------:R-:W-:-:S02]  /*6930*/  FSEL R0, R0, RZ, P3 ;  /* 0x000000ff00007208 */ /* 0x000fc40001800000 */
[----:B------:R-:W-:Y:S02]  /*6940*/  F2FP.F16.F32.PACK_AB R71, R83, R71 ;  /* 0x000000475347723e */ /* 0x000fe400000000ff */
[----:B------:R-:W-:Y:S02]  /*6950*/  F2FP.F16.F32.PACK_AB R75, R75, R82 ;  /* 0x000000524b4b723e */ /* 0x000fe400000000ff */
[----:B------:R-:W-:Y:S02]  /*6960*/  F2FP.F16.F32.PACK_AB R70, R81, R70 ;  /* 0x000000465146723e */ /* 0x000fe400000000ff */
[----:B------:R-:W-:Y:S02]  /*6970*/  F2FP.F16.F32.PACK_AB R68, R68, R80 ;  /* 0x000000504444723e */ /* 0x000fe400000000ff */
[----:B------:R-:W-:Y:S01]  /*6980*/  F2FP.F16.F32.PACK_AB R72, R72, R0 ;  /* 0x000000004848723e */ /* 0x000fe200000000ff */
[----:B------:R-:W-:Y:S06]  /*6990*/  BRA `(.L_x_665) ;  /* 0x0000001800347947 */ /* 0x000fec0003800000 */
.L_x_663:
        /* <DEDUP_REMOVED lines=21> */
[----:B------:R-:W-:Y:S01]  /*6af0*/  FSEL R75, R71, RZ, P6 ;  /* 0x000000ff474b7208 */ /* 0x000fe20003000000 */
[----:B------:R-:W-:Y:S01]  /*6b00*/  FADD.FTZ R159, R159, -R185 ;  /* 0x800000b99f9f7221 */ /* 0x000fe20000010000 */
[----:B------:R-:W-:Y:S01]  /*6b10*/  FSEL R71, R71, RZ, P5 ;  /* 0x000000ff47477208 */ /* 0x000fe20002800000 */
[----:B------:R-:W-:Y:S01]  /*6b20*/  FMUL.FTZ R70, R66, UR7 ;  /* 0x0000000742467c20 */ /* 0x000fe20008410000 */
[----:B------:R-:W-:Y:S01]  /*6b30*/  FSEL R64, R0, RZ, P3 ;  /* 0x000000ff00407208 */ /* 0x000fe20001800000 */
[--C-:B------:R-:W-:Y:S01]  /*6b40*/  FFMA.FTZ R158, R158, UR11, R214.reuse ;  /* 0x0000000b9e9e7c23 */ /* 0x100fe200080100d6 */
[----:B------:R-:W-:Y:S01]  /*6b50*/  ISETP.GE.U32.AND.EX P4, PT, R81, 0x1000000, PT, P4 ;  /* 0x010000005100780c */ /* 0x000fe20003f86140 */
[----:B------:R-:W-:Y:S01]  /*6b60*/  FFMA.FTZ R183, R183, UR11, R214 ;  /* 0x0000000bb7b77c23 */ /* 0x000fe200080100d6 */
[----:B------:R-:W-:Y:S01]  /*6b70*/  F2FP.F16.F32.PACK_AB R71, R64, R71 ;  /* 0x000000474047723e */ /* 0x000fe200000000ff */
[C---:B------:R-:W-:Y:S01]  /*6b80*/  FMUL.FTZ R64, R65.reuse, UR7 ;  /* 0x0000000741407c20 */ /* 0x040fe20008410000 */
[----:B------:R-:W-:Y:S01]  /*6b90*/  FSEL R0, R0, RZ, P4 ;  /* 0x000000ff00007208 */ /* 0x000fe20002000000 */
[----:B------:R-:W-:Y:S01]  /*6ba0*/  FADD.FTZ R186, R186, -R158 ;  /* 0x8000009ebaba7221 */ /* 0x000fe20000010000 */
[----:B------:R-:W-:Y:S01]  /*6bb0*/  F2FP.F16.F32.PACK_AB R66, R65, R66 ;  /* 0x000000424142723e */ /* 0x000fe200000000ff */
[----:B------:R-:W-:Y:S01]  /*6bc0*/  FMUL.FTZ R65, R159, UR10 ;  /* 0x0000000a9f417c20 */ /* 0x000fe20008410000 */
[C---:B------:R-:W-:Y:S01]  /*6bd0*/  LOP3.LUT P4, RZ, R81.reuse, 0xff, RZ, 0xc0, !PT ;  /* 0x000000ff51ff7812 */ /* 0x040fe2000788c0ff */
[----:B------:R-:W-:Y:S01]  /*6be0*/  FMUL.FTZ R186, R186, UR10 ;  /* 0x0000000ababa7c20 */ /* 0x000fe20008410000 */
[----:B------:R-:W-:Y:S01]  /*6bf0*/  LOP3.LUT P6, RZ, R81, 0xff00, RZ, 0xc0, !PT ;  /* 0x0000ff0051ff7812 */ /* 0x000fe200078cc0ff */
[----:B------:R-:W-:Y:S01]  /*6c00*/  FMUL.FTZ R69, R65, UR7 ;  /* 0x0000000741457c20 */ /* 0x000fe20008410000 */
[----:B------:R-:W-:Y:S01]  /*6c10*/  FSEL R74, R70, RZ, P4 ;  /* 0x000000ff464a7208 */ /* 0x000fe20002000000 */
[----:B------:R-:W-:Y:S01]  /*6c20*/  FFMA.FTZ R167, R167, UR11, R214 ;  /* 0x0000000ba7a77c23 */ /* 0x000fe200080100d6 */
[----:B------:R-:W-:Y:S01]  /*6c30*/  LOP3.LUT P4, RZ, R80, 0xff0000, RZ, 0xc0, !PT ;  /* 0x00ff000050ff7812 */ /* 0x000fe2000788c0ff */
[----:B------:R-:W-:Y:S01]  /*6c40*/  FADD.FTZ R184, R184, -R183 ;  /* 0x800000b7b8b87221 */ /* 0x000fe20000010000 */
[----:B------:R-:W-:Y:S01]  /*6c50*/  F2FP.F16.F32.PACK_AB R75, R0, R75 ;  /* 0x0000004b004b723e */ /* 0x000fe200000000ff */
[----:B------:R-:W-:Y:S01]  /*6c60*/  FADD.FTZ R166, R166, -R167 ;  /* 0x800000a7a6a67221 */ /* 0x000fe20000010000 */
[----:B------:R-:W-:-:S02]  /*6c70*/  FSEL R0, R64, RZ, P6 ;  /* 0x000000ff40007208 */ /* 0x000fc40003000000 */
[----:B------:R-:W-:Y:S01]  /*6c80*/  FSEL R73, R69, RZ, P4 ;  /* 0x000000ff45497208 */ /* 0x000fe20002000000 */
[----:B------:R-:W-:Y:S01]  /*6c90*/  FMUL.FTZ R166, R166, UR10 ;  /* 0x0000000aa6a67c20 */ /* 0x000fe20008410000 */
[C---:B------:R-:W-:Y:S02]  /*6ca0*/  LOP3.LUT P5, RZ, R133.reuse, 0xff, RZ, 0xc0, !PT ;  /* 0x000000ff85ff7812 */ /* 0x040fe400078ac0ff */
[----:B------:R-:W-:Y:S02]  /*6cb0*/  LOP3.LUT P3, RZ, R133, 0xff00, RZ, 0xc0, !PT ;  /* 0x0000ff0085ff7812 */ /* 0x000fe4000786c0ff */
[----:B------:R-:W-:Y:S02]  /*6cc0*/  LOP3.LUT P4, RZ, R132, 0xff0000, RZ, 0xc0, !PT ;  /* 0x00ff000084ff7812 */ /* 0x000fe4000788c0ff */
[----:B------:R-:W-:Y:S01]  /*6cd0*/  F2FP.F16.F32.PACK_AB R74, R0, R74 ;  /* 0x0000004a004a723e */ /* 0x000fe200000000ff */
[----:B------:R-:W-:Y:S01]  /*6ce0*/  FMUL.FTZ R0, R186, UR7 ;  /* 0x00000007ba007c20 */ /* 0x000fe20008410000 */
[----:B------:R-:W-:-:S02]  /*6cf0*/  FSEL R70, R70, RZ, P5 ;  /* 0x000000ff46467208 */ /* 0x000fc40002800000 */
[----:B------:R-:W-:Y:S02]  /*6d00*/  FSEL R64, R64, RZ, P3 ;  /* 0x000000ff40407208 */ /* 0x000fe40001800000 */
[----:B------:R-:W-:Y:S02]  /*6d10*/  FSEL R69, R69, RZ, P4 ;  /* 0x000000ff45457208 */ /* 0x000fe40002000000 */
[----:B------:R-:W-:Y:S02]  /*6d20*/  LOP3.LUT P4, RZ, R132, 0xff000000, RZ, 0xc0, !PT ;  /* 0xff00000084ff7812 */ /* 0x000fe4000788c0ff */
[----:B------:R-:W-:Y:S02]  /*6d30*/  F2FP.F16.F32.PACK_AB R70, R64, R70 ;  /* 0x000000464046723e */ /* 0x000fe400000000ff */
[----:B------:R-:W-:Y:S02]  /*6d40*/  LOP3.LUT P5, RZ, R80, 0xff000000, RZ, 0xc0, !PT ;  /* 0xff00000050ff7812 */ /* 0x000fe400078ac0ff */
        /* <DEDUP_REMOVED lines=15> */
[----:B------:R-:W-:-:S02]  /*6e40*/  F2FP.F16.F32.PACK_AB R67, R190, R67 ;  /* 0x00000043be43723e */ /* 0x000fc400000000ff */
[----:B------:R-:W-:Y:S02]  /*6e50*/  F2FP.F16.F32.PACK_AB R65, R186, R65 ;  /* 0x00000041ba41723e */ /* 0x000fe400000000ff */
[----:B------:R-:W-:Y:S02]  /*6e60*/  F2FP.F16.F32.PACK_AB R64, R64, R166 ;  /* 0x000000a64040723e */ /* 0x000fe400000000ff */
[----:B------:R-:W-:Y:S02]  /*6e70*/  F2FP.F16.F32.PACK_AB R68, R68, R80 ;  /* 0x000000504444723e */ /* 0x000fe400000000ff */
[----:B------:R-:W-:Y:S01]  /*6e80*/  F2FP.F16.F32.PACK_AB R72, R72, R0 ;  /* 0x000000004848723e */ /* 0x000fe200000000ff */
[----:B------:R-:W-:Y:S06]  /*6e90*/  BRA `(.L_x_665) ;  /* 0x0000001000f47947 */ /* 0x000fec0003800000 */
.L_x_666:
        /* <DEDUP_REMOVED lines=23> */
[----:B------:R-:W-:Y:S01]  /*7010*/  FSEL R69, R71, RZ, P4 ;  /* 0x000000ff47457208 */ /* 0x000fe20002000000 */
[----:B------:R-:W-:Y:S01]  /*7020*/  FMUL.FTZ R68, R68, UR7 ;  /* 0x0000000744447c20 */ /* 0x000fe20008410000 */
[----:B------:R-:W-:Y:S01]  /*7030*/  FSEL R75, R72, RZ, P5 ;  /* 0x000000ff484b7208 */ /* 0x000fe20002800000 */
[----:B------:R-:W-:Y:S01]  /*7040*/  FMUL.FTZ R159, R159, UR10 ;  /* 0x0000000a9f9f7c20 */ /* 0x000fe20008410000 */
[----:B------:R-:W-:Y:S01]  /*7050*/  FSEL R71, R71, RZ, P6 ;  /* 0x000000ff47477208 */ /* 0x000fe20003000000 */
[----:B------:R-:W-:Y:S01]  /*7060*/  FFMA.FTZ R158, R158, UR11, R214 ;  /* 0x0000000b9e9e7c23 */ /* 0x000fe200080100d6 */
[----:B------:R-:W-:Y:S01]  /*7070*/  LOP3.LUT P5, RZ, R81, 0xff, RZ, 0xc0, !PT ;  /* 0x000000ff51ff7812 */ /* 0x000fe200078ac0ff */
[----:B------:R-:W-:Y:S01]  /*7080*/  FMUL.FTZ R159, R159, UR7 ;  /* 0x000000079f9f7c20 */ /* 0x000fe20008410000 */
[----:B------:R-:W-:Y:S01]  /*7090*/  LOP3.LUT P6, RZ, R81, 0xff00, RZ, 0xc0, !PT ;  /* 0x0000ff0051ff7812 */ /* 0x000fe200078cc0ff */
[----:B------:R-:W-:Y:S01]  /*70a0*/  FADD.FTZ R186, R186, -R158 ;  /* 0x8000009ebaba7221 */ /* 0x000fe20000010000 */
[----:B------:R-:W-:Y:S01]  /*70b0*/  FSEL R72, R72, RZ, P3 ;  /* 0x000000ff48487208 */ /* 0x000fe20001800000 */
[--C-:B------:R-:W-:Y:S01]  /*70c0*/  FFMA.FTZ R183, R183, UR11, R214.reuse ;  /* 0x0000000bb7b77c23 */ /* 0x100fe200080100d6 */
[----:B------:R-:W-:Y:S01]  /*70d0*/  LOP3.LUT P4, RZ, R133, 0xff, RZ, 0xc0, !PT ;  /* 0x000000ff85ff7812 */ /* 0x000fe2000788c0ff */
        /* <DEDUP_REMOVED lines=10> */
[----:B------:R-:W-:Y:S01]  /*7180*/  F2FP.F16.F32.PACK_AB R70, R68, R70 ;  /* 0x000000464446723e */ /* 0x000fe200000000ff */
[----:B------:R-:W-:Y:S01]  /*7190*/  FMUL.FTZ R68, R186, UR10 ;  /* 0x0000000aba447c20 */ /* 0x000fe20008410000 */
[----:B------:R-:W-:-:S02]  /*71a0*/  LOP3.LUT P5, RZ, R132, 0xff0000, RZ, 0xc0, !PT ;  /* 0x00ff000084ff7812 */ /* 0x000fc400078ac0ff */
[----:B------:R-:W-:Y:S01]  /*71b0*/  F2FP.F16.F32.PACK_AB R75, R75, R69 ;  /* 0x000000454b4b723e */ /* 0x000fe200000000ff */
[----:B------:R-:W-:Y:S01]  /*71c0*/  FMUL.FTZ R68, R68, UR7 ;  /* 0x0000000744447c20 */ /* 0x000fe20008410000 */
[----:B------:R-:W-:Y:S02]  /*71d0*/  FSEL R69, R159, RZ, P5 ;  /* 0x000000ff9f457208 */ /* 0x000fe40002800000 */
[----:B------:R-:W-:Y:S02]  /*71e0*/  LOP3.LUT P5, RZ, R132, 0xff000000, RZ, 0xc0, !PT ;  /* 0xff00000084ff7812 */ /* 0x000fe400078ac0ff */
[----:B------:R-:W-:Y:S02]  /*71f0*/  LOP3.LUT P4, RZ, R80, 0xff000000, RZ, 0xc0, !PT ;  /* 0xff00000050ff7812 */ /* 0x000fe4000788c0ff */
[----:B------:R-:W-:Y:S02]  /*7200*/  F2FP.F16.F32.PACK_AB R74, R0, R74 ;  /* 0x0000004a004a723e */ /* 0x000fe400000000ff */
        /* <DEDUP_REMOVED lines=10> */
[----:B------:R-:W-:-:S02]  /*72b0*/  LOP3.LUT P3, RZ, R80, 0xff, RZ, 0xc0, !PT ;  /* 0x000000ff50ff7812 */ /* 0x000fc4000786c0ff */
[----:B------:R-:W-:Y:S02]  /*72c0*/  LOP3.LUT P5, RZ, R132, 0xff00, RZ, 0xc0, !PT ;  /* 0x0000ff0084ff7812 */ /* 0x000fe400078ac0ff */
[----:B------:R-:W-:Y:S02]  /*72d0*/  F2FP.F16.F32.PACK_AB R71, R72, R71 ;  /* 0x000000474847723e */ /* 0x000fe400000000ff */
[----:B------:R-:W-:Y:S02]  /*72e0*/  FSEL R72, R68, RZ, P6 ;  /* 0x000000ff44487208 */ /* 0x000fe40003000000 */
[----:B------:R-:W-:Y:S02]  /*72f0*/  FSEL R80, R0, RZ, P4 ;  /* 0x000000ff00507208 */ /* 0x000fe40002000000 */
[----:B------:R-:W-:Y:S02]  /*7300*/  FSEL R68, R68, RZ, P5 ;  /* 0x000000ff44447208 */ /* 0x000fe40002800000 */
[----:B------:R-:W-:-:S02]  /*7310*/  FSEL R0, R0, RZ, P3 ;  /* 0x000000ff00007208 */ /* 0x000fc40001800000 */
[----:B------:R-:W-:Y:S02]  /*7320*/  F2FP.F16.F32.PACK_AB R68, R68, R80 ;  /* 0x000000504444723e */ /* 0x000fe400000000ff */
[----:B------:R-:W-:Y:S01]  /*7330*/  F2FP.F16.F32.PACK_AB R72, R72, R0 ;  /* 0x000000004848723e */ /* 0x000fe200000000ff */
[----:B------:R-:W-:Y:S06]  /*7340*/  BRA `(.L_x_665) ;  /* 0x0000000c00c87947 */ /* 0x000fec0003800000 */
.L_x_662:
[----:B------:R-:W-:Y:S05]  /*7350*/  @!P2 BRA `(.L_x_667) ;  /* 0x000000080004a947 */ /* 0x000fea0003800000 */
[----:B------:R-:W-:Y:S05]  /*7360*/  @!P1 BRA `(.L_x_668) ;  /* 0x0000000400089947 */ /* 0x000fea0003800000 */
[--C-:B------:R-:W-:Y:S01]  /*7370*/  FFMA.FTZ R188, R188, UR11, R214.reuse ;  /* 0x0000000bbcbc7c23 */ /* 0x100fe200080100d6 */
[--C-:B------:R-:W-:Y:S01]  /*7380*/  FFMA.FTZ R190, R190, UR11, R214.reuse ;  /* 0x0000000bbebe7c23 */ /* 0x100fe200080100d6 */
[--C-:B------:R-:W-:Y:S02]  /*7390*/  HADD2.F32 R64, -RZ, R55.reuse.H0_H0 ;  /* 0x20000037ff407230 */ /* 0x100fe40000004100 */
[----:B------:R-:W-:Y:S01]  /*73a0*/  FFMA.FTZ R66, R163, UR11, R214 ;  /* 0x0000000ba3427c23 */ /* 0x000fe200080100d6 */
[----:B------:R-:W-:Y:S02]  /*73b0*/  HADD2.F32 R0, -RZ, R55.H1_H1 ;  /* 0x30000037ff007230 */ /* 0x000fe40000004100 */
[----:B------:R-:W-:Y:S01]  /*73c0*/  FADD.FTZ R67, R187, -R188 ;  /* 0x800000bcbb437221 */ /* 0x000fe20000010000 */
[----:B0-----:R-:W-:Y:S01]  /*73d0*/  FADD.FTZ R72, R189, -R190 ;  /* 0x800000bebd487221 */ /* 0x001fe20000010000 */
[----:B------:R-:W-:Y:S01]  /*73e0*/  FFMA.FTZ R161, R161, UR11, R214 ;  /* 0x0000000ba1a17c23 */ /* 0x000fe200080100d6 */
[----:B------:R-:W-:Y:S01]  /*73f0*/  FADD.FTZ R66, R162, -R66 ;  /* 0x80000042a2427221 */ /* 0x000fe20000010000 */
[----:B------:R-:W-:Y:S01]  /*7400*/  FFMA.FTZ R67, R67, UR10, R64 ;  /* 0x0000000a43437c23 */ /* 0x000fe20008010040 */
[----:B------:R-:W-:Y:S01]  /*7410*/  FFMA.FTZ R72, R72, UR10, R0 ;  /* 0x0000000a48487c23 */ /* 0x000fe20008010000 */
[----:B------:R-:W-:-:S02]  /*7420*/  HADD2.F32 R64, -RZ, R54.H0_H0 ;  /* 0x20000036ff407230 */ /* 0x000fc40000004100 */
[----:B------:R-:W-:Y:S01]  /*7430*/  FADD.FTZ R65, R160, -R161 ;  /* 0x800000a1a0417221 */ /* 0x000fe20000010000 */
[----:B------:R-:W-:Y:S01]  /*7440*/  HADD2.F32 R0, -RZ, R54.H1_H1 ;  /* 0x30000036ff007230 */ /* 0x000fe20000004100 */
[C---:B------:R-:W-:Y:S01]  /*7450*/  LOP3.LUT P5, RZ, R81.reuse, 0xff, RZ, 0xc0, !PT ;  /* 0x000000ff51ff7812 */ /* 0x040fe200078ac0ff */
[----:B------:R-:W-:Y:S01]  /*7460*/  FMUL.FTZ R75, R72, UR7 ;  /* 0x00000007484b7c20 */ /* 0x000fe20008410000 */
[----:B------:R-:W-:Y:S01]  /*7470*/  FFMA.FTZ R66, R66, UR10, R64 ;  /* 0x0000000a42427c23 */ /* 0x000fe20008010040 */
[----:B------:R-:W-:Y:S01]  /*7480*/  LOP3.LUT P6, RZ, R81, 0xff00, RZ, 0xc0, !PT ;  /* 0x0000ff0051ff7812 */ /* 0x000fe200078cc0ff */
[----:B------:R-:W-:Y:S01]  /*7490*/  FFMA.FTZ R65, R65, UR10, R0 ;  /* 0x0000000a41417c23 */ /* 0x000fe20008010000 */
[----:B------:R-:W-:Y:S01]  /*74a0*/  ISETP.GE.U32.AND P3, PT, R80, RZ, PT ;  /* 0x000000ff5000720c */ /* 0x000fe20003f66070 */
[----:B------:R-:W-:Y:S01]  /*74b0*/  FMUL.FTZ R74, R66, UR7 ;  /* 0x00000007424a7c20 */ /* 0x000fe20008410000 */
[----:B------:R-:W-:Y:S01]  /*74c0*/  FMUL.FTZ R64, R67, UR7 ;  /* 0x0000000743407c20 */ /* 0x000fe20008410000 */
[----:B------:R-:W-:Y:S01]  /*74d0*/  FMUL.FTZ R0, R65, UR7 ;  /* 0x0000000741007c20 */ /* 0x000fe20008410000 */
[--C-:B------:R-:W-:Y:S01]  /*74e0*/  FFMA.FTZ R158, R158, UR11, R214.reuse ;  /* 0x0000000b9e9e7c23 */ /* 0x100fe200080100d6 */
[----:B------:R-:W-:Y:S01]  /*74f0*/  LOP3.LUT P4, RZ, R81, 0xff0000, RZ, 0xc0, !PT ;  /* 0x00ff000051ff7812 */ /* 0x000fe2000788c0ff */
[----:B------:R-:W-:Y:S01]  /*7500*/  FFMA.FTZ R183, R183, UR11, R214 ;  /* 0x0000000bb7b77c23 */ /* 0x000fe200080100d6 */
[----:B------:R-:W-:Y:S01]  /*7510*/  FSEL R74, R74, RZ, P5 ;  /* 0x000000ff4a4a7208 */ /* 0x000fe20002800000 */
[----:B------:R-:W-:Y:S01]  /*7520*/  FADD.FTZ R186, R186, -R158 ;  /* 0x8000009ebaba7221 */ /* 0x000fe20000010000 */
[----:B------:R-:W-:Y:S01]  /*7530*/  FSEL R0, R0, RZ, P6 ;  /* 0x000000ff00007208 */ /* 0x000fe20003000000 */
[--C-:B------:R-:W-:Y:S01]  /*7540*/  FFMA.FTZ R185, R185, UR11, R214.reuse ;  /* 0x0000000bb9b97c23 */ /* 0x100fe200080100d6 */
        /* <DEDUP_REMOVED lines=11> */
[----:B------:R-:W-:-:S02]  /*7600*/  HADD2.F32 R65, -RZ, R53.H0_H0 ;  /* 0x20000035ff417230 */ /* 0x000fc40000004100 */
[----:B------:R-:W-:Y:S01]  /*7610*/  FADD.FTZ R166, R166, -R167 ;  /* 0x800000a7a6a67221 */ /* 0x000fe20000010000 */
[--C-:B------:R-:W-:Y:S01]  /*7620*/  HADD2.F32 R64, -RZ, R52.reuse.H0_H0 ;  /* 0x20000034ff407230 */ /* 0x100fe20000004100 */
[----:B------:R-:W-:Y:S01]  /*7630*/  F2FP.F16.F32.PACK_AB R67, R72, R67 ;  /* 0x000000434843723e */ /* 0x000fe200000000ff */
[----:B------:R-:W-:Y:S02]  /*7640*/  HADD2.F32 R0, -RZ, R52.H1_H1 ;  /* 0x30000034ff007230 */ /* 0x000fe40000004100 */
        /* <DEDUP_REMOVED lines=12> */
[----:B------:R-:W-:Y:S02]  /*7710*/  LOP3.LUT P6, RZ, R80, 0xff00, RZ, 0xc0, !PT ;  /* 0x0000ff0050ff7812 */ /* 0x000fe400078cc0ff */
[----:B------:R-:W-:Y:S02]  /*7720*/  FSEL R0, R0, RZ, P3 ;  /* 0x000000ff00007208 */ /* 0x000fe40001800000 */
[----:B------:R-:W-:Y:S02]  /*7730*/  FSEL R73, R186, RZ, P4 ;  /* 0x000000ffba497208 */ /* 0x000fe40002000000 */
[----:B------:R-:W-:Y:S02]  /*7740*/  FSEL R72, R72, RZ, P5 ;  /* 0x000000ff48487208 */ /* 0x000fe40002800000 */
[----:B------:R-:W-:Y:S02]  /*7750*/  FSEL R184, R184, RZ, P6 ;  /* 0x000000ffb8b87208 */ /* 0x000fe40003000000 */
[----:B------:R-:W-:-:S02]  /*7760*/  F2FP.F16.F32.PACK_AB R73, R73, R0 ;  /* 0x000000004949723e */ /* 0x000fc400000000ff */
[----:B------:R-:W-:Y:S01]  /*7770*/  F2FP.F16.F32.PACK_AB R72, R184, R72 ;  /* 0x00000048b848723e */ /* 0x000fe200000000ff */
[----:B------:R-:W-:Y:S06]  /*7780*/  BRA `(.L_x_665) ;  /* 0x0000000800b87947 */ /* 0x000fec0003800000 */
.L_x_668:
[--C-:B------:R-:W-:Y:S01]  /*7790*/  FFMA.FTZ R188, R188, UR11, R214.reuse ;  /* 0x0000000bbcbc7c23 */ /* 0x100fe200080100d6 */
[--C-:B------:R-:W-:Y:S01]  /*77a0*/  FFMA.FTZ R190, R190, UR11, R214.reuse ;  /* 0x0000000bbebe7c23 */ /* 0x100fe200080100d6 */
[--C-:B------:R-:W-:Y:S01]  /*77b0*/  FFMA.FTZ R163, R163, UR11, R214.reuse ;  /* 0x0000000ba3a37c23 */ /* 0x100fe200080100d6 */
[----:B------:R-:W-:Y:S01]  /*77c0*/  FFMA.FTZ R161, R161, UR11, R214 ;  /* 0x0000000ba1a17c23 */ /* 0x000fe200080100d6 */
[--C-:B0-----:R-:W-:Y:S02]  /*77d0*/  HADD2.F32 R72, -RZ, R55.reuse.H1_H1 ;  /* 0x30000037ff487230 */ /* 0x101fe40000004100 */
[----:B------:R-:W-:Y:S01]  /*77e0*/  FADD.FTZ R188, R187, -R188 ;  /* 0x800000bcbbbc7221 */ /* 0x000fe20000010000 */
[----:B------:R-:W-:Y:S02]  /*77f0*/  HADD2.F32 R0, -RZ, R55.H0_H0 ;  /* 0x20000037ff007230 */ /* 0x000fe40000004100 */
[----:B------:R-:W-:Y:S01]  /*7800*/  FADD.FTZ R190, R189, -R190 ;  /* 0x800000bebdbe7221 */ /* 0x000fe20000010000 */
[----:B------:R-:W-:-:S02]  /*7810*/  HADD2.F32 R73, -RZ, R54.H0_H0 ;  /* 0x20000036ff497230 */ /* 0x000fc40000004100 */
[----:B------:R-:W-:Y:S01]  /*7820*/  FADD.FTZ R163, R162, -R163 ;  /* 0x800000a3a2a37221 */ /* 0x000fe20000010000 */
[----:B------:R-:W-:Y:S02]  /*7830*/  HADD2.F32 R74, -RZ, R54.H1_H1 ;  /* 0x30000036ff4a7230 */ /* 0x000fe40000004100 */
[----:B------:R-:W-:Y:S01]  /*7840*/  FADD.FTZ R161, R160, -R161 ;  /* 0x800000a1a0a17221 */ /* 0x000fe20000010000 */
[----:B------:R-:W-:Y:S01]  /*7850*/  FFMA.FTZ R72, R190, UR10, R72 ;  /* 0x0000000abe487c23 */ /* 0x000fe20008010048 */
[----:B------:R-:W-:Y:S01]  /*7860*/  FFMA.FTZ R0, R188, UR10, R0 ;  /* 0x0000000abc007c23 */ /* 0x000fe20008010000 */
[----:B------:R-:W-:Y:S01]  /*7870*/  FFMA.FTZ R73, R163, UR10, R73 ;  /* 0x0000000aa3497c23 */ /* 0x000fe20008010049 */
[----:B------:R-:W-:Y:S01]  /*7880*/  FFMA.FTZ R74, R161, UR10, R74 ;  /* 0x0000000aa14a7c23 */ /* 0x000fe2000801004a */
[----:B------:R-:W-:Y:S01]  /*7890*/  ISETP.GE.U32.AND P3, PT, R80, RZ, PT ;  /* 0x000000ff5000720c */ /* 0x000fe20003f66070 */
[----:B------:R-:W-:Y:S01]  /*78a0*/  FMUL.FTZ R72, R72, UR7 ;  /* 0x0000000748487c20 */ /* 0x000fe20008410000 */
[----:B------:R-:W-:Y:S01]  /*78b0*/  FMUL.FTZ R0, R0, UR7 ;  /* 0x0000000700007c20 */ /* 0x000fe20008410000 */
[----:B------:R-:W-:Y:S01]  /*78c0*/  LOP3.LUT P4, RZ, R81, 0xff0000, RZ, 0xc0, !PT ;  /* 0x00ff000051ff7812 */ /* 0x000fe2000788c0ff */
[----:B------:R-:W-:Y:S01]  /*78d0*/  FMUL.FTZ R73, R73, UR7 ;  /* 0x0000000749497c20 */ /* 0x000fe20008410000 */
[C---:B------:R-:W-:Y:S01]  /*78e0*/  ISETP.GE.U32.AND.EX P3, PT, R81.reuse, 0x1000000, PT, P3 ;  /* 0x010000005100780c */ /* 0x040fe20003f66130 */
[----:B------:R-:W-:Y:S01]  /*78f0*/  FMUL.FTZ R74, R74, UR7 ;  /* 0x000000074a4a7c20 */ /* 0x000fe20008410000 */
[----:B------:R-:W-:Y:S01]  /*7900*/  LOP3.LUT P5, RZ, R81, 0xff, RZ, 0xc0, !PT ;  /* 0x000000ff51ff7812 */ /* 0x000fe200078ac0ff */
[--C-:B------:R-:W-:Y:S01]  /*7910*/  FFMA.FTZ R185, R185, UR11, R214.reuse ;  /* 0x0000000bb9b97c23 */ /* 0x100fe200080100d6 */
[----:B------:R-:W-:Y:S01]  /*7920*/  LOP3.LUT P6, RZ, R81, 0xff00, RZ, 0xc0, !PT ;  /* 0x0000ff0051ff7812 */ /* 0x000fe200078cc0ff */
[--C-:B------:R-:W-:Y:S01]  /*7930*/  FFMA.FTZ R158, R158, UR11, R214.reuse ;  /* 0x0000000b9e9e7c23 */ /* 0x100fe200080100d6 */
[----:B------:R-:W-:Y:S01]  /*7940*/  FSEL R72, R72, RZ, P3 ;  /* 0x000000ff48487208 */ /* 0x000fe20001800000 */
        /* <DEDUP_REMOVED lines=9> */
[C---:B------:R-:W-:Y:S01]  /*79e0*/  LOP3.LUT P3, RZ, R80.reuse, 0xff0000, RZ, 0xc0, !PT ;  /* 0x00ff000050ff7812 */ /* 0x040fe2000786c0ff */
[----:B------:R-:W-:Y:S01]  /*79f0*/  HADD2.F32 R0, -RZ, R53.H1_H1 ;  /* 0x30000035ff007230 */ /* 0x000fe20000004100 */
[----:B------:R-:W-:Y:S01]  /*7a00*/  LOP3.LUT P4, RZ, R80, 0xff000000, RZ, 0xc0, !PT ;  /* 0xff00000050ff7812 */ /* 0x000fe2000788c0ff */
[----:B------:R-:W-:Y:S01]  /*7a10*/  FADD.FTZ R184, R184, -R183 ;  /* 0x800000b7b8b87221 */ /* 0x000fe20000010000 */
[----:B------:R-:W-:Y:S01]  /*7a20*/  LOP3.LUT P5, RZ, R80, 0xff, RZ, 0xc0, !PT ;  /* 0x000000ff50ff7812 */ /* 0x000fe200078ac0ff */
[----:B------:R-:W-:Y:S01]  /*7a30*/  FADD.FTZ R166, R166, -R167 ;  /* 0x800000a7a6a67221 */ /* 0x000fe20000010000 */
[----:B------:R-:W-:Y:S01]  /*7a40*/  LOP3.LUT P6, RZ, R80, 0xff00, RZ, 0xc0, !PT ;  /* 0x0000ff0050ff7812 */ /* 0x000fe200078cc0ff */
[--C-:B------:R-:W-:Y:S01]  /*7a50*/  HADD2.F32 R80, -RZ, R52.reuse.H1_H1 ;  /* 0x30000034ff507230 */ /* 0x100fe20000004100 */
[----:B------:R-:W-:Y:S01]  /*7a60*/  F2FP.F16.F32.PACK_AB R74, R74, R73 ;  /* 0x000000494a4a723e */ /* 0x000fe200000000ff */
[----:B------:R-:W-:-:S02]  /*7a70*/  HADD2.F32 R73, -RZ, R52.H0_H0 ;  /* 0x20000034ff497230 */ /* 0x000fc40000004100 */
[----:B------:R-:W-:Y:S01]  /*7a80*/  FFMA.FTZ R72, R159, UR10, R72 ;  /* 0x0000000a9f487c23 */ /* 0x000fe20008010048 */
[----:B------:R-:W-:Y:S01]  /*7a90*/  FFMA.FTZ R0, R186, UR10, R0 ;  /* 0x0000000aba007c23 */ /* 0x000fe20008010000 */
[----:B------:R-:W-:Y:S01]  /*7aa0*/  FFMA.FTZ R80, R184, UR10, R80 ;  /* 0x0000000ab8507c23 */ /* 0x000fe20008010050 */
[----:B------:R-:W-:Y:S01]  /*7ab0*/  FFMA.FTZ R73, R166, UR10, R73 ;  /* 0x0000000aa6497c23 */ /* 0x000fe20008010049 */
[----:B------:R-:W-:Y:S01]  /*7ac0*/  FMUL.FTZ R72, R72, UR7 ;  /* 0x0000000748487c20 */ /* 0x000fe20008410000 */
[----:B------:R-:W-:Y:S01]  /*7ad0*/  FMUL.FTZ R0, R0, UR7 ;  /* 0x0000000700007c20 */ /* 0x000fe20008410000 */
[----:B------:R-:W-:Y:S01]  /*7ae0*/  FMUL.FTZ R80, R80, UR7 ;  /* 0x0000000750507c20 */ /* 0x000fe20008410000 */
[----:B------:R-:W-:Y:S02]  /*7af0*/  FMUL.FTZ R73, R73, UR7 ;  /* 0x0000000749497c20 */ /* 0x000fe40008410000 */
[----:B------:R-:W-:Y:S02]  /*7b00*/  FSEL R72, R72, RZ, P3 ;  /* 0x000000ff48487208 */ /* 0x000fe40001800000 */
[----:B------:R-:W-:-:S02]  /*7b10*/  FSEL R81, R0, RZ, P4 ;  /* 0x000000ff00517208 */ /* 0x000fc40002000000 */
[----:B------:R-:W-:Y:S02]  /*7b20*/  FSEL R0, R73, RZ, P5 ;  /* 0x000000ff49007208 */ /* 0x000fe40002800000 */
[----:B------:R-:W-:Y:S02]  /*7b30*/  FSEL R80, R80, RZ, P6 ;  /* 0x000000ff50507208 */ /* 0x000fe40003000000 */
[----:B------:R-:W-:Y:S02]  /*7b40*/  F2FP.F16.F32.PACK_AB R73, R81, R72 ;  /* 0x000000485149723e */ /* 0x000fe400000000ff */
[----:B------:R-:W-:Y:S01]  /*7b50*/  F2FP.F16.F32.PACK_AB R72, R80, R0 ;  /* 0x000000005048723e */ /* 0x000fe200000000ff */
[----:B------:R-:W-:Y:S06]  /*7b60*/  BRA `(.L_x_665) ;  /* 0x0000000400c07947 */ /* 0x000fec0003800000 */
.L_x_667:
        /* <DEDUP_REMOVED lines=38> */
[----:B------:R-:W-:Y:S01]  /*7dd0*/  F2FP.F16.F32.PACK_AB R75, R75, R64 ;  /* 0x000000404b4b723e */ /* 0x000fe200000000ff */
[----:B------:R-:W-:Y:S01]  /*7de0*/  FMUL.FTZ R64, R166, UR10 ;  /* 0x0000000aa6407c20 */ /* 0x000fe20008410000 */
[----:B------:R-:W-:Y:S01]  /*7df0*/  F2FP.F16.F32.PACK_AB R74, R0, R74 ;  /* 0x0000004a004a723e */ /* 0x000fe200000000ff */
[----:B------:R-:W-:Y:S01]  /*7e00*/  FMUL.FTZ R0, R65, UR7 ;  /* 0x0000000741007c20 */ /* 0x000fe20008410000 */
[----:B------:R-:W-:Y:S01]  /*7e10*/  F2FP.F16.F32.PACK_AB R65, R186, R65 ;  /* 0x00000041ba41723e */ /* 0x000fe200000000ff */
[----:B0-----:R-:W-:Y:S01]  /*7e20*/  FMUL.FTZ R72, R64, UR7 ;  /* 0x0000000740487c20 */ /* 0x001fe20008410000 */
[----:B------:R-:W-:Y:S01]  /*7e30*/  F2FP.F16.F32.PACK_AB R64, R184, R64 ;  /* 0x00000040b840723e */ /* 0x000fe200000000ff */
        /* <DEDUP_REMOVED lines=10> */
[----:B------:R-:W-:Y:S02]  /*7ee0*/  F2FP.F16.F32.PACK_AB R66, R160, R66 ;  /* 0x00000042a042723e */ /* 0x000fe400000000ff */
[----:B------:R-:W-:Y:S02]  /*7ef0*/  F2FP.F16.F32.PACK_AB R73, R73, R0 ;  /* 0x000000004949723e */ /* 0x000fe400000000ff */
[----:B------:R-:W-:Y:S01]  /*7f00*/  F2FP.F16.F32.PACK_AB R72, R184, R72 ;  /* 0x00000048b848723e */ /* 0x000fe200000000ff */
[----:B------:R-:W-:Y:S06]  /*7f10*/  BRA `(.L_x_665) ;  /* 0x0000000000d47947 */ /* 0x000fec0003800000 */
.L_x_669:
        /* <DEDUP_REMOVED lines=25> */
[----:B------:R-:W-:Y:S01]  /*80b0*/  LOP3.LUT P4, RZ, R81, 0xff0000, RZ, 0xc0, !PT ;  /* 0x00ff000051ff7812 */ /* 0x000fe2000788c0ff */
[----:B------:R-:W-:Y:S01]  /*80c0*/  FMUL.FTZ R159, R159, UR10 ;  /* 0x0000000a9f9f7c20 */ /* 0x000fe20008410000 */
[C---:B------:R-:W-:Y:S01]  /*80d0*/  LOP3.LUT P6, RZ, R81.reuse, 0xff, RZ, 0xc0, !PT ;  /* 0x000000ff51ff7812 */ /* 0x040fe200078cc0ff */
        /* <DEDUP_REMOVED lines=21> */
[----:B------:R-:W-:Y:S02]  /*8230*/  F2FP.F16.F32.PACK_AB R75, R0, R75 ;  /* 0x0000004b004b723e */ /* 0x000fe400000000ff */
[----:B------:R-:W-:Y:S02]  /*8240*/  F2FP.F16.F32.PACK_AB R74, R161, R74 ;  /* 0x0000004aa14a723e */ /* 0x000fe400000000ff */
[----:B------:R-:W-:Y:S02]  /*8250*/  F2FP.F16.F32.PACK_AB R73, R186, R73 ;  /* 0x00000049ba49723e */ /* 0x000fe400000000ff */
[----:B------:R-:W-:-:S07]  /*8260*/  F2FP.F16.F32.PACK_AB R72, R72, R166 ;  /* 0x000000a64848723e */ /* 0x000fce00000000ff */
.L_x_665:
[----:B------:R-:W0:Y:S02]  /*8270*/  @P1 LDC.64 R80, c[0x0][0x478] ;  /* 0x00011e00ff501b82 */ /* 0x000e240000000a00 */
[----:B0-----:R-:W-:-:S05]  /*8280*/  @P1 IMAD.WIDE.U32 R80, R164, 0x10, R80 ;  /* 0x00000010a4501825 */ /* 0x001fca00078e0050 */
[----:B------:R0:W-:Y:S02]  /*8290*/  @P1 STG.E.128 desc[UR16][R80.64], R64 ;  /* 0x0000004050001986 */ /* 0x0001e4000c101d10 */
[----:B0-----:R-:W-:-:S05]  /*82a0*/  MOV R80, 0x10 ;  /* 0x0000001000507802 */ /* 0x001fca0000000f00 */
        /* <DEDUP_REMOVED lines=10> */
[--C-:B------:R-:W-:Y:S02]  /*8350*/  HADD2.F32 R67, -RZ, R59.reuse.H1_H1 ;  /* 0x3000003bff437230 */ /* 0x100fe40000004100 */
[----:B------:R-:W-:Y:S01]  /*8360*/  FFMA.FTZ R195, R195, UR11, R214 ;  /* 0x0000000bc3c37c23 */ /* 0x000fe200080100d6 */
[----:B------:R-:W-:Y:S01]  /*8370*/  FADD.FTZ R90, R90, -R65 ;  /* 0x800000415a5a7221 */ /* 0x000fe20000010000 */
[----:B------:R-:W-:Y:S02]  /*8380*/  HADD2.F32 R65, -RZ, R59.H0_H0 ;  /* 0x2000003bff417230 */ /* 0x000fe40000004100 */
[----:B------:R-:W-:Y:S01]  /*8390*/  FADD.FTZ R196, R95, -R196 ;  /* 0x800000c45fc47221 */ /* 0x000fe20000010000 */
[----:B------:R-:W-:Y:S01]  /*83a0*/  ISETP.GE.U32.AND P3, PT, R134, RZ, PT ;  /* 0x000000ff8600720c */ /* 0x000fe20003f66070 */
[----:B------:R-:W-:Y:S01]  /*83b0*/  FFMA.FTZ R193, R193, UR11, R214 ;  /* 0x0000000bc1c17c23 */ /* 0x000fe200080100d6 */
[----:B------:R-:W-:Y:S01]  /*83c0*/  FADD.FTZ R194, R194, -R195 ;  /* 0x800000c3c2c27221 */ /* 0x000fe20000010000 */
[----:B------:R-:W-:Y:S01]  /*83d0*/  FFMA.FTZ R65, R90, UR10, R65 ;  /* 0x0000000a5a417c23 */ /* 0x000fe20008010041 */
[----:B------:R-:W-:Y:S01]  /*83e0*/  FFMA.FTZ R196, R196, UR10, R67 ;  /* 0x0000000ac4c47c23 */ /* 0x000fe20008010043 */
[----:B------:R-:W-:Y:S01]  /*83f0*/  LOP3.LUT P6, RZ, R79, 0xff0000, RZ, 0xc0, !PT ;  /* 0x00ff00004fff7812 */ /* 0x000fe200078cc0ff */
[----:B0-----:R-:W-:-:S02]  /*8400*/  HADD2.F32 R69, -RZ, R58.H0_H0 ;  /* 0x2000003aff457230 */ /* 0x001fc40000004100 */
[----:B------:R-:W-:Y:S01]  /*8410*/  FMUL.FTZ R71, R65, UR7 ;  /* 0x0000000741477c20 */ /* 0x000fe20008410000 */
[C---:B------:R-:W-:Y:S01]  /*8420*/  FMUL.FTZ R0, R196.reuse, UR7 ;  /* 0x00000007c4007c20 */ /* 0x040fe20008410000 */
[----:B------:R-:W-:Y:S01]  /*8430*/  F2FP.F16.F32.PACK_AB R67, R196, R65 ;  /* 0x00000041c443723e */ /* 0x000fe200000000ff */
[----:B------:R-:W-:Y:S01]  /*8440*/  HADD2.F32 R65, -RZ, R58.H1_H1 ;  /* 0x3000003aff417230 */ /* 0x000fe20000004100 */
[C---:B------:R-:W-:Y:S01]  /*8450*/  LOP3.LUT P5, RZ, R135.reuse, 0xff0000, RZ, 0xc0, !PT ;  /* 0x00ff000087ff7812 */ /* 0x040fe200078ac0ff */
[----:B------:R-:W-:Y:S01]  /*8460*/  FADD.FTZ R86, R86, -R193 ;  /* 0x800000c156567221 */ /* 0x000fe20000010000 */
[----:B------:R-:W-:Y:S01]  /*8470*/  ISETP.GE.U32.AND.EX P3, PT, R135, 0x1000000, PT, P3 ;  /* 0x010000008700780c */ /* 0x000fe20003f66130 */
[--C-:B------:R-:W-:Y:S01]  /*8480*/  FFMA.FTZ R85, R85, UR11, R214.reuse ;  /* 0x0000000b55557c23 */ /* 0x100fe200080100d6 */
[----:B------:R-:W-:Y:S01]  /*8490*/  ISETP.GE.U32.AND P4, PT, R78, RZ, PT ;  /* 0x000000ff4e00720c */ /* 0x000fe20003f86070 */
[----:B------:R-:W-:Y:S01]  /*84a0*/  FFMA.FTZ R194, R194, UR10, R65 ;  /* 0x0000000ac2c27c23 */ /* 0x000fe20008010041 */
[C---:B------:R-:W-:Y:S01]  /*84b0*/  FSEL R75, R71.reuse, RZ, P6 ;  /* 0x000000ff474b7208 */ /* 0x040fe20003000000 */
[----:B------:R-:W-:Y:S01]  /*84c0*/  FFMA.FTZ R65, R88, UR11, R214 ;  /* 0x0000000b58417c23 */ /* 0x000fe200080100d6 */
[----:B------:R-:W-:Y:S01]  /*84d0*/  FSEL R71, R71, RZ, P5 ;  /* 0x000000ff47477208 */ /* 0x000fe20002800000 */
[----:B------:R-:W-:Y:S01]  /*84e0*/  FFMA.FTZ R66, R86, UR10, R69 ;  /* 0x0000000a56427c23 */ /* 0x000fe20008010045 */
[----:B------:R-:W-:Y:S01]  /*84f0*/  FSEL R64, R0, RZ, P3 ;  /* 0x000000ff00407208 */ /* 0x000fe20001800000 */
[----:B------:R-:W-:Y:S01]  /*8500*/  FADD.FTZ R84, R84, -R65 ;  /* 0x8000004154547221 */ /* 0x000fe20000010000 */
[----:B------:R-:W-:Y:S01]  /*8510*/  ISETP.GE.U32.AND.EX P4, PT, R79, 0x1000000, PT, P4 ;  /* 0x010000004f00780c */ /* 0x000fe20003f86140 */
[----:B------:R-:W-:Y:S01]  /*8520*/  FMUL.FTZ R70, R66, UR7 ;  /* 0x0000000742467c20 */ /* 0x000fe20008410000 */
[----:B------:R-:W-:Y:S01]  /*8530*/  F2FP.F16.F32.PACK_AB R71, R64, R71 ;  /* 0x000000474047723e */ /* 0x000fe200000000ff */
[----:B------:R-:W-:Y:S01]  /*8540*/  FMUL.FTZ R64, R194, UR7 ;  /* 0x00000007c2407c20 */ /* 0x000fe20008410000 */
[----:B------:R-:W-:Y:S01]  /*8550*/  FSEL R0, R0, RZ, P4 ;  /* 0x000000ff00007208 */ /* 0x000fe20002000000 */
[----:B------:R-:W-:-:S02]  /*8560*/  HADD2.F32 R65, -RZ, R57.H0_H0 ;  /* 0x20000039ff417230 */ /* 0x000fc40000004100 */
[----:B------:R-:W-:Y:S01]  /*8570*/  FADD.FTZ R192, R192, -R85 ;  /* 0x80000055c0c07221 */ /* 0x000fe20000010000 */
[----:B------:R-:W-:Y:S01]  /*8580*/  LOP3.LUT P4, RZ, R79, 0xff, RZ, 0xc0, !PT ;  /* 0x000000ff4fff7812 */ /* 0x000fe2000788c0ff */
[--C-:B------:R-:W-:Y:S01]  /*8590*/  FFMA.FTZ R93, R93, UR11, R214.reuse ;  /* 0x0000000b5d5d7c23 */ /* 0x100fe200080100d6 */
[----:B------:R-:W-:Y:S01]  /*85a0*/  LOP3.LUT P6, RZ, R79, 0xff00, RZ, 0xc0, !PT ;  /* 0x0000ff004fff7812 */ /* 0x000fe200078cc0ff */
[----:B------:R-:W-:Y:S01]  /*85b0*/  FFMA.FTZ R192, R192, UR10, R65 ;  /* 0x0000000ac0c07c23 */ /* 0x000fe20008010041 */
[----:B------:R-:W-:Y:S01]  /*85c0*/  F2FP.F16.F32.PACK_AB R75, R0, R75 ;  /* 0x0000004b004b723e */ /* 0x000fe200000000ff */
[----:B------:R-:W-:Y:S01]  /*85d0*/  FADD.FTZ R89, R89, -R93 ;  /* 0x8000005d59597221 */ /* 0x000fe20000010000 */
[----:B------:R-:W-:Y:S01]  /*85e0*/  FSEL R0, R70, RZ, P4 ;  /* 0x000000ff46007208 */ /* 0x000fe20002000000 */
[----:B------:R-:W-:Y:S01]  /*85f0*/  FMUL.FTZ R69, R192, UR7 ;  /* 0x00000007c0457c20 */ /* 0x000fe20008410000 */
[----:B------:R-:W-:Y:S01]  /*8600*/  FSEL R74, R64, RZ, P6 ;  /* 0x000000ff404a7208 */ /* 0x000fe20003000000 */
[----:B------:R-:W-:Y:S01]  /*8610*/  FFMA.FTZ R191, R191, UR11, R214 ;  /* 0x0000000bbfbf7c23 */ /* 0x000fe200080100d6 */
[----:B------:R-:W-:Y:S01]  /*8620*/  LOP3.LUT P4, RZ, R78, 0xff0000, RZ, 0xc0, !PT ;  /* 0x00ff00004eff7812 */ /* 0x000fe2000788c0ff */
[--C-:B------:R-:W-:Y:S01]  /*8630*/  HADD2.F32 R65, -RZ, R56.reuse.H0_H0 ;  /* 0x20000038ff417230 */ /* 0x100fe20000004100 */
[----:B------:R-:W-:Y:S01]  /*8640*/  F2FP.F16.F32.PACK_AB R74, R74, R0 ;  /* 0x000000004a4a723e */ /* 0x000fe200000000ff */
[----:B------:R-:W-:Y:S01]  /*8650*/  HADD2.F32 R0, -RZ, R57.H1_H1 ;  /* 0x30000039ff007230 */ /* 0x000fe20000004100 */
[----:B------:R-:W-:Y:S01]  /*8660*/  FSEL R73, R69, RZ, P4 ;  /* 0x000000ff45497208 */ /* 0x000fe20002000000 */
[----:B------:R-:W-:Y:S01]  /*8670*/  HADD2.F32 R79, -RZ, R56.H1_H1 ;  /* 0x30000038ff4f7230 */ /* 0x000fe20000004100 */
[C---:B------:R-:W-:Y:S01]  /*8680*/  LOP3.LUT P5, RZ, R135.reuse, 0xff, RZ, 0xc0, !PT ;  /* 0x000000ff87ff7812 */ /* 0x040fe200078ac0ff */
[----:B------:R-:W-:Y:S01]  /*8690*/  FADD.FTZ R92, R92, -R191 ;  /* 0x800000bf5c5c7221 */ /* 0x000fe20000010000 */
[----:B------:R-:W-:Y:S01]  /*86a0*/  LOP3.LUT P3, RZ, R135, 0xff00, RZ, 0xc0, !PT ;  /* 0x0000ff0087ff7812 */ /* 0x000fe2000786c0ff */
[----:B------:R-:W-:Y:S01]  /*86b0*/  FFMA.FTZ R89, R89, UR10, R0 ;  /* 0x0000000a59597c23 */ /* 0x000fe20008010000 */
[----:B------:R-:W-:Y:S01]  /*86c0*/  LOP3.LUT P4, RZ, R134, 0xff0000, RZ, 0xc0, !PT ;  /* 0x00ff000086ff7812 */ /* 0x000fe2000788c0ff */
[----:B------:R-:W-:Y:S01]  /*86d0*/  FFMA.FTZ R84, R84, UR10, R65 ;  /* 0x0000000a54547c23 */ /* 0x000fe20008010041 */
[----:B------:R-:W-:Y:S01]  /*86e0*/  FSEL R70, R70, RZ, P5 ;  /* 0x000000ff46467208 */ /* 0x000fe20002800000 */
[----:B------:R-:W-:Y:S01]  /*86f0*/  FMUL.FTZ R0, R89, UR7 ;  /* 0x0000000759007c20 */ /* 0x000fe20008410000 */
[----:B------:R-:W-:Y:S01]  /*8700*/  FSEL R64, R64, RZ, P3 ;  /* 0x000000ff40407208 */ /* 0x000fe20001800000 */
[----:B------:R-:W-:Y:S01]  /*8710*/  FFMA.FTZ R79, R92, UR10, R79 ;  /* 0x0000000a5c4f7c23 */ /* 0x000fe2000801004f */
[----:B------:R-:W-:-:S02]  /*8720*/  FSEL R69, R69, RZ, P4 ;  /* 0x000000ff45457208 */ /* 0x000fc40002000000 */
[----:B------:R-:W-:Y:S01]  /*8730*/  LOP3.LUT P4, RZ, R134, 0xff000000, RZ, 0xc0, !PT ;  /* 0xff00000086ff7812 */ /* 0x000fe2000788c0ff */
[C---:B------:R-:W-:Y:S01]  /*8740*/  FMUL.FTZ R68, R79.reuse, UR7 ;  /* 0x000000074f447c20 */ /* 0x040fe20008410000 */
[----:B------:R-:W-:Y:S02]  /*8750*/  F2FP.F16.F32.PACK_AB R70, R64, R70 ;  /* 0x000000464046723e */ /* 0x000fe400000000ff */
[----:B------:R-:W-:Y:S02]  /*8760*/  FSEL R64, R0, RZ, P4 ;  /* 0x000000ff00407208 */ /* 0x000fe40002000000 */
[----:B------:R-:W-:Y:S02]  /*8770*/  LOP3.LUT P5, RZ, R78, 0xff000000, RZ, 0xc0, !PT ;  /* 0xff0000004eff7812 */ /* 0x000fe400078ac0ff */
[----:B------:R-:W-:Y:S02]  /*8780*/  F2FP.F16.F32.PACK_AB R69, R64, R69 ;  /* 0x000000454045723e */ /* 0x000fe400000000ff */
[----:B------:R-:W-:Y:S01]  /*8790*/  F2FP.F16.F32.PACK_AB R64, R79, R84 ;  /* 0x000000544f40723e */ /* 0x000fe200000000ff */
[----:B------:R-:W-:Y:S01]  /*87a0*/  FMUL.FTZ R79, R84, UR7 ;  /* 0x00000007544f7c20 */ /* 0x000fe20008410000 */
[----:B------:R-:W-:-:S02]  /*87b0*/  LOP3.LUT P6, RZ, R78, 0xff00, RZ, 0xc0, !PT ;  /* 0x0000ff004eff7812 */ /* 0x000fc400078cc0ff */
[----:B------:R-:W-:Y:S02]  /*87c0*/  FSEL R0, R0, RZ, P5 ;  /* 0x000000ff00007208 */ /* 0x000fe40002800000 */
[----:B------:R-:W-:Y:S02]  /*87d0*/  LOP3.LUT P4, RZ, R134, 0xff, RZ, 0xc0, !PT ;  /* 0x000000ff86ff7812 */ /* 0x000fe4000788c0ff */
[----:B------:R-:W-:Y:S02]  /*87e0*/  LOP3.LUT P3, RZ, R78, 0xff, RZ, 0xc0, !PT ;  /* 0x000000ff4eff7812 */ /* 0x000fe4000786c0ff */
[----:B------:R-:W-:Y:S02]  /*87f0*/  LOP3.LUT P5, RZ, R134, 0xff00, RZ, 0xc0, !PT ;  /* 0x0000ff0086ff7812 */ /* 0x000fe400078ac0ff */
[----:B------:R-:W-:Y:S02]  /*8800*/  FSEL R72, R68, RZ, P6 ;  /* 0x000000ff44487208 */ /* 0x000fe40003000000 */
[----:B------:R-:W-:-:S02]  /*8810*/  FSEL R81, R79, RZ, P4 ;  /* 0x000000ff4f517208 */ /* 0x000fc40002000000 */
[----:B------:R-:W-:Y:S02]  /*8820*/  FSEL R68, R68, RZ, P5 ;  /* 0x000000ff44447208 */ /* 0x000fe40002800000 */
[----:B------:R-:W-:Y:S02]  /*8830*/  FSEL R79, R79, RZ, P3 ;  /* 0x000000ff4f4f7208 */ /* 0x000fe40001800000 */
[----:B------:R-:W-:Y:S02]  /*8840*/  F2FP.F16.F32.PACK_AB R66, R194, R66 ;  /* 0x00000042c242723e */ /* 0x000fe400000000ff */
[----:B------:R-:W-:Y:S02]  /*8850*/  F2FP.F16.F32.PACK_AB R65, R89, R192 ;  /* 0x000000c05941723e */ /* 0x000fe400000000ff */
[----:B------:R-:W-:Y:S02]  /*8860*/  F2FP.F16.F32.PACK_AB R73, R0, R73 ;  /* 0x000000490049723e */ /* 0x000fe400000000ff */
[----:B------:R-:W-:-:S02]  /*8870*/  F2FP.F16.F32.PACK_AB R68, R68, R81 ;  /* 0x000000514444723e */ /* 0x000fc400000000ff */
[----:B------:R-:W-:Y:S01]  /*8880*/  F2FP.F16.F32.PACK_AB R72, R72, R79 ;  /* 0x0000004f4848723e */ /* 0x000fe200000000ff */
[----:B------:R-:W-:Y:S06]  /*8890*/  BRA `(.L_x_673) ;  /* 0x0000001c00807947 */ /* 0x000fec0003800000 */
.L_x_672:
        /* <DEDUP_REMOVED lines=11> */
[----:B------:R-:W-:-:S02]  /*8950*/  HADD2.F32 R0, -RZ, R58.H1_H1 ;  /* 0x3000003aff007230 */ /* 0x000fc40000004100 */
[----:B------:R-:W-:Y:S01]  /*8960*/  FADD.FTZ R69, R194, -R195 ;  /* 0x800000c3c2457221 */ /* 0x000fe20000010000 */
[----:B------:R-:W-:Y:S02]  /*8970*/  HADD2.F32 R68, -RZ, R58.H0_H0 ;  /* 0x2000003aff447230 */ /* 0x000fe40000004100 */
[----:B------:R-:W-:Y:S01]  /*8980*/  FADD.FTZ R193, R86, -R193 ;  /* 0x800000c156c17221 */ /* 0x000fe20000010000 */
[----:B------:R-:W-:Y:S01]  /*8990*/  FMUL.FTZ R71, R71, UR7 ;  /* 0x0000000747477c20 */ /* 0x000fe20008410000 */
[----:B------:R-:W-:Y:S01]  /*89a0*/  ISETP.GE.U32.AND P4, PT, R134, RZ, PT ;  /* 0x000000ff8600720c */ /* 0x000fe20003f86070 */
[----:B------:R-:W-:Y:S01]  /*89b0*/  FMUL.FTZ R70, R70, UR7 ;  /* 0x0000000746467c20 */ /* 0x000fe20008410000 */
[----:B------:R-:W-:Y:S01]  /*89c0*/  LOP3.LUT P6, RZ, R79, 0xff0000, RZ, 0xc0, !PT ;  /* 0x00ff00004fff7812 */ /* 0x000fe200078cc0ff */
[----:B------:R-:W-:Y:S01]  /*89d0*/  FFMA.FTZ R69, R69, UR10, R0 ;  /* 0x0000000a45457c23 */ /* 0x000fe20008010000 */
[----:B------:R-:W-:Y:S01]  /*89e0*/  ISETP.GE.U32.AND.EX P3, PT, R79, 0x1000000, PT, P3 ;  /* 0x010000004f00780c */ /* 0x000fe20003f66130 */
[----:B------:R-:W-:Y:S01]  /*89f0*/  FFMA.FTZ R193, R193, UR10, R68 ;  /* 0x0000000ac1c17c23 */ /* 0x000fe20008010044 */
[----:B------:R-:W-:Y:S01]  /*8a00*/  LOP3.LUT P5, RZ, R135, 0xff0000, RZ, 0xc0, !PT ;  /* 0x00ff000087ff7812 */ /* 0x000fe200078ac0ff */
[--C-:B------:R-:W-:Y:S01]  /*8a10*/  FFMA.FTZ R93, R93, UR11, R214.reuse ;  /* 0x0000000b5d5d7c23 */ /* 0x100fe200080100d6 */
[----:B------:R-:W-:Y:S01]  /*8a20*/  ISETP.GE.U32.AND.EX P4, PT, R135, 0x1000000, PT, P4 ;  /* 0x010000008700780c */ /* 0x000fe20003f86140 */
[----:B------:R-:W-:Y:S01]  /*8a30*/  FMUL.FTZ R193, R193, UR7 ;  /* 0x00000007c1c17c20 */ /* 0x000fe20008410000 */
[----:B------:R-:W-:Y:S01]  /*8a40*/  FSEL R80, R71, RZ, P6 ;  /* 0x000000ff47507208 */ /* 0x000fe20003000000 */
[--C-:B------:R-:W-:Y:S01]  /*8a50*/  FFMA.FTZ R85, R85, UR11, R214.reuse ;  /* 0x0000000b55557c23 */ /* 0x100fe200080100d6 */
[C---:B------:R-:W-:Y:S01]  /*8a60*/  FSEL R75, R70.reuse, RZ, P3 ;  /* 0x000000ff464b7208 */ /* 0x040fe20001800000 */
[--C-:B------:R-:W-:Y:S01]  /*8a70*/  HADD2.F32 R68, -RZ, R57.reuse.H1_H1 ;  /* 0x30000039ff447230 */ /* 0x100fe20000004100 */
[----:B------:R-:W-:Y:S01]  /*8a80*/  LOP3.LUT P6, RZ, R79, 0xff, RZ, 0xc0, !PT ;  /* 0x000000ff4fff7812 */ /* 0x000fe200078cc0ff */
[----:B------:R-:W-:Y:S01]  /*8a90*/  FADD.FTZ R93, R89, -R93 ;  /* 0x8000005d595d7221 */ /* 0x000fe20000010000 */
[----:B------:R-:W-:Y:S01]  /*8aa0*/  LOP3.LUT P3, RZ, R79, 0xff00, RZ, 0xc0, !PT ;  /* 0x0000ff004fff7812 */ /* 0x000fe2000786c0ff */
[----:B------:R-:W-:Y:S01]  /*8ab0*/  FMUL.FTZ R79, R69, UR7 ;  /* 0x00000007454f7c20 */ /* 0x000fe20008410000 */
[----:B------:R-:W-:Y:S01]  /*8ac0*/  FSEL R71, R71, RZ, P5 ;  /* 0x000000ff47477208 */ /* 0x000fe20002800000 */
[----:B------:R-:W-:Y:S01]  /*8ad0*/  HADD2.F32 R0, -RZ, R57.H0_H0 ;  /* 0x20000039ff007230 */ /* 0x000fe20000004100 */
[----:B------:R-:W-:Y:S01]  /*8ae0*/  FSEL R81, R70, RZ, P4 ;  /* 0x000000ff46517208 */ /* 0x000fe20002000000 */
[----:B------:R-:W-:Y:S01]  /*8af0*/  FADD.FTZ R85, R192, -R85 ;  /* 0x80000055c0557221 */ /* 0x000fe20000010000 */
[C---:B------:R-:W-:Y:S01]  /*8b00*/  LOP3.LUT P5, RZ, R135.reuse, 0xff, RZ, 0xc0, !PT ;  /* 0x000000ff87ff7812 */ /* 0x040fe200078ac0ff */
[--C-:B------:R-:W-:Y:S01]  /*8b10*/  FFMA.FTZ R88, R88, UR11, R214.reuse ;  /* 0x0000000b58587c23 */ /* 0x100fe200080100d6 */
[----:B------:R-:W-:Y:S01]  /*8b20*/  LOP3.LUT P4, RZ, R135, 0xff00, RZ, 0xc0, !PT ;  /* 0x0000ff0087ff7812 */ /* 0x000fe2000788c0ff */
[----:B------:R-:W-:Y:S01]  /*8b30*/  FFMA.FTZ R191, R191, UR11, R214 ;  /* 0x0000000bbfbf7c23 */ /* 0x000fe200080100d6 */
[----:B------:R-:W-:Y:S01]  /*8b40*/  FSEL R74, R79, RZ, P3 ;  /* 0x000000ff4f4a7208 */ /* 0x000fe20001800000 */
[----:B------:R-:W-:Y:S01]  /*8b50*/  FFMA.FTZ R68, R93, UR10, R68 ;  /* 0x0000000a5d447c23 */ /* 0x000fe20008010044 */
        /* <DEDUP_REMOVED lines=8> */
[----:B------:R-:W-:Y:S01]  /*8be0*/  F2FP.F16.F32.PACK_AB R74, R74, R73 ;  /* 0x000000494a4a723e */ /* 0x000fe200000000ff */
[----:B------:R-:W-:-:S02]  /*8bf0*/  HADD2.F32 R73, -RZ, R56.H1_H1 ;  /* 0x30000038ff497230 */ /* 0x000fc40000004100 */
[----:B------:R-:W-:Y:S01]  /*8c00*/  FMUL.FTZ R68, R68, UR7 ;  /* 0x0000000744447c20 */ /* 0x000fe20008410000 */
[----:B------:R-:W-:Y:S01]  /*8c10*/  LOP3.LUT P3, RZ, R134, 0xff000000, RZ, 0xc0, !PT ;  /* 0xff00000086ff7812 */ /* 0x000fe2000786c0ff */
[----:B------:R-:W-:Y:S01]  /*8c20*/  FMUL.FTZ R0, R0, UR7 ;  /* 0x0000000700007c20 */ /* 0x000fe20008410000 */
[----:B------:R-:W-:Y:S01]  /*8c30*/  LOP3.LUT P4, RZ, R78, 0xff000000, RZ, 0xc0, !PT ;  /* 0xff0000004eff7812 */ /* 0x000fe2000788c0ff */
[----:B------:R-:W-:Y:S01]  /*8c40*/  FFMA.FTZ R79, R84, UR10, R79 ;  /* 0x0000000a544f7c23 */ /* 0x000fe2000801004f */
[----:B------:R-:W-:Y:S01]  /*8c50*/  LOP3.LUT P6, RZ, R78, 0xff0000, RZ, 0xc0, !PT ;  /* 0x00ff00004eff7812 */ /* 0x000fe200078cc0ff */
[----:B------:R-:W-:Y:S01]  /*8c60*/  FFMA.FTZ R92, R92, UR10, R73 ;  /* 0x0000000a5c5c7c23 */ /* 0x000fe20008010049 */
[----:B------:R-:W-:Y:S01]  /*8c70*/  LOP3.LUT P5, RZ, R134, 0xff0000, RZ, 0xc0, !PT ;  /* 0x00ff000086ff7812 */ /* 0x000fe200078ac0ff */
[----:B------:R-:W-:Y:S01]  /*8c80*/  FMUL.FTZ R79, R79, UR7 ;  /* 0x000000074f4f7c20 */ /* 0x000fe20008410000 */
[----:B------:R-:W-:Y:S01]  /*8c90*/  FSEL R72, R68, RZ, P3 ;  /* 0x000000ff44487208 */ /* 0x000fe20001800000 */
[----:B------:R-:W-:Y:S01]  /*8ca0*/  FMUL.FTZ R92, R92, UR7 ;  /* 0x000000075c5c7c20 */ /* 0x000fe20008410000 */
[----:B------:R-:W-:-:S02]  /*8cb0*/  FSEL R68, R68, RZ, P4 ;  /* 0x000000ff44447208 */ /* 0x000fc40002000000 */
[C---:B------:R-:W-:Y:S02]  /*8cc0*/  FSEL R69, R0.reuse, RZ, P5 ;  /* 0x000000ff00457208 */ /* 0x040fe40002800000 */
[----:B------:R-:W-:Y:S02]  /*8cd0*/  FSEL R73, R0, RZ, P6 ;  /* 0x000000ff00497208 */ /* 0x000fe40003000000 */
[----:B------:R-:W-:Y:S02]  /*8ce0*/  LOP3.LUT P4, RZ, R134, 0xff, RZ, 0xc0, !PT ;  /* 0x000000ff86ff7812 */ /* 0x000fe4000788c0ff */
[C---:B------:R-:W-:Y:S02]  /*8cf0*/  LOP3.LUT P5, RZ, R78.reuse, 0xff00, RZ, 0xc0, !PT ;  /* 0x0000ff004eff7812 */ /* 0x040fe400078ac0ff */
[----:B------:R-:W-:Y:S02]  /*8d00*/  LOP3.LUT P3, RZ, R78, 0xff, RZ, 0xc0, !PT ;  /* 0x000000ff4eff7812 */ /* 0x000fe4000786c0ff */
[----:B------:R-:W-:-:S02]  /*8d10*/  LOP3.LUT P6, RZ, R134, 0xff00, RZ, 0xc0, !PT ;  /* 0x0000ff0086ff7812 */ /* 0x000fc400078cc0ff */
[----:B------:R-:W-:Y:S02]  /*8d20*/  F2FP.F16.F32.PACK_AB R71, R81, R71 ;  /* 0x000000475147723e */ /* 0x000fe400000000ff */
[----:B------:R-:W-:Y:S02]  /*8d30*/  F2FP.F16.F32.PACK_AB R69, R72, R69 ;  /* 0x000000454845723e */ /* 0x000fe400000000ff */
[----:B------:R-:W-:Y:S02]  /*8d40*/  F2FP.F16.F32.PACK_AB R73, R68, R73 ;  /* 0x000000494449723e */ /* 0x000fe400000000ff */
[----:B------:R-:W-:Y:S02]  /*8d50*/  FSEL R81, R79, RZ, P4 ;  /* 0x000000ff4f517208 */ /* 0x000fe40002000000 */
[C---:B------:R-:W-:Y:S02]  /*8d60*/  FSEL R72, R92.reuse, RZ, P5 ;  /* 0x000000ff5c487208 */ /* 0x040fe40002800000 */
[----:B------:R-:W-:-:S02]  /*8d70*/  FSEL R68, R92, RZ, P6 ;  /* 0x000000ff5c447208 */ /* 0x000fc40003000000 */
[----:B------:R-:W-:Y:S02]  /*8d80*/  FSEL R79, R79, RZ, P3 ;  /* 0x000000ff4f4f7208 */ /* 0x000fe40001800000 */
[----:B------:R-:W-:Y:S02]  /*8d90*/  F2FP.F16.F32.PACK_AB R75, R75, R80 ;  /* 0x000000504b4b723e */ /* 0x000fe400000000ff */
[----:B------:R-:W-:Y:S02]  /*8da0*/  F2FP.F16.F32.PACK_AB R68, R68, R81 ;  /* 0x000000514444723e */ /* 0x000fe400000000ff */
[----:B------:R-:W-:Y:S01]  /*8db0*/  F2FP.F16.F32.PACK_AB R72, R72, R79 ;  /* 0x0000004f4848723e */ /* 0x000fe200000000ff */
[----:B------:R-:W-:Y:S06]  /*8dc0*/  BRA `(.L_x_673) ;  /* 0x0000001800347947 */ /* 0x000fec0003800000 */
.L_x_671:
        /* <DEDUP_REMOVED lines=16> */
[C---:B------:R-:W-:Y:S01]  /*8ed0*/  F2FP.F16.F32.PACK_AB R67, R0.reuse, R67 ;  /* 0x000000430043723e */ /* 0x040fe200000000ff */
        /* <DEDUP_REMOVED lines=13> */
[----:B------:R-:W-:Y:S01]  /*8fb0*/  F2FP.F16.F32.PACK_AB R71, R64, R71 ;  /* 0x000000474047723e */ /* 0x000fe200000000ff */
[C---:B------:R-:W-:Y:S01]  /*8fc0*/  FMUL.FTZ R64, R65.reuse, UR7 ;  /* 0x0000000741407c20 */ /* 0x040fe20008410000 */
[----:B------:R-:W-:Y:S01]  /*8fd0*/  FSEL R0, R0, RZ, P4 ;  /* 0x000000ff00007208 */ /* 0x000fe20002000000 */
[----:B------:R-:W-:Y:S01]  /*8fe0*/  FADD.FTZ R84, R84, -R69 ;  /* 0x8000004554547221 */ /* 0x000fe20000010000 */
[----:B------:R-:W-:Y:S01]  /*8ff0*/  F2FP.F16.F32.PACK_AB R66, R65, R66 ;  /* 0x000000424142723e */ /* 0x000fe200000000ff */
[----:B------:R-:W-:Y:S01]  /*9000*/  FMUL.FTZ R65, R192, UR10 ;  /* 0x0000000ac0417c20 */ /* 0x000fe20008410000 */
[----:B------:R-:W-:Y:S01]  /*9010*/  LOP3.LUT P4, RZ, R79, 0xff, RZ, 0xc0, !PT ;  /* 0x000000ff4fff7812 */ /* 0x000fe2000788c0ff */
[----:B------:R-:W-:Y:S01]  /*9020*/  FADD.FTZ R89, R89, -R93 ;  /* 0x8000005d59597221 */ /* 0x000fe20000010000 */
[----:B------:R-:W-:Y:S01]  /*9030*/  LOP3.LUT P6, RZ, R79, 0xff00, RZ, 0xc0, !PT ;  /* 0x0000ff004fff7812 */ /* 0x000fe200078cc0ff */
[----:B------:R-:W-:Y:S01]  /*9040*/  FMUL.FTZ R69, R65, UR7 ;  /* 0x0000000741457c20 */ /* 0x000fe20008410000 */
[----:B------:R-:W-:Y:S01]  /*9050*/  LOP3.LUT P5, RZ, R135, 0xff, RZ, 0xc0, !PT ;  /* 0x000000ff87ff7812 */ /* 0x000fe200078ac0ff */
[----:B------:R-:W-:Y:S01]  /*9060*/  FFMA.FTZ R191, R191, UR11, R214 ;  /* 0x0000000bbfbf7c23 */ /* 0x000fe200080100d6 */
[----:B------:R-:W-:Y:S01]  /*9070*/  LOP3.LUT P3, RZ, R135, 0xff00, RZ, 0xc0, !PT ;  /* 0x0000ff0087ff7812 */ /* 0x000fe2000786c0ff */
[----:B------:R-:W-:Y:S01]  /*9080*/  FMUL.FTZ R84, R84, UR10 ;  /* 0x0000000a54547c20 */ /* 0x000fe20008410000 */
[----:B------:R-:W-:Y:S01]  /*9090*/  F2FP.F16.F32.PACK_AB R75, R0, R75 ;  /* 0x0000004b004b723e */ /* 0x000fe200000000ff */
[----:B------:R-:W-:Y:S01]  /*90a0*/  FADD.FTZ R92, R92, -R191 ;  /* 0x800000bf5c5c7221 */ /* 0x000fe20000010000 */
[----:B------:R-:W-:-:S02]  /*90b0*/  FSEL R74, R70, RZ, P4 ;  /* 0x000000ff464a7208 */ /* 0x000fc40002000000 */
[----:B------:R-:W-:Y:S01]  /*90c0*/  FSEL R0, R64, RZ, P6 ;  /* 0x000000ff40007208 */ /* 0x000fe20003000000 */
[----:B------:R-:W-:Y:S01]  /*90d0*/  FMUL.FTZ R79, R92, UR10 ;  /* 0x0000000a5c4f7c20 */ /* 0x000fe20008410000 */
[----:B------:R-:W-:Y:S02]  /*90e0*/  LOP3.LUT P4, RZ, R78, 0xff0000, RZ, 0xc0, !PT ;  /* 0x00ff00004eff7812 */ /* 0x000fe4000788c0ff */
[----:B------:R-:W-:Y:S01]  /*90f0*/  FSEL R70, R70, RZ, P5 ;  /* 0x000000ff46467208 */ /* 0x000fe20002800000 */
[----:B------:R-:W-:Y:S01]  /*9100*/  FMUL.FTZ R68, R79, UR7 ;  /* 0x000000074f447c20 */ /* 0x000fe20008410000 */
        /* <DEDUP_REMOVED lines=9> */
[----:B------:R-:W-:Y:S02]  /*91a0*/  F2FP.F16.F32.PACK_AB R65, R64, R65 ;  /* 0x000000414041723e */ /* 0x000fe400000000ff */
[----:B------:R-:W-:Y:S02]  /*91b0*/  FSEL R64, R0, RZ, P4 ;  /* 0x000000ff00407208 */ /* 0x000fe40002000000 */
[----:B------:R-:W-:-:S02]  /*91c0*/  LOP3.LUT P5, RZ, R78, 0xff000000, RZ, 0xc0, !PT ;  /* 0xff0000004eff7812 */ /* 0x000fc400078ac0ff */
[----:B------:R-:W-:Y:S02]  /*91d0*/  F2FP.F16.F32.PACK_AB R69, R64, R69 ;  /* 0x000000454045723e */ /* 0x000fe400000000ff */
[----:B------:R-:W-:Y:S01]  /*91e0*/  F2FP.F16.F32.PACK_AB R64, R79, R84 ;  /* 0x000000544f40723e */ /* 0x000fe200000000ff */
[----:B------:R-:W-:Y:S01]  /*91f0*/  FMUL.FTZ R79, R84, UR7 ;  /* 0x00000007544f7c20 */ /* 0x000fe20008410000 */
[----:B------:R-:W-:Y:S02]  /*9200*/  LOP3.LUT P6, RZ, R78, 0xff00, RZ, 0xc0, !PT ;  /* 0x0000ff004eff7812 */ /* 0x000fe400078cc0ff */
[----:B------:R-:W-:Y:S02]  /*9210*/  FSEL R0, R0, RZ, P5 ;  /* 0x000000ff00007208 */ /* 0x000fe40002800000 */
[----:B------:R-:W-:Y:S02]  /*9220*/  LOP3.LUT P4, RZ, R134, 0xff, RZ, 0xc0, !PT ;  /* 0x000000ff86ff7812 */ /* 0x000fe4000788c0ff */
[----:B------:R-:W-:-:S02]  /*9230*/  LOP3.LUT P3, RZ, R78, 0xff, RZ, 0xc0, !PT ;  /* 0x000000ff4eff7812 */ /* 0x000fc4000786c0ff */
[----:B------:R-:W-:Y:S02]  /*9240*/  LOP3.LUT P5, RZ, R134, 0xff00, RZ, 0xc0, !PT ;  /* 0x0000ff0086ff7812 */ /* 0x000fe400078ac0ff */
[C---:B------:R-:W-:Y:S02]  /*9250*/  FSEL R72, R68.reuse, RZ, P6 ;  /* 0x000000ff44487208 */ /* 0x040fe40003000000 */
[C---:B------:R-:W-:Y:S02]  /*9260*/  FSEL R81, R79.reuse, RZ, P4 ;  /* 0x000000ff4f517208 */ /* 0x040fe40002000000 */
[----:B------:R-:W-:Y:S02]  /*9270*/  FSEL R68, R68, RZ, P5 ;  /* 0x000000ff44447208 */ /* 0x000fe40002800000 */
[----:B------:R-:W-:Y:S02]  /*9280*/  FSEL R79, R79, RZ, P3 ;  /* 0x000000ff4f4f7208 */ /* 0x000fe40001800000 */
[----:B------:R-:W-:-:S02]  /*9290*/  F2FP.F16.F32.PACK_AB R73, R0, R73 ;  /* 0x000000490049723e */ /* 0x000fc400000000ff */
[----:B------:R-:W-:Y:S02]  /*92a0*/  F2FP.F16.F32.PACK_AB R68, R68, R81 ;  /* 0x000000514444723e */ /* 0x000fe400000000ff */
[----:B------:R-:W-:Y:S01]  /*92b0*/  F2FP.F16.F32.PACK_AB R72, R72, R79 ;  /* 0x0000004f4848723e */ /* 0x000fe200000000ff */
[----:B------:R-:W-:Y:S06]  /*92c0*/  BRA `(.L_x_673) ;  /* 0x0000001000f47947 */ /* 0x000fec0003800000 */
.L_x_674:
        /* <DEDUP_REMOVED lines=50> */
[----:B------:R-:W-:Y:S01]  /*95f0*/  F2FP.F16.F32.PACK_AB R70, R68, R70 ;  /* 0x000000464446723e */ /* 0x000fe200000000ff */
[----:B------:R-:W-:Y:S01]  /*9600*/  FMUL.FTZ R68, R89, UR10 ;  /* 0x0000000a59447c20 */ /* 0x000fe20008410000 */
[----:B------:R-:W-:Y:S02]  /*9610*/  LOP3.LUT P5, RZ, R134, 0xff0000, RZ, 0xc0, !PT ;  /* 0x00ff000086ff7812 */ /* 0x000fe400078ac0ff */
[----:B------:R-:W-:Y:S01]  /*9620*/  F2FP.F16.F32.PACK_AB R75, R75, R69 ;  /* 0x000000454b4b723e */ /* 0x000fe200000000ff */
[----:B------:R-:W-:Y:S01]  /*9630*/  FMUL.FTZ R68, R68, UR7 ;  /* 0x0000000744447c20 */ /* 0x000fe20008410000 */
[----:B------:R-:W-:Y:S02]  /*9640*/  FSEL R69, R192, RZ, P5 ;  /* 0x000000ffc0457208 */ /* 0x000fe40002800000 */
[----:B------:R-:W-:Y:S02]  /*9650*/  LOP3.LUT P5, RZ, R134, 0xff000000, RZ, 0xc0, !PT ;  /* 0xff00000086ff7812 */ /* 0x000fe400078ac0ff */
[----:B------:R-:W-:-:S02]  /*9660*/  LOP3.LUT P4, RZ, R78, 0xff000000, RZ, 0xc0, !PT ;  /* 0xff0000004eff7812 */ /* 0x000fc4000788c0ff */
[----:B------:R-:W-:Y:S02]  /*9670*/  F2FP.F16.F32.PACK_AB R74, R0, R74 ;  /* 0x0000004a004a723e */ /* 0x000fe400000000ff */
[C---:B------:R-:W-:Y:S02]  /*9680*/  FSEL R0, R68.reuse, RZ, P5 ;  /* 0x000000ff44007208 */ /* 0x040fe40002800000 */
[----:B------:R-:W-:Y:S02]  /*9690*/  FSEL R68, R68, RZ, P4 ;  /* 0x000000ff44447208 */ /* 0x000fe40002000000 */
[----:B------:R-:W-:Y:S02]  /*96a0*/  LOP3.LUT P4, RZ, R134, 0xff, RZ, 0xc0, !PT ;  /* 0x000000ff86ff7812 */ /* 0x000fe4000788c0ff */
[C---:B------:R-:W-:Y:S02]  /*96b0*/  LOP3.LUT P6, RZ, R78.reuse, 0xff00, RZ, 0xc0, !PT ;  /* 0x0000ff004eff7812 */ /* 0x040fe400078cc0ff */
[----:B------:R-:W-:-:S02]  /*96c0*/  LOP3.LUT P3, RZ, R78, 0xff, RZ, 0xc0, !PT ;  /* 0x000000ff4eff7812 */ /* 0x000fc4000786c0ff */
[----:B------:R-:W-:Y:S02]  /*96d0*/  LOP3.LUT P5, RZ, R134, 0xff00, RZ, 0xc0, !PT ;  /* 0x0000ff0086ff7812 */ /* 0x000fe400078ac0ff */
        /* <DEDUP_REMOVED lines=10> */
.L_x_670:
        /* <DEDUP_REMOVED lines=25> */
[----:B------:R-:W-:Y:S01]  /*9910*/  LOP3.LUT P4, RZ, R79, 0xff0000, RZ, 0xc0, !PT ;  /* 0x00ff00004fff7812 */ /* 0x000fe2000788c0ff */
[--C-:B------:R-:W-:Y:S01]  /*9920*/  FFMA.FTZ R191, R191, UR11, R214.reuse ;  /* 0x0000000bbfbf7c23 */ /* 0x100fe200080100d6 */
[----:B------:R-:W-:Y:S01]  /*9930*/  FSEL R74, R74, RZ, P5 ;  /* 0x000000ff4a4a7208 */ /* 0x000fe20002800000 */
[--C-:B------:R-:W-:Y:S01]  /*9940*/  FFMA.FTZ R85, R85, UR11, R214.reuse ;  /* 0x0000000b55557c23 */ /* 0x100fe200080100d6 */
[----:B------:R-:W-:Y:S01]  /*9950*/  FSEL R0, R0, RZ, P6 ;  /* 0x000000ff00007208 */ /* 0x000fe20003000000 */
[--C-:B------:R-:W-:Y:S01]  /*9960*/  FFMA.FTZ R93, R93, UR11, R214.reuse ;  /* 0x0000000b5d5d7c23 */ /* 0x100fe200080100d6 */
[----:B------:R-:W-:Y:S01]  /*9970*/  ISETP.GE.U32.AND.EX P3, PT, R79, 0x1000000, PT, P3 ;  /* 0x010000004f00780c */ /* 0x000fe20003f66130 */
[----:B------:R-:W-:Y:S01]  /*9980*/  FFMA.FTZ R88, R88, UR11, R214 ;  /* 0x0000000b58587c23 */ /* 0x000fe200080100d6 */
[----:B------:R-:W-:Y:S01]  /*9990*/  F2FP.F16.F32.PACK_AB R66, R65, R66 ;  /* 0x000000424142723e */ /* 0x000fe200000000ff */
[--C-:B------:R-:W-:Y:S01]  /*99a0*/  HADD2.F32 R65, -RZ, R57.reuse.H0_H0 ;  /* 0x20000039ff417230 */ /* 0x100fe20000004100 */
[----:B------:R-:W-:Y:S01]  /*99b0*/  F2FP.F16.F32.PACK_AB R74, R0, R74 ;  /* 0x0000004a004a723e */ /* 0x000fe200000000ff */
[----:B------:R-:W-:Y:S01]  /*99c0*/  HADD2.F32 R0, -RZ, R57.H1_H1 ;  /* 0x30000039ff007230 */ /* 0x000fe20000004100 */
[----:B------:R-:W-:Y:S01]  /*99d0*/  FSEL R75, R75, RZ, P3 ;  /* 0x000000ff4b4b7208 */ /* 0x000fe20001800000 */
[--C-:B------:R-:W-:Y:S01]  /*99e0*/  HADD2.F32 R79, -RZ, R56.reuse.H0_H0 ;  /* 0x20000038ff4f7230 */ /* 0x100fe20000004100 */
[----:B------:R-:W-:Y:S01]  /*99f0*/  FSEL R64, R64, RZ, P4 ;  /* 0x000000ff40407208 */ /* 0x000fe20002000000 */
[----:B------:R-:W-:-:S02]  /*9a00*/  HADD2.F32 R73, -RZ, R56.H1_H1 ;  /* 0x30000038ff497230 */ /* 0x000fc40000004100 */
[----:B------:R-:W-:Y:S01]  /*9a10*/  FADD.FTZ R92, R92, -R191 ;  /* 0x800000bf5c5c7221 */ /* 0x000fe20000010000 */
[----:B------:R-:W-:Y:S01]  /*9a20*/  FADD.FTZ R192, R192, -R85 ;  /* 0x80000055c0c07221 */ /* 0x000fe20000010000 */
[----:B------:R-:W-:Y:S01]  /*9a30*/  FADD.FTZ R89, R89, -R93 ;  /* 0x8000005d59597221 */ /* 0x000fe20000010000 */
[----:B------:R-:W-:Y:S01]  /*9a40*/  FADD.FTZ R84, R84, -R88 ;  /* 0x8000005854547221 */ /* 0x000fe20000010000 */
[----:B------:R-:W-:Y:S01]  /*9a50*/  F2FP.F16.F32.PACK_AB R75, R75, R64 ;  /* 0x000000404b4b723e */ /* 0x000fe200000000ff */
[----:B------:R-:W-:Y:S01]  /*9a60*/  FFMA.FTZ R65, R192, UR10, R65 ;  /* 0x0000000ac0417c23 */ /* 0x000fe20008010041 */
[----:B------:R-:W-:Y:S01]  /*9a70*/  FFMA.FTZ R89, R89, UR10, R0 ;  /* 0x0000000a59597c23 */ /* 0x000fe20008010000 */
[----:B------:R-:W-:Y:S01]  /*9a80*/  FFMA.FTZ R64, R84, UR10, R79 ;  /* 0x0000000a54407c23 */ /* 0x000fe2000801004f */
[----:B------:R-:W-:Y:S01]  /*9a90*/  FFMA.FTZ R92, R92, UR10, R73 ;  /* 0x0000000a5c5c7c23 */ /* 0x000fe20008010049 */
[----:B------:R-:W-:Y:S01]  /*9aa0*/  F2FP.F16.F32.PACK_AB R67, R72, R67 ;  /* 0x000000434843723e */ /* 0x000fe200000000ff */
[----:B------:R-:W-:Y:S01]  /*9ab0*/  FMUL.FTZ R0, R65, UR7 ;  /* 0x0000000741007c20 */ /* 0x000fe20008410000 */
[----:B------:R-:W-:Y:S01]  /*9ac0*/  FMUL.FTZ R72, R64, UR7 ;  /* 0x0000000740487c20 */ /* 0x000fe20008410000 */
[C---:B------:R-:W-:Y:S01]  /*9ad0*/  F2FP.F16.F32.PACK_AB R65, R89.reuse, R65 ;  /* 0x000000415941723e */ /* 0x040fe200000000ff */
[----:B------:R-:W-:Y:S01]  /*9ae0*/  FMUL.FTZ R89, R89, UR7 ;  /* 0x0000000759597c20 */ /* 0x000fe20008410000 */
[C---:B------:R-:W-:Y:S01]  /*9af0*/  F2FP.F16.F32.PACK_AB R64, R92.reuse, R64 ;  /* 0x000000405c40723e */ /* 0x040fe200000000ff */
        /* <DEDUP_REMOVED lines=10> */
[----:B------:R-:W-:Y:S01]  /*9ba0*/  F2FP.F16.F32.PACK_AB R72, R92, R72 ;  /* 0x000000485c48723e */ /* 0x000fe200000000ff */
[----:B------:R-:W-:Y:S06]  /*9bb0*/  BRA `(.L_x_673) ;  /* 0x0000000800b87947 */ /* 0x000fec0003800000 */
.L_x_676:
        /* <DEDUP_REMOVED lines=62> */
.L_x_675:
        /* <DEDUP_REMOVED lines=42> */
[C---:B------:R-:W-:Y:S01]  /*a240*/  F2FP.F16.F32.PACK_AB R65, R89.reuse, R65 ;  /* 0x000000415941723e */ /* 0x040fe200000000ff */
[----:B0-----:R-:W-:Y:S01]  /*a250*/  FMUL.FTZ R72, R64, UR7 ;  /* 0x0000000740487c20 */ /* 0x001fe20008410000 */
[C---:B------:R-:W-:Y:S01]  /*a260*/  F2FP.F16.F32.PACK_AB R64, R92.reuse, R64 ;  /* 0x000000405c40723e */ /* 0x040fe200000000ff */
        /* <DEDUP_REMOVED lines=14> */
.L_x_677:
        /* <DEDUP_REMOVED lines=53> */
.L_x_673:
[----:B------:R-:W0:Y:S01]  /*a6a0*/  @P1 LDC.64 R78, c[0x0][0x478] ;  /* 0x00011e00ff4e1b82 */ /* 0x000e220000000a00 */
[----:B------:R-:W-:Y:S02]  /*a6b0*/  HFMA2 R0, -RZ, RZ, 0, 9.5367431640625e-07 ;  /* 0x00000010ff007431 */ /* 0x000fe400000001ff */
        /* <DEDUP_REMOVED lines=12> */
[----:B------:R-:W-:Y:S01]  /*a780*/  FFMA.FTZ R101, R101, UR11, R214 ;  /* 0x0000000b65657c23 */ /* 0x000fe200080100d6 */
[--C-:B------:R-:W-:Y:S02]  /*a790*/  HADD2.F32 R64, -RZ, R63.reuse.H1_H1 ;  /* 0x3000003fff407230 */ /* 0x100fe40000004100 */
[----:B------:R-:W-:Y:S01]  /*a7a0*/  FADD.FTZ R66, R102, -R67 ;  /* 0x8000004366427221 */ /* 0x000fe20000010000 */
[----:B------:R-:W-:Y:S02]  /*a7b0*/  HADD2.F32 R67, -RZ, R63.H0_H0 ;  /* 0x2000003fff437230 */ /* 0x000fe40000004100 */
[----:B------:R-:W-:Y:S01]  /*a7c0*/  FADD.FTZ R107, R107, -R0 ;  /* 0x800000006b6b7221 */ /* 0x000fe20000010000 */
[--C-:B------:R-:W-:Y:S02]  /*a7d0*/  HADD2.F32 R0, -RZ, R62.reuse.H0_H0 ;  /* 0x2000003eff007230 */ /* 0x100fe40000004100 */
[----:B------:R-:W-:Y:S01]  /*a7e0*/  FADD.FTZ R65, R100, -R101 ;  /* 0x8000006564417221 */ /* 0x000fe20000010000 */
[----:B------:R-:W-:Y:S01]  /*a7f0*/  FFMA.FTZ R198, R198, UR11, R214 ;  /* 0x0000000bc6c67c23 */ /* 0x000fe200080100d6 */
[----:B------:R-:W-:Y:S01]  /*a800*/  FFMA.FTZ R66, R66, UR10, R67 ;  /* 0x0000000a42427c23 */ /* 0x000fe20008010043 */
[----:B0-----:R-:W-:-:S02]  /*a810*/  HADD2.F32 R69, -RZ, R62.H1_H1 ;  /* 0x3000003eff457230 */ /* 0x001fc40000004100 */
[----:B------:R-:W-:Y:S01]  /*a820*/  FFMA.FTZ R67, R107, UR10, R64 ;  /* 0x0000000a6b437c23 */ /* 0x000fe20008010040 */
[----:B------:R-:W-:Y:S01]  /*a830*/  FFMA.FTZ R65, R65, UR10, R0 ;  /* 0x0000000a41417c23 */ /* 0x000fe20008010000 */
[----:B------:R-:W-:Y:S01]  /*a840*/  FMUL.FTZ R71, R66, UR7 ;  /* 0x0000000742477c20 */ /* 0x000fe20008410000 */
[----:B------:R-:W-:Y:S01]  /*a850*/  FADD.FTZ R198, R197, -R198 ;  /* 0x800000c6c5c67221 */ /* 0x000fe20000010000 */
[----:B------:R-:W-:Y:S01]  /*a860*/  ISETP.GE.U32.AND P2, PT, R76, RZ, PT ;  /* 0x000000ff4c00720c */ /* 0x000fe20003f46070 */
[----:B------:R-:W-:Y:S01]  /*a870*/  FMUL.FTZ R64, R67, UR7 ;  /* 0x0000000743407c20 */ /* 0x000fe20008410000 */
[----:B------:R-:W-:Y:S01]  /*a880*/  LOP3.LUT P6, RZ, R77, 0xff0000, RZ, 0xc0, !PT ;  /* 0x00ff00004dff7812 */ /* 0x000fe200078cc0ff */
[----:B------:R-:W-:Y:S01]  /*a890*/  FMUL.FTZ R70, R65, UR7 ;  /* 0x0000000741467c20 */ /* 0x000fe20008410000 */
[----:B------:R-:W-:Y:S01]  /*a8a0*/  ISETP.GE.U32.AND P3, PT, R136, RZ, PT ;  /* 0x000000ff8800720c */ /* 0x000fe20003f66070 */
[----:B------:R-:W-:Y:S01]  /*a8b0*/  FFMA.FTZ R198, R198, UR10, R69 ;  /* 0x0000000ac6c67c23 */ /* 0x000fe20008010045 */
[----:B------:R-:W-:Y:S01]  /*a8c0*/  LOP3.LUT P4, RZ, R137, 0xff0000, RZ, 0xc0, !PT ;  /* 0x00ff000089ff7812 */ /* 0x000fe2000788c0ff */
[--C-:B------:R-:W-:Y:S01]  /*a8d0*/  FFMA.FTZ R97, R97, UR11, R214.reuse ;  /* 0x0000000b61617c23 */ /* 0x100fe200080100d6 */
[----:B------:R-:W-:Y:S01]  /*a8e0*/  LOP3.LUT P5, RZ, R77, 0xff, RZ, 0xc0, !PT ;  /* 0x000000ff4dff7812 */ /* 0x000fe200078ac0ff */
[----:B------:R-:W-:Y:S01]  /*a8f0*/  FMUL.FTZ R69, R198, UR7 ;  /* 0x00000007c6457c20 */ /* 0x000fe20008410000 */
[----:B------:R-:W-:Y:S01]  /*a900*/  FSEL R0, R71, RZ, P6 ;  /* 0x000000ff47007208 */ /* 0x000fe20003000000 */
[----:B------:R-:W-:Y:S01]  /*a910*/  FFMA.FTZ R105, R105, UR11, R214 ;  /* 0x0000000b69697c23 */ /* 0x000fe200080100d6 */
[----:B------:R-:W-:Y:S01]  /*a920*/  ISETP.GE.U32.AND.EX P2, PT, R77, 0x1000000, PT, P2 ;  /* 0x010000004d00780c */ /* 0x000fe20003f46120 */
[----:B------:R-:W-:Y:S01]  /*a930*/  HADD2.F32 R68, -RZ, R61.H0_H0 ;  /* 0x2000003dff447230 */ /* 0x000fe20000004100 */
[C---:B------:R-:W-:Y:S01]  /*a940*/  LOP3.LUT P6, RZ, R137.reuse, 0xff, RZ, 0xc0, !PT ;  /* 0x000000ff89ff7812 */ /* 0x040fe200078cc0ff */
[----:B------:R-:W-:Y:S01]  /*a950*/  FADD.FTZ R97, R96, -R97 ;  /* 0x8000006160617221 */ /* 0x000fe20000010000 */
[----:B------:R-:W-:Y:S01]  /*a960*/  ISETP.GE.U32.AND.EX P3, PT, R137, 0x1000000, PT, P3 ;  /* 0x010000008900780c */ /* 0x000fe20003f66130 */
[----:B------:R-:W-:Y:S01]  /*a970*/  FADD.FTZ R105, R104, -R105 ;  /* 0x8000006968697221 */ /* 0x000fe20000010000 */
[----:B------:R-:W-:Y:S01]  /*a980*/  FSEL R71, R71, RZ, P4 ;  /* 0x000000ff47477208 */ /* 0x000fe20002000000 */
[----:B------:R-:W-:Y:S01]  /*a990*/  FFMA.FTZ R68, R97, UR10, R68 ;  /* 0x0000000a61447c23 */ /* 0x000fe20008010044 */
[----:B------:R-:W-:Y:S01]  /*a9a0*/  LOP3.LUT P4, RZ, R77, 0xff00, RZ, 0xc0, !PT ;  /* 0x0000ff004dff7812 */ /* 0x000fe2000788c0ff */
[--C-:B------:R-:W-:Y:S01]  /*a9b0*/  FFMA.FTZ R99, R99, UR11, R214.reuse ;  /* 0x0000000b63637c23 */ /* 0x100fe200080100d6 */
[----:B------:R-:W-:Y:S01]  /*a9c0*/  FSEL R75, R64, RZ, P2 ;  /* 0x000000ff404b7208 */ /* 0x000fe20001000000 */
[----:B------:R-:W-:Y:S01]  /*a9d0*/  FMUL.FTZ R72, R68, UR7 ;  /* 0x0000000744487c20 */ /* 0x000fe20008410000 */
[----:B------:R-:W-:Y:S01]  /*a9e0*/  FSEL R74, R70, RZ, P5 ;  /* 0x000000ff464a7208 */ /* 0x000fe20002800000 */
[----:B------:R-:W-:Y:S01]  /*a9f0*/  FFMA.FTZ R214, R91, UR11, R214 ;  /* 0x0000000b5bd67c23 */ /* 0x000fe200080100d6 */
[----:B------:R-:W-:Y:S01]  /*aa00*/  FSEL R64, R64, RZ, P3 ;  /* 0x000000ff40407208 */ /* 0x000fe20001800000 */
[----:B------:R-:W-:Y:S01]  /*aa10*/  HADD2.F32 R73, -RZ, R60.H1_H1 ;  /* 0x3000003cff497230 */ /* 0x000fe20000004100 */
[----:B------:R-:W-:Y:S01]  /*aa20*/  FSEL R70, R70, RZ, P6 ;  /* 0x000000ff46467208 */ /* 0x000fe20003000000 */
[----:B------:R-:W-:Y:S01]  /*aa30*/  FADD.FTZ R214, R87, -R214 ;  /* 0x800000d657d67221 */ /* 0x000fe20000010000 */
[----:B------:R-:W-:Y:S01]  /*aa40*/  LOP3.LUT P2, RZ, R76, 0xff0000, RZ, 0xc0, !PT ;  /* 0x00ff00004cff7812 */ /* 0x000fe2000784c0ff */
[----:B------:R-:W-:Y:S01]  /*aa50*/  FADD.FTZ R98, R98, -R99 ;  /* 0x8000006362627221 */ /* 0x000fe20000010000 */
[----:B------:R-:W-:-:S02]  /*aa60*/  LOP3.LUT P3, RZ, R76, 0xff000000, RZ, 0xc0, !PT ;  /* 0xff0000004cff7812 */ /* 0x000fc4000786c0ff */
[----:B------:R-:W-:Y:S01]  /*aa70*/  LOP3.LUT P5, RZ, R76, 0xff00, RZ, 0xc0, !PT ;  /* 0x0000ff004cff7812 */ /* 0x000fe200078ac0ff */
[----:B------:R-:W-:Y:S01]  /*aa80*/  FFMA.FTZ R73, R98, UR10, R73 ;  /* 0x0000000a62497c23 */ /* 0x000fe20008010049 */
[----:B------:R-:W-:Y:S01]  /*aa90*/  LOP3.LUT P6, RZ, R76, 0xff, RZ, 0xc0, !PT ;  /* 0x000000ff4cff7812 */ /* 0x000fe200078cc0ff */
[----:B------:R-:W-:Y:S01]  /*aaa0*/  HADD2.F32 R76, -RZ, R61.H1_H1 ;  /* 0x3000003dff4c7230 */ /* 0x000fe20000004100 */
[----:B------:R-:W-:Y:S02]  /*aab0*/  FSEL R77, R69, RZ, P4 ;  /* 0x000000ff454d7208 */ /* 0x000fe40002000000 */
[----:B------:R-:W-:Y:S02]  /*aac0*/  LOP3.LUT P4, RZ, R137, 0xff00, RZ, 0xc0, !PT ;  /* 0x0000ff0089ff7812 */ /* 0x000fe4000788c0ff */
[----:B------:R-:W-:Y:S01]  /*aad0*/  FFMA.FTZ R105, R105, UR10, R76 ;  /* 0x0000000a69697c23 */ /* 0x000fe2000801004c */
[----:B------:R-:W-:Y:S02]  /*aae0*/  F2FP.F16.F32.PACK_AB R67, R67, R66 ;  /* 0x000000424343723e */ /* 0x000fe400000000ff */
[----:B------:R-:W-:Y:S01]  /*aaf0*/  FSEL R79, R69, RZ, P4 ;  /* 0x000000ff454f7208 */ /* 0x000fe20002000000 */
[----:B------:R-:W-:Y:S01]  /*ab00*/  HADD2.F32 R69, -RZ, R60.H0_H0 ;  /* 0x2000003cff457230 */ /* 0x000fe20000004100 */
[----:B------:R-:W-:-:S02]  /*ab10*/  LOP3.LUT P4, RZ, R136, 0xff0000, RZ, 0xc0, !PT ;  /* 0x00ff000088ff7812 */ /* 0x000fc4000788c0ff */
[----:B------:R-:W-:Y:S02]  /*ab20*/  F2FP.F16.F32.PACK_AB R66, R198, R65 ;  /* 0x00000041c642723e */ /* 0x000fe400000000ff */
[----:B------:R-:W-:Y:S01]  /*ab30*/  F2FP.F16.F32.PACK_AB R75, R75, R0 ;  /* 0x000000004b4b723e */ /* 0x000fe200000000ff */
[----:B------:R-:W-:Y:S01]  /*ab40*/  FFMA.FTZ R214, R214, UR10, R69 ;  /* 0x0000000ad6d67c23 */ /* 0x000fe20008010045 */
[C---:B------:R-:W-:Y:S01]  /*ab50*/  F2FP.F16.F32.PACK_AB R65, R105.reuse, R68 ;  /* 0x000000446941723e */ /* 0x040fe200000000ff */
[----:B------:R-:W-:Y:S01]  /*ab60*/  FMUL.FTZ R105, R105, UR7 ;  /* 0x0000000769697c20 */ /* 0x000fe20008410000 */
[----:B------:R-:W-:Y:S02]  /*ab70*/  FSEL R0, R72, RZ, P4 ;  /* 0x000000ff48007208 */ /* 0x000fe40002000000 */
[----:B------:R-:W-:Y:S02]  /*ab80*/  LOP3.LUT P4, RZ, R136, 0xff000000, RZ, 0xc0, !PT ;  /* 0xff00000088ff7812 */ /* 0x000fe4000788c0ff */
[----:B------:R-:W-:-:S02]  /*ab90*/  F2FP.F16.F32.PACK_AB R71, R64, R71 ;  /* 0x000000474047723e */ /* 0x000fc400000000ff */
[----:B------:R-:W-:Y:S02]  /*aba0*/  FSEL R69, R105, RZ, P4 ;  /* 0x000000ff69457208 */ /* 0x000fe40002000000 */
[----:B------:R-:W-:Y:S01]  /*abb0*/  F2FP.F16.F32.PACK_AB R64, R73, R214 ;  /* 0x000000d64940723e */ /* 0x000fe200000000ff */
[----:B------:R-:W-:Y:S01]  /*abc0*/  FMUL.FTZ R214, R214, UR7 ;  /* 0x00000007d6d67c20 */ /* 0x000fe20008410000 */
[----:B------:R-:W-:Y:S01]  /*abd0*/  F2FP.F16.F32.PACK_AB R69, R69, R0 ;  /* 0x000000004545723e */ /* 0x000fe200000000ff */
[----:B------:R-:W-:Y:S01]  /*abe0*/  FMUL.FTZ R0, R73, UR7 ;  /* 0x0000000749007c20 */ /* 0x000fe20008410000 */
[----:B------:R-:W-:Y:S02]  /*abf0*/  FSEL R73, R72, RZ, P2 ;  /* 0x000000ff48497208 */ /* 0x000fe40001000000 */
[C---:B------:R-:W-:Y:S02]  /*ac00*/  LOP3.LUT P4, RZ, R136.reuse, 0xff00, RZ, 0xc0, !PT ;  /* 0x0000ff0088ff7812 */ /* 0x040fe4000788c0ff */
[----:B------:R-:W-:-:S02]  /*ac10*/  LOP3.LUT P2, RZ, R136, 0xff, RZ, 0xc0, !PT ;  /* 0x000000ff88ff7812 */ /* 0x000fc4000784c0ff */
[----:B------:R-:W-:Y:S02]  /*ac20*/  F2FP.F16.F32.PACK_AB R70, R79, R70 ;  /* 0x000000464f46723e */ /* 0x000fe400000000ff */
[----:B------:R-:W-:Y:S02]  /*ac30*/  F2FP.F16.F32.PACK_AB R74, R77, R74 ;  /* 0x0000004a4d4a723e */ /* 0x000fe400000000ff */
[----:B------:R-:W-:Y:S02]  /*ac40*/  FSEL R76, R105, RZ, P3 ;  /* 0x000000ff694c7208 */ /* 0x000fe40001800000 */
[C---:B------:R-:W-:Y:S02]  /*ac50*/  FSEL R77, R0.reuse, RZ, P5 ;  /* 0x000000ff004d7208 */ /* 0x040fe40002800000 */
[----:B------:R-:W-:Y:S02]  /*ac60*/  FSEL R79, R0, RZ, P4 ;  /* 0x000000ff004f7208 */ /* 0x000fe40002000000 */
[----:B------:R-:W-:-:S02]  /*ac70*/  FSEL R68, R214, RZ, P2 ;  /* 0x000000ffd6447208 */ /* 0x000fc40001000000 */
[----:B------:R-:W-:Y:S02]  /*ac80*/  FSEL R72, R214, RZ, P6 ;  /* 0x000000ffd6487208 */ /* 0x000fe40003000000 */
[----:B------:R-:W-:Y:S02]  /*ac90*/  F2FP.F16.F32.PACK_AB R73, R76, R73 ;  /* 0x000000494c49723e */ /* 0x000fe400000000ff */
[----:B------:R-:W-:Y:S02]  /*aca0*/  F2FP.F16.F32.PACK_AB R68, R79, R68 ;  /* 0x000000444f44723e */ /* 0x000fe400000000ff */
[----:B------:R-:W-:Y:S01]  /*acb0*/  F2FP.F16.F32.PACK_AB R72, R77, R72 ;  /* 0x000000484d48723e */ /* 0x000fe200000000ff */
[----:B------:R-:W-:Y:S06]  /*acc0*/  BRA `(.L_x_681) ;  /* 0x0000001c00807947 */ /* 0x000fec0003800000 */
.L_x_680:
[--C-:B------:R-:W-:Y:S01]  /*acd0*/  FFMA.FTZ R0, R103, UR11, R214.reuse ;  /* 0x0000000b67007c23 */ /* 0x100fe200080100d6 */
[--C-:B0-----:R-:W-:Y:S01]  /*ace0*/  FFMA.FTZ R69, R106, UR11, R214.reuse ;  /* 0x0000000b6a457c23 */ /* 0x101fe200080100d6 */
[----:B------:R-:W-:Y:S01]  /*acf0*/  FFMA.FTZ R101, R101, UR11, R214 ;  /* 0x0000000b65657c23 */ /* 0x000fe200080100d6 */
[--C-:B------:R-:W-:Y:S02]  /*ad00*/  HADD2.F32 R68, -RZ, R63.reuse.H1_H1 ;  /* 0x3000003fff447230 */ /* 0x100fe40000004100 */
[----:B------:R-:W-:Y:S01]  /*ad10*/  FADD.FTZ R107, R107, -R0 ;  /* 0x800000006b6b7221 */ /* 0x000fe20000010000 */
[----:B------:R-:W-:Y:S02]  /*ad20*/  HADD2.F32 R0, -RZ, R63.H0_H0 ;  /* 0x2000003fff007230 */ /* 0x000fe40000004100 */
[----:B------:R-:W-:Y:S01]  /*ad30*/  FADD.FTZ R69, R102, -R69 ;  /* 0x8000004566457221 */ /* 0x000fe20000010000 */
[----:B------:R-:W-:Y:S01]  /*ad40*/  FADD.FTZ R101, R100, -R101 ;  /* 0x8000006564657221 */ /* 0x000fe20000010000 */
[----:B------:R-:W-:Y:S01]  /*ad50*/  LOP3.LUT P6, RZ, R77, 0xff0000, RZ, 0xc0, !PT ;  /* 0x00ff00004dff7812 */ /* 0x000fe200078cc0ff */
[----:B------:R-:W-:Y:S01]  /*ad60*/  FFMA.FTZ R68, R107, UR10, R68 ;  /* 0x0000000a6b447c23 */ /* 0x000fe20008010044 */
[----:B------:R-:W-:Y:S01]  /*ad70*/  FFMA.FTZ R69, R69, UR10, R0 ;  /* 0x0000000a45457c23 */ /* 0x000fe20008010000 */
[--C-:B------:R-:W-:Y:S01]  /*ad80*/  HADD2.F32 R0, -RZ, R62.reuse.H0_H0 ;  /* 0x2000003eff007230 */ /* 0x100fe20000004100 */
[----:B------:R-:W-:Y:S01]  /*ad90*/  LOP3.LUT P4, RZ, R137, 0xff0000, RZ, 0xc0, !PT ;  /* 0x00ff000089ff7812 */ /* 0x000fe2000788c0ff */
[----:B------:R-:W-:Y:S01]  /*ada0*/  FFMA.FTZ R198, R198, UR11, R214 ;  /* 0x0000000bc6c67c23 */ /* 0x000fe200080100d6 */
[----:B------:R-:W-:Y:S01]  /*adb0*/  FMUL.FTZ R69, R69, UR7 ;  /* 0x0000000745457c20 */ /* 0x000fe20008410000 */
[----:B------:R-:W-:Y:S01]  /*adc0*/  ISETP.GE.U32.AND P2, PT, R76, RZ, PT ;  /* 0x000000ff4c00720c */ /* 0x000fe20003f46070 */
[----:B------:R-:W-:Y:S01]  /*add0*/  FFMA.FTZ R101, R101, UR10, R0 ;  /* 0x0000000a65657c23 */ /* 0x000fe20008010000 */
[----:B------:R-:W-:Y:S01]  /*ade0*/  ISETP.GE.U32.AND P3, PT, R136, RZ, PT ;  /* 0x000000ff8800720c */ /* 0x000fe20003f66070 */
[----:B------:R-:W-:Y:S01]  /*adf0*/  FMUL.FTZ R68, R68, UR7 ;  /* 0x0000000744447c20 */ /* 0x000fe20008410000 */
[----:B------:R-:W-:Y:S01]  /*ae00*/  FSEL R0, R69, RZ, P6 ;  /* 0x000000ff45007208 */ /* 0x000fe20003000000 */
[----:B------:R-:W-:Y:S01]  /*ae10*/  FADD.FTZ R198, R197, -R198 ;  /* 0x800000c6c5c67221 */ /* 0x000fe20000010000 */
[----:B------:R-:W-:Y:S01]  /*ae20*/  FSEL R71, R69, RZ, P4 ;  /* 0x000000ff45477208 */ /* 0x000fe20002000000 */
[----:B------:R-:W-:Y:S01]  /*ae30*/  HADD2.F32 R69, -RZ, R62.H1_H1 ;  /* 0x3000003eff457230 */ /* 0x000fe20000004100 */
[----:B------:R-:W-:Y:S01]  /*ae40*/  ISETP.GE.U32.AND.EX P2, PT, R77, 0x1000000, PT, P2 ;  /* 0x010000004d00780c */ /* 0x000fe20003f46120 */
[--C-:B------:R-:W-:Y:S01]  /*ae50*/  FFMA.FTZ R97, R97, UR11, R214.reuse ;  /* 0x0000000b61617c23 */ /* 0x100fe200080100d6 */
[----:B------:R-:W-:Y:S01]  /*ae60*/  ISETP.GE.U32.AND.EX P3, PT, R137, 0x1000000, PT, P3 ;  /* 0x010000008900780c */ /* 0x000fe20003f66130 */
[----:B------:R-:W-:Y:S01]  /*ae70*/  FFMA.FTZ R105, R105, UR11, R214 ;  /* 0x0000000b69697c23 */ /* 0x000fe200080100d6 */
[----:B------:R-:W-:Y:S01]  /*ae80*/  FSEL R75, R68, RZ, P2 ;  /* 0x000000ff444b7208 */ /* 0x000fe20001000000 */
[----:B------:R-:W-:Y:S01]  /*ae90*/  FFMA.FTZ R69, R198, UR10, R69 ;  /* 0x0000000ac6457c23 */ /* 0x000fe20008010045 */
[----:B------:R-:W-:Y:S01]  /*aea0*/  FSEL R68, R68, RZ, P3 ;  /* 0x000000ff44447208 */ /* 0x000fe20001800000 */
[----:B------:R-:W-:Y:S01]  /*aeb0*/  FADD.FTZ R97, R96, -R97 ;  /* 0x8000006160617221 */ /* 0x000fe20000010000 */
[----:B------:R-:W-:Y:S01]  /*aec0*/  LOP3.LUT P4, RZ, R77, 0xff00, RZ, 0xc0, !PT ;  /* 0x0000ff004dff7812 */ /* 0x000fe2000788c0ff */
[----:B------:R-:W-:Y:S01]  /*aed0*/  FMUL.FTZ R69, R69, UR7 ;  /* 0x0000000745457c20 */ /* 0x000fe20008410000 */
[----:B------:R-:W-:Y:S01]  /*aee0*/  F2FP.F16.F32.PACK_AB R71, R68, R71 ;  /* 0x000000474447723e */ /* 0x000fe200000000ff */
[--C-:B------:R-:W-:Y:S01]  /*aef0*/  HADD2.F32 R68, -RZ, R61.reuse.H0_H0 ;  /* 0x2000003dff447230 */ /* 0x100fe20000004100 */
[----:B------:R-:W-:Y:S01]  /*af00*/  LOP3.LUT P5, RZ, R77, 0xff, RZ, 0xc0, !PT ;  /* 0x000000ff4dff7812 */ /* 0x000fe200078ac0ff */
[----:B------:R-:W-:Y:S01]  /*af10*/  FMUL.FTZ R101, R101, UR7 ;  /* 0x0000000765657c20 */ /* 0x000fe20008410000 */
[----:B------:R-:W-:Y:S01]  /*af20*/  FSEL R77, R69, RZ, P4 ;  /* 0x000000ff454d7208 */ /* 0x000fe20002000000 */
[----:B------:R-:W-:Y:S01]  /*af30*/  HADD2.F32 R72, -RZ, R61.H1_H1 ;  /* 0x3000003dff487230 */ /* 0x000fe20000004100 */
[----:B------:R-:W-:Y:S01]  /*af40*/  LOP3.LUT P6, RZ, R137, 0xff, RZ, 0xc0, !PT ;  /* 0x000000ff89ff7812 */ /* 0x000fe200078cc0ff */
[----:B------:R-:W-:Y:S01]  /*af50*/  FFMA.FTZ R68, R97, UR10, R68 ;  /* 0x0000000a61447c23 */ /* 0x000fe20008010044 */
[----:B------:R-:W-:Y:S01]  /*af60*/  LOP3.LUT P4, RZ, R137, 0xff00, RZ, 0xc0, !PT ;  /* 0x0000ff0089ff7812 */ /* 0x000fe2000788c0ff */
[----:B------:R-:W-:Y:S01]  /*af70*/  FADD.FTZ R105, R104, -R105 ;  /* 0x8000006968697221 */ /* 0x000fe20000010000 */
[----:B------:R-:W-:Y:S01]  /*af80*/  FSEL R70, R101, RZ, P6 ;  /* 0x000000ff65467208 */ /* 0x000fe20003000000 */
[--C-:B------:R-:W-:Y:S01]  /*af90*/  FFMA.FTZ R99, R99, UR11, R214.reuse ;  /* 0x0000000b63637c23 */ /* 0x100fe200080100d6 */
[----:B------:R-:W-:Y:S01]  /*afa0*/  FSEL R69, R69, RZ, P4 ;  /* 0x000000ff45457208 */ /* 0x000fe20002000000 */
[----:B------:R-:W-:Y:S01]  /*afb0*/  FMUL.FTZ R68, R68, UR7 ;  /* 0x0000000744447c20 */ /* 0x000fe20008410000 */
[----:B------:R-:W-:Y:S01]  /*afc0*/  FFMA.FTZ R214, R91, UR11, R214 ;  /* 0x0000000b5bd67c23 */ /* 0x000fe200080100d6 */
[----:B------:R-:W-:Y:S01]  /*afd0*/  FFMA.FTZ R72, R105, UR10, R72 ;  /* 0x0000000a69487c23 */ /* 0x000fe20008010048 */
[----:B------:R-:W-:Y:S01]  /*afe0*/  LOP3.LUT P4, RZ, R136, 0xff0000, RZ, 0xc0, !PT ;  /* 0x00ff000088ff7812 */ /* 0x000fe2000788c0ff */
[--C-:B------:R-:W-:Y:S01]  /*aff0*/  HADD2.F32 R73, -RZ, R60.reuse.H1_H1 ;  /* 0x3000003cff497230 */ /* 0x100fe20000004100 */
[----:B------:R-:W-:Y:S01]  /*b000*/  F2FP.F16.F32.PACK_AB R70, R69, R70 ;  /* 0x000000464546723e */ /* 0x000fe200000000ff */
[----:B------:R-:W-:Y:S01]  /*b010*/  HADD2.F32 R69, -RZ, R60.H0_H0 ;  /* 0x2000003cff457230 */ /* 0x000fe20000004100 */
[----:B------:R-:W-:Y:S01]  /*b020*/  F2FP.F16.F32.PACK_AB R75, R75, R0 ;  /* 0x000000004b4b723e */ /* 0x000fe200000000ff */
[----:B------:R-:W-:Y:S01]  /*b030*/  FADD.FTZ R214, R87, -R214 ;  /* 0x800000d657d67221 */ /* 0x000fe20000010000 */
[----:B------:R-:W-:Y:S01]  /*b040*/  FMUL.FTZ R72, R72, UR7 ;  /* 0x0000000748487c20 */ /* 0x000fe20008410000 */
[----:B------:R-:W-:Y:S01]  /*b050*/  FSEL R0, R68, RZ, P4 ;  /* 0x000000ff44007208 */ /* 0x000fe20002000000 */
[----:B------:R-:W-:Y:S01]  /*b060*/  FADD.FTZ R98, R98, -R99 ;  /* 0x8000006362627221 */ /* 0x000fe20000010000 */
[----:B------:R-:W-:Y:S01]  /*b070*/  LOP3.LUT P4, RZ, R136, 0xff000000, RZ, 0xc0, !PT ;  /* 0xff00000088ff7812 */ /* 0x000fe2000788c0ff */
[----:B------:R-:W-:Y:S01]  /*b080*/  FFMA.FTZ R214, R214, UR10, R69 ;  /* 0x0000000ad6d67c23 */ /* 0x000fe20008010045 */
[----:B------:R-:W-:Y:S01]  /*b090*/  LOP3.LUT P2, RZ, R76, 0xff0000, RZ, 0xc0, !PT ;  /* 0x00ff00004cff7812 */ /* 0x000fe2000784c0ff */
[----:B------:R-:W-:Y:S01]  /*b0a0*/  FFMA.FTZ R73, R98, UR10, R73 ;  /* 0x0000000a62497c23 */ /* 0x000fe20008010049 */
[----:B------:R-:W-:Y:S01]  /*b0b0*/  FSEL R69, R72, RZ, P4 ;  /* 0x000000ff48457208 */ /* 0x000fe20002000000 */
[----:B------:R-:W-:Y:S01]  /*b0c0*/  FMUL.FTZ R214, R214, UR7 ;  /* 0x00000007d6d67c20 */ /* 0x000fe20008410000 */
[----:B------:R-:W-:Y:S01]  /*b0d0*/  LOP3.LUT P3, RZ, R76, 0xff000000, RZ, 0xc0, !PT ;  /* 0xff0000004cff7812 */ /* 0x000fe2000786c0ff */
[----:B------:R-:W-:Y:S01]  /*b0e0*/  FMUL.FTZ R73, R73, UR7 ;  /* 0x0000000749497c20 */ /* 0x000fe20008410000 */
[----:B------:R-:W-:-:S02]  /*b0f0*/  F2FP.F16.F32.PACK_AB R69, R69, R0 ;  /* 0x000000004545723e */ /* 0x000fc400000000ff */
[----:B------:R-:W-:Y:S02]  /*b100*/  FSEL R74, R101, RZ, P5 ;  /* 0x000000ff654a7208 */ /* 0x000fe40002800000 */
[----:B------:R-:W-:Y:S02]  /*b110*/  FSEL R0, R68, RZ, P2 ;  /* 0x000000ff44007208 */ /* 0x000fe40001000000 */
[C---:B------:R-:W-:Y:S02]  /*b120*/  LOP3.LUT P5, RZ, R76.reuse, 0xff00, RZ, 0xc0, !PT ;  /* 0x0000ff004cff7812 */ /* 0x040fe400078ac0ff */
[----:B------:R-:W-:Y:S02]  /*b130*/  LOP3.LUT P6, RZ, R76, 0xff, RZ, 0xc0, !PT ;  /* 0x000000ff4cff7812 */ /* 0x000fe400078cc0ff */
[C---:B------:R-:W-:Y:S02]  /*b140*/  LOP3.LUT P4, RZ, R136.reuse, 0xff00, RZ, 0xc0, !PT ;  /* 0x0000ff0088ff7812 */ /* 0x040fe4000788c0ff */
[----:B------:R-:W-:-:S02]  /*b150*/  LOP3.LUT P2, RZ, R136, 0xff, RZ, 0xc0, !PT ;  /* 0x000000ff88ff7812 */ /* 0x000fc4000784c0ff */
[----:B------:R-:W-:Y:S02]  /*b160*/  F2FP.F16.F32.PACK_AB R74, R77, R74 ;  /* 0x0000004a4d4a723e */ /* 0x000fe400000000ff */
[----:B------:R-:W-:Y:S02]  /*b170*/  FSEL R81, R72, RZ, P3 ;  /* 0x000000ff48517208 */ /* 0x000fe40001800000 */
[C---:B------:R-:W-:Y:S02]  /*b180*/  FSEL R77, R73.reuse, RZ, P5 ;  /* 0x000000ff494d7208 */ /* 0x040fe40002800000 */
[----:B------:R-:W-:Y:S02]  /*b190*/  FSEL R79, R73, RZ, P4 ;  /* 0x000000ff494f7208 */ /* 0x000fe40002000000 */
[C---:B------:R-:W-:Y:S02]  /*b1a0*/  FSEL R68, R214.reuse, RZ, P2 ;  /* 0x000000ffd6447208 */ /* 0x040fe40001000000 */
[----:B------:R-:W-:-:S02]  /*b1b0*/  FSEL R72, R214, RZ, P6 ;  /* 0x000000ffd6487208 */ /* 0x000fc40003000000 */
[----:B------:R-:W-:Y:S02]  /*b1c0*/  F2FP.F16.F32.PACK_AB R73, R81, R0 ;  /* 0x000000005149723e */ /* 0x000fe400000000ff */
[----:B------:R-:W-:Y:S02]  /*b1d0*/  F2FP.F16.F32.PACK_AB R68, R79, R68 ;  /* 0x000000444f44723e */ /* 0x000fe400000000ff */
[----:B------:R-:W-:Y:S01]  /*b1e0*/  F2FP.F16.F32.PACK_AB R72, R77, R72 ;  /* 0x000000484d48723e */ /* 0x000fe200000000ff */
[----:B------:R-:W-:Y:S06]  /*b1f0*/  BRA `(.L_x_681) ;  /* 0x0000001800347947 */ /* 0x000fec0003800000 */
.L_x_679:
[----:B------:R-:W-:Y:S05]  /*b200*/  @!P1 BRA `(.L_x_682) ;  /* 0x00000004003c9947 */ /* 0x000fea0003800000 */
[--C-:B------:R-:W-:Y:S01]  /*b210*/  FFMA.FTZ R65, R106, UR11, R214.reuse ;  /* 0x0000000b6a417c23 */ /* 0x100fe200080100d6 */
[--C-:B------:R-:W-:Y:S01]  /*b220*/  FFMA.FTZ R198, R198, UR11, R214.reuse ;  /* 0x0000000bc6c67c23 */ /* 0x100fe200080100d6 */
[--C-:B------:R-:W-:Y:S01]  /*b230*/  FFMA.FTZ R101, R101, UR11, R214.reuse ;  /* 0x0000000b65657c23 */ /* 0x100fe200080100d6 */
[----:B------:R-:W-:Y:S01]  /*b240*/  FFMA.FTZ R0, R103, UR11, R214 ;  /* 0x0000000b67007c23 */ /* 0x000fe200080100d6 */
[----:B------:R-:W-:Y:S01]  /*b250*/  FADD.FTZ R65, R102, -R65 ;  /* 0x8000004166417221 */ /* 0x000fe20000010000 */
[----:B0-----:R-:W-:Y:S01]  /*b260*/  FADD.FTZ R69, R197, -R198 ;  /* 0x800000c6c5457221 */ /* 0x001fe20000010000 */
[----:B------:R-:W-:Y:S01]  /*b270*/  LOP3.LUT P6, RZ, R77, 0xff0000, RZ, 0xc0, !PT ;  /* 0x00ff00004dff7812 */ /* 0x000fe200078cc0ff */
[----:B------:R-:W-:Y:S01]  /*b280*/  FFMA.FTZ R97, R97, UR11, R214 ;  /* 0x0000000b61617c23 */ /* 0x000fe200080100d6 */
[----:B------:R-:W-:Y:S01]  /*b290*/  FMUL.FTZ R68, R65, UR10 ;  /* 0x0000000a41447c20 */ /* 0x000fe20008410000 */
[----:B------:R-:W-:Y:S01]  /*b2a0*/  LOP3.LUT P4, RZ, R137, 0xff0000, RZ, 0xc0, !PT ;  /* 0x00ff000089ff7812 */ /* 0x000fe2000788c0ff */
[----:B------:R-:W-:Y:S01]  /*b2b0*/  FMUL.FTZ R69, R69, UR10 ;  /* 0x0000000a45457c20 */ /* 0x000fe20008410000 */
[----:B------:R-:W-:Y:S01]  /*b2c0*/  FADD.FTZ R66, R100, -R101 ;  /* 0x8000006564427221 */ /* 0x000fe20000010000 */
[----:B------:R-:W-:Y:S01]  /*b2d0*/  FMUL.FTZ R71, R68, UR7 ;  /* 0x0000000744477c20 */ /* 0x000fe20008410000 */
[----:B------:R-:W-:Y:S01]  /*b2e0*/  FADD.FTZ R0, R107, -R0 ;  /* 0x800000006b007221 */ /* 0x000fe20000010000 */
[----:B------:R-:W-:Y:S01]  /*b2f0*/  ISETP.GE.U32.AND P2, PT, R76, RZ, PT ;  /* 0x000000ff4c00720c */ /* 0x000fe20003f46070 */
[----:B------:R-:W-:Y:S01]  /*b300*/  FMUL.FTZ R73, R69, UR7 ;  /* 0x0000000745497c20 */ /* 0x000fe20008410000 */
[----:B------:R-:W-:Y:S01]  /*b310*/  FADD.FTZ R65, R96, -R97 ;  /* 0x8000006160417221 */ /* 0x000fe20000010000 */
[C---:B------:R-:W-:Y:S01]  /*b320*/  FSEL R75, R71.reuse, RZ, P6 ;  /* 0x000000ff474b7208 */ /* 0x040fe20003000000 */
[----:B------:R-:W-:Y:S01]  /*b330*/  FMUL.FTZ R67, R0, UR10 ;  /* 0x0000000a00437c20 */ /* 0x000fe20008410000 */
[----:B------:R-:W-:Y:S01]  /*b340*/  FSEL R71, R71, RZ, P4 ;  /* 0x000000ff47477208 */ /* 0x000fe20002000000 */
[----:B------:R-:W-:Y:S01]  /*b350*/  FMUL.FTZ R66, R66, UR10 ;  /* 0x0000000a42427c20 */ /* 0x000fe20008410000 */
[----:B------:R-:W-:Y:S01]  /*b360*/  LOP3.LUT P4, RZ, R77, 0xff00, RZ, 0xc0, !PT ;  /* 0x0000ff004dff7812 */ /* 0x000fe2000788c0ff */
[--C-:B------:R-:W-:Y:S01]  /*b370*/  FFMA.FTZ R105, R105, UR11, R214.reuse ;  /* 0x0000000b69697c23 */ /* 0x100fe200080100d6 */
[----:B------:R-:W-:Y:S01]  /*b380*/  LOP3.LUT P5, RZ, R77, 0xff, RZ, 0xc0, !PT ;  /* 0x000000ff4dff7812 */ /* 0x000fe200078ac0ff */
[----:B------:R-:W-:Y:S01]  /*b390*/  FMUL.FTZ R65, R65, UR10 ;  /* 0x0000000a41417c20 */ /* 0x000fe20008410000 */
[----:B------:R-:W-:Y:S01]  /*b3a0*/  ISETP.GE.U32.AND.EX P2, PT, R77, 0x1000000, PT, P2 ;  /* 0x010000004d00780c */ /* 0x000fe20003f46120 */
[----:B------:R-:W-:Y:S01]  /*b3b0*/  FMUL.FTZ R64, R67, UR7 ;  /* 0x0000000743407c20 */ /* 0x000fe20008410000 */
[----:B------:R-:W-:Y:S01]  /*b3c0*/  ISETP.GE.U32.AND P3, PT, R136, RZ, PT ;  /* 0x000000ff8800720c */ /* 0x000fe20003f66070 */
[----:B------:R-:W-:Y:S01]  /*b3d0*/  FMUL.FTZ R70, R66, UR7 ;  /* 0x0000000742467c20 */ /* 0x000fe20008410000 */
[----:B------:R-:W-:Y:S01]  /*b3e0*/  FSEL R77, R73, RZ, P4 ;  /* 0x000000ff494d7208 */ /* 0x000fe20002000000 */
[----:B------:R-:W-:Y:S01]  /*b3f0*/  FADD.FTZ R105, R104, -R105 ;  /* 0x8000006968697221 */ /* 0x000fe20000010000 */
[----:B------:R-:W-:Y:S01]  /*b400*/  LOP3.LUT P4, RZ, R137, 0xff00, RZ, 0xc0, !PT ;  /* 0x0000ff0089ff7812 */ /* 0x000fe2000788c0ff */
[----:B------:R-:W-:Y:S01]  /*b410*/  FMUL.FTZ R72, R65, UR7 ;  /* 0x0000000741487c20 */ /* 0x000fe20008410000 */
[----:B------:R-:W-:Y:S01]  /*b420*/  LOP3.LUT P6, RZ, R137, 0xff, RZ, 0xc0, !PT ;  /* 0x000000ff89ff7812 */ /* 0x000fe200078cc0ff */
[--C-:B------:R-:W-:Y:S01]  /*b430*/  FFMA.FTZ R99, R99, UR11, R214.reuse ;  /* 0x0000000b63637c23 */ /* 0x100fe200080100d6 */
[----:B------:R-:W-:Y:S01]  /*b440*/  ISETP.GE.U32.AND.EX P3, PT, R137, 0x1000000, PT, P3 ;  /* 0x010000008900780c */ /* 0x000fe20003f66130 */
[----:B------:R-:W-:Y:S01]  /*b450*/  FFMA.FTZ R214, R91, UR11, R214 ;  /* 0x0000000b5bd67c23 */ /* 0x000fe200080100d6 */
[----:B------:R-:W-:Y:S01]  /*b460*/  F2FP.F16.F32.PACK_AB R67, R67, R68 ;  /* 0x000000444343723e */ /* 0x000fe200000000ff */
[----:B------:R-:W-:Y:S01]  /*b470*/  FMUL.FTZ R68, R105, UR10 ;  /* 0x0000000a69447c20 */ /* 0x000fe20008410000 */
[----:B------:R-:W-:Y:S01]  /*b480*/  FSEL R73, R73, RZ, P4 ;  /* 0x000000ff49497208 */ /* 0x000fe20002000000 */
[----:B------:R-:W-:Y:S01]  /*b490*/  FADD.FTZ R98, R98, -R99 ;  /* 0x8000006362627221 */ /* 0x000fe20000010000 */
[----:B------:R-:W-:Y:S01]  /*b4a0*/  LOP3.LUT P4, RZ, R136, 0xff0000, RZ, 0xc0, !PT ;  /* 0x00ff000088ff7812 */ /* 0x000fe2000788c0ff */
[----:B------:R-:W-:Y:S01]  /*b4b0*/  FADD.FTZ R214, R87, -R214 ;  /* 0x800000d657d67221 */ /* 0x000fe20000010000 */
[----:B------:R-:W-:-:S02]  /*b4c0*/  FSEL R0, R64, RZ, P2 ;  /* 0x000000ff40007208 */ /* 0x000fc40001000000 */
[----:B------:R-:W-:Y:S02]  /*b4d0*/  FSEL R74, R70, RZ, P5 ;  /* 0x000000ff464a7208 */ /* 0x000fe40002800000 */
[----:B------:R-:W-:Y:S02]  /*b4e0*/  FSEL R64, R64, RZ, P3 ;  /* 0x000000ff40407208 */ /* 0x000fe40001800000 */
[----:B------:R-:W-:Y:S02]  /*b4f0*/  FSEL R70, R70, RZ, P6 ;  /* 0x000000ff46467208 */ /* 0x000fe40003000000 */
[C---:B------:R-:W-:Y:S02]  /*b500*/  LOP3.LUT P2, RZ, R76.reuse, 0xff0000, RZ, 0xc0, !PT ;  /* 0x00ff00004cff7812 */ /* 0x040fe4000784c0ff */
[C---:B------:R-:W-:Y:S02]  /*b510*/  LOP3.LUT P3, RZ, R76.reuse, 0xff000000, RZ, 0xc0, !PT ;  /* 0xff0000004cff7812 */ /* 0x040fe4000786c0ff */
[----:B------:R-:W-:-:S02]  /*b520*/  LOP3.LUT P5, RZ, R76, 0xff00, RZ, 0xc0, !PT ;  /* 0x0000ff004cff7812 */ /* 0x000fc400078ac0ff */
[----:B------:R-:W-:Y:S01]  /*b530*/  LOP3.LUT P6, RZ, R76, 0xff, RZ, 0xc0, !PT ;  /* 0x000000ff4cff7812 */ /* 0x000fe200078cc0ff */
[----:B------:R-:W-:Y:S01]  /*b540*/  FMUL.FTZ R76, R68, UR7 ;  /* 0x00000007444c7c20 */ /* 0x000fe20008410000 */
[----:B------:R-:W-:Y:S02]  /*b550*/  F2FP.F16.F32.PACK_AB R66, R69, R66 ;  /* 0x000000424542723e */ /* 0x000fe400000000ff */
[----:B------:R-:W-:Y:S02]  /*b560*/  FSEL R69, R72, RZ, P4 ;  /* 0x000000ff48457208 */ /* 0x000fe40002000000 */
[----:B------:R-:W-:Y:S02]  /*b570*/  LOP3.LUT P4, RZ, R136, 0xff000000, RZ, 0xc0, !PT ;  /* 0xff00000088ff7812 */ /* 0x000fe4000788c0ff */
[----:B------:R-:W-:Y:S02]  /*b580*/  F2FP.F16.F32.PACK_AB R71, R64, R71 ;  /* 0x000000474047723e */ /* 0x000fe400000000ff */
[----:B------:R-:W-:Y:S01]  /*b590*/  F2FP.F16.F32.PACK_AB R75, R0, R75 ;  /* 0x0000004b004b723e */ /* 0x000fe200000000ff */
[----:B------:R-:W-:Y:S01]  /*b5a0*/  FMUL.FTZ R0, R214, UR10 ;  /* 0x0000000ad6007c20 */ /* 0x000fe20008410000 */
[----:B------:R-:W-:Y:S01]  /*b5b0*/  F2FP.F16.F32.PACK_AB R70, R73, R70 ;  /* 0x000000464946723e */ /* 0x000fe200000000ff */
[----:B------:R-:W-:Y:S01]  /*b5c0*/  FMUL.FTZ R73, R98, UR10 ;  /* 0x0000000a62497c20 */ /* 0x000fe20008410000 */
[----:B------:R-:W-:-:S02]  /*b5d0*/  FSEL R64, R76, RZ, P4 ;  /* 0x000000ff4c407208 */ /* 0x000fc40002000000 */
[----:B------:R-:W-:Y:S01]  /*b5e0*/  F2FP.F16.F32.PACK_AB R65, R68, R65 ;  /* 0x000000414441723e */ /* 0x000fe200000000ff */
[C---:B------:R-:W-:Y:S01]  /*b5f0*/  FMUL.FTZ R68, R73.reuse, UR7 ;  /* 0x0000000749447c20 */ /* 0x040fe20008410000 */
[----:B------:R-:W-:Y:S02]  /*b600*/  F2FP.F16.F32.PACK_AB R69, R64, R69 ;  /* 0x000000454045723e */ /* 0x000fe400000000ff */
[----:B------:R-:W-:Y:S01]  /*b610*/  F2FP.F16.F32.PACK_AB R64, R73, R0 ;  /* 0x000000004940723e */ /* 0x000fe200000000ff */
[----:B------:R-:W-:Y:S01]  /*b620*/  FMUL.FTZ R0, R0, UR7 ;  /* 0x0000000700007c20 */ /* 0x000fe20008410000 */
[----:B------:R-:W-:Y:S02]  /*b630*/  LOP3.LUT P4, RZ, R136, 0xff00, RZ, 0xc0, !PT ;  /* 0x0000ff0088ff7812 */ /* 0x000fe4000788c0ff */
[----:B------:R-:W-:Y:S02]  /*b640*/  FSEL R73, R72, RZ, P2 ;  /* 0x000000ff48497208 */ /* 0x000fe40001000000 */
[----:B------:R-:W-:-:S02]  /*b650*/  LOP3.LUT P2, RZ, R136, 0xff, RZ, 0xc0, !PT ;  /* 0x000000ff88ff7812 */ /* 0x000fc4000784c0ff */
[----:B------:R-:W-:Y:S02]  /*b660*/  F2FP.F16.F32.PACK_AB R74, R77, R74 ;  /* 0x0000004a4d4a723e */ /* 0x000fe400000000ff */
[C---:B------:R-:W-:Y:S02]  /*b670*/  FSEL R77, R68.reuse, RZ, P5 ;  /* 0x000000ff444d7208 */ /* 0x040fe40002800000 */
[----:B------:R-:W-:Y:S02]  /*b680*/  FSEL R79, R68, RZ, P4 ;  /* 0x000000ff444f7208 */ /* 0x000fe40002000000 */
[----:B------:R-:W-:Y:S02]  /*b690*/  FSEL R76, R76, RZ, P3 ;  /* 0x000000ff4c4c7208 */ /* 0x000fe40001800000 */
[C---:B------:R-:W-:Y:S02]  /*b6a0*/  FSEL R68, R0.reuse, RZ, P2 ;  /* 0x000000ff00447208 */ /* 0x040fe40001000000 */
[----:B------:R-:W-:-:S02]  /*b6b0*/  FSEL R72, R0, RZ, P6 ;  /* 0x000000ff00487208 */ /* 0x000fc40003000000 */
[----:B------:R-:W-:Y:S02]  /*b6c0*/  F2FP.F16.F32.PACK_AB R73, R76, R73 ;  /* 0x000000494c49723e */ /* 0x000fe400000000ff */
[----:B------:R-:W-:Y:S02]  /*b6d0*/  F2FP.F16.F32.PACK_AB R68, R79, R68 ;  /* 0x000000444f44723e */ /* 0x000fe400000000ff */
[----:B------:R-:W-:Y:S01]  /*b6e0*/  F2FP.F16.F32.PACK_AB R72, R77, R72 ;  /* 0x000000484d48723e */ /* 0x000fe200000000ff */
[----:B------:R-:W-:Y:S06]  /*b6f0*/  BRA `(.L_x_681) ;  /* 0x0000001000f47947 */ /* 0x000fec0003800000 */
.L_x_682:
[--C-:B0-----:R-:W-:Y:S01]  /*b700*/  FFMA.FTZ R69, R106, UR11, R214.reuse ;  /* 0x0000000b6a457c23 */ /* 0x101fe200080100d6 */
[--C-:B------:R-:W-:Y:S01]  /*b710*/  FFMA.FTZ R198, R198, UR11, R214.reuse ;  /* 0x0000000bc6c67c23 */ /* 0x100fe200080100d6 */
[----:B------:R-:W-:Y:S01]  /*b720*/  LOP3.LUT P3, RZ, R77, 0xff0000, RZ, 0xc0, !PT ;  /* 0x00ff00004dff7812 */ /* 0x000fe2000786c0ff */
        /* <DEDUP_REMOVED lines=12> */
[--C-:B------:R-:W-:Y:S01]  /*b7f0*/  FFMA.FTZ R105, R105, UR11, R214.reuse ;  /* 0x0000000b69697c23 */ /* 0x100fe200080100d6 */
[----:B------:R-:W-:Y:S01]  /*b800*/  ISETP.GE.U32.AND P2, PT, R76, RZ, PT ;  /* 0x000000ff4c00720c */ /* 0x000fe20003f46070 */
[----:B------:R-:W-:Y:S01]  /*b810*/  FMUL.FTZ R0, R0, UR10 ;  /* 0x0000000a00007c20 */ /* 0x000fe20008410000 */
[----:B------:R-:W-:Y:S01]  /*b820*/  FSEL R75, R69, RZ, P3 ;  /* 0x000000ff454b7208 */ /* 0x000fe20001800000 */
[----:B------:R-:W-:Y:S01]  /*b830*/  FMUL.FTZ R101, R101, UR10 ;  /* 0x0000000a65657c20 */ /* 0x000fe20008410000 */
[----:B------:R-:W-:Y:S01]  /*b840*/  LOP3.LUT P3, RZ, R77, 0xff00, RZ, 0xc0, !PT ;  /* 0x0000ff004dff7812 */ /* 0x000fe2000786c0ff */
[----:B------:R-:W-:Y:S01]  /*b850*/  FMUL.FTZ R97, R97, UR10 ;  /* 0x0000000a61617c20 */ /* 0x000fe20008410000 */
[--C-:B------:R-:W-:Y:S01]  /*b860*/  FFMA.FTZ R99, R99, UR11, R214.reuse ;  /* 0x0000000b63637c23 */ /* 0x100fe200080100d6 */
[----:B------:R-:W-:Y:S01]  /*b870*/  FADD.FTZ R105, R104, -R105 ;  /* 0x8000006968697221 */ /* 0x000fe20000010000 */
[----:B------:R-:W-:Y:S01]  /*b880*/  FSEL R73, R198, RZ, P3 ;  /* 0x000000ffc6497208 */ /* 0x000fe20001800000 */
[----:B------:R-:W-:Y:S01]  /*b890*/  FFMA.FTZ R214, R91, UR11, R214 ;  /* 0x0000000b5bd67c23 */ /* 0x000fe200080100d6 */
[----:B------:R-:W-:Y:S01]  /*b8a0*/  LOP3.LUT P3, RZ, R137, 0xff00, RZ, 0xc0, !PT ;  /* 0x0000ff0089ff7812 */ /* 0x000fe2000786c0ff */
[----:B------:R-:W-:Y:S01]  /*b8b0*/  FMUL.FTZ R68, R0, UR7 ;  /* 0x0000000700447c20 */ /* 0x000fe20008410000 */
[----:B------:R-:W-:Y:S01]  /*b8c0*/  ISETP.GE.U32.AND.EX P5, PT, R77, 0x1000000, PT, P2 ;  /* 0x010000004d00780c */ /* 0x000fe20003fa6120 */
[----:B------:R-:W-:Y:S01]  /*b8d0*/  FMUL.FTZ R101, R101, UR7 ;  /* 0x0000000765657c20 */ /* 0x000fe20008410000 */
[----:B------:R-:W-:Y:S01]  /*b8e0*/  LOP3.LUT P4, RZ, R77, 0xff, RZ, 0xc0, !PT ;  /* 0x000000ff4dff7812 */ /* 0x000fe2000788c0ff */
[----:B------:R-:W-:Y:S01]  /*b8f0*/  FMUL.FTZ R97, R97, UR7 ;  /* 0x0000000761617c20 */ /* 0x000fe20008410000 */
[----:B------:R-:W-:Y:S01]  /*b900*/  LOP3.LUT P6, RZ, R137, 0xff0000, RZ, 0xc0, !PT ;  /* 0x00ff000089ff7812 */ /* 0x000fe200078cc0ff */
[----:B------:R-:W-:Y:S01]  /*b910*/  FMUL.FTZ R105, R105, UR10 ;  /* 0x0000000a69697c20 */ /* 0x000fe20008410000 */
[----:B------:R-:W-:Y:S01]  /*b920*/  FSEL R77, R198, RZ, P3 ;  /* 0x000000ffc64d7208 */ /* 0x000fe20001800000 */
[----:B------:R-:W-:Y:S01]  /*b930*/  FADD.FTZ R98, R98, -R99 ;  /* 0x8000006362627221 */ /* 0x000fe20000010000 */
[C---:B------:R-:W-:Y:S01]  /*b940*/  LOP3.LUT P3, RZ, R136.reuse, 0xff0000, RZ, 0xc0, !PT ;  /* 0x00ff000088ff7812 */ /* 0x040fe2000786c0ff */
[----:B------:R-:W-:Y:S01]  /*b950*/  FADD.FTZ R214, R87, -R214 ;  /* 0x800000d657d67221 */ /* 0x000fe20000010000 */
[----:B------:R-:W-:Y:S01]  /*b960*/  ISETP.GE.U32.AND P2, PT, R136, RZ, PT ;  /* 0x000000ff8800720c */ /* 0x000fe20003f46070 */
        /* <DEDUP_REMOVED lines=10> */
[----:B------:R-:W-:Y:S02]  /*ba10*/  ISETP.GE.U32.AND.EX P2, PT, R137, 0x1000000, PT, P2 ;  /* 0x010000008900780c */ /* 0x000fe40003f46120 */
[----:B------:R-:W-:Y:S02]  /*ba20*/  LOP3.LUT P6, RZ, R76, 0xff0000, RZ, 0xc0, !PT ;  /* 0x00ff00004cff7812 */ /* 0x000fe400078cc0ff */
[----:B------:R-:W-:Y:S02]  /*ba30*/  LOP3.LUT P3, RZ, R136, 0xff000000, RZ, 0xc0, !PT ;  /* 0xff00000088ff7812 */ /* 0x000fe4000786c0ff */
[----:B------:R-:W-:Y:S02]  /*ba40*/  F2FP.F16.F32.PACK_AB R75, R0, R75 ;  /* 0x0000004b004b723e */ /* 0x000fe400000000ff */
[----:B------:R-:W-:Y:S02]  /*ba50*/  F2FP.F16.F32.PACK_AB R74, R73, R74 ;  /* 0x0000004a494a723e */ /* 0x000fe400000000ff */
[----:B------:R-:W-:-:S02]  /*ba60*/  FSEL R68, R68, RZ, P2 ;  /* 0x000000ff44447208 */ /* 0x000fc40001000000 */
[----:B------:R-:W-:Y:S02]  /*ba70*/  FSEL R70, R101, RZ, P5 ;  /* 0x000000ff65467208 */ /* 0x000fe40002800000 */
[----:B------:R-:W-:Y:S02]  /*ba80*/  FSEL R0, R105, RZ, P3 ;  /* 0x000000ff69007208 */ /* 0x000fe40001800000 */
[----:B------:R-:W-:Y:S02]  /*ba90*/  FSEL R73, R97, RZ, P6 ;  /* 0x000000ff61497208 */ /* 0x000fe40003000000 */
[C---:B------:R-:W-:Y:S02]  /*baa0*/  LOP3.LUT P2, RZ, R76.reuse, 0xff000000, RZ, 0xc0, !PT ;  /* 0xff0000004cff7812 */ /* 0x040fe4000784c0ff */
[C---:B------:R-:W-:Y:S02]  /*bab0*/  LOP3.LUT P4, RZ, R76.reuse, 0xff00, RZ, 0xc0, !PT ;  /* 0x0000ff004cff7812 */ /* 0x040fe4000788c0ff */
[----:B------:R-:W-:-:S02]  /*bac0*/  LOP3.LUT P5, RZ, R76, 0xff, RZ, 0xc0, !PT ;  /* 0x000000ff4cff7812 */ /* 0x000fc400078ac0ff */
[C---:B------:R-:W-:Y:S02]  /*bad0*/  LOP3.LUT P3, RZ, R136.reuse, 0xff00, RZ, 0xc0, !PT ;  /* 0x0000ff0088ff7812 */ /* 0x040fe4000786c0ff */
[----:B------:R-:W-:Y:S02]  /*bae0*/  LOP3.LUT P6, RZ, R136, 0xff, RZ, 0xc0, !PT ;  /* 0x000000ff88ff7812 */ /* 0x000fe400078cc0ff */
[----:B------:R-:W-:Y:S02]  /*baf0*/  F2FP.F16.F32.PACK_AB R71, R68, R71 ;  /* 0x000000474447723e */ /* 0x000fe400000000ff */
[----:B------:R-:W-:Y:S02]  /*bb00*/  F2FP.F16.F32.PACK_AB R70, R77, R70 ;  /* 0x000000464d46723e */ /* 0x000fe400000000ff */
[----:B------:R-:W-:Y:S02]  /*bb10*/  F2FP.F16.F32.PACK_AB R69, R0, R69 ;  /* 0x000000450045723e */ /* 0x000fe400000000ff */
[----:B------:R-:W-:-:S02]  /*bb20*/  FSEL R0, R105, RZ, P2 ;  /* 0x000000ff69007208 */ /* 0x000fc40001000000 */
[C---:B------:R-:W-:Y:S02]  /*bb30*/  FSEL R77, R98.reuse, RZ, P4 ;  /* 0x000000ff624d7208 */ /* 0x040fe40002000000 */
[----:B------:R-:W-:Y:S02]  /*bb40*/  FSEL R79, R98, RZ, P3 ;  /* 0x000000ff624f7208 */ /* 0x000fe40001800000 */
[C---:B------:R-:W-:Y:S02]  /*bb50*/  FSEL R68, R214.reuse, RZ, P6 ;  /* 0x000000ffd6447208 */ /* 0x040fe40003000000 */
[----:B------:R-:W-:Y:S02]  /*bb60*/  FSEL R72, R214, RZ, P5 ;  /* 0x000000ffd6487208 */ /* 0x000fe40002800000 */
[----:B------:R-:W-:Y:S02]  /*bb70*/  F2FP.F16.F32.PACK_AB R73, R0, R73 ;  /* 0x000000490049723e */ /* 0x000fe400000000ff */
[----:B------:R-:W-:-:S02]  /*bb80*/  F2FP.F16.F32.PACK_AB R68, R79, R68 ;  /* 0x000000444f44723e */ /* 0x000fc400000000ff */
[----:B------:R-:W-:Y:S01]  /*bb90*/  F2FP.F16.F32.PACK_AB R72, R77, R72 ;  /* 0x000000484d48723e */ /* 0x000fe200000000ff */
[----:B------:R-:W-:Y:S06]  /*bba0*/  BRA `(.L_x_681) ;  /* 0x0000000c00c87947 */ /* 0x000fec0003800000 */
.L_x_678:
        /* <DEDUP_REMOVED lines=9> */
[----:B------:R-:W-:Y:S01]  /*bc40*/  FADD.FTZ R0, R107, -R0 ;  /* 0x800000006b007221 */ /* 0x000fe20000010000 */
[----:B------:R-:W-:Y:S01]  /*bc50*/  ISETP.GE.U32.AND P2, PT, R76, RZ, PT ;  /* 0x000000ff4c00720c */ /* 0x000fe20003f46070 */
[----:B------:R-:W-:Y:S01]  /*bc60*/  FFMA.FTZ R97, R97, UR11, R214 ;  /* 0x0000000b61617c23 */ /* 0x000fe200080100d6 */
[----:B------:R-:W-:Y:S01]  /*bc70*/  FFMA.FTZ R64, R64, UR10, R65 ;  /* 0x0000000a40407c23 */ /* 0x000fe20008010041 */
[----:B------:R-:W-:-:S02]  /*bc80*/  HADD2.F32 R65, -RZ, R62.H0_H0 ;  /* 0x2000003eff417230 */ /* 0x000fc40000004100 */
[----:B------:R-:W-:Y:S01]  /*bc90*/  FFMA.FTZ R67, R0, UR10, R67 ;  /* 0x0000000a00437c23 */ /* 0x000fe20008010043 */
[----:B------:R-:W-:Y:S01]  /*bca0*/  FFMA.FTZ R198, R198, UR11, R214 ;  /* 0x0000000bc6c67c23 */ /* 0x000fe200080100d6 */
[----:B------:R-:W-:Y:S01]  /*bcb0*/  FMUL.FTZ R0, R64, UR7 ;  /* 0x0000000740007c20 */ /* 0x000fe20008410000 */
[----:B------:R-:W-:Y:S01]  /*bcc0*/  LOP3.LUT P3, RZ, R77, 0xff0000, RZ, 0xc0, !PT ;  /* 0x00ff00004dff7812 */ /* 0x000fe2000786c0ff */
[----:B------:R-:W-:Y:S01]  /*bcd0*/  FFMA.FTZ R66, R66, UR10, R65 ;  /* 0x0000000a42427c23 */ /* 0x000fe20008010041 */
[----:B------:R-:W-:Y:S01]  /*bce0*/  FMUL.FTZ R75, R67, UR7 ;  /* 0x00000007434b7c20 */ /* 0x000fe20008410000 */
[C---:B------:R-:W-:Y:S01]  /*bcf0*/  ISETP.GE.U32.AND.EX P2, PT, R77.reuse, 0x1000000, PT, P2 ;  /* 0x010000004d00780c */ /* 0x040fe20003f46120 */
[----:B------:R-:W-:Y:S02]  /*bd00*/  HADD2.F32 R65, -RZ, R62.H1_H1 ;  /* 0x3000003eff417230 */ /* 0x000fe40000004100 */
[----:B------:R-:W-:Y:S01]  /*bd10*/  FMUL.FTZ R74, R66, UR7 ;  /* 0x00000007424a7c20 */ /* 0x000fe20008410000 */
[----:B------:R-:W-:Y:S01]  /*bd20*/  LOP3.LUT P5, RZ, R77, 0xff, RZ, 0xc0, !PT ;  /* 0x000000ff4dff7812 */ /* 0x000fe200078ac0ff */
[----:B0-----:R-:W-:-:S02]  /*bd30*/  HADD2.F32 R72, -RZ, R61.H0_H0 ;  /* 0x2000003dff487230 */ /* 0x001fc40000004100 */
[----:B------:R-:W-:Y:S01]  /*bd40*/  FADD.FTZ R97, R96, -R97 ;  /* 0x8000006160617221 */ /* 0x000fe20000010000 */
[----:B------:R-:W-:Y:S01]  /*bd50*/  FADD.FTZ R198, R197, -R198 ;  /* 0x800000c6c5c67221 */ /* 0x000fe20000010000 */
[--C-:B------:R-:W-:Y:S01]  /*bd60*/  FFMA.FTZ R99, R99, UR11, R214.reuse ;  /* 0x0000000b63637c23 */ /* 0x100fe200080100d6 */
[--C-:B------:R-:W-:Y:S01]  /*bd70*/  FFMA.FTZ R105, R105, UR11, R214.reuse ;  /* 0x0000000b69697c23 */ /* 0x100fe200080100d6 */
[----:B------:R-:W-:Y:S01]  /*bd80*/  FSEL R75, R75, RZ, P2 ;  /* 0x000000ff4b4b7208 */ /* 0x000fe20001000000 */
[----:B------:R-:W-:Y:S01]  /*bd90*/  FFMA.FTZ R214, R91, UR11, R214 ;  /* 0x0000000b5bd67c23 */ /* 0x000fe200080100d6 */
[----:B------:R-:W-:Y:S01]  /*bda0*/  FSEL R0, R0, RZ, P3 ;  /* 0x000000ff00007208 */ /* 0x000fe20001800000 */
[----:B------:R-:W-:Y:S01]  /*bdb0*/  FFMA.FTZ R73, R198, UR10, R65 ;  /* 0x0000000ac6497c23 */ /* 0x000fe20008010041 */
[----:B------:R-:W-:Y:S01]  /*bdc0*/  FSEL R74, R74, RZ, P5 ;  /* 0x000000ff4a4a7208 */ /* 0x000fe20002800000 */
[----:B------:R-:W-:Y:S01]  /*bdd0*/  FFMA.FTZ R97, R97, UR10, R72 ;  /* 0x0000000a61617c23 */ /* 0x000fe20008010048 */
[----:B------:R-:W-:Y:S01]  /*bde0*/  LOP3.LUT P6, RZ, R76, 0xff0000, RZ, 0xc0, !PT ;  /* 0x00ff00004cff7812 */ /* 0x000fe200078cc0ff */
[----:B------:R-:W-:Y:S01]  /*bdf0*/  FADD.FTZ R105, R104, -R105 ;  /* 0x8000006968697221 */ /* 0x000fe20000010000 */
[C---:B------:R-:W-:Y:S01]  /*be00*/  LOP3.LUT P2, RZ, R76.reuse, 0xff000000, RZ, 0xc0, !PT ;  /* 0xff0000004cff7812 */ /* 0x040fe2000784c0ff */
[--C-:B------:R-:W-:Y:S01]  /*be10*/  HADD2.F32 R65, -RZ, R60.reuse.H0_H0 ;  /* 0x2000003cff417230 */ /* 0x100fe20000004100 */
[C---:B------:R-:W-:Y:S01]  /*be20*/  LOP3.LUT P3, RZ, R76.reuse, 0xff, RZ, 0xc0, !PT ;  /* 0x000000ff4cff7812 */ /* 0x040fe2000786c0ff */
[----:B------:R-:W-:Y:S01]  /*be30*/  HADD2.F32 R72, -RZ, R60.H1_H1 ;  /* 0x3000003cff487230 */ /* 0x000fe20000004100 */
[----:B------:R-:W-:Y:S01]  /*be40*/  LOP3.LUT P5, RZ, R76, 0xff00, RZ, 0xc0, !PT ;  /* 0x0000ff004cff7812 */ /* 0x000fe200078ac0ff */
[----:B------:R-:W-:-:S02]  /*be50*/  HADD2.F32 R76, -RZ, R61.H1_H1 ;  /* 0x3000003dff4c7230 */ /* 0x000fc40000004100 */
[----:B------:R-:W-:Y:S01]  /*be60*/  FADD.FTZ R99, R98, -R99 ;  /* 0x8000006362637221 */ /* 0x000fe20000010000 */
[----:B------:R-:W-:Y:S01]  /*be70*/  FADD.FTZ R214, R87, -R214 ;  /* 0x800000d657d67221 */ /* 0x000fe20000010000 */
[C---:B------:R-:W-:Y:S01]  /*be80*/  F2FP.F16.F32.PACK_AB R66, R73.reuse, R66 ;  /* 0x000000424942723e */ /* 0x040fe200000000ff */
[----:B------:R-:W-:Y:S01]  /*be90*/  FMUL.FTZ R73, R73, UR7 ;  /* 0x0000000749497c20 */ /* 0x000fe20008410000 */
[----:B------:R-:W-:Y:S01]  /*bea0*/  FFMA.FTZ R76, R105, UR10, R76 ;  /* 0x0000000a694c7c23 */ /* 0x000fe2000801004c */
[----:B------:R-:W-:Y:S01]  /*beb0*/  FFMA.FTZ R214, R214, UR10, R65 ;  /* 0x0000000ad6d67c23 */ /* 0x000fe20008010041 */
[----:B------:R-:W-:Y:S01]  /*bec0*/  FFMA.FTZ R99, R99, UR10, R72 ;  /* 0x0000000a63637c23 */ /* 0x000fe20008010048 */
[----:B------:R-:W-:Y:S01]  /*bed0*/  F2FP.F16.F32.PACK_AB R67, R67, R64 ;  /* 0x000000404343723e */ /* 0x000fe200000000ff */
[----:B------:R-:W-:Y:S01]  /*bee0*/  FMUL.FTZ R72, R97, UR7 ;  /* 0x0000000761487c20 */ /* 0x000fe20008410000 */
[C---:B------:R-:W-:Y:S01]  /*bef0*/  F2FP.F16.F32.PACK_AB R65, R76.reuse, R97 ;  /* 0x000000614c41723e */ /* 0x040fe200000000ff */
[----:B------:R-:W-:Y:S01]  /*bf00*/  FMUL.FTZ R76, R76, UR7 ;  /* 0x000000074c4c7c20 */ /* 0x000fe20008410000 */
[----:B------:R-:W-:-:S02]  /*bf10*/  LOP3.LUT P4, RZ, R77, 0xff00, RZ, 0xc0, !PT ;  /* 0x0000ff004dff7812 */ /* 0x000fc4000788c0ff */
[----:B------:R-:W-:Y:S01]  /*bf20*/  F2FP.F16.F32.PACK_AB R75, R75, R0 ;  /* 0x000000004b4b723e */ /* 0x000fe200000000ff */
[----:B------:R-:W-:Y:S01]  /*bf30*/  FMUL.FTZ R0, R214, UR7 ;  /* 0x00000007d6007c20 */ /* 0x000fe20008410000 */
[C---:B------:R-:W-:Y:S01]  /*bf40*/  F2FP.F16.F32.PACK_AB R64, R99.reuse, R214 ;  /* 0x000000d66340723e */ /* 0x040fe200000000ff */
[----:B------:R-:W-:Y:S01]  /*bf50*/  FMUL.FTZ R99, R99, UR7 ;  /* 0x0000000763637c20 */ /* 0x000fe20008410000 */
[----:B------:R-:W-:Y:S02]  /*bf60*/  FSEL R77, R73, RZ, P4 ;  /* 0x000000ff494d7208 */ /* 0x000fe40002000000 */
        /* <DEDUP_REMOVED lines=8> */
.L_x_684:
[--C-:B0-----:R-:W-:Y:S01]  /*bff0*/  FFMA.FTZ R73, R106, UR11, R214.reuse ;  /* 0x0000000b6a497c23 */ /* 0x101fe200080100d6 */
[--C-:B------:R-:W-:Y:S01]  /*c000*/  FFMA.FTZ R0, R103, UR11, R214.reuse ;  /* 0x0000000b67007c23 */ /* 0x100fe200080100d6 */
[--C-:B------:R-:W-:Y:S02]  /*c010*/  HADD2.F32 R75, -RZ, R63.reuse.H0_H0 ;  /* 0x2000003fff4b7230 */ /* 0x100fe40000004100 */
[----:B------:R-:W-:Y:S01]  /*c020*/  FFMA.FTZ R101, R101, UR11, R214 ;  /* 0x0000000b65657c23 */ /* 0x000fe200080100d6 */
[----:B------:R-:W-:Y:S01]  /*c030*/  FADD.FTZ R102, R102, -R73 ;  /* 0x8000004966667221 */ /* 0x000fe20000010000 */
[----:B------:R-:W-:Y:S02]  /*c040*/  HADD2.F32 R73, -RZ, R63.H1_H1 ;  /* 0x3000003fff497230 */ /* 0x000fe40000004100 */
[----:B------:R-:W-:Y:S01]  /*c050*/  FADD.FTZ R0, R107, -R0 ;  /* 0x800000006b007221 */ /* 0x000fe20000010000 */
[----:B------:R-:W-:Y:S01]  /*c060*/  FADD.FTZ R100, R100, -R101 ;  /* 0x8000006564647221 */ /* 0x000fe20000010000 */
[----:B------:R-:W-:Y:S01]  /*c070*/  FFMA.FTZ R75, R102, UR10, R75 ;  /* 0x0000000a664b7c23 */ /* 0x000fe2000801004b */
[----:B------:R-:W-:Y:S01]  /*c080*/  ISETP.GE.U32.AND P2, PT, R76, RZ, PT ;  /* 0x000000ff4c00720c */ /* 0x000fe20003f46070 */
[----:B------:R-:W-:Y:S01]  /*c090*/  FFMA.FTZ R0, R0, UR10, R73 ;  /* 0x0000000a00007c23 */ /* 0x000fe20008010049 */
[--C-:B------:R-:W-:Y:S01]  /*c0a0*/  HADD2.F32 R73, -RZ, R62.reuse.H0_H0 ;  /* 0x2000003eff497230 */ /* 0x100fe20000004100 */
[----:B------:R-:W-:Y:S01]  /*c0b0*/  LOP3.LUT P5, RZ, R77, 0xff0000, RZ, 0xc0, !PT ;  /* 0x00ff00004dff7812 */ /* 0x000fe200078ac0ff */
[--C-:B------:R-:W-:Y:S01]  /*c0c0*/  FFMA.FTZ R97, R97, UR11, R214.reuse ;  /* 0x0000000b61617c23 */ /* 0x100fe200080100d6 */
[----:B------:R-:W-:Y:S01]  /*c0d0*/  FMUL.FTZ R72, R0, UR7 ;  /* 0x0000000700487c20 */ /* 0x000fe20008410000 */
[----:B------:R-:W-:Y:S01]  /*c0e0*/  FMUL.FTZ R0, R75, UR7 ;  /* 0x000000074b007c20 */ /* 0x000fe20008410000 */
[----:B------:R-:W-:Y:S01]  /*c0f0*/  FFMA.FTZ R73, R100, UR10, R73 ;  /* 0x0000000a64497c23 */ /* 0x000fe20008010049 */
[C---:B------:R-:W-:Y:S01]  /*c100*/  ISETP.GE.U32.AND.EX P2, PT, R77.reuse, 0x1000000, PT, P2 ;  /* 0x010000004d00780c */ /* 0x040fe20003f46120 */
[----:B------:R-:W-:Y:S01]  /*c110*/  FFMA.FTZ R198, R198, UR11, R214 ;  /* 0x0000000bc6c67c23 */ /* 0x000fe200080100d6 */
[----:B------:R-:W-:Y:S01]  /*c120*/  LOP3.LUT P4, RZ, R77, 0xff, RZ, 0xc0, !PT ;  /* 0x000000ff4dff7812 */ /* 0x000fe2000788c0ff */
[----:B------:R-:W-:Y:S01]  /*c130*/  FMUL.FTZ R73, R73, UR7 ;  /* 0x0000000749497c20 */ /* 0x000fe20008410000 */
[----:B------:R-:W-:Y:S01]  /*c140*/  FSEL R75, R72, RZ, P2 ;  /* 0x000000ff484b7208 */ /* 0x000fe20001000000 */
[----:B------:R-:W-:Y:S01]  /*c150*/  FADD.FTZ R97, R96, -R97 ;  /* 0x8000006160617221 */ /* 0x000fe20000010000 */
[----:B------:R-:W-:Y:S01]  /*c160*/  FSEL R0, R0, RZ, P5 ;  /* 0x000000ff00007208 */ /* 0x000fe20002800000 */
[----:B------:R-:W-:Y:S01]  /*c170*/  FADD.FTZ R198, R197, -R198 ;  /* 0x800000c6c5c67221 */ /* 0x000fe20000010000 */
[----:B------:R-:W-:Y:S01]  /*c180*/  FSEL R74, R73, RZ, P4 ;  /* 0x000000ff494a7208 */ /* 0x000fe20002000000 */
[----:B------:R-:W-:Y:S01]  /*c190*/  HADD2.F32 R73, -RZ, R62.H1_H1 ;  /* 0x3000003eff497230 */ /* 0x000fe20000004100 */
[----:B------:R-:W-:Y:S01]  /*c1a0*/  F2FP.F16.F32.PACK_AB R75, R75, R0 ;  /* 0x000000004b4b723e */ /* 0x000fe200000000ff */
[----:B------:R-:W-:-:S02]  /*c1b0*/  HADD2.F32 R0, -RZ, R61.H0_H0 ;  /* 0x2000003dff007230 */ /* 0x000fc40000004100 */
[--C-:B------:R-:W-:Y:S01]  /*c1c0*/  FFMA.FTZ R99, R99, UR11, R214.reuse ;  /* 0x0000000b63637c23 */ /* 0x100fe200080100d6 */
[--C-:B------:R-:W-:Y:S01]  /*c1d0*/  FFMA.FTZ R105, R105, UR11, R214.reuse ;  /* 0x0000000b69697c23 */ /* 0x100fe200080100d6 */
[----:B------:R-:W-:Y:S01]  /*c1e0*/  FFMA.FTZ R214, R91, UR11, R214 ;  /* 0x0000000b5bd67c23 */ /* 0x000fe200080100d6 */
[----:B------:R-:W-:Y:S01]  /*c1f0*/  FFMA.FTZ R198, R198, UR10, R73 ;  /* 0x0000000ac6c67c23 */ /* 0x000fe20008010049 */
[----:B------:R-:W-:Y:S02]  /*c200*/  HADD2.F32 R72, -RZ, R61.H1_H1 ;  /* 0x3000003dff487230 */ /* 0x000fe40000004100 */
[----:B------:R-:W-:Y:S01]  /*c210*/  FFMA.FTZ R97, R97, UR10, R0 ;  /* 0x0000000a61617c23 */ /* 0x000fe20008010000 */
[----:B------:R-:W-:Y:S01]  /*c220*/  FADD.FTZ R105, R104, -R105 ;  /* 0x8000006968697221 */ /* 0x000fe20000010000 */
[--C-:B------:R-:W-:Y:S02]  /*c230*/  HADD2.F32 R73, -RZ, R60.reuse.H0_H0 ;  /* 0x2000003cff497230 */ /* 0x100fe40000004100 */
[----:B------:R-:W-:Y:S01]  /*c240*/  FADD.FTZ R99, R98, -R99 ;  /* 0x8000006362637221 */ /* 0x000fe20000010000 */
[----:B------:R-:W-:-:S02]  /*c250*/  HADD2.F32 R0, -RZ, R60.H1_H1 ;  /* 0x3000003cff007230 */ /* 0x000fc40000004100 */
[----:B------:R-:W-:Y:S01]  /*c260*/  FADD.FTZ R214, R87, -R214 ;  /* 0x800000d657d67221 */ /* 0x000fe20000010000 */
[----:B------:R-:W-:Y:S01]  /*c270*/  FFMA.FTZ R72, R105, UR10, R72 ;  /* 0x0000000a69487c23 */ /* 0x000fe20008010048 */
[----:B------:R-:W-:Y:S01]  /*c280*/  LOP3.LUT P2, RZ, R76, 0xff000000, RZ, 0xc0, !PT ;  /* 0xff0000004cff7812 */ /* 0x000fe2000784c0ff */
[----:B------:R-:W-:Y:S01]  /*c290*/  FMUL.FTZ R198, R198, UR7 ;  /* 0x00000007c6c67c20 */ /* 0x000fe20008410000 */
[----:B------:R-:W-:Y:S01]  /*c2a0*/  FFMA.FTZ R73, R214, UR10, R73 ;  /* 0x0000000ad6497c23 */ /* 0x000fe20008010049 */
[----:B------:R-:W-:Y:S01]  /*c2b0*/  FFMA.FTZ R0, R99, UR10, R0 ;  /* 0x0000000a63007c23 */ /* 0x000fe20008010000 */
[----:B------:R-:W-:Y:S01]  /*c2c0*/  FMUL.FTZ R72, R72, UR7 ;  /* 0x0000000748487c20 */ /* 0x000fe20008410000 */
[----:B------:R-:W-:Y:S01]  /*c2d0*/  FMUL.FTZ R97, R97, UR7 ;  /* 0x0000000761617c20 */ /* 0x000fe20008410000 */
        /* <DEDUP_REMOVED lines=10> */
[----:B------:R-:W-:Y:S02]  /*c380*/  FSEL R77, R0, RZ, P4 ;  /* 0x000000ff004d7208 */ /* 0x000fe40002000000 */
[----:B------:R-:W-:Y:S02]  /*c390*/  F2FP.F16.F32.PACK_AB R74, R79, R74 ;  /* 0x0000004a4f4a723e */ /* 0x000fe400000000ff */
[----:B------:R-:W-:Y:S02]  /*c3a0*/  F2FP.F16.F32.PACK_AB R73, R76, R97 ;  /* 0x000000614c49723e */ /* 0x000fe400000000ff */
[----:B------:R-:W-:Y:S01]  /*c3b0*/  F2FP.F16.F32.PACK_AB R72, R77, R72 ;  /* 0x000000484d48723e */ /* 0x000fe200000000ff */
[----:B------:R-:W-:Y:S06]  /*c3c0*/  BRA `(.L_x_681) ;  /* 0x0000000400c07947 */ /* 0x000fec0003800000 */
.L_x_683:
        /* <DEDUP_REMOVED lines=8> */
[C---:B------:R-:W-:Y:S01]  /*c450*/  LOP3.LUT P5, RZ, R77.reuse, 0xff0000, RZ, 0xc0, !PT ;  /* 0x00ff00004dff7812 */ /* 0x040fe200078ac0ff */
[----:B------:R-:W-:Y:S01]  /*c460*/  FMUL.FTZ R67, R0, UR10 ;  /* 0x0000000a00437c20 */ /* 0x000fe20008410000 */
[----:B------:R-:W-:Y:S01]  /*c470*/  FMUL.FTZ R64, R64, UR10 ;  /* 0x0000000a40407c20 */ /* 0x000fe20008410000 */
[----:B------:R-:W-:Y:S01]  /*c480*/  ISETP.GE.U32.AND.EX P2, PT, R77, 0x1000000, PT, P2 ;  /* 0x010000004d00780c */ /* 0x000fe20003f46120 */
[--C-:B------:R-:W-:Y:S01]  /*c490*/  FFMA.FTZ R198, R198, UR11, R214.reuse ;  /* 0x0000000bc6c67c23 */ /* 0x100fe200080100d6 */
[----:B------:R-:W-:Y:S01]  /*c4a0*/  FMUL.FTZ R75, R67, UR7 ;  /* 0x00000007434b7c20 */ /* 0x000fe20008410000 */
[----:B------:R-:W-:Y:S01]  /*c4b0*/  FMUL.FTZ R0, R64, UR7 ;  /* 0x0000000740007c20 */ /* 0x000fe20008410000 */
[--C-:B------:R-:W-:Y:S01]  /*c4c0*/  FFMA.FTZ R97, R97, UR11, R214.reuse ;  /* 0x0000000b61617c23 */ /* 0x100fe200080100d6 */
[--C-:B------:R-:W-:Y:S01]  /*c4d0*/  FFMA.FTZ R105, R105, UR11, R214.reuse ;  /* 0x0000000b69697c23 */ /* 0x100fe200080100d6 */
[----:B------:R-:W-:Y:S01]  /*c4e0*/  FMUL.FTZ R66, R66, UR10 ;  /* 0x0000000a42427c20 */ /* 0x000fe20008410000 */
[--C-:B------:R-:W-:Y:S01]  /*c4f0*/  FFMA.FTZ R99, R99, UR11, R214.reuse ;  /* 0x0000000b63637c23 */ /* 0x100fe200080100d6 */
[----:B------:R-:W-:Y:S01]  /*c500*/  FFMA.FTZ R214, R91, UR11, R214 ;  /* 0x0000000b5bd67c23 */ /* 0x000fe200080100d6 */
[----:B------:R-:W-:Y:S01]  /*c510*/  FSEL R75, R75, RZ, P2 ;  /* 0x000000ff4b4b7208 */ /* 0x000fe20001000000 */
[----:B------:R-:W-:Y:S01]  /*c520*/  FADD.FTZ R198, R197, -R198 ;  /* 0x800000c6c5c67221 */ /* 0x000fe20000010000 */
[----:B------:R-:W-:Y:S01]  /*c530*/  FSEL R0, R0, RZ, P5 ;  /* 0x000000ff00007208 */ /* 0x000fe20002800000 */
[----:B------:R-:W-:Y:S01]  /*c540*/  FADD.FTZ R97, R96, -R97 ;  /* 0x8000006160617221 */ /* 0x000fe20000010000 */
[----:B------:R-:W-:Y:S01]  /*c550*/  FADD.FTZ R105, R104, -R105 ;  /* 0x8000006968697221 */ /* 0x000fe20000010000 */
[----:B------:R-:W-:Y:S01]  /*c560*/  FMUL.FTZ R74, R66, UR7 ;  /* 0x00000007424a7c20 */ /* 0x000fe20008410000 */
[----:B------:R-:W-:Y:S01]  /*c570*/  LOP3.LUT P4, RZ, R77, 0xff, RZ, 0xc0, !PT ;  /* 0x000000ff4dff7812 */ /* 0x000fe2000788c0ff */
[----:B------:R-:W-:Y:S01]  /*c580*/  FADD.FTZ R99, R98, -R99 ;  /* 0x8000006362637221 */ /* 0x000fe20000010000 */
[----:B------:R-:W-:Y:S01]  /*c590*/  FADD.FTZ R214, R87, -R214 ;  /* 0x800000d657d67221 */ /* 0x000fe20000010000 */
[----:B------:R-:W-:Y:S01]  /*c5a0*/  F2FP.F16.F32.PACK_AB R75, R75, R0 ;  /* 0x000000004b4b723e */ /* 0x000fe200000000ff */
[----:B0-----:R-:W-:Y:S01]  /*c5b0*/  FMUL.FTZ R73, R198, UR10 ;  /* 0x0000000ac6497c20 */ /* 0x001fe20008410000 */
[----:B------:R-:W-:Y:S01]  /*c5c0*/  FMUL.FTZ R65, R97, UR10 ;  /* 0x0000000a61417c20 */ /* 0x000fe20008410000 */
[----:B------:R-:W-:Y:S01]  /*c5d0*/  FMUL.FTZ R0, R105, UR10 ;  /* 0x0000000a69007c20 */ /* 0x000fe20008410000 */
[----:B------:R-:W-:Y:S01]  /*c5e0*/  F2FP.F16.F32.PACK_AB R67, R67, R64 ;  /* 0x000000404343723e */ /* 0x000fe200000000ff */
[----:B------:R-:W-:Y:S01]  /*c5f0*/  FMUL.FTZ R99, R99, UR10 ;  /* 0x0000000a63637c20 */ /* 0x000fe20008410000 */
[----:B------:R-:W-:Y:S01]  /*c600*/  FSEL R74, R74, RZ, P4 ;  /* 0x000000ff4a4a7208 */ /* 0x000fe20002000000 */
[----:B------:R-:W-:Y:S01]  /*c610*/  FMUL.FTZ R64, R214, UR10 ;  /* 0x0000000ad6407c20 */ /* 0x000fe20008410000 */
[C---:B------:R-:W-:Y:S01]  /*c620*/  LOP3.LUT P6, RZ, R76.reuse, 0xff0000, RZ, 0xc0, !PT ;  /* 0x00ff00004cff7812 */ /* 0x040fe200078cc0ff */
[----:B------:R-:W-:Y:S01]  /*c630*/  FMUL.FTZ R72, R65, UR7 ;  /* 0x0000000741487c20 */ /* 0x000fe20008410000 */
[----:B------:R-:W-:-:S02]  /*c640*/  LOP3.LUT P2, RZ, R76, 0xff000000, RZ, 0xc0, !PT ;  /* 0xff0000004cff7812 */ /* 0x000fc4000784c0ff */
[C---:B------:R-:W-:Y:S02]  /*c650*/  LOP3.LUT P5, RZ, R76.reuse, 0xff, RZ, 0xc0, !PT ;  /* 0x000000ff4cff7812 */ /* 0x040fe400078ac0ff */
[----:B------:R-:W-:Y:S01]  /*c660*/  LOP3.LUT P4, RZ, R76, 0xff00, RZ, 0xc0, !PT ;  /* 0x0000ff004cff7812 */ /* 0x000fe2000788c0ff */
[C---:B------:R-:W-:Y:S01]  /*c670*/  FMUL.FTZ R76, R73.reuse, UR7 ;  /* 0x00000007494c7c20 */ /* 0x040fe20008410000 */
[----:B------:R-:W-:Y:S01]  /*c680*/  F2FP.F16.F32.PACK_AB R66, R73, R66 ;  /* 0x000000424942723e */ /* 0x000fe200000000ff */
[C---:B------:R-:W-:Y:S01]  /*c690*/  FMUL.FTZ R73, R0.reuse, UR7 ;  /* 0x0000000700497c20 */ /* 0x040fe20008410000 */
[----:B------:R-:W-:Y:S01]  /*c6a0*/  F2FP.F16.F32.PACK_AB R65, R0, R65 ;  /* 0x000000410041723e */ /* 0x000fe200000000ff */
        /* <DEDUP_REMOVED lines=8> */
[----:B------:R-:W-:Y:S02]  /*c730*/  FSEL R99, R99, RZ, P4 ;  /* 0x000000ff63637208 */ /* 0x000fe40002000000 */
[----:B------:R-:W-:-:S02]  /*c740*/  F2FP.F16.F32.PACK_AB R73, R73, R72 ;  /* 0x000000484949723e */ /* 0x000fc400000000ff */
[----:B------:R-:W-:Y:S02]  /*c750*/  F2FP.F16.F32.PACK_AB R74, R77, R74 ;  /* 0x0000004a4d4a723e */ /* 0x000fe400000000ff */
[----:B------:R-:W-:Y:S01]  /*c760*/  F2FP.F16.F32.PACK_AB R72, R99, R0 ;  /* 0x000000006348723e */ /* 0x000fe200000000ff */
[----:B------:R-:W-:Y:S06]  /*c770*/  BRA `(.L_x_681) ;  /* 0x0000000000d47947 */ /* 0x000fec0003800000 */
.L_x_685:
[--C-:B------:R-:W-:Y:S01]  /*c780*/  FFMA.FTZ R0, R103, UR11, R214.reuse ;  /* 0x0000000b67007c23 */ /* 0x100fe200080100d6 */
[--C-:B------:R-:W-:Y:S01]  /*c790*/  FFMA.FTZ R101, R101, UR11, R214.reuse ;  /* 0x0000000b65657c23 */ /* 0x100fe200080100d6 */
[--C-:B0-----:R-:W-:Y:S01]  /*c7a0*/  FFMA.FTZ R73, R106, UR11, R214.reuse ;  /* 0x0000000b6a497c23 */ /* 0x101fe200080100d6 */
        /* <DEDUP_REMOVED lines=11> */
[----:B------:R-:W-:Y:S01]  /*c860*/  ISETP.GE.U32.AND P2, PT, R76, RZ, PT ;  /* 0x000000ff4c00720c */ /* 0x000fe20003f46070 */
        /* <DEDUP_REMOVED lines=8> */
[----:B------:R-:W-:Y:S01]  /*c8f0*/  LOP3.LUT P5, RZ, R77, 0xff0000, RZ, 0xc0, !PT ;  /* 0x00ff00004dff7812 */ /* 0x000fe200078ac0ff */
[----:B------:R-:W-:Y:S01]  /*c900*/  FMUL.FTZ R99, R99, UR10 ;  /* 0x0000000a63637c20 */ /* 0x000fe20008410000 */
[C---:B------:R-:W-:Y:S01]  /*c910*/  LOP3.LUT P4, RZ, R77.reuse, 0xff, RZ, 0xc0, !PT ;  /* 0x000000ff4dff7812 */ /* 0x040fe2000788c0ff */
        /* <DEDUP_REMOVED lines=26> */
[----:B------:R-:W-:-:S07]  /*cac0*/  F2FP.F16.F32.PACK_AB R72, R99, R72 ;  /* 0x000000486348723e */ /* 0x000fce00000000ff */
.L_x_681:
[----:B------:R-:W0:Y:S01]  /*cad0*/  @P1 LDC.64 R76, c[0x0][0x478] ;  /* 0x00011e00ff4c1b82 */ /* 0x000e220000000a00 */
[----:B------:R-:W-:Y:S01]  /*cae0*/  MOV R81, 0x10 ;  /* 0x0000001000517802 */ /* 0x000fe20000000f00 */
        /* <DEDUP_REMOVED lines=12> */
[----:B0-----:R-:W-:Y:S02]  /*cbb0*/  MOV R64, R11 ;  /* 0x0000000b00407202 */ /* 0x001fe40000000f00 */
        /* <DEDUP_REMOVED lines=123> */
.L_x_651:
        /* <DEDUP_REMOVED lines=46> */
.L_x_687:
        /* <DEDUP_REMOVED lines=11> */
.L_x_4813:


//--------------------- .text._ZN10layer_norm22ln_bwd_finalize_kernelINS_22Kernel_traits_finalizeILj8192E6__halfS2_S2_S2_fjLb0ELj1024ELj4ENS_18Kernel_traits_baseILj8192ES2_S2_S2_S2_fjLj1024EEEEELb0ELb0EEEvNS_9BwdParamsE --------------------------
	.section	.text._ZN10layer_norm22ln_bwd_finalize_kernelINS_22Kernel_traits_finalizeILj8192E6__halfS2_S2_S2_fjLb0ELj1024ELj4ENS_18Kernel_traits_baseILj8192ES2_S2_S2_S2_fjLj1024EEEEELb0ELb0EEEvNS_9BwdParamsE,"ax",@progbits
	.align	128
        .global         _ZN10layer_norm22ln_bwd_finalize_kernelINS_22Kernel_traits_finalizeILj8192E6__halfS2_S2_S2_fjLb0ELj1024ELj4ENS_18Kernel_traits_baseILj8192ES2_S2_S2_S2_fjLj1024EEEEELb0ELb0EEEvNS_9BwdParamsE
        .type           _ZN10layer_norm22ln_bwd_finalize_kernelINS_22Kernel_traits_finalizeILj8192E6__halfS2_S2_S2_fjLb0ELj1024ELj4ENS_18Kernel_traits_baseILj8192ES2_S2_S2_S2_fjLj1024EEEEELb0ELb0EEEvNS_9BwdParamsE,@function
        .size           _ZN10layer_norm22ln_bwd_finalize_kernelINS_22Kernel_traits_finalizeILj8192E6__halfS2_S2_S2_fjLb0ELj1024ELj4ENS_18Kernel_traits_baseILj8192ES2_S2_S2_S2_fjLj1024EEEEELb0ELb0EEEvNS_9BwdParamsE,(.L_x_4814 - _ZN10layer_norm22ln_bwd_finalize_kernelINS_22Kernel_traits_finalizeILj8192E6__halfS2_S2_S2_fjLb0ELj1024ELj4ENS_18Kernel_traits_baseILj8192ES2_S2_S2_S2_fjLj1024EEEEELb0ELb0EEEvNS_9BwdParamsE)
        .other          _ZN10layer_norm22ln_bwd_finalize_kernelINS_22Kernel_traits_finalizeILj8192E6__halfS2_S2_S2_fjLb0ELj1024ELj4ENS_18Kernel_traits_baseILj8192ES2_S2_S2_S2_fjLj1024EEEEELb0ELb0EEEvNS_9BwdParamsE,@"STO_CUDA_ENTRY STV_DEFAULT"
_ZN10layer_norm22ln_bwd_finalize_kernelINS_22Kernel_traits_finalizeILj8192E6__halfS2_S2_S2_fjLb0ELj1024ELj4ENS_18Kernel_traits_baseILj8192ES2_S2_S2_S2_fjLj1024EEEEELb0ELb0EEEvNS_9BwdParamsE:
.text._ZN10layer_norm22ln_bwd_finalize_kernelINS_22Kernel_traits_finalizeILj8192E6__halfS2_S2_S2_fjLb0ELj1024ELj4ENS_18Kernel_traits_baseILj8192ES2_S2_S2_S2_fjLj1024EEEEELb0ELb0EEEvNS_9BwdParamsE:
        /* <DEDUP_REMOVED lines=82> */
.L_x_692:
        /* <DEDUP_REMOVED lines=118> */
.L_x_691:
[----:B------:R-:W-:Y:S05]  /*0c80*/  BSYNC.RECONVERGENT B1 ;  /* 0x0000000000017941 */ /* 0x000fea0003800200 */
.L_x_690:
        /* <DEDUP_REMOVED lines=75> */
.L_x_694:
[----:B------:R-:W-:Y:S05]  /*1140*/  BSYNC.RECONVERGENT B1 ;  /* 0x0000000000017941 */ /* 0x000fea0003800200 */
.L_x_693:
        /* <DEDUP_REMOVED lines=37> */
.L_x_696:
[----:B------:R-:W-:Y:S05]  /*13a0*/  BSYNC.RECONVERGENT B1 ;  /* 0x0000000000017941 */ /* 0x000fea0003800200 */
.L_x_695:
[----:B------:R-:W-:Y:S05]  /*13b0*/  @!P1 BRA `(.L_x_689) ;  /* 0x0000000000409947 */ /* 0x000fea0003800000 */
[----:B------:R-:W0:Y:S01]  /*13c0*/  LDC.64 R10, c[0x0][0x440] ;  /* 0x00011000ff0a7b82 */ /* 0x000e220000000a00 */
[----:B------:R-:W-:Y:S01]  /*13d0*/  IMAD R59, R0, R56, R59 ;  /* 0x00000038003b7224 */ /* 0x000fe200078e023b */
[----:B------:R-:W-:Y:S02]  /*13e0*/  LOP3.LUT R8, R8, 0x1f, RZ, 0xc0, !PT ;  /* 0x0000001f08087812 */ /* 0x000fe400078ec0ff */
[----:B------:R-:W-:Y:S02]  /*13f0*/  IADD3 R9, PT, PT, -R9, RZ, RZ ;  /* 0x000000ff09097210 */ /* 0x000fe40007ffe1ff */
[----:B------:R-:W-:Y:S02]  /*1400*/  IADD3 R59, PT, PT, R8, R59, RZ ;  /* 0x0000003b083b7210 */ /* 0x000fe40007ffe0ff */
[----:B------:R-:W1:Y:S05]  /*1410*/  LDC.64 R12, c[0x0][0x448] ;  /* 0x00011200ff0c7b82 */ /* 0x000e6a0000000a00 */
.L_x_697:
        /* <DEDUP_REMOVED lines=10> */
.L_x_689:
[----:B------:R-:W-:Y:S05]  /*14c0*/  BSYNC.RECONVERGENT B0 ;  /* 0x0000000000007941 */ /* 0x000fea0003800200 */
.L_x_688:
        /* <DEDUP_REMOVED lines=54> */
[----:B-1----:R-:W-:Y:S02]  /*1830*/  F2FP.F16.F32.PACK_AB R7, R7, R6 ;  /* 0x000000060707723e */ /* 0x002fe400000000ff */
[----:B--2---:R-:W-:-:S03]  /*1840*/  F2FP.F16.F32.PACK_AB R9, R9, R8 ;  /* 0x000000080909723e */ /* 0x004fc600000000ff */
[----:B------:R-:W-:Y:S04]  /*1850*/  STG.E desc[UR6][R2.64], R7 ;  /* 0x0000000702007986 */ /* 0x000fe8000c101906 */
[----:B------:R-:W-:Y:S01]  /*1860*/  STG.E desc[UR6][R4.64], R9 ;  /* 0x0000000904007986 */ /* 0x000fe2000c101906 */
[----:B------:R-:W-:Y:S05]  /*1870*/  EXIT ;  /* 0x000000000000794d */ /* 0x000fea0003800000 */
.L_x_698:
        /* <DEDUP_REMOVED lines=16> */
.L_x_4814:


//--------------------- .text._ZN10layer_norm40ln_parallel_residual_bwd_finalize_kernelINS_22Kernel_traits_finalizeILj8192E6__halfS2_S2_S2_fjLb0ELj1024ELj4ENS_18Kernel_traits_baseILj8192ES2_S2_S2_S2_fjLj1024EEEEELb0EEEvNS_9BwdParamsE --------------------------
	.section	.text._ZN10layer_norm40ln_parallel_residual_bwd_finalize_kernelINS_22Kernel_traits_finalizeILj8192E6__halfS2_S2_S2_fjLb0ELj1024ELj4ENS_18Kernel_traits_baseILj8192ES2_S2_S2_S2_fjLj1024EEEEELb0EEEvNS_9BwdParamsE,"ax",@progbits
	.align	128
        .global         _ZN10layer_norm40ln_parallel_residual_bwd_finalize_kernelINS_22Kernel_traits_finalizeILj8192E6__halfS2_S2_S2_fjLb0ELj1024ELj4ENS_18Kernel_traits_baseILj8192ES2_S2_S2_S2_fjLj1024EEEEELb0EEEvNS_9BwdParamsE
        .type           _ZN10layer_norm40ln_parallel_residual_bwd_finalize_kernelINS_22Kernel_traits_finalizeILj8192E6__halfS2_S2_S2_fjLb0ELj1024ELj4ENS_18Kernel_traits_baseILj8192ES2_S2_S2_S2_fjLj1024EEEEELb0EEEvNS_9BwdParamsE,@function
        .size           _ZN10layer_norm40ln_parallel_residual_bwd_finalize_kernelINS_22Kernel_traits_finalizeILj8192E6__halfS2_S2_S2_fjLb0ELj1024ELj4ENS_18Kernel_traits_baseILj8192ES2_S2_S2_S2_fjLj1024EEEEELb0EEEvNS_9BwdParamsE,(.L_x_4815 - _ZN10layer_norm40ln_parallel_residual_bwd_finalize_kernelINS_22Kernel_traits_finalizeILj8192E6__halfS2_S2_S2_fjLb0ELj1024ELj4ENS_18Kernel_traits_baseILj8192ES2_S2_S2_S2_fjLj1024EEEEELb0EEEvNS_9BwdParamsE)
        .other          _ZN10layer_norm40ln_parallel_residual_bwd_finalize_kernelINS_22Kernel_traits_finalizeILj8192E6__halfS2_S2_S2_fjLb0ELj1024ELj4ENS_18Kernel_traits_baseILj8192ES2_S2_S2_S2_fjLj1024EEEEELb0EEEvNS_9BwdParamsE,@"STO_CUDA_ENTRY STV_DEFAULT"
_ZN10layer_norm40ln_parallel_residual_bwd_finalize_kernelINS_22Kernel_traits_finalizeILj8192E6__halfS2_S2_S2_fjLb0ELj1024ELj4ENS_18Kernel_traits_baseILj8192ES2_S2_S2_S2_fjLj1024EEEEELb0EEEvNS_9BwdParamsE:
.text._ZN10layer_norm40ln_parallel_residual_bwd_finalize_kernelINS_22Kernel_traits_finalizeILj8192E6__halfS2_S2_S2_fjLb0ELj1024ELj4ENS_18Kernel_traits_baseILj8192ES2_S2_S2_S2_fjLj1024EEEEELb0EEEvNS_9BwdParamsE:
        /* <DEDUP_REMOVED lines=60> */
.L_x_703:
        /* <DEDUP_REMOVED lines=112> */
.L_x_702:
[----:B------:R-:W-:Y:S05]  /*0ac0*/  BSYNC.RECONVERGENT B1 ;  /* 0x0000000000017941 */ /* 0x000fea0003800200 */
.L_x_701:
        /* <DEDUP_REMOVED lines=65> */
.L_x_705:
[----:B------:R-:W-:Y:S05]  /*0ee0*/  BSYNC.RECONVERGENT B1 ;  /* 0x0000000000017941 */ /* 0x000fea0003800200 */
.L_x_704:
        /* <DEDUP_REMOVED lines=36> */
.L_x_707:
[----:B------:R-:W-:Y:S05]  /*1130*/  BSYNC.RECONVERGENT B1 ;  /* 0x0000000000017941 */ /* 0x000fea0003800200 */
.L_x_706:
        /* <DEDUP_REMOVED lines=18> */
.L_x_700:
[----:B------:R-:W-:Y:S05]  /*1260*/  BSYNC.RECONVERGENT B0 ;  /* 0x0000000000007941 */ /* 0x000fea0003800200 */
.L_x_699:
        /* <DEDUP_REMOVED lines=84> */
[----:B------:R-:W-:Y:S02]  /*17b0*/  F2FP.F16.F32.PACK_AB R13, R13, R12 ;  /* 0x0000000c0d0d723e */ /* 0x000fe400000000ff */
[----:B--2---:R-:W-:Y:S01]  /*17c0*/  F2FP.F16.F32.PACK_AB R15, R15, R14 ;  /* 0x0000000e0f0f723e */ /* 0x004fe200000000ff */
[----:B0-----:R-:W-:Y:S02]  /*17d0*/  IMAD.WIDE.U32 R2, R8, 0x4, R2 ;  /* 0x0000000408027825 */ /* 0x001fe400078e0002 */
[----:B------:R-:W-:Y:S01]  /*17e0*/  STG.E desc[UR6][R6.64], R13 ;  /* 0x0000000d06007986 */ /* 0x000fe2000c101906 */
[----:B----4-:R-:W-:-:S03]  /*17f0*/  F2FP.F16.F32.PACK_AB R17, R17, R16 ;  /* 0x000000101111723e */ /* 0x010fc600000000ff */
[----:B------:R-:W-:Y:S01]  /*1800*/  STG.E desc[UR6][R10.64], R15 ;  /* 0x0000000f0a007986 */ /* 0x000fe2000c101906 */
[----:B-----5:R-:W-:-:S03]  /*1810*/  F2FP.F16.F32.PACK_AB R19, R19, R18 ;  /* 0x000000121313723e */ /* 0x020fc600000000ff */
[----:B------:R-:W-:Y:S04]  /*1820*/  STG.E desc[UR6][R4.64], R17 ;  /* 0x0000001104007986 */ /* 0x000fe8000c101906 */
[----:B------:R-:W-:Y:S01]  /*1830*/  STG.E desc[UR6][R2.64], R19 ;  /* 0x0000001302007986 */ /* 0x000fe2000c101906 */
[----:B------:R-:W-:Y:S05]  /*1840*/  EXIT ;  /* 0x000000000000794d */ /* 0x000fea0003800000 */
.L_x_708:
        /* <DEDUP_REMOVED lines=11> */
.L_x_4815:


//--------------------- .text._ZN10layer_norm31ln_parallel_residual_bwd_kernelINS_13Kernel_traitsI6__halfS2_S2_S2_fjLj8192ELj1ELj1ELj8ELj16ENS_18Kernel_traits_baseILj8192ES2_S2_S2_S2_fjLj256EEEEELb1ELb1ELb0EEEvNS_9BwdParamsE --------------------------
	.section	.text._ZN10layer_norm31ln_parallel_residual_bwd_kernelINS_13Kernel_traitsI6__halfS2_S2_S2_fjLj8192ELj1ELj1ELj8ELj16ENS_18Kernel_traits_baseILj8192ES2_S2_S2_S2_fjLj256EEEEELb1ELb1ELb0EEEvNS_9BwdParamsE,"ax",@progbits
	.align	128
        .global         _ZN10layer_norm31ln_parallel_residual_bwd_kernelINS_13Kernel_traitsI6__halfS2_S2_S2_fjLj8192ELj1ELj1ELj8ELj16ENS_18Kernel_traits_baseILj8192ES2_S2_S2_S2_fjLj256EEEEELb1ELb1ELb0EEEvNS_9BwdParamsE
        .type           _ZN10layer_norm31ln_parallel_residual_bwd_kernelINS_13Kernel_traitsI6__halfS2_S2_S2_fjLj8192ELj1ELj1ELj8ELj16ENS_18Kernel_traits_baseILj8192ES2_S2_S2_S2_fjLj256EEEEELb1ELb1ELb0EEEvNS_9BwdParamsE,@function
        .size           _ZN10layer_norm31ln_parallel_residual_bwd_kernelINS_13Kernel_traitsI6__halfS2_S2_S2_fjLj8192ELj1ELj1ELj8ELj16ENS_18Kernel_traits_baseILj8192ES2_S2_S2_S2_fjLj256EEEEELb1ELb1ELb0EEEvNS_9BwdParamsE,(.L_x_4816 - _ZN10layer_norm31ln_parallel_residual_bwd_kernelINS_13Kernel_traitsI6__halfS2_S2_S2_fjLj8192ELj1ELj1ELj8ELj16ENS_18Kernel_traits_baseILj8192ES2_S2_S2_S2_fjLj256EEEEELb1ELb1ELb0EEEvNS_9BwdParamsE)
        .other          _ZN10layer_norm31ln_parallel_residual_bwd_kernelINS_13Kernel_traitsI6__halfS2_S2_S2_fjLj8192ELj1ELj1ELj8ELj16ENS_18Kernel_traits_baseILj8192ES2_S2_S2_S2_fjLj256EEEEELb1ELb1ELb0EEEvNS_9BwdParamsE,@"STO_CUDA_ENTRY STV_DEFAULT"
_ZN10layer_norm31ln_parallel_residual_bwd_kernelINS_13Kernel_traitsI6__halfS2_S2_S2_fjLj8192ELj1ELj1ELj8ELj16ENS_18Kernel_traits_baseILj8192ES2_S2_S2_S2_fjLj256EEEEELb1ELb1ELb0EEEvNS_9BwdParamsE:
.text._ZN10layer_norm31ln_parallel_residual_bwd_kernelINS_13Kernel_traitsI6__halfS2_S2_S2_fjLj8192ELj1ELj1ELj8ELj16ENS_18Kernel_traits_baseILj8192ES2_S2_S2_S2_fjLj256EEEEELb1ELb1ELb0EEEvNS_9BwdParamsE:
[----:B------:R-:W-:Y:S01]  /*0000*/  LDC R1, c[0x0][0x37c] ;  /* 0x0000df00ff017b82 */ /* 0x000fe20000000800 */
[----:B------:R-:W0:Y:S01]  /*0010*/  S2R R197, SR_TID.X ;  /* 0x0000000000c57919 */ /* 0x000e220000002100 */
[----:B------:R-:W1:Y:S01]  /*0020*/  LDCU UR4, c[0x0][0x388] ;  /* 0x00007100ff0477ac */ /* 0x000e620008000800 */
[----:B------:R-:W2:Y:S01]  /*0030*/  LDCU.64 UR10, c[0x0][0x358] ;  /* 0x00006b00ff0a77ac */ /* 0x000ea20008000a00 */
[----:B------:R-:W3:Y:S01]  /*0040*/  LDCU UR5, c[0x0][0x384] ;  /* 0x00007080ff0577ac */ /* 0x000ee20008000800 */
[----:B-1----:R-:W-:-:S04]  /*0050*/  MOV R0, UR4 ;  /* 0x0000000400007c02 */ /* 0x002fc80008000f00 */
        /* <DEDUP_REMOVED lines=8> */
[----:B------:R-:W-:-:S07]  /*00e0*/  ISETP.GE.U32.AND P2, PT, R2, 0x100, PT ;  /* 0x000001000200780c */ /* 0x000fce0003f46070 */
[----:B------:R-:W0:Y:S06]  /*00f0*/  @P0 LDC.64 R6, c[0x0][0x3d0] ;  /* 0x0000f400ff060b82 */ /* 0x000e2c0000000a00 */
[----:B------:R-:W-:Y:S02]  /*0100*/  @P2 LOP3.LUT R3, R197, 0x100, RZ, 0xfc, !PT ;  /* 0x00000100c5032812 */ /* 0x000fe400078efcff */
[----:B------:R-:W1:Y:S08]  /*0110*/  @P1 LDC.64 R8, c[0x0][0x3d0] ;  /* 0x0000f400ff081b82 */ /* 0x000e700000000a00 */
[----:B------:R-:W4:Y:S01]  /*0120*/  @P3 LDC.64 R12, c[0x0][0x3d0] ;  /* 0x0000f400ff0c3b82 */ /* 0x000f220000000a00 */
[C---:B0-----:R-:W-:Y:S01]  /*0130*/  @P0 IMAD.WIDE.U32 R6, R3.reuse, 0x10, R6 ;  /* 0x0000001003060825 */ /* 0x041fe200078e0006 */
[----:B------:R-:W-:-:S06]  /*0140*/  @P0 IADD3 R3, PT, PT, R3, 0x100, RZ ;  /* 0x0000010003030810 */ /* 0x000fcc0007ffe0ff */
[----:B------:R-:W0:Y:S01]  /*0150*/  @P2 LDC.64 R4, c[0x0][0x3d0] ;  /* 0x0000f400ff042b82 */ /* 0x000e220000000a00 */
[----:B--2---:R-:W5:Y:S01]  /*0160*/  @P0 LDG.E.128 R120, desc[UR10][R6.64] ;  /* 0x0000000a06780981 */ /* 0x004f62000c1e1d00 */
[C---:B-1----:R-:W-:Y:S01]  /*0170*/  @P1 IMAD.WIDE.U32 R10, R3.reuse, 0x10, R8 ;  /* 0x00000010030a1825 */ /* 0x042fe200078e0008 */
[----:B------:R-:W-:-:S04]  /*0180*/  @P1 IADD3 R3, PT, PT, R3, 0x100, RZ ;  /* 0x0000010003031810 */ /* 0x000fc80007ffe0ff */
[----:B------:R-:W5:Y:S01]  /*0190*/  @P1 LDG.E.128 R116, desc[UR10][R10.64] ;  /* 0x0000000a0a741981 */ /* 0x000f62000c1e1d00 */
[----:B----4-:R-:W-:-:S05]  /*01a0*/  @P3 IMAD.WIDE.U32 R8, R3, 0x10, R12 ;  /* 0x0000001003083825 */ /* 0x010fca00078e000c */
[----:B------:R-:W5:Y:S01]  /*01b0*/  @P3 LDG.E.128 R112, desc[UR10][R8.64] ;  /* 0x0000000a08703981 */ /* 0x000f62000c1e1d00 */
[----:B------:R-:W1:Y:S01]  /*01c0*/  S2UR UR4, SR_CTAID.X ;  /* 0x00000000000479c3 */ /* 0x000e620000002500 */
[----:B0-----:R-:W-:-:S05]  /*01d0*/  @P2 IMAD.WIDE.U32 R4, R197, 0x10, R4 ;  /* 0x00000010c5042825 */ /* 0x001fca00078e0004 */
[----:B------:R1:W5:Y:S02]  /*01e0*/  @P2 LDG.E.128 R108, desc[UR10][R4.64] ;  /* 0x0000000a046c2981 */ /* 0x000364000c1e1d00 */
[----:B-1----:R-:W-:-:S04]  /*01f0*/  MOV R5, UR4 ;  /* 0x0000000400057c02 */ /* 0x002fc80008000f00 */
[----:B---3--:R-:W-:Y:S02]  /*0200*/  ISETP.GE.AND P4, PT, R5, UR5, PT ;  /* 0x0000000505007c0c */ /* 0x008fe4000bf86270 */
        /* <DEDUP_REMOVED lines=31> */
[----:B------:R-:W-:Y:S01]  /*0400*/  CS2R R46, SRZ ;  /* 0x00000000002e7805 */ /* 0x000fe2000001ff00 */
[----:B------:R-:W-:Y:S06]  /*0410*/  @P4 BRA `(.L_x_709) ;  /* 0x000000b800484947 */ /* 0x000fec0003800000 */
[----:B------:R-:W0:Y:S01]  /*0420*/  LDCU.U8 UR4, c[0x0][0x410] ;  /* 0x00008200ff0477ac */ /* 0x000e220008000000 */
        /* <DEDUP_REMOVED lines=32> */
[----:B------:R-:W-:Y:S02]  /*0630*/  P2R R150, PR, RZ, 0x1 ;  /* 0x00000001ff967803 */ /* 0x000fe40000000000 */
        /* <DEDUP_REMOVED lines=8> */
.L_x_760:
        /* <DEDUP_REMOVED lines=12> */
[----:B------:R-:W-:Y:S01]  /*0780*/  BSSY.RECONVERGENT B0, `(.L_x_710) ;  /* 0x000006d000007945 */ /* 0x000fe20003800200 */
[----:B------:R-:W-:Y:S02]  /*0790*/  HFMA2 R149, -RZ, RZ, 0, 0 ;  /* 0x00000000ff957431 */ /* 0x000fe400000001ff */
[----:B------:R-:W-:Y:S01]  /*07a0*/  LEA.HI.SX32 R4, R4, R197, 0x1d ;  /* 0x000000c504047211 */ /* 0x000fe200078feaff */
[----:B0-----:R-:W-:-:S05]  /*07b0*/  IMAD.WIDE R140, R5, 0x4, R140 ;  /* 0x00000004058c7825 */ /* 0x001fca00078e028c */
[----:B-----5:R0:W5:Y:S01]  /*07c0*/  LDG.E R157, desc[UR10][R140.64] ;  /* 0x0000000a8c9d7981 */ /* 0x020162000c1e1900 */
[----:B------:R-:W-:Y:S02]  /*07d0*/  MOV R150, RZ ;  /* 0x000000ff00967202 */ /* 0x000fe40000000f00 */
[----:B------:R-:W-:Y:S02]  /*07e0*/  MOV R151, R4 ;  /* 0x0000000400977202 */ /* 0x000fe40000000f00 */
[----:B--2---:R-:W-:Y:S01]  /*07f0*/  FSEL R148, R142, RZ, !P4 ;  /* 0x000000ff8e947208 */ /* 0x004fe20006000000 */
[----:B0-----:R-:W-:Y:S06]  /*0800*/  @!P2 BRA `(.L_x_711) ;  /* 0x000000040090a947 */ /* 0x001fec0003800000 */
[----:B------:R-:W0:Y:S08]  /*0810*/  LDC.64 R8, c[0x0][0x3a8] ;  /* 0x0000ea00ff087b82 */ /* 0x000e300000000a00 */
[----:B------:R-:W1:Y:S08]  /*0820*/  LDC.64 R12, c[0x0][0x428] ;  /* 0x00010a00ff0c7b82 */ /* 0x000e700000000a00 */
[----:B------:R-:W2:Y:S01]  /*0830*/  LDC.64 R200, c[0x0][0x3b0] ;  /* 0x0000ec00ffc87b82 */ /* 0x000ea20000000a00 */
[----:B0-----:R-:W-:-:S06]  /*0840*/  IMAD.WIDE.U32 R8, R4, 0x10, R8 ;  /* 0x0000001004087825 */ /* 0x001fcc00078e0008 */
[----:B------:R-:W4:Y:S01]  /*0850*/  LDG.E.128 R8, desc[UR10][R8.64] ;  /* 0x0000000a08087981 */ /* 0x000f22000c1e1d00 */
[----:B-1----:R-:W-:-:S06]  /*0860*/  IMAD.WIDE.U32 R12, R4, 0x10, R12 ;  /* 0x00000010040c7825 */ /* 0x002fcc00078e000c */
[----:B------:R-:W4:Y:S01]  /*0870*/  LDG.E.128 R12, desc[UR10][R12.64] ;  /* 0x0000000a0c0c7981 */ /* 0x000f22000c1e1d00 */
[----:B---3--:R-:W-:Y:S01]  /*0880*/  ISETP.NE.U32.AND P2, PT, RZ, UR16, PT ;  /* 0x00000010ff007c0c */ /* 0x008fe2000bf45070 */
[C---:B--2---:R-:W-:Y:S01]  /*0890*/  IMAD.WIDE.U32 R200, R4.reuse, 0x8, R200 ;  /* 0x0000000804c87825 */ /* 0x044fe200078e00c8 */
[----:B----4-:R-:W-:Y:S02]  /*08a0*/  ISETP.NE.U32.AND P4, PT, RZ, UR12, PT ;  /* 0x0000000cff007c0c */ /* 0x010fe4000bf85070 */
[----:B------:R-:W-:Y:S02]  /*08b0*/  ISETP.NE.AND.EX P2, PT, RZ, UR17, PT, P2 ;  /* 0x00000011ff007c0c */ /* 0x000fe4000bf45320 */
[----:B------:R-:W-:Y:S01]  /*08c0*/  ISETP.NE.AND.EX P4, PT, RZ, UR13, PT, P4 ;  /* 0x0000000dff007c0c */ /* 0x000fe2000bf85340 */
[----:B------:R-:W5:Y:S10]  /*08d0*/  LDG.E.64 R200, desc[UR10][R200.64] ;  /* 0x0000000ac8c87981 */ /* 0x000f74000c1e1b00 */
[----:B------:R-:W0:Y:S08]  /*08e0*/  @P2 LDC.64 R6, c[0x0][0x438] ;  /* 0x00010e00ff062b82 */ /* 0x000e300000000a00 */
[----:B------:R-:W1:Y:S01]  /*08f0*/  @P4 LDC.64 R16, c[0x0][0x3b8] ;  /* 0x0000ee00ff104b82 */ /* 0x000e620000000a00 */
[----:B0-----:R-:W-:-:S05]  /*0900*/  @P2 IMAD.WIDE.U32 R6, R4, 0x10, R6 ;  /* 0x0000001004062825 */ /* 0x001fca00078e0006 */
[----:B------:R0:W5:Y:S01]  /*0910*/  @P2 LDG.E.128 R40, desc[UR10][R6.64] ;  /* 0x0000000a06282981 */ /* 0x000162000c1e1d00 */
[----:B-1----:R-:W-:-:S05]  /*0920*/  @P4 IMAD.WIDE.U32 R16, R4, 0x8, R16 ;  /* 0x0000000804104825 */ /* 0x002fca00078e0010 */
[----:B------:R1:W5:Y:S01]  /*0930*/  @P4 LDG.E.64 R208, desc[UR10][R16.64] ;  /* 0x0000000a10d04981 */ /* 0x000362000c1e1b00 */
[----:B------:R-:W-:Y:S02]  /*0940*/  HADD2.F32 R142, -RZ, R111.H0_H0 ;  /* 0x2000006fff8e7230 */ /* 0x000fe40000004100 */
[--C-:B------:R-:W-:Y:S02]  /*0950*/  HADD2.F32 R3, -RZ, R8.reuse.H0_H0 ;  /* 0x20000008ff037230 */ /* 0x100fe40000004100 */
[----:B------:R-:W-:Y:S02]  /*0960*/  HADD2.F32 R19, -RZ, R8.H1_H1 ;  /* 0x30000008ff137230 */ /* 0x000fe40000004100 */
[----:B------:R-:W-:Y:S02]  /*0970*/  HADD2.F32 R8, -RZ, R108.H0_H0 ;  /* 0x2000006cff087230 */ /* 0x000fe40000004100 */
[----:B0-----:R-:W-:Y:S01]  /*0980*/  FADD.FTZ R6, -R148, R3 ;  /* 0x0000000394067221 */ /* 0x001fe20000010100 */
[----:B------:R-:W-:-:S02]  /*0990*/  HADD2.F32 R145, -RZ, R10.H0_H0 ;  /* 0x2000000aff917230 */ /* 0x000fc40000004100 */
[----:B------:R-:W-:Y:S02]  /*09a0*/  HADD2.F32 R7, -RZ, R12.H0_H0 ;  /* 0x2000000cff077230 */ /* 0x000fe40000004100 */
[----:B------:R-:W-:Y:S02]  /*09b0*/  HADD2.F32 R147, -RZ, R10.H1_H1 ;  /* 0x3000000aff937230 */ /* 0x000fe40000004100 */
[----:B------:R-:W-:Y:S01]  /*09c0*/  FADD.FTZ R10, -R148, R19 ;  /* 0x00000013940a7221 */ /* 0x000fe20000010100 */
[--C-:B------:R-:W-:Y:S02]  /*09d0*/  HADD2.F32 R141, -RZ, R9.reuse.H0_H0 ;  /* 0x20000009ff8d7230 */ /* 0x100fe40000004100 */
[----:B-----5:R-:W-:Y:S01]  /*09e0*/  FMUL.FTZ R3, R157, R6 ;  /* 0x000000069d037220 */ /* 0x020fe20000410000 */
[----:B------:R-:W-:Y:S02]  /*09f0*/  HADD2.F32 R143, -RZ, R9.H1_H1 ;  /* 0x30000009ff8f7230 */ /* 0x000fe40000004100 */
[----:B------:R-:W-:Y:S01]  /*0a00*/  FMUL.FTZ R6, R8, R7 ;  /* 0x0000000708067220 */ /* 0x000fe20000410000 */
[----:B------:R-:W-:-:S02]  /*0a10*/  HADD2.F32 R12, -RZ, R12.H1_H1 ;  /* 0x3000000cff0c7230 */ /* 0x000fc40000004100 */
[----:B------:R-:W-:Y:S01]  /*0a20*/  FMUL.FTZ R8, R157, R10 ;  /* 0x0000000a9d087220 */ /* 0x000fe20000410000 */
[----:B------:R-:W-:Y:S02]  /*0a30*/  HADD2.F32 R9, -RZ, R108.H1_H1 ;  /* 0x3000006cff097230 */ /* 0x000fe40000004100 */
[----:B------:R-:W-:Y:S01]  /*0a40*/  FADD.FTZ R72, R72, R7 ;  /* 0x0000000748487221 */ /* 0x000fe20000010000 */
[----:B------:R-:W-:Y:S01]  /*0a50*/  FFMA.FTZ R104, R3, R7, R104 ;  /* 0x0000000703687223 */ /* 0x000fe20000010068 */
[----:B------:R-:W-:Y:S01]  /*0a60*/  FADD.FTZ R73, R73, R12 ;  /* 0x0000000c49497221 */ /* 0x000fe20000010000 */
[-C--:B------:R-:W-:Y:S01]  /*0a70*/  FFMA.FTZ R105, R8, R12.reuse, R105 ;  /* 0x0000000c08697223 */ /* 0x080fe20000010069 */
[----:B------:R-:W-:Y:S01]  /*0a80*/  FMUL.FTZ R7, R9, R12 ;  /* 0x0000000c09077220 */ /* 0x000fe20000410000 */
[C---:B------:R-:W-:Y:S01]  /*0a90*/  FADD.FTZ R12, -R148.reuse, R143 ;  /* 0x0000008f940c7221 */ /* 0x040fe20000010100 */
[--C-:B------:R-:W-:Y:S02]  /*0aa0*/  HADD2.F32 R149, -RZ, R11.reuse.H0_H0 ;  /* 0x2000000bff957230 */ /* 0x100fe40000004100 */
[----:B------:R-:W-:Y:S01]  /*0ab0*/  FADD.FTZ R10, -R148, R141 ;  /* 0x0000008d940a7221 */ /* 0x000fe20000010100 */
[----:B------:R-:W-:-:S02]  /*0ac0*/  HADD2.F32 R153, -RZ, R11.H1_H1 ;  /* 0x3000000bff997230 */ /* 0x000fc40000004100 */
[--C-:B-1----:R-:W-:Y:S02]  /*0ad0*/  HADD2.F32 R16, -RZ, R13.reuse.H0_H0 ;  /* 0x2000000dff107230 */ /* 0x102fe40000004100 */
[----:B------:R-:W-:Y:S02]  /*0ae0*/  HADD2.F32 R18, -RZ, R13.H1_H1 ;  /* 0x3000000dff127230 */ /* 0x000fe40000004100 */
        /* <DEDUP_REMOVED lines=8> */
[--C-:B------:R-:W-:Y:S02]  /*0b70*/  HADD2.F32 R151, -RZ, R15.reuse.H0_H0 ;  /* 0x2000000fff977230 */ /* 0x100fe40000004100 */
[----:B------:R-:W-:Y:S01]  /*0b80*/  FMUL.FTZ R11, R13, R18 ;  /* 0x000000120d0b7220 */ /* 0x000fe20000410000 */
[----:B------:R-:W-:Y:S02]  /*0b90*/  HADD2.F32 R146, -RZ, R15.H1_H1 ;  /* 0x3000000fff927230 */ /* 0x000fe40000004100 */
[----:B------:R-:W-:Y:S01]  /*0ba0*/  FADD.FTZ R75, R75, R18 ;  /* 0x000000124b4b7221 */ /* 0x000fe20000010000 */
[----:B------:R-:W-:-:S02]  /*0bb0*/  HADD2.F32 R15, -RZ, R110.H0_H0 ;  /* 0x2000006eff0f7230 */ /* 0x000fc40000004100 */
[----:B------:R-:W-:Y:S01]  /*0bc0*/  FFMA.FTZ R107, R12, R18, R107 ;  /* 0x000000120c6b7223 */ /* 0x000fe2000001006b */
[----:B------:R-:W-:Y:S02]  /*0bd0*/  HADD2.F32 R18, -RZ, R110.H1_H1 ;  /* 0x3000006eff127230 */ /* 0x000fe40000004100 */
[----:B------:R-:W-:Y:S01]  /*0be0*/  FMUL.FTZ R13, R157, R14 ;  /* 0x0000000e9d0d7220 */ /* 0x000fe20000410000 */
[----:B------:R-:W-:Y:S01]  /*0bf0*/  FADD.FTZ R74, R74, R16 ;  /* 0x000000104a4a7221 */ /* 0x000fe20000010000 */
[-C--:B------:R-:W-:Y:S01]  /*0c00*/  FMUL.FTZ R14, R15, R17.reuse ;  /* 0x000000110f0e7220 */ /* 0x080fe20000410000 */
[----:B------:R-:W-:Y:S01]  /*0c10*/  FFMA.FTZ R106, R9, R16, R106 ;  /* 0x00000010096a7223 */ /* 0x000fe2000001006a */
[----:B------:R-:W-:Y:S01]  /*0c20*/  FMUL.FTZ R15, R18, R20 ;  /* 0x00000014120f7220 */ /* 0x000fe20000410000 */
[----:B------:R-:W-:Y:S01]  /*0c30*/  FADD.FTZ R16, -R148, R147 ;  /* 0x0000009394107221 */ /* 0x000fe20000010100 */
[----:B------:R-:W-:Y:S01]  /*0c40*/  FADD.FTZ R68, R68, R17 ;  /* 0x0000001144447221 */ /* 0x000fe20000010000 */
[----:B------:R-:W-:Y:S01]  /*0c50*/  FFMA.FTZ R100, R13, R17, R100 ;  /* 0x000000110d647223 */ /* 0x000fe20000010064 */
[----:B------:R-:W-:Y:S01]  /*0c60*/  FADD.FTZ R18, RZ, R6 ;  /* 0x00000006ff127221 */ /* 0x000fe20000010000 */
[----:B------:R-:W-:Y:S01]  /*0c70*/  FFMA.FTZ R17, R3, R6, RZ ;  /* 0x0000000603117223 */ /* 0x000fe200000100ff */
[----:B------:R-:W-:-:S02]  /*0c80*/  FMUL.FTZ R16, R157, R16 ;  /* 0x000000109d107220 */ /* 0x000fc40000410000 */
[----:B------:R-:W-:Y:S01]  /*0c90*/  FADD.FTZ R19, R18, R7 ;  /* 0x0000000712137221 */ /* 0x000fe20000010000 */
[----:B------:R-:W-:Y:S01]  /*0ca0*/  FFMA.FTZ R18, R8, R7, R17 ;  /* 0x0000000708127223 */ /* 0x000fe20000010011 */
[----:B------:R-:W-:Y:S01]  /*0cb0*/  FADD.FTZ R69, R69, R20 ;  /* 0x0000001445457221 */ /* 0x000fe20000010000 */
[----:B------:R-:W-:Y:S01]  /*0cc0*/  FFMA.FTZ R101, R16, R20, R101 ;  /* 0x0000001410657223 */ /* 0x000fe20000010065 */
[----:B------:R-:W-:Y:S01]  /*0cd0*/  FADD.FTZ R20, R19, R10 ;  /* 0x0000000a13147221 */ /* 0x000fe20000010000 */
[----:B------:R-:W-:-:S03]  /*0ce0*/  FFMA.FTZ R141, R9, R10, R18 ;  /* 0x0000000a098d7223 */ /* 0x000fc60000010012 */
[----:B------:R-:W-:Y:S01]  /*0cf0*/  FADD.FTZ R143, R20, R11 ;  /* 0x0000000b148f7221 */ /* 0x000fe20000010000 */
[----:B------:R-:W-:Y:S01]  /*0d00*/  FFMA.FTZ R18, R12, R11, R141 ;  /* 0x0000000b0c127223 */ /* 0x000fe2000001008d */
[----:B------:R-:W-:Y:S02]  /*0d10*/  FADD.FTZ R140, -R148, R149 ;  /* 0x00000095948c7221 */ /* 0x000fe40000010100 */
[----:B------:R-:W-:Y:S01]  /*0d20*/  FADD.FTZ R20, R143, R14 ;  /* 0x0000000e8f147221 */ /* 0x000fe20000010000 */
[----:B------:R-:W-:Y:S01]  /*0d30*/  FFMA.FTZ R141, R13, R14, R18 ;  /* 0x0000000e0d8d7223 */ /* 0x000fe20000010012 */
[----:B------:R-:W-:Y:S02]  /*0d40*/  HADD2.F32 R145, -RZ, R111.H1_H1 ;  /* 0x3000006fff917230 */ /* 0x000fe40000004100 */
[----:B------:R-:W-:Y:S01]  /*0d50*/  FMUL.FTZ R17, R142, R151 ;  /* 0x000000978e117220 */ /* 0x000fe20000410000 */
[----:B------:R-:W-:Y:S01]  /*0d60*/  FMUL.FTZ R19, R157, R140 ;  /* 0x0000008c9d137220 */ /* 0x000fe20000410000 */
[----:B------:R-:W-:Y:S01]  /*0d70*/  FADD.FTZ R144, -R148, R153 ;  /* 0x0000009994907221 */ /* 0x000fe20000010100 */
[----:B------:R-:W-:Y:S01]  /*0d80*/  FADD.FTZ R140, R20, R15 ;  /* 0x0000000f148c7221 */ /* 0x000fe20000010000 */
[----:B------:R-:W-:Y:S01]  /*0d90*/  FFMA.FTZ R142, R16, R15, R141 ;  /* 0x0000000f108e7223 */ /* 0x000fe2000001008d */
[----:B------:R-:W-:Y:S01]  /*0da0*/  FMUL.FTZ R18, R145, R146 ;  /* 0x0000009291127220 */ /* 0x000fe20000410000 */
[----:B------:R-:W-:Y:S01]  /*0db0*/  FMUL.FTZ R20, R157, R144 ;  /* 0x000000909d147220 */ /* 0x000fe20000410000 */
[----:B------:R-:W-:Y:S01]  /*0dc0*/  FADD.FTZ R149, R140, R17 ;  /* 0x000000118c957221 */ /* 0x000fe20000010000 */
[C---:B------:R-:W-:Y:S01]  /*0dd0*/  FFMA.FTZ R141, R19.reuse, R17, R142 ;  /* 0x00000011138d7223 */ /* 0x040fe2000001008e */
[----:B------:R-:W-:Y:S01]  /*0de0*/  FADD.FTZ R70, R70, R151 ;  /* 0x0000009746467221 */ /* 0x000fe20000010000 */
[----:B------:R-:W-:Y:S01]  /*0df0*/  FFMA.FTZ R102, R19, R151, R102 ;  /* 0x0000009713667223 */ /* 0x000fe20000010066 */
[----:B------:R-:W-:Y:S01]  /*0e00*/  FADD.FTZ R71, R71, R146 ;  /* 0x0000009247477221 */ /* 0x000fe20000010000 */
[----:B------:R-:W-:Y:S01]  /*0e10*/  FFMA.FTZ R103, R20, R146, R103 ;  /* 0x0000009214677223 */ /* 0x000fe20000010067 */
[----:B------:R-:W-:Y:S01]  /*0e20*/  IADD3 R151, PT, PT, R4, 0x100, RZ ;  /* 0x0000010004977810 */ /* 0x000fe20007ffe0ff */
[----:B------:R-:W-:Y:S01]  /*0e30*/  FADD.FTZ R149, R149, R18 ;  /* 0x0000001295957221 */ /* 0x000fe20000010000 */
[----:B------:R-:W-:-:S07]  /*0e40*/  FFMA.FTZ R150, R20, R18, R141 ;  /* 0x0000001214967223 */ /* 0x000fce000001008d */
.L_x_711:
[----:B---34-:R-:W-:Y:S05]  /*0e50*/  BSYNC.RECONVERGENT B0 ;  /* 0x0000000000007941 */ /* 0x018fea0003800200 */
.L_x_710:
        /* <DEDUP_REMOVED lines=9> */
[----:B------:R-:W-:Y:S01]  /*0ef0*/  ISETP.NE.U32.AND P2, PT, RZ, UR16, PT ;  /* 0x00000010ff007c0c */ /* 0x000fe2000bf45070 */
[C---:B--2---:R-:W-:Y:S01]  /*0f00*/  IMAD.WIDE.U32 R170, R151.reuse, 0x8, R170 ;  /* 0x0000000897aa7825 */ /* 0x044fe200078e00aa */
[----:B------:R-:W-:Y:S02]  /*0f10*/  ISETP.NE.U32.AND P4, PT, RZ, UR12, PT ;  /* 0x0000000cff007c0c */ /* 0x000fe4000bf85070 */
        /* <DEDUP_REMOVED lines=9> */
[----:B------:R-:W-:Y:S01]  /*0fb0*/  IADD3 R151, PT, PT, R151, 0x100, RZ ;  /* 0x0000010097977810 */ /* 0x000fe20007ffe0ff */
[--C-:B---3--:R-:W-:Y:S02]  /*0fc0*/  HADD2.F32 R21, -RZ, R24.reuse.H0_H0 ;  /* 0x20000018ff157230 */ /* 0x108fe40000004100 */
[----:B------:R-:W-:Y:S02]  /*0fd0*/  HADD2.F32 R35, -RZ, R24.H1_H1 ;  /* 0x30000018ff237230 */ /* 0x000fe40000004100 */
[----:B------:R-:W-:Y:S02]  /*0fe0*/  HADD2.F32 R24, -RZ, R120.H0_H0 ;  /* 0x20000078ff187230 */ /* 0x000fe40000004100 */
[----:B0-----:R-:W-:Y:S01]  /*0ff0*/  FADD.FTZ R22, -R148, R21 ;  /* 0x0000001594167221 */ /* 0x001fe20000010100 */
[----:B------:R-:W-:Y:S02]  /*1000*/  HADD2.F32 R145, -RZ, R26.H0_H0 ;  /* 0x2000001aff917230 */ /* 0x000fe40000004100 */
[----:B----4-:R-:W-:-:S02]  /*1010*/  HADD2.F32 R23, -RZ, R28.H0_H0 ;  /* 0x2000001cff177230 */ /* 0x010fc40000004100 */
[----:B------:R-:W-:Y:S02]  /*1020*/  HADD2.F32 R147, -RZ, R26.H1_H1 ;  /* 0x3000001aff937230 */ /* 0x000fe40000004100 */
[----:B------:R-:W-:Y:S01]  /*1030*/  FADD.FTZ R26, -R148, R35 ;  /* 0x00000023941a7221 */ /* 0x000fe20000010100 */
[--C-:B------:R-:W-:Y:S02]  /*1040*/  HADD2.F32 R141, -RZ, R25.reuse.H0_H0 ;  /* 0x20000019ff8d7230 */ /* 0x100fe40000004100 */
[C---:B-----5:R-:W-:Y:S01]  /*1050*/  FMUL.FTZ R21, R157.reuse, R22 ;  /* 0x000000169d157220 */ /* 0x060fe20000410000 */
[----:B------:R-:W-:Y:S02]  /*1060*/  HADD2.F32 R143, -RZ, R25.H1_H1 ;  /* 0x30000019ff8f7230 */ /* 0x000fe40000004100 */
[----:B------:R-:W-:Y:S01]  /*1070*/  FMUL.FTZ R22, R24, R23 ;  /* 0x0000001718167220 */ /* 0x000fe20000410000 */
[----:B------:R-:W-:Y:S02]  /*1080*/  HADD2.F32 R28, -RZ, R28.H1_H1 ;  /* 0x3000001cff1c7230 */ /* 0x000fe40000004100 */
[----:B------:R-:W-:Y:S01]  /*1090*/  FMUL.FTZ R24, R157, R26 ;  /* 0x0000001a9d187220 */ /* 0x000fe20000410000 */
[----:B------:R-:W-:-:S02]  /*10a0*/  HADD2.F32 R25, -RZ, R120.H1_H1 ;  /* 0x30000078ff197230 */ /* 0x000fc40000004100 */
        /* <DEDUP_REMOVED lines=8> */
[----:B------:R-:W-:Y:S02]  /*1130*/  HADD2.F32 R155, -RZ, R27.H1_H1 ;  /* 0x3000001bff9b7230 */ /* 0x000fe40000004100 */
[----:B-1----:R-:W-:-:S02]  /*1140*/  HADD2.F32 R32, -RZ, R29.H0_H0 ;  /* 0x2000001dff207230 */ /* 0x002fc40000004100 */
[----:B------:R-:W-:Y:S02]  /*1150*/  HADD2.F32 R34, -RZ, R29.H1_H1 ;  /* 0x3000001dff227230 */ /* 0x000fe40000004100 */
[--C-:B------:R-:W-:Y:S02]  /*1160*/  HADD2.F32 R27, -RZ, R121.reuse.H0_H0 ;  /* 0x20000079ff1b7230 */ /* 0x100fe40000004100 */
[C---:B------:R-:W-:Y:S01]  /*1170*/  FMUL.FTZ R28, R157.reuse, R28 ;  /* 0x0000001c9d1c7220 */ /* 0x040fe20000410000 */
[----:B------:R-:W-:Y:S02]  /*1180*/  HADD2.F32 R29, -RZ, R121.H1_H1 ;  /* 0x30000079ff1d7230 */ /* 0x000fe40000004100 */
[----:B------:R-:W-:Y:S01]  /*1190*/  FMUL.FTZ R25, R157, R26 ;  /* 0x0000001a9d197220 */ /* 0x000fe20000410000 */
[--C-:B------:R-:W-:Y:S02]  /*11a0*/  HADD2.F32 R33, -RZ, R30.reuse.H0_H0 ;  /* 0x2000001eff217230 */ /* 0x100fe40000004100 */
[----:B------:R-:W-:Y:S01]  /*11b0*/  FMUL.FTZ R26, R27, R32 ;  /* 0x000000201b1a7220 */ /* 0x000fe20000410000 */
[----:B------:R-:W-:-:S02]  /*11c0*/  HADD2.F32 R140, -RZ, R30.H1_H1 ;  /* 0x3000001eff8c7230 */ /* 0x000fc40000004100 */
[----:B------:R-:W-:Y:S01]  /*11d0*/  FADD.FTZ R30, -R148, R145 ;  /* 0x00000091941e7221 */ /* 0x000fe20000010100 */
[--C-:B------:R-:W-:Y:S02]  /*11e0*/  HADD2.F32 R144, -RZ, R31.reuse.H0_H0 ;  /* 0x2000001fff907230 */ /* 0x100fe40000004100 */
[-C--:B------:R-:W-:Y:S01]  /*11f0*/  FMUL.FTZ R27, R29, R34.reuse ;  /* 0x000000221d1b7220 */ /* 0x080fe20000410000 */
[----:B------:R-:W-:Y:S02]  /*1200*/  HADD2.F32 R146, -RZ, R31.H1_H1 ;  /* 0x3000001fff927230 */ /* 0x000fe40000004100 */
[----:B------:R-:W-:Y:S01]  /*1210*/  FADD.FTZ R67, R67, R34 ;  /* 0x0000002243437221 */ /* 0x000fe20000010000 */
[--C-:B------:R-:W-:Y:S02]  /*1220*/  HADD2.F32 R31, -RZ, R122.reuse.H0_H0 ;  /* 0x2000007aff1f7230 */ /* 0x100fe40000004100 */
[----:B------:R-:W-:Y:S01]  /*1230*/  FFMA.FTZ R99, R28, R34, R99 ;  /* 0x000000221c637223 */ /* 0x000fe20000010063 */
[----:B------:R-:W-:-:S02]  /*1240*/  HADD2.F32 R34, -RZ, R122.H1_H1 ;  /* 0x3000007aff227230 */ /* 0x000fc40000004100 */
        /* <DEDUP_REMOVED lines=8> */
[----:B------:R-:W-:Y:S01]  /*12d0*/  FADD.FTZ R34, R149, R22 ;  /* 0x0000001695227221 */ /* 0x000fe20000010000 */
[----:B------:R-:W-:Y:S01]  /*12e0*/  FFMA.FTZ R33, R21, R22, R150 ;  /* 0x0000001615217223 */ /* 0x000fe20000010096 */
[----:B------:R-:W-:-:S02]  /*12f0*/  FMUL.FTZ R32, R157, R32 ;  /* 0x000000209d207220 */ /* 0x000fc40000410000 */
[----:B------:R-:W-:Y:S01]  /*1300*/  FADD.FTZ R35, R34, R23 ;  /* 0x0000001722237221 */ /* 0x000fe20000010000 */
[----:B------:R-:W-:Y:S01]  /*1310*/  FFMA.FTZ R34, R24, R23, R33 ;  /* 0x0000001718227223 */ /* 0x000fe20000010021 */
[----:B------:R-:W-:Y:S02]  /*1320*/  HADD2.F32 R143, -RZ, R123.H0_H0 ;  /* 0x2000007bff8f7230 */ /* 0x000fe40000004100 */
[----:B------:R-:W-:Y:S01]  /*1330*/  FADD.FTZ R61, R61, R140 ;  /* 0x0000008c3d3d7221 */ /* 0x000fe20000010000 */
[----:B------:R-:W-:Y:S01]  /*1340*/  FFMA.FTZ R93, R32, R140, R93 ;  /* 0x0000008c205d7223 */ /* 0x000fe2000001005d */
[----:B------:R-:W-:Y:S01]  /*1350*/  FADD.FTZ R140, R35, R26 ;  /* 0x0000001a238c7221 */ /* 0x000fe20000010000 */
[----:B------:R-:W-:Y:S01]  /*1360*/  FFMA.FTZ R141, R25, R26, R34 ;  /* 0x0000001a198d7223 */ /* 0x000fe20000010022 */
[----:B------:R-:W-:Y:S02]  /*1370*/  FMUL.FTZ R33, R143, R144 ;  /* 0x000000908f217220 */ /* 0x000fe40000410000 */
[----:B------:R-:W-:Y:S01]  /*1380*/  FADD.FTZ R143, R140, R27 ;  /* 0x0000001b8c8f7221 */ /* 0x000fe20000010000 */
[----:B------:R-:W-:Y:S01]  /*1390*/  FFMA.FTZ R34, R28, R27, R141 ;  /* 0x0000001b1c227223 */ /* 0x000fe2000001008d */
[----:B------:R-:W-:-:S02]  /*13a0*/  FADD.FTZ R142, -R148, R153 ;  /* 0x00000099948e7221 */ /* 0x000fc40000010100 */
[----:B------:R-:W-:Y:S01]  /*13b0*/  FADD.FTZ R140, R143, R30 ;  /* 0x0000001e8f8c7221 */ /* 0x000fe20000010000 */
[----:B------:R-:W-:Y:S01]  /*13c0*/  FFMA.FTZ R141, R29, R30, R34 ;  /* 0x0000001e1d8d7223 */ /* 0x000fe20000010022 */
[----:B------:R-:W-:Y:S02]  /*13d0*/  HADD2.F32 R145, -RZ, R123.H1_H1 ;  /* 0x3000007bff917230 */ /* 0x000fe40000004100 */
        /* <DEDUP_REMOVED lines=11> */
[C---:B------:R-:W-:Y:S01]  /*1490*/  FFMA.FTZ R95, R156.reuse, R146, R95 ;  /* 0x000000929c5f7223 */ /* 0x040fe2000001005f */
[----:B------:R-:W-:Y:S01]  /*14a0*/  FADD.FTZ R149, R149, R34 ;  /* 0x0000002295957221 */ /* 0x000fe20000010000 */
[----:B------:R-:W-:-:S07]  /*14b0*/  FFMA.FTZ R150, R156, R34, R141 ;  /* 0x000000229c967223 */ /* 0x000fce000001008d */
.L_x_713:
[----:B------:R-:W-:Y:S05]  /*14c0*/  BSYNC.RECONVERGENT B0 ;  /* 0x0000000000007941 */ /* 0x000fea0003800200 */
.L_x_712:
        /* <DEDUP_REMOVED lines=10> */
[----:B--2---:R-:W-:Y:S01]  /*1570*/  IMAD.WIDE.U32 R154, R151, 0x8, R154 ;  /* 0x00000008979a7825 */ /* 0x004fe200078e009a */
[----:B------:R-:W-:Y:S02]  /*1580*/  ISETP.NE.U32.AND P2, PT, RZ, UR16, PT ;  /* 0x00000010ff007c0c */ /* 0x000fe4000bf45070 */
[----:B------:R-:W-:Y:S02]  /*1590*/  ISETP.NE.AND.EX P4, PT, RZ, UR13, PT, P4 ;  /* 0x0000000dff007c0c */ /* 0x000fe4000bf85340 */
[----:B------:R-:W5:Y:S01]  /*15a0*/  LDG.E.64 R168, desc[UR10][R154.64] ;  /* 0x0000000a9aa87981 */ /* 0x000f62000c1e1b00 */
[----:B------:R-:W-:-:S10]  /*15b0*/  ISETP.NE.AND.EX P2, PT, RZ, UR17, PT, P2 ;  /* 0x00000011ff007c0c */ /* 0x000fd4000bf45320 */
[----:B------:R-:W0:Y:S08]  /*15c0*/  @P4 LDC.64 R158, c[0x0][0x3b8] ;  /* 0x0000ee00ff9e4b82 */ /* 0x000e300000000a00 */
[----:B------:R-:W1:Y:S01]  /*15d0*/  @P2 LDC.64 R152, c[0x0][0x438] ;  /* 0x00010e00ff982b82 */ /* 0x000e620000000a00 */
[----:B------:R-:W-:Y:S02]  /*15e0*/  HADD2.F32 R162, -RZ, R117.H0_H0 ;  /* 0x20000075ffa27230 */ /* 0x000fe40000004100 */
[----:B0-----:R-:W-:-:S05]  /*15f0*/  @P4 IMAD.WIDE.U32 R158, R151, 0x8, R158 ;  /* 0x00000008979e4825 */ /* 0x001fca00078e009e */
[----:B------:R0:W5:Y:S01]  /*1600*/  @P4 LDG.E.64 R204, desc[UR10][R158.64] ;  /* 0x0000000a9ecc4981 */ /* 0x000162000c1e1b00 */
[----:B------:R-:W-:Y:S02]  /*1610*/  HADD2.F32 R166, -RZ, R118.H0_H0 ;  /* 0x20000076ffa67230 */ /* 0x000fe40000004100 */
[----:B-1----:R-:W-:-:S04]  /*1620*/  @P2 IMAD.WIDE.U32 R152, R151, 0x10, R152 ;  /* 0x0000001097982825 */ /* 0x002fc800078e0098 */
[----:B------:R-:W-:Y:S01]  /*1630*/  HADD2.F32 R174, -RZ, R118.H1_H1 ;  /* 0x30000076ffae7230 */ /* 0x000fe20000004100 */
[----:B------:R1:W5:Y:S01]  /*1640*/  @P2 LDG.E.128 R124, desc[UR10][R152.64] ;  /* 0x0000000a987c2981 */ /* 0x000362000c1e1d00 */
[----:B0-----:R-:W-:Y:S02]  /*1650*/  HADD2.F32 R158, -RZ, R116.H0_H0 ;  /* 0x20000074ff9e7230 */ /* 0x001fe40000004100 */
[----:B------:R-:W-:Y:S01]  /*1660*/  HADD2.F32 R178, -RZ, R119.H1_H1 ;  /* 0x30000077ffb27230 */ /* 0x000fe20000004100 */
[----:B------:R-:W-:Y:S01]  /*1670*/  IADD3 R151, PT, PT, R151, 0x100, RZ ;  /* 0x0000010097977810 */ /* 0x000fe20007ffe0ff */
[--C-:B---3--:R-:W-:Y:S02]  /*1680*/  HADD2.F32 R161, -RZ, R140.reuse.H0_H0 ;  /* 0x2000008cffa17230 */ /* 0x108fe40000004100 */
[----:B------:R-:W-:Y:S02]  /*1690*/  HADD2.F32 R163, -RZ, R140.H1_H1 ;  /* 0x3000008cffa37230 */ /* 0x000fe40000004100 */
[----:B------:R-:W-:-:S02]  /*16a0*/  HADD2.F32 R165, -RZ, R141.H0_H0 ;  /* 0x2000008dffa57230 */ /* 0x000fc40000004100 */
[C---:B------:R-:W-:Y:S01]  /*16b0*/  FADD.FTZ R140, -R148.reuse, R161 ;  /* 0x000000a1948c7221 */ /* 0x040fe20000010100 */
[----:B------:R-:W-:Y:S02]  /*16c0*/  HADD2.F32 R167, -RZ, R141.H1_H1 ;  /* 0x3000008dffa77230 */ /* 0x000fe40000004100 */
[----:B------:R-:W-:Y:S02]  /*16d0*/  HADD2.F32 R175, -RZ, R142.H0_H0 ;  /* 0x2000008effaf7230 */ /* 0x000fe40000004100 */
[----:B-----5:R-:W-:Y:S01]  /*16e0*/  FMUL.FTZ R159, R157, R140 ;  /* 0x0000008c9d9f7220 */ /* 0x020fe20000410000 */
[C---:B------:R-:W-:Y:S01]  /*16f0*/  FADD.FTZ R140, -R148.reuse, R165 ;  /* 0x000000a5948c7221 */ /* 0x040fe20000010100 */
[--C-:B----4-:R-:W-:Y:S02]  /*1700*/  HADD2.F32 R141, -RZ, R144.reuse.H0_H0 ;  /* 0x20000090ff8d7230 */ /* 0x110fe40000004100 */
[----:B------:R-:W-:Y:S01]  /*1710*/  FADD.FTZ R160, -R148, R163 ;  /* 0x000000a394a07221 */ /* 0x000fe20000010100 */
[----:B------:R-:W-:-:S02]  /*1720*/  HADD2.F32 R144, -RZ, R144.H1_H1 ;  /* 0x30000090ff907230 */ /* 0x000fc40000004100 */
[C---:B------:R-:W-:Y:S01]  /*1730*/  FMUL.FTZ R163, R157.reuse, R140 ;  /* 0x0000008c9da37220 */ /* 0x040fe20000410000 */
[----:B------:R-:W-:Y:S02]  /*1740*/  HADD2.F32 R161, -RZ, R116.H1_H1 ;  /* 0x30000074ffa17230 */ /* 0x000fe40000004100 */
[----:B------:R-:W-:Y:S01]  /*1750*/  FADD.FTZ R140, -R148, R175 ;  /* 0x000000af948c7221 */ /* 0x000fe20000010100 */
[----:B------:R-:W-:Y:S01]  /*1760*/  FMUL.FTZ R158, R158, R141 ;  /* 0x0000008d9e9e7220 */ /* 0x000fe20000410000 */
[--C-:B------:R-:W-:Y:S02]  /*1770*/  HADD2.F32 R191, -RZ, R143.reuse.H0_H0 ;  /* 0x2000008fffbf7230 */ /* 0x100fe40000004100 */
[----:B------:R-:W-:Y:S01]  /*1780*/  FADD.FTZ R164, -R148, R167 ;  /* 0x000000a794a47221 */ /* 0x000fe20000010100 */
[----:B------:R-:W-:Y:S02]  /*1790*/  HADD2.F32 R197, -RZ, R143.H1_H1 ;  /* 0x3000008fffc57230 */ /* 0x000fe40000004100 */
[----:B------:R-:W-:Y:S01]  /*17a0*/  FMUL.FTZ R167, R157, R140 ;  /* 0x0000008c9da77220 */ /* 0x000fe20000410000 */
[----:B------:R-:W-:-:S02]  /*17b0*/  HADD2.F32 R143, -RZ, R145.H0_H0 ;  /* 0x20000091ff8f7230 */ /* 0x000fc40000004100 */
[----:B------:R-:W-:Y:S01]  /*17c0*/  FADD.FTZ R56, R56, R141 ;  /* 0x0000008d38387221 */ /* 0x000fe20000010000 */
[----:B------:R-:W-:Y:S01]  /*17d0*/  FFMA.FTZ R88, R159, R141, R88 ;  /* 0x0000008d9f587223 */ /* 0x000fe20000010058 */
[----:B------:R-:W-:Y:S01]  /*17e0*/  FMUL.FTZ R161, R161, R144 ;  /* 0x00000090a1a17220 */ /* 0x000fe20000410000 */
[----:B------:R-:W-:Y:S01]  /*17f0*/  FADD.FTZ R140, R149, R158 ;  /* 0x0000009e958c7221 */ /* 0x000fe20000010000 */
[----:B------:R-:W-:Y:S01]  /*1800*/  FMUL.FTZ R160, R157, R160 ;  /* 0x000000a09da07220 */ /* 0x000fe20000410000 */
[----:B------:R-:W-:Y:S01]  /*1810*/  FFMA.FTZ R141, R159, R158, R150 ;  /* 0x0000009e9f8d7223 */ /* 0x000fe20000010096 */
[----:B------:R-:W-:Y:S02]  /*1820*/  HADD2.F32 R177, -RZ, R142.H1_H1 ;  /* 0x3000008effb17230 */ /* 0x000fe40000004100 */
[----:B------:R-:W-:Y:S01]  /*1830*/  FMUL.FTZ R162, R162, R143 ;  /* 0x0000008fa2a27220 */ /* 0x000fe20000410000 */
[----:B------:R-:W-:Y:S02]  /*1840*/  HADD2.F32 R142, -RZ, R145.H1_H1 ;  /* 0x30000091ff8e7230 */ /* 0x000fe40000004100 */
[----:B------:R-:W-:Y:S01]  /*1850*/  FADD.FTZ R58, R58, R143 ;  /* 0x0000008f3a3a7221 */ /* 0x000fe20000010000 */
[----:B------:R-:W-:-:S02]  /*1860*/  HADD2.F32 R165, -RZ, R117.H1_H1 ;  /* 0x30000075ffa57230 */ /* 0x000fc40000004100 */
[----:B------:R-:W-:Y:S01]  /*1870*/  FFMA.FTZ R90, R163, R143, R90 ;  /* 0x0000008fa35a7223 */ /* 0x000fe2000001005a */
[----:B------:R-:W-:Y:S01]  /*1880*/  FMUL.FTZ R164, R157, R164 ;  /* 0x000000a49da47220 */ /* 0x000fe20000410000 */
[----:B------:R-:W-:Y:S01]  /*1890*/  FADD.FTZ R143, R140, R161 ;  /* 0x000000a18c8f7221 */ /* 0x000fe20000010000 */
[----:B------:R-:W-:Y:S01]  /*18a0*/  FFMA.FTZ R140, R160, R161, R141 ;  /* 0x000000a1a08c7223 */ /* 0x000fe2000001008d */
[--C-:B------:R-:W-:Y:S02]  /*18b0*/  HADD2.F32 R145, -RZ, R146.reuse.H0_H0 ;  /* 0x20000092ff917230 */ /* 0x100fe40000004100 */
[-C--:B------:R-:W-:Y:S01]  /*18c0*/  FMUL.FTZ R165, R165, R142.reuse ;  /* 0x0000008ea5a57220 */ /* 0x080fe20000410000 */
[----:B------:R-:W-:Y:S01]  /*18d0*/  FADD.FTZ R59, R59, R142 ;  /* 0x0000008e3b3b7221 */ /* 0x000fe20000010000 */
[----:B------:R-:W-:Y:S01]  /*18e0*/  FFMA.FTZ R91, R164, R142, R91 ;  /* 0x0000008ea45b7223 */ /* 0x000fe2000001005b */
[----:B------:R-:W-:Y:S01]  /*18f0*/  FADD.FTZ R142, R143, R162 ;  /* 0x000000a28f8e7221 */ /* 0x000fe20000010000 */
[----:B------:R-:W-:Y:S01]  /*1900*/  FFMA.FTZ R141, R163, R162, R140 ;  /* 0x000000a2a38d7223 */ /* 0x000fe2000001008c */
[----:B------:R-:W-:-:S02]  /*1910*/  HADD2.F32 R146, -RZ, R146.H1_H1 ;  /* 0x30000092ff927230 */ /* 0x000fc40000004100 */
[----:B------:R-:W-:Y:S01]  /*1920*/  FADD.FTZ R176, -R148, R177 ;  /* 0x000000b194b07221 */ /* 0x000fe20000010100 */
[----:B------:R-:W-:Y:S01]  /*1930*/  FMUL.FTZ R166, R166, R145 ;  /* 0x00000091a6a67220 */ /* 0x000fe20000410000 */
[----:B------:R-:W-:Y:S01]  /*1940*/  FADD.FTZ R143, R142, R165 ;  /* 0x000000a58e8f7221 */ /* 0x000fe20000010000 */
[----:B------:R-:W-:Y:S01]  /*1950*/  FFMA.FTZ R140, R164, R165, R141 ;  /* 0x000000a5a48c7223 */ /* 0x000fe2000001008d */
[----:B-1----:R-:W-:Y:S02]  /*1960*/  HADD2.F32 R152, -RZ, R147.H0_H0 ;  /* 0x20000093ff987230 */ /* 0x002fe40000004100 */
[----:B------:R-:W-:Y:S01]  /*1970*/  FADD.FTZ R57, R57, R144 ;  /* 0x0000009039397221 */ /* 0x000fe20000010000 */
[----:B------:R-:W-:Y:S01]  /*1980*/  FFMA.FTZ R89, R160, R144, R89 ;  /* 0x00000090a0597223 */ /* 0x000fe20000010059 */
[----:B------:R-:W-:Y:S02]  /*1990*/  HADD2.F32 R175, -RZ, R119.H0_H0 ;  /* 0x20000077ffaf7230 */ /* 0x000fe40000004100 */
[----:B------:R-:W-:Y:S01]  /*19a0*/  FMUL.FTZ R174, R174, R146 ;  /* 0x00000092aeae7220 */ /* 0x000fe20000410000 */
[----:B------:R-:W-:Y:S01]  /*19b0*/  FMUL.FTZ R176, R157, R176 ;  /* 0x000000b09db07220 */ /* 0x000fe20000410000 */
[----:B------:R-:W-:Y:S01]  /*19c0*/  FADD.FTZ R144, -R148, R191 ;  /* 0x000000bf94907221 */ /* 0x000fe20000010100 */
[----:B------:R-:W-:Y:S01]  /*19d0*/  FADD.FTZ R143, R143, R166 ;  /* 0x000000a68f8f7221 */ /* 0x000fe20000010000 */
[----:B------:R-:W-:Y:S01]  /*19e0*/  FFMA.FTZ R141, R167, R166, R140 ;  /* 0x000000a6a78d7223 */ /* 0x000fe2000001008c */
[----:B------:R-:W-:-:S02]  /*19f0*/  HADD2.F32 R147, -RZ, R147.H1_H1 ;  /* 0x30000093ff937230 */ /* 0x000fc40000004100 */
        /* <DEDUP_REMOVED lines=19> */
.L_x_715:
[----:B------:R-:W-:Y:S05]  /*1b30*/  BSYNC.RECONVERGENT B0 ;  /* 0x0000000000007941 */ /* 0x000fea0003800200 */
.L_x_714:
        /* <DEDUP_REMOVED lines=13> */
[----:B------:R-:W-:Y:S01]  /*1c10*/  ISETP.NE.AND.EX P2, PT, RZ, UR17, PT, P2 ;  /* 0x00000011ff007c0c */ /* 0x000fe2000bf45320 */
[----:B------:R-:W5:Y:S10]  /*1c20*/  LDG.E.64 R172, desc[UR10][R172.64] ;  /* 0x0000000aacac7981 */ /* 0x000f74000c1e1b00 */
[----:B------:R-:W0:Y:S08]  /*1c30*/  @P4 LDC.64 R154, c[0x0][0x3b8] ;  /* 0x0000ee00ff9a4b82 */ /* 0x000e300000000a00 */
[----:B------:R-:W1:Y:S01]  /*1c40*/  @P2 LDC.64 R152, c[0x0][0x438] ;  /* 0x00010e00ff982b82 */ /* 0x000e620000000a00 */
[----:B------:R-:W-:-:S02]  /*1c50*/  HADD2.F32 R182, -RZ, R112.H0_H0 ;  /* 0x20000070ffb67230 */ /* 0x000fc40000004100 */
[----:B------:R-:W-:Y:S02]  /*1c60*/  HADD2.F32 R186, -RZ, R113.H0_H0 ;  /* 0x20000071ffba7230 */ /* 0x000fe40000004100 */
[----:B0-----:R-:W-:-:S05]  /*1c70*/  @P4 IMAD.WIDE.U32 R154, R151, 0x8, R154 ;  /* 0x00000008979a4825 */ /* 0x001fca00078e009a */
[----:B------:R-:W5:Y:S01]  /*1c80*/  @P4 LDG.E.64 R202, desc[UR10][R154.64] ;  /* 0x0000000a9aca4981 */ /* 0x000f62000c1e1b00 */
[----:B-1----:R-:W-:-:S05]  /*1c90*/  @P2 IMAD.WIDE.U32 R152, R151, 0x10, R152 ;  /* 0x0000001097982825 */ /* 0x002fca00078e0098 */
[----:B------:R0:W5:Y:S01]  /*1ca0*/  @P2 LDG.E.128 R128, desc[UR10][R152.64] ;  /* 0x0000000a98802981 */ /* 0x000162000c1e1d00 */
[--C-:B------:R-:W-:Y:S02]  /*1cb0*/  HADD2.F32 R192, -RZ, R114.reuse.H0_H0 ;  /* 0x20000072ffc07230 */ /* 0x100fe40000004100 */
[----:B------:R-:W-:Y:S02]  /*1cc0*/  HADD2.F32 R189, -RZ, R114.H1_H1 ;  /* 0x30000072ffbd7230 */ /* 0x000fe40000004100 */
[--C-:B------:R-:W-:Y:S02]  /*1cd0*/  HADD2.F32 R193, -RZ, R115.reuse.H0_H0 ;  /* 0x20000073ffc17230 */ /* 0x100fe40000004100 */
[----:B------:R-:W-:Y:S02]  /*1ce0*/  HADD2.F32 R196, -RZ, R115.H1_H1 ;  /* 0x30000073ffc47230 */ /* 0x000fe40000004100 */
[--C-:B---3--:R-:W-:Y:S02]  /*1cf0*/  HADD2.F32 R181, -RZ, R141.reuse.H0_H0 ;  /* 0x2000008dffb57230 */ /* 0x108fe40000004100 */
[----:B------:R-:W-:-:S02]  /*1d00*/  HADD2.F32 R141, -RZ, R141.H1_H1 ;  /* 0x3000008dff8d7230 */ /* 0x000fc40000004100 */
[--C-:B------:R-:W-:Y:S02]  /*1d10*/  HADD2.F32 R151, -RZ, R140.reuse.H0_H0 ;  /* 0x2000008cff977230 */ /* 0x100fe40000004100 */
[----:B------:R-:W-:Y:S02]  /*1d20*/  HADD2.F32 R179, -RZ, R140.H1_H1 ;  /* 0x3000008cffb37230 */ /* 0x000fe40000004100 */
[C---:B------:R-:W-:Y:S01]  /*1d30*/  FADD.FTZ R188, -R148.reuse, R141 ;  /* 0x0000008d94bc7221 */ /* 0x040fe20000010100 */
[--C-:B------:R-:W-:Y:S02]  /*1d40*/  HADD2.F32 R187, -RZ, R143.reuse.H0_H0 ;  /* 0x2000008fffbb7230 */ /* 0x100fe40000004100 */
[----:B------:R-:W-:Y:S01]  /*1d50*/  FADD.FTZ R140, -R148, R151 ;  /* 0x00000097948c7221 */ /* 0x000fe20000010100 */
[----:B----4-:R-:W-:Y:S02]  /*1d60*/  HADD2.F32 R141, -RZ, R144.H0_H0 ;  /* 0x20000090ff8d7230 */ /* 0x010fe40000004100 */
[----:B------:R-:W-:-:S02]  /*1d70*/  HADD2.F32 R143, -RZ, R143.H1_H1 ;  /* 0x3000008fff8f7230 */ /* 0x000fc40000004100 */
[--C-:B------:R-:W-:Y:S02]  /*1d80*/  HADD2.F32 R183, -RZ, R142.reuse.H0_H0 ;  /* 0x2000008effb77230 */ /* 0x100fe40000004100 */
[----:B------:R-:W-:Y:S02]  /*1d90*/  HADD2.F32 R185, -RZ, R142.H1_H1 ;  /* 0x3000008effb97230 */ /* 0x000fe40000004100 */
[C---:B------:R-:W-:Y:S01]  /*1da0*/  FADD.FTZ R142, -R148.reuse, R181 ;  /* 0x000000b5948e7221 */ /* 0x040fe20000010100 */
[----:B------:R-:W-:Y:S01]  /*1db0*/  FADD.FTZ R184, -R148, R179 ;  /* 0x000000b394b87221 */ /* 0x000fe20000010100 */
[----:B------:R-:W-:Y:S02]  /*1dc0*/  HADD2.F32 R144, -RZ, R144.H1_H1 ;  /* 0x30000090ff907230 */ /* 0x000fe40000004100 */
[----:B-----5:R-:W-:Y:S01]  /*1dd0*/  FMUL.FTZ R179, R157, R140 ;  /* 0x0000008c9db37220 */ /* 0x020fe20000410000 */
[----:B------:R-:W-:Y:S02]  /*1de0*/  HADD2.F32 R181, -RZ, R112.H1_H1 ;  /* 0x30000070ffb57230 */ /* 0x000fe40000004100 */
[----:B------:R-:W-:Y:S01]  /*1df0*/  FMUL.FTZ R182, R182, R141 ;  /* 0x0000008db6b67220 */ /* 0x000fe20000410000 */
[C---:B------:R-:W-:Y:S01]  /*1e00*/  FADD.FTZ R198, -R148.reuse, R143 ;  /* 0x0000008f94c67221 */ /* 0x040fe20000010100 */
[----:B0-----:R-:W-:Y:S01]  /*1e10*/  FADD.FTZ R152, -R148, R183 ;  /* 0x000000b794987221 */ /* 0x001fe20000010100 */
[----:B------:R-:W-:-:S02]  /*1e20*/  HADD2.F32 R143, -RZ, R145.H0_H0 ;  /* 0x20000091ff8f7230 */ /* 0x000fc40000004100 */
[----:B------:R-:W-:Y:S01]  /*1e30*/  FMUL.FTZ R183, R157, R142 ;  /* 0x0000008e9db77220 */ /* 0x000fe20000410000 */
[----:B------:R-:W-:Y:S01]  /*1e40*/  FADD.FTZ R48, R48, R141 ;  /* 0x0000008d30307221 */ /* 0x000fe20000010000 */
[----:B------:R-:W-:Y:S01]  /*1e50*/  FFMA.FTZ R80, R179, R141, R80 ;  /* 0x0000008db3507223 */ /* 0x000fe20000010050 */
[----:B------:R-:W-:Y:S01]  /*1e60*/  FMUL.FTZ R181, R181, R144 ;  /* 0x00000090b5b57220 */ /* 0x000fe20000410000 */
[----:B------:R-:W-:Y:S01]  /*1e70*/  FADD.FTZ R140, R149, R182 ;  /* 0x000000b6958c7221 */ /* 0x000fe20000010000 */
[----:B------:R-:W-:Y:S01]  /*1e80*/  FMUL.FTZ R184, R157, R184 ;  /* 0x000000b89db87220 */ /* 0x000fe20000410000 */
[----:B------:R-:W-:Y:S01]  /*1e90*/  FFMA.FTZ R141, R179, R182, R150 ;  /* 0x000000b6b38d7223 */ /* 0x000fe20000010096 */
[C---:B------:R-:W-:Y:S01]  /*1ea0*/  FADD.FTZ R194, -R148.reuse, R185 ;  /* 0x000000b994c27221 */ /* 0x040fe20000010100 */
[----:B------:R-:W-:Y:S01]  /*1eb0*/  FADD.FTZ R154, -R148, R187 ;  /* 0x000000bb949a7221 */ /* 0x000fe20000010100 */
        /* <DEDUP_REMOVED lines=45> */
.L_x_717:
[----:B------:R-:W-:Y:S05]  /*2190*/  BSYNC.RECONVERGENT B0 ;  /* 0x0000000000007941 */ /* 0x000fea0003800200 */
.L_x_716:
        /* <DEDUP_REMOVED lines=32> */
.L_x_719:
[----:B------:R-:W-:Y:S05]  /*23a0*/  BSYNC.RECONVERGENT B0 ;  /* 0x0000000000007941 */ /* 0x000fea0003800200 */
.L_x_718:
        /* <DEDUP_REMOVED lines=9> */
[----:B--2---:R-:W-:Y:S01]  /*2440*/  IADD3 R5, PT, PT, R5, R190, RZ ;  /* 0x000000be05057210 */ /* 0x004fe20007ffe0ff */
[----:B------:R-:W-:-:S03]  /*2450*/  @!UP1 UIADD3 UR8, UPT, UPT, UR4, 0x8010, URZ ;  /* 0x0000801004089890 */ /* 0x000fc6000fffe0ff */
[----:B------:R-:W-:Y:S02]  /*2460*/  ISETP.GE.AND P2, PT, R5, R191, PT ;  /* 0x000000bf0500720c */ /* 0x000fe40003f46270 */
        /* <DEDUP_REMOVED lines=18> */
[----:B------:R-:W-:-:S03]  /*2590*/  FADD.FTZ R140, R140, R149 ;  /* 0x000000958c8c7221 */ /* 0x000fc60000010000 */
[----:B------:R-:W-:Y:S01]  /*25a0*/  FADD.FTZ R199, R150, R199 ;  /* 0x000000c796c77221 */ /* 0x000fe20000010000 */
[----:B------:R-:W-:Y:S01]  /*25b0*/  FADD.FTZ R140, R151, R140 ;  /* 0x0000008c978c7221 */ /* 0x000fe20000010000 */
[----:B------:R-:W-:Y:S02]  /*25c0*/  P2R R151, PR, RZ, 0x4 ;  /* 0x00000004ff977803 */ /* 0x000fe40000000000 */
[----:B------:R-:W-:Y:S01]  /*25d0*/  ISETP.GE.U32.AND P2, PT, R2, 0x100, PT ;  /* 0x000001000200780c */ /* 0x000fe20003f46070 */
[----:B---3--:R-:W-:Y:S01]  /*25e0*/  FADD.FTZ R199, R199, R152 ;  /* 0x00000098c7c77221 */ /* 0x008fe20000010000 */
[----:B------:R-:W-:Y:S01]  /*25f0*/  FADD.FTZ R140, R140, R153 ;  /* 0x000000998c8c7221 */ /* 0x000fe20000010000 */
[----:B0-----:R-:W-:Y:S02]  /*2600*/  ISETP.NE.AND P4, PT, R141, RZ, PT ;  /* 0x000000ff8d00720c */ /* 0x001fe40003f85270 */
[----:B------:R-:W-:Y:S01]  /*2610*/  FADD.FTZ R154, R154, R199 ;  /* 0x000000c79a9a7221 */ /* 0x000fe20000010000 */
[----:B------:R-:W-:Y:S01]  /*2620*/  FADD.FTZ R140, R155, R140 ;  /* 0x0000008c9b8c7221 */ /* 0x000fe20000010000 */
[----:B------:R-:W-:-:S02]  /*2630*/  P2R R150, PR, RZ, 0x10 ;  /* 0x00000010ff967803 */ /* 0x000fc40000000000 */
        /* <DEDUP_REMOVED lines=21> */
[C---:B-----5:R-:W-:Y:S01]  /*2790*/  FMUL.FTZ R140, R157.reuse, R140 ;  /* 0x0000008c9d8c7220 */ /* 0x060fe20000410000 */
[----:B------:R-:W-:-:S03]  /*27a0*/  FMUL.FTZ R144, R157, R144 ;  /* 0x000000909d907220 */ /* 0x000fc60000410000 */
[----:B------:R-:W-:Y:S01]  /*27b0*/  FMUL.FTZ R142, R140, UR14 ;  /* 0x0000000e8c8e7c20 */ /* 0x000fe20008410000 */
[----:B------:R-:W-:Y:S01]  /*27c0*/  FADD.FTZ R140, R14, -R141 ;  /* 0x8000008d0e8c7221 */ /* 0x000fe20000010000 */
[----:B------:R-:W-:Y:S01]  /*27d0*/  FMUL.FTZ R144, R144, UR14 ;  /* 0x0000000e90907c20 */ /* 0x000fe20008410000 */
[-CC-:B------:R-:W-:Y:S02]  /*27e0*/  FFMA.FTZ R141, R9, R152.reuse, R153.reuse ;  /* 0x00000098098d7223 */ /* 0x180fe40000010099 */
[----:B------:R-:W-:Y:S01]  /*27f0*/  FSEL R149, R142, RZ, P4 ;  /* 0x000000ff8e957208 */ /* 0x000fe20002000000 */
[----:B------:R-:W-:Y:S01]  /*2800*/  FFMA.FTZ R142, R16, R152, R153 ;  /* 0x00000098108e7223 */ /* 0x000fe20000010099 */
[----:B------:R-:W-:Y:S01]  /*2810*/  ISETP.GE.U32.AND P4, PT, R200, RZ, PT ;  /* 0x000000ffc800720c */ /* 0x000fe20003f86070 */
[----:B------:R-:W-:Y:S02]  /*2820*/  FMUL.FTZ R140, R157, R140 ;  /* 0x0000008c9d8c7220 */ /* 0x000fe40000410000 */
[----:B------:R-:W-:Y:S01]  /*2830*/  FADD.FTZ R148, R15, -R142 ;  /* 0x8000008e0f947221 */ /* 0x000fe20000010000 */
[----:B------:R-:W-:Y:S01]  /*2840*/  ISETP.GE.U32.AND.EX P4, PT, R201, 0x1000000, PT, P4 ;  /* 0x01000000c900780c */ /* 0x000fe20003f86140 */
[----:B------:R-:W-:Y:S01]  /*2850*/  FMUL.FTZ R140, R140, UR14 ;  /* 0x0000000e8c8c7c20 */ /* 0x000fe20008410000 */
[----:B------:R-:W-:Y:S01]  /*2860*/  FADD.FTZ R142, R10, -R141 ;  /* 0x8000008d0a8e7221 */ /* 0x000fe20000010000 */
[----:B------:R-:W-:Y:S01]  /*2870*/  FMUL.FTZ R148, R157, R148 ;  /* 0x000000949d947220 */ /* 0x000fe20000410000 */
[----:B------:R-:W-:Y:S01]  /*2880*/  FSEL R154, R144, RZ, P4 ;  /* 0x000000ff909a7208 */ /* 0x000fe20002000000 */
[--C-:B------:R-:W-:Y:S01]  /*2890*/  FFMA.FTZ R144, R12, R152, R153.reuse ;  /* 0x000000980c907223 */ /* 0x100fe20000010099 */
[----:B------:R-:W-:Y:S01]  /*28a0*/  LOP3.LUT P4, RZ, R201, 0xff, RZ, 0xc0, !PT ;  /* 0x000000ffc9ff7812 */ /* 0x000fe2000788c0ff */
[----:B------:R-:W-:Y:S01]  /*28b0*/  FMUL.FTZ R148, R148, UR14 ;  /* 0x0000000e94947c20 */ /* 0x000fe20008410000 */
[----:B------:R-:W-:Y:S01]  /*28c0*/  FMUL.FTZ R143, R157, R142 ;  /* 0x0000008e9d8f7220 */ /* 0x000fe20000410000 */
[----:B------:R-:W-:Y:S01]  /*28d0*/  FADD.FTZ R144, R11, -R144 ;  /* 0x800000900b907221 */ /* 0x000fe20000010000 */
[----:B------:R-:W-:Y:S01]  /*28e0*/  FSEL R146, R140, RZ, P4 ;  /* 0x000000ff8c927208 */ /* 0x000fe20002000000 */
[-CC-:B------:R-:W-:Y:S01]  /*28f0*/  FFMA.FTZ R140, R8, R152.reuse, R153.reuse ;  /* 0x00000098088c7223 */ /* 0x180fe20000010099 */
[----:B------:R-:W-:Y:S01]  /*2900*/  LOP3.LUT P4, RZ, R201, 0xff00, RZ, 0xc0, !PT ;  /* 0x0000ff00c9ff7812 */ /* 0x000fe2000788c0ff */
[----:B------:R-:W-:Y:S01]  /*2910*/  FFMA.FTZ R141, R3, R152, R153 ;  /* 0x00000098038d7223 */ /* 0x000fe20000010099 */
[----:B------:R-:W-:Y:S01]  /*2920*/  FMUL.FTZ R143, R143, UR14 ;  /* 0x0000000e8f8f7c20 */ /* 0x000fe20008410000 */
[----:B------:R-:W-:Y:S01]  /*2930*/  FMUL.FTZ R144, R157, R144 ;  /* 0x000000909d907220 */ /* 0x000fe20000410000 */
[----:B------:R-:W-:Y:S01]  /*2940*/  FSEL R147, R148, RZ, P4 ;  /* 0x000000ff94937208 */ /* 0x000fe20002000000 */
[----:B------:R-:W-:Y:S01]  /*2950*/  FADD.FTZ R142, R7, -R140 ;  /* 0x8000008c078e7221 */ /* 0x000fe20000010000 */
[----:B------:R-:W-:Y:S01]  /*2960*/  LOP3.LUT P4, RZ, R200, 0xff0000, RZ, 0xc0, !PT ;  /* 0x00ff0000c8ff7812 */ /* 0x000fe2000788c0ff */
[----:B------:R-:W-:Y:S01]  /*2970*/  FADD.FTZ R140, R6, -R141 ;  /* 0x8000008d068c7221 */ /* 0x000fe20000010000 */
[----:B------:R-:W-:Y:S01]  /*2980*/  FMUL.FTZ R144, R144, UR14 ;  /* 0x0000000e90907c20 */ /* 0x000fe20008410000 */
[----:B------:R-:W-:Y:S01]  /*2990*/  FMUL.FTZ R142, R157, R142 ;  /* 0x0000008e9d8e7220 */ /* 0x000fe20000410000 */
[----:B------:R-:W-:Y:S01]  /*29a0*/  FSEL R141, R143, RZ, P4 ;  /* 0x000000ff8f8d7208 */ /* 0x000fe20002000000 */
[----:B------:R-:W-:Y:S01]  /*29b0*/  FMUL.FTZ R140, R157, R140 ;  /* 0x0000008c9d8c7220 */ /* 0x000fe20000410000 */
[----:B------:R-:W-:Y:S01]  /*29c0*/  LOP3.LUT P4, RZ, R200, 0xff000000, RZ, 0xc0, !PT ;  /* 0xff000000c8ff7812 */ /* 0x000fe2000788c0ff */
[----:B------:R-:W-:Y:S01]  /*29d0*/  FMUL.FTZ R142, R142, UR14 ;  /* 0x0000000e8e8e7c20 */ /* 0x000fe20008410000 */
[----:B------:R-:W-:Y:S01]  /*29e0*/  F2FP.F16.F32.PACK_AB R143, R154, R149 ;  /* 0x000000959a8f723e */ /* 0x000fe200000000ff */
[----:B------:R-:W-:Y:S01]  /*29f0*/  FMUL.FTZ R140, R140, UR14 ;  /* 0x0000000e8c8c7c20 */ /* 0x000fe20008410000 */
[----:B------:R-:W-:-:S02]  /*2a00*/  FSEL R144, R144, RZ, P4 ;  /* 0x000000ff90907208 */ /* 0x000fc40002000000 */
[----:B------:R-:W-:Y:S02]  /*2a10*/  LOP3.LUT P4, RZ, R200, 0xff00, RZ, 0xc0, !PT ;  /* 0x0000ff00c8ff7812 */ /* 0x000fe4000788c0ff */
[----:B------:R-:W-:Y:S02]  /*2a20*/  F2FP.F16.F32.PACK_AB R141, R144, R141 ;  /* 0x0000008d908d723e */ /* 0x000fe400000000ff */
[----:B------:R-:W-:Y:S02]  /*2a30*/  FSEL R145, R142, RZ, P4 ;  /* 0x000000ff8e917208 */ /* 0x000fe40002000000 */
[----:B------:R-:W-:Y:S02]  /*2a40*/  LOP3.LUT P4, RZ, R200, 0xff, RZ, 0xc0, !PT ;  /* 0x000000ffc8ff7812 */ /* 0x000fe4000788c0ff */
[----:B------:R-:W-:Y:S02]  /*2a50*/  F2FP.F16.F32.PACK_AB R142, R147, R146 ;  /* 0x00000092938e723e */ /* 0x000fe400000000ff */
[----:B------:R-:W-:-:S04]  /*2a60*/  FSEL R140, R140, RZ, P4 ;  /* 0x000000ff8c8c7208 */ /* 0x000fc80002000000 */
[----:B------:R-:W-:Y:S01]  /*2a70*/  F2FP.F16.F32.PACK_AB R140, R145, R140 ;  /* 0x0000008c918c723e */ /* 0x000fe200000000ff */
[----:B------:R-:W-:Y:S06]  /*2a80*/  BRA `(.L_x_725) ;  /* 0x00000020003c7947 */ /* 0x000fec0003800000 */
.L_x_724:
[-CC-:B------:R-:W-:Y:S01]  /*2a90*/  FFMA.FTZ R132, R19, R152.reuse, R153.reuse ;  /* 0x0000009813847223 */ /* 0x180fe20000010099 */
[-CC-:B------:R-:W-:Y:S01]  /*2aa0*/  FFMA.FTZ R135, R20, R152.reuse, R153.reuse ;  /* 0x0000009814877223 */ /* 0x180fe20000010099 */
[----:B------:R-:W-:Y:S01]  /*2ab0*/  LOP3.LUT P4, RZ, R201, 0xff0000, RZ, 0xc0, !PT ;  /* 0x00ff0000c9ff7812 */ /* 0x000fe2000788c0ff */
[----:B------:R-:W-:Y:S01]  /*2ac0*/  FFMA.FTZ R133, R13, R152, R153 ;  /* 0x000000980d857223 */ /* 0x000fe20000010099 */
[----:B------:R-:W-:Y:S01]  /*2ad0*/  FADD.FTZ R132, R17, -R132 ;  /* 0x8000008411847221 */ /* 0x000fe20000010000 */
[----:B------:R-:W-:-:S03]  /*2ae0*/  FADD.FTZ R140, R18, -R135 ;  /* 0x80000087128c7221 */ /* 0x000fc60000010000 */
[C---:B-----5:R-:W-:Y:S01]  /*2af0*/  FMUL.FTZ R142, R157.reuse, R132 ;  /* 0x000000849d8e7220 */ /* 0x060fe20000410000 */
[----:B------:R-:W-:Y:S01]  /*2b00*/  FMUL.FTZ R191, R157, R140 ;  /* 0x0000008c9dbf7220 */ /* 0x000fe20000410000 */
[----:B------:R-:W-:Y:S02]  /*2b10*/  FADD.FTZ R132, R14, -R133 ;  /* 0x800000850e847221 */ /* 0x000fe40000010000 */
[----:B------:R-:W-:Y:S01]  /*2b20*/  FMUL.FTZ R134, R142, UR14 ;  /* 0x0000000e8e867c20 */ /* 0x000fe20008410000 */
[----:B------:R-:W-:Y:S01]  /*2b30*/  FMUL.FTZ R133, R191, UR14 ;  /* 0x0000000ebf857c20 */ /* 0x000fe20008410000 */
[----:B------:R-:W-:-:S03]  /*2b40*/  FMUL.FTZ R145, R157, R132 ;  /* 0x000000849d917220 */ /* 0x000fc60000410000 */
[----:B------:R-:W-:Y:S01]  /*2b50*/  FSEL R155, R134, RZ, P4 ;  /* 0x000000ff869b7208 */ /* 0x000fe20002000000 */
[-CC-:B------:R-:W-:Y:S01]  /*2b60*/  FFMA.FTZ R134, R16, R152.reuse, R153.reuse ;  /* 0x0000009810867223 */ /* 0x180fe20000010099 */
[----:B------:R-:W-:Y:S01]  /*2b70*/  ISETP.GE.U32.AND P4, PT, R200, RZ, PT ;  /* 0x000000ffc800720c */ /* 0x000fe20003f86070 */
[----:B------:R-:W-:Y:S02]  /*2b80*/  FMUL.FTZ R132, R145, UR14 ;  /* 0x0000000e91847c20 */ /* 0x000fe40008410000 */
[----:B------:R-:W-:Y:S01]  /*2b90*/  FADD.FTZ R140, R15, -R134 ;  /* 0x800000860f8c7221 */ /* 0x000fe20000010000 */
[----:B------:R-:W-:Y:S01]  /*2ba0*/  ISETP.GE.U32.AND.EX P4, PT, R201, 0x1000000, PT, P4 ;  /* 0x01000000c900780c */ /* 0x000fe20003f86140 */
[--C-:B------:R-:W-:Y:S02]  /*2bb0*/  FFMA.FTZ R134, R12, R152, R153.reuse ;  /* 0x000000980c867223 */ /* 0x100fe40000010099 */
[----:B------:R-:W-:Y:S01]  /*2bc0*/  FMUL.FTZ R154, R157, R140 ;  /* 0x0000008c9d9a7220 */ /* 0x000fe20000410000 */
[----:B------:R-:W-:Y:S01]  /*2bd0*/  FSEL R190, R133, RZ, P4 ;  /* 0x000000ff85be7208 */ /* 0x000fe20002000000 */
[-CC-:B------:R-:W-:Y:S01]  /*2be0*/  FFMA.FTZ R133, R9, R152.reuse, R153.reuse ;  /* 0x0000009809857223 */ /* 0x180fe20000010099 */
[----:B------:R-:W-:Y:S01]  /*2bf0*/  LOP3.LUT P4, RZ, R201, 0xff, RZ, 0xc0, !PT ;  /* 0x000000ffc9ff7812 */ /* 0x000fe2000788c0ff */
[----:B------:R-:W-:Y:S01]  /*2c00*/  FMUL.FTZ R135, R154, UR14 ;  /* 0x0000000e9a877c20 */ /* 0x000fe20008410000 */
[----:B------:R-:W-:Y:S01]  /*2c10*/  FADD.FTZ R140, R11, -R134 ;  /* 0x800000860b8c7221 */ /* 0x000fe20000010000 */
[-C--:B------:R-:W-:Y:S01]  /*2c20*/  FFMA.FTZ R134, R8, R152.reuse, R153 ;  /* 0x0000009808867223 */ /* 0x080fe20000010099 */
[----:B------:R-:W-:Y:S01]  /*2c30*/  FSEL R148, R132, RZ, P4 ;  /* 0x000000ff84947208 */ /* 0x000fe20002000000 */
[----:B------:R-:W-:Y:S01]  /*2c40*/  FADD.FTZ R132, R10, -R133 ;  /* 0x800000850a847221 */ /* 0x000fe20000010000 */
[----:B------:R-:W-:Y:S01]  /*2c50*/  FFMA.FTZ R133, R3, R152, R153 ;  /* 0x0000009803857223 */ /* 0x000fe20000010099 */
[----:B------:R-:W-:Y:S01]  /*2c60*/  LOP3.LUT P4, RZ, R201, 0xff00, RZ, 0xc0, !PT ;  /* 0x0000ff00c9ff7812 */ /* 0x000fe2000788c0ff */
[C---:B------:R-:W-:Y:S01]  /*2c70*/  FMUL.FTZ R146, R157.reuse, R140 ;  /* 0x0000008c9d927220 */ /* 0x040fe20000410000 */
[----:B------:R-:W-:Y:S01]  /*2c80*/  FMUL.FTZ R143, R157, R132 ;  /* 0x000000849d8f7220 */ /* 0x000fe20000410000 */
[----:B------:R-:W-:Y:S01]  /*2c90*/  FADD.FTZ R132, R6, -R133 ;  /* 0x8000008506847221 */ /* 0x000fe20000010000 */
[----:B------:R-:W-:Y:S01]  /*2ca0*/  FSEL R149, R135, RZ, P4 ;  /* 0x000000ff87957208 */ /* 0x000fe20002000000 */
[----:B------:R-:W-:Y:S01]  /*2cb0*/  FMUL.FTZ R135, R146, UR14 ;  /* 0x0000000e92877c20 */ /* 0x000fe20008410000 */
[----:B------:R-:W-:Y:S01]  /*2cc0*/  FMUL.FTZ R133, R143, UR14 ;  /* 0x0000000e8f857c20 */ /* 0x000fe20008410000 */
[----:B------:R-:W-:Y:S01]  /*2cd0*/  LOP3.LUT P4, RZ, R200, 0xff0000, RZ, 0xc0, !PT ;  /* 0x00ff0000c8ff7812 */ /* 0x000fe2000788c0ff */
[----:B------:R-:W-:Y:S01]  /*2ce0*/  FMUL.FTZ R132, R157, R132 ;  /* 0x000000849d847220 */ /* 0x000fe20000410000 */
[----:B------:R-:W-:-:S02]  /*2cf0*/  FADD.FTZ R134, R7, -R134 ;  /* 0x8000008607867221 */ /* 0x000fc40000010000 */
[----:B------:R-:W-:Y:S01]  /*2d00*/  FSEL R144, R133, RZ, P4 ;  /* 0x000000ff85907208 */ /* 0x000fe20002000000 */
[----:B------:R-:W-:Y:S01]  /*2d10*/  FMUL.FTZ R133, R132, UR14 ;  /* 0x0000000e84857c20 */ /* 0x000fe20008410000 */
[----:B------:R-:W-:Y:S01]  /*2d20*/  LOP3.LUT P4, RZ, R200, 0xff000000, RZ, 0xc0, !PT ;  /* 0xff000000c8ff7812 */ /* 0x000fe2000788c0ff */
[----:B------:R-:W-:Y:S01]  /*2d30*/  FMUL.FTZ R141, R157, R134 ;  /* 0x000000869d8d7220 */ /* 0x000fe20000410000 */
[----:B------:R-:W-:Y:S02]  /*2d40*/  F2FP.F16.F32.PACK_AB R134, R154, R145 ;  /* 0x000000919a86723e */ /* 0x000fe400000000ff */
[----:B------:R-:W-:Y:S02]  /*2d50*/  FSEL R147, R135, RZ, P4 ;  /* 0x000000ff87937208 */ /* 0x000fe40002000000 */
[----:B------:R-:W-:Y:S02]  /*2d60*/  LOP3.LUT P4, RZ, R200, 0xff, RZ, 0xc0, !PT ;  /* 0x000000ffc8ff7812 */ /* 0x000fe4000788c0ff */
[----:B------:R-:W-:Y:S01]  /*2d70*/  F2FP.F16.F32.PACK_AB R135, R191, R142 ;  /* 0x0000008ebf87723e */ /* 0x000fe200000000ff */
[----:B------:R-:W-:Y:S01]  /*2d80*/  FMUL.FTZ R142, R141, UR14 ;  /* 0x0000000e8d8e7c20 */ /* 0x000fe20008410000 */
[----:B------:R-:W-:-:S02]  /*2d90*/  FSEL R140, R133, RZ, P4 ;  /* 0x000000ff858c7208 */ /* 0x000fc40002000000 */
[----:B------:R-:W-:Y:S02]  /*2da0*/  LOP3.LUT P4, RZ, R200, 0xff00, RZ, 0xc0, !PT ;  /* 0x0000ff00c8ff7812 */ /* 0x000fe4000788c0ff */
[----:B------:R-:W-:Y:S02]  /*2db0*/  F2FP.F16.F32.PACK_AB R133, R146, R143 ;  /* 0x0000008f9285723e */ /* 0x000fe400000000ff */
[----:B------:R-:W-:Y:S02]  /*2dc0*/  FSEL R145, R142, RZ, P4 ;  /* 0x000000ff8e917208 */ /* 0x000fe40002000000 */
[----:B------:R-:W-:Y:S02]  /*2dd0*/  F2FP.F16.F32.PACK_AB R132, R141, R132 ;  /* 0x000000848d84723e */ /* 0x000fe400000000ff */
[----:B------:R-:W-:Y:S02]  /*2de0*/  F2FP.F16.F32.PACK_AB R143, R190, R155 ;  /* 0x0000009bbe8f723e */ /* 0x000fe400000000ff */
[----:B------:R-:W-:-:S02]  /*2df0*/  F2FP.F16.F32.PACK_AB R142, R149, R148 ;  /* 0x00000094958e723e */ /* 0x000fc400000000ff */
[----:B------:R-:W-:Y:S02]  /*2e00*/  F2FP.F16.F32.PACK_AB R141, R147, R144 ;  /* 0x00000090938d723e */ /* 0x000fe400000000ff */
[----:B------:R-:W-:Y:S01]  /*2e10*/  F2FP.F16.F32.PACK_AB R140, R145, R140 ;  /* 0x0000008c918c723e */ /* 0x000fe200000000ff */
[----:B------:R-:W-:Y:S06]  /*2e20*/  BRA `(.L_x_725) ;  /* 0x0000001c00547947 */ /* 0x000fec0003800000 */
.L_x_723:
[----:B------:R-:W-:Y:S01]  /*2e30*/  UMOV UR4, UR6 ;  /* 0x0000000600047c82 */ /* 0x000fe20008000000 */
[----:B------:R-:W-:Y:S01]  /*2e40*/  UMOV UR5, UR7 ;  /* 0x0000000700057c82 */ /* 0x000fe20008000000 */
[----:B------:R-:W-:-:S04]  /*2e50*/  UISETP.NE.U32.AND UP0, UPT, UR4, URZ, UPT ;  /* 0x000000ff0400728c */ /* 0x000fc8000bf05070 */
[----:B------:R-:W-:-:S09]  /*2e60*/  UISETP.NE.AND.EX UP0, UPT, UR5, URZ, UPT, UP0 ;  /* 0x000000ff0500728c */ /* 0x000fd2000bf05300 */
[----:B------:R-:W-:Y:S05]  /*2e70*/  BRA.U UP0, `(.L_x_726) ;  /* 0x0000000100f87547 */ /* 0x000fea000b800000 */
[-CC-:B------:R-:W-:Y:S01]  /*2e80*/  FFMA.FTZ R154, R19, R152.reuse, R153.reuse ;  /* 0x00000098139a7223 */ /* 0x180fe20000010099 */
[--C-:B------:R-:W-:Y:S02]  /*2e90*/  HADD2.F32 R144, -RZ, R43.reuse.H0_H0 ;  /* 0x2000002bff907230 */ /* 0x100fe40000004100 */
[-CC-:B------:R-:W-:Y:S01]  /*2ea0*/  FFMA.FTZ R143, R20, R152.reuse, R153.reuse ;  /* 0x00000098148f7223 */ /* 0x180fe20000010099 */
[----:B------:R-:W-:Y:S02]  /*2eb0*/  HADD2.F32 R146, -RZ, R43.H1_H1 ;  /* 0x3000002bff927230 */ /* 0x000fe40000004100 */
[----:B------:R-:W-:Y:S01]  /*2ec0*/  FADD.FTZ R154, R17, -R154 ;  /* 0x8000009a119a7221 */ /* 0x000fe20000010000 */
[----:B------:R-:W-:Y:S01]  /*2ed0*/  FFMA.FTZ R148, R16, R152, R153 ;  /* 0x0000009810947223 */ /* 0x000fe20000010099 */
[----:B------:R-:W-:Y:S01]  /*2ee0*/  FADD.FTZ R145, R18, -R143 ;  /* 0x8000008f12917221 */ /* 0x000fe20000010000 */
[----:B------:R-:W-:Y:S01]  /*2ef0*/  LOP3.LUT P4, RZ, R201, 0xff0000, RZ, 0xc0, !PT ;  /* 0x00ff0000c9ff7812 */ /* 0x000fe2000788c0ff */
[----:B-----5:R-:W-:Y:S01]  /*2f00*/  FFMA.FTZ R144, R157, R154, R144 ;  /* 0x0000009a9d907223 */ /* 0x020fe20000010090 */
[----:B------:R-:W-:Y:S01]  /*2f10*/  FFMA.FTZ R141, R13, R152, R153 ;  /* 0x000000980d8d7223 */ /* 0x000fe20000010099 */
[----:B------:R-:W-:Y:S01]  /*2f20*/  FADD.FTZ R143, R15, -R148 ;  /* 0x800000940f8f7221 */ /* 0x000fe20000010000 */
[----:B------:R-:W-:-:S02]  /*2f30*/  HADD2.F32 R140, -RZ, R42.H0_H0 ;  /* 0x2000002aff8c7230 */ /* 0x000fc40000004100 */
[----:B------:R-:W-:Y:S01]  /*2f40*/  FMUL.FTZ R144, R144, UR14 ;  /* 0x0000000e90907c20 */ /* 0x000fe20008410000 */
[----:B------:R-:W-:Y:S01]  /*2f50*/  FFMA.FTZ R146, R157, R145, R146 ;  /* 0x000000919d927223 */ /* 0x000fe20000010092 */
[----:B------:R-:W-:Y:S01]  /*2f60*/  FADD.FTZ R141, R14, -R141 ;  /* 0x8000008d0e8d7221 */ /* 0x000fe20000010000 */
[----:B------:R-:W-:Y:S02]  /*2f70*/  HADD2.F32 R142, -RZ, R42.H1_H1 ;  /* 0x3000002aff8e7230 */ /* 0x000fe40000004100 */
[-CC-:B------:R-:W-:Y:S01]  /*2f80*/  FFMA.FTZ R145, R9, R152.reuse, R153.reuse ;  /* 0x0000009809917223 */ /* 0x180fe20000010099 */
[----:B------:R-:W-:Y:S01]  /*2f90*/  FSEL R148, R144, RZ, P4 ;  /* 0x000000ff90947208 */ /* 0x000fe20002000000 */
[----:B------:R-:W-:Y:S01]  /*2fa0*/  FMUL.FTZ R146, R146, UR14 ;  /* 0x0000000e92927c20 */ /* 0x000fe20008410000 */
[----:B------:R-:W-:Y:S01]  /*2fb0*/  ISETP.GE.U32.AND P4, PT, R200, RZ, PT ;  /* 0x000000ffc800720c */ /* 0x000fe20003f86070 */
[C---:B------:R-:W-:Y:S01]  /*2fc0*/  FFMA.FTZ R141, R157.reuse, R141, R140 ;  /* 0x0000008d9d8d7223 */ /* 0x040fe2000001008c */
[----:B------:R-:W-:Y:S01]  /*2fd0*/  FFMA.FTZ R143, R157, R143, R142 ;  /* 0x0000008f9d8f7223 */ /* 0x000fe2000001008e */
[--C-:B------:R-:W-:Y:S01]  /*2fe0*/  HADD2.F32 R140, -RZ, R41.reuse.H0_H0 ;  /* 0x20000029ff8c7230 */ /* 0x100fe20000004100 */
[----:B------:R-:W-:Y:S01]  /*2ff0*/  ISETP.GE.U32.AND.EX P4, PT, R201, 0x1000000, PT, P4 ;  /* 0x01000000c900780c */ /* 0x000fe20003f86140 */
[----:B------:R-:W-:Y:S01]  /*3000*/  FMUL.FTZ R141, R141, UR14 ;  /* 0x0000000e8d8d7c20 */ /* 0x000fe20008410000 */
[----:B------:R-:W-:Y:S01]  /*3010*/  FFMA.FTZ R154, R12, R152, R153 ;  /* 0x000000980c9a7223 */ /* 0x000fe20000010099 */
[----:B------:R-:W-:Y:S01]  /*3020*/  FADD.FTZ R142, R10, -R145 ;  /* 0x800000910a8e7221 */ /* 0x000fe20000010000 */
[----:B------:R-:W-:Y:S01]  /*3030*/  FSEL R155, R146, RZ, P4 ;  /* 0x000000ff929b7208 */ /* 0x000fe20002000000 */
[----:B------:R-:W-:Y:S01]  /*3040*/  HADD2.F32 R144, -RZ, R41.H1_H1 ;  /* 0x30000029ff907230 */ /* 0x000fe20000004100 */
[----:B------:R-:W-:Y:S01]  /*3050*/  LOP3.LUT P4, RZ, R201, 0xff, RZ, 0xc0, !PT ;  /* 0x000000ffc9ff7812 */ /* 0x000fe2000788c0ff */
[----:B------:R-:W-:Y:S01]  /*3060*/  FMUL.FTZ R143, R143, UR14 ;  /* 0x0000000e8f8f7c20 */ /* 0x000fe20008410000 */
[----:B------:R-:W-:Y:S01]  /*3070*/  FADD.FTZ R145, R11, -R154 ;  /* 0x8000009a0b917221 */ /* 0x000fe20000010000 */
[----:B------:R-:W-:Y:S01]  /*3080*/  FFMA.FTZ R142, R157, R142, R140 ;  /* 0x0000008e9d8e7223 */ /* 0x000fe2000001008c */
[----:B------:R-:W-:Y:S01]  /*3090*/  FSEL R146, R141, RZ, P4 ;  /* 0x000000ff8d927208 */ /* 0x000fe20002000000 */
[----:B------:R-:W-:Y:S01]  /*30a0*/  FFMA.FTZ R154, R8, R152, R153 ;  /* 0x00000098089a7223 */ /* 0x000fe20000010099 */
[----:B------:R-:W-:Y:S01]  /*30b0*/  LOP3.LUT P4, RZ, R201, 0xff00, RZ, 0xc0, !PT ;  /* 0x0000ff00c9ff7812 */ /* 0x000fe2000788c0ff */
[----:B------:R-:W-:Y:S01]  /*30c0*/  FFMA.FTZ R144, R157, R145, R144 ;  /* 0x000000919d907223 */ /* 0x000fe20000010090 */
[----:B------:R-:W-:-:S02]  /*30d0*/  HADD2.F32 R140, -RZ, R40.H1_H1 ;  /* 0x30000028ff8c7230 */ /* 0x000fc40000004100 */
[----:B------:R-:W-:Y:S01]  /*30e0*/  FMUL.FTZ R142, R142, UR14 ;  /* 0x0000000e8e8e7c20 */ /* 0x000fe20008410000 */
[----:B------:R-:W-:Y:S01]  /*30f0*/  FSEL R149, R143, RZ, P4 ;  /* 0x000000ff8f957208 */ /* 0x000fe20002000000 */
[----:B------:R-:W-:Y:S01]  /*3100*/  FADD.FTZ R154, R7, -R154 ;  /* 0x8000009a079a7221 */ /* 0x000fe20000010000 */
[----:B------:R-:W-:Y:S01]  /*3110*/  LOP3.LUT P4, RZ, R200, 0xff0000, RZ, 0xc0, !PT ;  /* 0x00ff0000c8ff7812 */ /* 0x000fe2000788c0ff */
[----:B------:R-:W-:Y:S01]  /*3120*/  FFMA.FTZ R145, R3, R152, R153 ;  /* 0x0000009803917223 */ /* 0x000fe20000010099 */
[----:B------:R-:W-:Y:S01]  /*3130*/  FMUL.FTZ R143, R144, UR14 ;  /* 0x0000000e908f7c20 */ /* 0x000fe20008410000 */
[----:B------:R-:W-:Y:S01]  /*3140*/  FFMA.FTZ R141, R157, R154, R140 ;  /* 0x0000009a9d8d7223 */ /* 0x000fe2000001008c */
[----:B------:R-:W-:Y:S01]  /*3150*/  FSEL R144, R142, RZ, P4 ;  /* 0x000000ff8e907208 */ /* 0x000fe20002000000 */
[----:B------:R-:W-:Y:S01]  /*3160*/  HADD2.F32 R140, -RZ, R40.H0_H0 ;  /* 0x20000028ff8c7230 */ /* 0x000fe20000004100 */
[----:B------:R-:W-:Y:S01]  /*3170*/  LOP3.LUT P4, RZ, R200, 0xff000000, RZ, 0xc0, !PT ;  /* 0xff000000c8ff7812 */ /* 0x000fe2000788c0ff */
[----:B------:R-:W-:Y:S01]  /*3180*/  FADD.FTZ R145, R6, -R145 ;  /* 0x8000009106917221 */ /* 0x000fe20000010000 */
[----:B------:R-:W-:Y:S01]  /*3190*/  FMUL.FTZ R141, R141, UR14 ;  /* 0x0000000e8d8d7c20 */ /* 0x000fe20008410000 */
[----:B------:R-:W-:-:S02]  /*31a0*/  F2FP.F16.F32.PACK_AB R142, R149, R146 ;  /* 0x00000092958e723e */ /* 0x000fc400000000ff */
[----:B------:R-:W-:Y:S01]  /*31b0*/  FSEL R147, R143, RZ, P4 ;  /* 0x000000ff8f937208 */ /* 0x000fe20002000000 */
[----:B------:R-:W-:Y:S01]  /*31c0*/  FFMA.FTZ R140, R157, R145, R140 ;  /* 0x000000919d8c7223 */ /* 0x000fe2000001008c */
[----:B------:R-:W-:Y:S02]  /*31d0*/  LOP3.LUT P4, RZ, R200, 0xff00, RZ, 0xc0, !PT ;  /* 0x0000ff00c8ff7812 */ /* 0x000fe4000788c0ff */
[----:B------:R-:W-:Y:S01]  /*31e0*/  F2FP.F16.F32.PACK_AB R143, R155, R148 ;  /* 0x000000949b8f723e */ /* 0x000fe200000000ff */
[----:B------:R-:W-:Y:S01]  /*31f0*/  FMUL.FTZ R140, R140, UR14 ;  /* 0x0000000e8c8c7c20 */ /* 0x000fe20008410000 */
[----:B------:R-:W-:Y:S02]  /*3200*/  FSEL R145, R141, RZ, P4 ;  /* 0x000000ff8d917208 */ /* 0x000fe40002000000 */
[----:B------:R-:W-:Y:S02]  /*3210*/  LOP3.LUT P4, RZ, R200, 0xff, RZ, 0xc0, !PT ;  /* 0x000000ffc8ff7812 */ /* 0x000fe4000788c0ff */
[----:B------:R-:W-:-:S02]  /*3220*/  F2FP.F16.F32.PACK_AB R141, R147, R144 ;  /* 0x00000090938d723e */ /* 0x000fc400000000ff */
[----:B------:R-:W-:-:S04]  /*3230*/  FSEL R140, R140, RZ, P4 ;  /* 0x000000ff8c8c7208 */ /* 0x000fc80002000000 */
[----:B------:R-:W-:Y:S01]  /*3240*/  F2FP.F16.F32.PACK_AB R140, R145, R140 ;  /* 0x0000008c918c723e */ /* 0x000fe200000000ff */
[----:B------:R-:W-:Y:S06]  /*3250*/  BRA `(.L_x_725) ;  /* 0x0000001800487947 */ /* 0x000fec0003800000 */
.L_x_726:
[-CC-:B------:R-:W-:Y:S01]  /*3260*/  FFMA.FTZ R132, R19, R152.reuse, R153.reuse ;  /* 0x0000009813847223 */ /* 0x180fe20000010099 */
[-CC-:B------:R-:W-:Y:S01]  /*3270*/  FFMA.FTZ R133, R20, R152.reuse, R153.reuse ;  /* 0x0000009814857223 */ /* 0x180fe20000010099 */
[--C-:B------:R-:W-:Y:S02]  /*3280*/  HADD2.F32 R134, -RZ, R43.reuse.H0_H0 ;  /* 0x2000002bff867230 */ /* 0x100fe40000004100 */
[-C--:B------:R-:W-:Y:S01]  /*3290*/  FFMA.FTZ R135, R13, R152.reuse, R153 ;  /* 0x000000980d877223 */ /* 0x080fe20000010099 */
[----:B------:R-:W-:Y:S01]  /*32a0*/  FADD.FTZ R132, R17, -R132 ;  /* 0x8000008411847221 */ /* 0x000fe20000010000 */
[----:B------:R-:W-:Y:S02]  /*32b0*/  HADD2.F32 R141, -RZ, R43.H1_H1 ;  /* 0x3000002bff8d7230 */ /* 0x000fe40000004100 */
[----:B------:R-:W-:Y:S01]  /*32c0*/  FADD.FTZ R140, R18, -R133 ;  /* 0x80000085128c7221 */ /* 0x000fe20000010000 */
[--C-:B------:R-:W-:Y:S01]  /*32d0*/  FFMA.FTZ R133, R9, R152, R153.reuse ;  /* 0x0000009809857223 */ /* 0x100fe20000010099 */
[C---:B-----5:R-:W-:Y:S01]  /*32e0*/  FFMA.FTZ R155, R157.reuse, R132, R134 ;  /* 0x000000849d9b7223 */ /* 0x060fe20000010086 */
[----:B------:R-:W-:Y:S01]  /*32f0*/  FFMA.FTZ R132, R16, R152, R153 ;  /* 0x0000009810847223 */ /* 0x000fe20000010099 */
[----:B------:R-:W-:Y:S01]  /*3300*/  FFMA.FTZ R210, R157, R140, R141 ;  /* 0x0000008c9dd27223 */ /* 0x000fe2000001008d */
[----:B------:R-:W-:Y:S01]  /*3310*/  ISETP.GE.U32.AND P4, PT, R200, RZ, PT ;  /* 0x000000ffc800720c */ /* 0x000fe20003f86070 */
[----:B------:R-:W-:-:S02]  /*3320*/  HADD2.F32 R140, -RZ, R42.H0_H0 ;  /* 0x2000002aff8c7230 */ /* 0x000fc40000004100 */
[----:B------:R-:W-:Y:S01]  /*3330*/  FADD.FTZ R142, R15, -R132 ;  /* 0x800000840f8e7221 */ /* 0x000fe20000010000 */
[----:B------:R-:W-:Y:S01]  /*3340*/  FADD.FTZ R132, R10, -R133 ;  /* 0x800000850a847221 */ /* 0x000fe20000010000 */
[----:B------:R-:W-:Y:S01]  /*3350*/  FADD.FTZ R134, R14, -R135 ;  /* 0x800000870e867221 */ /* 0x000fe20000010000 */
[----:B------:R-:W-:Y:S01]  /*3360*/  FMUL.FTZ R133, R210, UR14 ;  /* 0x0000000ed2857c20 */ /* 0x000fe20008410000 */
[----:B------:R-:W-:Y:S01]  /*3370*/  ISETP.GE.U32.AND.EX P4, PT, R201, 0x1000000, PT, P4 ;  /* 0x01000000c900780c */ /* 0x000fe20003f86140 */
[--C-:B------:R-:W-:Y:S02]  /*3380*/  HADD2.F32 R135, -RZ, R41.reuse.H0_H0 ;  /* 0x20000029ff877230 */ /* 0x100fe40000004100 */
[----:B------:R-:W-:Y:S01]  /*3390*/  FFMA.FTZ R145, R157, R134, R140 ;  /* 0x000000869d917223 */ /* 0x000fe2000001008c */
[----:B------:R-:W-:Y:S01]  /*33a0*/  FMUL.FTZ R140, R155, UR14 ;  /* 0x0000000e9b8c7c20 */ /* 0x000fe20008410000 */
[----:B------:R-:W-:Y:S01]  /*33b0*/  FSEL R191, R133, RZ, P4 ;  /* 0x000000ff85bf7208 */ /* 0x000fe20002000000 */
[----:B------:R-:W-:Y:S01]  /*33c0*/  HADD2.F32 R141, -RZ, R42.H1_H1 ;  /* 0x3000002aff8d7230 */ /* 0x000fe20000004100 */
[----:B------:R-:W-:Y:S01]  /*33d0*/  LOP3.LUT P4, RZ, R201, 0xff0000, RZ, 0xc0, !PT ;  /* 0x00ff0000c9ff7812 */ /* 0x000fe2000788c0ff */
[----:B------:R-:W-:Y:S01]  /*33e0*/  FFMA.FTZ R143, R157, R132, R135 ;  /* 0x000000849d8f7223 */ /* 0x000fe20000010087 */
[----:B------:R-:W-:Y:S01]  /*33f0*/  FFMA.FTZ R132, R12, R152, R153 ;  /* 0x000000980c847223 */ /* 0x000fe20000010099 */
[----:B------:R-:W-:Y:S01]  /*3400*/  FMUL.FTZ R135, R145, UR14 ;  /* 0x0000000e91877c20 */ /* 0x000fe20008410000 */
[----:B------:R-:W-:Y:S01]  /*3410*/  FSEL R190, R140, RZ, P4 ;  /* 0x000000ff8cbe7208 */ /* 0x000fe20002000000 */
[----:B------:R-:W-:Y:S01]  /*3420*/  FFMA.FTZ R154, R157, R142, R141 ;  /* 0x0000008e9d9a7223 */ /* 0x000fe2000001008d */
[----:B------:R-:W-:Y:S01]  /*3430*/  HADD2.F32 R134, -RZ, R41.H1_H1 ;  /* 0x30000029ff867230 */ /* 0x000fe20000004100 */
[----:B------:R-:W-:Y:S01]  /*3440*/  LOP3.LUT P4, RZ, R201, 0xff, RZ, 0xc0, !PT ;  /* 0x000000ffc9ff7812 */ /* 0x000fe2000788c0ff */
[----:B------:R-:W-:Y:S01]  /*3450*/  FADD.FTZ R132, R11, -R132 ;  /* 0x800000840b847221 */ /* 0x000fe20000010000 */
[----:B------:R-:W-:Y:S01]  /*3460*/  FFMA.FTZ R133, R3, R152, R153 ;  /* 0x0000009803857223 */ /* 0x000fe20000010099 */
[----:B------:R-:W-:Y:S01]  /*3470*/  FMUL.FTZ R140, R154, UR14 ;  /* 0x0000000e9a8c7c20 */ /* 0x000fe20008410000 */
[----:B------:R-:W-:Y:S01]  /*3480*/  FSEL R148, R135, RZ, P4 ;  /* 0x000000ff87947208 */ /* 0x000fe20002000000 */
[----:B------:R-:W-:Y:S01]  /*3490*/  FFMA.FTZ R146, R157, R132, R134 ;  /* 0x000000849d927223 */ /* 0x000fe20000010086 */
[----:B------:R-:W-:Y:S01]  /*34a0*/  LOP3.LUT P4, RZ, R201, 0xff00, RZ, 0xc0, !PT ;  /* 0x0000ff00c9ff7812 */ /* 0x000fe2000788c0ff */
[----:B------:R-:W-:-:S02]  /*34b0*/  HADD2.F32 R134, -RZ, R40.H0_H0 ;  /* 0x20000028ff867230 */ /* 0x000fc40000004100 */
[----:B------:R-:W-:Y:S01]  /*34c0*/  FADD.FTZ R132, R6, -R133 ;  /* 0x8000008506847221 */ /* 0x000fe20000010000 */
[----:B------:R-:W-:Y:S01]  /*34d0*/  FMUL.FTZ R133, R143, UR14 ;  /* 0x0000000e8f857c20 */ /* 0x000fe20008410000 */
[----:B------:R-:W-:Y:S01]  /*34e0*/  FSEL R149, R140, RZ, P4 ;  /* 0x000000ff8c957208 */ /* 0x000fe20002000000 */
[----:B------:R-:W-:Y:S01]  /*34f0*/  FMUL.FTZ R135, R146, UR14 ;  /* 0x0000000e92877c20 */ /* 0x000fe20008410000 */
[----:B------:R-:W-:Y:S01]  /*3500*/  LOP3.LUT P4, RZ, R200, 0xff0000, RZ, 0xc0, !PT ;  /* 0x00ff0000c8ff7812 */ /* 0x000fe2000788c0ff */
[----:B------:R-:W-:Y:S01]  /*3510*/  FFMA.FTZ R132, R157, R132, R134 ;  /* 0x000000849d847223 */ /* 0x000fe20000010086 */
[----:B------:R-:W-:Y:S01]  /*3520*/  FFMA.FTZ R134, R8, R152, R153 ;  /* 0x0000009808867223 */ /* 0x000fe20000010099 */
[----:B------:R-:W-:Y:S01]  /*3530*/  HADD2.F32 R140, -RZ, R40.H1_H1 ;  /* 0x30000028ff8c7230 */ /* 0x000fe20000004100 */
[----:B------:R-:W-:Y:S01]  /*3540*/  FSEL R144, R133, RZ, P4 ;  /* 0x000000ff85907208 */ /* 0x000fe20002000000 */
[----:B------:R-:W-:Y:S01]  /*3550*/  FMUL.FTZ R133, R132, UR14 ;  /* 0x0000000e84857c20 */ /* 0x000fe20008410000 */
[----:B------:R-:W-:Y:S01]  /*3560*/  LOP3.LUT P4, RZ, R200, 0xff000000, RZ, 0xc0, !PT ;  /* 0xff000000c8ff7812 */ /* 0x000fe2000788c0ff */
[----:B------:R-:W-:-:S03]  /*3570*/  FADD.FTZ R134, R7, -R134 ;  /* 0x8000008607867221 */ /* 0x000fc60000010000 */
        /* <DEDUP_REMOVED lines=8> */
[----:B------:R-:W-:Y:S02]  /*3600*/  FSEL R145, R142, RZ, P4 ;  /* 0x000000ff8e917208 */ /* 0x000fe40002000000 */
[----:B------:R-:W-:Y:S02]  /*3610*/  F2FP.F16.F32.PACK_AB R132, R141, R132 ;  /* 0x000000848d84723e */ /* 0x000fe400000000ff */
[----:B------:R-:W-:Y:S02]  /*3620*/  F2FP.F16.F32.PACK_AB R135, R210, R155 ;  /* 0x0000009bd287723e */ /* 0x000fe400000000ff */
[----:B------:R-:W-:Y:S02]  /*3630*/  F2FP.F16.F32.PACK_AB R143, R191, R190 ;  /* 0x000000bebf8f723e */ /* 0x000fe400000000ff */
[----:B------:R-:W-:Y:S02]  /*3640*/  F2FP.F16.F32.PACK_AB R142, R149, R148 ;  /* 0x00000094958e723e */ /* 0x000fe400000000ff */
[----:B------:R-:W-:-:S02]  /*3650*/  F2FP.F16.F32.PACK_AB R141, R147, R144 ;  /* 0x00000090938d723e */ /* 0x000fc400000000ff */
[----:B------:R-:W-:Y:S01]  /*3660*/  F2FP.F16.F32.PACK_AB R140, R145, R140 ;  /* 0x0000008c918c723e */ /* 0x000fe200000000ff */
[----:B------:R-:W-:Y:S06]  /*3670*/  BRA `(.L_x_725) ;  /* 0x0000001400407947 */ /* 0x000fec0003800000 */
.L_x_722:
        /* <DEDUP_REMOVED lines=10> */
[-CC-:B------:R-:W-:Y:S01]  /*3720*/  FFMA.FTZ R137, R20, R152.reuse, R153.reuse ;  /* 0x0000009814897223 */ /* 0x180fe20000010099 */
[-CC-:B------:R-:W-:Y:S01]  /*3730*/  FFMA.FTZ R142, R12, R152.reuse, R153.reuse ;  /* 0x000000980c8e7223 */ /* 0x180fe20000010099 */
[----:B------:R-:W-:Y:S01]  /*3740*/  FADD.FTZ R136, R17, -R136 ;  /* 0x8000008811887221 */ /* 0x000fe20000010000 */
[-C--:B------:R-:W-:Y:S01]  /*3750*/  FFMA.FTZ R143, R3, R152.reuse, R153 ;  /* 0x00000098038f7223 */ /* 0x080fe20000010099 */
[----:B------:R-:W-:Y:S01]  /*3760*/  FADD.FTZ R138, R18, -R137 ;  /* 0x80000089128a7221 */ /* 0x000fe20000010000 */
[----:B------:R-:W-:Y:S01]  /*3770*/  FFMA.FTZ R137, R13, R152, R153 ;  /* 0x000000980d897223 */ /* 0x000fe20000010099 */
[----:B-----5:R-:W-:Y:S01]  /*3780*/  FMUL.FTZ R136, R157, R136 ;  /* 0x000000889d887220 */ /* 0x020fe20000410000 */
[----:B------:R-:W-:Y:S01]  /*3790*/  FADD.FTZ R142, R11, -R142 ;  /* 0x8000008e0b8e7221 */ /* 0x000fe20000010000 */
[----:B------:R-:W-:-:S02]  /*37a0*/  FMUL.FTZ R138, R157, R138 ;  /* 0x0000008a9d8a7220 */ /* 0x000fc40000410000 */
[----:B------:R-:W-:Y:S01]  /*37b0*/  FMUL.FTZ R136, R136, UR14 ;  /* 0x0000000e88887c20 */ /* 0x000fe20008410000 */
[----:B------:R-:W-:Y:S01]  /*37c0*/  FMUL.FTZ R142, R157, R142 ;  /* 0x0000008e9d8e7220 */ /* 0x000fe20000410000 */
[----:B------:R-:W-:Y:S01]  /*37d0*/  FMUL.FTZ R141, R138, UR14 ;  /* 0x0000000e8a8d7c20 */ /* 0x000fe20008410000 */
[-C--:B------:R-:W-:Y:S02]  /*37e0*/  FFMA.FTZ R138, R16, R152.reuse, R153 ;  /* 0x00000098108a7223 */ /* 0x080fe40000010099 */
[----:B------:R-:W-:Y:S01]  /*37f0*/  FSEL R154, R136, RZ, P4 ;  /* 0x000000ff889a7208 */ /* 0x000fe20002000000 */
[----:B------:R-:W-:Y:S01]  /*3800*/  FMUL.FTZ R144, R142, UR14 ;  /* 0x0000000e8e907c20 */ /* 0x000fe20008410000 */
[----:B------:R-:W-:Y:S01]  /*3810*/  LOP3.LUT P4, RZ, R209, 0xff0000, RZ, 0xc0, !PT ;  /* 0x00ff0000d1ff7812 */ /* 0x000fe2000788c0ff */
[----:B------:R-:W-:Y:S01]  /*3820*/  FADD.FTZ R140, R15, -R138 ;  /* 0x8000008a0f8c7221 */ /* 0x000fe20000010000 */
[----:B------:R-:W-:Y:S02]  /*3830*/  FADD.FTZ R142, R6, -R143 ;  /* 0x8000008f068e7221 */ /* 0x000fe40000010000 */
[----:B------:R-:W-:Y:S01]  /*3840*/  FSEL R139, R136, RZ, P4 ;  /* 0x000000ff888b7208 */ /* 0x000fe20002000000 */
[----:B------:R-:W-:Y:S01]  /*3850*/  FADD.FTZ R136, R14, -R137 ;  /* 0x800000890e887221 */ /* 0x000fe20000010000 */
[----:B------:R-:W-:Y:S01]  /*3860*/  ISETP.GE.U32.AND P4, PT, R200, RZ, PT ;  /* 0x000000ffc800720c */ /* 0x000fe20003f86070 */
[----:B------:R-:W-:Y:S01]  /*3870*/  FFMA.FTZ R137, R9, R152, R153 ;  /* 0x0000009809897223 */ /* 0x000fe20000010099 */
[C---:B------:R-:W-:Y:S01]  /*3880*/  FMUL.FTZ R142, R157.reuse, R142 ;  /* 0x0000008e9d8e7220 */ /* 0x040fe20000410000 */
[----:B------:R-:W-:Y:S01]  /*3890*/  FMUL.FTZ R136, R157, R136 ;  /* 0x000000889d887220 */ /* 0x000fe20000410000 */
[----:B------:R-:W-:-:S02]  /*38a0*/  ISETP.GE.U32.AND.EX P4, PT, R201, 0x1000000, PT, P4 ;  /* 0x01000000c900780c */ /* 0x000fc40003f86140 */
[----:B------:R-:W-:Y:S01]  /*38b0*/  FMUL.FTZ R142, R142, UR14 ;  /* 0x0000000e8e8e7c20 */ /* 0x000fe20008410000 */
[----:B------:R-:W-:Y:S01]  /*38c0*/  FMUL.FTZ R138, R136, UR14 ;  /* 0x0000000e888a7c20 */ /* 0x000fe20008410000 */
[----:B------:R-:W-:Y:S02]  /*38d0*/  FSEL R191, R141, RZ, P4 ;  /* 0x000000ff8dbf7208 */ /* 0x000fe40002000000 */
[----:B------:R-:W-:Y:S02]  /*38e0*/  ISETP.GE.U32.AND P4, PT, R208, RZ, PT ;  /* 0x000000ffd000720c */ /* 0x000fe40003f86070 */
[----:B------:R-:W-:Y:S02]  /*38f0*/  F2FP.F16.F32.PACK_AB R143, R191, R154 ;  /* 0x0000009abf8f723e */ /* 0x000fe400000000ff */
[----:B------:R-:W-:-:S04]  /*3900*/  ISETP.GE.U32.AND.EX P4, PT, R209, 0x1000000, PT, P4 ;  /* 0x01000000d100780c */ /* 0x000fc80003f86140 */
[----:B------:R-:W-:Y:S01]  /*3910*/  FSEL R136, R141, RZ, P4 ;  /* 0x000000ff8d887208 */ /* 0x000fe20002000000 */
[----:B------:R-:W-:Y:S01]  /*3920*/  FMUL.FTZ R141, R157, R140 ;  /* 0x0000008c9d8d7220 */ /* 0x000fe20000410000 */
[----:B------:R-:W-:Y:S01]  /*3930*/  LOP3.LUT P4, RZ, R201, 0xff, RZ, 0xc0, !PT ;  /* 0x000000ffc9ff7812 */ /* 0x000fe2000788c0ff */
[----:B------:R-:W-:Y:S01]  /*3940*/  FADD.FTZ R140, R10, -R137 ;  /* 0x800000890a8c7221 */ /* 0x000fe20000010000 */
[----:B------:R-:W-:Y:S01]  /*3950*/  F2FP.F16.F32.PACK_AB R139, R136, R139 ;  /* 0x0000008b888b723e */ /* 0x000fe200000000ff */
[----:B------:R-:W-:Y:S01]  /*3960*/  FMUL.FTZ R141, R141, UR14 ;  /* 0x0000000e8d8d7c20 */ /* 0x000fe20008410000 */
[----:B------:R-:W-:Y:S01]  /*3970*/  FSEL R148, R138, RZ, P4 ;  /* 0x000000ff8a947208 */ /* 0x000fe20002000000 */
[----:B------:R-:W-:Y:S01]  /*3980*/  FMUL.FTZ R140, R157, R140 ;  /* 0x0000008c9d8c7220 */ /* 0x000fe20000410000 */
[----:B------:R-:W-:-:S03]  /*3990*/  LOP3.LUT P4, RZ, R209, 0xff, RZ, 0xc0, !PT ;  /* 0x000000ffd1ff7812 */ /* 0x000fc6000788c0ff */
[----:B------:R-:W-:Y:S01]  /*39a0*/  FMUL.FTZ R137, R140, UR14 ;  /* 0x0000000e8c897c20 */ /* 0x000fe20008410000 */
[----:B------:R-:W-:Y:S01]  /*39b0*/  FSEL R138, R138, RZ, P4 ;  /* 0x000000ff8a8a7208 */ /* 0x000fe20002000000 */
[----:B------:R-:W-:Y:S01]  /*39c0*/  FFMA.FTZ R140, R8, R152, R153 ;  /* 0x00000098088c7223 */ /* 0x000fe20000010099 */
[----:B------:R-:W-:-:S03]  /*39d0*/  LOP3.LUT P4, RZ, R201, 0xff00, RZ, 0xc0, !PT ;  /* 0x0000ff00c9ff7812 */ /* 0x000fc6000788c0ff */
[----:B------:R-:W-:Y:S01]  /*39e0*/  FADD.FTZ R140, R7, -R140 ;  /* 0x8000008c078c7221 */ /* 0x000fe20000010000 */
[----:B------:R-:W-:Y:S02]  /*39f0*/  FSEL R155, R141, RZ, P4 ;  /* 0x000000ff8d9b7208 */ /* 0x000fe40002000000 */
[----:B------:R-:W-:Y:S01]  /*3a00*/  LOP3.LUT P4, RZ, R209, 0xff00, RZ, 0xc0, !PT ;  /* 0x0000ff00d1ff7812 */ /* 0x000fe2000788c0ff */
[----:B------:R-:W-:-:S03]  /*3a10*/  FMUL.FTZ R140, R157, R140 ;  /* 0x0000008c9d8c7220 */ /* 0x000fc60000410000 */
[----:B------:R-:W-:Y:S01]  /*3a20*/  FSEL R141, R141, RZ, P4 ;  /* 0x000000ff8d8d7208 */ /* 0x000fe20002000000 */
[----:B------:R-:W-:Y:S01]  /*3a30*/  FMUL.FTZ R145, R140, UR14 ;  /* 0x0000000e8c917c20 */ /* 0x000fe20008410000 */
[----:B------:R-:W-:Y:S02]  /*3a40*/  LOP3.LUT P4, RZ, R200, 0xff0000, RZ, 0xc0, !PT ;  /* 0x00ff0000c8ff7812 */ /* 0x000fe4000788c0ff */
[----:B------:R-:W-:Y:S02]  /*3a50*/  F2FP.F16.F32.PACK_AB R138, R141, R138 ;  /* 0x0000008a8d8a723e */ /* 0x000fe400000000ff */
[----:B------:R-:W-:Y:S02]  /*3a60*/  FSEL R146, R137, RZ, P4 ;  /* 0x000000ff89927208 */ /* 0x000fe40002000000 */
[----:B------:R-:W-:-:S04]  /*3a70*/  LOP3.LUT P4, RZ, R208, 0xff0000, RZ, 0xc0, !PT ;  /* 0x00ff0000d0ff7812 */ /* 0x000fc8000788c0ff */
[----:B------:R-:W-:Y:S02]  /*3a80*/  FSEL R137, R137, RZ, P4 ;  /* 0x000000ff89897208 */ /* 0x000fe40002000000 */
[----:B------:R-:W-:-:S04]  /*3a90*/  LOP3.LUT P4, RZ, R200, 0xff000000, RZ, 0xc0, !PT ;  /* 0xff000000c8ff7812 */ /* 0x000fc8000788c0ff */
[----:B------:R-:W-:Y:S02]  /*3aa0*/  FSEL R149, R144, RZ, P4 ;  /* 0x000000ff90957208 */ /* 0x000fe40002000000 */
[----:B------:R-:W-:Y:S02]  /*3ab0*/  LOP3.LUT P4, RZ, R208, 0xff000000, RZ, 0xc0, !PT ;  /* 0xff000000d0ff7812 */ /* 0x000fe4000788c0ff */
[----:B------:R-:W-:Y:S02]  /*3ac0*/  F2FP.F16.F32.PACK_AB R141, R149, R146 ;  /* 0x00000092958d723e */ /* 0x000fe400000000ff */
[----:B------:R-:W-:Y:S02]  /*3ad0*/  FSEL R140, R144, RZ, P4 ;  /* 0x000000ff908c7208 */ /* 0x000fe40002000000 */
[----:B------:R-:W-:Y:S02]  /*3ae0*/  LOP3.LUT P4, RZ, R200, 0xff00, RZ, 0xc0, !PT ;  /* 0x0000ff00c8ff7812 */ /* 0x000fe4000788c0ff */
[----:B------:R-:W-:-:S02]  /*3af0*/  F2FP.F16.F32.PACK_AB R137, R140, R137 ;  /* 0x000000898c89723e */ /* 0x000fc400000000ff */
        /* <DEDUP_REMOVED lines=8> */
[----:B------:R-:W-:Y:S02]  /*3b80*/  F2FP.F16.F32.PACK_AB R142, R155, R148 ;  /* 0x000000949b8e723e */ /* 0x000fe400000000ff */
[----:B------:R-:W-:Y:S01]  /*3b90*/  F2FP.F16.F32.PACK_AB R136, R145, R136 ;  /* 0x000000889188723e */ /* 0x000fe200000000ff */
[----:B------:R-:W-:Y:S06]  /*3ba0*/  BRA `(.L_x_725) ;  /* 0x0000000c00f47947 */ /* 0x000fec0003800000 */
.L_x_728:
[-CC-:B------:R-:W-:Y:S01]  /*3bb0*/  FFMA.FTZ R132, R19, R152.reuse, R153.reuse ;  /* 0x0000009813847223 */ /* 0x180fe20000010099 */
[----:B------:R-:W-:Y:S01]  /*3bc0*/  LOP3.LUT P4, RZ, R201, 0xff0000, RZ, 0xc0, !PT ;  /* 0x00ff0000c9ff7812 */ /* 0x000fe2000788c0ff */
[-C--:B------:R-:W-:Y:S02]  /*3bd0*/  FFMA.FTZ R133, R20, R152.reuse, R153 ;  /* 0x0000009814857223 */ /* 0x080fe40000010099 */
[----:B------:R-:W-:Y:S02]  /*3be0*/  FADD.FTZ R132, R17, -R132 ;  /* 0x8000008411847221 */ /* 0x000fe40000010000 */
[----:B------:R-:W-:Y:S01]  /*3bf0*/  FADD.FTZ R134, R18, -R133 ;  /* 0x8000008512867221 */ /* 0x000fe20000010000 */
[--C-:B------:R-:W-:Y:S01]  /*3c00*/  FFMA.FTZ R133, R13, R152, R153.reuse ;  /* 0x000000980d857223 */ /* 0x100fe20000010099 */
[C---:B-----5:R-:W-:Y:S02]  /*3c10*/  FMUL.FTZ R136, R157.reuse, R132 ;  /* 0x000000849d887220 */ /* 0x060fe40000410000 */
[----:B------:R-:W-:Y:S01]  /*3c20*/  FMUL.FTZ R147, R157, R134 ;  /* 0x000000869d937220 */ /* 0x000fe20000410000 */
[----:B------:R-:W-:Y:S01]  /*3c30*/  FFMA.FTZ R134, R16, R152, R153 ;  /* 0x0000009810867223 */ /* 0x000fe20000010099 */
[----:B------:R-:W-:-:S02]  /*3c40*/  FMUL.FTZ R132, R136, UR14 ;  /* 0x0000000e88847c20 */ /* 0x000fc40008410000 */
[----:B------:R-:W-:-:S03]  /*3c50*/  FMUL.FTZ R135, R147, UR14 ;  /* 0x0000000e93877c20 */ /* 0x000fc60008410000 */
[----:B------:R-:W-:Y:S02]  /*3c60*/  FSEL R154, R132, RZ, P4 ;  /* 0x000000ff849a7208 */ /* 0x000fe40002000000 */
[----:B------:R-:W-:-:S04]  /*3c70*/  LOP3.LUT P4, RZ, R209, 0xff0000, RZ, 0xc0, !PT ;  /* 0x00ff0000d1ff7812 */ /* 0x000fc8000788c0ff */
[----:B------:R-:W-:Y:S01]  /*3c80*/  FSEL R190, R132, RZ, P4 ;  /* 0x000000ff84be7208 */ /* 0x000fe20002000000 */
[----:B------:R-:W-:Y:S01]  /*3c90*/  FADD.FTZ R132, R14, -R133 ;  /* 0x800000850e847221 */ /* 0x000fe20000010000 */
[----:B------:R-:W-:Y:S01]  /*3ca0*/  ISETP.GE.U32.AND P4, PT, R200, RZ, PT ;  /* 0x000000ffc800720c */ /* 0x000fe20003f86070 */
[----:B------:R-:W-:Y:S02]  /*3cb0*/  FFMA.FTZ R133, R9, R152, R153 ;  /* 0x0000009809857223 */ /* 0x000fe40000010099 */
[----:B------:R-:W-:Y:S01]  /*3cc0*/  FMUL.FTZ R140, R157, R132 ;  /* 0x000000849d8c7220 */ /* 0x000fe20000410000 */
[----:B------:R-:W-:Y:S01]  /*3cd0*/  ISETP.GE.U32.AND.EX P4, PT, R201, 0x1000000, PT, P4 ;  /* 0x01000000c900780c */ /* 0x000fe20003f86140 */
[----:B------:R-:W-:Y:S02]  /*3ce0*/  FADD.FTZ R132, R15, -R134 ;  /* 0x800000860f847221 */ /* 0x000fe40000010000 */
[----:B------:R-:W-:Y:S01]  /*3cf0*/  FMUL.FTZ R134, R140, UR14 ;  /* 0x0000000e8c867c20 */ /* 0x000fe20008410000 */
[----:B------:R-:W-:Y:S01]  /*3d00*/  FSEL R199, R135, RZ, P4 ;  /* 0x000000ff87c77208 */ /* 0x000fe20002000000 */
[----:B------:R-:W-:Y:S01]  /*3d10*/  FMUL.FTZ R143, R157, R132 ;  /* 0x000000849d8f7220 */ /* 0x000fe20000410000 */
[----:B------:R-:W-:Y:S01]  /*3d20*/  ISETP.GE.U32.AND P4, PT, R208, RZ, PT ;  /* 0x000000ffd000720c */ /* 0x000fe20003f86070 */
[----:B------:R-:W-:-:S03]  /*3d30*/  FADD.FTZ R132, R10, -R133 ;  /* 0x800000850a847221 */ /* 0x000fc60000010000 */
[----:B------:R-:W-:Y:S01]  /*3d40*/  ISETP.GE.U32.AND.EX P4, PT, R209, 0x1000000, PT, P4 ;  /* 0x01000000d100780c */ /* 0x000fe20003f86140 */
[----:B------:R-:W-:Y:S01]  /*3d50*/  FMUL.FTZ R138, R157, R132 ;  /* 0x000000849d8a7220 */ /* 0x000fe20000410000 */
[----:B------:R-:W-:Y:S02]  /*3d60*/  FFMA.FTZ R132, R8, R152, R153 ;  /* 0x0000009808847223 */ /* 0x000fe40000010099 */
[----:B------:R-:W-:Y:S01]  /*3d70*/  FSEL R211, R135, RZ, P4 ;  /* 0x000000ff87d37208 */ /* 0x000fe20002000000 */
[----:B------:R-:W-:Y:S01]  /*3d80*/  FMUL.FTZ R135, R143, UR14 ;  /* 0x0000000e8f877c20 */ /* 0x000fe20008410000 */
[----:B------:R-:W-:Y:S01]  /*3d90*/  LOP3.LUT P4, RZ, R201, 0xff, RZ, 0xc0, !PT ;  /* 0x000000ffc9ff7812 */ /* 0x000fe2000788c0ff */
[----:B------:R-:W-:Y:S01]  /*3da0*/  FMUL.FTZ R133, R138, UR14 ;  /* 0x0000000e8a857c20 */ /* 0x000fe20008410000 */
[----:B------:R-:W-:Y:S02]  /*3db0*/  FADD.FTZ R132, R7, -R132 ;  /* 0x8000008407847221 */ /* 0x000fe40000010000 */
[----:B------:R-:W-:-:S02]  /*3dc0*/  FSEL R142, R134, RZ, P4 ;  /* 0x000000ff868e7208 */ /* 0x000fc40002000000 */
[----:B------:R-:W-:Y:S01]  /*3dd0*/  LOP3.LUT P4, RZ, R209, 0xff, RZ, 0xc0, !PT ;  /* 0x000000ffd1ff7812 */ /* 0x000fe2000788c0ff */
[----:B------:R-:W-:-:S03]  /*3de0*/  FMUL.FTZ R137, R157, R132 ;  /* 0x000000849d897220 */ /* 0x000fc60000410000 */
[----:B------:R-:W-:Y:S01]  /*3df0*/  FSEL R148, R134, RZ, P4 ;  /* 0x000000ff86947208 */ /* 0x000fe20002000000 */
[----:B------:R-:W-:Y:S01]  /*3e00*/  FFMA.FTZ R134, R12, R152, R153 ;  /* 0x000000980c867223 */ /* 0x000fe20000010099 */
[----:B------:R-:W-:-:S03]  /*3e10*/  LOP3.LUT P4, RZ, R201, 0xff00, RZ, 0xc0, !PT ;  /* 0x0000ff00c9ff7812 */ /* 0x000fc6000788c0ff */
[----:B------:R-:W-:Y:S01]  /*3e20*/  FADD.FTZ R134, R11, -R134 ;  /* 0x800000860b867221 */ /* 0x000fe20000010000 */
[----:B------:R-:W-:Y:S02]  /*3e30*/  FSEL R155, R135, RZ, P4 ;  /* 0x000000ff879b7208 */ /* 0x000fe40002000000 */
[----:B------:R-:W-:Y:S01]  /*3e40*/  LOP3.LUT P4, RZ, R209, 0xff00, RZ, 0xc0, !PT ;  /* 0x0000ff00d1ff7812 */ /* 0x000fe2000788c0ff */
[----:B------:R-:W-:Y:S01]  /*3e50*/  FMUL.FTZ R139, R157, R134 ;  /* 0x000000869d8b7220 */ /* 0x000fe20000410000 */
[----:B------:R-:W-:Y:S02]  /*3e60*/  F2FP.F16.F32.PACK_AB R142, R155, R142 ;  /* 0x0000008e9b8e723e */ /* 0x000fe400000000ff */
[----:B------:R-:W-:Y:S01]  /*3e70*/  FSEL R191, R135, RZ, P4 ;  /* 0x000000ff87bf7208 */ /* 0x000fe20002000000 */
[----:B------:R-:W-:Y:S01]  /*3e80*/  FMUL.FTZ R134, R139, UR14 ;  /* 0x0000000e8b867c20 */ /* 0x000fe20008410000 */
[----:B------:R-:W-:Y:S02]  /*3e90*/  LOP3.LUT P4, RZ, R200, 0xff0000, RZ, 0xc0, !PT ;  /* 0x00ff0000c8ff7812 */ /* 0x000fe4000788c0ff */
[----:B------:R-:W-:-:S02]  /*3ea0*/  F2FP.F16.F32.PACK_AB R135, R147, R136 ;  /* 0x000000889387723e */ /* 0x000fc400000000ff */
[----:B------:R-:W-:Y:S02]  /*3eb0*/  FSEL R141, R133, RZ, P4 ;  /* 0x000000ff858d7208 */ /* 0x000fe40002000000 */
[----:B------:R-:W-:-:S04]  /*3ec0*/  LOP3.LUT P4, RZ, R208, 0xff0000, RZ, 0xc0, !PT ;  /* 0x00ff0000d0ff7812 */ /* 0x000fc8000788c0ff */
[----:B------:R-:W-:Y:S01]  /*3ed0*/  FSEL R144, R133, RZ, P4 ;  /* 0x000000ff85907208 */ /* 0x000fe20002000000 */
[----:B------:R-:W-:Y:S01]  /*3ee0*/  FFMA.FTZ R133, R3, R152, R153 ;  /* 0x0000009803857223 */ /* 0x000fe20000010099 */
[----:B------:R-:W-:-:S03]  /*3ef0*/  LOP3.LUT P4, RZ, R200, 0xff000000, RZ, 0xc0, !PT ;  /* 0xff000000c8ff7812 */ /* 0x000fc6000788c0ff */
[----:B------:R-:W-:Y:S01]  /*3f00*/  FADD.FTZ R132, R6, -R133 ;  /* 0x8000008506847221 */ /* 0x000fe20000010000 */
[----:B------:R-:W-:Y:S01]  /*3f10*/  FSEL R146, R134, RZ, P4 ;  /* 0x000000ff86927208 */ /* 0x000fe20002000000 */
[----:B------:R-:W-:Y:S01]  /*3f20*/  FMUL.FTZ R133, R137, UR14 ;  /* 0x0000000e89857c20 */ /* 0x000fe20008410000 */
        /* <DEDUP_REMOVED lines=8> */
[----:B------:R-:W-:Y:S02]  /*3fb0*/  LOP3.LUT P4, RZ, R208, 0xff00, RZ, 0xc0, !PT ;  /* 0x0000ff00d0ff7812 */ /* 0x000fe4000788c0ff */
[----:B------:R-:W-:Y:S02]  /*3fc0*/  F2FP.F16.F32.PACK_AB R132, R137, R132 ;  /* 0x000000848984723e */ /* 0x000fe400000000ff */
[----:B------:R-:W-:Y:S02]  /*3fd0*/  FSEL R147, R133, RZ, P4 ;  /* 0x000000ff85937208 */ /* 0x000fe40002000000 */
[----:B------:R-:W-:Y:S02]  /*3fe0*/  LOP3.LUT P4, RZ, R200, 0xff, RZ, 0xc0, !PT ;  /* 0x000000ffc8ff7812 */ /* 0x000fe4000788c0ff */
[----:B------:R-:W-:-:S02]  /*3ff0*/  F2FP.F16.F32.PACK_AB R133, R139, R138 ;  /* 0x0000008a8b85723e */ /* 0x000fc400000000ff */
[----:B------:R-:W-:Y:S02]  /*4000*/  FSEL R140, R136, RZ, P4 ;  /* 0x000000ff888c7208 */ /* 0x000fe40002000000 */
[----:B------:R-:W-:Y:S02]  /*4010*/  LOP3.LUT P4, RZ, R208, 0xff, RZ, 0xc0, !PT ;  /* 0x000000ffd0ff7812 */ /* 0x000fe4000788c0ff */
[----:B------:R-:W-:Y:S02]  /*4020*/  F2FP.F16.F32.PACK_AB R139, R211, R190 ;  /* 0x000000bed38b723e */ /* 0x000fe400000000ff */
[----:B------:R-:W-:Y:S02]  /*4030*/  FSEL R136, R136, RZ, P4 ;  /* 0x000000ff88887208 */ /* 0x000fe40002000000 */
[----:B------:R-:W-:Y:S02]  /*4040*/  F2FP.F16.F32.PACK_AB R143, R199, R154 ;  /* 0x0000009ac78f723e */ /* 0x000fe400000000ff */
[----:B------:R-:W-:-:S02]  /*4050*/  F2FP.F16.F32.PACK_AB R138, R191, R148 ;  /* 0x00000094bf8a723e */ /* 0x000fc400000000ff */
[----:B------:R-:W-:Y:S02]  /*4060*/  F2FP.F16.F32.PACK_AB R137, R149, R144 ;  /* 0x000000909589723e */ /* 0x000fe400000000ff */
[----:B------:R-:W-:Y:S02]  /*4070*/  F2FP.F16.F32.PACK_AB R136, R147, R136 ;  /* 0x000000889388723e */ /* 0x000fe400000000ff */
[----:B------:R-:W-:Y:S01]  /*4080*/  F2FP.F16.F32.PACK_AB R140, R145, R140 ;  /* 0x0000008c918c723e */ /* 0x000fe200000000ff */
[----:B------:R-:W-:Y:S06]  /*4090*/  BRA `(.L_x_725) ;  /* 0x0000000800b87947 */ /* 0x000fec0003800000 */
.L_x_727:
[----:B------:R-:W-:Y:S01]  /*40a0*/  UMOV UR4, UR6 ;  /* 0x0000000600047c82 */ /* 0x000fe20008000000 */
[----:B------:R-:W-:Y:S01]  /*40b0*/  UMOV UR5, UR7 ;  /* 0x0000000700057c82 */ /* 0x000fe20008000000 */
[----:B------:R-:W-:-:S04]  /*40c0*/  UISETP.NE.U32.AND UP0, UPT, UR4, URZ, UPT ;  /* 0x000000ff0400728c */ /* 0x000fc8000bf05070 */
[----:B------:R-:W-:-:S09]  /*40d0*/  UISETP.NE.AND.EX UP0, UPT, UR5, URZ, UPT, UP0 ;  /* 0x000000ff0500728c */ /* 0x000fd2000bf05300 */
[----:B------:R-:W-:Y:S05]  /*40e0*/  BRA.U UP0, `(.L_x_729) ;  /* 0x00000005004c7547 */ /* 0x000fea000b800000 */
[-CC-:B------:R-:W-:Y:S01]  /*40f0*/  FFMA.FTZ R136, R19, R152.reuse, R153.reuse ;  /* 0x0000009813887223 */ /* 0x180fe20000010099 */
[--C-:B------:R-:W-:Y:S01]  /*4100*/  HADD2.F32 R138, -RZ, R43.reuse.H0_H0 ;  /* 0x2000002bff8a7230 */ /* 0x100fe20000004100 */
[----:B------:R-:W-:Y:S01]  /*4110*/  LOP3.LUT P4, RZ, R201, 0xff0000, RZ, 0xc0, !PT ;  /* 0x00ff0000c9ff7812 */ /* 0x000fe2000788c0ff */
[-CC-:B------:R-:W-:Y:S01]  /*4120*/  FFMA.FTZ R137, R20, R152.reuse, R153.reuse ;  /* 0x0000009814897223 */ /* 0x180fe20000010099 */
[----:B------:R-:W-:Y:S01]  /*4130*/  FADD.FTZ R136, R17, -R136 ;  /* 0x8000008811887221 */ /* 0x000fe20000010000 */
[----:B------:R-:W-:Y:S02]  /*4140*/  HADD2.F32 R140, -RZ, R43.H1_H1 ;  /* 0x3000002bff8c7230 */ /* 0x000fe40000004100 */
[----:B------:R-:W-:Y:S01]  /*4150*/  FFMA.FTZ R143, R3, R152, R153 ;  /* 0x00000098038f7223 */ /* 0x000fe20000010099 */
[----:B------:R-:W-:Y:S02]  /*4160*/  HADD2.F32 R142, -RZ, R42.H1_H1 ;  /* 0x3000002aff8e7230 */ /* 0x000fe40000004100 */
[----:B-----5:R-:W-:Y:S01]  /*4170*/  FFMA.FTZ R136, R157, R136, R138 ;  /* 0x000000889d887223 */ /* 0x020fe2000001008a */
[----:B------:R-:W-:Y:S01]  /*4180*/  FADD.FTZ R138, R18, -R137 ;  /* 0x80000089128a7221 */ /* 0x000fe20000010000 */
[----:B------:R-:W-:Y:S01]  /*4190*/  FFMA.FTZ R137, R13, R152, R153 ;  /* 0x000000980d897223 */ /* 0x000fe20000010099 */
[----:B------:R-:W-:-:S02]  /*41a0*/  HADD2.F32 R144, -RZ, R41.H1_H1 ;  /* 0x30000029ff907230 */ /* 0x000fc40000004100 */
[----:B------:R-:W-:Y:S01]  /*41b0*/  FMUL.FTZ R136, R136, UR14 ;  /* 0x0000000e88887c20 */ /* 0x000fe20008410000 */
[----:B------:R-:W-:Y:S01]  /*41c0*/  FFMA.FTZ R138, R157, R138, R140 ;  /* 0x0000008a9d8a7223 */ /* 0x000fe2000001008c */
[----:B------:R-:W-:-:S03]  /*41d0*/  FFMA.FTZ R140, R16, R152, R153 ;  /* 0x00000098108c7223 */ /* 0x000fc60000010099 */
[----:B------:R-:W-:Y:S01]  /*41e0*/  FSEL R154, R136, RZ, P4 ;  /* 0x000000ff889a7208 */ /* 0x000fe20002000000 */
[----:B------:R-:W-:Y:S01]  /*41f0*/  FMUL.FTZ R141, R138, UR14 ;  /* 0x0000000e8a8d7c20 */ /* 0x000fe20008410000 */
[----:B------:R-:W-:Y:S01]  /*4200*/  LOP3.LUT P4, RZ, R209, 0xff0000, RZ, 0xc0, !PT ;  /* 0x00ff0000d1ff7812 */ /* 0x000fe2000788c0ff */
[----:B------:R-:W-:Y:S02]  /*4210*/  HADD2.F32 R138, -RZ, R42.H0_H0 ;  /* 0x2000002aff8a7230 */ /* 0x000fe40000004100 */
[----:B------:R-:W-:Y:S01]  /*4220*/  FADD.FTZ R140, R15, -R140 ;  /* 0x8000008c0f8c7221 */ /* 0x000fe20000010000 */
[----:B------:R-:W-:Y:S01]  /*4230*/  FSEL R139, R136, RZ, P4 ;  /* 0x000000ff888b7208 */ /* 0x000fe20002000000 */
[----:B------:R-:W-:Y:S01]  /*4240*/  FADD.FTZ R136, R14, -R137 ;  /* 0x800000890e887221 */ /* 0x000fe20000010000 */
[----:B------:R-:W-:Y:S01]  /*4250*/  ISETP.GE.U32.AND P4, PT, R200, RZ, PT ;  /* 0x000000ffc800720c */ /* 0x000fe20003f86070 */
[----:B------:R-:W-:Y:S02]  /*4260*/  FFMA.FTZ R137, R9, R152, R153 ;  /* 0x0000009809897223 */ /* 0x000fe40000010099 */
[----:B------:R-:W-:Y:S01]  /*4270*/  FFMA.FTZ R136, R157, R136, R138 ;  /* 0x000000889d887223 */ /* 0x000fe2000001008a */
[----:B------:R-:W-:-:S03]  /*4280*/  ISETP.GE.U32.AND.EX P4, PT, R201, 0x1000000, PT, P4 ;  /* 0x01000000c900780c */ /* 0x000fc60003f86140 */
[----:B------:R-:W-:Y:S01]  /*4290*/  FMUL.FTZ R138, R136, UR14 ;  /* 0x0000000e888a7c20 */ /* 0x000fe20008410000 */
[----:B------:R-:W-:Y:S02]  /*42a0*/  FSEL R191, R141, RZ, P4 ;  /* 0x000000ff8dbf7208 */ /* 0x000fe40002000000 */
[----:B------:R-:W-:-:S04]  /*42b0*/  ISETP.GE.U32.AND P4, PT, R208, RZ, PT ;  /* 0x000000ffd000720c */ /* 0x000fc80003f86070 */
[----:B------:R-:W-:-:S04]  /*42c0*/  ISETP.GE.U32.AND.EX P4, PT, R209, 0x1000000, PT, P4 ;  /* 0x01000000d100780c */ /* 0x000fc80003f86140 */
[----:B------:R-:W-:Y:S01]  /*42d0*/  FSEL R136, R141, RZ, P4 ;  /* 0x000000ff8d887208 */ /* 0x000fe20002000000 */
[----:B------:R-:W-:Y:S01]  /*42e0*/  FFMA.FTZ R141, R157, R140, R142 ;  /* 0x0000008c9d8d7223 */ /* 0x000fe2000001008e */
[----:B------:R-:W-:Y:S01]  /*42f0*/  LOP3.LUT P4, RZ, R201, 0xff, RZ, 0xc0, !PT ;  /* 0x000000ffc9ff7812 */ /* 0x000fe2000788c0ff */
[----:B------:R-:W-:Y:S02]  /*4300*/  HADD2.F32 R142, -RZ, R41.H0_H0 ;  /* 0x20000029ff8e7230 */ /* 0x000fe40000004100 */
[----:B------:R-:W-:Y:S01]  /*4310*/  FADD.FTZ R140, R10, -R137 ;  /* 0x800000890a8c7221 */ /* 0x000fe20000010000 */
[----:B------:R-:W-:Y:S01]  /*4320*/  FMUL.FTZ R141, R141, UR14 ;  /* 0x0000000e8d8d7c20 */ /* 0x000fe20008410000 */
[----:B------:R-:W-:Y:S02]  /*4330*/  FSEL R148, R138, RZ, P4 ;  /* 0x000000ff8a947208 */ /* 0x000fe40002000000 */
[----:B------:R-:W-:Y:S01]  /*4340*/  LOP3.LUT P4, RZ, R209, 0xff, RZ, 0xc0, !PT ;  /* 0x000000ffd1ff7812 */ /* 0x000fe2000788c0ff */
[----:B------:R-:W-:Y:S01]  /*4350*/  FFMA.FTZ R140, R157, R140, R142 ;  /* 0x0000008c9d8c7223 */ /* 0x000fe2000001008e */
[----:B------:R-:W-:Y:S01]  /*4360*/  FFMA.FTZ R142, R12, R152, R153 ;  /* 0x000000980c8e7223 */ /* 0x000fe20000010099 */
[----:B------:R-:W-:-:S02]  /*4370*/  F2FP.F16.F32.PACK_AB R139, R136, R139 ;  /* 0x0000008b888b723e */ /* 0x000fc400000000ff */
[----:B------:R-:W-:Y:S01]  /*4380*/  FSEL R138, R138, RZ, P4 ;  /* 0x000000ff8a8a7208 */ /* 0x000fe20002000000 */
[----:B------:R-:W-:Y:S01]  /*4390*/  FMUL.FTZ R137, R140, UR14 ;  /* 0x0000000e8c897c20 */ /* 0x000fe20008410000 */
[----:B------:R-:W-:Y:S01]  /*43a0*/  LOP3.LUT P4, RZ, R201, 0xff00, RZ, 0xc0, !PT ;  /* 0x0000ff00c9ff7812 */ /* 0x000fe2000788c0ff */
[----:B------:R-:W-:Y:S01]  /*43b0*/  FADD.FTZ R142, R11, -R142 ;  /* 0x8000008e0b8e7221 */ /* 0x000fe20000010000 */
[----:B------:R-:W-:Y:S02]  /*43c0*/  FFMA.FTZ R140, R8, R152, R153 ;  /* 0x00000098088c7223 */ /* 0x000fe40000010099 */
[----:B------:R-:W-:Y:S01]  /*43d0*/  FSEL R155, R141, RZ, P4 ;  /* 0x000000ff8d9b7208 */ /* 0x000fe20002000000 */
[----:B------:R-:W-:Y:S01]  /*43e0*/  FFMA.FTZ R144, R157, R142, R144 ;  /* 0x0000008e9d907223 */ /* 0x000fe20000010090 */
[----:B------:R-:W-:Y:S01]  /*43f0*/  LOP3.LUT P4, RZ, R209, 0xff00, RZ, 0xc0, !PT ;  /* 0x0000ff00d1ff7812 */ /* 0x000fe2000788c0ff */
[--C-:B------:R-:W-:Y:S02]  /*4400*/  HADD2.F32 R142, -RZ, R40.reuse.H1_H1 ;  /* 0x30000028ff8e7230 */ /* 0x100fe40000004100 */
[----:B------:R-:W-:Y:S01]  /*4410*/  FADD.FTZ R140, R7, -R140 ;  /* 0x8000008c078c7221 */ /* 0x000fe20000010000 */
[----:B------:R-:W-:Y:S01]  /*4420*/  FMUL.FTZ R147, R144, UR14 ;  /* 0x0000000e90937c20 */ /* 0x000fe20008410000 */
[----:B------:R-:W-:Y:S01]  /*4430*/  FSEL R141, R141, RZ, P4 ;  /* 0x000000ff8d8d7208 */ /* 0x000fe20002000000 */
[----:B------:R-:W-:Y:S01]  /*4440*/  HADD2.F32 R144, -RZ, R40.H0_H0 ;  /* 0x20000028ff907230 */ /* 0x000fe20000004100 */
[----:B------:R-:W-:Y:S01]  /*4450*/  LOP3.LUT P4, RZ, R200, 0xff0000, RZ, 0xc0, !PT ;  /* 0x00ff0000c8ff7812 */ /* 0x000fe2000788c0ff */
[----:B------:R-:W-:Y:S01]  /*4460*/  FFMA.FTZ R140, R157, R140, R142 ;  /* 0x0000008c9d8c7223 */ /* 0x000fe2000001008e */
[----:B------:R-:W-:Y:S01]  /*4470*/  FADD.FTZ R142, R6, -R143 ;  /* 0x8000008f068e7221 */ /* 0x000fe20000010000 */
[----:B------:R-:W-:-:S02]  /*4480*/  F2FP.F16.F32.PACK_AB R138, R141, R138 ;  /* 0x0000008a8d8a723e */ /* 0x000fc400000000ff */
[----:B------:R-:W-:Y:S01]  /*4490*/  FSEL R146, R137, RZ, P4 ;  /* 0x000000ff89927208 */ /* 0x000fe20002000000 */
[----:B------:R-:W-:Y:S01]  /*44a0*/  FMUL.FTZ R145, R140, UR14 ;  /* 0x0000000e8c917c20 */ /* 0x000fe20008410000 */
[----:B------:R-:W-:Y:S01]  /*44b0*/  LOP3.LUT P4, RZ, R208, 0xff0000, RZ, 0xc0, !PT ;  /* 0x00ff0000d0ff7812 */ /* 0x000fe2000788c0ff */
[----:B------:R-:W-:Y:S01]  /*44c0*/  FFMA.FTZ R142, R157, R142, R144 ;  /* 0x0000008e9d8e7223 */ /* 0x000fe20000010090 */
[----:B------:R-:W-:Y:S02]  /*44d0*/  F2FP.F16.F32.PACK_AB R143, R191, R154 ;  /* 0x0000009abf8f723e */ /* 0x000fe400000000ff */
[----:B------:R-:W-:Y:S01]  /*44e0*/  FSEL R137, R137, RZ, P4 ;  /* 0x000000ff89897208 */ /* 0x000fe20002000000 */
[----:B------:R-:W-:Y:S01]  /*44f0*/  FMUL.FTZ R142, R142, UR14 ;  /* 0x0000000e8e8e7c20 */ /* 0x000fe20008410000 */
        /* <DEDUP_REMOVED lines=18> */
.L_x_729:
[-CC-:B------:R-:W-:Y:S01]  /*4620*/  FFMA.FTZ R132, R19, R152.reuse, R153.reuse ;  /* 0x0000009813847223 */ /* 0x180fe20000010099 */
[--C-:B------:R-:W-:Y:S01]  /*4630*/  HADD2.F32 R134, -RZ, R43.reuse.H0_H0 ;  /* 0x2000002bff867230 */ /* 0x100fe20000004100 */
[----:B------:R-:W-:Y:S01]  /*4640*/  LOP3.LUT P4, RZ, R201, 0xff0000, RZ, 0xc0, !PT ;  /* 0x00ff0000c9ff7812 */ /* 0x000fe2000788c0ff */
[----:B------:R-:W-:Y:S01]  /*4650*/  FFMA.FTZ R133, R20, R152, R153 ;  /* 0x0000009814857223 */ /* 0x000fe20000010099 */
[----:B------:R-:W-:Y:S01]  /*4660*/  FADD.FTZ R132, R17, -R132 ;  /* 0x8000008411847221 */ /* 0x000fe20000010000 */
[----:B------:R-:W-:-:S03]  /*4670*/  HADD2.F32 R136, -RZ, R43.H1_H1 ;  /* 0x3000002bff887230 */ /* 0x000fc60000004100 */
[----:B-----5:R-:W-:Y:S01]  /*4680*/  FFMA.FTZ R147, R157, R132, R134 ;  /* 0x000000849d937223 */ /* 0x020fe20000010086 */
[----:B------:R-:W-:Y:S01]  /*4690*/  FADD.FTZ R134, R18, -R133 ;  /* 0x8000008512867221 */ /* 0x000fe20000010000 */
[--C-:B------:R-:W-:Y:S02]  /*46a0*/  FFMA.FTZ R133, R13, R152, R153.reuse ;  /* 0x000000980d857223 */ /* 0x100fe40000010099 */
[----:B------:R-:W-:Y:S01]  /*46b0*/  FMUL.FTZ R132, R147, UR14 ;  /* 0x0000000e93847c20 */ /* 0x000fe20008410000 */
[----:B------:R-:W-:Y:S01]  /*46c0*/  FFMA.FTZ R210, R157, R134, R136 ;  /* 0x000000869dd27223 */ /* 0x000fe20000010088 */
[----:B------:R-:W-:Y:S02]  /*46d0*/  HADD2.F32 R134, -RZ, R42.H0_H0 ;  /* 0x2000002aff867230 */ /* 0x000fe40000004100 */
[----:B------:R-:W-:Y:S01]  /*46e0*/  FFMA.FTZ R136, R16, R152, R153 ;  /* 0x0000009810887223 */ /* 0x000fe20000010099 */
[----:B------:R-:W-:Y:S01]  /*46f0*/  FSEL R154, R132, RZ, P4 ;  /* 0x000000ff849a7208 */ /* 0x000fe20002000000 */
[----:B------:R-:W-:Y:S01]  /*4700*/  FMUL.FTZ R137, R210, UR14 ;  /* 0x0000000ed2897c20 */ /* 0x000fe20008410000 */
[----:B------:R-:W-:Y:S01]  /*4710*/  LOP3.LUT P4, RZ, R209, 0xff0000, RZ, 0xc0, !PT ;  /* 0x00ff0000d1ff7812 */ /* 0x000fe2000788c0ff */
[----:B------:R-:W-:-:S03]  /*4720*/  FADD.FTZ R136, R15, -R136 ;  /* 0x800000880f887221 */ /* 0x000fc60000010000 */
[----:B------:R-:W-:Y:S01]  /*4730*/  FSEL R190, R132, RZ, P4 ;  /* 0x000000ff84be7208 */ /* 0x000fe20002000000 */
[----:B------:R-:W-:Y:S01]  /*4740*/  FADD.FTZ R132, R14, -R133 ;  /* 0x800000850e847221 */ /* 0x000fe20000010000 */
[----:B------:R-:W-:Y:S01]  /*4750*/  ISETP.GE.U32.AND P4, PT, R200, RZ, PT ;  /* 0x000000ffc800720c */ /* 0x000fe20003f86070 */
[----:B------:R-:W-:Y:S02]  /*4760*/  FFMA.FTZ R133, R9, R152, R153 ;  /* 0x0000009809857223 */ /* 0x000fe40000010099 */
[----:B------:R-:W-:Y:S01]  /*4770*/  FFMA.FTZ R140, R157, R132, R134 ;  /* 0x000000849d8c7223 */ /* 0x000fe20000010086 */
[----:B------:R-:W-:Y:S01]  /*4780*/  ISETP.GE.U32.AND.EX P4, PT, R201, 0x1000000, PT, P4 ;  /* 0x01000000c900780c */ /* 0x000fe20003f86140 */
[----:B------:R-:W-:Y:S02]  /*4790*/  HADD2.F32 R132, -RZ, R42.H1_H1 ;  /* 0x3000002aff847230 */ /* 0x000fe40000004100 */
[----:B------:R-:W-:Y:S01]  /*47a0*/  FMUL.FTZ R135, R140, UR14 ;  /* 0x0000000e8c877c20 */ /* 0x000fe20008410000 */
[----:B------:R-:W-:Y:S01]  /*47b0*/  FSEL R199, R137, RZ, P4 ;  /* 0x000000ff89c77208 */ /* 0x000fe20002000000 */
[----:B------:R-:W-:Y:S01]  /*47c0*/  HADD2.F32 R134, -RZ, R41.H0_H0 ;  /* 0x20000029ff867230 */ /* 0x000fe20000004100 */
[----:B------:R-:W-:Y:S01]  /*47d0*/  ISETP.GE.U32.AND P4, PT, R208, RZ, PT ;  /* 0x000000ffd000720c */ /* 0x000fe20003f86070 */
[----:B------:R-:W-:Y:S01]  /*47e0*/  FFMA.FTZ R143, R157, R136, R132 ;  /* 0x000000889d8f7223 */ /* 0x000fe20000010084 */
[----:B------:R-:W-:-:S02]  /*47f0*/  FADD.FTZ R132, R10, -R133 ;  /* 0x800000850a847221 */ /* 0x000fc40000010000 */
[----:B------:R-:W-:Y:S01]  /*4800*/  ISETP.GE.U32.AND.EX P4, PT, R209, 0x1000000, PT, P4 ;  /* 0x01000000d100780c */ /* 0x000fe20003f86140 */
[----:B------:R-:W-:Y:S01]  /*4810*/  FMUL.FTZ R136, R143, UR14 ;  /* 0x0000000e8f887c20 */ /* 0x000fe20008410000 */
[----:B------:R-:W-:Y:S01]  /*4820*/  FFMA.FTZ R138, R157, R132, R134 ;  /* 0x000000849d8a7223 */ /* 0x000fe20000010086 */
[----:B------:R-:W-:Y:S01]  /*4830*/  FFMA.FTZ R132, R12, R152, R153 ;  /* 0x000000980c847223 */ /* 0x000fe20000010099 */
[----:B------:R-:W-:Y:S01]  /*4840*/  FSEL R211, R137, RZ, P4 ;  /* 0x000000ff89d37208 */ /* 0x000fe20002000000 */
[----:B------:R-:W-:Y:S01]  /*4850*/  HADD2.F32 R134, -RZ, R41.H1_H1 ;  /* 0x30000029ff867230 */ /* 0x000fe20000004100 */
[----:B------:R-:W-:Y:S01]  /*4860*/  LOP3.LUT P4, RZ, R201, 0xff, RZ, 0xc0, !PT ;  /* 0x000000ffc9ff7812 */ /* 0x000fe2000788c0ff */
[----:B------:R-:W-:Y:S01]  /*4870*/  FMUL.FTZ R133, R138, UR14 ;  /* 0x0000000e8a857c20 */ /* 0x000fe20008410000 */
[----:B------:R-:W-:Y:S02]  /*4880*/  FADD.FTZ R132, R11, -R132 ;  /* 0x800000840b847221 */ /* 0x000fe40000010000 */
[----:B------:R-:W-:-:S02]  /*4890*/  FSEL R142, R135, RZ, P4 ;  /* 0x000000ff878e7208 */ /* 0x000fc40002000000 */
        /* <DEDUP_REMOVED lines=8> */
[C---:B------:R-:W-:Y:S01]  /*4920*/  FSEL R155, R136.reuse, RZ, P4 ;  /* 0x000000ff889b7208 */ /* 0x040fe20002000000 */
[----:B------:R-:W-:Y:S01]  /*4930*/  FFMA.FTZ R137, R157, R132, R134 ;  /* 0x000000849d897223 */ /* 0x000fe20000010086 */
[----:B------:R-:W-:Y:S01]  /*4940*/  LOP3.LUT P4, RZ, R209, 0xff00, RZ, 0xc0, !PT ;  /* 0x0000ff00d1ff7812 */ /* 0x000fe2000788c0ff */
[----:B------:R-:W-:Y:S01]  /*4950*/  HADD2.F32 R134, -RZ, R40.H0_H0 ;  /* 0x20000028ff867230 */ /* 0x000fe20000004100 */
[----:B------:R-:W-:Y:S02]  /*4960*/  F2FP.F16.F32.PACK_AB R142, R155, R142 ;  /* 0x0000008e9b8e723e */ /* 0x000fe400000000ff */
[----:B------:R-:W-:Y:S02]  /*4970*/  FSEL R191, R136, RZ, P4 ;  /* 0x000000ff88bf7208 */ /* 0x000fe40002000000 */
[----:B------:R-:W-:-:S04]  /*4980*/  LOP3.LUT P4, RZ, R200, 0xff0000, RZ, 0xc0, !PT ;  /* 0x00ff0000c8ff7812 */ /* 0x000fc8000788c0ff */
        /* <DEDUP_REMOVED lines=9> */
[----:B------:R-:W-:Y:S01]  /*4a20*/  FFMA.FTZ R132, R157, R132, R134 ;  /* 0x000000849d847223 */ /* 0x000fe20000010086 */
        /* <DEDUP_REMOVED lines=19> */
[----:B------:R-:W-:Y:S02]  /*4b60*/  F2FP.F16.F32.PACK_AB R136, R147, R136 ;  /* 0x000000889388723e */ /* 0x000fe400000000ff */
[----:B------:R-:W-:-:S07]  /*4b70*/  F2FP.F16.F32.PACK_AB R140, R145, R140 ;  /* 0x0000008c918c723e */ /* 0x000fce00000000ff */
.L_x_725:
        /* <DEDUP_REMOVED lines=14> */
.L_x_721:
[----:B------:R-:W-:Y:S05]  /*4c60*/  BSYNC.RECONVERGENT B0 ;  /* 0x0000000000007941 */ /* 0x000fea0003800200 */
.L_x_720:
        /* <DEDUP_REMOVED lines=12> */
[-CC-:B0-----:R-:W-:Y:S01]  /*4d30*/  FFMA.FTZ R132, R35, R152.reuse, R153.reuse ;  /* 0x0000009823847223 */ /* 0x181fe20000010099 */
[----:B------:R-:W-:Y:S01]  /*4d40*/  HADD2.F32 R134, -RZ, R39.H0_H0 ;  /* 0x20000027ff867230 */ /* 0x000fe20000004100 */
[----:B------:R-:W-:Y:S01]  /*4d50*/  LOP3.LUT P6, RZ, R171, 0xff0000, RZ, 0xc0, !PT ;  /* 0x00ff0000abff7812 */ /* 0x000fe200078cc0ff */
[----:B------:R-:W-:Y:S01]  /*4d60*/  FFMA.FTZ R133, R156, R152, R153 ;  /* 0x000000989c857223 */ /* 0x000fe20000010099 */
[----:B------:R-:W-:-:S04]  /*4d70*/  FADD.FTZ R132, R33, -R132 ;  /* 0x8000008421847221 */ /* 0x000fc80000010000 */
[----:B-----5:R-:W-:Y:S01]  /*4d80*/  FFMA.FTZ R135, R157, R132, R134 ;  /* 0x000000849d877223 */ /* 0x020fe20000010086 */
[----:B------:R-:W-:-:S03]  /*4d90*/  HADD2.F32 R134, -RZ, R39.H1_H1 ;  /* 0x30000027ff867230 */ /* 0x000fc60000004100 */
[----:B------:R-:W-:-:S05]  /*4da0*/  FMUL.FTZ R132, R135, UR14 ;  /* 0x0000000e87847c20 */ /* 0x000fca0008410000 */
[----:B------:R-:W-:Y:S02]  /*4db0*/  FSEL R190, R132, RZ, P6 ;  /* 0x000000ff84be7208 */ /* 0x000fe40003000000 */
[----:B------:R-:W-:-:S04]  /*4dc0*/  LOP3.LUT P6, RZ, R207, 0xff0000, RZ, 0xc0, !PT ;  /* 0x00ff0000cfff7812 */ /* 0x000fc800078cc0ff */
[----:B------:R-:W-:Y:S01]  /*4dd0*/  FSEL R199, R132, RZ, P6 ;  /* 0x000000ff84c77208 */ /* 0x000fe20003000000 */
[----:B------:R-:W-:Y:S01]  /*4de0*/  FADD.FTZ R132, R34, -R133 ;  /* 0x8000008522847221 */ /* 0x000fe20000010000 */
[----:B------:R-:W-:Y:S01]  /*4df0*/  ISETP.GE.U32.AND P6, PT, R170, RZ, PT ;  /* 0x000000ffaa00720c */ /* 0x000fe20003fc6070 */
[----:B------:R-:W-:Y:S02]  /*4e00*/  FFMA.FTZ R133, R29, R152, R153 ;  /* 0x000000981d857223 */ /* 0x000fe40000010099 */
[----:B------:R-:W-:Y:S01]  /*4e10*/  FFMA.FTZ R210, R157, R132, R134 ;  /* 0x000000849dd27223 */ /* 0x000fe20000010086 */
[----:B------:R-:W-:Y:S01]  /*4e20*/  ISETP.GE.U32.AND.EX P6, PT, R171, 0x1000000, PT, P6 ;  /* 0x01000000ab00780c */ /* 0x000fe20003fc6160 */
[----:B------:R-:W-:Y:S02]  /*4e30*/  HADD2.F32 R134, -RZ, R38.H0_H0 ;  /* 0x20000026ff867230 */ /* 0x000fe40000004100 */
[C---:B------:R-:W-:Y:S01]  /*4e40*/  FMUL.FTZ R132, R210.reuse, UR14 ;  /* 0x0000000ed2847c20 */ /* 0x040fe20008410000 */
[----:B------:R-:W-:-:S04]  /*4e50*/  F2FP.F16.F32.PACK_AB R135, R210, R135 ;  /* 0x00000087d287723e */ /* 0x000fc800000000ff */
[----:B------:R-:W-:Y:S02]  /*4e60*/  FSEL R211, R132, RZ, P6 ;  /* 0x000000ff84d37208 */ /* 0x000fe40003000000 */
[----:B------:R-:W-:-:S04]  /*4e70*/  ISETP.GE.U32.AND P6, PT, R206, RZ, PT ;  /* 0x000000ffce00720c */ /* 0x000fc80003fc6070 */
[----:B------:R-:W-:-:S04]  /*4e80*/  ISETP.GE.U32.AND.EX P6, PT, R207, 0x1000000, PT, P6 ;  /* 0x01000000cf00780c */ /* 0x000fc80003fc6160 */
[----:B------:R-:W-:Y:S01]  /*4e90*/  FSEL R212, R132, RZ, P6 ;  /* 0x000000ff84d47208 */ /* 0x000fe20003000000 */
[----:B------:R-:W-:Y:S01]  /*4ea0*/  FADD.FTZ R132, R30, -R133 ;  /* 0x800000851e847221 */ /* 0x000fe20000010000 */
[----:B------:R-:W-:Y:S01]  /*4eb0*/  LOP3.LUT P6, RZ, R171, 0xff, RZ, 0xc0, !PT ;  /* 0x000000ffabff7812 */ /* 0x000fe200078cc0ff */
[----:B------:R-:W-:Y:S02]  /*4ec0*/  FFMA.FTZ R133, R25, R152, R153 ;  /* 0x0000009819857223 */ /* 0x000fe40000010099 */
[----:B------:R-:W-:Y:S01]  /*4ed0*/  FFMA.FTZ R142, R157, R132, R134 ;  /* 0x000000849d8e7223 */ /* 0x000fe20000010086 */
[----:B------:R-:W-:-:S03]  /*4ee0*/  HADD2.F32 R134, -RZ, R38.H1_H1 ;  /* 0x30000026ff867230 */ /* 0x000fc60000004100 */
        /* <DEDUP_REMOVED lines=8> */
[----:B------:R-:W-:-:S03]  /*4f70*/  HADD2.F32 R134, -RZ, R37.H0_H0 ;  /* 0x20000025ff867230 */ /* 0x000fc60000004100 */
[----:B------:R-:W-:-:S05]  /*4f80*/  FMUL.FTZ R132, R143, UR14 ;  /* 0x0000000e8f847c20 */ /* 0x000fca0008410000 */
[----:B------:R-:W-:Y:S02]  /*4f90*/  FSEL R155, R132, RZ, P6 ;  /* 0x000000ff849b7208 */ /* 0x000fe40003000000 */
[----:B------:R-:W-:-:S04]  /*4fa0*/  LOP3.LUT P6, RZ, R207, 0xff00, RZ, 0xc0, !PT ;  /* 0x0000ff00cfff7812 */ /* 0x000fc800078cc0ff */
        /* <DEDUP_REMOVED lines=14> */
[----:B------:R-:W-:-:S03]  /*5090*/  HADD2.F32 R134, -RZ, R36.H1_H1 ;  /* 0x30000024ff867230 */ /* 0x000fc60000004100 */
[----:B------:R-:W-:-:S05]  /*50a0*/  FMUL.FTZ R132, R139, UR14 ;  /* 0x0000000e8b847c20 */ /* 0x000fca0008410000 */
[----:B------:R-:W-:Y:S02]  /*50b0*/  FSEL R146, R132, RZ, P6 ;  /* 0x000000ff84927208 */ /* 0x000fe40003000000 */
[----:B------:R-:W-:Y:S02]  /*50c0*/  LOP3.LUT P6, RZ, R206, 0xff000000, RZ, 0xc0, !PT ;  /* 0xff000000ceff7812 */ /* 0x000fe400078cc0ff */
[----:B------:R-:W-:Y:S02]  /*50d0*/  F2FP.F16.F32.PACK_AB R141, R146, R141 ;  /* 0x0000008d928d723e */ /* 0x000fe400000000ff */
        /* <DEDUP_REMOVED lines=11> */
[----:B------:R-:W-:-:S03]  /*5190*/  LOP3.LUT P6, RZ, R170, 0xff, RZ, 0xc0, !PT ;  /* 0x000000ffaaff7812 */ /* 0x000fc600078cc0ff */
[----:B------:R-:W-:Y:S01]  /*51a0*/  FFMA.FTZ R132, R157, R132, R134 ;  /* 0x000000849d847223 */ /* 0x000fe20000010086 */
[----:B------:R-:W-:Y:S02]  /*51b0*/  F2FP.F16.F32.PACK_AB R134, R143, R142 ;  /* 0x0000008e8f86723e */ /* 0x000fe400000000ff */
[----:B------:R-:W-:Y:S01]  /*51c0*/  F2FP.F16.F32.PACK_AB R143, R211, R190 ;  /* 0x000000bed38f723e */ /* 0x000fe200000000ff */
[----:B------:R-:W-:Y:S01]  /*51d0*/  FMUL.FTZ R133, R132, UR14 ;  /* 0x0000000e84857c20 */ /* 0x000fe20008410000 */
[----:B------:R-:W-:Y:S02]  /*51e0*/  F2FP.F16.F32.PACK_AB R132, R137, R132 ;  /* 0x000000848984723e */ /* 0x000fe400000000ff */
[----:B------:R-:W-:Y:S02]  /*51f0*/  F2FP.F16.F32.PACK_AB R142, R155, R148 ;  /* 0x000000949b8e723e */ /* 0x000fe400000000ff */
[----:B------:R-:W-:Y:S02]  /*5200*/  FSEL R140, R133, RZ, P6 ;  /* 0x000000ff858c7208 */ /* 0x000fe40003000000 */
[----:B------:R-:W-:-:S02]  /*5210*/  LOP3.LUT P6, RZ, R206, 0xff, RZ, 0xc0, !PT ;  /* 0x000000ffceff7812 */ /* 0x000fc400078cc0ff */
[----:B------:R-:W-:Y:S02]  /*5220*/  F2FP.F16.F32.PACK_AB R137, R149, R144 ;  /* 0x000000909589723e */ /* 0x000fe400000000ff */
[----:B------:R-:W-:Y:S02]  /*5230*/  FSEL R136, R133, RZ, P6 ;  /* 0x000000ff85887208 */ /* 0x000fe40003000000 */
[----:B------:R-:W-:Y:S02]  /*5240*/  F2FP.F16.F32.PACK_AB R133, R139, R138 ;  /* 0x0000008a8b85723e */ /* 0x000fe400000000ff */
[----:B------:R-:W-:Y:S02]  /*5250*/  F2FP.F16.F32.PACK_AB R139, R212, R199 ;  /* 0x000000c7d48b723e */ /* 0x000fe400000000ff */
[----:B------:R-:W-:Y:S02]  /*5260*/  F2FP.F16.F32.PACK_AB R138, R191, R154 ;  /* 0x0000009abf8a723e */ /* 0x000fe400000000ff */
[----:B------:R-:W-:-:S02]  /*5270*/  F2FP.F16.F32.PACK_AB R136, R147, R136 ;  /* 0x000000889388723e */ /* 0x000fc400000000ff */
[----:B------:R-:W-:Y:S01]  /*5280*/  F2FP.F16.F32.PACK_AB R140, R145, R140 ;  /* 0x0000008c918c723e */ /* 0x000fe200000000ff */
[----:B------:R-:W-:Y:S06]  /*5290*/  BRA `(.L_x_735) ;  /* 0x0000001c00ac7947 */ /* 0x000fec0003800000 */
.L_x_734:
        /* <DEDUP_REMOVED lines=17> */
[----:B------:R-:W-:-:S05]  /*53b0*/  FMUL.FTZ R136, R136, UR14 ;  /* 0x0000000e88887c20 */ /* 0x000fca0008410000 */
[----:B------:R-:W-:Y:S02]  /*53c0*/  FSEL R154, R136, RZ, P6 ;  /* 0x000000ff889a7208 */ /* 0x000fe40003000000 */
[----:B------:R-:W-:Y:S02]  /*53d0*/  ISETP.GE.U32.AND P6, PT, R206, RZ, PT ;  /* 0x000000ffce00720c */ /* 0x000fe40003fc6070 */
[----:B------:R-:W-:Y:S02]  /*53e0*/  F2FP.F16.F32.PACK_AB R143, R154, R143 ;  /* 0x0000008f9a8f723e */ /* 0x000fe400000000ff */
[----:B------:R-:W-:-:S04]  /*53f0*/  ISETP.GE.U32.AND.EX P6, PT, R207, 0x1000000, PT, P6 ;  /* 0x01000000cf00780c */ /* 0x000fc80003fc6160 */
[----:B------:R-:W-:Y:S01]  /*5400*/  FSEL R190, R136, RZ, P6 ;  /* 0x000000ff88be7208 */ /* 0x000fe20003000000 */
[----:B------:R-:W-:Y:S01]  /*5410*/  FADD.FTZ R136, R30, -R137 ;  /* 0x800000891e887221 */ /* 0x000fe20000010000 */
[----:B------:R-:W-:Y:S01]  /*5420*/  LOP3.LUT P6, RZ, R171, 0xff, RZ, 0xc0, !PT ;  /* 0x000000ffabff7812 */ /* 0x000fe200078cc0ff */
[----:B------:R-:W-:Y:S01]  /*5430*/  FFMA.FTZ R137, R25, R152, R153 ;  /* 0x0000009819897223 */ /* 0x000fe20000010099 */
[----:B------:R-:W-:Y:S01]  /*5440*/  F2FP.F16.F32.PACK_AB R139, R190, R139 ;  /* 0x0000008bbe8b723e */ /* 0x000fe200000000ff */
        /* <DEDUP_REMOVED lines=12> */
[C---:B------:R-:W-:Y:S02]  /*5510*/  FSEL R155, R136.reuse, RZ, P6 ;  /* 0x000000ff889b7208 */ /* 0x040fe40003000000 */
[----:B------:R-:W-:Y:S02]  /*5520*/  LOP3.LUT P6, RZ, R207, 0xff00, RZ, 0xc0, !PT ;  /* 0x0000ff00cfff7812 */ /* 0x000fe400078cc0ff */
[----:B------:R-:W-:Y:S02]  /*5530*/  F2FP.F16.F32.PACK_AB R142, R155, R142 ;  /* 0x0000008e9b8e723e */ /* 0x000fe400000000ff */
        /* <DEDUP_REMOVED lines=30> */
[----:B------:R-:W-:Y:S02]  /*5720*/  LOP3.LUT P6, RZ, R170, 0xff, RZ, 0xc0, !PT ;  /* 0x000000ffaaff7812 */ /* 0x000fe400078cc0ff */
[----:B------:R-:W-:Y:S01]  /*5730*/  F2FP.F16.F32.PACK_AB R137, R149, R144 ;  /* 0x000000909589723e */ /* 0x000fe200000000ff */
[----:B------:R-:W-:Y:S01]  /*5740*/  FFMA.FTZ R136, R157, R136, R138 ;  /* 0x000000889d887223 */ /* 0x000fe2000001008a */
[----:B------:R-:W-:-:S03]  /*5750*/  F2FP.F16.F32.PACK_AB R138, R191, R148 ;  /* 0x00000094bf8a723e */ /* 0x000fc600000000ff */
[----:B------:R-:W-:-:S05]  /*5760*/  FMUL.FTZ R136, R136, UR14 ;  /* 0x0000000e88887c20 */ /* 0x000fca0008410000 */
[----:B------:R-:W-:Y:S02]  /*5770*/  FSEL R140, R136, RZ, P6 ;  /* 0x000000ff888c7208 */ /* 0x000fe40003000000 */
[----:B------:R-:W-:Y:S02]  /*5780*/  LOP3.LUT P6, RZ, R206, 0xff, RZ, 0xc0, !PT ;  /* 0x000000ffceff7812 */ /* 0x000fe400078cc0ff */
[----:B------:R-:W-:Y:S02]  /*5790*/  F2FP.F16.F32.PACK_AB R140, R145, R140 ;  /* 0x0000008c918c723e */ /* 0x000fe400000000ff */
[----:B------:R-:W-:-:S04]  /*57a0*/  FSEL R136, R136, RZ, P6 ;  /* 0x000000ff88887208 */ /* 0x000fc80003000000 */
[----:B------:R-:W-:Y:S01]  /*57b0*/  F2FP.F16.F32.PACK_AB R136, R147, R136 ;  /* 0x000000889388723e */ /* 0x000fe200000000ff */
[----:B------:R-:W-:Y:S06]  /*57c0*/  BRA `(.L_x_735) ;  /* 0x0000001800607947 */ /* 0x000fec0003800000 */
.L_x_733:
[----:B0-----:R-:W0:Y:S02]  /*57d0*/  LDC.64 R136, c[0x0][0x478] ;  /* 0x00011e00ff887b82 */ /* 0x001e240000000a00 */
[----:B0-----:R-:W-:-:S04]  /*57e0*/  ISETP.NE.U32.AND P5, PT, R136, RZ, PT ;  /* 0x000000ff8800720c */ /* 0x001fc80003fa5070 */
[----:B------:R-:W-:-:S13]  /*57f0*/  ISETP.NE.AND.EX P5, PT, R137, RZ, PT, P5 ;  /* 0x000000ff8900720c */ /* 0x000fda0003fa5350 */
[----:B------:R-:W-:Y:S05]  /*5800*/  @!P5 BRA `(.L_x_736) ;  /* 0x00000004003cd947 */ /* 0x000fea0003800000 */
[-CC-:B------:R-:W-:Y:S01]  /*5810*/  FFMA.FTZ R132, R35, R152.reuse, R153.reuse ;  /* 0x0000009823847223 */ /* 0x180fe20000010099 */
[----:B------:R-:W-:Y:S01]  /*5820*/  LOP3.LUT P6, RZ, R171, 0xff0000, RZ, 0xc0, !PT ;  /* 0x00ff0000abff7812 */ /* 0x000fe200078cc0ff */
[-C--:B------:R-:W-:Y:S02]  /*5830*/  FFMA.FTZ R133, R156, R152.reuse, R153 ;  /* 0x000000989c857223 */ /* 0x080fe40000010099 */
[----:B------:R-:W-:Y:S02]  /*5840*/  FADD.FTZ R132, R33, -R132 ;  /* 0x8000008421847221 */ /* 0x000fe40000010000 */
[----:B------:R-:W-:Y:S01]  /*5850*/  FADD.FTZ R210, R34, -R133 ;  /* 0x8000008522d27221 */ /* 0x000fe20000010000 */
[----:B------:R-:W-:Y:S01]  /*5860*/  FFMA.FTZ R133, R29, R152, R153 ;  /* 0x000000981d857223 */ /* 0x000fe20000010099 */
[C---:B-----5:R-:W-:Y:S02]  /*5870*/  FMUL.FTZ R135, R157.reuse, R132 ;  /* 0x000000849d877220 */ /* 0x060fe40000410000 */
[----:B------:R-:W-:Y:S01]  /*5880*/  FMUL.FTZ R210, R157, R210 ;  /* 0x000000d29dd27220 */ /* 0x000fe20000410000 */
[----:B------:R-:W-:Y:S01]  /*5890*/  FADD.FTZ R134, R30, -R133 ;  /* 0x800000851e867221 */ /* 0x000fe20000010000 */
[----:B------:R-:W-:Y:S01]  /*58a0*/  FMUL.FTZ R132, R135, UR14 ;  /* 0x0000000e87847c20 */ /* 0x000fe20008410000 */
[----:B------:R-:W-:-:S02]  /*58b0*/  FFMA.FTZ R133, R25, R152, R153 ;  /* 0x0000009819857223 */ /* 0x000fc40000010099 */
[----:B------:R-:W-:Y:S01]  /*58c0*/  FMUL.FTZ R134, R157, R134 ;  /* 0x000000869d867220 */ /* 0x000fe20000410000 */
[----:B------:R-:W-:Y:S01]  /*58d0*/  F2FP.F16.F32.PACK_AB R135, R210, R135 ;  /* 0x00000087d287723e */ /* 0x000fe200000000ff */
[----:B------:R-:W-:Y:S01]  /*58e0*/  FADD.FTZ R138, R26, -R133 ;  /* 0x800000851a8a7221 */ /* 0x000fe20000010000 */
[----:B------:R-:W-:Y:S01]  /*58f0*/  FSEL R154, R132, RZ, P6 ;  /* 0x000000ff849a7208 */ /* 0x000fe20003000000 */
[----:B------:R-:W-:Y:S01]  /*5900*/  FFMA.FTZ R133, R21, R152, R153 ;  /* 0x0000009815857223 */ /* 0x000fe20000010099 */
[----:B------:R-:W-:Y:S01]  /*5910*/  LOP3.LUT P6, RZ, R207, 0xff0000, RZ, 0xc0, !PT ;  /* 0x00ff0000cfff7812 */ /* 0x000fe200078cc0ff */
[----:B------:R-:W-:-:S03]  /*5920*/  FMUL.FTZ R138, R157, R138 ;  /* 0x0000008a9d8a7220 */ /* 0x000fc60000410000 */
[----:B------:R-:W-:Y:S01]  /*5930*/  FSEL R190, R132, RZ, P6 ;  /* 0x000000ff84be7208 */ /* 0x000fe20003000000 */
[----:B------:R-:W-:Y:S01]  /*5940*/  FMUL.FTZ R132, R210, UR14 ;  /* 0x0000000ed2847c20 */ /* 0x000fe20008410000 */
[----:B------:R-:W-:-:S04]  /*5950*/  ISETP.GE.U32.AND P6, PT, R170, RZ, PT ;  /* 0x000000ffaa00720c */ /* 0x000fc80003fc6070 */
[----:B------:R-:W-:-:S04]  /*5960*/  ISETP.GE.U32.AND.EX P6, PT, R171, 0x1000000, PT, P6 ;  /* 0x01000000ab00780c */ /* 0x000fc80003fc6160 */
[----:B------:R-:W-:Y:S02]  /*5970*/  FSEL R199, R132, RZ, P6 ;  /* 0x000000ff84c77208 */ /* 0x000fe40003000000 */
[----:B------:R-:W-:-:S04]  /*5980*/  ISETP.GE.U32.AND P6, PT, R206, RZ, PT ;  /* 0x000000ffce00720c */ /* 0x000fc80003fc6070 */
        /* <DEDUP_REMOVED lines=12> */
[----:B------:R-:W-:Y:S02]  /*5a50*/  F2FP.F16.F32.PACK_AB R134, R143, R134 ;  /* 0x000000868f86723e */ /* 0x000fe400000000ff */
[----:B------:R-:W-:Y:S02]  /*5a60*/  F2FP.F16.F32.PACK_AB R143, R199, R154 ;  /* 0x0000009ac78f723e */ /* 0x000fe400000000ff */
[C---:B------:R-:W-:Y:S02]  /*5a70*/  FSEL R155, R132.reuse, RZ, P6 ;  /* 0x000000ff849b7208 */ /* 0x040fe40003000000 */
[----:B------:R-:W-:Y:S02]  /*5a80*/  LOP3.LUT P6, RZ, R207, 0xff00, RZ, 0xc0, !PT ;  /* 0x0000ff00cfff7812 */ /* 0x000fe400078cc0ff */
[----:B------:R-:W-:Y:S02]  /*5a90*/  F2FP.F16.F32.PACK_AB R142, R155, R142 ;  /* 0x0000008e9b8e723e */ /* 0x000fe400000000ff */
        /* <DEDUP_REMOVED lines=27> */
[----:B------:R-:W-:Y:S02]  /*5c50*/  F2FP.F16.F32.PACK_AB R132, R137, R132 ;  /* 0x000000848984723e */ /* 0x000fe400000000ff */
[----:B------:R-:W-:Y:S02]  /*5c60*/  F2FP.F16.F32.PACK_AB R137, R149, R144 ;  /* 0x000000909589723e */ /* 0x000fe400000000ff */
[----:B------:R-:W-:Y:S02]  /*5c70*/  FSEL R140, R133, RZ, P6 ;  /* 0x000000ff858c7208 */ /* 0x000fe40003000000 */
[----:B------:R-:W-:Y:S02]  /*5c80*/  LOP3.LUT P6, RZ, R206, 0xff, RZ, 0xc0, !PT ;  /* 0x000000ffceff7812 */ /* 0x000fe400078cc0ff */
[----:B------:R-:W-:Y:S02]  /*5c90*/  F2FP.F16.F32.PACK_AB R140, R145, R140 ;  /* 0x0000008c918c723e */ /* 0x000fe400000000ff */
[----:B------:R-:W-:-:S02]  /*5ca0*/  FSEL R136, R133, RZ, P6 ;  /* 0x000000ff85887208 */ /* 0x000fc40003000000 */
[----:B------:R-:W-:Y:S02]  /*5cb0*/  F2FP.F16.F32.PACK_AB R133, R139, R138 ;  /* 0x0000008a8b85723e */ /* 0x000fe400000000ff */
[----:B------:R-:W-:Y:S02]  /*5cc0*/  F2FP.F16.F32.PACK_AB R139, R211, R190 ;  /* 0x000000bed38b723e */ /* 0x000fe400000000ff */
[----:B------:R-:W-:Y:S02]  /*5cd0*/  F2FP.F16.F32.PACK_AB R138, R191, R148 ;  /* 0x00000094bf8a723e */ /* 0x000fe400000000ff */
[----:B------:R-:W-:Y:S01]  /*5ce0*/  F2FP.F16.F32.PACK_AB R136, R147, R136 ;  /* 0x000000889388723e */ /* 0x000fe200000000ff */
[----:B------:R-:W-:Y:S06]  /*5cf0*/  BRA `(.L_x_735) ;  /* 0x0000001400147947 */ /* 0x000fec0003800000 */
.L_x_736:
[-CC-:B------:R-:W-:Y:S01]  /*5d00*/  FFMA.FTZ R136, R35, R152.reuse, R153.reuse ;  /* 0x0000009823887223 */ /* 0x180fe20000010099 */
[----:B------:R-:W-:Y:S01]  /*5d10*/  LOP3.LUT P6, RZ, R171, 0xff0000, RZ, 0xc0, !PT ;  /* 0x00ff0000abff7812 */ /* 0x000fe200078cc0ff */
[----:B------:R-:W-:Y:S02]  /*5d20*/  FFMA.FTZ R137, R156, R152, R153 ;  /* 0x000000989c897223 */ /* 0x000fe40000010099 */
[----:B------:R-:W-:-:S04]  /*5d30*/  FADD.FTZ R136, R33, -R136 ;  /* 0x8000008821887221 */ /* 0x000fc80000010000 */
[----:B-----5:R-:W-:-:S04]  /*5d40*/  FMUL.FTZ R136, R157, R136 ;  /* 0x000000889d887220 */ /* 0x020fc80000410000 */
[----:B------:R-:W-:-:S05]  /*5d50*/  FMUL.FTZ R136, R136, UR14 ;  /* 0x0000000e88887c20 */ /* 0x000fca0008410000 */
[----:B------:R-:W-:Y:S02]  /*5d60*/  FSEL R143, R136, RZ, P6 ;  /* 0x000000ff888f7208 */ /* 0x000fe40003000000 */
[----:B------:R-:W-:-:S04]  /*5d70*/  LOP3.LUT P6, RZ, R207, 0xff0000, RZ, 0xc0, !PT ;  /* 0x00ff0000cfff7812 */ /* 0x000fc800078cc0ff */
[----:B------:R-:W-:Y:S01]  /*5d80*/  FSEL R139, R136, RZ, P6 ;  /* 0x000000ff888b7208 */ /* 0x000fe20003000000 */
[----:B------:R-:W-:Y:S01]  /*5d90*/  FADD.FTZ R136, R34, -R137 ;  /* 0x8000008922887221 */ /* 0x000fe20000010000 */
[----:B------:R-:W-:Y:S01]  /*5da0*/  ISETP.GE.U32.AND P6, PT, R170, RZ, PT ;  /* 0x000000ffaa00720c */ /* 0x000fe20003fc6070 */
[----:B------:R-:W-:Y:S02]  /*5db0*/  FFMA.FTZ R137, R29, R152, R153 ;  /* 0x000000981d897223 */ /* 0x000fe40000010099 */
[----:B------:R-:W-:Y:S01]  /*5dc0*/  FMUL.FTZ R136, R157, R136 ;  /* 0x000000889d887220 */ /* 0x000fe20000410000 */
[----:B------:R-:W-:-:S03]  /*5dd0*/  ISETP.GE.U32.AND.EX P6, PT, R171, 0x1000000, PT, P6 ;  /* 0x01000000ab00780c */ /* 0x000fc60003fc6160 */
        /* <DEDUP_REMOVED lines=22> */
[----:B------:R-:W-:Y:S02]  /*5f40*/  F2FP.F16.F32.PACK_AB R142, R155, R142 ;  /* 0x0000008e9b8e723e */ /* 0x000fe400000000ff */
        /* <DEDUP_REMOVED lines=29> */
[----:B------:R-:W-:Y:S01]  /*6120*/  F2FP.F16.F32.PACK_AB R137, R149, R144 ;  /* 0x000000909589723e */ /* 0x000fe200000000ff */
[----:B------:R-:W-:-:S04]  /*6130*/  FMUL.FTZ R136, R157, R136 ;  /* 0x000000889d887220 */ /* 0x000fc80000410000 */
[----:B------:R-:W-:-:S05]  /*6140*/  FMUL.FTZ R136, R136, UR14 ;  /* 0x0000000e88887c20 */ /* 0x000fca0008410000 */
[----:B------:R-:W-:Y:S02]  /*6150*/  FSEL R140, R136, RZ, P6 ;  /* 0x000000ff888c7208 */ /* 0x000fe40003000000 */
[----:B------:R-:W-:Y:S02]  /*6160*/  LOP3.LUT P6, RZ, R206, 0xff, RZ, 0xc0, !PT ;  /* 0x000000ffceff7812 */ /* 0x000fe400078cc0ff */
[----:B------:R-:W-:Y:S02]  /*6170*/  F2FP.F16.F32.PACK_AB R140, R145, R140 ;  /* 0x0000008c918c723e */ /* 0x000fe400000000ff */
[----:B------:R-:W-:-:S04]  /*6180*/  FSEL R136, R136, RZ, P6 ;  /* 0x000000ff88887208 */ /* 0x000fc80003000000 */
[----:B------:R-:W-:Y:S01]  /*6190*/  F2FP.F16.F32.PACK_AB R136, R147, R136 ;  /* 0x000000889388723e */ /* 0x000fe200000000ff */
[----:B------:R-:W-:Y:S06]  /*61a0*/  BRA `(.L_x_735) ;  /* 0x0000000c00e87947 */ /* 0x000fec0003800000 */
.L_x_732:
[----:B------:R-:W-:-:S04]  /*61b0*/  UISETP.NE.U32.AND UP0, UPT, UR16, URZ, UPT ;  /* 0x000000ff1000728c */ /* 0x000fc8000bf05070 */
[----:B------:R-:W-:-:S09]  /*61c0*/  UISETP.NE.AND.EX UP0, UPT, UR17, URZ, UPT, UP0 ;  /* 0x000000ff1100728c */ /* 0x000fd2000bf05300 */
[----:B------:R-:W-:Y:S05]  /*61d0*/  BRA.U !UP0, `(.L_x_737) ;  /* 0x0000000908107547 */ /* 0x000fea000b800000 */
[----:B0-----:R-:W0:Y:S02]  /*61e0*/  LDC.64 R140, c[0x0][0x478] ;  /* 0x00011e00ff8c7b82 */ /* 0x001e240000000a00 */
[----:B0-----:R-:W-:-:S04]  /*61f0*/  ISETP.NE.U32.AND P5, PT, R140, RZ, PT ;  /* 0x000000ff8c00720c */ /* 0x001fc80003fa5070 */
[----:B------:R-:W-:-:S13]  /*6200*/  ISETP.NE.AND.EX P5, PT, R141, RZ, PT, P5 ;  /* 0x000000ff8d00720c */ /* 0x000fda0003fa5350 */
[----:B------:R-:W-:Y:S05]  /*6210*/  @!P5 BRA `(.L_x_738) ;  /* 0x000000040008d947 */ /* 0x000fea0003800000 */
[-C--:B------:R-:W-:Y:S01]  /*6220*/  FFMA.FTZ R133, R156, R152.reuse, R153 ;  /* 0x000000989c857223 */ /* 0x080fe20000010099 */
[--C-:B------:R-:W-:Y:S01]  /*6230*/  HADD2.F32 R134, -RZ, R39.reuse.H1_H1 ;  /* 0x30000027ff867230 */ /* 0x100fe20000004100 */
[----:B------:R-:W-:Y:S01]  /*6240*/  ISETP.GE.U32.AND P6, PT, R170, RZ, PT ;  /* 0x000000ffaa00720c */ /* 0x000fe20003fc6070 */
[----:B------:R-:W-:Y:S02]  /*6250*/  HADD2.F32 R142, -RZ, R36.H1_H1 ;  /* 0x30000024ff8e7230 */ /* 0x000fe40000004100 */
[----:B------:R-:W-:Y:S01]  /*6260*/  FADD.FTZ R132, R34, -R133 ;  /* 0x8000008522847221 */ /* 0x000fe20000010000 */
[----:B------:R-:W-:Y:S01]  /*6270*/  FFMA.FTZ R133, R29, R152, R153 ;  /* 0x000000981d857223 */ /* 0x000fe20000010099 */
[----:B------:R-:W-:Y:S02]  /*6280*/  ISETP.GE.U32.AND.EX P6, PT, R171, 0x1000000, PT, P6 ;  /* 0x01000000ab00780c */ /* 0x000fe40003fc6160 */
[----:B-----5:R-:W-:Y:S01]  /*6290*/  FFMA.FTZ R210, R157, R132, R134 ;  /* 0x000000849dd27223 */ /* 0x020fe20000010086 */
[----:B------:R-:W-:-:S03]  /*62a0*/  HADD2.F32 R134, -RZ, R39.H0_H0 ;  /* 0x20000027ff867230 */ /* 0x000fc60000004100 */
[----:B------:R-:W-:-:S05]  /*62b0*/  FMUL.FTZ R132, R210, UR14 ;  /* 0x0000000ed2847c20 */ /* 0x000fca0008410000 */
[----:B------:R-:W-:Y:S01]  /*62c0*/  FSEL R191, R132, RZ, P6 ;  /* 0x000000ff84bf7208 */ /* 0x000fe20003000000 */
[----:B------:R-:W-:Y:S01]  /*62d0*/  FFMA.FTZ R132, R35, R152, R153 ;  /* 0x0000009823847223 */ /* 0x000fe20000010099 */
[----:B------:R-:W-:-:S03]  /*62e0*/  LOP3.LUT P6, RZ, R171, 0xff0000, RZ, 0xc0, !PT ;  /* 0x00ff0000abff7812 */ /* 0x000fc600078cc0ff */
[----:B------:R-:W-:-:S04]  /*62f0*/  FADD.FTZ R132, R33, -R132 ;  /* 0x8000008421847221 */ /* 0x000fc80000010000 */
[----:B------:R-:W-:Y:S01]  /*6300*/  FFMA.FTZ R135, R157, R132, R134 ;  /* 0x000000849d877223 */ /* 0x000fe20000010086 */
[----:B------:R-:W-:-:S03]  /*6310*/  HADD2.F32 R134, -RZ, R38.H0_H0 ;  /* 0x20000026ff867230 */ /* 0x000fc60000004100 */
[----:B------:R-:W-:Y:S01]  /*6320*/  FMUL.FTZ R132, R135, UR14 ;  /* 0x0000000e87847c20 */ /* 0x000fe20008410000 */
[----:B------:R-:W-:-:S04]  /*6330*/  F2FP.F16.F32.PACK_AB R135, R210, R135 ;  /* 0x00000087d287723e */ /* 0x000fc800000000ff */
[----:B------:R-:W-:Y:S01]  /*6340*/  FSEL R190, R132, RZ, P6 ;  /* 0x000000ff84be7208 */ /* 0x000fe20003000000 */
[----:B------:R-:W-:Y:S01]  /*6350*/  FADD.FTZ R132, R30, -R133 ;  /* 0x800000851e847221 */ /* 0x000fe20000010000 */
[----:B------:R-:W-:Y:S01]  /*6360*/  LOP3.LUT P6, RZ, R171, 0xff, RZ, 0xc0, !PT ;  /* 0x000000ffabff7812 */ /* 0x000fe200078cc0ff */
[----:B------:R-:W-:Y:S02]  /*6370*/  FFMA.FTZ R133, R25, R152, R153 ;  /* 0x0000009819857223 */ /* 0x000fe40000010099 */
[----:B------:R-:W-:Y:S01]  /*6380*/  FFMA.FTZ R148, R157, R132, R134 ;  /* 0x000000849d947223 */ /* 0x000fe20000010086 */
[----:B------:R-:W-:-:S03]  /*6390*/  HADD2.F32 R134, -RZ, R38.H1_H1 ;  /* 0x30000026ff867230 */ /* 0x000fc60000004100 */
[----:B------:R-:W-:-:S05]  /*63a0*/  FMUL.FTZ R132, R148, UR14 ;  /* 0x0000000e94847c20 */ /* 0x000fca0008410000 */
[----:B------:R-:W-:Y:S01]  /*63b0*/  FSEL R149, R132, RZ, P6 ;  /* 0x000000ff84957208 */ /* 0x000fe20003000000 */
[----:B------:R-:W-:Y:S01]  /*63c0*/  FFMA.FTZ R132, R32, R152, R153 ;  /* 0x0000009820847223 */ /* 0x000fe20000010099 */
[----:B------:R-:W-:-:S03]  /*63d0*/  LOP3.LUT P6, RZ, R171, 0xff00, RZ, 0xc0, !PT ;  /* 0x0000ff00abff7812 */ /* 0x000fc600078cc0ff */
[----:B------:R-:W-:-:S04]  /*63e0*/  FADD.FTZ R132, R31, -R132 ;  /* 0x800000841f847221 */ /* 0x000fc80000010000 */
[----:B------:R-:W-:Y:S01]  /*63f0*/  FFMA.FTZ R155, R157, R132, R134 ;  /* 0x000000849d9b7223 */ /* 0x000fe20000010086 */
[----:B------:R-:W-:-:S03]  /*6400*/  HADD2.F32 R134, -RZ, R37.H0_H0 ;  /* 0x20000025ff867230 */ /* 0x000fc60000004100 */
[----:B------:R-:W-:-:S05]  /*6410*/  FMUL.FTZ R132, R155, UR14 ;  /* 0x0000000e9b847c20 */ /* 0x000fca0008410000 */
        /* <DEDUP_REMOVED lines=21> */
[----:B------:R-:W-:Y:S01]  /*6570*/  FFMA.FTZ R141, R157, R134, R142 ;  /* 0x000000869d8d7223 */ /* 0x000fe2000001008e */
[----:B------:R-:W-:Y:S02]  /*6580*/  FSEL R140, R133, RZ, P6 ;  /* 0x000000ff858c7208 */ /* 0x000fe40003000000 */
[----:B------:R-:W-:Y:S01]  /*6590*/  LOP3.LUT P6, RZ, R170, 0xff00, RZ, 0xc0, !PT ;  /* 0x0000ff00aaff7812 */ /* 0x000fe200078cc0ff */
[C---:B------:R-:W-:Y:S01]  /*65a0*/  FMUL.FTZ R133, R141.reuse, UR14 ;  /* 0x0000000e8d857c20 */ /* 0x040fe20008410000 */
[----:B------:R-:W-:Y:S02]  /*65b0*/  F2FP.F16.F32.PACK_AB R132, R141, R132 ;  /* 0x000000848d84723e */ /* 0x000fe400000000ff */
[----:B------:R-:W-:Y:S02]  /*65c0*/  F2FP.F16.F32.PACK_AB R134, R155, R148 ;  /* 0x000000949b86723e */ /* 0x000fe400000000ff */
[----:B------:R-:W-:Y:S02]  /*65d0*/  FSEL R145, R133, RZ, P6 ;  /* 0x000000ff85917208 */ /* 0x000fe40003000000 */
[----:B------:R-:W-:-:S02]  /*65e0*/  F2FP.F16.F32.PACK_AB R133, R146, R143 ;  /* 0x0000008f9285723e */ /* 0x000fc400000000ff */
[----:B------:R-:W-:Y:S02]  /*65f0*/  F2FP.F16.F32.PACK_AB R143, R191, R190 ;  /* 0x000000bebf8f723e */ /* 0x000fe400000000ff */
[----:B------:R-:W-:Y:S02]  /*6600*/  F2FP.F16.F32.PACK_AB R142, R154, R149 ;  /* 0x000000959a8e723e */ /* 0x000fe400000000ff */
[----:B------:R-:W-:Y:S02]  /*6610*/  F2FP.F16.F32.PACK_AB R141, R147, R144 ;  /* 0x00000090938d723e */ /* 0x000fe400000000ff */
[----:B------:R-:W-:Y:S01]  /*6620*/  F2FP.F16.F32.PACK_AB R140, R145, R140 ;  /* 0x0000008c918c723e */ /* 0x000fe200000000ff */
[----:B------:R-:W-:Y:S06]  /*6630*/  BRA `(.L_x_735) ;  /* 0x0000000800c47947 */ /* 0x000fec0003800000 */
.L_x_738:
[-CC-:B------:R-:W-:Y:S01]  /*6640*/  FFMA.FTZ R140, R35, R152.reuse, R153.reuse ;  /* 0x00000098238c7223 */ /* 0x180fe20000010099 */
[----:B------:R-:W-:Y:S01]  /*6650*/  HADD2.F32 R142, -RZ, R39.H0_H0 ;  /* 0x20000027ff8e7230 */ /* 0x000fe20000004100 */
[----:B------:R-:W-:Y:S01]  /*6660*/  LOP3.LUT P6, RZ, R171, 0xff0000, RZ, 0xc0, !PT ;  /* 0x00ff0000abff7812 */ /* 0x000fe200078cc0ff */
[----:B------:R-:W-:Y:S01]  /*6670*/  FFMA.FTZ R141, R156, R152, R153 ;  /* 0x000000989c8d7223 */ /* 0x000fe20000010099 */
[----:B------:R-:W-:-:S04]  /*6680*/  FADD.FTZ R140, R33, -R140 ;  /* 0x8000008c218c7221 */ /* 0x000fc80000010000 */
[----:B-----5:R-:W-:Y:S01]  /*6690*/  FFMA.FTZ R140, R157, R140, R142 ;  /* 0x0000008c9d8c7223 */ /* 0x020fe2000001008e */
[----:B------:R-:W-:-:S03]  /*66a0*/  HADD2.F32 R142, -RZ, R39.H1_H1 ;  /* 0x30000027ff8e7230 */ /* 0x000fc60000004100 */
[----:B------:R-:W-:-:S05]  /*66b0*/  FMUL.FTZ R140, R140, UR14 ;  /* 0x0000000e8c8c7c20 */ /* 0x000fca0008410000 */
        /* <DEDUP_REMOVED lines=46> */
[----:B------:R-:W-:Y:S02]  /*69a0*/  LOP3.LUT P6, RZ, R170, 0xff, RZ, 0xc0, !PT ;  /* 0x000000ffaaff7812 */ /* 0x000fe400078cc0ff */
[----:B------:R-:W-:Y:S01]  /*69b0*/  F2FP.F16.F32.PACK_AB R141, R147, R144 ;  /* 0x00000090938d723e */ /* 0x000fe200000000ff */
[----:B------:R-:W-:Y:S01]  /*69c0*/  FFMA.FTZ R140, R157, R140, R142 ;  /* 0x0000008c9d8c7223 */ /* 0x000fe2000001008e */
[----:B------:R-:W-:-:S03]  /*69d0*/  F2FP.F16.F32.PACK_AB R142, R149, R146 ;  /* 0x00000092958e723e */ /* 0x000fc600000000ff */
[----:B------:R-:W-:-:S05]  /*69e0*/  FMUL.FTZ R140, R140, UR14 ;  /* 0x0000000e8c8c7c20 */ /* 0x000fca0008410000 */
[----:B------:R-:W-:-:S04]  /*69f0*/  FSEL R140, R140, RZ, P6 ;  /* 0x000000ff8c8c7208 */ /* 0x000fc80003000000 */
[----:B------:R-:W-:Y:S01]  /*6a00*/  F2FP.F16.F32.PACK_AB R140, R145, R140 ;  /* 0x0000008c918c723e */ /* 0x000fe200000000ff */
[----:B------:R-:W-:Y:S06]  /*6a10*/  BRA `(.L_x_735) ;  /* 0x0000000400cc7947 */ /* 0x000fec0003800000 */
.L_x_737:
[----:B0-----:R-:W0:Y:S02]  /*6a20*/  LDC.64 R140, c[0x0][0x478] ;  /* 0x00011e00ff8c7b82 */ /* 0x001e240000000a00 */
[----:B0-----:R-:W-:-:S04]  /*6a30*/  ISETP.NE.U32.AND P5, PT, R140, RZ, PT ;  /* 0x000000ff8c00720c */ /* 0x001fc80003fa5070 */
[----:B------:R-:W-:-:S13]  /*6a40*/  ISETP.NE.AND.EX P5, PT, R141, RZ, PT, P5 ;  /* 0x000000ff8d00720c */ /* 0x000fda0003fa5350 */
[----:B------:R-:W-:Y:S05]  /*6a50*/  @!P5 BRA `(.L_x_739) ;  /* 0x0000000000e8d947 */ /* 0x000fea0003800000 */
[-CC-:B------:R-:W-:Y:S01]  /*6a60*/  FFMA.FTZ R132, R35, R152.reuse, R153.reuse ;  /* 0x0000009823847223 */ /* 0x180fe20000010099 */
[----:B------:R-:W-:Y:S01]  /*6a70*/  LOP3.LUT P6, RZ, R171, 0xff0000, RZ, 0xc0, !PT ;  /* 0x00ff0000abff7812 */ /* 0x000fe200078cc0ff */
[-CC-:B------:R-:W-:Y:S01]  /*6a80*/  FFMA.FTZ R133, R156, R152.reuse, R153.reuse ;  /* 0x000000989c857223 */ /* 0x180fe20000010099 */
[----:B------:R-:W-:Y:S01]  /*6a90*/  FFMA.FTZ R134, R24, R152, R153 ;  /* 0x0000009818867223 */ /* 0x000fe20000010099 */
[----:B------:R-:W-:-:S03]  /*6aa0*/  FADD.FTZ R132, R33, -R132 ;  /* 0x8000008421847221 */ /* 0x000fc60000010000 */
[----:B------:R-:W-:Y:S01]  /*6ab0*/  FADD.FTZ R134, R23, -R134 ;  /* 0x8000008617867221 */ /* 0x000fe20000010000 */
[----:B-----5:R-:W-:-:S03]  /*6ac0*/  FMUL.FTZ R135, R157, R132 ;  /* 0x000000849d877220 */ /* 0x020fc60000410000 */
[----:B------:R-:W-:Y:S01]  /*6ad0*/  FMUL.FTZ R141, R157, R134 ;  /* 0x000000869d8d7220 */ /* 0x000fe20000410000 */
[----:B------:R-:W-:-:S05]  /*6ae0*/  FMUL.FTZ R132, R135, UR14 ;  /* 0x0000000e87847c20 */ /* 0x000fca0008410000 */
[----:B------:R-:W-:Y:S01]  /*6af0*/  FSEL R154, R132, RZ, P6 ;  /* 0x000000ff849a7208 */ /* 0x000fe20003000000 */
[----:B------:R-:W-:Y:S01]  /*6b00*/  FADD.FTZ R132, R34, -R133 ;  /* 0x8000008522847221 */ /* 0x000fe20000010000 */
[----:B------:R-:W-:Y:S01]  /*6b10*/  ISETP.GE.U32.AND P6, PT, R170, RZ, PT ;  /* 0x000000ffaa00720c */ /* 0x000fe20003fc6070 */
[----:B------:R-:W-:Y:S02]  /*6b20*/  FFMA.FTZ R133, R29, R152, R153 ;  /* 0x000000981d857223 */ /* 0x000fe40000010099 */
[----:B------:R-:W-:Y:S01]  /*6b30*/  FMUL.FTZ R190, R157, R132 ;  /* 0x000000849dbe7220 */ /* 0x000fe20000410000 */
[----:B------:R-:W-:-:S03]  /*6b40*/  ISETP.GE.U32.AND.EX P6, PT, R171, 0x1000000, PT, P6 ;  /* 0x01000000ab00780c */ /* 0x000fc60003fc6160 */
[C---:B------:R-:W-:Y:S01]  /*6b50*/  FMUL.FTZ R132, R190.reuse, UR14 ;  /* 0x0000000ebe847c20 */ /* 0x040fe20008410000 */
[----:B------:R-:W-:-:S04]  /*6b60*/  F2FP.F16.F32.PACK_AB R135, R190, R135 ;  /* 0x00000087be87723e */ /* 0x000fc800000000ff */
        /* <DEDUP_REMOVED lines=30> */
[----:B------:R-:W-:-:S04]  /*6d50*/  F2FP.F16.F32.PACK_AB R132, R141, R132 ;  /* 0x000000848d84723e */ /* 0x000fc800000000ff */
[----:B------:R-:W-:Y:S01]  /*6d60*/  FSEL R140, R133, RZ, P6 ;  /* 0x000000ff858c7208 */ /* 0x000fe20003000000 */
[----:B------:R-:W-:Y:S01]  /*6d70*/  FMUL.FTZ R133, R141, UR14 ;  /* 0x0000000e8d857c20 */ /* 0x000fe20008410000 */
[----:B------:R-:W-:Y:S02]  /*6d80*/  LOP3.LUT P6, RZ, R170, 0xff00, RZ, 0xc0, !PT ;  /* 0x0000ff00aaff7812 */ /* 0x000fe400078cc0ff */
[----:B------:R-:W-:Y:S02]  /*6d90*/  F2FP.F16.F32.PACK_AB R141, R147, R144 ;  /* 0x00000090938d723e */ /* 0x000fe400000000ff */
[----:B------:R-:W-:Y:S02]  /*6da0*/  FSEL R145, R133, RZ, P6 ;  /* 0x000000ff85917208 */ /* 0x000fe40003000000 */
[----:B------:R-:W-:Y:S02]  /*6db0*/  F2FP.F16.F32.PACK_AB R133, R143, R142 ;  /* 0x0000008e8f85723e */ /* 0x000fe400000000ff */
[----:B------:R-:W-:-:S02]  /*6dc0*/  F2FP.F16.F32.PACK_AB R143, R191, R154 ;  /* 0x0000009abf8f723e */ /* 0x000fc400000000ff */
[----:B------:R-:W-:Y:S02]  /*6dd0*/  F2FP.F16.F32.PACK_AB R142, R155, R148 ;  /* 0x000000949b8e723e */ /* 0x000fe400000000ff */
[----:B------:R-:W-:Y:S01]  /*6de0*/  F2FP.F16.F32.PACK_AB R140, R145, R140 ;  /* 0x0000008c918c723e */ /* 0x000fe200000000ff */
[----:B------:R-:W-:Y:S06]  /*6df0*/  BRA `(.L_x_735) ;  /* 0x0000000000d47947 */ /* 0x000fec0003800000 */
.L_x_739:
[-CC-:B------:R-:W-:Y:S01]  /*6e00*/  FFMA.FTZ R140, R35, R152.reuse, R153.reuse ;  /* 0x00000098238c7223 */ /* 0x180fe20000010099 */
[----:B------:R-:W-:Y:S01]  /*6e10*/  LOP3.LUT P6, RZ, R171, 0xff0000, RZ, 0xc0, !PT ;  /* 0x00ff0000abff7812 */ /* 0x000fe200078cc0ff */
[----:B------:R-:W-:Y:S02]  /*6e20*/  FFMA.FTZ R141, R156, R152, R153 ;  /* 0x000000989c8d7223 */ /* 0x000fe40000010099 */
[----:B------:R-:W-:-:S04]  /*6e30*/  FADD.FTZ R140, R33, -R140 ;  /* 0x8000008c218c7221 */ /* 0x000fc80000010000 */
[----:B-----5:R-:W-:-:S04]  /*6e40*/  FMUL.FTZ R140, R157, R140 ;  /* 0x0000008c9d8c7220 */ /* 0x020fc80000410000 */
[----:B------:R-:W-:-:S05]  /*6e50*/  FMUL.FTZ R140, R140, UR14 ;  /* 0x0000000e8c8c7c20 */ /* 0x000fca0008410000 */
[----:B------:R-:W-:Y:S01]  /*6e60*/  FSEL R143, R140, RZ, P6 ;  /* 0x000000ff8c8f7208 */ /* 0x000fe20003000000 */
[----:B------:R-:W-:Y:S01]  /*6e70*/  FADD.FTZ R140, R34, -R141 ;  /* 0x8000008d228c7221 */ /* 0x000fe20000010000 */
[----:B------:R-:W-:Y:S01]  /*6e80*/  ISETP.GE.U32.AND P6, PT, R170, RZ, PT ;  /* 0x000000ffaa00720c */ /* 0x000fe20003fc6070 */
[----:B------:R-:W-:Y:S02]  /*6e90*/  FFMA.FTZ R141, R29, R152, R153 ;  /* 0x000000981d8d7223 */ /* 0x000fe40000010099 */
[----:B------:R-:W-:Y:S01]  /*6ea0*/  FMUL.FTZ R140, R157, R140 ;  /* 0x0000008c9d8c7220 */ /* 0x000fe20000410000 */
[----:B------:R-:W-:-:S03]  /*6eb0*/  ISETP.GE.U32.AND.EX P6, PT, R171, 0x1000000, PT, P6 ;  /* 0x01000000ab00780c */ /* 0x000fc60003fc6160 */
[----:B------:R-:W-:-:S05]  /*6ec0*/  FMUL.FTZ R140, R140, UR14 ;  /* 0x0000000e8c8c7c20 */ /* 0x000fca0008410000 */
[----:B------:R-:W-:Y:S01]  /*6ed0*/  FSEL R146, R140, RZ, P6 ;  /* 0x000000ff8c927208 */ /* 0x000fe20003000000 */
[----:B------:R-:W-:Y:S01]  /*6ee0*/  FADD.FTZ R140, R30, -R141 ;  /* 0x8000008d1e8c7221 */ /* 0x000fe20000010000 */
[----:B------:R-:W-:Y:S01]  /*6ef0*/  LOP3.LUT P6, RZ, R171, 0xff, RZ, 0xc0, !PT ;  /* 0x000000ffabff7812 */ /* 0x000fe200078cc0ff */
[----:B------:R-:W-:Y:S01]  /*6f00*/  FFMA.FTZ R141, R25, R152, R153 ;  /* 0x00000098198d7223 */ /* 0x000fe20000010099 */
[----:B------:R-:W-:Y:S01]  /*6f10*/  F2FP.F16.F32.PACK_AB R143, R146, R143 ;  /* 0x0000008f928f723e */ /* 0x000fe200000000ff */
        /* <DEDUP_REMOVED lines=30> */
[----:B------:R-:W-:Y:S01]  /*7100*/  F2FP.F16.F32.PACK_AB R141, R147, R144 ;  /* 0x00000090938d723e */ /* 0x000fe200000000ff */
[----:B------:R-:W-:-:S04]  /*7110*/  FMUL.FTZ R140, R157, R140 ;  /* 0x0000008c9d8c7220 */ /* 0x000fc80000410000 */
[----:B------:R-:W-:-:S05]  /*7120*/  FMUL.FTZ R140, R140, UR14 ;  /* 0x0000000e8c8c7c20 */ /* 0x000fca0008410000 */
[----:B------:R-:W-:-:S04]  /*7130*/  FSEL R140, R140, RZ, P6 ;  /* 0x000000ff8c8c7208 */ /* 0x000fc80003000000 */
[----:B------:R-:W-:-:S07]  /*7140*/  F2FP.F16.F32.PACK_AB R140, R145, R140 ;  /* 0x0000008c918c723e */ /* 0x000fce00000000ff */
.L_x_735:
        /* <DEDUP_REMOVED lines=10> */
.L_x_731:
[----:B------:R-:W-:Y:S05]  /*71f0*/  BSYNC.RECONVERGENT B0 ;  /* 0x0000000000007941 */ /* 0x000fea0003800200 */
.L_x_730:
        /* <DEDUP_REMOVED lines=12> */
[-CC-:B0--3--:R-:W-:Y:S01]  /*72c0*/  FFMA.FTZ R132, R177, R152.reuse, R153.reuse ;  /* 0x00000098b1847223 */ /* 0x189fe20000010099 */
        /* <DEDUP_REMOVED lines=86> */
.L_x_744:
        /* <DEDUP_REMOVED lines=83> */
.L_x_743:
[----:B0--3--:R-:W0:Y:S02]  /*7d60*/  LDC.64 R136, c[0x0][0x478] ;  /* 0x00011e00ff887b82 */ /* 0x009e240000000a00 */
        /* <DEDUP_REMOVED lines=15> */
[----:B------:R-:W-:Y:S02]  /*7e60*/  F2FP.F16.F32.PACK_AB R135, R210, R135 ;  /* 0x00000087d287723e */ /* 0x000fe400000000ff */
[----:B------:R-:W-:Y:S02]  /*7e70*/  FSEL R154, R132, RZ, P6 ;  /* 0x000000ff849a7208 */ /* 0x000fe40003000000 */
[----:B------:R-:W-:-:S04]  /*7e80*/  LOP3.LUT P6, RZ, R205, 0xff0000, RZ, 0xc0, !PT ;  /* 0x00ff0000cdff7812 */ /* 0x000fc800078cc0ff */
        /* <DEDUP_REMOVED lines=21> */
[----:B------:R-:W-:-:S02]  /*7fe0*/  F2FP.F16.F32.PACK_AB R134, R143, R134 ;  /* 0x000000868f86723e */ /* 0x000fc400000000ff */
        /* <DEDUP_REMOVED lines=42> */
.L_x_746:
        /* <DEDUP_REMOVED lines=29> */
[----:B------:R-:W-:Y:S01]  /*8460*/  FADD.FTZ R136, R174, -R137 ;  /* 0x80000089ae887221 */ /* 0x000fe20000010000 */
[----:B------:R-:W-:Y:S01]  /*8470*/  LOP3.LUT P6, RZ, R169, 0xff00, RZ, 0xc0, !PT ;  /* 0x0000ff00a9ff7812 */ /* 0x000fe200078cc0ff */
[----:B------:R-:W-:Y:S02]  /*8480*/  FFMA.FTZ R137, R163, R152, R153 ;  /* 0x00000098a3897223 */ /* 0x000fe40000010099 */
        /* <DEDUP_REMOVED lines=43> */
.L_x_742:
[----:B------:R-:W-:-:S04]  /*8740*/  UISETP.NE.U32.AND UP0, UPT, UR16, URZ, UPT ;  /* 0x000000ff1000728c */ /* 0x000fc8000bf05070 */
[----:B------:R-:W-:-:S09]  /*8750*/  UISETP.NE.AND.EX UP0, UPT, UR17, URZ, UPT, UP0 ;  /* 0x000000ff1100728c */ /* 0x000fd2000bf05300 */
[----:B------:R-:W-:Y:S05]  /*8760*/  BRA.U !UP0, `(.L_x_747) ;  /* 0x0000000908107547 */ /* 0x000fea000b800000 */
[----:B0--3--:R-:W0:Y:S02]  /*8770*/  LDC.64 R140, c[0x0][0x478] ;  /* 0x00011e00ff8c7b82 */ /* 0x009e240000000a00 */
        /* <DEDUP_REMOVED lines=29> */
[----:B------:R-:W-:Y:S01]  /*8950*/  FADD.FTZ R132, R174, -R133 ;  /* 0x80000085ae847221 */ /* 0x000fe20000010000 */
[----:B------:R-:W-:Y:S01]  /*8960*/  LOP3.LUT P6, RZ, R169, 0xff00, RZ, 0xc0, !PT ;  /* 0x0000ff00a9ff7812 */ /* 0x000fe200078cc0ff */
[----:B------:R-:W-:Y:S02]  /*8970*/  FFMA.FTZ R133, R163, R152, R153 ;  /* 0x00000098a3857223 */ /* 0x000fe40000010099 */
        /* <DEDUP_REMOVED lines=37> */
.L_x_748:
        /* <DEDUP_REMOVED lines=62> */
.L_x_747:
[----:B0--3--:R-:W0:Y:S02]  /*8fb0*/  LDC.64 R140, c[0x0][0x478] ;  /* 0x00011e00ff8c7b82 */ /* 0x009e240000000a00 */
        /* <DEDUP_REMOVED lines=27> */
[----:B------:R-:W-:Y:S01]  /*9170*/  FADD.FTZ R132, R174, -R133 ;  /* 0x80000085ae847221 */ /* 0x000fe20000010000 */
[----:B------:R-:W-:Y:S01]  /*9180*/  LOP3.LUT P6, RZ, R169, 0xff00, RZ, 0xc0, !PT ;  /* 0x0000ff00a9ff7812 */ /* 0x000fe200078cc0ff */
[----:B------:R-:W-:Y:S02]  /*9190*/  FFMA.FTZ R133, R163, R152, R153 ;  /* 0x00000098a3857223 */ /* 0x000fe40000010099 */
        /* <DEDUP_REMOVED lines=31> */
.L_x_749:
        /* <DEDUP_REMOVED lines=53> */
.L_x_745:
        /* <DEDUP_REMOVED lines=10> */
.L_x_741:
[----:B------:R-:W-:Y:S05]  /*9780*/  BSYNC.RECONVERGENT B0 ;  /* 0x0000000000007941 */ /* 0x000fea0003800200 */
.L_x_740:
        /* <DEDUP_REMOVED lines=12> */
[-CC-:B0--34-:R-:W-:Y:S01]  /*9850*/  FFMA.FTZ R132, R195, R152.reuse, R153.reuse ;  /* 0x00000098c3847223 */ /* 0x199fe20000010099 */
        /* <DEDUP_REMOVED lines=58> */
[-CC-:B------:R-:W-:Y:S01]  /*9c00*/  FFMA.FTZ R132, R184, R152.reuse, R153.reuse ;  /* 0x00000098b8847223 */ /* 0x180fe20000010099 */
[----:B------:R-:W-:Y:S01]  /*9c10*/  LOP3.LUT P6, RZ, R172, 0xff00, RZ, 0xc0, !PT ;  /* 0x0000ff00acff7812 */ /* 0x000fe200078cc0ff */
[----:B------:R-:W-:Y:S02]  /*9c20*/  FFMA.FTZ R153, R179, R152, R153 ;  /* 0x00000098b3997223 */ /* 0x000fe40000010099 */
        /* <DEDUP_REMOVED lines=25> */
.L_x_754:
        /* <DEDUP_REMOVED lines=63> */
[----:B------:R-:W-:Y:S01]  /*a1b0*/  FFMA.FTZ R153, R179, R152, R153 ;  /* 0x00000098b3997223 */ /* 0x000fe20000010099 */
[----:B------:R-:W-:Y:S01]  /*a1c0*/  F2FP.F16.F32.PACK_AB R137, R146, R137 ;  /* 0x000000899289723e */ /* 0x000fe200000000ff */
        /* <DEDUP_REMOVED lines=18> */
.L_x_753:
[----:B0--34-:R-:W0:Y:S02]  /*a2f0*/  LDC.64 R136, c[0x0][0x478] ;  /* 0x00011e00ff887b82 */ /* 0x019e240000000a00 */
[----:B0-----:R-:W-:-:S04]  /*a300*/  ISETP.NE.U32.AND P5, PT, R136, RZ, PT ;  /* 0x000000ff8800720c */ /* 0x001fc80003fa5070 */
[----:B------:R-:W-:-:S13]  /*a310*/  ISETP.NE.AND.EX P5, PT, R137, RZ, PT, P5 ;  /* 0x000000ff8900720c */ /* 0x000fda0003fa5350 */
[----:B------:R-:W-:Y:S05]  /*a320*/  @!P5 BRA `(.L_x_756) ;  /* 0x00000004003cd947 */ /* 0x000fea0003800000 */
[----:B------:R-:W-:Y:S01]  /*a330*/  FFMA.FTZ R133, R198, R152, R153 ;  /* 0x00000098c6857223 */ /* 0x000fe20000010099 */
[----:B------:R-:W-:-:S03]  /*a340*/  ISETP.GE.U32.AND P6, PT, R172, RZ, PT ;  /* 0x000000ffac00720c */ /* 0x000fc60003fc6070 */
[----:B------:R-:W-:Y:S01]  /*a350*/  FADD.FTZ R210, R196, -R133 ;  /* 0x80000085c4d27221 */ /* 0x000fe20000010000 */
[----:B------:R-:W-:Y:S01]  /*a360*/  ISETP.GE.U32.AND.EX P6, PT, R173, 0x1000000, PT, P6 ;  /* 0x01000000ad00780c */ /* 0x000fe20003fc6160 */
[----:B------:R-:W-:Y:S02]  /*a370*/  FFMA.FTZ R133, R187, R152, R153 ;  /* 0x00000098bb857223 */ /* 0x000fe40000010099 */
[----:B-----5:R-:W-:Y:S02]  /*a380*/  FMUL.FTZ R210, R157, R210 ;  /* 0x000000d29dd27220 */ /* 0x020fe40000410000 */
[----:B------:R-:W-:Y:S01]  /*a390*/  FADD.FTZ R134, R192, -R133 ;  /* 0x80000085c0867221 */ /* 0x000fe20000010000 */
[----:B------:R-:W-:Y:S01]  /*a3a0*/  FFMA.FTZ R133, R183, R152, R153 ;  /* 0x00000098b7857223 */ /* 0x000fe20000010099 */
[----:B------:R-:W-:Y:S02]  /*a3b0*/  FMUL.FTZ R132, R210, UR14 ;  /* 0x0000000ed2847c20 */ /* 0x000fe40008410000 */
[----:B------:R-:W-:Y:S01]  /*a3c0*/  FMUL.FTZ R134, R157, R134 ;  /* 0x000000869d867220 */ /* 0x000fe20000410000 */
[----:B------:R-:W-:-:S02]  /*a3d0*/  FADD.FTZ R138, R186, -R133 ;  /* 0x80000085ba8a7221 */ /* 0x000fc40000010000 */
[----:B------:R-:W-:Y:S02]  /*a3e0*/  FSEL R199, R132, RZ, P6 ;  /* 0x000000ff84c77208 */ /* 0x000fe40003000000 */
[----:B------:R-:W-:Y:S01]  /*a3f0*/  ISETP.GE.U32.AND P6, PT, R202, RZ, PT ;  /* 0x000000ffca00720c */ /* 0x000fe20003fc6070 */
[----:B------:R-:W-:-:S03]  /*a400*/  FMUL.FTZ R138, R157, R138 ;  /* 0x0000008a9d8a7220 */ /* 0x000fc60000410000 */
[----:B------:R-:W-:-:S04]  /*a410*/  ISETP.GE.U32.AND.EX P6, PT, R203, 0x1000000, PT, P6 ;  /* 0x01000000cb00780c */ /* 0x000fc80003fc6160 */
[----:B------:R-:W-:Y:S01]  /*a420*/  FSEL R211, R132, RZ, P6 ;  /* 0x000000ff84d37208 */ /* 0x000fe20003000000 */
[----:B------:R-:W-:Y:S01]  /*a430*/  FFMA.FTZ R132, R195, R152, R153 ;  /* 0x00000098c3847223 */ /* 0x000fe20000010099 */
[----:B------:R-:W-:-:S03]  /*a440*/  LOP3.LUT P6, RZ, R173, 0xff0000, RZ, 0xc0, !PT ;  /* 0x00ff0000adff7812 */ /* 0x000fc600078cc0ff */
[----:B------:R-:W-:-:S04]  /*a450*/  FADD.FTZ R132, R193, -R132 ;  /* 0x80000084c1847221 */ /* 0x000fc80000010000 */
[----:B------:R-:W-:-:S04]  /*a460*/  FMUL.FTZ R135, R157, R132 ;  /* 0x000000849d877220 */ /* 0x000fc80000410000 */
[----:B------:R-:W-:Y:S01]  /*a470*/  FMUL.FTZ R132, R135, UR14 ;  /* 0x0000000e87847c20 */ /* 0x000fe20008410000 */
[----:B------:R-:W-:-:S04]  /*a480*/  F2FP.F16.F32.PACK_AB R135, R210, R135 ;  /* 0x00000087d287723e */ /* 0x000fc800000000ff */
[----:B------:R-:W-:Y:S02]  /*a490*/  FSEL R154, R132, RZ, P6 ;  /* 0x000000ff849a7208 */ /* 0x000fe40003000000 */
[----:B------:R-:W-:-:S04]  /*a4a0*/  LOP3.LUT P6, RZ, R203, 0xff0000, RZ, 0xc0, !PT ;  /* 0x00ff0000cbff7812 */ /* 0x000fc800078cc0ff */
        /* <DEDUP_REMOVED lines=55> */
.L_x_756:
        /* <DEDUP_REMOVED lines=39> */
[----:B------:R-:W-:Y:S02]  /*aa90*/  LOP3.LUT P6, RZ, R172, 0xff0000, RZ, 0xc0, !PT ;  /* 0x00ff0000acff7812 */ /* 0x000fe400078cc0ff */
        /* <DEDUP_REMOVED lines=35> */
.L_x_752:
[----:B------:R-:W-:-:S04]  /*acd0*/  UISETP.NE.U32.AND UP0, UPT, UR16, URZ, UPT ;  /* 0x000000ff1000728c */ /* 0x000fc8000bf05070 */
[----:B------:R-:W-:-:S09]  /*ace0*/  UISETP.NE.AND.EX UP0, UPT, UR17, URZ, UPT, UP0 ;  /* 0x000000ff1100728c */ /* 0x000fd2000bf05300 */
[----:B------:R-:W-:Y:S05]  /*acf0*/  BRA.U !UP0, `(.L_x_757) ;  /* 0x0000000908107547 */ /* 0x000fea000b800000 */
[----:B0--34-:R-:W0:Y:S02]  /*ad00*/  LDC.64 R140, c[0x0][0x478] ;  /* 0x00011e00ff8c7b82 */ /* 0x019e240000000a00 */
[----:B0-----:R-:W-:-:S04]  /*ad10*/  ISETP.NE.U32.AND P5, PT, R140, RZ, PT ;  /* 0x000000ff8c00720c */ /* 0x001fc80003fa5070 */
[----:B------:R-:W-:-:S13]  /*ad20*/  ISETP.NE.AND.EX P5, PT, R141, RZ, PT, P5 ;  /* 0x000000ff8d00720c */ /* 0x000fda0003fa5350 */
[----:B------:R-:W-:Y:S05]  /*ad30*/  @!P5 BRA `(.L_x_758) ;  /* 0x000000040008d947 */ /* 0x000fea0003800000 */
[-C--:B------:R-:W-:Y:S01]  /*ad40*/  FFMA.FTZ R133, R198, R152.reuse, R153 ;  /* 0x00000098c6857223 */ /* 0x080fe20000010099 */
[--C-:B------:R-:W-:Y:S01]  /*ad50*/  HADD2.F32 R134, -RZ, R131.reuse.H1_H1 ;  /* 0x30000083ff867230 */ /* 0x100fe20000004100 */
[----:B------:R-:W-:Y:S02]  /*ad60*/  ISETP.GE.U32.AND P6, PT, R172, RZ, PT ;  /* 0x000000ffac00720c */ /* 0x000fe40003fc6070 */
        /* <DEDUP_REMOVED lines=36> */
[-CC-:B------:R-:W-:Y:S01]  /*afb0*/  FFMA.FTZ R132, R188, R152.reuse, R153.reuse ;  /* 0x00000098bc847223 */ /* 0x180fe20000010099 */
[----:B------:R-:W-:Y:S01]  /*afc0*/  LOP3.LUT P6, RZ, R172, 0xff000000, RZ, 0xc0, !PT ;  /* 0xff000000acff7812 */ /* 0x000fe200078cc0ff */
[----:B------:R-:W-:Y:S02]  /*afd0*/  FFMA.FTZ R152, R184, R152, R153 ;  /* 0x00000098b8987223 */ /* 0x000fe40000010099 */
[----:B------:R-:W-:Y:S02]  /*afe0*/  FADD.FTZ R132, R185, -R132 ;  /* 0x80000084b9847221 */ /* 0x000fe40000010000 */
[----:B------:R-:W-:Y:S02]  /*aff0*/  FADD.FTZ R152, R181, -R152 ;  /* 0x80000098b5987221 */ /* 0x000fe40000010000 */
[----:B------:R-:W-:Y:S01]  /*b000*/  FFMA.FTZ R142, R157, R132, R134 ;  /* 0x000000849d8e7223 */ /* 0x000fe20000010086 */
[----:B------:R-:W-:-:S03]  /*b010*/  HADD2.F32 R134, -RZ, R128.H0_H0 ;  /* 0x20000080ff867230 */ /* 0x000fc60000004100 */
[----:B------:R-:W-:-:S05]  /*b020*/  FMUL.FTZ R132, R142, UR14 ;  /* 0x0000000e8e847c20 */ /* 0x000fca0008410000 */
[----:B------:R-:W-:Y:S01]  /*b030*/  FSEL R147, R132, RZ, P6 ;  /* 0x000000ff84937208 */ /* 0x000fe20003000000 */
[----:B------:R-:W-:Y:S01]  /*b040*/  FADD.FTZ R132, R182, -R133 ;  /* 0x80000085b6847221 */ /* 0x000fe20000010000 */
[----:B------:R-:W-:-:S03]  /*b050*/  LOP3.LUT P6, RZ, R172, 0xff, RZ, 0xc0, !PT ;  /* 0x000000ffacff7812 */ /* 0x000fc600078cc0ff */
[----:B------:R-:W-:Y:S01]  /*b060*/  FFMA.FTZ R132, R157, R132, R134 ;  /* 0x000000849d847223 */ /* 0x000fe20000010086 */
[----:B------:R-:W-:-:S03]  /*b070*/  HADD2.F32 R134, -RZ, R128.H1_H1 ;  /* 0x30000080ff867230 */ /* 0x000fc60000004100 */
[----:B------:R-:W-:Y:S02]  /*b080*/  FMUL.FTZ R133, R132, UR14 ;  /* 0x0000000e84857c20 */ /* 0x000fe40008410000 */
[----:B------:R-:W-:Y:S01]  /*b090*/  FFMA.FTZ R157, R157, R152, R134 ;  /* 0x000000989d9d7223 */ /* 0x000fe20000010086 */
[----:B------:R-:W-:Y:S02]  /*b0a0*/  F2FP.F16.F32.PACK_AB R134, R148, R143 ;  /* 0x0000008f9486723e */ /* 0x000fe400000000ff */
[----:B------:R-:W-:Y:S01]  /*b0b0*/  FSEL R140, R133, RZ, P6 ;  /* 0x000000ff858c7208 */ /* 0x000fe20003000000 */
[C---:B------:R-:W-:Y:S01]  /*b0c0*/  FMUL.FTZ R133, R157.reuse, UR14 ;  /* 0x0000000e9d857c20 */ /* 0x040fe20008410000 */
[----:B------:R-:W-:Y:S02]  /*b0d0*/  LOP3.LUT P6, RZ, R172, 0xff00, RZ, 0xc0, !PT ;  /* 0x0000ff00acff7812 */ /* 0x000fe400078cc0ff */
[----:B------:R-:W-:Y:S02]  /*b0e0*/  F2FP.F16.F32.PACK_AB R132, R157, R132 ;  /* 0x000000849d84723e */ /* 0x000fe400000000ff */
[----:B------:R-:W-:-:S02]  /*b0f0*/  FSEL R145, R133, RZ, P6 ;  /* 0x000000ff85917208 */ /* 0x000fc40003000000 */
[----:B------:R-:W-:Y:S02]  /*b100*/  F2FP.F16.F32.PACK_AB R133, R142, R141 ;  /* 0x0000008d8e85723e */ /* 0x000fe400000000ff */
[----:B------:R-:W-:Y:S02]  /*b110*/  F2FP.F16.F32.PACK_AB R143, R155, R154 ;  /* 0x0000009a9b8f723e */ /* 0x000fe400000000ff */
[----:B------:R-:W-:Y:S02]  /*b120*/  F2FP.F16.F32.PACK_AB R142, R149, R146 ;  /* 0x00000092958e723e */ /* 0x000fe400000000ff */
[----:B------:R-:W-:Y:S02]  /*b130*/  F2FP.F16.F32.PACK_AB R141, R147, R144 ;  /* 0x00000090938d723e */ /* 0x000fe400000000ff */
[----:B------:R-:W-:Y:S01]  /*b140*/  F2FP.F16.F32.PACK_AB R140, R145, R140 ;  /* 0x0000008c918c723e */ /* 0x000fe200000000ff */
[----:B------:R-:W-:Y:S06]  /*b150*/  BRA `(.L_x_755) ;  /* 0x0000000800c47947 */ /* 0x000fec0003800000 */
.L_x_758:
        /* <DEDUP_REMOVED lines=57> */
[----:B------:R-:W-:-:S03]  /*b4f0*/  F2FP.F16.F32.PACK_AB R142, R147, R146 ;  /* 0x00000092938e723e */ /* 0x000fc600000000ff */
[----:B------:R-:W-:-:S05]  /*b500*/  FMUL.FTZ R140, R140, UR14 ;  /* 0x0000000e8c8c7c20 */ /* 0x000fca0008410000 */
[----:B------:R-:W-:-:S04]  /*b510*/  FSEL R140, R140, RZ, P6 ;  /* 0x000000ff8c8c7208 */ /* 0x000fc80003000000 */
[----:B------:R-:W-:Y:S01]  /*b520*/  F2FP.F16.F32.PACK_AB R140, R145, R140 ;  /* 0x0000008c918c723e */ /* 0x000fe200000000ff */
[----:B------:R-:W-:Y:S06]  /*b530*/  BRA `(.L_x_755) ;  /* 0x0000000400cc7947 */ /* 0x000fec0003800000 */
.L_x_757:
        /* <DEDUP_REMOVED lines=9> */
[----:B-----5:R-:W-:-:S04]  /*b5d0*/  FMUL.FTZ R154, R157, R132 ;  /* 0x000000849d9a7220 */ /* 0x020fc80000410000 */
[----:B------:R-:W-:-:S05]  /*b5e0*/  FMUL.FTZ R132, R154, UR14 ;  /* 0x0000000e9a847c20 */ /* 0x000fca0008410000 */
[----:B------:R-:W-:Y:S01]  /*b5f0*/  FSEL R155, R132, RZ, P6 ;  /* 0x000000ff849b7208 */ /* 0x000fe20003000000 */
[----:B------:R-:W-:Y:S01]  /*b600*/  FFMA.FTZ R132, R195, R152, R153 ;  /* 0x00000098c3847223 */ /* 0x000fe20000010099 */
[----:B------:R-:W-:-:S03]  /*b610*/  LOP3.LUT P6, RZ, R173, 0xff0000, RZ, 0xc0, !PT ;  /* 0x00ff0000adff7812 */ /* 0x000fc600078cc0ff */
[----:B------:R-:W-:-:S04]  /*b620*/  FADD.FTZ R132, R193, -R132 ;  /* 0x80000084c1847221 */ /* 0x000fc80000010000 */
[----:B------:R-:W-:-:S04]  /*b630*/  FMUL.FTZ R135, R157, R132 ;  /* 0x000000849d877220 */ /* 0x000fc80000410000 */
[----:B------:R-:W-:Y:S01]  /*b640*/  FMUL.FTZ R132, R135, UR14 ;  /* 0x0000000e87847c20 */ /* 0x000fe20008410000 */
        /* <DEDUP_REMOVED lines=35> */
[----:B------:R-:W-:-:S03]  /*b880*/  F2FP.F16.F32.PACK_AB R132, R157, R132 ;  /* 0x000000849d84723e */ /* 0x000fc600000000ff */
[----:B------:R-:W-:Y:S01]  /*b890*/  FSEL R140, R133, RZ, P6 ;  /* 0x000000ff858c7208 */ /* 0x000fe20003000000 */
[----:B------:R-:W-:Y:S01]  /*b8a0*/  FMUL.FTZ R133, R157, UR14 ;  /* 0x0000000e9d857c20 */ /* 0x000fe20008410000 */
[----:B------:R-:W-:-:S04]  /*b8b0*/  LOP3.LUT P6, RZ, R172, 0xff00, RZ, 0xc0, !PT ;  /* 0x0000ff00acff7812 */ /* 0x000fc800078cc0ff */
[----:B------:R-:W-:Y:S02]  /*b8c0*/  FSEL R145, R133, RZ, P6 ;  /* 0x000000ff85917208 */ /* 0x000fe40003000000 */
[----:B------:R-:W-:Y:S02]  /*b8d0*/  F2FP.F16.F32.PACK_AB R133, R142, R141 ;  /* 0x0000008d8e85723e */ /* 0x000fe400000000ff */
[----:B------:R-:W-:Y:S02]  /*b8e0*/  F2FP.F16.F32.PACK_AB R142, R149, R146 ;  /* 0x00000092958e723e */ /* 0x000fe400000000ff */
[----:B------:R-:W-:Y:S02]  /*b8f0*/  F2FP.F16.F32.PACK_AB R141, R147, R144 ;  /* 0x00000090938d723e */ /* 0x000fe400000000ff */
[----:B------:R-:W-:Y:S01]  /*b900*/  F2FP.F16.F32.PACK_AB R140, R145, R140 ;  /* 0x0000008c918c723e */ /* 0x000fe200000000ff */
[----:B------:R-:W-:Y:S06]  /*b910*/  BRA `(.L_x_755) ;  /* 0x0000000000d47947 */ /* 0x000fec0003800000 */
.L_x_759:
        /* <DEDUP_REMOVED lines=52> */
[----:B------:R-:W-:-:S07]  /*bc60*/  F2FP.F16.F32.PACK_AB R140, R145, R140 ;  /* 0x0000008c918c723e */ /* 0x000fce00000000ff */
.L_x_755:
        /* <DEDUP_REMOVED lines=9> */
.L_x_751:
[----:B------:R-:W-:Y:S05]  /*bd00*/  BSYNC.RECONVERGENT B0 ;  /* 0x0000000000007941 */ /* 0x000fea0003800200 */
.L_x_750:
[----:B------:R-:W-:Y:S01]  /*bd10*/  ISETP.NE.AND P4, PT, R151, RZ, PT ;  /* 0x000000ff9700720c */ /* 0x000fe20003f85270 */
[----:B------:R-:W-:-:S12]  /*bd20*/  UPLOP3.LUT UP1, UPT, UPT, UPT, UP1, 0x40, 0x4 ;  /* 0x000000000004789c */ /* 0x000fd80003f2e810 */
[----:B------:R-:W-:Y:S05]  /*bd30*/  @!P4 BRA `(.L_x_760) ;  /* 0xffffff480060c947 */ /* 0x000fea000383ffff */
.L_x_709:
        /* <DEDUP_REMOVED lines=10> */
[----:B------:R-:W-:Y:S01]  /*bde0*/  @P2 IADD3 R197, PT, PT, R197, 0x100, RZ ;  /* 0x00000100c5c52810 */ /* 0x000fe20007ffe0ff */
[----:B------:R2:W-:Y:S04]  /*bdf0*/  @P2 STG.E.128 desc[UR10][R2.64], R72 ;  /* 0x0000004802002986 */ /* 0x0005e8000c101d0a */
[----:B------:R2:W-:Y:S01]  /*be00*/  @P2 STG.E.128 desc[UR10][R2.64+0x10], R68 ;  /* 0x0000104402002986 */ /* 0x0005e2000c101d0a */
[----:B------:R-:W4:Y:S01]  /*be10*/  LDC.64 R12, c[0x0][0x448] ;  /* 0x00011200ff0c7b82 */ /* 0x000f220000000a00 */
[C---:B---3--:R-:W-:Y:S02]  /*be20*/  @P0 IMAD.WIDE.U32 R6, R197.reuse, 0x20, R6 ;  /* 0x00000020c5060825 */ /* 0x048fe400078e0006 */
        /* <DEDUP_REMOVED lines=25> */
.L_x_761:
        /* <DEDUP_REMOVED lines=12> */
.L_x_4816:


//--------------------- .text._ZN10layer_norm22ln_bwd_finalize_kernelINS_22Kernel_traits_finalizeILj8192E6__halfS2_S2_S2_fjLb0ELj1024ELj4ENS_18Kernel_traits_baseILj8192ES2_S2_S2_S2_fjLj1024EEEEELb0ELb1EEEvNS_9BwdParamsE --------------------------
	.section	.text._ZN10layer_norm22ln_bwd_finalize_kernelINS_22Kernel_traits_finalizeILj8192E6__halfS2_S2_S2_fjLb0ELj1024ELj4ENS_18Kernel_traits_baseILj8192ES2_S2_S2_S2_fjLj1024EEEEELb0ELb1EEEvNS_9BwdParamsE,"ax",@progbits
	.align	128
        .global         _ZN10layer_norm22ln_bwd_finalize_kernelINS_22Kernel_traits_finalizeILj8192E6__halfS2_S2_S2_fjLb0ELj1024ELj4ENS_18Kernel_traits_baseILj8192ES2_S2_S2_S2_fjLj1024EEEEELb0ELb1EEEvNS_9BwdParamsE
        .type           _ZN10layer_norm22ln_bwd_finalize_kernelINS_22Kernel_traits_finalizeILj8192E6__halfS2_S2_S2_fjLb0ELj1024ELj4ENS_18Kernel_traits_baseILj8192ES2_S2_S2_S2_fjLj1024EEEEELb0ELb1EEEvNS_9BwdParamsE,@function
        .size           _ZN10layer_norm22ln_bwd_finalize_kernelINS_22Kernel_traits_finalizeILj8192E6__halfS2_S2_S2_fjLb0ELj1024ELj4ENS_18Kernel_traits_baseILj8192ES2_S2_S2_S2_fjLj1024EEEEELb0ELb1EEEvNS_9BwdParamsE,(.L_x_4817 - _ZN10layer_norm22ln_bwd_finalize_kernelINS_22Kernel_traits_finalizeILj8192E6__halfS2_S2_S2_fjLb0ELj1024ELj4ENS_18Kernel_traits_baseILj8192ES2_S2_S2_S2_fjLj1024EEEEELb0ELb1EEEvNS_9BwdParamsE)
        .other          _ZN10layer_norm22ln_bwd_finalize_kernelINS_22Kernel_traits_finalizeILj8192E6__halfS2_S2_S2_fjLb0ELj1024ELj4ENS_18Kernel_traits_baseILj8192ES2_S2_S2_S2_fjLj1024EEEEELb0ELb1EEEvNS_9BwdParamsE,@"STO_CUDA_ENTRY STV_DEFAULT"
_ZN10layer_norm22ln_bwd_finalize_kernelINS_22Kernel_traits_finalizeILj8192E6__halfS2_S2_S2_fjLb0ELj1024ELj4ENS_18Kernel_traits_baseILj8192ES2_S2_S2_S2_fjLj1024EEEEELb0ELb1EEEvNS_9BwdParamsE:
.text._ZN10layer_norm22ln_bwd_finalize_kernelINS_22Kernel_traits_finalizeILj8192E6__halfS2_S2_S2_fjLb0ELj1024ELj4ENS_18Kernel_traits_baseILj8192ES2_S2_S2_S2_fjLj1024EEEEELb0ELb1EEEvNS_9BwdParamsE:
        /* <DEDUP_REMOVED lines=81> */
.L_x_766:
        /* <DEDUP_REMOVED lines=118> */
.L_x_765:
[----:B------:R-:W-:Y:S05]  /*0c70*/  BSYNC.RECONVERGENT B1 ;  /* 0x0000000000017941 */ /* 0x000fea0003800200 */
.L_x_764:
        /* <DEDUP_REMOVED lines=77> */
.L_x_768:
[----:B------:R-:W-:Y:S05]  /*1150*/  BSYNC.RECONVERGENT B1 ;  /* 0x0000000000017941 */ /* 0x000fea0003800200 */
.L_x_767:
        /* <DEDUP_REMOVED lines=38> */
.L_x_770:
[----:B------:R-:W-:Y:S05]  /*13c0*/  BSYNC.RECONVERGENT B1 ;  /* 0x0000000000017941 */ /* 0x000fea0003800200 */
.L_x_769:
        /* <DEDUP_REMOVED lines=8> */
.L_x_771:
        /* <DEDUP_REMOVED lines=10> */
.L_x_763:
[----:B------:R-:W-:Y:S05]  /*14f0*/  BSYNC.RECONVERGENT B0 ;  /* 0x0000000000007941 */ /* 0x000fea0003800200 */
.L_x_762:
        /* <DEDUP_REMOVED lines=57> */
.L_x_772:
        /* <DEDUP_REMOVED lines=15> */
.L_x_4817:


//--------------------- .text._ZN10layer_norm40ln_parallel_residual_bwd_finalize_kernelINS_22Kernel_traits_finalizeILj8192E6__halfS2_S2_S2_fjLb0ELj1024ELj4ENS_18Kernel_traits_baseILj8192ES2_S2_S2_S2_fjLj1024EEEEELb1EEEvNS_9BwdParamsE --------------------------
	.section	.text._ZN10layer_norm40ln_parallel_residual_bwd_finalize_kernelINS_22Kernel_traits_finalizeILj8192E6__halfS2_S2_S2_fjLb0ELj1024ELj4ENS_18Kernel_traits_baseILj8192ES2_S2_S2_S2_fjLj1024EEEEELb1EEEvNS_9BwdParamsE,"ax",@progbits
	.align	128
        .global         _ZN10layer_norm40ln_parallel_residual_bwd_finalize_kernelINS_22Kernel_traits_finalizeILj8192E6__halfS2_S2_S2_fjLb0ELj1024ELj4ENS_18Kernel_traits_baseILj8192ES2_S2_S2_S2_fjLj1024EEEEELb1EEEvNS_9BwdParamsE
        .type           _ZN10layer_norm40ln_parallel_residual_bwd_finalize_kernelINS_22Kernel_traits_finalizeILj8192E6__halfS2_S2_S2_fjLb0ELj1024ELj4ENS_18Kernel_traits_baseILj8192ES2_S2_S2_S2_fjLj1024EEEEELb1EEEvNS_9BwdParamsE,@function
        .size           _ZN10layer_norm40ln_parallel_residual_bwd_finalize_kernelINS_22Kernel_traits_finalizeILj8192E6__halfS2_S2_S2_fjLb0ELj1024ELj4ENS_18Kernel_traits_baseILj8192ES2_S2_S2_S2_fjLj1024EEEEELb1EEEvNS_9BwdParamsE,(.L_x_4818 - _ZN10layer_norm40ln_parallel_residual_bwd_finalize_kernelINS_22Kernel_traits_finalizeILj8192E6__halfS2_S2_S2_fjLb0ELj1024ELj4ENS_18Kernel_traits_baseILj8192ES2_S2_S2_S2_fjLj1024EEEEELb1EEEvNS_9BwdParamsE)
        .other          _ZN10layer_norm40ln_parallel_residual_bwd_finalize_kernelINS_22Kernel_traits_finalizeILj8192E6__halfS2_S2_S2_fjLb0ELj1024ELj4ENS_18Kernel_traits_baseILj8192ES2_S2_S2_S2_fjLj1024EEEEELb1EEEvNS_9BwdParamsE,@"STO_CUDA_ENTRY STV_DEFAULT"
_ZN10layer_norm40ln_parallel_residual_bwd_finalize_kernelINS_22Kernel_traits_finalizeILj8192E6__halfS2_S2_S2_fjLb0ELj1024ELj4ENS_18Kernel_traits_baseILj8192ES2_S2_S2_S2_fjLj1024EEEEELb1EEEvNS_9BwdParamsE:
.text._ZN10layer_norm40ln_parallel_residual_bwd_finalize_kernelINS_22Kernel_traits_finalizeILj8192E6__halfS2_S2_S2_fjLb0ELj1024ELj4ENS_18Kernel_traits_baseILj8192ES2_S2_S2_S2_fjLj1024EEEEELb1EEEvNS_9BwdParamsE:
        /* <DEDUP_REMOVED lines=60> */
.L_x_777:
        /* <DEDUP_REMOVED lines=112> */
.L_x_776:
[----:B------:R-:W-:Y:S05]  /*0ac0*/  BSYNC.RECONVERGENT B1 ;  /* 0x0000000000017941 */ /* 0x000fea0003800200 */
.L_x_775:
        /* <DEDUP_REMOVED lines=66> */
.L_x_779:
[----:B------:R-:W-:Y:S05]  /*0ef0*/  BSYNC.RECONVERGENT B1 ;  /* 0x0000000000017941 */ /* 0x000fea0003800200 */
.L_x_778:
        /* <DEDUP_REMOVED lines=37> */
.L_x_781:
[----:B------:R-:W-:Y:S05]  /*1150*/  BSYNC.RECONVERGENT B1 ;  /* 0x0000000000017941 */ /* 0x000fea0003800200 */
.L_x_780:
        /* <DEDUP_REMOVED lines=19> */
.L_x_774:
[----:B------:R-:W-:Y:S05]  /*1290*/  BSYNC.RECONVERGENT B0 ;  /* 0x0000000000007941 */ /* 0x000fea0003800200 */
.L_x_773:
        /* <DEDUP_REMOVED lines=92> */
.L_x_782:
        /* <DEDUP_REMOVED lines=10> */
.L_x_4818:


//--------------------- .text._ZN10layer_norm31ln_parallel_residual_bwd_kernelINS_13Kernel_traitsI6__halfS2_S2_S2_fjLj8192ELj1ELj1ELj8ELj16ENS_18Kernel_traits_baseILj8192ES2_S2_S2_S2_fjLj256EEEEELb1ELb1ELb1EEEvNS_9BwdParamsE --------------------------
	.section	.text._ZN10layer_norm31ln_parallel_residual_bwd_kernelINS_13Kernel_traitsI6__halfS2_S2_S2_fjLj8192ELj1ELj1ELj8ELj16ENS_18Kernel_traits_baseILj8192ES2_S2_S2_S2_fjLj256EEEEELb1ELb1ELb1EEEvNS_9BwdParamsE,"ax",@progbits
	.align	128
        .global         _ZN10layer_norm31ln_parallel_residual_bwd_kernelINS_13Kernel_traitsI6__halfS2_S2_S2_fjLj8192ELj1ELj1ELj8ELj16ENS_18Kernel_traits_baseILj8192ES2_S2_S2_S2_fjLj256EEEEELb1ELb1ELb1EEEvNS_9BwdParamsE
        .type           _ZN10layer_norm31ln_parallel_residual_bwd_kernelINS_13Kernel_traitsI6__halfS2_S2_S2_fjLj8192ELj1ELj1ELj8ELj16ENS_18Kernel_traits_baseILj8192ES2_S2_S2_S2_fjLj256EEEEELb1ELb1ELb1EEEvNS_9BwdParamsE,@function
        .size           _ZN10layer_norm31ln_parallel_residual_bwd_kernelINS_13Kernel_traitsI6__halfS2_S2_S2_fjLj8192ELj1ELj1ELj8ELj16ENS_18Kernel_traits_baseILj8192ES2_S2_S2_S2_fjLj256EEEEELb1ELb1ELb1EEEvNS_9BwdParamsE,(.L_x_4819 - _ZN10layer_norm31ln_parallel_residual_bwd_kernelINS_13Kernel_traitsI6__halfS2_S2_S2_fjLj8192ELj1ELj1ELj8ELj16ENS_18Kernel_traits_baseILj8192ES2_S2_S2_S2_fjLj256EEEEELb1ELb1ELb1EEEvNS_9BwdParamsE)
        .other          _ZN10layer_norm31ln_parallel_residual_bwd_kernelINS_13Kernel_traitsI6__halfS2_S2_S2_fjLj8192ELj1ELj1ELj8ELj16ENS_18Kernel_traits_baseILj8192ES2_S2_S2_S2_fjLj256EEEEELb1ELb1ELb1EEEvNS_9BwdParamsE,@"STO_CUDA_ENTRY STV_DEFAULT"
_ZN10layer_norm31ln_parallel_residual_bwd_kernelINS_13Kernel_traitsI6__halfS2_S2_S2_fjLj8192ELj1ELj1ELj8ELj16ENS_18Kernel_traits_baseILj8192ES2_S2_S2_S2_fjLj256EEEEELb1ELb1ELb1EEEvNS_9BwdParamsE:
.text._ZN10layer_norm31ln_parallel_residual_bwd_kernelINS_13Kernel_traitsI6__halfS2_S2_S2_fjLj8192ELj1ELj1ELj8ELj16ENS_18Kernel_traits_baseILj8192ES2_S2_S2_S2_fjLj256EEEEELb1ELb1ELb1EEEvNS_9BwdParamsE:
        /* <DEDUP_REMOVED lines=66> */
[----:B------:R-:W-:Y:S01]  /*0420*/  CS2R R20, SRZ ;  /* 0x0000000000147805 */ /* 0x000fe2000001ff00 */
[----:B------:R-:W-:-:S02]  /*0430*/  UPLOP3.LUT UP1, UPT, UPT, UPT, UPT, 0x40, 0x4 ;  /* 0x000000000004789c */ /* 0x000fc40003f2e870 */
[----:B------:R-:W5:Y:S01]  /*0440*/  LDG.E.128 R12, desc[UR10][R2.64+0x1000] ;  /* 0x0010000a020c7981 */ /* 0x000f62000c1e1d00 */
[----:B------:R-:W0:Y:S03]  /*0450*/  LDCU UR6, c[0x0][0x408] ;  /* 0x00008100ff0677ac */ /* 0x000e260008000800 */
[----:B------:R-:W5:Y:S01]  /*0460*/  LDG.E.128 R8, desc[UR10][R2.64+0x2000] ;  /* 0x0020000a02087981 */ /* 0x000f62000c1e1d00 */
[----:B------:R-:W1:Y:S03]  /*0470*/  LDCU UR14, c[0x0][0x388] ;  /* 0x00007100ff0e77ac */ /* 0x000e660008000800 */
[----:B------:R0:W5:Y:S01]  /*0480*/  LDG.E.128 R4, desc[UR10][R2.64+0x3000] ;  /* 0x0030000a02047981 */ /* 0x000162000c1e1d00 */
[----:B--2---:R-:W-:Y:S01]  /*0490*/  UISETP.NE.U32.AND UP0, UPT, UR4, URZ, UPT ;  /* 0x000000ff0400728c */ /* 0x004fe2000bf05070 */
[----:B------:R-:W-:Y:S01]  /*04a0*/  MOV R125, RZ ;  /* 0x000000ff007d7202 */ /* 0x000fe20000000f00 */
[----:B---3--:R-:W-:Y:S01]  /*04b0*/  UISETP.NE.AND UP2, UPT, UR13, URZ, UPT ;  /* 0x000000ff0d00728c */ /* 0x008fe2000bf45270 */
[----:B------:R-:W-:Y:S01]  /*04c0*/  MOV R123, UR12 ;  /* 0x0000000c007b7c02 */ /* 0x000fe20008000f00 */
[----:B------:R-:W-:Y:S01]  /*04d0*/  UISETP.NE.AND.EX UP0, UPT, UR5, URZ, UPT, UP0 ;  /* 0x000000ff0500728c */ /* 0x000fe2000bf05300 */
[----:B------:R-:W2:Y:S03]  /*04e0*/  LDCU UR15, c[0x0][0x400] ;  /* 0x00008000ff0f77ac */ /* 0x000ea60008000800 */
[----:B------:R-:W-:-:S02]  /*04f0*/  PLOP3.LUT P4, PT, PT, PT, UP2, 0x80, 0x8 ;  /* 0x000000000008781c */ /* 0x000fc40003f8f028 */
[----:B0-----:R-:W-:Y:S02]  /*0500*/  CS2R R2, SRZ ;  /* 0x0000000000027805 */ /* 0x001fe4000001ff00 */
[----:B------:R-:W-:Y:S01]  /*0510*/  PLOP3.LUT P0, PT, PT, PT, UP0, 0x80, 0x8 ;  /* 0x000000000008781c */ /* 0x000fe20003f0f008 */
[----:B------:R-:W0:Y:S01]  /*0520*/  LDCU.64 UR8, c[0x0][0x478] ;  /* 0x00008f00ff0877ac */ /* 0x000e220008000a00 */
[----:B------:R-:W3:Y:S01]  /*0530*/  LDCU.64 UR16, c[0x0][0x470] ;  /* 0x00008e00ff1077ac */ /* 0x000ee20008000a00 */
[--C-:B----4-:R-:W-:Y:S02]  /*0540*/  HADD2.F32 R164, -RZ, R16.reuse.H0_H0 ;  /* 0x20000010ffa47230 */ /* 0x110fe40000004100 */
[----:B------:R-:W-:Y:S02]  /*0550*/  HADD2.F32 R163, -RZ, R16.H1_H1 ;  /* 0x30000010ffa37230 */ /* 0x000fe40000004100 */
[--C-:B------:R-:W-:Y:S02]  /*0560*/  HADD2.F32 R162, -RZ, R17.reuse.H0_H0 ;  /* 0x20000011ffa27230 */ /* 0x100fe40000004100 */
[----:B------:R-:W-:Y:S01]  /*0570*/  HADD2.F32 R161, -RZ, R17.H1_H1 ;  /* 0x30000011ffa17230 */ /* 0x000fe20000004100 */
[----:B------:R-:W-:Y:S01]  /*0580*/  CS2R R16, SRZ ;  /* 0x0000000000107805 */ /* 0x000fe2000001ff00 */
[----:B------:R-:W-:-:S02]  /*0590*/  HADD2.F32 R160, -RZ, R18.H0_H0 ;  /* 0x20000012ffa07230 */ /* 0x000fc40000004100 */
[----:B------:R-:W-:Y:S02]  /*05a0*/  HADD2.F32 R159, -RZ, R18.H1_H1 ;  /* 0x30000012ff9f7230 */ /* 0x000fe40000004100 */
[--C-:B------:R-:W-:Y:S02]  /*05b0*/  HADD2.F32 R158, -RZ, R19.reuse.H0_H0 ;  /* 0x20000013ff9e7230 */ /* 0x100fe40000004100 */
[----:B------:R-:W-:Y:S01]  /*05c0*/  HADD2.F32 R157, -RZ, R19.H1_H1 ;  /* 0x30000013ff9d7230 */ /* 0x000fe20000004100 */
[----:B------:R-:W-:Y:S01]  /*05d0*/  CS2R R18, SRZ ;  /* 0x0000000000127805 */ /* 0x000fe2000001ff00 */
[--C-:B-----5:R-:W-:Y:S02]  /*05e0*/  HADD2.F32 R156, -RZ, R12.reuse.H0_H0 ;  /* 0x2000000cff9c7230 */ /* 0x120fe40000004100 */
[----:B------:R-:W-:Y:S02]  /*05f0*/  HADD2.F32 R155, -RZ, R12.H1_H1 ;  /* 0x3000000cff9b7230 */ /* 0x000fe40000004100 */
[----:B------:R-:W-:-:S02]  /*0600*/  HADD2.F32 R154, -RZ, R13.H0_H0 ;  /* 0x2000000dff9a7230 */ /* 0x000fc40000004100 */
[----:B------:R-:W-:Y:S01]  /*0610*/  HADD2.F32 R153, -RZ, R13.H1_H1 ;  /* 0x3000000dff997230 */ /* 0x000fe20000004100 */
[----:B------:R-:W-:Y:S01]  /*0620*/  CS2R R12, SRZ ;  /* 0x00000000000c7805 */ /* 0x000fe2000001ff00 */
[--C-:B------:R-:W-:Y:S02]  /*0630*/  HADD2.F32 R152, -RZ, R14.reuse.H0_H0 ;  /* 0x2000000eff987230 */ /* 0x100fe40000004100 */
        /* <DEDUP_REMOVED lines=9> */
[--C-:B------:R-:W-:Y:S02]  /*06d0*/  HADD2.F32 R144, -RZ, R10.reuse.H0_H0 ;  /* 0x2000000aff907230 */ /* 0x100fe40000004100 */
        /* <DEDUP_REMOVED lines=13> */
[----:B0123--:R-:W-:-:S07]  /*07b0*/  CS2R R6, SRZ ;  /* 0x0000000000067805 */ /* 0x00ffce000001ff00 */
.L_x_818:
[----:B0-----:R-:W0:Y:S01]  /*07c0*/  LDC.64 R76, c[0x0][0x428] ;  /* 0x00010a00ff4c7b82 */ /* 0x001e220000000a00 */
[----:B------:R-:W-:-:S05]  /*07d0*/  IMAD R0, R123, UR14, RZ ;  /* 0x0000000e7b007c24 */ /* 0x000fca000f8e02ff */
[----:B------:R-:W-:Y:S02]  /*07e0*/  SHF.R.S32.HI R79, RZ, 0x1f, R0 ;  /* 0x0000001fff4f7819 */ /* 0x000fe40000011400 */
[----:B------:R-:W1:Y:S02]  /*07f0*/  LDC.64 R104, c[0x0][0x3a8] ;  /* 0x0000ea00ff687b82 */ /* 0x000e640000000a00 */
[----:B------:R-:W-:-:S04]  /*0800*/  LEA.HI R79, R79, R0, RZ, 0x3 ;  /* 0x000000004f4f7211 */ /* 0x000fc800078f18ff */
[----:B------:R-:W-:Y:S02]  /*0810*/  LEA.HI.SX32 R168, R79, R114, 0x1d ;  /* 0x000000724fa87211 */ /* 0x000fe400078feaff */
[----:B------:R-:W2:Y:S02]  /*0820*/  LDC.64 R78, c[0x0][0x3c0] ;  /* 0x0000f000ff4e7b82 */ /* 0x000ea40000000a00 */
[----:B------:R-:W-:-:S05]  /*0830*/  IADD3 R167, PT, PT, R168, 0x100, RZ ;  /* 0x00000100a8a77810 */ /* 0x000fca0007ffe0ff */
[----:B0-----:R-:W-:Y:S01]  /*0840*/  IMAD.WIDE.U32 R92, R167, 0x10, R76 ;  /* 0x00000010a75c7825 */ /* 0x001fe200078e004c */
[----:B------:R-:W0:Y:S05]  /*0850*/  LDC.64 R178, c[0x0][0x3c8] ;  /* 0x0000f200ffb27b82 */ /* 0x000e2a0000000a00 */
[----:B------:R-:W3:Y:S01]  /*0860*/  LDG.E.128 R92, desc[UR10][R92.64] ;  /* 0x0000000a5c5c7981 */ /* 0x000ee2000c1e1d00 */
[C---:B-1----:R-:W-:Y:S01]  /*0870*/  IMAD.WIDE.U32 R80, R168.reuse, 0x10, R104 ;  /* 0x00000010a8507825 */ /* 0x042fe200078e0068 */
[----:B------:R-:W-:-:S03]  /*0880*/  IADD3 R166, PT, PT, R168, 0x200, RZ ;  /* 0x00000200a8a67810 */ /* 0x000fc60007ffe0ff */
[C---:B------:R-:W-:Y:S01]  /*0890*/  IMAD.WIDE.U32 R84, R168.reuse, 0x10, R76 ;  /* 0x00000010a8547825 */ /* 0x040fe200078e004c */
[----:B------:R-:W-:Y:S01]  /*08a0*/  IADD3 R122, PT, PT, R168, 0x300, RZ ;  /* 0x00000300a87a7810 */ /* 0x000fe20007ffe0ff */
[----:B------:R-:W4:Y:S02]  /*08b0*/  LDG.E.128 R80, desc[UR10][R80.64] ;  /* 0x0000000a50507981 */ /* 0x000f24000c1e1d00 */
[----:B--2---:R-:W-:Y:S02]  /*08c0*/  IMAD.WIDE R170, R123, 0x4, R78 ;  /* 0x000000047baa7825 */ /* 0x004fe400078e024e */
[----:B------:R-:W2:Y:S02]  /*08d0*/  LDG.E.128 R84, desc[UR10][R84.64] ;  /* 0x0000000a54547981 */ /* 0x000ea4000c1e1d00 */
[--C-:B------:R-:W-:Y:S02]  /*08e0*/  IMAD.WIDE.U32 R88, R167, 0x10, R104.reuse ;  /* 0x00000010a7587825 */ /* 0x100fe400078e0068 */
[----:B------:R1:W2:Y:S02]  /*08f0*/  LDG.E R0, desc[UR10][R170.64] ;  /* 0x0000000aaa007981 */ /* 0x0002a4000c1e1900 */
[----:B------:R-:W-:-:S02]  /*0900*/  IMAD.WIDE.U32 R96, R166, 0x10, R104 ;  /* 0x00000010a6607825 */ /* 0x000fc400078e0068 */
[----:B------:R-:W2:Y:S02]  /*0910*/  LDG.E.128 R88, desc[UR10][R88.64] ;  /* 0x0000000a58587981 */ /* 0x000ea4000c1e1d00 */
[----:B------:R-:W-:Y:S02]  /*0920*/  IMAD.WIDE.U32 R100, R166, 0x10, R76 ;  /* 0x00000010a6647825 */ /* 0x000fe400078e004c */
[----:B------:R-:W2:Y:S02]  /*0930*/  LDG.E.128 R96, desc[UR10][R96.64] ;  /* 0x0000000a60607981 */ /* 0x000ea4000c1e1d00 */
[C---:B------:R-:W-:Y:S02]  /*0940*/  IMAD.WIDE.U32 R104, R122.reuse, 0x10, R104 ;  /* 0x000000107a687825 */ /* 0x040fe400078e0068 */
[----:B------:R-:W2:Y:S02]  /*0950*/  LDG.E.128 R100, desc[UR10][R100.64] ;  /* 0x0000000a64647981 */ /* 0x000ea4000c1e1d00 */
[----:B------:R-:W-:-:S02]  /*0960*/  IMAD.WIDE.U32 R76, R122, 0x10, R76 ;  /* 0x000000107a4c7825 */ /* 0x000fc400078e004c */
[----:B------:R-:W2:Y:S02]  /*0970*/  LDG.E.128 R104, desc[UR10][R104.64] ;  /* 0x0000000a68687981 */ /* 0x000ea4000c1e1d00 */
[----:B0-----:R-:W-:Y:S02]  /*0980*/  IMAD.WIDE R178, R123, 0x4, R178 ;  /* 0x000000047bb27825 */ /* 0x001fe400078e02b2 */
[----:B------:R-:W2:Y:S04]  /*0990*/  LDG.E.128 R76, desc[UR10][R76.64] ;  /* 0x0000000a4c4c7981 */ /* 0x000ea8000c1e1d00 */
[----:B------:R-:W2:Y:S01]  /*09a0*/  LDG.E R165, desc[UR10][R178.64] ;  /* 0x0000000ab2a57981 */ /* 0x000ea2000c1e1900 */
[----:B------:R-:W-:-:S04]  /*09b0*/  ISETP.NE.U32.AND P1, PT, RZ, UR16, PT ;  /* 0x00000010ff007c0c */ /* 0x000fc8000bf25070 */
[----:B------:R-:W-:-:S13]  /*09c0*/  ISETP.NE.AND.EX P1, PT, RZ, UR17, PT, P1 ;  /* 0x00000011ff007c0c */ /* 0x000fda000bf25310 */
[----:B------:R-:W0:Y:S08]  /*09d0*/  @P1 LDC.64 R174, c[0x0][0x3b8] ;  /* 0x0000ee00ffae1b82 */ /* 0x000e300000000a00 */
[----:B------:R-:W0:Y:S08]  /*09e0*/  @P1 LDC.64 R176, c[0x0][0x3b8] ;  /* 0x0000ee00ffb01b82 */ /* 0x000e300000000a00 */
[----:B------:R-:W0:Y:S08]  /*09f0*/  @P1 LDC.64 R172, c[0x0][0x3b8] ;  /* 0x0000ee00ffac1b82 */ /* 0x000e300000000a00 */
[----:B-1----:R-:W1:Y:S01]  /*0a00*/  @P1 LDC.64 R170, c[0x0][0x3b8] ;  /* 0x0000ee00ffaa1b82 */ /* 0x002e620000000a00 */
[----:B0-----:R-:W-:-:S05]  /*0a10*/  @P1 IMAD.WIDE.U32 R174, R167, 0x8, R174 ;  /* 0x00000008a7ae1825 */ /* 0x001fca00078e00ae */
[----:B------:R0:W5:Y:S01]  /*0a20*/  @P1 LDG.E.64 R136, desc[UR10][R174.64] ;  /* 0x0000000aae881981 */ /* 0x000162000c1e1b00 */
[----:B------:R-:W-:-:S05]  /*0a30*/  @P1 IMAD.WIDE.U32 R176, R168, 0x8, R176 ;  /* 0x00000008a8b01825 */ /* 0x000fca00078e00b0 */
[----:B------:R1:W5:Y:S01]  /*0a40*/  @P1 LDG.E.64 R134, desc[UR10][R176.64] ;  /* 0x0000000ab0861981 */ /* 0x000362000c1e1b00 */
[----:B------:R-:W-:Y:S01]  /*0a50*/  @P1 IMAD.WIDE.U32 R172, R166, 0x8, R172 ;  /* 0x00000008a6ac1825 */ /* 0x000fe200078e00ac */
[----:B0-----:R-:W0:Y:S04]  /*0a60*/  @P0 LDC.64 R174, c[0x0][0x438] ;  /* 0x00010e00ffae0b82 */ /* 0x001e280000000a00 */
[----:B------:R1:W5:Y:S02]  /*0a70*/  @P1 LDG.E.64 R138, desc[UR10][R172.64] ;  /* 0x0000000aac8a1981 */ /* 0x000364000c1e1b00 */
[----:B-1----:R-:W-:Y:S02]  /*0a80*/  @P1 IMAD.WIDE.U32 R170, R122, 0x8, R170 ;  /* 0x000000087aaa1825 */ /* 0x002fe400078e00aa */
[----:B------:R-:W1:Y:S03]  /*0a90*/  @P0 LDC.64 R176, c[0x0][0x438] ;  /* 0x00010e00ffb00b82 */ /* 0x000e660000000a00 */
[----:B------:R0:W5:Y:S05]  /*0aa0*/  @P1 LDG.E.64 R140, desc[UR10][R170.64] ;  /* 0x0000000aaa8c1981 */ /* 0x00016a000c1e1b00 */
[----:B------:R-:W1:Y:S08]  /*0ab0*/  @P0 LDC.64 R172, c[0x0][0x438] ;  /* 0x00010e00ffac0b82 */ /* 0x000e700000000a00 */
[----:B0-----:R-:W0:Y:S01]  /*0ac0*/  @P0 LDC.64 R170, c[0x0][0x438] ;  /* 0x00010e00ffaa0b82 */ /* 0x001e220000000a00 */
[----:B------:R-:W-:-:S05]  /*0ad0*/  @P0 IMAD.WIDE.U32 R174, R167, 0x10, R174 ;  /* 0x00000010a7ae0825 */ /* 0x000fca00078e00ae */
[----:B------:R2:W5:Y:S01]  /*0ae0*/  @P0 LDG.E.128 R64, desc[UR10][R174.64] ;  /* 0x0000000aae400981 */ /* 0x000562000c1e1d00 */
[----:B-1----:R-:W-:-:S05]  /*0af0*/  @P0 IMAD.WIDE.U32 R176, R168, 0x10, R176 ;  /* 0x00000010a8b00825 */ /* 0x002fca00078e00b0 */
[----:B------:R-:W5:Y:S01]  /*0b00*/  @P0 LDG.E.128 R60, desc[UR10][R176.64] ;  /* 0x0000000ab03c0981 */ /* 0x000f62000c1e1d00 */
[----:B------:R-:W-:-:S05]  /*0b10*/  @P0 IMAD.WIDE.U32 R172, R166, 0x10, R172 ;  /* 0x00000010a6ac0825 */ /* 0x000fca00078e00ac */
[----:B------:R1:W5:Y:S01]  /*0b20*/  @P0 LDG.E.128 R68, desc[UR10][R172.64] ;  /* 0x0000000aac440981 */ /* 0x000362000c1e1d00 */
[----:B0-----:R-:W-:-:S05]  /*0b30*/  @P0 IMAD.WIDE.U32 R170, R122, 0x10, R170 ;  /* 0x000000107aaa0825 */ /* 0x001fca00078e00aa */
[----:B------:R0:W5:Y:S01]  /*0b40*/  @P0 LDG.E.128 R72, desc[UR10][R170.64] ;  /* 0x0000000aaa480981 */ /* 0x000162000c1e1d00 */
[--C-:B---3--:R-:W-:Y:S02]  /*0b50*/  HADD2.F32 R227, -RZ, R92.reuse.H0_H0 ;  /* 0x2000005cffe37230 */ /* 0x108fe40000004100 */
[----:B------:R-:W-:Y:S02]  /*0b60*/  HADD2.F32 R226, -RZ, R92.H1_H1 ;  /* 0x3000005cffe27230 */ /* 0x000fe40000004100 */
[--C-:B------:R-:W-:Y:S02]  /*0b70*/  HADD2.F32 R231, -RZ, R93.reuse.H0_H0 ;  /* 0x2000005dffe77230 */ /* 0x100fe40000004100 */
[----:B------:R-:W-:Y:S02]  /*0b80*/  HADD2.F32 R230, -RZ, R93.H1_H1 ;  /* 0x3000005dffe67230 */ /* 0x000fe40000004100 */
[----:B------:R-:W3:Y:S01]  /*0b90*/  LDC.64 R92, c[0x0][0x3b0] ;  /* 0x0000ec00ff5c7b82 */ /* 0x000ee20000000a00 */
[----:B----4-:R-:W-:-:S02]  /*0ba0*/  HADD2.F32 R169, -RZ, R80.H0_H0 ;  /* 0x20000050ffa97230 */ /* 0x010fc40000004100 */
[----:B------:R-:W-:Y:S02]  /*0bb0*/  HADD2.F32 R178, -RZ, R80.H1_H1 ;  /* 0x30000050ffb27230 */ /* 0x000fe40000004100 */
[----:B---3--:R-:W-:-:S04]  /*0bc0*/  IMAD.WIDE.U32 R242, R168, 0x8, R92 ;  /* 0x00000008a8f27825 */ /* 0x008fc800078e005c */
[--C-:B------:R-:W-:Y:S02]  /*0bd0*/  IMAD.WIDE.U32 R240, R167, 0x8, R92.reuse ;  /* 0x00000008a7f07825 */ /* 0x100fe400078e005c */
[----:B------:R-:W5:Y:S02]  /*0be0*/  LDG.E.64 R242, desc[UR10][R242.64] ;  /* 0x0000000af2f27981 */ /* 0x000f64000c1e1b00 */
[--C-:B------:R-:W-:Y:S02]  /*0bf0*/  IMAD.WIDE.U32 R238, R166, 0x8, R92.reuse ;  /* 0x00000008a6ee7825 */ /* 0x100fe400078e005c */
[----:B------:R-:W5:Y:S02]  /*0c00*/  LDG.E.64 R240, desc[UR10][R240.64] ;  /* 0x0000000af0f07981 */ /* 0x000f64000c1e1b00 */
[----:B------:R-:W-:Y:S02]  /*0c10*/  IMAD.WIDE.U32 R236, R122, 0x8, R92 ;  /* 0x000000087aec7825 */ /* 0x000fe400078e005c */
[----:B------:R-:W5:Y:S04]  /*0c20*/  LDG.E.64 R238, desc[UR10][R238.64] ;  /* 0x0000000aeeee7981 */ /* 0x000f68000c1e1b00 */
[----:B------:R-:W5:Y:S01]  /*0c30*/  LDG.E.64 R236, desc[UR10][R236.64] ;  /* 0x0000000aecec7981 */ /* 0x000f62000c1e1b00 */
[----:B--2---:R-:W-:Y:S01]  /*0c40*/  FSEL R218, R0, RZ, !P4 ;  /* 0x000000ff00da7208 */ /* 0x004fe20006000000 */
[----:B------:R-:W-:-:S02]  /*0c50*/  HADD2.F32 R80, -RZ, R84.H0_H0 ;  /* 0x20000054ff507230 */ /* 0x000fc40000004100 */
[----:B------:R-:W-:Y:S02]  /*0c60*/  HADD2.F32 R84, -RZ, R84.H1_H1 ;  /* 0x30000054ff547230 */ /* 0x000fe40000004100 */
[----:B------:R-:W-:Y:S01]  /*0c70*/  FADD.FTZ R0, -R218, R169 ;  /* 0x000000a9da007221 */ /* 0x000fe20000010100 */
[--C-:B------:R-:W-:Y:S02]  /*0c80*/  HADD2.F32 R179, -RZ, R81.reuse.H0_H0 ;  /* 0x20000051ffb37230 */ /* 0x100fe40000004100 */
[----:B------:R-:W-:Y:S01]  /*0c90*/  FMUL.FTZ R207, R164, R80 ;  /* 0x00000050a4cf7220 */ /* 0x000fe20000410000 */
[----:B------:R-:W-:Y:S02]  /*0ca0*/  HADD2.F32 R180, -RZ, R81.H1_H1 ;  /* 0x30000051ffb47230 */ /* 0x000fe40000004100 */
[--C-:B------:R-:W-:Y:S02]  /*0cb0*/  HADD2.F32 R181, -RZ, R82.reuse.H0_H0 ;  /* 0x20000052ffb57230 */ /* 0x100fe40000004100 */
[----:B------:R-:W-:-:S02]  /*0cc0*/  HADD2.F32 R193, -RZ, R82.H1_H1 ;  /* 0x30000052ffc17230 */ /* 0x000fc40000004100 */
[--C-:B------:R-:W-:Y:S02]  /*0cd0*/  HADD2.F32 R189, -RZ, R91.reuse.H0_H0 ;  /* 0x2000005bffbd7230 */ /* 0x100fe40000004100 */
[----:B------:R-:W-:Y:S02]  /*0ce0*/  HADD2.F32 R191, -RZ, R91.H1_H1 ;  /* 0x3000005bffbf7230 */ /* 0x000fe40000004100 */
[----:B------:R-:W-:Y:S01]  /*0cf0*/  FADD.FTZ R212, -R218, R178 ;  /* 0x000000b2dad47221 */ /* 0x000fe20000010100 */
[--C-:B------:R-:W-:Y:S02]  /*0d00*/  HADD2.F32 R81, -RZ, R85.reuse.H0_H0 ;  /* 0x20000055ff517230 */ /* 0x100fe40000004100 */
[----:B------:R-:W-:Y:S01]  /*0d10*/  FMUL.FTZ R0, R165, R0 ;  /* 0x00000000a5007220 */ /* 0x000fe20000410000 */
[----:B------:R-:W-:Y:S02]  /*0d20*/  HADD2.F32 R82, -RZ, R85.H1_H1 ;  /* 0x30000055ff527230 */ /* 0x000fe40000004100 */
[----:B------:R-:W-:-:S02]  /*0d30*/  HADD2.F32 R194, -RZ, R90.H0_H0 ;  /* 0x2000005affc27230 */ /* 0x000fc40000004100 */
[----:B------:R-:W-:Y:S02]  /*0d40*/  HADD2.F32 R195, -RZ, R90.H1_H1 ;  /* 0x3000005affc37230 */ /* 0x000fe40000004100 */
[--C-:B------:R-:W-:Y:S02]  /*0d50*/  HADD2.F32 R91, -RZ, R94.reuse.H0_H0 ;  /* 0x2000005eff5b7230 */ /* 0x100fe40000004100 */
[----:B------:R-:W-:Y:S02]  /*0d60*/  HADD2.F32 R208, -RZ, R94.H1_H1 ;  /* 0x3000005effd07230 */ /* 0x000fe40000004100 */
[--C-:B------:R-:W-:Y:S02]  /*0d70*/  HADD2.F32 R85, -RZ, R87.reuse.H0_H0 ;  /* 0x20000057ff557230 */ /* 0x100fe40000004100 */
[----:B------:R-:W-:Y:S02]  /*0d80*/  HADD2.F32 R190, -RZ, R87.H1_H1 ;  /* 0x30000057ffbe7230 */ /* 0x000fe40000004100 */
[----:B------:R-:W-:-:S02]  /*0d90*/  HADD2.F32 R198, -RZ, R88.H0_H0 ;  /* 0x20000058ffc67230 */ /* 0x000fc40000004100 */
[----:B------:R-:W-:Y:S02]  /*0da0*/  HADD2.F32 R199, -RZ, R88.H1_H1 ;  /* 0x30000058ffc77230 */ /* 0x000fe40000004100 */
[--C-:B------:R-:W-:Y:S02]  /*0db0*/  HADD2.F32 R94, -RZ, R99.reuse.H0_H0 ;  /* 0x20000063ff5e7230 */ /* 0x100fe40000004100 */
[----:B------:R-:W-:Y:S02]  /*0dc0*/  HADD2.F32 R184, -RZ, R99.H1_H1 ;  /* 0x30000063ffb87230 */ /* 0x000fe40000004100 */
[--C-:B------:R-:W-:Y:S02]  /*0dd0*/  HADD2.F32 R225, -RZ, R100.reuse.H0_H0 ;  /* 0x20000064ffe17230 */ /* 0x100fe40000004100 */
[----:B------:R-:W-:Y:S02]  /*0de0*/  HADD2.F32 R90, -RZ, R100.H1_H1 ;  /* 0x30000064ff5a7230 */ /* 0x000fe40000004100 */
[----:B------:R-:W-:Y:S01]  /*0df0*/  FMUL.FTZ R222, R163, R84 ;  /* 0x00000054a3de7220 */ /* 0x000fe20000410000 */
        /* <DEDUP_REMOVED lines=12> */
[----:B------:R-:W-:Y:S01]  /*0ec0*/  FADD.FTZ R77, RZ, R207 ;  /* 0x000000cfff4d7221 */ /* 0x000fe20000010000 */
[----:B------:R-:W-:-:S02]  /*0ed0*/  HADD2.F32 R96, -RZ, R97.H0_H0 ;  /* 0x20000061ff607230 */ /* 0x000fc40000004100 */
[----:B------:R-:W-:Y:S02]  /*0ee0*/  HADD2.F32 R95, -RZ, R98.H0_H0 ;  /* 0x20000062ff5f7230 */ /* 0x000fe40000004100 */
[--C-:B------:R-:W-:Y:S02]  /*0ef0*/  HADD2.F32 R89, -RZ, R101.reuse.H0_H0 ;  /* 0x20000065ff597230 */ /* 0x100fe40000004100 */
[----:B------:R-:W-:Y:S02]  /*0f00*/  HADD2.F32 R186, -RZ, R101.H1_H1 ;  /* 0x30000065ffba7230 */ /* 0x000fe40000004100 */
[--C-:B------:R-:W-:Y:S02]  /*0f10*/  HADD2.F32 R102, -RZ, R106.reuse.H0_H0 ;  /* 0x2000006aff667230 */ /* 0x100fe40000004100 */
[----:B------:R-:W-:Y:S02]  /*0f20*/  HADD2.F32 R104, -RZ, R106.H1_H1 ;  /* 0x3000006aff687230 */ /* 0x000fe40000004100 */
[----:B------:R-:W-:Y:S01]  /*0f30*/  FADD.FTZ R216, -R218, R179 ;  /* 0x000000b3dad87221 */ /* 0x000fe20000010100 */
[----:B------:R-:W-:-:S02]  /*0f40*/  HADD2.F32 R182, -RZ, R83.H0_H0 ;  /* 0x20000053ffb67230 */ /* 0x000fc40000004100 */
[----:B------:R-:W-:Y:S01]  /*0f50*/  FMUL.FTZ R221, R165, R212 ;  /* 0x000000d4a5dd7220 */ /* 0x000fe20000410000 */
[----:B------:R-:W-:Y:S02]  /*0f60*/  HADD2.F32 R98, -RZ, R98.H1_H1 ;  /* 0x30000062ff627230 */ /* 0x000fe40000004100 */
[----:B------:R-:W-:Y:S02]  /*0f70*/  HADD2.F32 R101, -RZ, R105.H0_H0 ;  /* 0x20000069ff657230 */ /* 0x000fe40000004100 */
[----:B------:R-:W-:Y:S02]  /*0f80*/  HADD2.F32 R106, -RZ, R107.H0_H0 ;  /* 0x2000006bff6a7230 */ /* 0x000fe40000004100 */
[--C-:B------:R-:W-:Y:S02]  /*0f90*/  HADD2.F32 R223, -RZ, R76.reuse.H0_H0 ;  /* 0x2000004cffdf7230 */ /* 0x100fe40000004100 */
[----:B------:R-:W-:Y:S02]  /*0fa0*/  HADD2.F32 R224, -RZ, R76.H1_H1 ;  /* 0x3000004cffe07230 */ /* 0x000fe40000004100 */
[----:B------:R-:W-:Y:S01]  /*0fb0*/  FFMA.FTZ R76, R0, R207, RZ ;  /* 0x000000cf004c7223 */ /* 0x000fe200000100ff */
[----:B------:R-:W-:-:S02]  /*0fc0*/  HADD2.F32 R183, -RZ, R83.H1_H1 ;  /* 0x30000053ffb77230 */ /* 0x000fc40000004100 */
[----:B------:R-:W-:Y:S02]  /*0fd0*/  HADD2.F32 R97, -RZ, R97.H1_H1 ;  /* 0x30000061ff617230 */ /* 0x000fe40000004100 */
[----:B------:R-:W-:Y:S02]  /*0fe0*/  HADD2.F32 R105, -RZ, R105.H1_H1 ;  /* 0x30000069ff697230 */ /* 0x000fe40000004100 */
[----:B------:R-:W-:Y:S02]  /*0ff0*/  HADD2.F32 R107, -RZ, R107.H1_H1 ;  /* 0x3000006bff6b7230 */ /* 0x000fe40000004100 */
[----:B------:R-:W-:Y:S01]  /*1000*/  FMUL.FTZ R220, R162, R81 ;  /* 0x00000051a2dc7220 */ /* 0x000fe20000410000 */
[----:B------:R-:W-:Y:S01]  /*1010*/  FADD.FTZ R77, R77, R222 ;  /* 0x000000de4d4d7221 */ /* 0x000fe20000010000 */
        /* <DEDUP_REMOVED lines=8> */
[----:B------:R-:W-:Y:S01]  /*10a0*/  FFMA.FTZ R76, R221, R222, R76 ;  /* 0x000000dedd4c7223 */ /* 0x000fe2000001004c */
[----:B------:R-:W-:-:S02]  /*10b0*/  HADD2.F32 R83, -RZ, R86.H0_H0 ;  /* 0x20000056ff537230 */ /* 0x000fc40000004100 */
        /* <DEDUP_REMOVED lines=11> */
[C---:B-1----:R-:W-:Y:S01]  /*1170*/  FADD.FTZ R172, -R218.reuse, R201 ;  /* 0x000000c9daac7221 */ /* 0x042fe20000010100 */
        /* <DEDUP_REMOVED lines=9> */
[----:B0-----:R-:W-:Y:S01]  /*1210*/  FADD.FTZ R170, -R218, R107 ;  /* 0x0000006bdaaa7221 */ /* 0x001fe20000010100 */
[----:B------:R-:W-:Y:S01]  /*1220*/  FMUL.FTZ R218, R161, R82 ;  /* 0x00000052a1da7220 */ /* 0x000fe20000410000 */
[----:B------:R-:W-:Y:S01]  /*1230*/  FADD.FTZ R77, R77, R220 ;  /* 0x000000dc4d4d7221 */ /* 0x000fe20000010000 */
[----:B------:R-:W-:Y:S01]  /*1240*/  FMUL.FTZ R217, R165, R248 ;  /* 0x000000f8a5d97220 */ /* 0x000fe20000410000 */
[----:B------:R-:W-:Y:S01]  /*1250*/  FFMA.FTZ R76, R219, R220, R76 ;  /* 0x000000dcdb4c7223 */ /* 0x000fe2000001004c */
[----:B------:R-:W-:-:S02]  /*1260*/  HADD2.F32 R86, -RZ, R86.H1_H1 ;  /* 0x30000056ff567230 */ /* 0x000fc40000004100 */
        /* <DEDUP_REMOVED lines=68> */
[----:B------:R-:W-:-:S02]  /*16b0*/  HADD2.F32 R187, -RZ, R103.H0_H0 ;  /* 0x20000067ffbb7230 */ /* 0x000fc40000004100 */
[----:B------:R-:W-:Y:S01]  /*16c0*/  FMUL.FTZ R178, R143, R188 ;  /* 0x000000bc8fb27220 */ /* 0x000fe20000410000 */
[----:B------:R-:W-:Y:S01]  /*16d0*/  FADD.FTZ R77, R76, R177 ;  /* 0x000000b14c4d7221 */ /* 0x000fe20000010000 */
[----:B------:R-:W-:Y:S01]  /*16e0*/  FMUL.FTZ R180, R165, R180 ;  /* 0x000000b4a5b47220 */ /* 0x000fe20000410000 */
[----:B------:R-:W-:Y:S01]  /*16f0*/  FFMA.FTZ R93, R179, R177, R182 ;  /* 0x000000b1b35d7223 */ /* 0x000fe200000100b6 */
[----:B------:R-:W-:Y:S02]  /*1700*/  HADD2.F32 R192, -RZ, R103.H1_H1 ;  /* 0x30000067ffc07230 */ /* 0x000fe40000004100 */
        /* <DEDUP_REMOVED lines=25> */
[----:B------:R-:W-:Y:S01]  /*18a0*/  FMUL.FTZ R99, R165, R102 ;  /* 0x00000066a5637220 */ /* 0x000fe20000410000 */
[----:B------:R-:W-:Y:S02]  /*18b0*/  HADD2.F32 R232, -RZ, R78.H1_H1 ;  /* 0x3000004effe87230 */ /* 0x000fe40000004100 */
[----:B------:R-:W-:Y:S01]  /*18c0*/  FADD.FTZ R101, R234, R97 ;  /* 0x00000061ea657221 */ /* 0x000fe20000010000 */
[----:B------:R-:W-:Y:S01]  /*18d0*/  FMUL.FTZ R102, R128, R233 ;  /* 0x000000e980667220 */ /* 0x000fe20000410000 */
[----:B------:R-:W-:Y:S01]  /*18e0*/  FFMA.FTZ R76, R100, R97, R77 ;  /* 0x00000061644c7223 */ /* 0x000fe2000001004d */
[----:B------:R-:W-:-:S02]  /*18f0*/  HADD2.F32 R235, -RZ, R79.H0_H0 ;  /* 0x2000004fffeb7230 */ /* 0x000fc40000004100 */
[----:B------:R-:W-:Y:S01]  /*1900*/  FADD.FTZ R78, R101, R102 ;  /* 0x00000066654e7221 */ /* 0x000fe20000010000 */
[----:B------:R-:W-:Y:S01]  /*1910*/  FMUL.FTZ R101, R127, R232 ;  /* 0x000000e87f657220 */ /* 0x000fe20000410000 */
[----:B------:R-:W-:Y:S01]  /*1920*/  FMUL.FTZ R104, R165, R104 ;  /* 0x00000068a5687220 */ /* 0x000fe20000410000 */
[----:B------:R-:W-:Y:S01]  /*1930*/  FFMA.FTZ R77, R99, R102, R76 ;  /* 0x00000066634d7223 */ /* 0x000fe2000001004c */
[----:B------:R-:W-:Y:S02]  /*1940*/  HADD2.F32 R234, -RZ, R79.H1_H1 ;  /* 0x3000004fffea7230 */ /* 0x000fe40000004100 */
[C---:B------:R-:W-:Y:S01]  /*1950*/  FMUL.FTZ R103, R165.reuse, R106 ;  /* 0x0000006aa5677220 */ /* 0x040fe20000410000 */
[----:B------:R-:W-:Y:S01]  /*1960*/  FADD.FTZ R79, R78, R101 ;  /* 0x000000654e4f7221 */ /* 0x000fe20000010000 */
[----:B------:R-:W-:Y:S01]  /*1970*/  FMUL.FTZ R106, R126, R235 ;  /* 0x000000eb7e6a7220 */ /* 0x000fe20000410000 */
        /* <DEDUP_REMOVED lines=40> */
.L_x_785:
[----:B------:R-:W-:Y:S05]  /*1c00*/  BSYNC.RECONVERGENT B0 ;  /* 0x0000000000007941 */ /* 0x000fea0003800200 */
.L_x_784:
        /* <DEDUP_REMOVED lines=24> */
[----:B--2---:R-:W-:Y:S01]  /*1d90*/  ULEA UR4, UR5, UR4, 0x18 ;  /* 0x0000000405047291 */ /* 0x004fe2000f8ec0ff */
[----:B------:R-:W-:Y:S01]  /*1da0*/  FFMA.FTZ R13, R206, R88, R13 ;  /* 0x00000058ce0d7223 */ /* 0x000fe2000001000d */
[----:B------:R-:W-:Y:S01]  /*1db0*/  FADD.FTZ R43, R90, R43 ;  /* 0x0000002b5a2b7221 */ /* 0x000fe20000010000 */
[----:B------:R-:W-:Y:S01]  /*1dc0*/  FFMA.FTZ R15, R172, R90, R15 ;  /* 0x0000005aac0f7223 */ /* 0x000fe2000001000f */
[----:B------:R-:W-:Y:S01]  /*1dd0*/  UIADD3 UR5, UPT, UPT, UR4, 0x8040, URZ ;  /* 0x0000804004057890 */ /* 0x000fe2000fffe0ff */
[----:B------:R-:W-:Y:S01]  /*1de0*/  FADD.FTZ R44, R89, R44 ;  /* 0x0000002c592c7221 */ /* 0x000fe20000010000 */
[----:B------:R-:W-:Y:S01]  /*1df0*/  @!UP1 UIADD3 UR5, UPT, UPT, UR4, 0x8000, URZ ;  /* 0x0000800004059890 */ /* 0x000fe2000fffe0ff */
[----:B------:R-:W-:Y:S01]  /*1e00*/  FFMA.FTZ R16, R175, R89, R16 ;  /* 0x00000059af107223 */ /* 0x000fe20000010010 */
[----:B------:R-:W-:Y:S01]  /*1e10*/  UIADD3 UR7, UPT, UPT, UR4, 0x8050, URZ ;  /* 0x0000805004077890 */ /* 0x000fe2000fffe0ff */
[----:B------:R-:W-:Y:S01]  /*1e20*/  FADD.FTZ R46, R185, R46 ;  /* 0x0000002eb92e7221 */ /* 0x000fe20000010000 */
[----:B------:R-:W-:Y:S01]  /*1e30*/  @!UP1 UIADD3 UR7, UPT, UPT, UR4, 0x8010, URZ ;  /* 0x0000801004079890 */ /* 0x000fe2000fffe0ff */
[----:B------:R-:W-:Y:S01]  /*1e40*/  FFMA.FTZ R18, R179, R185, R18 ;  /* 0x000000b9b3127223 */ /* 0x000fe20000010012 */
[----:B------:R-:W-:Y:S01]  /*1e50*/  UISETP.NE.U32.AND UP0, UPT, UR16, URZ, UPT ;  /* 0x000000ff1000728c */ /* 0x000fe2000bf05070 */
[----:B------:R-:W-:Y:S01]  /*1e60*/  ISETP.NE.AND P4, PT, RZ, UR13, PT ;  /* 0x0000000dff007c0c */ /* 0x000fe2000bf85270 */
[----:B------:R-:W-:Y:S01]  /*1e70*/  FADD.FTZ R33, R190, R33 ;  /* 0x00000021be217221 */ /* 0x000fe20000010000 */
[----:B0-----:R-:W0:Y:S01]  /*1e80*/  LDS.128 R76, [UR5] ;  /* 0x00000005ff4c7984 */ /* 0x001e220008000c00 */
[----:B------:R-:W-:Y:S01]  /*1e90*/  UIADD3 UR5, UPT, UPT, UR4, 0x8060, URZ ;  /* 0x0000806004057890 */ /* 0x000fe2000fffe0ff */
[----:B------:R-:W-:Y:S01]  /*1ea0*/  FFMA.FTZ R5, R210, R190, R5 ;  /* 0x000000bed2057223 */ /* 0x000fe20000010005 */
[----:B------:R-:W-:Y:S01]  /*1eb0*/  @!UP1 UIADD3 UR5, UPT, UPT, UR4, 0x8020, URZ ;  /* 0x0000802004059890 */ /* 0x000fe2000fffe0ff */
[----:B------:R-:W1:Y:S01]  /*1ec0*/  LDS.128 R80, [UR7] ;  /* 0x00000007ff507984 */ /* 0x000e620008000c00 */
[----:B------:R-:W-:Y:S01]  /*1ed0*/  UIADD3 UR7, UPT, UPT, UR4, 0x8070, URZ ;  /* 0x0000807004077890 */ /* 0x000fe2000fffe0ff */
[----:B------:R-:W-:Y:S01]  /*1ee0*/  FADD.FTZ R34, R227, R34 ;  /* 0x00000022e3227221 */ /* 0x000fe20000010000 */
[----:B------:R-:W-:Y:S01]  /*1ef0*/  @!UP1 UIADD3 UR7, UPT, UPT, UR4, 0x8030, URZ ;  /* 0x0000803004079890 */ /* 0x000fe2000fffe0ff */
[----:B------:R-:W-:Y:S01]  /*1f00*/  FFMA.FTZ R6, R191, R227, R6 ;  /* 0x000000e3bf067223 */ /* 0x000fe20000010006 */
[----:B------:R-:W-:Y:S01]  /*1f10*/  UISETP.NE.AND.EX UP0, UPT, UR17, URZ, UPT, UP0 ;  /* 0x000000ff1100728c */ /* 0x000fe2000bf05300 */
        /* <DEDUP_REMOVED lines=70> */
[----:B------:R-:W-:Y:S01]  /*2380*/  FADD.FTZ R214, R213, -R214 ;  /* 0x800000d6d5d67221 */ /* 0x000fe20000010000 */
[----:B------:R-:W-:Y:S01]  /*2390*/  FADD.FTZ R212, R212, -R211 ;  /* 0x800000d3d4d47221 */ /* 0x000fe20000010000 */
[----:B------:R-:W-:Y:S01]  /*23a0*/  FADD.FTZ R210, R209, -R210 ;  /* 0x800000d2d1d27221 */ /* 0x000fe20000010000 */
[-CC-:B------:R-:W-:Y:S01]  /*23b0*/  FFMA.FTZ R221, R221, R90.reuse, R91.reuse ;  /* 0x0000005adddd7223 */ /* 0x180fe2000001005b */
[-CC-:B------:R-:W-:Y:S01]  /*23c0*/  FFMA.FTZ R219, R219, R90.reuse, R91.reuse ;  /* 0x0000005adbdb7223 */ /* 0x180fe2000001005b */
        /* <DEDUP_REMOVED lines=15> */
[----:B------:R-:W-:Y:S01]  /*24c0*/  LOP3.LUT P2, RZ, R243, 0xff0000, RZ, 0xc0, !PT ;  /* 0x00ff0000f3ff7812 */ /* 0x000fe2000784c0ff */
[----:B------:R-:W-:Y:S01]  /*24d0*/  FMUL.FTZ R222, R165, R222 ;  /* 0x000000dea5de7220 */ /* 0x000fe20000410000 */
[----:B------:R-:W-:Y:S01]  /*24e0*/  LOP3.LUT P3, RZ, R243, 0xff, RZ, 0xc0, !PT ;  /* 0x000000fff3ff7812 */ /* 0x000fe2000786c0ff */
[----:B------:R-:W-:Y:S01]  /*24f0*/  FMUL.FTZ R220, R165, R220 ;  /* 0x000000dca5dc7220 */ /* 0x000fe20000410000 */
[----:B------:R-:W-:Y:S01]  /*2500*/  ISETP.GE.U32.AND.EX P0, PT, R243, 0x1000000, PT, P0 ;  /* 0x01000000f300780c */ /* 0x000fe20003f06100 */
[----:B------:R-:W-:Y:S01]  /*2510*/  FMUL.FTZ R218, R165, R218 ;  /* 0x000000daa5da7220 */ /* 0x000fe20000410000 */
        /* <DEDUP_REMOVED lines=21> */
[----:B------:R-:W-:Y:S01]  /*2670*/  F2FP.F16.F32.PACK_AB R76, R83, R0 ;  /* 0x00000000534c723e */ /* 0x000fe200000000ff */
[----:B------:R-:W-:Y:S06]  /*2680*/  BRA `(.L_x_789) ;  /* 0x0000002000407947 */ /* 0x000fec0003800000 */
.L_x_788:
[-CC-:B------:R-:W-:Y:S01]  /*2690*/  FFMA.FTZ R210, R210, R90.reuse, R91.reuse ;  /* 0x0000005ad2d27223 */ /* 0x180fe2000001005b */
[-CC-:B------:R-:W-:Y:S01]  /*26a0*/  FFMA.FTZ R214, R214, R90.reuse, R91.reuse ;  /* 0x0000005ad6d67223 */ /* 0x180fe2000001005b */
[----:B-----5:R-:W-:Y:S01]  /*26b0*/  ISETP.GE.U32.AND P0, PT, R242, RZ, PT ;  /* 0x000000fff200720c */ /* 0x020fe20003f06070 */
[-CC-:B------:R-:W-:Y:S01]  /*26c0*/  FFMA.FTZ R215, R215, R90.reuse, R91.reuse ;  /* 0x0000005ad7d77223 */ /* 0x180fe2000001005b */
[----:B------:R-:W-:Y:S01]  /*26d0*/  FADD.FTZ R210, R209, -R210 ;  /* 0x800000d2d1d27221 */ /* 0x000fe20000010000 */
[----:B------:R-:W-:Y:S01]  /*26e0*/  FADD.FTZ R214, R213, -R214 ;  /* 0x800000d6d5d67221 */ /* 0x000fe20000010000 */
[----:B------:R-:W-:Y:S01]  /*26f0*/  FFMA.FTZ R211, R211, R90, R91 ;  /* 0x0000005ad3d37223 */ /* 0x000fe2000001005b */
[----:B------:R-:W-:Y:S01]  /*2700*/  ISETP.GE.U32.AND.EX P0, PT, R243, 0x1000000, PT, P0 ;  /* 0x01000000f300780c */ /* 0x000fe20003f06100 */
[C---:B------:R-:W-:Y:S01]  /*2710*/  FMUL.FTZ R210, R165.reuse, R210 ;  /* 0x000000d2a5d27220 */ /* 0x040fe20000410000 */
[----:B------:R-:W-:Y:S01]  /*2720*/  FMUL.FTZ R77, R165, R214 ;  /* 0x000000d6a54d7220 */ /* 0x000fe20000410000 */
[----:B------:R-:W-:Y:S01]  /*2730*/  FADD.FTZ R216, R216, -R215 ;  /* 0x800000d7d8d87221 */ /* 0x000fe20000010000 */
[----:B------:R-:W-:Y:S01]  /*2740*/  FADD.FTZ R212, R212, -R211 ;  /* 0x800000d3d4d47221 */ /* 0x000fe20000010000 */
[----:B------:R-:W-:Y:S01]  /*2750*/  FMUL.FTZ R53, R210, UR6 ;  /* 0x00000006d2357c20 */ /* 0x000fe20008410000 */
[-CC-:B------:R-:W-:Y:S01]  /*2760*/  FFMA.FTZ R219, R219, R90.reuse, R91.reuse ;  /* 0x0000005adbdb7223 */ /* 0x180fe2000001005b */
[-CC-:B------:R-:W-:Y:S01]  /*2770*/  FFMA.FTZ R217, R217, R90.reuse, R91.reuse ;  /* 0x0000005ad9d97223 */ /* 0x180fe2000001005b */
[-CC-:B------:R-:W-:Y:S01]  /*2780*/  FFMA.FTZ R221, R221, R90.reuse, R91.reuse ;  /* 0x0000005adddd7223 */ /* 0x180fe2000001005b */
[----:B------:R-:W-:Y:S01]  /*2790*/  FFMA.FTZ R0, R0, R90, R91 ;  /* 0x0000005a00007223 */ /* 0x000fe2000001005b */
[----:B------:R-:W-:Y:S01]  /*27a0*/  FSEL R87, R53, RZ, P0 ;  /* 0x000000ff35577208 */ /* 0x000fe20000000000 */
[----:B------:R-:W-:Y:S01]  /*27b0*/  FMUL.FTZ R53, R77, UR6 ;  /* 0x000000064d357c20 */ /* 0x000fe20008410000 */
[----:B------:R-:W-:Y:S01]  /*27c0*/  LOP3.LUT P3, RZ, R243, 0xff00, RZ, 0xc0, !PT ;  /* 0x0000ff00f3ff7812 */ /* 0x000fe2000786c0ff */
[C---:B------:R-:W-:Y:S01]  /*27d0*/  FMUL.FTZ R54, R165.reuse, R216 ;  /* 0x000000d8a5367220 */ /* 0x040fe20000410000 */
[----:B------:R-:W-:Y:S01]  /*27e0*/  FMUL.FTZ R55, R165, R212 ;  /* 0x000000d4a5377220 */ /* 0x000fe20000410000 */
[----:B------:R-:W-:Y:S01]  /*27f0*/  FADD.FTZ R220, R220, -R219 ;  /* 0x800000dbdcdc7221 */ /* 0x000fe20000010000 */
[----:B------:R-:W-:Y:S01]  /*2800*/  FADD.FTZ R218, R218, -R217 ;  /* 0x800000d9dada7221 */ /* 0x000fe20000010000 */
[----:B------:R-:W-:Y:S01]  /*2810*/  FADD.FTZ R222, R222, -R221 ;  /* 0x800000dddede7221 */ /* 0x000fe20000010000 */
[----:B------:R-:W-:Y:S01]  /*2820*/  FADD.FTZ R0, R207, -R0 ;  /* 0x80000000cf007221 */ /* 0x000fe20000010000 */
[----:B------:R-:W-:Y:S01]  /*2830*/  FSEL R85, R53, RZ, P3 ;  /* 0x000000ff35557208 */ /* 0x000fe20001800000 */
[----:B------:R-:W-:Y:S01]  /*2840*/  FMUL.FTZ R76, R55, UR6 ;  /* 0x00000006374c7c20 */ /* 0x000fe20008410000 */
[----:B------:R-:W-:Y:S01]  /*2850*/  FMUL.FTZ R52, R54, UR6 ;  /* 0x0000000636347c20 */ /* 0x000fe20008410000 */
[C---:B------:R-:W-:Y:S01]  /*2860*/  FMUL.FTZ R53, R165.reuse, R220 ;  /* 0x000000dca5357220 */ /* 0x040fe20000410000 */
[----:B------:R-:W-:Y:S01]  /*2870*/  FMUL.FTZ R218, R165, R218 ;  /* 0x000000daa5da7220 */ /* 0x000fe20000410000 */
[----:B------:R-:W-:Y:S01]  /*2880*/  LOP3.LUT P2, RZ, R243, 0xff0000, RZ, 0xc0, !PT ;  /* 0x00ff0000f3ff7812 */ /* 0x000fe2000784c0ff */
[----:B------:R-:W-:Y:S01]  /*2890*/  FMUL.FTZ R0, R165, R0 ;  /* 0x00000000a5007220 */ /* 0x000fe20000410000 */
[----:B------:R-:W-:Y:S01]  /*28a0*/  F2FP.F16.F32.PACK_AB R54, R77, R54 ;  /* 0x000000364d36723e */ /* 0x000fe200000000ff */
[----:B------:R-:W-:Y:S01]  /*28b0*/  FMUL.FTZ R77, R165, R222 ;  /* 0x000000dea54d7220 */ /* 0x000fe20000410000 */
[----:B------:R-:W-:Y:S01]  /*28c0*/  LOP3.LUT P6, RZ, R243, 0xff, RZ, 0xc0, !PT ;  /* 0x000000fff3ff7812 */ /* 0x000fe200078cc0ff */
[----:B------:R-:W-:Y:S01]  /*28d0*/  FMUL.FTZ R79, R53, UR6 ;  /* 0x00000006354f7c20 */ /* 0x000fe20008410000 */
[----:B------:R-:W-:Y:S01]  /*28e0*/  FSEL R84, R76, RZ, P2 ;  /* 0x000000ff4c547208 */ /* 0x000fe20001000000 */
[----:B------:R-:W-:Y:S01]  /*28f0*/  FMUL.FTZ R76, R0, UR6 ;  /* 0x00000006004c7c20 */ /* 0x000fe20008410000 */
[C---:B------:R-:W-:Y:S01]  /*2900*/  F2FP.F16.F32.PACK_AB R53, R218.reuse, R53 ;  /* 0x00000035da35723e */ /* 0x040fe200000000ff */
[----:B------:R-:W-:Y:S01]  /*2910*/  FMUL.FTZ R218, R218, UR6 ;  /* 0x00000006dada7c20 */ /* 0x000fe20008410000 */
[----:B------:R-:W-:Y:S01]  /*2920*/  FSEL R82, R52, RZ, P6 ;  /* 0x000000ff34527208 */ /* 0x000fe20003000000 */
[----:B------:R-:W-:Y:S01]  /*2930*/  FMUL.FTZ R78, R77, UR6 ;  /* 0x000000064d4e7c20 */ /* 0x000fe20008410000 */
[----:B------:R-:W-:-:S02]  /*2940*/  LOP3.LUT P0, RZ, R242, 0xff0000, RZ, 0xc0, !PT ;  /* 0x00ff0000f2ff7812 */ /* 0x000fc4000780c0ff */
[C---:B------:R-:W-:Y:S02]  /*2950*/  LOP3.LUT P2, RZ, R242.reuse, 0xff000000, RZ, 0xc0, !PT ;  /* 0xff000000f2ff7812 */ /* 0x040fe4000784c0ff */
[C---:B------:R-:W-:Y:S02]  /*2960*/  LOP3.LUT P6, RZ, R242.reuse, 0xff, RZ, 0xc0, !PT ;  /* 0x000000fff2ff7812 */ /* 0x040fe400078cc0ff */
[----:B------:R-:W-:Y:S02]  /*2970*/  LOP3.LUT P3, RZ, R242, 0xff00, RZ, 0xc0, !PT ;  /* 0x0000ff00f2ff7812 */ /* 0x000fe4000786c0ff */
[----:B------:R-:W-:Y:S02]  /*2980*/  F2FP.F16.F32.PACK_AB R52, R77, R0 ;  /* 0x000000004d34723e */ /* 0x000fe400000000ff */
        /* <DEDUP_REMOVED lines=10> */
.L_x_787:
        /* <DEDUP_REMOVED lines=8> */
[-CC-:B------:R-:W-:Y:S01]  /*2ab0*/  FFMA.FTZ R214, R214, R90.reuse, R91.reuse ;  /* 0x0000005ad6d67223 */ /* 0x180fe2000001005b */
[----:B------:R-:W-:Y:S01]  /*2ac0*/  FFMA.FTZ R82, R0, R90, R91 ;  /* 0x0000005a00527223 */ /* 0x000fe2000001005b */
[--C-:B-----5:R-:W-:Y:S02]  /*2ad0*/  HADD2.F32 R78, -RZ, R63.reuse.H1_H1 ;  /* 0x3000003fff4e7230 */ /* 0x120fe40000004100 */
[----:B------:R-:W-:Y:S01]  /*2ae0*/  FADD.FTZ R77, R216, -R215 ;  /* 0x800000d7d84d7221 */ /* 0x000fe20000010000 */
[----:B------:R-:W-:Y:S02]  /*2af0*/  HADD2.F32 R76, -RZ, R63.H0_H0 ;  /* 0x2000003fff4c7230 */ /* 0x000fe40000004100 */
[----:B------:R-:W-:Y:S01]  /*2b00*/  FADD.FTZ R83, R212, -R211 ;  /* 0x800000d3d4537221 */ /* 0x000fe20000010000 */
[----:B------:R-:W-:-:S02]  /*2b10*/  HADD2.F32 R0, -RZ, R62.H0_H0 ;  /* 0x2000003eff007230 */ /* 0x000fc40000004100 */
[----:B------:R-:W-:Y:S01]  /*2b20*/  FADD.FTZ R85, R209, -R210 ;  /* 0x800000d2d1557221 */ /* 0x000fe20000010000 */
[----:B------:R-:W-:Y:S02]  /*2b30*/  HADD2.F32 R84, -RZ, R62.H1_H1 ;  /* 0x3000003eff547230 */ /* 0x000fe40000004100 */
[----:B------:R-:W-:Y:S01]  /*2b40*/  FADD.FTZ R79, R213, -R214 ;  /* 0x800000d6d54f7221 */ /* 0x000fe20000010000 */
[-CC-:B------:R-:W-:Y:S01]  /*2b50*/  FFMA.FTZ R221, R221, R90.reuse, R91.reuse ;  /* 0x0000005adddd7223 */ /* 0x180fe2000001005b */
[-CC-:B------:R-:W-:Y:S01]  /*2b60*/  FFMA.FTZ R219, R219, R90.reuse, R91.reuse ;  /* 0x0000005adbdb7223 */ /* 0x180fe2000001005b */
[----:B------:R-:W-:Y:S01]  /*2b70*/  FFMA.FTZ R217, R217, R90, R91 ;  /* 0x0000005ad9d97223 */ /* 0x000fe2000001005b */
[----:B------:R-:W-:Y:S01]  /*2b80*/  FADD.FTZ R207, R207, -R82 ;  /* 0x80000052cfcf7221 */ /* 0x000fe20000010000 */
[C---:B------:R-:W-:Y:S01]  /*2b90*/  FFMA.FTZ R85, R165.reuse, R85, R78 ;  /* 0x00000055a5557223 */ /* 0x040fe2000001004e */
[C---:B------:R-:W-:Y:S01]  /*2ba0*/  FFMA.FTZ R83, R165.reuse, R83, R76 ;  /* 0x00000053a5537223 */ /* 0x040fe2000001004c */
[----:B------:R-:W-:Y:S01]  /*2bb0*/  FFMA.FTZ R77, R165, R77, R0 ;  /* 0x0000004da54d7223 */ /* 0x000fe20000010000 */
[----:B------:R-:W-:-:S02]  /*2bc0*/  HADD2.F32 R78, -RZ, R61.H0_H0 ;  /* 0x2000003dff4e7230 */ /* 0x000fc40000004100 */
[----:B------:R-:W-:Y:S01]  /*2bd0*/  FFMA.FTZ R79, R165, R79, R84 ;  /* 0x0000004fa54f7223 */ /* 0x000fe20000010054 */
[----:B------:R-:W-:Y:S01]  /*2be0*/  HADD2.F32 R82, -RZ, R61.H1_H1 ;  /* 0x3000003dff527230 */ /* 0x000fe20000004100 */
[----:B------:R-:W-:Y:S01]  /*2bf0*/  ISETP.GE.U32.AND P0, PT, R242, RZ, PT ;  /* 0x000000fff200720c */ /* 0x000fe20003f06070 */
[--C-:B------:R-:W-:Y:S02]  /*2c00*/  HADD2.F32 R0, -RZ, R60.reuse.H0_H0 ;  /* 0x2000003cff007230 */ /* 0x100fe40000004100 */
[----:B------:R-:W-:Y:S01]  /*2c10*/  FADD.FTZ R221, R222, -R221 ;  /* 0x800000dddedd7221 */ /* 0x000fe20000010000 */
[----:B------:R-:W-:Y:S02]  /*2c20*/  HADD2.F32 R76, -RZ, R60.H1_H1 ;  /* 0x3000003cff4c7230 */ /* 0x000fe40000004100 */
[----:B------:R-:W-:Y:S01]  /*2c30*/  FADD.FTZ R219, R220, -R219 ;  /* 0x800000dbdcdb7221 */ /* 0x000fe20000010000 */
[----:B------:R-:W-:Y:S01]  /*2c40*/  FADD.FTZ R217, R218, -R217 ;  /* 0x800000d9dad97221 */ /* 0x000fe20000010000 */
[----:B------:R-:W-:Y:S01]  /*2c50*/  FMUL.FTZ R85, R85, UR6 ;  /* 0x0000000655557c20 */ /* 0x000fe20008410000 */
[----:B------:R-:W-:Y:S01]  /*2c60*/  ISETP.GE.U32.AND.EX P0, PT, R243, 0x1000000, PT, P0 ;  /* 0x01000000f300780c */ /* 0x000fe20003f06100 */
[----:B------:R-:W-:Y:S01]  /*2c70*/  FMUL.FTZ R83, R83, UR6 ;  /* 0x0000000653537c20 */ /* 0x000fe20008410000 */
[----:B------:R-:W-:Y:S01]  /*2c80*/  FMUL.FTZ R77, R77, UR6 ;  /* 0x000000064d4d7c20 */ /* 0x000fe20008410000 */
[----:B------:R-:W-:Y:S01]  /*2c90*/  FMUL.FTZ R79, R79, UR6 ;  /* 0x000000064f4f7c20 */ /* 0x000fe20008410000 */
[C---:B------:R-:W-:Y:S01]  /*2ca0*/  FFMA.FTZ R78, R165.reuse, R219, R78 ;  /* 0x000000dba54e7223 */ /* 0x040fe2000001004e */
[C---:B------:R-:W-:Y:S01]  /*2cb0*/  FFMA.FTZ R82, R165.reuse, R217, R82 ;  /* 0x000000d9a5527223 */ /* 0x040fe20000010052 */
[C---:B------:R-:W-:Y:S01]  /*2cc0*/  FFMA.FTZ R0, R165.reuse, R207, R0 ;  /* 0x000000cfa5007223 */ /* 0x040fe20000010000 */
[----:B------:R-:W-:Y:S01]  /*2cd0*/  FFMA.FTZ R76, R165, R221, R76 ;  /* 0x000000dda54c7223 */ /* 0x000fe2000001004c */
[C---:B------:R-:W-:Y:S01]  /*2ce0*/  LOP3.LUT P2, RZ, R243.reuse, 0xff0000, RZ, 0xc0, !PT ;  /* 0x00ff0000f3ff7812 */ /* 0x040fe2000784c0ff */
[----:B------:R-:W-:Y:S01]  /*2cf0*/  FMUL.FTZ R78, R78, UR6 ;  /* 0x000000064e4e7c20 */ /* 0x000fe20008410000 */
[C---:B------:R-:W-:Y:S01]  /*2d00*/  LOP3.LUT P3, RZ, R243.reuse, 0xff, RZ, 0xc0, !PT ;  /* 0x000000fff3ff7812 */ /* 0x040fe2000786c0ff */
[----:B------:R-:W-:Y:S01]  /*2d10*/  FMUL.FTZ R82, R82, UR6 ;  /* 0x0000000652527c20 */ /* 0x000fe20008410000 */
[----:B------:R-:W-:Y:S01]  /*2d20*/  LOP3.LUT P6, RZ, R243, 0xff00, RZ, 0xc0, !PT ;  /* 0x0000ff00f3ff7812 */ /* 0x000fe200078cc0ff */
[----:B------:R-:W-:Y:S01]  /*2d30*/  FMUL.FTZ R0, R0, UR6 ;  /* 0x0000000600007c20 */ /* 0x000fe20008410000 */
[----:B------:R-:W-:Y:S01]  /*2d40*/  FSEL R87, R85, RZ, P0 ;  /* 0x000000ff55577208 */ /* 0x000fe20000000000 */
[----:B------:R-:W-:Y:S01]  /*2d50*/  FMUL.FTZ R76, R76, UR6 ;  /* 0x000000064c4c7c20 */ /* 0x000fe20008410000 */
[----:B------:R-:W-:-:S02]  /*2d60*/  FSEL R86, R83, RZ, P2 ;  /* 0x000000ff53567208 */ /* 0x000fc40001000000 */
[----:B------:R-:W-:Y:S02]  /*2d70*/  FSEL R84, R77, RZ, P3 ;  /* 0x000000ff4d547208 */ /* 0x000fe40001800000 */
[----:B------:R-:W-:Y:S02]  /*2d80*/  FSEL R85, R79, RZ, P6 ;  /* 0x000000ff4f557208 */ /* 0x000fe40003000000 */
[C---:B------:R-:W-:Y:S02]  /*2d90*/  LOP3.LUT P0, RZ, R242.reuse, 0xff0000, RZ, 0xc0, !PT ;  /* 0x00ff0000f2ff7812 */ /* 0x040fe4000780c0ff */
[C---:B------:R-:W-:Y:S02]  /*2da0*/  LOP3.LUT P2, RZ, R242.reuse, 0xff000000, RZ, 0xc0, !PT ;  /* 0xff000000f2ff7812 */ /* 0x040fe4000784c0ff */
[C---:B------:R-:W-:Y:S02]  /*2db0*/  LOP3.LUT P3, RZ, R242.reuse, 0xff, RZ, 0xc0, !PT ;  /* 0x000000fff2ff7812 */ /* 0x040fe4000786c0ff */
[----:B------:R-:W-:-:S02]  /*2dc0*/  LOP3.LUT P6, RZ, R242, 0xff00, RZ, 0xc0, !PT ;  /* 0x0000ff00f2ff7812 */ /* 0x000fc400078cc0ff */
[----:B------:R-:W-:Y:S02]  /*2dd0*/  FSEL R77, R78, RZ, P0 ;  /* 0x000000ff4e4d7208 */ /* 0x000fe40000000000 */
[----:B------:R-:W-:Y:S02]  /*2de0*/  FSEL R82, R82, RZ, P2 ;  /* 0x000000ff52527208 */ /* 0x000fe40001000000 */
[----:B------:R-:W-:Y:S02]  /*2df0*/  FSEL R0, R0, RZ, P3 ;  /* 0x000000ff00007208 */ /* 0x000fe40001800000 */
[----:B------:R-:W-:Y:S02]  /*2e00*/  FSEL R83, R76, RZ, P6 ;  /* 0x000000ff4c537208 */ /* 0x000fe40003000000 */
[----:B------:R-:W-:Y:S02]  /*2e10*/  F2FP.F16.F32.PACK_AB R79, R87, R86 ;  /* 0x00000056574f723e */ /* 0x000fe400000000ff */
[----:B------:R-:W-:-:S02]  /*2e20*/  F2FP.F16.F32.PACK_AB R78, R85, R84 ;  /* 0x00000054554e723e */ /* 0x000fc400000000ff */
[----:B------:R-:W-:Y:S02]  /*2e30*/  F2FP.F16.F32.PACK_AB R77, R82, R77 ;  /* 0x0000004d524d723e */ /* 0x000fe400000000ff */
[----:B------:R-:W-:Y:S01]  /*2e40*/  F2FP.F16.F32.PACK_AB R76, R83, R0 ;  /* 0x00000000534c723e */ /* 0x000fe200000000ff */
[----:B------:R-:W-:Y:S06]  /*2e50*/  BRA `(.L_x_789) ;  /* 0x00000018004c7947 */ /* 0x000fec0003800000 */
.L_x_790:
[-CC-:B------:R-:W-:Y:S01]  /*2e60*/  FFMA.FTZ R210, R210, R90.reuse, R91.reuse ;  /* 0x0000005ad2d27223 */ /* 0x180fe2000001005b */
[-CC-:B------:R-:W-:Y:S01]  /*2e70*/  FFMA.FTZ R211, R211, R90.reuse, R91.reuse ;  /* 0x0000005ad3d37223 */ /* 0x180fe2000001005b */
[--C-:B-----5:R-:W-:Y:S02]  /*2e80*/  HADD2.F32 R77, -RZ, R63.reuse.H1_H1 ;  /* 0x3000003fff4d7230 */ /* 0x120fe40000004100 */
[-C--:B------:R-:W-:Y:S01]  /*2e90*/  FFMA.FTZ R215, R215, R90.reuse, R91 ;  /* 0x0000005ad7d77223 */ /* 0x080fe2000001005b */
[----:B------:R-:W-:Y:S01]  /*2ea0*/  FADD.FTZ R210, R209, -R210 ;  /* 0x800000d2d1d27221 */ /* 0x000fe20000010000 */
[----:B------:R-:W-:Y:S02]  /*2eb0*/  HADD2.F32 R52, -RZ, R63.H0_H0 ;  /* 0x2000003fff347230 */ /* 0x000fe40000004100 */
[----:B------:R-:W-:Y:S01]  /*2ec0*/  FADD.FTZ R212, R212, -R211 ;  /* 0x800000d3d4d47221 */ /* 0x000fe20000010000 */
[----:B------:R-:W-:Y:S01]  /*2ed0*/  FFMA.FTZ R214, R214, R90, R91 ;  /* 0x0000005ad6d67223 */ /* 0x000fe2000001005b */
[C---:B------:R-:W-:Y:S01]  /*2ee0*/  FFMA.FTZ R87, R165.reuse, R210, R77 ;  /* 0x000000d2a5577223 */ /* 0x040fe2000001004d */
[--C-:B------:R-:W-:Y:S01]  /*2ef0*/  HADD2.F32 R53, -RZ, R62.reuse.H0_H0 ;  /* 0x2000003eff357230 */ /* 0x100fe20000004100 */
[----:B------:R-:W-:Y:S01]  /*2f00*/  ISETP.GE.U32.AND P0, PT, R242, RZ, PT ;  /* 0x000000fff200720c */ /* 0x000fe20003f06070 */
[----:B------:R-:W-:Y:S01]  /*2f10*/  FADD.FTZ R216, R216, -R215 ;  /* 0x800000d7d8d87221 */ /* 0x000fe20000010000 */
[----:B------:R-:W-:Y:S01]  /*2f20*/  FFMA.FTZ R212, R165, R212, R52 ;  /* 0x000000d4a5d47223 */ /* 0x000fe20000010034 */
[----:B------:R-:W-:-:S02]  /*2f30*/  HADD2.F32 R55, -RZ, R62.H1_H1 ;  /* 0x3000003eff377230 */ /* 0x000fc40000004100 */
[----:B------:R-:W-:Y:S01]  /*2f40*/  FMUL.FTZ R52, R87, UR6 ;  /* 0x0000000657347c20 */ /* 0x000fe20008410000 */
[----:B------:R-:W-:Y:S01]  /*2f50*/  FADD.FTZ R214, R213, -R214 ;  /* 0x800000d6d5d67221 */ /* 0x000fe20000010000 */
[----:B------:R-:W-:Y:S01]  /*2f60*/  ISETP.GE.U32.AND.EX P0, PT, R243, 0x1000000, PT, P0 ;  /* 0x01000000f300780c */ /* 0x000fe20003f06100 */
[----:B------:R-:W-:Y:S01]  /*2f70*/  FFMA.FTZ R54, R165, R216, R53 ;  /* 0x000000d8a5367223 */ /* 0x000fe20000010035 */
[----:B------:R-:W-:Y:S01]  /*2f80*/  LOP3.LUT P6, RZ, R243, 0xff, RZ, 0xc0, !PT ;  /* 0x000000fff3ff7812 */ /* 0x000fe200078cc0ff */
[----:B------:R-:W-:Y:S01]  /*2f90*/  FFMA.FTZ R79, R165, R214, R55 ;  /* 0x000000d6a54f7223 */ /* 0x000fe20000010037 */
[----:B------:R-:W-:Y:S01]  /*2fa0*/  FSEL R89, R52, RZ, P0 ;  /* 0x000000ff34597208 */ /* 0x000fe20000000000 */
[----:B------:R-:W-:Y:S01]  /*2fb0*/  FMUL.FTZ R52, R54, UR6 ;  /* 0x0000000636347c20 */ /* 0x000fe20008410000 */
[-CC-:B------:R-:W-:Y:S01]  /*2fc0*/  FFMA.FTZ R219, R219, R90.reuse, R91.reuse ;  /* 0x0000005adbdb7223 */ /* 0x180fe2000001005b */
[-CC-:B------:R-:W-:Y:S01]  /*2fd0*/  FFMA.FTZ R217, R217, R90.reuse, R91.reuse ;  /* 0x0000005ad9d97223 */ /* 0x180fe2000001005b */
[----:B------:R-:W-:Y:S01]  /*2fe0*/  FMUL.FTZ R55, R212, UR6 ;  /* 0x00000006d4377c20 */ /* 0x000fe20008410000 */
[----:B------:R-:W-:Y:S01]  /*2ff0*/  FMUL.FTZ R53, R79, UR6 ;  /* 0x000000064f357c20 */ /* 0x000fe20008410000 */
[C---:B------:R-:W-:Y:S01]  /*3000*/  LOP3.LUT P2, RZ, R243.reuse, 0xff0000, RZ, 0xc0, !PT ;  /* 0x00ff0000f3ff7812 */ /* 0x040fe2000784c0ff */
[-CC-:B------:R-:W-:Y:S01]  /*3010*/  FFMA.FTZ R0, R0, R90.reuse, R91.reuse ;  /* 0x0000005a00007223 */ /* 0x180fe2000001005b */
[----:B------:R-:W-:Y:S01]  /*3020*/  LOP3.LUT P3, RZ, R243, 0xff00, RZ, 0xc0, !PT ;  /* 0x0000ff00f3ff7812 */ /* 0x000fe2000786c0ff */
[----:B------:R-:W-:Y:S01]  /*3030*/  FFMA.FTZ R221, R221, R90, R91 ;  /* 0x0000005adddd7223 */ /* 0x000fe2000001005b */
[----:B------:R-:W-:Y:S01]  /*3040*/  FSEL R82, R52, RZ, P6 ;  /* 0x000000ff34527208 */ /* 0x000fe20003000000 */
[----:B------:R-:W-:-:S02]  /*3050*/  HADD2.F32 R52, -RZ, R61.H0_H0 ;  /* 0x2000003dff347230 */ /* 0x000fc40000004100 */
[----:B------:R-:W-:Y:S01]  /*3060*/  FADD.FTZ R220, R220, -R219 ;  /* 0x800000dbdcdc7221 */ /* 0x000fe20000010000 */
[----:B------:R-:W-:Y:S02]  /*3070*/  HADD2.F32 R77, -RZ, R61.H1_H1 ;  /* 0x3000003dff4d7230 */ /* 0x000fe40000004100 */
[----:B------:R-:W-:Y:S01]  /*3080*/  FADD.FTZ R218, R218, -R217 ;  /* 0x800000d9dada7221 */ /* 0x000fe20000010000 */
[----:B------:R-:W-:Y:S01]  /*3090*/  FSEL R84, R55, RZ, P2 ;  /* 0x000000ff37547208 */ /* 0x000fe20001000000 */
[--C-:B------:R-:W-:Y:S01]  /*30a0*/  HADD2.F32 R55, -RZ, R60.reuse.H1_H1 ;  /* 0x3000003cff377230 */ /* 0x100fe20000004100 */
[----:B------:R-:W-:Y:S01]  /*30b0*/  FSEL R85, R53, RZ, P3 ;  /* 0x000000ff35557208 */ /* 0x000fe20001800000 */
[----:B------:R-:W-:Y:S02]  /*30c0*/  HADD2.F32 R53, -RZ, R60.H0_H0 ;  /* 0x2000003cff357230 */ /* 0x000fe40000004100 */
[----:B------:R-:W-:Y:S01]  /*30d0*/  FADD.FTZ R0, R207, -R0 ;  /* 0x80000000cf007221 */ /* 0x000fe20000010000 */
[----:B------:R-:W-:Y:S01]  /*30e0*/  FADD.FTZ R222, R222, -R221 ;  /* 0x800000dddede7221 */ /* 0x000fe20000010000 */
[C---:B------:R-:W-:Y:S01]  /*30f0*/  FFMA.FTZ R52, R165.reuse, R220, R52 ;  /* 0x000000dca5347223 */ /* 0x040fe20000010034 */
[C---:B------:R-:W-:Y:S01]  /*3100*/  FFMA.FTZ R83, R165.reuse, R218, R77 ;  /* 0x000000daa5537223 */ /* 0x040fe2000001004d */
[C---:B------:R-:W-:Y:S01]  /*3110*/  FFMA.FTZ R0, R165.reuse, R0, R53 ;  /* 0x00000000a5007223 */ /* 0x040fe20000010035 */
[----:B------:R-:W-:Y:S01]  /*3120*/  FFMA.FTZ R77, R165, R222, R55 ;  /* 0x000000dea54d7223 */ /* 0x000fe20000010037 */
[----:B------:R-:W-:Y:S01]  /*3130*/  F2FP.F16.F32.PACK_AB R54, R79, R54 ;  /* 0x000000364f36723e */ /* 0x000fe200000000ff */
[----:B------:R-:W-:Y:S01]  /*3140*/  FMUL.FTZ R79, R52, UR6 ;  /* 0x00000006344f7c20 */ /* 0x000fe20008410000 */
[C---:B------:R-:W-:Y:S01]  /*3150*/  F2FP.F16.F32.PACK_AB R53, R83.reuse, R52 ;  /* 0x000000345335723e */ /* 0x040fe200000000ff */
[----:B------:R-:W-:Y:S01]  /*3160*/  FMUL.FTZ R83, R83, UR6 ;  /* 0x0000000653537c20 */ /* 0x000fe20008410000 */
[----:B------:R-:W-:Y:S01]  /*3170*/  LOP3.LUT P2, RZ, R242, 0xff000000, RZ, 0xc0, !PT ;  /* 0xff000000f2ff7812 */ /* 0x000fe2000784c0ff */
[----:B------:R-:W-:Y:S01]  /*3180*/  FMUL.FTZ R76, R0, UR6 ;  /* 0x00000006004c7c20 */ /* 0x000fe20008410000 */
[----:B------:R-:W-:Y:S01]  /*3190*/  FMUL.FTZ R78, R77, UR6 ;  /* 0x000000064d4e7c20 */ /* 0x000fe20008410000 */
[----:B------:R-:W-:-:S02]  /*31a0*/  LOP3.LUT P0, RZ, R242, 0xff0000, RZ, 0xc0, !PT ;  /* 0x00ff0000f2ff7812 */ /* 0x000fc4000780c0ff */
[C---:B------:R-:W-:Y:S02]  /*31b0*/  LOP3.LUT P6, RZ, R242.reuse, 0xff, RZ, 0xc0, !PT ;  /* 0x000000fff2ff7812 */ /* 0x040fe400078cc0ff */
[----:B------:R-:W-:Y:S02]  /*31c0*/  LOP3.LUT P3, RZ, R242, 0xff00, RZ, 0xc0, !PT ;  /* 0x0000ff00f2ff7812 */ /* 0x000fe4000786c0ff */
[----:B------:R-:W-:Y:S02]  /*31d0*/  F2FP.F16.F32.PACK_AB R52, R77, R0 ;  /* 0x000000004d34723e */ /* 0x000fe400000000ff */
        /* <DEDUP_REMOVED lines=10> */
.L_x_786:
        /* <DEDUP_REMOVED lines=18> */
[----:B------:R-:W-:Y:S01]  /*33a0*/  FFMA.FTZ R214, R214, R90, R91 ;  /* 0x0000005ad6d67223 */ /* 0x000fe2000001005b */
[----:B------:R-:W-:Y:S01]  /*33b0*/  FMUL.FTZ R212, R165, R212 ;  /* 0x000000d4a5d47220 */ /* 0x000fe20000410000 */
        /* <DEDUP_REMOVED lines=9> */
[----:B------:R-:W-:Y:S01]  /*3450*/  LOP3.LUT P2, RZ, R243, 0xff0000, RZ, 0xc0, !PT ;  /* 0x00ff0000f3ff7812 */ /* 0x000fe2000784c0ff */
[----:B------:R-:W-:Y:S01]  /*3460*/  FMUL.FTZ R214, R165, R214 ;  /* 0x000000d6a5d67220 */ /* 0x000fe20000410000 */
        /* <DEDUP_REMOVED lines=9> */
[-C--:B------:R-:W-:Y:S01]  /*3500*/  FFMA.FTZ R0, R0, R90.reuse, R91 ;  /* 0x0000005a00007223 */ /* 0x080fe2000001005b */
[C---:B------:R-:W-:Y:S01]  /*3510*/  LOP3.LUT P2, RZ, R135.reuse, 0xff, RZ, 0xc0, !PT ;  /* 0x000000ff87ff7812 */ /* 0x040fe2000784c0ff */
[----:B------:R-:W-:Y:S01]  /*3520*/  FADD.FTZ R218, R218, -R217 ;  /* 0x800000d9dada7221 */ /* 0x000fe20000010000 */
[----:B------:R-:W-:Y:S01]  /*3530*/  LOP3.LUT P0, RZ, R135, 0xff00, RZ, 0xc0, !PT ;  /* 0x0000ff0087ff7812 */ /* 0x000fe2000780c0ff */
[----:B------:R-:W-:Y:S01]  /*3540*/  FFMA.FTZ R221, R221, R90, R91 ;  /* 0x0000005adddd7223 */ /* 0x000fe2000001005b */
[----:B------:R-:W-:Y:S01]  /*3550*/  LOP3.LUT P3, RZ, R242, 0xff0000, RZ, 0xc0, !PT ;  /* 0x00ff0000f2ff7812 */ /* 0x000fe2000786c0ff */
[----:B------:R-:W-:Y:S01]  /*3560*/  FADD.FTZ R0, R207, -R0 ;  /* 0x80000000cf007221 */ /* 0x000fe20000010000 */
[----:B------:R-:W-:Y:S01]  /*3570*/  FSEL R58, R216, RZ, P2 ;  /* 0x000000ffd83a7208 */ /* 0x000fe20001000000 */
[C---:B------:R-:W-:Y:S01]  /*3580*/  FMUL.FTZ R218, R165.reuse, R218 ;  /* 0x000000daa5da7220 */ /* 0x040fe20000410000 */
        /* <DEDUP_REMOVED lines=8> */
[----:B------:R-:W-:-:S02]  /*3610*/  F2FP.F16.F32.PACK_AB R58, R57, R58 ;  /* 0x0000003a393a723e */ /* 0x000fc400000000ff */
[----:B------:R-:W-:Y:S01]  /*3620*/  FSEL R57, R220, RZ, P3 ;  /* 0x000000ffdc397208 */ /* 0x000fe20001800000 */
[----:B------:R-:W-:Y:S01]  /*3630*/  FMUL.FTZ R222, R222, UR6 ;  /* 0x00000006dede7c20 */ /* 0x000fe20008410000 */
[----:B------:R-:W-:Y:S02]  /*3640*/  FSEL R59, R212, RZ, P6 ;  /* 0x000000ffd43b7208 */ /* 0x000fe40003000000 */
[----:B------:R-:W-:Y:S02]  /*3650*/  LOP3.LUT P3, RZ, R134, 0xff000000, RZ, 0xc0, !PT ;  /* 0xff00000086ff7812 */ /* 0x000fe4000786c0ff */
        /* <DEDUP_REMOVED lines=20> */
[----:B------:R-:W-:Y:S01]  /*37a0*/  F2FP.F16.F32.PACK_AB R76, R85, R76 ;  /* 0x0000004c554c723e */ /* 0x000fe200000000ff */
[----:B------:R-:W-:Y:S06]  /*37b0*/  BRA `(.L_x_789) ;  /* 0x0000000c00f47947 */ /* 0x000fec0003800000 */
.L_x_792:
[-CC-:B------:R-:W-:Y:S01]  /*37c0*/  FFMA.FTZ R210, R210, R90.reuse, R91.reuse ;  /* 0x0000005ad2d27223 */ /* 0x180fe2000001005b */
[-CC-:B------:R-:W-:Y:S01]  /*37d0*/  FFMA.FTZ R211, R211, R90.reuse, R91.reuse ;  /* 0x0000005ad3d37223 */ /* 0x180fe2000001005b */
[-C--:B------:R-:W-:Y:S01]  /*37e0*/  FFMA.FTZ R214, R214, R90.reuse, R91 ;  /* 0x0000005ad6d67223 */ /* 0x080fe2000001005b */
[----:B-----5:R-:W-:Y:S01]  /*37f0*/  ISETP.GE.U32.AND P0, PT, R242, RZ, PT ;  /* 0x000000fff200720c */ /* 0x020fe20003f06070 */
[----:B------:R-:W-:Y:S01]  /*3800*/  FADD.FTZ R210, R209, -R210 ;  /* 0x800000d2d1d27221 */ /* 0x000fe20000010000 */
[----:B------:R-:W-:Y:S01]  /*3810*/  FADD.FTZ R212, R212, -R211 ;  /* 0x800000d3d4d47221 */ /* 0x000fe20000010000 */
[----:B------:R-:W-:Y:S01]  /*3820*/  ISETP.GE.U32.AND P2, PT, R134, RZ, PT ;  /* 0x000000ff8600720c */ /* 0x000fe20003f46070 */
[----:B------:R-:W-:Y:S01]  /*3830*/  FFMA.FTZ R215, R215, R90, R91 ;  /* 0x0000005ad7d77223 */ /* 0x000fe2000001005b */
[----:B------:R-:W-:Y:S01]  /*3840*/  FMUL.FTZ R210, R165, R210 ;  /* 0x000000d2a5d27220 */ /* 0x000fe20000410000 */
[----:B------:R-:W-:Y:S01]  /*3850*/  FADD.FTZ R214, R213, -R214 ;  /* 0x800000d6d5d67221 */ /* 0x000fe20000010000 */
[----:B------:R-:W-:Y:S01]  /*3860*/  FMUL.FTZ R55, R165, R212 ;  /* 0x000000d4a5377220 */ /* 0x000fe20000410000 */
[----:B------:R-:W-:Y:S01]  /*3870*/  ISETP.GE.U32.AND.EX P0, PT, R243, 0x1000000, PT, P0 ;  /* 0x01000000f300780c */ /* 0x000fe20003f06100 */
[----:B------:R-:W-:Y:S01]  /*3880*/  FMUL.FTZ R53, R210, UR6 ;  /* 0x00000006d2357c20 */ /* 0x000fe20008410000 */
[----:B------:R-:W-:Y:S01]  /*3890*/  ISETP.GE.U32.AND.EX P2, PT, R135, 0x1000000, PT, P2 ;  /* 0x010000008700780c */ /* 0x000fe20003f46120 */
[----:B------:R-:W-:Y:S01]  /*38a0*/  FADD.FTZ R216, R216, -R215 ;  /* 0x800000d7d8d87221 */ /* 0x000fe20000010000 */
[----:B------:R-:W-:Y:S01]  /*38b0*/  FMUL.FTZ R57, R165, R214 ;  /* 0x000000d6a5397220 */ /* 0x000fe20000410000 */
[----:B------:R-:W-:Y:S01]  /*38c0*/  FFMA.FTZ R219, R219, R90, R91 ;  /* 0x0000005adbdb7223 */ /* 0x000fe2000001005b */
[----:B------:R-:W-:Y:S01]  /*38d0*/  FMUL.FTZ R52, R55, UR6 ;  /* 0x0000000637347c20 */ /* 0x000fe20008410000 */
[----:B------:R-:W-:Y:S01]  /*38e0*/  LOP3.LUT P6, RZ, R243, 0xff0000, RZ, 0xc0, !PT ;  /* 0x00ff0000f3ff7812 */ /* 0x000fe200078cc0ff */
[----:B------:R-:W-:Y:S01]  /*38f0*/  FMUL.FTZ R54, R165, R216 ;  /* 0x000000d8a5367220 */ /* 0x000fe20000410000 */
[----:B------:R-:W-:Y:S01]  /*3900*/  LOP3.LUT P3, RZ, R135, 0xff0000, RZ, 0xc0, !PT ;  /* 0x00ff000087ff7812 */ /* 0x000fe2000786c0ff */
[----:B------:R-:W-:Y:S01]  /*3910*/  FADD.FTZ R220, R220, -R219 ;  /* 0x800000dbdcdc7221 */ /* 0x000fe20000010000 */
[----:B------:R-:W-:Y:S01]  /*3920*/  FSEL R56, R53, RZ, P0 ;  /* 0x000000ff35387208 */ /* 0x000fe20000000000 */
[-C--:B------:R-:W-:Y:S01]  /*3930*/  FFMA.FTZ R217, R217, R90.reuse, R91 ;  /* 0x0000005ad9d97223 */ /* 0x080fe2000001005b */
[----:B------:R-:W-:Y:S01]  /*3940*/  FSEL R76, R53, RZ, P2 ;  /* 0x000000ff354c7208 */ /* 0x000fe20001000000 */
[----:B------:R-:W-:Y:S01]  /*3950*/  FMUL.FTZ R53, R57, UR6 ;  /* 0x0000000639357c20 */ /* 0x000fe20008410000 */
[----:B------:R-:W-:Y:S01]  /*3960*/  LOP3.LUT P0, RZ, R243, 0xff00, RZ, 0xc0, !PT ;  /* 0x0000ff00f3ff7812 */ /* 0x000fe2000780c0ff */
[----:B------:R-:W-:Y:S01]  /*3970*/  FADD.FTZ R218, R218, -R217 ;  /* 0x800000d9dada7221 */ /* 0x000fe20000010000 */
[----:B------:R-:W-:Y:S01]  /*3980*/  LOP3.LUT P2, RZ, R135, 0xff00, RZ, 0xc0, !PT ;  /* 0x0000ff0087ff7812 */ /* 0x000fe2000784c0ff */
[-CC-:B------:R-:W-:Y:S01]  /*3990*/  FFMA.FTZ R221, R221, R90.reuse, R91.reuse ;  /* 0x0000005adddd7223 */ /* 0x180fe2000001005b */
[----:B------:R-:W-:Y:S01]  /*39a0*/  FSEL R79, R52, RZ, P6 ;  /* 0x000000ff344f7208 */ /* 0x000fe20003000000 */
[----:B------:R-:W-:Y:S01]  /*39b0*/  FFMA.FTZ R0, R0, R90, R91 ;  /* 0x0000005a00007223 */ /* 0x000fe2000001005b */
[----:B------:R-:W-:Y:S01]  /*39c0*/  FSEL R59, R52, RZ, P3 ;  /* 0x000000ff343b7208 */ /* 0x000fe20001800000 */
[----:B------:R-:W-:Y:S01]  /*39d0*/  FMUL.FTZ R52, R54, UR6 ;  /* 0x0000000636347c20 */ /* 0x000fe20008410000 */
[----:B------:R-:W-:Y:S01]  /*39e0*/  LOP3.LUT P6, RZ, R243, 0xff, RZ, 0xc0, !PT ;  /* 0x000000fff3ff7812 */ /* 0x000fe200078cc0ff */
[----:B------:R-:W-:Y:S01]  /*39f0*/  FMUL.FTZ R218, R165, R218 ;  /* 0x000000daa5da7220 */ /* 0x000fe20000410000 */
[----:B------:R-:W-:Y:S01]  /*3a00*/  LOP3.LUT P3, RZ, R135, 0xff, RZ, 0xc0, !PT ;  /* 0x000000ff87ff7812 */ /* 0x000fe2000786c0ff */
[----:B------:R-:W-:Y:S01]  /*3a10*/  FADD.FTZ R222, R222, -R221 ;  /* 0x800000dddede7221 */ /* 0x000fe20000010000 */
[----:B------:R-:W-:Y:S01]  /*3a20*/  FSEL R83, R53, RZ, P0 ;  /* 0x000000ff35537208 */ /* 0x000fe20000000000 */
[----:B------:R-:W-:Y:S01]  /*3a30*/  FADD.FTZ R0, R207, -R0 ;  /* 0x80000000cf007221 */ /* 0x000fe20000010000 */
[----:B------:R-:W-:Y:S01]  /*3a40*/  FSEL R77, R53, RZ, P2 ;  /* 0x000000ff354d7208 */ /* 0x000fe20001000000 */
[C---:B------:R-:W-:Y:S01]  /*3a50*/  FMUL.FTZ R53, R165.reuse, R220 ;  /* 0x000000dca5357220 */ /* 0x040fe20000410000 */
[C---:B------:R-:W-:Y:S01]  /*3a60*/  FSEL R78, R52.reuse, RZ, P6 ;  /* 0x000000ff344e7208 */ /* 0x040fe20003000000 */
[----:B------:R-:W-:Y:S01]  /*3a70*/  FMUL.FTZ R0, R165, R0 ;  /* 0x00000000a5007220 */ /* 0x000fe20000410000 */
[----:B------:R-:W-:Y:S01]  /*3a80*/  FSEL R58, R52, RZ, P3 ;  /* 0x000000ff343a7208 */ /* 0x000fe20001800000 */
[----:B------:R-:W-:Y:S01]  /*3a90*/  FMUL.FTZ R52, R53, UR6 ;  /* 0x0000000635347c20 */ /* 0x000fe20008410000 */
[----:B------:R-:W-:-:S02]  /*3aa0*/  LOP3.LUT P6, RZ, R242, 0xff0000, RZ, 0xc0, !PT ;  /* 0x00ff0000f2ff7812 */ /* 0x000fc400078cc0ff */
[----:B------:R-:W-:Y:S02]  /*3ab0*/  F2FP.F16.F32.PACK_AB R58, R77, R58 ;  /* 0x0000003a4d3a723e */ /* 0x000fe400000000ff */
[----:B------:R-:W-:Y:S02]  /*3ac0*/  FSEL R77, R52, RZ, P6 ;  /* 0x000000ff344d7208 */ /* 0x000fe40003000000 */
[----:B------:R-:W-:Y:S02]  /*3ad0*/  LOP3.LUT P6, RZ, R134, 0xff0000, RZ, 0xc0, !PT ;  /* 0x00ff000086ff7812 */ /* 0x000fe400078cc0ff */
[----:B------:R-:W-:Y:S01]  /*3ae0*/  F2FP.F16.F32.PACK_AB R54, R57, R54 ;  /* 0x000000363936723e */ /* 0x000fe200000000ff */
[----:B------:R-:W-:Y:S01]  /*3af0*/  FMUL.FTZ R57, R165, R222 ;  /* 0x000000dea5397220 */ /* 0x000fe20000410000 */
[C---:B------:R-:W-:Y:S01]  /*3b00*/  F2FP.F16.F32.PACK_AB R53, R218.reuse, R53 ;  /* 0x00000035da35723e */ /* 0x040fe200000000ff */
[----:B------:R-:W-:Y:S01]  /*3b10*/  FMUL.FTZ R218, R218, UR6 ;  /* 0x00000006dada7c20 */ /* 0x000fe20008410000 */
[----:B------:R-:W-:-:S02]  /*3b20*/  LOP3.LUT P3, RZ, R242, 0xff000000, RZ, 0xc0, !PT ;  /* 0xff000000f2ff7812 */ /* 0x000fc4000786c0ff */
[----:B------:R-:W-:Y:S02]  /*3b30*/  FSEL R82, R52, RZ, P6 ;  /* 0x000000ff34527208 */ /* 0x000fe40003000000 */
[----:B------:R-:W-:Y:S02]  /*3b40*/  LOP3.LUT P6, RZ, R134, 0xff000000, RZ, 0xc0, !PT ;  /* 0xff00000086ff7812 */ /* 0x000fe400078cc0ff */
[----:B------:R-:W-:Y:S01]  /*3b50*/  F2FP.F16.F32.PACK_AB R79, R56, R79 ;  /* 0x0000004f384f723e */ /* 0x000fe200000000ff */
[C---:B------:R-:W-:Y:S01]  /*3b60*/  FMUL.FTZ R56, R57.reuse, UR6 ;  /* 0x0000000639387c20 */ /* 0x040fe20008410000 */
[----:B------:R-:W-:Y:S02]  /*3b70*/  FSEL R84, R218, RZ, P3 ;  /* 0x000000ffda547208 */ /* 0x000fe40001800000 */
[----:B------:R-:W-:Y:S01]  /*3b80*/  F2FP.F16.F32.PACK_AB R52, R57, R0 ;  /* 0x000000003934723e */ /* 0x000fe200000000ff */
[----:B------:R-:W-:Y:S01]  /*3b90*/  FMUL.FTZ R0, R0, UR6 ;  /* 0x0000000600007c20 */ /* 0x000fe20008410000 */
[----:B------:R-:W-:-:S02]  /*3ba0*/  LOP3.LUT P0, RZ, R242, 0xff00, RZ, 0xc0, !PT ;  /* 0x0000ff00f2ff7812 */ /* 0x000fc4000780c0ff */
[----:B------:R-:W-:Y:S02]  /*3bb0*/  LOP3.LUT P3, RZ, R134, 0xff00, RZ, 0xc0, !PT ;  /* 0x0000ff0086ff7812 */ /* 0x000fe4000786c0ff */
[----:B------:R-:W-:Y:S02]  /*3bc0*/  FSEL R57, R218, RZ, P6 ;  /* 0x000000ffda397208 */ /* 0x000fe40003000000 */
[----:B------:R-:W-:Y:S02]  /*3bd0*/  LOP3.LUT P2, RZ, R242, 0xff, RZ, 0xc0, !PT ;  /* 0x000000fff2ff7812 */ /* 0x000fe4000784c0ff */
[----:B------:R-:W-:Y:S02]  /*3be0*/  LOP3.LUT P6, RZ, R134, 0xff, RZ, 0xc0, !PT ;  /* 0x000000ff86ff7812 */ /* 0x000fe400078cc0ff */
[----:B------:R-:W-:Y:S02]  /*3bf0*/  F2FP.F16.F32.PACK_AB R78, R83, R78 ;  /* 0x0000004e534e723e */ /* 0x000fe400000000ff */
[----:B------:R-:W-:-:S02]  /*3c00*/  F2FP.F16.F32.PACK_AB R59, R76, R59 ;  /* 0x0000003b4c3b723e */ /* 0x000fc400000000ff */
[C---:B------:R-:W-:Y:S02]  /*3c10*/  FSEL R83, R56.reuse, RZ, P0 ;  /* 0x000000ff38537208 */ /* 0x040fe40000000000 */
[----:B------:R-:W-:Y:S02]  /*3c20*/  FSEL R85, R56, RZ, P3 ;  /* 0x000000ff38557208 */ /* 0x000fe40001800000 */
[C---:B------:R-:W-:Y:S02]  /*3c30*/  FSEL R56, R0.reuse, RZ, P6 ;  /* 0x000000ff00387208 */ /* 0x040fe40003000000 */
[----:B------:R-:W-:Y:S02]  /*3c40*/  FSEL R76, R0, RZ, P2 ;  /* 0x000000ff004c7208 */ /* 0x000fe40001000000 */
[----:B------:R-:W-:Y:S02]  /*3c50*/  F2FP.F16.F32.PACK_AB R55, R210, R55 ;  /* 0x00000037d237723e */ /* 0x000fe400000000ff */
[----:B------:R-:W-:-:S02]  /*3c60*/  F2FP.F16.F32.PACK_AB R57, R57, R82 ;  /* 0x000000523939723e */ /* 0x000fc400000000ff */
[----:B------:R-:W-:Y:S02]  /*3c70*/  F2FP.F16.F32.PACK_AB R77, R84, R77 ;  /* 0x0000004d544d723e */ /* 0x000fe400000000ff */
[----:B------:R-:W-:Y:S02]  /*3c80*/  F2FP.F16.F32.PACK_AB R56, R85, R56 ;  /* 0x000000385538723e */ /* 0x000fe400000000ff */
[----:B------:R-:W-:Y:S01]  /*3c90*/  F2FP.F16.F32.PACK_AB R76, R83, R76 ;  /* 0x0000004c534c723e */ /* 0x000fe200000000ff */
[----:B------:R-:W-:Y:S06]  /*3ca0*/  BRA `(.L_x_789) ;  /* 0x0000000800b87947 */ /* 0x000fec0003800000 */
.L_x_791:
[----:B------:R-:W-:Y:S01]  /*3cb0*/  UMOV UR4, UR8 ;  /* 0x0000000800047c82 */ /* 0x000fe20008000000 */
[----:B------:R-:W-:Y:S01]  /*3cc0*/  UMOV UR5, UR9 ;  /* 0x0000000900057c82 */ /* 0x000fe20008000000 */
[----:B------:R-:W-:-:S04]  /*3cd0*/  UISETP.NE.U32.AND UP0, UPT, UR4, URZ, UPT ;  /* 0x000000ff0400728c */ /* 0x000fc8000bf05070 */
[----:B------:R-:W-:-:S09]  /*3ce0*/  UISETP.NE.AND.EX UP0, UPT, UR5, URZ, UPT, UP0 ;  /* 0x000000ff0500728c */ /* 0x000fd2000bf05300 */
[----:B------:R-:W-:Y:S05]  /*3cf0*/  BRA.U UP0, `(.L_x_793) ;  /* 0x00000005004c7547 */ /* 0x000fea000b800000 */
[-CC-:B------:R-:W-:Y:S01]  /*3d00*/  FFMA.FTZ R211, R211, R90.reuse, R91.reuse ;  /* 0x0000005ad3d37223 */ /* 0x180fe2000001005b */
[-CC-:B------:R-:W-:Y:S01]  /*3d10*/  FFMA.FTZ R210, R210, R90.reuse, R91.reuse ;  /* 0x0000005ad2d27223 */ /* 0x180fe2000001005b */
[--C-:B-----5:R-:W-:Y:S02]  /*3d20*/  HADD2.F32 R56, -RZ, R63.reuse.H0_H0 ;  /* 0x2000003fff387230 */ /* 0x120fe40000004100 */
[----:B------:R-:W-:Y:S01]  /*3d30*/  FFMA.FTZ R215, R215, R90, R91 ;  /* 0x0000005ad7d77223 */ /* 0x000fe2000001005b */
[----:B------:R-:W-:Y:S01]  /*3d40*/  FADD.FTZ R212, R212, -R211 ;  /* 0x800000d3d4d47221 */ /* 0x000fe20000010000 */
[----:B------:R-:W-:Y:S02]  /*3d50*/  HADD2.F32 R77, -RZ, R63.H1_H1 ;  /* 0x3000003fff4d7230 */ /* 0x000fe40000004100 */
[----:B------:R-:W-:Y:S01]  /*3d60*/  FADD.FTZ R210, R209, -R210 ;  /* 0x800000d2d1d27221 */ /* 0x000fe20000010000 */
[--C-:B------:R-:W-:Y:S02]  /*3d70*/  HADD2.F32 R57, -RZ, R62.reuse.H0_H0 ;  /* 0x2000003eff397230 */ /* 0x100fe40000004100 */
[----:B------:R-:W-:Y:S01]  /*3d80*/  FFMA.FTZ R56, R165, R212, R56 ;  /* 0x000000d4a5387223 */ /* 0x000fe20000010038 */
[----:B------:R-:W-:Y:S01]  /*3d90*/  FADD.FTZ R216, R216, -R215 ;  /* 0x800000d7d8d87221 */ /* 0x000fe20000010000 */
[-CC-:B------:R-:W-:Y:S01]  /*3da0*/  FFMA.FTZ R219, R219, R90.reuse, R91.reuse ;  /* 0x0000005adbdb7223 */ /* 0x180fe2000001005b */
[----:B------:R-:W-:Y:S01]  /*3db0*/  FFMA.FTZ R214, R214, R90, R91 ;  /* 0x0000005ad6d67223 */ /* 0x000fe2000001005b */
[C---:B------:R-:W-:Y:S01]  /*3dc0*/  FFMA.FTZ R77, R165.reuse, R210, R77 ;  /* 0x000000d2a54d7223 */ /* 0x040fe2000001004d */
[----:B------:R-:W-:Y:S01]  /*3dd0*/  FMUL.FTZ R56, R56, UR6 ;  /* 0x0000000638387c20 */ /* 0x000fe20008410000 */
[----:B------:R-:W-:Y:S01]  /*3de0*/  ISETP.GE.U32.AND P0, PT, R242, RZ, PT ;  /* 0x000000fff200720c */ /* 0x000fe20003f06070 */
[----:B------:R-:W-:Y:S01]  /*3df0*/  HADD2.F32 R59, -RZ, R62.H1_H1 ;  /* 0x3000003eff3b7230 */ /* 0x000fe20000004100 */
[----:B------:R-:W-:Y:S01]  /*3e00*/  ISETP.GE.U32.AND P2, PT, R134, RZ, PT ;  /* 0x000000ff8600720c */ /* 0x000fe20003f46070 */
[----:B------:R-:W-:Y:S01]  /*3e10*/  FFMA.FTZ R57, R165, R216, R57 ;  /* 0x000000d8a5397223 */ /* 0x000fe20000010039 */
[----:B------:R-:W-:Y:S01]  /*3e20*/  LOP3.LUT P6, RZ, R243, 0xff0000, RZ, 0xc0, !PT ;  /* 0x00ff0000f3ff7812 */ /* 0x000fe200078cc0ff */
[----:B------:R-:W-:-:S02]  /*3e30*/  HADD2.F32 R76, -RZ, R61.H0_H0 ;  /* 0x2000003dff4c7230 */ /* 0x000fc40000004100 */
[----:B------:R-:W-:Y:S01]  /*3e40*/  FADD.FTZ R220, R220, -R219 ;  /* 0x800000dbdcdc7221 */ /* 0x000fe20000010000 */
[----:B------:R-:W-:Y:S01]  /*3e50*/  FADD.FTZ R214, R213, -R214 ;  /* 0x800000d6d5d67221 */ /* 0x000fe20000010000 */
[----:B------:R-:W-:Y:S01]  /*3e60*/  LOP3.LUT P3, RZ, R135, 0xff0000, RZ, 0xc0, !PT ;  /* 0x00ff000087ff7812 */ /* 0x000fe2000786c0ff */
[----:B------:R-:W-:Y:S01]  /*3e70*/  FMUL.FTZ R77, R77, UR6 ;  /* 0x000000064d4d7c20 */ /* 0x000fe20008410000 */
[----:B------:R-:W-:Y:S01]  /*3e80*/  ISETP.GE.U32.AND.EX P0, PT, R243, 0x1000000, PT, P0 ;  /* 0x01000000f300780c */ /* 0x000fe20003f06100 */
[----:B------:R-:W-:Y:S01]  /*3e90*/  FMUL.FTZ R57, R57, UR6 ;  /* 0x0000000639397c20 */ /* 0x000fe20008410000 */
[----:B------:R-:W-:Y:S01]  /*3ea0*/  ISETP.GE.U32.AND.EX P2, PT, R135, 0x1000000, PT, P2 ;  /* 0x010000008700780c */ /* 0x000fe20003f46120 */
[----:B------:R-:W-:Y:S01]  /*3eb0*/  FFMA.FTZ R214, R165, R214, R59 ;  /* 0x000000d6a5d67223 */ /* 0x000fe2000001003b */
[----:B------:R-:W-:Y:S01]  /*3ec0*/  FSEL R82, R56, RZ, P6 ;  /* 0x000000ff38527208 */ /* 0x000fe20003000000 */
[--C-:B------:R-:W-:Y:S01]  /*3ed0*/  FFMA.FTZ R0, R0, R90, R91.reuse ;  /* 0x0000005a00007223 */ /* 0x100fe2000001005b */
[----:B------:R-:W-:Y:S01]  /*3ee0*/  LOP3.LUT P6, RZ, R243, 0xff, RZ, 0xc0, !PT ;  /* 0x000000fff3ff7812 */ /* 0x000fe200078cc0ff */
[----:B------:R-:W-:Y:S01]  /*3ef0*/  FFMA.FTZ R76, R165, R220, R76 ;  /* 0x000000dca54c7223 */ /* 0x000fe2000001004c */
[----:B------:R-:W-:Y:S01]  /*3f00*/  FSEL R59, R56, RZ, P3 ;  /* 0x000000ff383b7208 */ /* 0x000fe20001800000 */
[-C--:B------:R-:W-:Y:S01]  /*3f10*/  FFMA.FTZ R217, R217, R90.reuse, R91 ;  /* 0x0000005ad9d97223 */ /* 0x080fe2000001005b */
[C---:B------:R-:W-:Y:S01]  /*3f20*/  FSEL R85, R77.reuse, RZ, P0 ;  /* 0x000000ff4d557208 */ /* 0x040fe20000000000 */
[----:B------:R-:W-:Y:S01]  /*3f30*/  FMUL.FTZ R214, R214, UR6 ;  /* 0x00000006d6d67c20 */ /* 0x000fe20008410000 */
[----:B------:R-:W-:Y:S01]  /*3f40*/  FSEL R56, R77, RZ, P2 ;  /* 0x000000ff4d387208 */ /* 0x000fe20001000000 */
[--C-:B------:R-:W-:Y:S01]  /*3f50*/  HADD2.F32 R77, -RZ, R60.reuse.H0_H0 ;  /* 0x2000003cff4d7230 */ /* 0x100fe20000004100 */
[----:B------:R-:W-:Y:S01]  /*3f60*/  LOP3.LUT P3, RZ, R135, 0xff, RZ, 0xc0, !PT ;  /* 0x000000ff87ff7812 */ /* 0x000fe2000786c0ff */
[----:B------:R-:W-:Y:S01]  /*3f70*/  FADD.FTZ R0, R207, -R0 ;  /* 0x80000000cf007221 */ /* 0x000fe20000010000 */
[----:B------:R-:W-:Y:S01]  /*3f80*/  FSEL R83, R57, RZ, P6 ;  /* 0x000000ff39537208 */ /* 0x000fe20003000000 */
[----:B------:R-:W-:Y:S01]  /*3f90*/  FMUL.FTZ R76, R76, UR6 ;  /* 0x000000064c4c7c20 */ /* 0x000fe20008410000 */
[----:B------:R-:W-:Y:S01]  /*3fa0*/  LOP3.LUT P2, RZ, R135, 0xff00, RZ, 0xc0, !PT ;  /* 0x0000ff0087ff7812 */ /* 0x000fe2000784c0ff */
[----:B------:R-:W-:Y:S01]  /*3fb0*/  HADD2.F32 R78, -RZ, R61.H1_H1 ;  /* 0x3000003dff4e7230 */ /* 0x000fe20000004100 */
[----:B------:R-:W-:Y:S01]  /*3fc0*/  LOP3.LUT P6, RZ, R242, 0xff0000, RZ, 0xc0, !PT ;  /* 0x00ff0000f2ff7812 */ /* 0x000fe200078cc0ff */
[----:B------:R-:W-:Y:S01]  /*3fd0*/  FADD.FTZ R218, R218, -R217 ;  /* 0x800000d9dada7221 */ /* 0x000fe20000010000 */
[----:B------:R-:W-:Y:S01]  /*3fe0*/  FSEL R58, R57, RZ, P3 ;  /* 0x000000ff393a7208 */ /* 0x000fe20001800000 */
[----:B------:R-:W-:Y:S01]  /*3ff0*/  FFMA.FTZ R221, R221, R90, R91 ;  /* 0x0000005adddd7223 */ /* 0x000fe2000001005b */
[C---:B------:R-:W-:Y:S01]  /*4000*/  FFMA.FTZ R0, R165.reuse, R0, R77 ;  /* 0x00000000a5007223 */ /* 0x040fe2000001004d */
[----:B------:R-:W-:Y:S01]  /*4010*/  FSEL R57, R214, RZ, P2 ;  /* 0x000000ffd6397208 */ /* 0x000fe20001000000 */
[----:B------:R-:W-:Y:S01]  /*4020*/  FFMA.FTZ R78, R165, R218, R78 ;  /* 0x000000daa54e7223 */ /* 0x000fe2000001004e */
[----:B------:R-:W-:Y:S01]  /*4030*/  FSEL R77, R76, RZ, P6 ;  /* 0x000000ff4c4d7208 */ /* 0x000fe20003000000 */
[----:B------:R-:W-:Y:S01]  /*4040*/  HADD2.F32 R79, -RZ, R60.H1_H1 ;  /* 0x3000003cff4f7230 */ /* 0x000fe20000004100 */
[----:B------:R-:W-:Y:S01]  /*4050*/  LOP3.LUT P6, RZ, R134, 0xff0000, RZ, 0xc0, !PT ;  /* 0x00ff000086ff7812 */ /* 0x000fe200078cc0ff */
[----:B------:R-:W-:Y:S01]  /*4060*/  FADD.FTZ R222, R222, -R221 ;  /* 0x800000dddede7221 */ /* 0x000fe20000010000 */
[----:B------:R-:W-:Y:S01]  /*4070*/  F2FP.F16.F32.PACK_AB R58, R57, R58 ;  /* 0x0000003a393a723e */ /* 0x000fe200000000ff */
[----:B------:R-:W-:Y:S01]  /*4080*/  FMUL.FTZ R78, R78, UR6 ;  /* 0x000000064e4e7c20 */ /* 0x000fe20008410000 */
[----:B------:R-:W-:Y:S01]  /*4090*/  FSEL R57, R76, RZ, P6 ;  /* 0x000000ff4c397208 */ /* 0x000fe20003000000 */
[----:B------:R-:W-:Y:S01]  /*40a0*/  FFMA.FTZ R222, R165, R222, R79 ;  /* 0x000000dea5de7223 */ /* 0x000fe2000001004f */
[----:B------:R-:W-:Y:S01]  /*40b0*/  LOP3.LUT P6, RZ, R134, 0xff000000, RZ, 0xc0, !PT ;  /* 0xff00000086ff7812 */ /* 0x000fe200078cc0ff */
[----:B------:R-:W-:Y:S01]  /*40c0*/  FMUL.FTZ R76, R0, UR6 ;  /* 0x00000006004c7c20 */ /* 0x000fe20008410000 */
[----:B------:R-:W-:Y:S01]  /*40d0*/  LOP3.LUT P0, RZ, R243, 0xff00, RZ, 0xc0, !PT ;  /* 0x0000ff00f3ff7812 */ /* 0x000fe2000780c0ff */
[----:B------:R-:W-:Y:S01]  /*40e0*/  FMUL.FTZ R222, R222, UR6 ;  /* 0x00000006dede7c20 */ /* 0x000fe20008410000 */
[----:B------:R-:W-:-:S02]  /*40f0*/  LOP3.LUT P3, RZ, R242, 0xff000000, RZ, 0xc0, !PT ;  /* 0xff000000f2ff7812 */ /* 0x000fc4000786c0ff */
[----:B------:R-:W-:Y:S02]  /*4100*/  F2FP.F16.F32.PACK_AB R79, R85, R82 ;  /* 0x00000052554f723e */ /* 0x000fe400000000ff */
[----:B------:R-:W-:Y:S02]  /*4110*/  FSEL R0, R78, RZ, P6 ;  /* 0x000000ff4e007208 */ /* 0x000fe40003000000 */
[----:B------:R-:W-:Y:S02]  /*4120*/  FSEL R84, R214, RZ, P0 ;  /* 0x000000ffd6547208 */ /* 0x000fe40000000000 */
[----:B------:R-:W-:Y:S02]  /*4130*/  FSEL R82, R78, RZ, P3 ;  /* 0x000000ff4e527208 */ /* 0x000fe40001800000 */
[----:B------:R-:W-:Y:S02]  /*4140*/  LOP3.LUT P6, RZ, R134, 0xff, RZ, 0xc0, !PT ;  /* 0x000000ff86ff7812 */ /* 0x000fe400078cc0ff */
[----:B------:R-:W-:-:S02]  /*4150*/  LOP3.LUT P0, RZ, R242, 0xff00, RZ, 0xc0, !PT ;  /* 0x0000ff00f2ff7812 */ /* 0x000fc4000780c0ff */
[----:B------:R-:W-:Y:S02]  /*4160*/  LOP3.LUT P2, RZ, R242, 0xff, RZ, 0xc0, !PT ;  /* 0x000000fff2ff7812 */ /* 0x000fe4000784c0ff */
[----:B------:R-:W-:Y:S02]  /*4170*/  LOP3.LUT P3, RZ, R134, 0xff00, RZ, 0xc0, !PT ;  /* 0x0000ff0086ff7812 */ /* 0x000fe4000786c0ff */
[----:B------:R-:W-:Y:S02]  /*4180*/  F2FP.F16.F32.PACK_AB R59, R56, R59 ;  /* 0x0000003b383b723e */ /* 0x000fe400000000ff */
        /* <DEDUP_REMOVED lines=10> */
.L_x_793:
[-CC-:B------:R-:W-:Y:S01]  /*4230*/  FFMA.FTZ R211, R211, R90.reuse, R91.reuse ;  /* 0x0000005ad3d37223 */ /* 0x180fe2000001005b */
[--C-:B-----5:R-:W-:Y:S02]  /*4240*/  HADD2.F32 R52, -RZ, R63.reuse.H0_H0 ;  /* 0x2000003fff347230 */ /* 0x120fe40000004100 */
[-C--:B------:R-:W-:Y:S01]  /*4250*/  FFMA.FTZ R215, R215, R90.reuse, R91 ;  /* 0x0000005ad7d77223 */ /* 0x080fe2000001005b */
[----:B------:R-:W-:Y:S02]  /*4260*/  HADD2.F32 R53, -RZ, R62.H0_H0 ;  /* 0x2000003eff357230 */ /* 0x000fe40000004100 */
[----:B------:R-:W-:Y:S01]  /*4270*/  FADD.FTZ R212, R212, -R211 ;  /* 0x800000d3d4d47221 */ /* 0x000fe20000010000 */
[----:B------:R-:W-:Y:S01]  /*4280*/  FFMA.FTZ R210, R210, R90, R91 ;  /* 0x0000005ad2d27223 */ /* 0x000fe2000001005b */
[----:B------:R-:W-:Y:S01]  /*4290*/  FADD.FTZ R216, R216, -R215 ;  /* 0x800000d7d8d87221 */ /* 0x000fe20000010000 */
[----:B------:R-:W-:Y:S01]  /*42a0*/  LOP3.LUT P6, RZ, R243, 0xff0000, RZ, 0xc0, !PT ;  /* 0x00ff0000f3ff7812 */ /* 0x000fe200078cc0ff */
[----:B------:R-:W-:Y:S01]  /*42b0*/  FFMA.FTZ R212, R165, R212, R52 ;  /* 0x000000d4a5d47223 */ /* 0x000fe20000010034 */
[----:B------:R-:W-:Y:S01]  /*42c0*/  LOP3.LUT P3, RZ, R135, 0xff0000, RZ, 0xc0, !PT ;  /* 0x00ff000087ff7812 */ /* 0x000fe2000786c0ff */
[----:B------:R-:W-:-:S02]  /*42d0*/  HADD2.F32 R57, -RZ, R63.H1_H1 ;  /* 0x3000003fff397230 */ /* 0x000fc40000004100 */
[----:B------:R-:W-:Y:S01]  /*42e0*/  FFMA.FTZ R54, R165, R216, R53 ;  /* 0x000000d8a5367223 */ /* 0x000fe20000010035 */
[----:B------:R-:W-:Y:S01]  /*42f0*/  FMUL.FTZ R52, R212, UR6 ;  /* 0x00000006d4347c20 */ /* 0x000fe20008410000 */
[----:B------:R-:W-:Y:S01]  /*4300*/  FADD.FTZ R210, R209, -R210 ;  /* 0x800000d2d1d27221 */ /* 0x000fe20000010000 */
[----:B------:R-:W-:Y:S01]  /*4310*/  FFMA.FTZ R214, R214, R90, R91 ;  /* 0x0000005ad6d67223 */ /* 0x000fe2000001005b */
[----:B------:R-:W-:Y:S01]  /*4320*/  HADD2.F32 R55, -RZ, R62.H1_H1 ;  /* 0x3000003eff377230 */ /* 0x000fe20000004100 */
[----:B------:R-:W-:Y:S01]  /*4330*/  ISETP.GE.U32.AND P0, PT, R242, RZ, PT ;  /* 0x000000fff200720c */ /* 0x000fe20003f06070 */
[----:B------:R-:W-:Y:S01]  /*4340*/  FFMA.FTZ R77, R165, R210, R57 ;  /* 0x000000d2a54d7223 */ /* 0x000fe20000010039 */
[C---:B------:R-:W-:Y:S01]  /*4350*/  FSEL R82, R52.reuse, RZ, P6 ;  /* 0x000000ff34527208 */ /* 0x040fe20003000000 */
[----:B------:R-:W-:Y:S01]  /*4360*/  FADD.FTZ R214, R213, -R214 ;  /* 0x800000d6d5d67221 */ /* 0x000fe20000010000 */
[----:B------:R-:W-:Y:S01]  /*4370*/  FSEL R76, R52, RZ, P3 ;  /* 0x000000ff344c7208 */ /* 0x000fe20001800000 */
[----:B------:R-:W-:Y:S01]  /*4380*/  FMUL.FTZ R52, R54, UR6 ;  /* 0x0000000636347c20 */ /* 0x000fe20008410000 */
[----:B------:R-:W-:Y:S01]  /*4390*/  LOP3.LUT P6, RZ, R243, 0xff, RZ, 0xc0, !PT ;  /* 0x000000fff3ff7812 */ /* 0x000fe200078cc0ff */
[----:B------:R-:W-:Y:S01]  /*43a0*/  FFMA.FTZ R219, R219, R90, R91 ;  /* 0x0000005adbdb7223 */ /* 0x000fe2000001005b */
[----:B------:R-:W-:Y:S01]  /*43b0*/  LOP3.LUT P3, RZ, R135, 0xff, RZ, 0xc0, !PT ;  /* 0x000000ff87ff7812 */ /* 0x000fe2000786c0ff */
[----:B------:R-:W-:Y:S01]  /*43c0*/  FMUL.FTZ R53, R77, UR6 ;  /* 0x000000064d357c20 */ /* 0x000fe20008410000 */
[----:B------:R-:W-:Y:S01]  /*43d0*/  ISETP.GE.U32.AND P2, PT, R134, RZ, PT ;  /* 0x000000ff8600720c */ /* 0x000fe20003f46070 */
[----:B------:R-:W-:Y:S01]  /*43e0*/  FFMA.FTZ R59, R165, R214, R55 ;  /* 0x000000d6a53b7223 */ /* 0x000fe20000010037 */
[----:B------:R-:W-:Y:S01]  /*43f0*/  FSEL R78, R52, RZ, P6 ;  /* 0x000000ff344e7208 */ /* 0x000fe20003000000 */
[----:B------:R-:W-:Y:S01]  /*4400*/  FADD.FTZ R220, R220, -R219 ;  /* 0x800000dbdcdc7221 */ /* 0x000fe20000010000 */
[----:B------:R-:W-:Y:S01]  /*4410*/  FSEL R58, R52, RZ, P3 ;  /* 0x000000ff343a7208 */ /* 0x000fe20001800000 */
[--C-:B------:R-:W-:Y:S01]  /*4420*/  HADD2.F32 R52, -RZ, R61.reuse.H0_H0 ;  /* 0x2000003dff347230 */ /* 0x100fe20000004100 */
[----:B------:R-:W-:Y:S01]  /*4430*/  ISETP.GE.U32.AND.EX P0, PT, R243, 0x1000000, PT, P0 ;  /* 0x01000000f300780c */ /* 0x000fe20003f06100 */
[-CC-:B------:R-:W-:Y:S01]  /*4440*/  FFMA.FTZ R217, R217, R90.reuse, R91.reuse ;  /* 0x0000005ad9d97223 */ /* 0x180fe2000001005b */
[----:B------:R-:W-:Y:S01]  /*4450*/  ISETP.GE.U32.AND.EX P2, PT, R135, 0x1000000, PT, P2 ;  /* 0x010000008700780c */ /* 0x000fe20003f46120 */
[----:B------:R-:W-:Y:S01]  /*4460*/  FFMA.FTZ R221, R221, R90, R91 ;  /* 0x0000005adddd7223 */ /* 0x000fe2000001005b */
[----:B------:R-:W-:Y:S01]  /*4470*/  FSEL R87, R53, RZ, P0 ;  /* 0x000000ff35577208 */ /* 0x000fe20000000000 */
[----:B------:R-:W-:Y:S01]  /*4480*/  FFMA.FTZ R52, R165, R220, R52 ;  /* 0x000000dca5347223 */ /* 0x000fe20000010034 */
[----:B------:R-:W-:Y:S01]  /*4490*/  FSEL R89, R53, RZ, P2 ;  /* 0x000000ff35597208 */ /* 0x000fe20001000000 */
[----:B------:R-:W-:Y:S01]  /*44a0*/  FMUL.FTZ R53, R59, UR6 ;  /* 0x000000063b357c20 */ /* 0x000fe20008410000 */
[----:B------:R-:W-:Y:S01]  /*44b0*/  LOP3.LUT P0, RZ, R243, 0xff00, RZ, 0xc0, !PT ;  /* 0x0000ff00f3ff7812 */ /* 0x000fe2000780c0ff */
[----:B------:R-:W-:Y:S01]  /*44c0*/  HADD2.F32 R57, -RZ, R61.H1_H1 ;  /* 0x3000003dff397230 */ /* 0x000fe20000004100 */
[----:B------:R-:W-:Y:S01]  /*44d0*/  LOP3.LUT P2, RZ, R135, 0xff00, RZ, 0xc0, !PT ;  /* 0x0000ff0087ff7812 */ /* 0x000fe2000784c0ff */
[----:B------:R-:W-:Y:S01]  /*44e0*/  FADD.FTZ R218, R218, -R217 ;  /* 0x800000d9dada7221 */ /* 0x000fe20000010000 */
[----:B------:R-:W-:-:S02]  /*44f0*/  HADD2.F32 R55, -RZ, R60.H1_H1 ;  /* 0x3000003cff377230 */ /* 0x000fc40000004100 */
[----:B------:R-:W-:Y:S01]  /*4500*/  FFMA.FTZ R0, R0, R90, R91 ;  /* 0x0000005a00007223 */ /* 0x000fe2000001005b */
[----:B------:R-:W-:Y:S01]  /*4510*/  FADD.FTZ R222, R222, -R221 ;  /* 0x800000dddede7221 */ /* 0x000fe20000010000 */
[----:B------:R-:W-:Y:S01]  /*4520*/  FMUL.FTZ R56, R52, UR6 ;  /* 0x0000000634387c20 */ /* 0x000fe20008410000 */
[----:B------:R-:W-:Y:S01]  /*4530*/  LOP3.LUT P6, RZ, R242, 0xff0000, RZ, 0xc0, !PT ;  /* 0x00ff0000f2ff7812 */ /* 0x000fe200078cc0ff */
[----:B------:R-:W-:Y:S01]  /*4540*/  FFMA.FTZ R79, R165, R218, R57 ;  /* 0x000000daa54f7223 */ /* 0x000fe20000010039 */
[----:B------:R-:W-:Y:S01]  /*4550*/  FSEL R83, R53, RZ, P0 ;  /* 0x000000ff35537208 */ /* 0x000fe20000000000 */
[----:B------:R-:W-:Y:S01]  /*4560*/  FADD.FTZ R0, R207, -R0 ;  /* 0x80000000cf007221 */ /* 0x000fe20000010000 */
[----:B------:R-:W-:Y:S01]  /*4570*/  FSEL R85, R53, RZ, P2 ;  /* 0x000000ff35557208 */ /* 0x000fe20001000000 */
[----:B------:R-:W-:Y:S02]  /*4580*/  HADD2.F32 R53, -RZ, R60.H0_H0 ;  /* 0x2000003cff357230 */ /* 0x000fe40000004100 */
[----:B------:R-:W-:Y:S01]  /*4590*/  FFMA.FTZ R57, R165, R222, R55 ;  /* 0x000000dea5397223 */ /* 0x000fe20000010037 */
[----:B------:R-:W-:-:S02]  /*45a0*/  F2FP.F16.F32.PACK_AB R55, R77, R212 ;  /* 0x000000d44d37723e */ /* 0x000fc400000000ff */
[----:B------:R-:W-:Y:S01]  /*45b0*/  FSEL R77, R56, RZ, P6 ;  /* 0x000000ff384d7208 */ /* 0x000fe20003000000 */
[----:B------:R-:W-:Y:S01]  /*45c0*/  FFMA.FTZ R0, R165, R0, R53 ;  /* 0x00000000a5007223 */ /* 0x000fe20000010035 */
[----:B------:R-:W-:Y:S02]  /*45d0*/  F2FP.F16.F32.PACK_AB R54, R59, R54 ;  /* 0x000000363b36723e */ /* 0x000fe400000000ff */
[----:B------:R-:W-:Y:S02]  /*45e0*/  LOP3.LUT P6, RZ, R134, 0xff0000, RZ, 0xc0, !PT ;  /* 0x00ff000086ff7812 */ /* 0x000fe400078cc0ff */
[----:B------:R-:W-:Y:S01]  /*45f0*/  F2FP.F16.F32.PACK_AB R59, R89, R76 ;  /* 0x0000004c593b723e */ /* 0x000fe200000000ff */
[C---:B------:R-:W-:Y:S01]  /*4600*/  FMUL.FTZ R76, R79.reuse, UR6 ;  /* 0x000000064f4c7c20 */ /* 0x040fe20008410000 */
[----:B------:R-:W-:Y:S02]  /*4610*/  F2FP.F16.F32.PACK_AB R53, R79, R52 ;  /* 0x000000344f35723e */ /* 0x000fe400000000ff */
[----:B------:R-:W-:-:S02]  /*4620*/  F2FP.F16.F32.PACK_AB R79, R87, R82 ;  /* 0x00000052574f723e */ /* 0x000fc400000000ff */
[----:B------:R-:W-:Y:S02]  /*4630*/  LOP3.LUT P3, RZ, R242, 0xff000000, RZ, 0xc0, !PT ;  /* 0xff000000f2ff7812 */ /* 0x000fe4000786c0ff */
[----:B------:R-:W-:Y:S01]  /*4640*/  FSEL R82, R56, RZ, P6 ;  /* 0x000000ff38527208 */ /* 0x000fe20003000000 */
[C---:B------:R-:W-:Y:S01]  /*4650*/  FMUL.FTZ R56, R57.reuse, UR6 ;  /* 0x0000000639387c20 */ /* 0x040fe20008410000 */
[----:B------:R-:W-:Y:S02]  /*4660*/  LOP3.LUT P6, RZ, R134, 0xff000000, RZ, 0xc0, !PT ;  /* 0xff00000086ff7812 */ /* 0x000fe400078cc0ff */
        /* <DEDUP_REMOVED lines=17> */
[----:B------:R-:W-:-:S07]  /*4780*/  F2FP.F16.F32.PACK_AB R76, R83, R76 ;  /* 0x0000004c534c723e */ /* 0x000fce00000000ff */
.L_x_789:
        /* <DEDUP_REMOVED lines=16> */
[-CC-:B0-----:R-:W-:Y:S01]  /*4890*/  FFMA.FTZ R53, R198, R90.reuse, R91.reuse ;  /* 0x0000005ac6357223 */ /* 0x181fe2000001005b */
[-CC-:B------:R-:W-:Y:S01]  /*48a0*/  FFMA.FTZ R0, R197, R90.reuse, R91.reuse ;  /* 0x0000005ac5007223 */ /* 0x180fe2000001005b */
[-C--:B------:R-:W-:Y:S01]  /*48b0*/  FFMA.FTZ R56, R205, R90.reuse, R91 ;  /* 0x0000005acd387223 */ /* 0x080fe2000001005b */
[----:B------:R-:W-:Y:S02]  /*48c0*/  HADD2.F32 R58, -RZ, R67.H0_H0 ;  /* 0x20000043ff3a7230 */ /* 0x000fe40000004100 */
[----:B------:R-:W-:Y:S01]  /*48d0*/  FADD.FTZ R196, R196, -R53 ;  /* 0x80000035c4c47221 */ /* 0x000fe20000010000 */
[-CC-:B------:R-:W-:Y:S01]  /*48e0*/  FFMA.FTZ R53, R206, R90.reuse, R91.reuse ;  /* 0x0000005ace357223 */ /* 0x180fe2000001005b */
[----:B------:R-:W-:Y:S01]  /*48f0*/  FADD.FTZ R52, R195, -R0 ;  /* 0x80000000c3347221 */ /* 0x000fe20000010000 */
[----:B------:R-:W-:Y:S01]  /*4900*/  FFMA.FTZ R0, R201, R90, R91 ;  /* 0x0000005ac9007223 */ /* 0x000fe2000001005b */
[----:B------:R-:W-:Y:S01]  /*4910*/  FADD.FTZ R56, R203, -R56 ;  /* 0x80000038cb387221 */ /* 0x000fe20000010000 */
[----:B------:R-:W-:Y:S01]  /*4920*/  FADD.FTZ R204, R204, -R53 ;  /* 0x80000035cccc7221 */ /* 0x000fe20000010000 */
[----:B------:R-:W-:-:S02]  /*4930*/  HADD2.F32 R53, -RZ, R66.H0_H0 ;  /* 0x20000042ff357230 */ /* 0x000fc40000004100 */
[----:B------:R-:W-:Y:S01]  /*4940*/  FFMA.FTZ R55, R202, R90, R91 ;  /* 0x0000005aca377223 */ /* 0x000fe2000001005b */
[----:B------:R-:W-:Y:S01]  /*4950*/  FADD.FTZ R54, R199, -R0 ;  /* 0x80000000c7367221 */ /* 0x000fe20000010000 */
[----:B------:R-:W-:Y:S01]  /*4960*/  FFMA.FTZ R79, R165, R56, R58 ;  /* 0x00000038a54f7223 */ /* 0x000fe2000001003a */
[----:B------:R-:W-:Y:S01]  /*4970*/  LOP3.LUT P3, RZ, R241, 0xff0000, RZ, 0xc0, !PT ;  /* 0x00ff0000f1ff7812 */ /* 0x000fe2000786c0ff */
[----:B------:R-:W-:Y:S01]  /*4980*/  FADD.FTZ R200, R200, -R55 ;  /* 0x80000037c8c87221 */ /* 0x000fe20000010000 */
[----:B------:R-:W-:Y:S01]  /*4990*/  FFMA.FTZ R58, R165, R54, R53 ;  /* 0x00000036a53a7223 */ /* 0x000fe20000010035 */
[----:B------:R-:W-:Y:S02]  /*49a0*/  HADD2.F32 R55, -RZ, R67.H1_H1 ;  /* 0x30000043ff377230 */ /* 0x000fe40000004100 */
[----:B------:R-:W-:Y:S01]  /*49b0*/  FMUL.FTZ R54, R79, UR6 ;  /* 0x000000064f367c20 */ /* 0x000fe20008410000 */
[--C-:B------:R-:W-:Y:S01]  /*49c0*/  HADD2.F32 R53, -RZ, R65.reuse.H0_H0 ;  /* 0x20000041ff357230 */ /* 0x100fe20000004100 */
[----:B------:R-:W-:Y:S01]  /*49d0*/  LOP3.LUT P6, RZ, R137, 0xff0000, RZ, 0xc0, !PT ;  /* 0x00ff000089ff7812 */ /* 0x000fe200078cc0ff */
[----:B------:R-:W-:Y:S01]  /*49e0*/  FFMA.FTZ R194, R194, R90, R91 ;  /* 0x0000005ac2c27223 */ /* 0x000fe2000001005b */
[C---:B------:R-:W-:Y:S01]  /*49f0*/  FFMA.FTZ R204, R165.reuse, R204, R55 ;  /* 0x000000cca5cc7223 */ /* 0x040fe20000010037 */
[----:B------:R-:W-:Y:S01]  /*4a00*/  FSEL R86, R54, RZ, P3 ;  /* 0x000000ff36567208 */ /* 0x000fe20001800000 */
[----:B------:R-:W-:Y:S01]  /*4a10*/  HADD2.F32 R57, -RZ, R66.H1_H1 ;  /* 0x30000042ff397230 */ /* 0x000fe20000004100 */
[----:B------:R-:W-:Y:S01]  /*4a20*/  ISETP.GE.U32.AND P3, PT, R240, RZ, PT ;  /* 0x000000fff000720c */ /* 0x000fe20003f66070 */
[----:B------:R-:W-:Y:S01]  /*4a30*/  FFMA.FTZ R53, R165, R52, R53 ;  /* 0x00000034a5357223 */ /* 0x000fe20000010035 */
[----:B------:R-:W-:Y:S01]  /*4a40*/  HADD2.F32 R52, -RZ, R64.H1_H1 ;  /* 0x30000040ff347230 */ /* 0x000fe20000004100 */
[----:B------:R-:W-:Y:S01]  /*4a50*/  FSEL R85, R54, RZ, P6 ;  /* 0x000000ff36557208 */ /* 0x000fe20003000000 */
[----:B------:R-:W-:Y:S01]  /*4a60*/  FADD.FTZ R194, R193, -R194 ;  /* 0x800000c2c1c27221 */ /* 0x000fe20000010000 */
[----:B------:R-:W-:Y:S01]  /*4a70*/  ISETP.GE.U32.AND P6, PT, R136, RZ, PT ;  /* 0x000000ff8800720c */ /* 0x000fe20003fc6070 */
[----:B------:R-:W-:Y:S01]  /*4a80*/  FMUL.FTZ R54, R204, UR6 ;  /* 0x00000006cc367c20 */ /* 0x000fe20008410000 */
[----:B------:R-:W-:Y:S01]  /*4a90*/  ISETP.GE.U32.AND.EX P3, PT, R241, 0x1000000, PT, P3 ;  /* 0x01000000f100780c */ /* 0x000fe20003f66130 */
[C---:B------:R-:W-:Y:S01]  /*4aa0*/  FFMA.FTZ R59, R165.reuse, R200, R57 ;  /* 0x000000c8a53b7223 */ /* 0x040fe20000010039 */
[----:B------:R-:W-:Y:S01]  /*4ab0*/  FFMA.FTZ R57, R165, R194, R52 ;  /* 0x000000c2a5397223 */ /* 0x000fe20000010034 */
[----:B------:R-:W-:Y:S01]  /*4ac0*/  ISETP.GE.U32.AND.EX P6, PT, R137, 0x1000000, PT, P6 ;  /* 0x010000008900780c */ /* 0x000fe20003fc6160 */
[----:B------:R-:W-:Y:S01]  /*4ad0*/  FMUL.FTZ R52, R58, UR6 ;  /* 0x000000063a347c20 */ /* 0x000fe20008410000 */
[C---:B------:R-:W-:Y:S01]  /*4ae0*/  FSEL R187, R54.reuse, RZ, P3 ;  /* 0x000000ff36bb7208 */ /* 0x040fe20001800000 */
[----:B------:R-:W-:Y:S01]  /*4af0*/  HADD2.F32 R55, -RZ, R65.H1_H1 ;  /* 0x30000041ff377230 */ /* 0x000fe20000004100 */
[----:B------:R-:W-:Y:S01]  /*4b00*/  LOP3.LUT P3, RZ, R241, 0xff, RZ, 0xc0, !PT ;  /* 0x000000fff1ff7812 */ /* 0x000fe2000786c0ff */
[----:B------:R-:W-:Y:S01]  /*4b10*/  FFMA.FTZ R0, R191, R90, R91 ;  /* 0x0000005abf007223 */ /* 0x000fe2000001005b */
[----:B------:R-:W-:Y:S01]  /*4b20*/  FSEL R88, R54, RZ, P6 ;  /* 0x000000ff36587208 */ /* 0x000fe20003000000 */
[----:B------:R-:W-:Y:S01]  /*4b30*/  FMUL.FTZ R54, R59, UR6 ;  /* 0x000000063b367c20 */ /* 0x000fe20008410000 */
[----:B------:R-:W-:Y:S01]  /*4b40*/  LOP3.LUT P6, RZ, R137, 0xff, RZ, 0xc0, !PT ;  /* 0x000000ff89ff7812 */ /* 0x000fe200078cc0ff */
[----:B------:R-:W-:Y:S01]  /*4b50*/  FFMA.FTZ R196, R165, R196, R55 ;  /* 0x000000c4a5c47223 */ /* 0x000fe20000010037 */
[C---:B------:R-:W-:Y:S01]  /*4b60*/  FSEL R78, R52.reuse, RZ, P3 ;  /* 0x000000ff344e7208 */ /* 0x040fe20001800000 */
[----:B------:R-:W-:Y:S01]  /*4b70*/  FADD.FTZ R0, R189, -R0 ;  /* 0x80000000bd007221 */ /* 0x000fe20000010000 */
[----:B------:R-:W-:Y:S01]  /*4b80*/  LOP3.LUT P3, RZ, R241, 0xff00, RZ, 0xc0, !PT ;  /* 0x0000ff00f1ff7812 */ /* 0x000fe2000786c0ff */
[----:B------:R-:W-:Y:S01]  /*4b90*/  FMUL.FTZ R56, R57, UR6 ;  /* 0x0000000639387c20 */ /* 0x000fe20008410000 */
[----:B------:R-:W-:Y:S01]  /*4ba0*/  FSEL R76, R52, RZ, P6 ;  /* 0x000000ff344c7208 */ /* 0x000fe20003000000 */
[----:B------:R-:W-:Y:S01]  /*4bb0*/  FMUL.FTZ R52, R53, UR6 ;  /* 0x0000000635347c20 */ /* 0x000fe20008410000 */
[----:B------:R-:W-:-:S02]  /*4bc0*/  LOP3.LUT P6, RZ, R137, 0xff00, RZ, 0xc0, !PT ;  /* 0x0000ff0089ff7812 */ /* 0x000fc400078cc0ff */
[----:B------:R-:W-:Y:S02]  /*4bd0*/  FSEL R89, R54, RZ, P3 ;  /* 0x000000ff36597208 */ /* 0x000fe40001800000 */
[----:B------:R-:W-:Y:S02]  /*4be0*/  LOP3.LUT P3, RZ, R240, 0xff0000, RZ, 0xc0, !PT ;  /* 0x00ff0000f0ff7812 */ /* 0x000fe4000786c0ff */
[----:B------:R-:W-:Y:S01]  /*4bf0*/  FSEL R185, R54, RZ, P6 ;  /* 0x000000ff36b97208 */ /* 0x000fe20003000000 */
[----:B------:R-:W-:Y:S01]  /*4c00*/  FMUL.FTZ R54, R196, UR6 ;  /* 0x00000006c4367c20 */ /* 0x000fe20008410000 */
[----:B------:R-:W-:Y:S02]  /*4c10*/  LOP3.LUT P6, RZ, R136, 0xff0000, RZ, 0xc0, !PT ;  /* 0x00ff000088ff7812 */ /* 0x000fe400078cc0ff */
[----:B------:R-:W-:Y:S02]  /*4c20*/  FSEL R77, R52, RZ, P3 ;  /* 0x000000ff344d7208 */ /* 0x000fe40001800000 */
[----:B------:R-:W-:-:S02]  /*4c30*/  LOP3.LUT P3, RZ, R240, 0xff000000, RZ, 0xc0, !PT ;  /* 0xff000000f0ff7812 */ /* 0x000fc4000786c0ff */
[----:B------:R-:W-:Y:S01]  /*4c40*/  FSEL R80, R52, RZ, P6 ;  /* 0x000000ff34507208 */ /* 0x000fe20003000000 */
[----:B------:R-:W-:Y:S01]  /*4c50*/  HADD2.F32 R52, -RZ, R64.H0_H0 ;  /* 0x20000040ff347230 */ /* 0x000fe20000004100 */
[----:B------:R-:W-:Y:S02]  /*4c60*/  FSEL R84, R54, RZ, P3 ;  /* 0x000000ff36547208 */ /* 0x000fe40001800000 */
[----:B------:R-:W-:Y:S02]  /*4c70*/  LOP3.LUT P3, RZ, R240, 0xff00, RZ, 0xc0, !PT ;  /* 0x0000ff00f0ff7812 */ /* 0x000fe4000786c0ff */
[----:B------:R-:W-:Y:S01]  /*4c80*/  LOP3.LUT P6, RZ, R136, 0xff000000, RZ, 0xc0, !PT ;  /* 0xff00000088ff7812 */ /* 0x000fe200078cc0ff */
[----:B------:R-:W-:Y:S01]  /*4c90*/  FFMA.FTZ R0, R165, R0, R52 ;  /* 0x00000000a5007223 */ /* 0x000fe20000010034 */
[----:B------:R-:W-:Y:S02]  /*4ca0*/  FSEL R81, R56, RZ, P3 ;  /* 0x000000ff38517208 */ /* 0x000fe40001800000 */
[----:B------:R-:W-:-:S02]  /*4cb0*/  LOP3.LUT P3, RZ, R136, 0xff00, RZ, 0xc0, !PT ;  /* 0x0000ff0088ff7812 */ /* 0x000fc4000786c0ff */
[----:B------:R-:W-:Y:S02]  /*4cc0*/  FSEL R87, R54, RZ, P6 ;  /* 0x000000ff36577208 */ /* 0x000fe40003000000 */
[----:B------:R-:W-:Y:S02]  /*4cd0*/  F2FP.F16.F32.PACK_AB R54, R59, R58 ;  /* 0x0000003a3b36723e */ /* 0x000fe400000000ff */
[----:B------:R-:W-:Y:S02]  /*4ce0*/  F2FP.F16.F32.PACK_AB R59, R88, R85 ;  /* 0x00000055583b723e */ /* 0x000fe400000000ff */
[----:B------:R-:W-:Y:S01]  /*4cf0*/  F2FP.F16.F32.PACK_AB R52, R57, R0 ;  /* 0x000000003934723e */ /* 0x000fe200000000ff */
[----:B------:R-:W-:Y:S01]  /*4d00*/  FMUL.FTZ R0, R0, UR6 ;  /* 0x0000000600007c20 */ /* 0x000fe20008410000 */
[----:B------:R-:W-:Y:S02]  /*4d10*/  FSEL R85, R56, RZ, P3 ;  /* 0x000000ff38557208 */ /* 0x000fe40001800000 */
[----:B------:R-:W-:-:S02]  /*4d20*/  LOP3.LUT P6, RZ, R240, 0xff, RZ, 0xc0, !PT ;  /* 0x000000fff0ff7812 */ /* 0x000fc400078cc0ff */
[----:B------:R-:W-:Y:S02]  /*4d30*/  LOP3.LUT P3, RZ, R136, 0xff, RZ, 0xc0, !PT ;  /* 0x000000ff88ff7812 */ /* 0x000fe4000786c0ff */
[----:B------:R-:W-:Y:S02]  /*4d40*/  F2FP.F16.F32.PACK_AB R58, R185, R76 ;  /* 0x0000004cb93a723e */ /* 0x000fe400000000ff */
[C---:B------:R-:W-:Y:S02]  /*4d50*/  FSEL R56, R0.reuse, RZ, P3 ;  /* 0x000000ff00387208 */ /* 0x040fe40001800000 */
[----:B------:R-:W-:Y:S02]  /*4d60*/  FSEL R76, R0, RZ, P6 ;  /* 0x000000ff004c7208 */ /* 0x000fe40003000000 */
[----:B------:R-:W-:Y:S02]  /*4d70*/  F2FP.F16.F32.PACK_AB R55, R204, R79 ;  /* 0x0000004fcc37723e */ /* 0x000fe400000000ff */
[----:B------:R-:W-:-:S02]  /*4d80*/  F2FP.F16.F32.PACK_AB R53, R196, R53 ;  /* 0x00000035c435723e */ /* 0x000fc400000000ff */
[----:B------:R-:W-:Y:S02]  /*4d90*/  F2FP.F16.F32.PACK_AB R79, R187, R86 ;  /* 0x00000056bb4f723e */ /* 0x000fe400000000ff */
[----:B------:R-:W-:Y:S02]  /*4da0*/  F2FP.F16.F32.PACK_AB R78, R89, R78 ;  /* 0x0000004e594e723e */ /* 0x000fe400000000ff */
[----:B------:R-:W-:Y:S02]  /*4db0*/  F2FP.F16.F32.PACK_AB R57, R87, R80 ;  /* 0x000000505739723e */ /* 0x000fe400000000ff */
[----:B------:R-:W-:Y:S02]  /*4dc0*/  F2FP.F16.F32.PACK_AB R77, R84, R77 ;  /* 0x0000004d544d723e */ /* 0x000fe400000000ff */
[----:B------:R-:W-:Y:S02]  /*4dd0*/  F2FP.F16.F32.PACK_AB R56, R85, R56 ;  /* 0x000000385538723e */ /* 0x000fe400000000ff */
[----:B------:R-:W-:Y:S01]  /*4de0*/  F2FP.F16.F32.PACK_AB R76, R81, R76 ;  /* 0x0000004c514c723e */ /* 0x000fe200000000ff */
[----:B------:R-:W-:Y:S06]  /*4df0*/  BRA `(.L_x_797) ;  /* 0x0000001c00887947 */ /* 0x000fec0003800000 */
.L_x_796:
[-CC-:B0-----:R-:W-:Y:S01]  /*4e00*/  FFMA.FTZ R76, R205, R90.reuse, R91.reuse ;  /* 0x0000005acd4c7223 */ /* 0x181fe2000001005b */
[--C-:B------:R-:W-:Y:S02]  /*4e10*/  HADD2.F32 R78, -RZ, R67.reuse.H0_H0 ;  /* 0x20000043ff4e7230 */ /* 0x100fe40000004100 */
[-CC-:B------:R-:W-:Y:S01]  /*4e20*/  FFMA.FTZ R57, R198, R90.reuse, R91.reuse ;  /* 0x0000005ac6397223 */ /* 0x180fe2000001005b */
[-CC-:B------:R-:W-:Y:S01]  /*4e30*/  FFMA.FTZ R59, R202, R90.reuse, R91.reuse ;  /* 0x0000005aca3b7223 */ /* 0x180fe2000001005b */
[----:B------:R-:W-:Y:S01]  /*4e40*/  FADD.FTZ R76, R203, -R76 ;  /* 0x8000004ccb4c7221 */ /* 0x000fe20000010000 */
[-C--:B------:R-:W-:Y:S01]  /*4e50*/  FFMA.FTZ R0, R197, R90.reuse, R91 ;  /* 0x0000005ac5007223 */ /* 0x080fe2000001005b */
[----:B------:R-:W-:Y:S01]  /*4e60*/  FADD.FTZ R196, R196, -R57 ;  /* 0x80000039c4c47221 */ /* 0x000fe20000010000 */
[----:B------:R-:W-:Y:S01]  /*4e70*/  FFMA.FTZ R57, R206, R90, R91 ;  /* 0x0000005ace397223 */ /* 0x000fe2000001005b */
[----:B------:R-:W-:Y:S01]  /*4e80*/  FFMA.FTZ R78, R165, R76, R78 ;  /* 0x0000004ca54e7223 */ /* 0x000fe2000001004e */
[----:B------:R-:W-:Y:S01]  /*4e90*/  FADD.FTZ R200, R200, -R59 ;  /* 0x8000003bc8c87221 */ /* 0x000fe20000010000 */
[----:B------:R-:W-:-:S02]  /*4ea0*/  HADD2.F32 R59, -RZ, R67.H1_H1 ;  /* 0x30000043ff3b7230 */ /* 0x000fc40000004100 */
[----:B------:R-:W-:Y:S01]  /*4eb0*/  FADD.FTZ R56, R195, -R0 ;  /* 0x80000000c3387221 */ /* 0x000fe20000010000 */
[----:B------:R-:W-:Y:S01]  /*4ec0*/  FMUL.FTZ R78, R78, UR6 ;  /* 0x000000064e4e7c20 */ /* 0x000fe20008410000 */
[----:B------:R-:W-:Y:S01]  /*4ed0*/  FADD.FTZ R204, R204, -R57 ;  /* 0x80000039cccc7221 */ /* 0x000fe20000010000 */
[----:B------:R-:W-:Y:S01]  /*4ee0*/  LOP3.LUT P3, RZ, R241, 0xff0000, RZ, 0xc0, !PT ;  /* 0x00ff0000f1ff7812 */ /* 0x000fe2000786c0ff */
[----:B------:R-:W-:Y:S01]  /*4ef0*/  FFMA.FTZ R0, R201, R90, R91 ;  /* 0x0000005ac9007223 */ /* 0x000fe2000001005b */
[----:B------:R-:W-:Y:S01]  /*4f00*/  LOP3.LUT P6, RZ, R137, 0xff0000, RZ, 0xc0, !PT ;  /* 0x00ff000089ff7812 */ /* 0x000fe200078cc0ff */
[--C-:B------:R-:W-:Y:S02]  /*4f10*/  HADD2.F32 R57, -RZ, R66.reuse.H0_H0 ;  /* 0x20000042ff397230 */ /* 0x100fe40000004100 */
[----:B------:R-:W-:Y:S01]  /*4f20*/  FFMA.FTZ R204, R165, R204, R59 ;  /* 0x000000cca5cc7223 */ /* 0x000fe2000001003b */
[----:B------:R-:W-:Y:S01]  /*4f30*/  FSEL R79, R78, RZ, P3 ;  /* 0x000000ff4e4f7208 */ /* 0x000fe20001800000 */
[----:B------:R-:W-:Y:S01]  /*4f40*/  FADD.FTZ R58, R199, -R0 ;  /* 0x80000000c73a7221 */ /* 0x000fe20000010000 */
[----:B------:R-:W-:Y:S01]  /*4f50*/  ISETP.GE.U32.AND P3, PT, R240, RZ, PT ;  /* 0x000000fff000720c */ /* 0x000fe20003f66070 */
[----:B------:R-:W-:Y:S01]  /*4f60*/  FMUL.FTZ R204, R204, UR6 ;  /* 0x00000006cccc7c20 */ /* 0x000fe20008410000 */
[----:B------:R-:W-:Y:S01]  /*4f70*/  FSEL R59, R78, RZ, P6 ;  /* 0x000000ff4e3b7208 */ /* 0x000fe20003000000 */
[----:B------:R-:W-:Y:S01]  /*4f80*/  HADD2.F32 R76, -RZ, R66.H1_H1 ;  /* 0x30000042ff4c7230 */ /* 0x000fe20000004100 */
[----:B------:R-:W-:Y:S01]  /*4f90*/  ISETP.GE.U32.AND P6, PT, R136, RZ, PT ;  /* 0x000000ff8800720c */ /* 0x000fe20003fc6070 */
[----:B------:R-:W-:Y:S01]  /*4fa0*/  FFMA.FTZ R58, R165, R58, R57 ;  /* 0x0000003aa53a7223 */ /* 0x000fe20000010039 */
[----:B------:R-:W-:Y:S01]  /*4fb0*/  ISETP.GE.U32.AND.EX P3, PT, R241, 0x1000000, PT, P3 ;  /* 0x01000000f100780c */ /* 0x000fe20003f66130 */
[--C-:B------:R-:W-:Y:S01]  /*4fc0*/  HADD2.F32 R57, -RZ, R65.reuse.H0_H0 ;  /* 0x20000041ff397230 */ /* 0x100fe20000004100 */
[----:B------:R-:W-:Y:S01]  /*4fd0*/  ISETP.GE.U32.AND.EX P6, PT, R137, 0x1000000, PT, P6 ;  /* 0x010000008900780c */ /* 0x000fe20003fc6160 */
[----:B------:R-:W-:Y:S01]  /*4fe0*/  FMUL.FTZ R58, R58, UR6 ;  /* 0x000000063a3a7c20 */ /* 0x000fe20008410000 */
[C---:B------:R-:W-:Y:S01]  /*4ff0*/  FSEL R84, R204.reuse, RZ, P3 ;  /* 0x000000ffcc547208 */ /* 0x040fe20001800000 */
[----:B------:R-:W-:Y:S01]  /*5000*/  FFMA.FTZ R76, R165, R200, R76 ;  /* 0x000000c8a54c7223 */ /* 0x000fe2000001004c */
[----:B------:R-:W-:Y:S01]  /*5010*/  LOP3.LUT P3, RZ, R241, 0xff, RZ, 0xc0, !PT ;  /* 0x000000fff1ff7812 */ /* 0x000fe2000786c0ff */
[----:B------:R-:W-:Y:S01]  /*5020*/  FFMA.FTZ R57, R165, R56, R57 ;  /* 0x00000038a5397223 */ /* 0x000fe20000010039 */
[----:B------:R-:W-:Y:S01]  /*5030*/  FSEL R204, R204, RZ, P6 ;  /* 0x000000ffcccc7208 */ /* 0x000fe20003000000 */
[----:B------:R-:W-:Y:S01]  /*5040*/  HADD2.F32 R56, -RZ, R65.H1_H1 ;  /* 0x30000041ff387230 */ /* 0x000fe20000004100 */
[----:B------:R-:W-:Y:S01]  /*5050*/  LOP3.LUT P6, RZ, R137, 0xff, RZ, 0xc0, !PT ;  /* 0x000000ff89ff7812 */ /* 0x000fe200078cc0ff */
[----:B------:R-:W-:Y:S01]  /*5060*/  FMUL.FTZ R76, R76, UR6 ;  /* 0x000000064c4c7c20 */ /* 0x000fe20008410000 */
[----:B------:R-:W-:Y:S01]  /*5070*/  FSEL R78, R58, RZ, P3 ;  /* 0x000000ff3a4e7208 */ /* 0x000fe20001800000 */
[--C-:B------:R-:W-:Y:S01]  /*5080*/  FFMA.FTZ R194, R194, R90, R91.reuse ;  /* 0x0000005ac2c27223 */ /* 0x100fe2000001005b */
[----:B------:R-:W-:Y:S01]  /*5090*/  LOP3.LUT P3, RZ, R241, 0xff00, RZ, 0xc0, !PT ;  /* 0x0000ff00f1ff7812 */ /* 0x000fe2000786c0ff */
[----:B------:R-:W-:Y:S01]  /*50a0*/  FFMA.FTZ R196, R165, R196, R56 ;  /* 0x000000c4a5c47223 */ /* 0x000fe20000010038 */
[----:B------:R-:W-:Y:S01]  /*50b0*/  FSEL R58, R58, RZ, P6 ;  /* 0x000000ff3a3a7208 */ /* 0x000fe20003000000 */
[----:B------:R-:W-:Y:S01]  /*50c0*/  FMUL.FTZ R57, R57, UR6 ;  /* 0x0000000639397c20 */ /* 0x000fe20008410000 */
[----:B------:R-:W-:Y:S01]  /*50d0*/  LOP3.LUT P6, RZ, R137, 0xff00, RZ, 0xc0, !PT ;  /* 0x0000ff0089ff7812 */ /* 0x000fe200078cc0ff */
[--C-:B------:R-:W-:Y:S01]  /*50e0*/  HADD2.F32 R56, -RZ, R64.reuse.H1_H1 ;  /* 0x30000040ff387230 */ /* 0x100fe20000004100 */
[----:B------:R-:W-:Y:S01]  /*50f0*/  FSEL R87, R76, RZ, P3 ;  /* 0x000000ff4c577208 */ /* 0x000fe20001800000 */
[----:B------:R-:W-:Y:S01]  /*5100*/  FADD.FTZ R194, R193, -R194 ;  /* 0x800000c2c1c27221 */ /* 0x000fe20000010000 */
[----:B------:R-:W-:Y:S01]  /*5110*/  LOP3.LUT P3, RZ, R240, 0xff0000, RZ, 0xc0, !PT ;  /* 0x00ff0000f0ff7812 */ /* 0x000fe2000786c0ff */
[----:B------:R-:W-:Y:S01]  /*5120*/  FFMA.FTZ R0, R191, R90, R91 ;  /* 0x0000005abf007223 */ /* 0x000fe2000001005b */
[----:B------:R-:W-:Y:S01]  /*5130*/  FSEL R89, R76, RZ, P6 ;  /* 0x000000ff4c597208 */ /* 0x000fe20003000000 */
[----:B------:R-:W-:Y:S01]  /*5140*/  FMUL.FTZ R196, R196, UR6 ;  /* 0x00000006c4c47c20 */ /* 0x000fe20008410000 */
[----:B------:R-:W-:Y:S01]  /*5150*/  LOP3.LUT P6, RZ, R136, 0xff0000, RZ, 0xc0, !PT ;  /* 0x00ff000088ff7812 */ /* 0x000fe200078cc0ff */
[----:B------:R-:W-:Y:S01]  /*5160*/  FFMA.FTZ R194, R165, R194, R56 ;  /* 0x000000c2a5c27223 */ /* 0x000fe20000010038 */
[----:B------:R-:W-:Y:S01]  /*5170*/  FSEL R77, R57, RZ, P3 ;  /* 0x000000ff394d7208 */ /* 0x000fe20001800000 */
[----:B------:R-:W-:Y:S01]  /*5180*/  HADD2.F32 R56, -RZ, R64.H0_H0 ;  /* 0x20000040ff387230 */ /* 0x000fe20000004100 */
[----:B------:R-:W-:Y:S01]  /*5190*/  LOP3.LUT P3, RZ, R240, 0xff000000, RZ, 0xc0, !PT ;  /* 0xff000000f0ff7812 */ /* 0x000fe2000786c0ff */
[----:B------:R-:W-:Y:S01]  /*51a0*/  FADD.FTZ R0, R189, -R0 ;  /* 0x80000000bd007221 */ /* 0x000fe20000010000 */
[----:B------:R-:W-:Y:S01]  /*51b0*/  FSEL R57, R57, RZ, P6 ;  /* 0x000000ff39397208 */ /* 0x000fe20003000000 */
        /* <DEDUP_REMOVED lines=14> */
[----:B------:R-:W-:Y:S02]  /*52a0*/  F2FP.F16.F32.PACK_AB R59, R204, R59 ;  /* 0x0000003bcc3b723e */ /* 0x000fe400000000ff */
[----:B------:R-:W-:Y:S02]  /*52b0*/  F2FP.F16.F32.PACK_AB R79, R84, R79 ;  /* 0x0000004f544f723e */ /* 0x000fe400000000ff */
[----:B------:R-:W-:-:S02]  /*52c0*/  F2FP.F16.F32.PACK_AB R58, R89, R58 ;  /* 0x0000003a593a723e */ /* 0x000fc400000000ff */
[----:B------:R-:W-:Y:S02]  /*52d0*/  F2FP.F16.F32.PACK_AB R78, R87, R78 ;  /* 0x0000004e574e723e */ /* 0x000fe400000000ff */
[----:B------:R-:W-:Y:S02]  /*52e0*/  F2FP.F16.F32.PACK_AB R57, R196, R57 ;  /* 0x00000039c439723e */ /* 0x000fe400000000ff */
[----:B------:R-:W-:Y:S02]  /*52f0*/  F2FP.F16.F32.PACK_AB R77, R80, R77 ;  /* 0x0000004d504d723e */ /* 0x000fe400000000ff */
[----:B------:R-:W-:Y:S02]  /*5300*/  F2FP.F16.F32.PACK_AB R56, R85, R56 ;  /* 0x000000385538723e */ /* 0x000fe400000000ff */
[----:B------:R-:W-:Y:S01]  /*5310*/  F2FP.F16.F32.PACK_AB R76, R81, R76 ;  /* 0x0000004c514c723e */ /* 0x000fe200000000ff */
[----:B------:R-:W-:Y:S06]  /*5320*/  BRA `(.L_x_797) ;  /* 0x00000018003c7947 */ /* 0x000fec0003800000 */
.L_x_795:
[----:B------:R-:W-:Y:S05]  /*5330*/  @!P2 BRA `(.L_x_798) ;  /* 0x00000004003ca947 */ /* 0x000fea0003800000 */
[-CC-:B0-----:R-:W-:Y:S01]  /*5340*/  FFMA.FTZ R52, R205, R90.reuse, R91.reuse ;  /* 0x0000005acd347223 */ /* 0x181fe2000001005b */
[-CC-:B------:R-:W-:Y:S01]  /*5350*/  FFMA.FTZ R0, R197, R90.reuse, R91.reuse ;  /* 0x0000005ac5007223 */ /* 0x180fe2000001005b */
[-CC-:B------:R-:W-:Y:S01]  /*5360*/  FFMA.FTZ R53, R198, R90.reuse, R91.reuse ;  /* 0x0000005ac6357223 */ /* 0x180fe2000001005b */
[----:B------:R-:W-:Y:S01]  /*5370*/  LOP3.LUT P3, RZ, R241, 0xff0000, RZ, 0xc0, !PT ;  /* 0x00ff0000f1ff7812 */ /* 0x000fe2000786c0ff */
[----:B------:R-:W-:Y:S01]  /*5380*/  FADD.FTZ R52, R203, -R52 ;  /* 0x80000034cb347221 */ /* 0x000fe20000010000 */
[----:B------:R-:W-:Y:S01]  /*5390*/  FADD.FTZ R54, R195, -R0 ;  /* 0x80000000c3367221 */ /* 0x000fe20000010000 */
[----:B------:R-:W-:Y:S01]  /*53a0*/  FFMA.FTZ R0, R201, R90, R91 ;  /* 0x0000005ac9007223 */ /* 0x000fe2000001005b */
[----:B------:R-:W-:Y:S01]  /*53b0*/  FADD.FTZ R196, R196, -R53 ;  /* 0x80000035c4c47221 */ /* 0x000fe20000010000 */
[----:B------:R-:W-:Y:S01]  /*53c0*/  FMUL.FTZ R55, R165, R52 ;  /* 0x00000034a5377220 */ /* 0x000fe20000410000 */
[-C--:B------:R-:W-:Y:S01]  /*53d0*/  FFMA.FTZ R53, R206, R90.reuse, R91 ;  /* 0x0000005ace357223 */ /* 0x080fe2000001005b */
[----:B------:R-:W-:Y:S01]  /*53e0*/  FADD.FTZ R58, R199, -R0 ;  /* 0x80000000c73a7221 */ /* 0x000fe20000010000 */
[----:B------:R-:W-:Y:S01]  /*53f0*/  LOP3.LUT P6, RZ, R137, 0xff0000, RZ, 0xc0, !PT ;  /* 0x00ff000089ff7812 */ /* 0x000fe200078cc0ff */
[----:B------:R-:W-:Y:S01]  /*5400*/  FMUL.FTZ R0, R55, UR6 ;  /* 0x0000000637007c20 */ /* 0x000fe20008410000 */
[----:B------:R-:W-:Y:S01]  /*5410*/  FADD.FTZ R86, R204, -R53 ;  /* 0x80000035cc567221 */ /* 0x000fe20000010000 */
[--C-:B------:R-:W-:Y:S01]  /*5420*/  FFMA.FTZ R53, R202, R90, R91.reuse ;  /* 0x0000005aca357223 */ /* 0x100fe2000001005b */
[C---:B------:R-:W-:Y:S01]  /*5430*/  FMUL.FTZ R58, R165.reuse, R58 ;  /* 0x0000003aa53a7220 */ /* 0x040fe20000410000 */
[----:B------:R-:W-:Y:S01]  /*5440*/  FFMA.FTZ R194, R194, R90, R91 ;  /* 0x0000005ac2c27223 */ /* 0x000fe2000001005b */
[C---:B------:R-:W-:Y:S01]  /*5450*/  FSEL R79, R0.reuse, RZ, P3 ;  /* 0x000000ff004f7208 */ /* 0x040fe20001800000 */
[----:B------:R-:W-:Y:S01]  /*5460*/  FMUL.FTZ R86, R165, R86 ;  /* 0x00000056a5567220 */ /* 0x000fe20000410000 */
[----:B------:R-:W-:Y:S01]  /*5470*/  FSEL R85, R0, RZ, P6 ;  /* 0x000000ff00557208 */ /* 0x000fe20003000000 */
[----:B------:R-:W-:Y:S01]  /*5480*/  FADD.FTZ R200, R200, -R53 ;  /* 0x80000035c8c87221 */ /* 0x000fe20000010000 */
[----:B------:R-:W-:Y:S01]  /*5490*/  ISETP.GE.U32.AND P3, PT, R240, RZ, PT ;  /* 0x000000fff000720c */ /* 0x000fe20003f66070 */
[----:B------:R-:W-:Y:S01]  /*54a0*/  FMUL.FTZ R52, R86, UR6 ;  /* 0x0000000656347c20 */ /* 0x000fe20008410000 */
[----:B------:R-:W-:Y:S01]  /*54b0*/  ISETP.GE.U32.AND P6, PT, R136, RZ, PT ;  /* 0x000000ff8800720c */ /* 0x000fe20003fc6070 */
[----:B------:R-:W-:Y:S01]  /*54c0*/  FMUL.FTZ R0, R58, UR6 ;  /* 0x000000063a007c20 */ /* 0x000fe20008410000 */
[----:B------:R-:W-:Y:S01]  /*54d0*/  ISETP.GE.U32.AND.EX P3, PT, R241, 0x1000000, PT, P3 ;  /* 0x01000000f100780c */ /* 0x000fe20003f66130 */
[----:B------:R-:W-:Y:S01]  /*54e0*/  FMUL.FTZ R59, R165, R200 ;  /* 0x000000c8a53b7220 */ /* 0x000fe20000410000 */
[----:B------:R-:W-:Y:S01]  /*54f0*/  ISETP.GE.U32.AND.EX P6, PT, R137, 0x1000000, PT, P6 ;  /* 0x010000008900780c */ /* 0x000fe20003fc6160 */
[----:B------:R-:W-:Y:S01]  /*5500*/  FMUL.FTZ R53, R165, R54 ;  /* 0x00000036a5357220 */ /* 0x000fe20000410000 */
[C---:B------:R-:W-:Y:S01]  /*5510*/  FSEL R88, R52.reuse, RZ, P3 ;  /* 0x000000ff34587208 */ /* 0x040fe20001800000 */
[----:B------:R-:W-:Y:S01]  /*5520*/  FMUL.FTZ R54, R59, UR6 ;  /* 0x000000063b367c20 */ /* 0x000fe20008410000 */
[----:B------:R-:W-:Y:S01]  /*5530*/  FSEL R168, R52, RZ, P6 ;  /* 0x000000ff34a87208 */ /* 0x000fe20003000000 */
[----:B------:R-:W-:Y:S01]  /*5540*/  FMUL.FTZ R52, R165, R196 ;  /* 0x000000c4a5347220 */ /* 0x000fe20000410000 */
[----:B------:R-:W-:Y:S01]  /*5550*/  LOP3.LUT P3, RZ, R241, 0xff, RZ, 0xc0, !PT ;  /* 0x000000fff1ff7812 */ /* 0x000fe2000786c0ff */
[----:B------:R-:W-:Y:S01]  /*5560*/  FADD.FTZ R194, R193, -R194 ;  /* 0x800000c2c1c27221 */ /* 0x000fe20000010000 */
[----:B------:R-:W-:-:S02]  /*5570*/  LOP3.LUT P6, RZ, R137, 0xff, RZ, 0xc0, !PT ;  /* 0x000000ff89ff7812 */ /* 0x000fc400078cc0ff */
[C---:B------:R-:W-:Y:S01]  /*5580*/  FSEL R78, R0.reuse, RZ, P3 ;  /* 0x000000ff004e7208 */ /* 0x040fe20001800000 */
[----:B------:R-:W-:Y:S01]  /*5590*/  FMUL.FTZ R57, R165, R194 ;  /* 0x000000c2a5397220 */ /* 0x000fe20000410000 */
[----:B------:R-:W-:Y:S01]  /*55a0*/  FSEL R76, R0, RZ, P6 ;  /* 0x000000ff004c7208 */ /* 0x000fe20003000000 */
[----:B------:R-:W-:Y:S01]  /*55b0*/  FMUL.FTZ R0, R53, UR6 ;  /* 0x0000000635007c20 */ /* 0x000fe20008410000 */
[----:B------:R-:W-:Y:S01]  /*55c0*/  LOP3.LUT P3, RZ, R241, 0xff00, RZ, 0xc0, !PT ;  /* 0x0000ff00f1ff7812 */ /* 0x000fe2000786c0ff */
[----:B------:R-:W-:Y:S01]  /*55d0*/  FMUL.FTZ R56, R57, UR6 ;  /* 0x0000000639387c20 */ /* 0x000fe20008410000 */
        /* <DEDUP_REMOVED lines=13> */
[----:B------:R-:W-:Y:S01]  /*56b0*/  LOP3.LUT P3, RZ, R240, 0xff00, RZ, 0xc0, !PT ;  /* 0x0000ff00f0ff7812 */ /* 0x000fe2000786c0ff */
[----:B------:R-:W-:Y:S01]  /*56c0*/  FMUL.FTZ R0, R165, R0 ;  /* 0x00000000a5007220 */ /* 0x000fe20000410000 */
[----:B------:R-:W-:Y:S02]  /*56d0*/  FSEL R87, R54, RZ, P6 ;  /* 0x000000ff36577208 */ /* 0x000fe40003000000 */
[----:B------:R-:W-:Y:S02]  /*56e0*/  FSEL R81, R56, RZ, P3 ;  /* 0x000000ff38517208 */ /* 0x000fe40001800000 */
[----:B------:R-:W-:Y:S02]  /*56f0*/  LOP3.LUT P3, RZ, R136, 0xff00, RZ, 0xc0, !PT ;  /* 0x0000ff0088ff7812 */ /* 0x000fe4000786c0ff */
[----:B------:R-:W-:Y:S02]  /*5700*/  F2FP.F16.F32.PACK_AB R54, R59, R58 ;  /* 0x0000003a3b36723e */ /* 0x000fe400000000ff */
[----:B------:R-:W-:-:S02]  /*5710*/  F2FP.F16.F32.PACK_AB R53, R52, R53 ;  /* 0x000000353435723e */ /* 0x000fc400000000ff */
[----:B------:R-:W-:Y:S02]  /*5720*/  F2FP.F16.F32.PACK_AB R59, R168, R85 ;  /* 0x00000055a83b723e */ /* 0x000fe400000000ff */
[----:B------:R-:W-:Y:S01]  /*5730*/  F2FP.F16.F32.PACK_AB R52, R57, R0 ;  /* 0x000000003934723e */ /* 0x000fe200000000ff */
[----:B------:R-:W-:Y:S01]  /*5740*/  FMUL.FTZ R0, R0, UR6 ;  /* 0x0000000600007c20 */ /* 0x000fe20008410000 */
[----:B------:R-:W-:Y:S02]  /*5750*/  FSEL R85, R56, RZ, P3 ;  /* 0x000000ff38557208 */ /* 0x000fe40001800000 */
[----:B------:R-:W-:Y:S02]  /*5760*/  LOP3.LUT P6, RZ, R240, 0xff, RZ, 0xc0, !PT ;  /* 0x000000fff0ff7812 */ /* 0x000fe400078cc0ff */
[----:B------:R-:W-:Y:S02]  /*5770*/  LOP3.LUT P3, RZ, R136, 0xff, RZ, 0xc0, !PT ;  /* 0x000000ff88ff7812 */ /* 0x000fe4000786c0ff */
[----:B------:R-:W-:-:S02]  /*5780*/  F2FP.F16.F32.PACK_AB R58, R185, R76 ;  /* 0x0000004cb93a723e */ /* 0x000fc400000000ff */
[C---:B------:R-:W-:Y:S02]  /*5790*/  FSEL R56, R0.reuse, RZ, P3 ;  /* 0x000000ff00387208 */ /* 0x040fe40001800000 */
[----:B------:R-:W-:Y:S02]  /*57a0*/  FSEL R76, R0, RZ, P6 ;  /* 0x000000ff004c7208 */ /* 0x000fe40003000000 */
[----:B------:R-:W-:Y:S02]  /*57b0*/  F2FP.F16.F32.PACK_AB R55, R86, R55 ;  /* 0x000000375637723e */ /* 0x000fe400000000ff */
[----:B------:R-:W-:Y:S02]  /*57c0*/  F2FP.F16.F32.PACK_AB R79, R88, R79 ;  /* 0x0000004f584f723e */ /* 0x000fe400000000ff */
[----:B------:R-:W-:Y:S02]  /*57d0*/  F2FP.F16.F32.PACK_AB R78, R89, R78 ;  /* 0x0000004e594e723e */ /* 0x000fe400000000ff */
[----:B------:R-:W-:-:S02]  /*57e0*/  F2FP.F16.F32.PACK_AB R57, R87, R80 ;  /* 0x000000505739723e */ /* 0x000fc400000000ff */
[----:B------:R-:W-:Y:S02]  /*57f0*/  F2FP.F16.F32.PACK_AB R77, R84, R77 ;  /* 0x0000004d544d723e */ /* 0x000fe400000000ff */
[----:B------:R-:W-:Y:S02]  /*5800*/  F2FP.F16.F32.PACK_AB R56, R85, R56 ;  /* 0x000000385538723e */ /* 0x000fe400000000ff */
[----:B------:R-:W-:Y:S01]  /*5810*/  F2FP.F16.F32.PACK_AB R76, R81, R76 ;  /* 0x0000004c514c723e */ /* 0x000fe200000000ff */
[----:B------:R-:W-:Y:S06]  /*5820*/  BRA `(.L_x_797) ;  /* 0x0000001000fc7947 */ /* 0x000fec0003800000 */
.L_x_798:
[-CC-:B0-----:R-:W-:Y:S01]  /*5830*/  FFMA.FTZ R59, R206, R90.reuse, R91.reuse ;  /* 0x0000005ace3b7223 */ /* 0x181fe2000001005b */
[-CC-:B------:R-:W-:Y:S01]  /*5840*/  FFMA.FTZ R76, R205, R90.reuse, R91.reuse ;  /* 0x0000005acd4c7223 */ /* 0x180fe2000001005b */
[-C--:B------:R-:W-:Y:S01]  /*5850*/  FFMA.FTZ R0, R197, R90.reuse, R91 ;  /* 0x0000005ac5007223 */ /* 0x080fe2000001005b */
[----:B------:R-:W-:Y:S01]  /*5860*/  ISETP.GE.U32.AND P3, PT, R240, RZ, PT ;  /* 0x000000fff000720c */ /* 0x000fe20003f66070 */
[----:B------:R-:W-:Y:S01]  /*5870*/  FADD.FTZ R204, R204, -R59 ;  /* 0x8000003bcccc7221 */ /* 0x000fe20000010000 */
[----:B------:R-:W-:Y:S01]  /*5880*/  FADD.FTZ R76, R203, -R76 ;  /* 0x8000004ccb4c7221 */ /* 0x000fe20000010000 */
[----:B------:R-:W-:Y:S01]  /*5890*/  FADD.FTZ R56, R195, -R0 ;  /* 0x80000000c3387221 */ /* 0x000fe20000010000 */
[--C-:B------:R-:W-:Y:S01]  /*58a0*/  FFMA.FTZ R57, R198, R90, R91.reuse ;  /* 0x0000005ac6397223 */ /* 0x100fe2000001005b */
[C---:B------:R-:W-:Y:S01]  /*58b0*/  FMUL.FTZ R204, R165.reuse, R204 ;  /* 0x000000cca5cc7220 */ /* 0x040fe20000410000 */
[----:B------:R-:W-:Y:S01]  /*58c0*/  FMUL.FTZ R76, R165, R76 ;  /* 0x0000004ca54c7220 */ /* 0x000fe20000410000 */
[-C--:B------:R-:W-:Y:S01]  /*58d0*/  FFMA.FTZ R0, R201, R90.reuse, R91 ;  /* 0x0000005ac9007223 */ /* 0x080fe2000001005b */
[C---:B------:R-:W-:Y:S01]  /*58e0*/  ISETP.GE.U32.AND.EX P3, PT, R241.reuse, 0x1000000, PT, P3 ;  /* 0x01000000f100780c */ /* 0x040fe20003f66130 */
[----:B------:R-:W-:Y:S01]  /*58f0*/  FMUL.FTZ R204, R204, UR6 ;  /* 0x00000006cccc7c20 */ /* 0x000fe20008410000 */
[----:B------:R-:W-:Y:S01]  /*5900*/  FMUL.FTZ R76, R76, UR6 ;  /* 0x000000064c4c7c20 */ /* 0x000fe20008410000 */
[----:B------:R-:W-:Y:S01]  /*5910*/  LOP3.LUT P6, RZ, R241, 0xff0000, RZ, 0xc0, !PT ;  /* 0x00ff0000f1ff7812 */ /* 0x000fe200078cc0ff */
[----:B------:R-:W-:Y:S01]  /*5920*/  FADD.FTZ R196, R196, -R57 ;  /* 0x80000039c4c47221 */ /* 0x000fe20000010000 */
[----:B------:R-:W-:Y:S01]  /*5930*/  FADD.FTZ R58, R199, -R0 ;  /* 0x80000000c73a7221 */ /* 0x000fe20000010000 */
[----:B------:R-:W-:Y:S01]  /*5940*/  FSEL R84, R204, RZ, P3 ;  /* 0x000000ffcc547208 */ /* 0x000fe20001800000 */
[----:B------:R-:W-:Y:S01]  /*5950*/  FFMA.FTZ R57, R202, R90, R91 ;  /* 0x0000005aca397223 */ /* 0x000fe2000001005b */
[----:B------:R-:W-:Y:S01]  /*5960*/  ISETP.GE.U32.AND P3, PT, R136, RZ, PT ;  /* 0x000000ff8800720c */ /* 0x000fe20003f66070 */
[----:B------:R-:W-:Y:S01]  /*5970*/  FMUL.FTZ R58, R165, R58 ;  /* 0x0000003aa53a7220 */ /* 0x000fe20000410000 */
[----:B------:R-:W-:Y:S01]  /*5980*/  FSEL R79, R76, RZ, P6 ;  /* 0x000000ff4c4f7208 */ /* 0x000fe20003000000 */
[----:B------:R-:W-:Y:S01]  /*5990*/  FADD.FTZ R200, R200, -R57 ;  /* 0x80000039c8c87221 */ /* 0x000fe20000010000 */
[C---:B------:R-:W-:Y:S01]  /*59a0*/  LOP3.LUT P6, RZ, R137.reuse, 0xff0000, RZ, 0xc0, !PT ;  /* 0x00ff000089ff7812 */ /* 0x040fe200078cc0ff */
[----:B------:R-:W-:Y:S01]  /*59b0*/  FMUL.FTZ R58, R58, UR6 ;  /* 0x000000063a3a7c20 */ /* 0x000fe20008410000 */
[----:B------:R-:W-:Y:S01]  /*59c0*/  ISETP.GE.U32.AND.EX P3, PT, R137, 0x1000000, PT, P3 ;  /* 0x010000008900780c */ /* 0x000fe20003f66130 */
[C---:B------:R-:W-:Y:S01]  /*59d0*/  FMUL.FTZ R200, R165.reuse, R200 ;  /* 0x000000c8a5c87220 */ /* 0x040fe20000410000 */
[----:B------:R-:W-:Y:S01]  /*59e0*/  FSEL R59, R76, RZ, P6 ;  /* 0x000000ff4c3b7208 */ /* 0x000fe20003000000 */
[----:B------:R-:W-:Y:S01]  /*59f0*/  FMUL.FTZ R56, R165, R56 ;  /* 0x00000038a5387220 */ /* 0x000fe20000410000 */
[----:B------:R-:W-:Y:S01]  /*5a00*/  LOP3.LUT P6, RZ, R241, 0xff, RZ, 0xc0, !PT ;  /* 0x000000fff1ff7812 */ /* 0x000fe200078cc0ff */
[----:B------:R-:W-:Y:S01]  /*5a10*/  FMUL.FTZ R200, R200, UR6 ;  /* 0x00000006c8c87c20 */ /* 0x000fe20008410000 */
[----:B------:R-:W-:Y:S01]  /*5a20*/  FSEL R204, R204, RZ, P3 ;  /* 0x000000ffcccc7208 */ /* 0x000fe20001800000 */
[--C-:B------:R-:W-:Y:S01]  /*5a30*/  FFMA.FTZ R194, R194, R90, R91.reuse ;  /* 0x0000005ac2c27223 */ /* 0x100fe2000001005b */
[----:B------:R-:W-:Y:S01]  /*5a40*/  LOP3.LUT P3, RZ, R137, 0xff, RZ, 0xc0, !PT ;  /* 0x000000ff89ff7812 */ /* 0x000fe2000786c0ff */
[----:B------:R-:W-:Y:S01]  /*5a50*/  FMUL.FTZ R56, R56, UR6 ;  /* 0x0000000638387c20 */ /* 0x000fe20008410000 */
[C---:B------:R-:W-:Y:S01]  /*5a60*/  FSEL R78, R58.reuse, RZ, P6 ;  /* 0x000000ff3a4e7208 */ /* 0x040fe20003000000 */
        /* <DEDUP_REMOVED lines=16> */
[----:B------:R-:W-:Y:S01]  /*5b70*/  LOP3.LUT P6, RZ, R240, 0xff000000, RZ, 0xc0, !PT ;  /* 0xff000000f0ff7812 */ /* 0x000fe200078cc0ff */
[----:B------:R-:W-:Y:S01]  /*5b80*/  FMUL.FTZ R0, R0, UR6 ;  /* 0x0000000600007c20 */ /* 0x000fe20008410000 */
[----:B------:R-:W-:Y:S02]  /*5b90*/  FSEL R57, R56, RZ, P3 ;  /* 0x000000ff38397208 */ /* 0x000fe40001800000 */
        /* <DEDUP_REMOVED lines=9> */
[----:B------:R-:W-:-:S02]  /*5c30*/  FSEL R76, R0, RZ, P6 ;  /* 0x000000ff004c7208 */ /* 0x000fc40003000000 */
[----:B------:R-:W-:Y:S02]  /*5c40*/  FSEL R56, R0, RZ, P3 ;  /* 0x000000ff00387208 */ /* 0x000fe40001800000 */
[----:B------:R-:W-:Y:S02]  /*5c50*/  F2FP.F16.F32.PACK_AB R59, R204, R59 ;  /* 0x0000003bcc3b723e */ /* 0x000fe400000000ff */
        /* <DEDUP_REMOVED lines=8> */
.L_x_794:
[----:B------:R-:W-:-:S04]  /*5ce0*/  ISETP.NE.U32.AND P0, PT, R80, RZ, PT ;  /* 0x000000ff5000720c */ /* 0x000fc80003f05070 */
[----:B------:R-:W-:-:S13]  /*5cf0*/  ISETP.NE.AND.EX P0, PT, R81, RZ, PT, P0 ;  /* 0x000000ff5100720c */ /* 0x000fda0003f05300 */
        /* <DEDUP_REMOVED lines=8> */
[----:B------:R-:W-:Y:S01]  /*5d80*/  FADD.FTZ R52, R195, -R0 ;  /* 0x80000000c3347221 */ /* 0x000fe20000010000 */
[----:B------:R-:W-:Y:S01]  /*5d90*/  FFMA.FTZ R0, R201, R90, R91 ;  /* 0x0000005ac9007223 */ /* 0x000fe2000001005b */
[----:B------:R-:W-:Y:S01]  /*5da0*/  FADD.FTZ R200, R200, -R55 ;  /* 0x80000037c8c87221 */ /* 0x000fe20000010000 */
[----:B------:R-:W-:Y:S02]  /*5db0*/  HADD2.F32 R55, -RZ, R67.H1_H1 ;  /* 0x30000043ff377230 */ /* 0x000fe40000004100 */
[----:B------:R-:W-:Y:S01]  /*5dc0*/  FADD.FTZ R204, R204, -R53 ;  /* 0x80000035cccc7221 */ /* 0x000fe20000010000 */
[----:B------:R-:W-:-:S02]  /*5dd0*/  HADD2.F32 R53, -RZ, R66.H0_H0 ;  /* 0x20000042ff357230 */ /* 0x000fc40000004100 */
[----:B------:R-:W-:Y:S01]  /*5de0*/  FADD.FTZ R54, R199, -R0 ;  /* 0x80000000c7367221 */ /* 0x000fe20000010000 */
[----:B------:R-:W-:Y:S01]  /*5df0*/  FFMA.FTZ R0, R191, R90, R91 ;  /* 0x0000005abf007223 */ /* 0x000fe2000001005b */
[----:B------:R-:W-:Y:S02]  /*5e00*/  HADD2.F32 R78, -RZ, R67.H0_H0 ;  /* 0x20000043ff4e7230 */ /* 0x000fe40000004100 */
[----:B------:R-:W-:Y:S01]  /*5e10*/  FFMA.FTZ R89, R165, R204, R55 ;  /* 0x000000cca5597223 */ /* 0x000fe20000010037 */
[----:B------:R-:W-:Y:S01]  /*5e20*/  FADD.FTZ R76, R203, -R76 ;  /* 0x8000004ccb4c7221 */ /* 0x000fe20000010000 */
[----:B------:R-:W-:Y:S01]  /*5e30*/  ISETP.GE.U32.AND P3, PT, R240, RZ, PT ;  /* 0x000000fff000720c */ /* 0x000fe20003f66070 */
[----:B------:R-:W-:Y:S02]  /*5e40*/  HADD2.F32 R79, -RZ, R66.H1_H1 ;  /* 0x30000042ff4f7230 */ /* 0x000fe40000004100 */
[----:B------:R-:W-:Y:S01]  /*5e50*/  FFMA.FTZ R81, R165, R54, R53 ;  /* 0x00000036a5517223 */ /* 0x000fe20000010035 */
[----:B------:R-:W-:-:S02]  /*5e60*/  HADD2.F32 R55, -RZ, R65.H0_H0 ;  /* 0x20000041ff377230 */ /* 0x000fc40000004100 */
[----:B------:R-:W-:Y:S01]  /*5e70*/  FADD.FTZ R0, R189, -R0 ;  /* 0x80000000bd007221 */ /* 0x000fe20000010000 */
[--C-:B------:R-:W-:Y:S02]  /*5e80*/  HADD2.F32 R53, -RZ, R64.reuse.H0_H0 ;  /* 0x20000040ff357230 */ /* 0x100fe40000004100 */
[----:B------:R-:W-:Y:S01]  /*5e90*/  FMUL.FTZ R54, R89, UR6 ;  /* 0x0000000659367c20 */ /* 0x000fe20008410000 */
[----:B------:R-:W-:Y:S01]  /*5ea0*/  FFMA.FTZ R76, R165, R76, R78 ;  /* 0x0000004ca54c7223 */ /* 0x000fe2000001004e */
[----:B------:R-:W-:Y:S01]  /*5eb0*/  ISETP.GE.U32.AND.EX P3, PT, R241, 0x1000000, PT, P3 ;  /* 0x01000000f100780c */ /* 0x000fe20003f66130 */
[C---:B------:R-:W-:Y:S01]  /*5ec0*/  FFMA.FTZ R200, R165.reuse, R200, R79 ;  /* 0x000000c8a5c87223 */ /* 0x040fe2000001004f */
[C---:B------:R-:W-:Y:S01]  /*5ed0*/  FFMA.FTZ R79, R165.reuse, R52, R55 ;  /* 0x00000034a54f7223 */ /* 0x040fe20000010037 */
[----:B------:R-:W-:Y:S01]  /*5ee0*/  FFMA.FTZ R0, R165, R0, R53 ;  /* 0x00000000a5007223 */ /* 0x000fe20000010035 */
[----:B------:R-:W-:Y:S01]  /*5ef0*/  FMUL.FTZ R53, R76, UR6 ;  /* 0x000000064c357c20 */ /* 0x000fe20008410000 */
[----:B------:R-:W-:Y:S01]  /*5f00*/  FMUL.FTZ R52, R81, UR6 ;  /* 0x0000000651347c20 */ /* 0x000fe20008410000 */
[----:B------:R-:W-:Y:S01]  /*5f10*/  FSEL R185, R54, RZ, P3 ;  /* 0x000000ff36b97208 */ /* 0x000fe20001800000 */
[----:B------:R-:W-:Y:S01]  /*5f20*/  HADD2.F32 R77, -RZ, R65.H1_H1 ;  /* 0x30000041ff4d7230 */ /* 0x000fe20000004100 */
[C---:B------:R-:W-:Y:S01]  /*5f30*/  LOP3.LUT P6, RZ, R241.reuse, 0xff0000, RZ, 0xc0, !PT ;  /* 0x00ff0000f1ff7812 */ /* 0x040fe200078cc0ff */
[----:B------:R-:W-:Y:S01]  /*5f40*/  FFMA.FTZ R194, R194, R90, R91 ;  /* 0x0000005ac2c27223 */ /* 0x000fe2000001005b */
[----:B------:R-:W-:Y:S01]  /*5f50*/  LOP3.LUT P3, RZ, R241, 0xff, RZ, 0xc0, !PT ;  /* 0x000000fff1ff7812 */ /* 0x000fe2000786c0ff */
[----:B------:R-:W-:Y:S01]  /*5f60*/  FMUL.FTZ R55, R200, UR6 ;  /* 0x00000006c8377c20 */ /* 0x000fe20008410000 */
[----:B------:R-:W-:Y:S01]  /*5f70*/  FSEL R86, R53, RZ, P6 ;  /* 0x000000ff35567208 */ /* 0x000fe20003000000 */
[----:B------:R-:W-:Y:S01]  /*5f80*/  FFMA.FTZ R196, R165, R196, R77 ;  /* 0x000000c4a5c47223 */ /* 0x000fe2000001004d */
[----:B------:R-:W-:Y:S01]  /*5f90*/  FSEL R84, R52, RZ, P3 ;  /* 0x000000ff34547208 */ /* 0x000fe20001800000 */
[----:B------:R-:W-:Y:S01]  /*5fa0*/  HADD2.F32 R52, -RZ, R64.H1_H1 ;  /* 0x30000040ff347230 */ /* 0x000fe20000004100 */
[----:B------:R-:W-:Y:S01]  /*5fb0*/  LOP3.LUT P6, RZ, R241, 0xff00, RZ, 0xc0, !PT ;  /* 0x0000ff00f1ff7812 */ /* 0x000fe200078cc0ff */
[----:B------:R-:W-:Y:S01]  /*5fc0*/  FADD.FTZ R194, R193, -R194 ;  /* 0x800000c2c1c27221 */ /* 0x000fe20000010000 */
[----:B------:R-:W-:Y:S01]  /*5fd0*/  FMUL.FTZ R53, R79, UR6 ;  /* 0x000000064f357c20 */ /* 0x000fe20008410000 */
[----:B------:R-:W-:Y:S01]  /*5fe0*/  FMUL.FTZ R54, R196, UR6 ;  /* 0x00000006c4367c20 */ /* 0x000fe20008410000 */
[----:B------:R-:W-:Y:S01]  /*5ff0*/  FSEL R87, R55, RZ, P6 ;  /* 0x000000ff37577208 */ /* 0x000fe20003000000 */
[----:B------:R-:W-:Y:S01]  /*6000*/  FFMA.FTZ R77, R165, R194, R52 ;  /* 0x000000c2a54d7223 */ /* 0x000fe20000010034 */
[----:B------:R-:W-:-:S02]  /*6010*/  LOP3.LUT P3, RZ, R240, 0xff0000, RZ, 0xc0, !PT ;  /* 0x00ff0000f0ff7812 */ /* 0x000fc4000786c0ff */
[----:B------:R-:W-:Y:S01]  /*6020*/  LOP3.LUT P6, RZ, R240, 0xff000000, RZ, 0xc0, !PT ;  /* 0xff000000f0ff7812 */ /* 0x000fe200078cc0ff */
[----:B------:R-:W-:Y:S01]  /*6030*/  FMUL.FTZ R78, R77, UR6 ;  /* 0x000000064d4e7c20 */ /* 0x000fe20008410000 */
[----:B------:R-:W-:Y:S01]  /*6040*/  F2FP.F16.F32.PACK_AB R55, R89, R76 ;  /* 0x0000004c5937723e */ /* 0x000fe200000000ff */
[----:B------:R-:W-:Y:S01]  /*6050*/  FMUL.FTZ R76, R0, UR6 ;  /* 0x00000006004c7c20 */ /* 0x000fe20008410000 */
[----:B------:R-:W-:Y:S02]  /*6060*/  FSEL R80, R53, RZ, P3 ;  /* 0x000000ff35507208 */ /* 0x000fe40001800000 */
[----:B------:R-:W-:Y:S02]  /*6070*/  FSEL R85, R54, RZ, P6 ;  /* 0x000000ff36557208 */ /* 0x000fe40003000000 */
[C---:B------:R-:W-:Y:S02]  /*6080*/  LOP3.LUT P3, RZ, R240.reuse, 0xff, RZ, 0xc0, !PT ;  /* 0x000000fff0ff7812 */ /* 0x040fe4000786c0ff */
[----:B------:R-:W-:-:S02]  /*6090*/  LOP3.LUT P6, RZ, R240, 0xff00, RZ, 0xc0, !PT ;  /* 0x0000ff00f0ff7812 */ /* 0x000fc400078cc0ff */
[----:B------:R-:W-:Y:S02]  /*60a0*/  F2FP.F16.F32.PACK_AB R54, R200, R81 ;  /* 0x00000051c836723e */ /* 0x000fe400000000ff */
[----:B------:R-:W-:Y:S02]  /*60b0*/  FSEL R76, R76, RZ, P3 ;  /* 0x000000ff4c4c7208 */ /* 0x000fe40001800000 */
[----:B------:R-:W-:Y:S02]  /*60c0*/  FSEL R81, R78, RZ, P6 ;  /* 0x000000ff4e517208 */ /* 0x000fe40003000000 */
[----:B------:R-:W-:Y:S02]  /*60d0*/  F2FP.F16.F32.PACK_AB R53, R196, R79 ;  /* 0x0000004fc435723e */ /* 0x000fe400000000ff */
[----:B------:R-:W-:Y:S02]  /*60e0*/  F2FP.F16.F32.PACK_AB R52, R77, R0 ;  /* 0x000000004d34723e */ /* 0x000fe400000000ff */
[----:B------:R-:W-:-:S02]  /*60f0*/  F2FP.F16.F32.PACK_AB R79, R185, R86 ;  /* 0x00000056b94f723e */ /* 0x000fc400000000ff */
[----:B------:R-:W-:Y:S02]  /*6100*/  F2FP.F16.F32.PACK_AB R78, R87, R84 ;  /* 0x00000054574e723e */ /* 0x000fe400000000ff */
[----:B------:R-:W-:Y:S02]  /*6110*/  F2FP.F16.F32.PACK_AB R77, R85, R80 ;  /* 0x00000050554d723e */ /* 0x000fe400000000ff */
[----:B------:R-:W-:Y:S01]  /*6120*/  F2FP.F16.F32.PACK_AB R76, R81, R76 ;  /* 0x0000004c514c723e */ /* 0x000fe200000000ff */
[----:B------:R-:W-:Y:S06]  /*6130*/  BRA `(.L_x_797) ;  /* 0x0000000800b87947 */ /* 0x000fec0003800000 */
.L_x_800:
[-CC-:B0-----:R-:W-:Y:S01]  /*6140*/  FFMA.FTZ R77, R198, R90.reuse, R91.reuse ;  /* 0x0000005ac64d7223 */ /* 0x181fe2000001005b */
[-CC-:B------:R-:W-:Y:S01]  /*6150*/  FFMA.FTZ R0, R197, R90.reuse, R91.reuse ;  /* 0x0000005ac5007223 */ /* 0x180fe2000001005b */
[-CC-:B------:R-:W-:Y:S01]  /*6160*/  FFMA.FTZ R80, R205, R90.reuse, R91.reuse ;  /* 0x0000005acd507223 */ /* 0x180fe2000001005b */
[-C--:B------:R-:W-:Y:S01]  /*6170*/  FFMA.FTZ R79, R206, R90.reuse, R91 ;  /* 0x0000005ace4f7223 */ /* 0x080fe2000001005b */
[----:B------:R-:W-:Y:S01]  /*6180*/  FADD.FTZ R196, R196, -R77 ;  /* 0x8000004dc4c47221 */ /* 0x000fe20000010000 */
[----:B------:R-:W-:Y:S01]  /*6190*/  FFMA.FTZ R77, R202, R90, R91 ;  /* 0x0000005aca4d7223 */ /* 0x000fe2000001005b */
[--C-:B------:R-:W-:Y:S02]  /*61a0*/  HADD2.F32 R84, -RZ, R67.reuse.H1_H1 ;  /* 0x30000043ff547230 */ /* 0x100fe40000004100 */
[----:B------:R-:W-:Y:S01]  /*61b0*/  FADD.FTZ R76, R195, -R0 ;  /* 0x80000000c34c7221 */ /* 0x000fe20000010000 */
[----:B------:R-:W-:Y:S01]  /*61c0*/  FADD.FTZ R80, R203, -R80 ;  /* 0x80000050cb507221 */ /* 0x000fe20000010000 */
[----:B------:R-:W-:Y:S01]  /*61d0*/  FADD.FTZ R200, R200, -R77 ;  /* 0x8000004dc8c87221 */ /* 0x000fe20000010000 */
[----:B------:R-:W-:-:S02]  /*61e0*/  HADD2.F32 R77, -RZ, R67.H0_H0 ;  /* 0x20000043ff4d7230 */ /* 0x000fc40000004100 */
[----:B------:R-:W-:Y:S01]  /*61f0*/  FADD.FTZ R204, R204, -R79 ;  /* 0x8000004fcccc7221 */ /* 0x000fe20000010000 */
[----:B------:R-:W-:Y:S01]  /*6200*/  FFMA.FTZ R0, R201, R90, R91 ;  /* 0x0000005ac9007223 */ /* 0x000fe2000001005b */
[--C-:B------:R-:W-:Y:S01]  /*6210*/  HADD2.F32 R81, -RZ, R66.reuse.H1_H1 ;  /* 0x30000042ff517230 */ /* 0x100fe20000004100 */
[----:B------:R-:W-:Y:S01]  /*6220*/  ISETP.GE.U32.AND P3, PT, R240, RZ, PT ;  /* 0x000000fff000720c */ /* 0x000fe20003f66070 */
[----:B------:R-:W-:Y:S02]  /*6230*/  HADD2.F32 R79, -RZ, R66.H0_H0 ;  /* 0x20000042ff4f7230 */ /* 0x000fe40000004100 */
[C---:B------:R-:W-:Y:S01]  /*6240*/  FFMA.FTZ R84, R165.reuse, R204, R84 ;  /* 0x000000cca5547223 */ /* 0x040fe20000010054 */
[----:B------:R-:W-:Y:S01]  /*6250*/  FFMA.FTZ R80, R165, R80, R77 ;  /* 0x00000050a5507223 */ /* 0x000fe2000001004d */
[----:B------:R-:W-:Y:S01]  /*6260*/  FADD.FTZ R78, R199, -R0 ;  /* 0x80000000c74e7221 */ /* 0x000fe20000010000 */
[--C-:B------:R-:W-:Y:S02]  /*6270*/  HADD2.F32 R77, -RZ, R65.reuse.H0_H0 ;  /* 0x20000041ff4d7230 */ /* 0x100fe40000004100 */
[C---:B------:R-:W-:Y:S01]  /*6280*/  FFMA.FTZ R200, R165.reuse, R200, R81 ;  /* 0x000000c8a5c87223 */ /* 0x040fe20000010051 */
[----:B------:R-:W-:Y:S01]  /*6290*/  FMUL.FTZ R84, R84, UR6 ;  /* 0x0000000654547c20 */ /* 0x000fe20008410000 */
[----:B------:R-:W-:Y:S01]  /*62a0*/  FMUL.FTZ R80, R80, UR6 ;  /* 0x0000000650507c20 */ /* 0x000fe20008410000 */
[----:B------:R-:W-:Y:S01]  /*62b0*/  FFMA.FTZ R78, R165, R78, R79 ;  /* 0x0000004ea54e7223 */ /* 0x000fe2000001004f */
[----:B------:R-:W-:Y:S01]  /*62c0*/  HADD2.F32 R81, -RZ, R65.H1_H1 ;  /* 0x30000041ff517230 */ /* 0x000fe20000004100 */
[C---:B------:R-:W-:Y:S01]  /*62d0*/  ISETP.GE.U32.AND.EX P3, PT, R241.reuse, 0x1000000, PT, P3 ;  /* 0x01000000f100780c */ /* 0x040fe20003f66130 */
[-CC-:B------:R-:W-:Y:S01]  /*62e0*/  FFMA.FTZ R194, R194, R90.reuse, R91.reuse ;  /* 0x0000005ac2c27223 */ /* 0x180fe2000001005b */
[----:B------:R-:W-:Y:S01]  /*62f0*/  LOP3.LUT P6, RZ, R241, 0xff0000, RZ, 0xc0, !PT ;  /* 0x00ff0000f1ff7812 */ /* 0x000fe200078cc0ff */
[----:B------:R-:W-:Y:S01]  /*6300*/  FFMA.FTZ R0, R191, R90, R91 ;  /* 0x0000005abf007223 */ /* 0x000fe2000001005b */
[----:B------:R-:W-:Y:S01]  /*6310*/  FFMA.FTZ R76, R165, R76, R77 ;  /* 0x0000004ca54c7223 */ /* 0x000fe2000001004d */
[----:B------:R-:W-:Y:S01]  /*6320*/  FSEL R87, R84, RZ, P3 ;  /* 0x000000ff54577208 */ /* 0x000fe20001800000 */
[----:B------:R-:W-:Y:S01]  /*6330*/  FMUL.FTZ R78, R78, UR6 ;  /* 0x000000064e4e7c20 */ /* 0x000fe20008410000 */
[----:B------:R-:W-:Y:S01]  /*6340*/  FMUL.FTZ R200, R200, UR6 ;  /* 0x00000006c8c87c20 */ /* 0x000fe20008410000 */
[----:B------:R-:W-:Y:S01]  /*6350*/  FSEL R80, R80, RZ, P6 ;  /* 0x000000ff50507208 */ /* 0x000fe20003000000 */
[----:B------:R-:W-:-:S02]  /*6360*/  HADD2.F32 R79, -RZ, R64.H1_H1 ;  /* 0x30000040ff4f7230 */ /* 0x000fc40000004100 */
[----:B------:R-:W-:Y:S01]  /*6370*/  FFMA.FTZ R81, R165, R196, R81 ;  /* 0x000000c4a5517223 */ /* 0x000fe20000010051 */
[----:B------:R-:W-:Y:S01]  /*6380*/  HADD2.F32 R77, -RZ, R64.H0_H0 ;  /* 0x20000040ff4d7230 */ /* 0x000fe20000004100 */
        /* <DEDUP_REMOVED lines=20> */
[----:B------:R-:W-:Y:S02]  /*64d0*/  F2FP.F16.F32.PACK_AB R77, R77, R76 ;  /* 0x0000004c4d4d723e */ /* 0x000fe400000000ff */
[----:B------:R-:W-:Y:S02]  /*64e0*/  F2FP.F16.F32.PACK_AB R79, R87, R80 ;  /* 0x00000050574f723e */ /* 0x000fe400000000ff */
[----:B------:R-:W-:Y:S02]  /*64f0*/  F2FP.F16.F32.PACK_AB R78, R85, R78 ;  /* 0x0000004e554e723e */ /* 0x000fe400000000ff */
[----:B------:R-:W-:Y:S01]  /*6500*/  F2FP.F16.F32.PACK_AB R76, R81, R0 ;  /* 0x00000000514c723e */ /* 0x000fe200000000ff */
[----:B------:R-:W-:Y:S06]  /*6510*/  BRA `(.L_x_797) ;  /* 0x0000000400c07947 */ /* 0x000fec0003800000 */
.L_x_799:
[----:B------:R-:W-:Y:S05]  /*6520*/  @!P2 BRA `(.L_x_801) ;  /* 0x0000000000e8a947 */ /* 0x000fea0003800000 */
[-CC-:B------:R-:W-:Y:S01]  /*6530*/  FFMA.FTZ R0, R197, R90.reuse, R91.reuse ;  /* 0x0000005ac5007223 */ /* 0x180fe2000001005b */
[-CC-:B0-----:R-:W-:Y:S01]  /*6540*/  FFMA.FTZ R55, R206, R90.reuse, R91.reuse ;  /* 0x0000005ace377223 */ /* 0x181fe2000001005b */
[-CC-:B------:R-:W-:Y:S01]  /*6550*/  FFMA.FTZ R53, R198, R90.reuse, R91.reuse ;  /* 0x0000005ac6357223 */ /* 0x180fe2000001005b */
[-C--:B------:R-:W-:Y:S01]  /*6560*/  FFMA.FTZ R76, R205, R90.reuse, R91 ;  /* 0x0000005acd4c7223 */ /* 0x080fe2000001005b */
[----:B------:R-:W-:Y:S01]  /*6570*/  FADD.FTZ R52, R195, -R0 ;  /* 0x80000000c3347221 */ /* 0x000fe20000010000 */
[----:B------:R-:W-:Y:S01]  /*6580*/  FADD.FTZ R204, R204, -R55 ;  /* 0x80000037cccc7221 */ /* 0x000fe20000010000 */
[-C--:B------:R-:W-:Y:S01]  /*6590*/  FFMA.FTZ R0, R201, R90.reuse, R91 ;  /* 0x0000005ac9007223 */ /* 0x080fe2000001005b */
[----:B------:R-:W-:Y:S01]  /*65a0*/  FADD.FTZ R196, R196, -R53 ;  /* 0x80000035c4c47221 */ /* 0x000fe20000010000 */
[----:B------:R-:W-:Y:S01]  /*65b0*/  FADD.FTZ R76, R203, -R76 ;  /* 0x8000004ccb4c7221 */ /* 0x000fe20000010000 */
[----:B------:R-:W-:Y:S01]  /*65c0*/  FFMA.FTZ R53, R202, R90, R91 ;  /* 0x0000005aca357223 */ /* 0x000fe2000001005b */
[----:B------:R-:W-:Y:S01]  /*65d0*/  FMUL.FTZ R89, R165, R204 ;  /* 0x000000cca5597220 */ /* 0x000fe20000410000 */
[----:B------:R-:W-:Y:S01]  /*65e0*/  FADD.FTZ R54, R199, -R0 ;  /* 0x80000000c7367221 */ /* 0x000fe20000010000 */
[----:B------:R-:W-:Y:S01]  /*65f0*/  ISETP.GE.U32.AND P3, PT, R240, RZ, PT ;  /* 0x000000fff000720c */ /* 0x000fe20003f66070 */
[----:B------:R-:W-:Y:S01]  /*6600*/  FMUL.FTZ R76, R165, R76 ;  /* 0x0000004ca54c7220 */ /* 0x000fe20000410000 */
[----:B------:R-:W-:Y:S01]  /*6610*/  FADD.FTZ R200, R200, -R53 ;  /* 0x80000035c8c87221 */ /* 0x000fe20000010000 */
[----:B------:R-:W-:Y:S01]  /*6620*/  FMUL.FTZ R55, R89, UR6 ;  /* 0x0000000659377c20 */ /* 0x000fe20008410000 */
[----:B------:R-:W-:Y:S01]  /*6630*/  ISETP.GE.U32.AND.EX P3, PT, R241, 0x1000000, PT, P3 ;  /* 0x01000000f100780c */ /* 0x000fe20003f66130 */
[----:B------:R-:W-:Y:S01]  /*6640*/  FMUL.FTZ R81, R165, R54 ;  /* 0x00000036a5517220 */ /* 0x000fe20000410000 */
[----:B------:R-:W-:Y:S01]  /*6650*/  FMUL.FTZ R53, R76, UR6 ;  /* 0x000000064c357c20 */ /* 0x000fe20008410000 */
[----:B------:R-:W-:Y:S01]  /*6660*/  LOP3.LUT P6, RZ, R241, 0xff0000, RZ, 0xc0, !PT ;  /* 0x00ff0000f1ff7812 */ /* 0x000fe200078cc0ff */
[----:B------:R-:W-:Y:S01]  /*6670*/  FMUL.FTZ R200, R165, R200 ;  /* 0x000000c8a5c87220 */ /* 0x000fe20000410000 */
[-CC-:B------:R-:W-:Y:S01]  /*6680*/  FFMA.FTZ R194, R194, R90.reuse, R91.reuse ;  /* 0x0000005ac2c27223 */ /* 0x180fe2000001005b */
[----:B------:R-:W-:Y:S01]  /*6690*/  FFMA.FTZ R0, R191, R90, R91 ;  /* 0x0000005abf007223 */ /* 0x000fe2000001005b */
        /* <DEDUP_REMOVED lines=18> */
[----:B------:R-:W-:Y:S01]  /*67c0*/  F2FP.F16.F32.PACK_AB R55, R89, R76 ;  /* 0x0000004c5937723e */ /* 0x000fe200000000ff */
[----:B------:R-:W-:Y:S01]  /*67d0*/  FMUL.FTZ R78, R77, UR6 ;  /* 0x000000064d4e7c20 */ /* 0x000fe20008410000 */
[----:B------:R-:W-:Y:S01]  /*67e0*/  FSEL R80, R53, RZ, P3 ;  /* 0x000000ff35507208 */ /* 0x000fe20001800000 */
[----:B------:R-:W-:Y:S01]  /*67f0*/  FMUL.FTZ R76, R0, UR6 ;  /* 0x00000006004c7c20 */ /* 0x000fe20008410000 */
[----:B------:R-:W-:-:S02]  /*6800*/  FSEL R85, R54, RZ, P6 ;  /* 0x000000ff36557208 */ /* 0x000fc40003000000 */
[C---:B------:R-:W-:Y:S02]  /*6810*/  LOP3.LUT P3, RZ, R240.reuse, 0xff, RZ, 0xc0, !PT ;  /* 0x000000fff0ff7812 */ /* 0x040fe4000786c0ff */
[----:B------:R-:W-:Y:S02]  /*6820*/  LOP3.LUT P6, RZ, R240, 0xff00, RZ, 0xc0, !PT ;  /* 0x0000ff00f0ff7812 */ /* 0x000fe400078cc0ff */
[----:B------:R-:W-:Y:S02]  /*6830*/  F2FP.F16.F32.PACK_AB R54, R200, R81 ;  /* 0x00000051c836723e */ /* 0x000fe400000000ff */
[----:B------:R-:W-:Y:S02]  /*6840*/  FSEL R76, R76, RZ, P3 ;  /* 0x000000ff4c4c7208 */ /* 0x000fe40001800000 */
[----:B------:R-:W-:Y:S02]  /*6850*/  FSEL R81, R78, RZ, P6 ;  /* 0x000000ff4e517208 */ /* 0x000fe40003000000 */
[----:B------:R-:W-:-:S02]  /*6860*/  F2FP.F16.F32.PACK_AB R53, R79, R52 ;  /* 0x000000344f35723e */ /* 0x000fc400000000ff */
[----:B------:R-:W-:Y:S02]  /*6870*/  F2FP.F16.F32.PACK_AB R52, R77, R0 ;  /* 0x000000004d34723e */ /* 0x000fe400000000ff */
[----:B------:R-:W-:Y:S02]  /*6880*/  F2FP.F16.F32.PACK_AB R79, R185, R86 ;  /* 0x00000056b94f723e */ /* 0x000fe400000000ff */
[----:B------:R-:W-:Y:S02]  /*6890*/  F2FP.F16.F32.PACK_AB R78, R87, R84 ;  /* 0x00000054574e723e */ /* 0x000fe400000000ff */
[----:B------:R-:W-:Y:S02]  /*68a0*/  F2FP.F16.F32.PACK_AB R77, R85, R80 ;  /* 0x00000050554d723e */ /* 0x000fe400000000ff */
[----:B------:R-:W-:Y:S01]  /*68b0*/  F2FP.F16.F32.PACK_AB R76, R81, R76 ;  /* 0x0000004c514c723e */ /* 0x000fe200000000ff */
[----:B------:R-:W-:Y:S06]  /*68c0*/  BRA `(.L_x_797) ;  /* 0x0000000000d47947 */ /* 0x000fec0003800000 */
.L_x_801:
        /* <DEDUP_REMOVED lines=9> */
[----:B------:R-:W-:Y:S01]  /*6960*/  FFMA.FTZ R77, R202, R90, R91 ;  /* 0x0000005aca4d7223 */ /* 0x000fe2000001005b */
[C---:B------:R-:W-:Y:S01]  /*6970*/  FMUL.FTZ R204, R165.reuse, R204 ;  /* 0x000000cca5cc7220 */ /* 0x040fe20000410000 */
[----:B------:R-:W-:Y:S01]  /*6980*/  FMUL.FTZ R80, R165, R80 ;  /* 0x00000050a5507220 */ /* 0x000fe20000410000 */
[----:B------:R-:W-:Y:S01]  /*6990*/  FADD.FTZ R78, R199, -R0 ;  /* 0x80000000c74e7221 */ /* 0x000fe20000010000 */
[----:B------:R-:W-:Y:S01]  /*69a0*/  FADD.FTZ R200, R200, -R77 ;  /* 0x8000004dc8c87221 */ /* 0x000fe20000010000 */
[----:B------:R-:W-:Y:S01]  /*69b0*/  ISETP.GE.U32.AND P3, PT, R240, RZ, PT ;  /* 0x000000fff000720c */ /* 0x000fe20003f66070 */
[----:B------:R-:W-:Y:S01]  /*69c0*/  FMUL.FTZ R204, R204, UR6 ;  /* 0x00000006cccc7c20 */ /* 0x000fe20008410000 */
[----:B------:R-:W-:Y:S01]  /*69d0*/  FMUL.FTZ R80, R80, UR6 ;  /* 0x0000000650507c20 */ /* 0x000fe20008410000 */
[----:B------:R-:W-:Y:S01]  /*69e0*/  LOP3.LUT P6, RZ, R241, 0xff0000, RZ, 0xc0, !PT ;  /* 0x00ff0000f1ff7812 */ /* 0x000fe200078cc0ff */
[----:B------:R-:W-:Y:S01]  /*69f0*/  FMUL.FTZ R78, R165, R78 ;  /* 0x0000004ea54e7220 */ /* 0x000fe20000410000 */
[----:B------:R-:W-:Y:S01]  /*6a00*/  ISETP.GE.U32.AND.EX P3, PT, R241, 0x1000000, PT, P3 ;  /* 0x01000000f100780c */ /* 0x000fe20003f66130 */
[----:B------:R-:W-:Y:S01]  /*6a10*/  FMUL.FTZ R200, R165, R200 ;  /* 0x000000c8a5c87220 */ /* 0x000fe20000410000 */
[-CC-:B------:R-:W-:Y:S01]  /*6a20*/  FFMA.FTZ R194, R194, R90.reuse, R91.reuse ;  /* 0x0000005ac2c27223 */ /* 0x180fe2000001005b */
[----:B------:R-:W-:Y:S01]  /*6a30*/  FFMA.FTZ R0, R191, R90, R91 ;  /* 0x0000005abf007223 */ /* 0x000fe2000001005b */
        /* <DEDUP_REMOVED lines=26> */
[----:B------:R-:W-:Y:S02]  /*6be0*/  F2FP.F16.F32.PACK_AB R77, R77, R76 ;  /* 0x0000004c4d4d723e */ /* 0x000fe400000000ff */
[----:B------:R-:W-:Y:S02]  /*6bf0*/  F2FP.F16.F32.PACK_AB R79, R204, R79 ;  /* 0x0000004fcc4f723e */ /* 0x000fe400000000ff */
[----:B------:R-:W-:-:S02]  /*6c00*/  F2FP.F16.F32.PACK_AB R78, R85, R78 ;  /* 0x0000004e554e723e */ /* 0x000fc400000000ff */
[----:B------:R-:W-:-:S07]  /*6c10*/  F2FP.F16.F32.PACK_AB R76, R81, R0 ;  /* 0x00000000514c723e */ /* 0x000fce00000000ff */
.L_x_797:
        /* <DEDUP_REMOVED lines=98> */
.L_x_804:
        /* <DEDUP_REMOVED lines=83> */
.L_x_803:
        /* <DEDUP_REMOVED lines=80> */
.L_x_806:
        /* <DEDUP_REMOVED lines=75> */
.L_x_802:
        /* <DEDUP_REMOVED lines=68> */
.L_x_808:
        /* <DEDUP_REMOVED lines=62> */
.L_x_807:
        /* <DEDUP_REMOVED lines=16> */
[--C-:B------:R-:W-:Y:S01]  /*8a40*/  FFMA.FTZ R0, R169, R90, R91.reuse ;  /* 0x0000005aa9007223 */ /* 0x100fe2000001005b */
[----:B------:R-:W-:Y:S01]  /*8a50*/  FMUL.FTZ R55, R89, UR6 ;  /* 0x0000000659377c20 */ /* 0x000fe20008410000 */
[----:B------:R-:W-:Y:S01]  /*8a60*/  ISETP.GE.U32.AND.EX P3, PT, R239, 0x1000000, PT, P3 ;  /* 0x01000000ef00780c */ /* 0x000fe20003f66130 */
[----:B------:R-:W-:Y:S01]  /*8a70*/  FMUL.FTZ R81, R165, R54 ;  /* 0x00000036a5517220 */ /* 0x000fe20000410000 */
[----:B------:R-:W-:Y:S01]  /*8a80*/  FMUL.FTZ R53, R76, UR6 ;  /* 0x000000064c357c20 */ /* 0x000fe20008410000 */
[----:B------:R-:W-:Y:S01]  /*8a90*/  LOP3.LUT P6, RZ, R239, 0xff0000, RZ, 0xc0, !PT ;  /* 0x00ff0000efff7812 */ /* 0x000fe200078cc0ff */
[----:B------:R-:W-:Y:S01]  /*8aa0*/  FMUL.FTZ R178, R165, R178 ;  /* 0x000000b2a5b27220 */ /* 0x000fe20000410000 */
[----:B------:R-:W-:Y:S01]  /*8ab0*/  FFMA.FTZ R172, R172, R90, R91 ;  /* 0x0000005aacac7223 */ /* 0x000fe2000001005b */
        /* <DEDUP_REMOVED lines=35> */
.L_x_809:
        /* <DEDUP_REMOVED lines=53> */
.L_x_805:
        /* <DEDUP_REMOVED lines=12> */
[--C-:B0-----:R-:W-:Y:S02]  /*9100*/  HADD2.F32 R55, -RZ, R75.reuse.H0_H0 ;  /* 0x2000004bff377230 */ /* 0x101fe40000004100 */
[-CC-:B------:R-:W-:Y:S01]  /*9110*/  FFMA.FTZ R170, R170, R90.reuse, R91.reuse ;  /* 0x0000005aaaaa7223 */ /* 0x180fe2000001005b */
[----:B------:R-:W-:Y:S01]  /*9120*/  FFMA.FTZ R53, R96, R90, R91 ;  /* 0x0000005a60357223 */ /* 0x000fe2000001005b */
[----:B------:R-:W-:Y:S01]  /*9130*/  FADD.FTZ R106, R106, -R103 ;  /* 0x800000676a6a7221 */ /* 0x000fe20000010000 */
[----:B------:R-:W-:Y:S02]  /*9140*/  HADD2.F32 R0, -RZ, R75.H1_H1 ;  /* 0x3000004bff007230 */ /* 0x000fe40000004100 */
[----:B------:R-:W-:Y:S01]  /*9150*/  FADD.FTZ R170, R105, -R170 ;  /* 0x800000aa69aa7221 */ /* 0x000fe20000010000 */
[----:B------:R-:W-:Y:S01]  /*9160*/  LOP3.LUT P3, RZ, R237, 0xff0000, RZ, 0xc0, !PT ;  /* 0x00ff0000edff7812 */ /* 0x000fe2000786c0ff */
[----:B------:R-:W-:Y:S01]  /*9170*/  FFMA.FTZ R106, R165, R106, R55 ;  /* 0x0000006aa56a7223 */ /* 0x000fe20000010037 */
[-CC-:B------:R-:W-:Y:S01]  /*9180*/  FFMA.FTZ R99, R99, R90.reuse, R91.reuse ;  /* 0x0000005a63637223 */ /* 0x180fe2000001005b */
[----:B------:R-:W-:Y:S01]  /*9190*/  FFMA.FTZ R104, R104, R90, R91 ;  /* 0x0000005a68687223 */ /* 0x000fe2000001005b */
[----:B------:R-:W-:Y:S01]  /*91a0*/  FADD.FTZ R94, R94, -R53 ;  /* 0x800000355e5e7221 */ /* 0x000fe20000010000 */
[----:B------:R-:W-:Y:S01]  /*91b0*/  FMUL.FTZ R52, R106, UR6 ;  /* 0x000000066a347c20 */ /* 0x000fe20008410000 */
[----:B------:R-:W-:Y:S01]  /*91c0*/  LOP3.LUT P6, RZ, R141, 0xff0000, RZ, 0xc0, !PT ;  /* 0x00ff00008dff7812 */ /* 0x000fe200078cc0ff */
[----:B------:R-:W-:-:S02]  /*91d0*/  HADD2.F32 R53, -RZ, R74.H0_H0 ;  /* 0x2000004aff357230 */ /* 0x000fc40000004100 */
[----:B------:R-:W-:Y:S01]  /*91e0*/  FFMA.FTZ R81, R165, R170, R0 ;  /* 0x000000aaa5517223 */ /* 0x000fe20000010000 */
[----:B------:R-:W-:Y:S01]  /*91f0*/  FADD.FTZ R102, R102, -R99 ;  /* 0x8000006366667221 */ /* 0x000fe20000010000 */
[----:B------:R-:W-:Y:S01]  /*9200*/  FSEL R79, R52, RZ, P3 ;  /* 0x000000ff344f7208 */ /* 0x000fe20001800000 */
[----:B------:R-:W-:Y:S01]  /*9210*/  HADD2.F32 R57, -RZ, R74.H1_H1 ;  /* 0x3000004aff397230 */ /* 0x000fe20000004100 */
[----:B------:R-:W-:Y:S01]  /*9220*/  ISETP.GE.U32.AND P3, PT, R236, RZ, PT ;  /* 0x000000ffec00720c */ /* 0x000fe20003f66070 */
[----:B------:R-:W-:Y:S01]  /*9230*/  FADD.FTZ R104, R101, -R104 ;  /* 0x8000006865687221 */ /* 0x000fe20000010000 */
[----:B------:R-:W-:Y:S01]  /*9240*/  HADD2.F32 R0, -RZ, R72.H1_H1 ;  /* 0x30000048ff007230 */ /* 0x000fe20000004100 */
[----:B------:R-:W-:Y:S01]  /*9250*/  FSEL R76, R52, RZ, P6 ;  /* 0x000000ff344c7208 */ /* 0x000fe20003000000 */
[----:B------:R-:W-:Y:S01]  /*9260*/  FMUL.FTZ R52, R81, UR6 ;  /* 0x0000000651347c20 */ /* 0x000fe20008410000 */
[----:B------:R-:W-:Y:S01]  /*9270*/  ISETP.GE.U32.AND P6, PT, R140, RZ, PT ;  /* 0x000000ff8c00720c */ /* 0x000fe20003fc6070 */
[----:B------:R-:W-:Y:S01]  /*9280*/  FFMA.FTZ R54, R165, R102, R53 ;  /* 0x00000066a5367223 */ /* 0x000fe20000010035 */
[----:B------:R-:W-:Y:S01]  /*9290*/  ISETP.GE.U32.AND.EX P3, PT, R237, 0x1000000, PT, P3 ;  /* 0x01000000ed00780c */ /* 0x000fe20003f66130 */
[----:B------:R-:W-:Y:S01]  /*92a0*/  FFMA.FTZ R95, R95, R90, R91 ;  /* 0x0000005a5f5f7223 */ /* 0x000fe2000001005b */
[C---:B------:R-:W-:Y:S01]  /*92b0*/  FFMA.FTZ R59, R165.reuse, R104, R57 ;  /* 0x00000068a53b7223 */ /* 0x040fe20000010039 */
[----:B------:R-:W-:Y:S01]  /*92c0*/  FFMA.FTZ R57, R165, R94, R0 ;  /* 0x0000005ea5397223 */ /* 0x000fe20000010000 */
[----:B------:R-:W-:Y:S01]  /*92d0*/  ISETP.GE.U32.AND.EX P6, PT, R141, 0x1000000, PT, P6 ;  /* 0x010000008d00780c */ /* 0x000fe20003fc6160 */
[----:B------:R-:W-:Y:S01]  /*92e0*/  FMUL.FTZ R0, R54, UR6 ;  /* 0x0000000636007c20 */ /* 0x000fe20008410000 */
[----:B------:R-:W-:Y:S01]  /*92f0*/  FSEL R86, R52, RZ, P3 ;  /* 0x000000ff34567208 */ /* 0x000fe20001800000 */
[--C-:B------:R-:W-:Y:S01]  /*9300*/  HADD2.F32 R53, -RZ, R73.reuse.H0_H0 ;  /* 0x20000049ff357230 */ /* 0x100fe20000004100 */
[----:B------:R-:W-:Y:S01]  /*9310*/  LOP3.LUT P3, RZ, R237, 0xff, RZ, 0xc0, !PT ;  /* 0x000000ffedff7812 */ /* 0x000fe2000786c0ff */
[----:B------:R-:W-:Y:S01]  /*9320*/  FADD.FTZ R98, R98, -R95 ;  /* 0x8000005f62627221 */ /* 0x000fe20000010000 */
[----:B------:R-:W-:Y:S01]  /*9330*/  FFMA.FTZ R100, R100, R90, R91 ;  /* 0x0000005a64647223 */ /* 0x000fe2000001005b */
[----:B------:R-:W-:Y:S01]  /*9340*/  FSEL R85, R52, RZ, P6 ;  /* 0x000000ff34557208 */ /* 0x000fe20003000000 */
[----:B------:R-:W-:Y:S01]  /*9350*/  FMUL.FTZ R52, R59, UR6 ;  /* 0x000000063b347c20 */ /* 0x000fe20008410000 */
[----:B------:R-:W-:Y:S01]  /*9360*/  LOP3.LUT P6, RZ, R141, 0xff, RZ, 0xc0, !PT ;  /* 0x000000ff8dff7812 */ /* 0x000fe200078cc0ff */
[----:B------:R-:W-:Y:S01]  /*9370*/  HADD2.F32 R55, -RZ, R73.H1_H1 ;  /* 0x30000049ff377230 */ /* 0x000fe20000004100 */
[C---:B------:R-:W-:Y:S01]  /*9380*/  FSEL R78, R0.reuse, RZ, P3 ;  /* 0x000000ff004e7208 */ /* 0x040fe20001800000 */
[----:B------:R-:W-:Y:S01]  /*9390*/  FFMA.FTZ R53, R165, R98, R53 ;  /* 0x00000062a5357223 */ /* 0x000fe20000010035 */
[----:B------:R-:W-:Y:S01]  /*93a0*/  LOP3.LUT P3, RZ, R237, 0xff00, RZ, 0xc0, !PT ;  /* 0x0000ff00edff7812 */ /* 0x000fe2000786c0ff */
[----:B------:R-:W-:Y:S01]  /*93b0*/  FADD.FTZ R100, R97, -R100 ;  /* 0x8000006461647221 */ /* 0x000fe20000010000 */
[----:B------:R-:W-:Y:S01]  /*93c0*/  FFMA.FTZ R91, R93, R90, R91 ;  /* 0x0000005a5d5b7223 */ /* 0x000fe2000001005b */
[----:B------:R-:W-:Y:S01]  /*93d0*/  FSEL R58, R0, RZ, P6 ;  /* 0x000000ff003a7208 */ /* 0x000fe20003000000 */
[----:B------:R-:W-:Y:S01]  /*93e0*/  FMUL.FTZ R0, R53, UR6 ;  /* 0x0000000635007c20 */ /* 0x000fe20008410000 */
[----:B------:R-:W-:Y:S01]  /*93f0*/  LOP3.LUT P6, RZ, R141, 0xff00, RZ, 0xc0, !PT ;  /* 0x0000ff008dff7812 */ /* 0x000fe200078cc0ff */
[----:B------:R-:W-:Y:S01]  /*9400*/  FFMA.FTZ R100, R165, R100, R55 ;  /* 0x00000064a5647223 */ /* 0x000fe20000010037 */
[----:B------:R-:W-:Y:S01]  /*9410*/  FSEL R89, R52, RZ, P3 ;  /* 0x000000ff34597208 */ /* 0x000fe20001800000 */
        /* <DEDUP_REMOVED lines=9> */
[----:B------:R-:W-:Y:S01]  /*94b0*/  HADD2.F32 R0, -RZ, R72.H0_H0 ;  /* 0x20000048ff007230 */ /* 0x000fe20000004100 */
[----:B------:R-:W-:Y:S02]  /*94c0*/  FSEL R84, R52, RZ, P3 ;  /* 0x000000ff34547208 */ /* 0x000fe40001800000 */
[----:B------:R-:W-:Y:S02]  /*94d0*/  LOP3.LUT P3, RZ, R236, 0xff00, RZ, 0xc0, !PT ;  /* 0x0000ff00ecff7812 */ /* 0x000fe4000786c0ff */
[----:B------:R-:W-:Y:S01]  /*94e0*/  LOP3.LUT P6, RZ, R140, 0xff000000, RZ, 0xc0, !PT ;  /* 0xff0000008cff7812 */ /* 0x000fe200078cc0ff */
[----:B------:R-:W-:Y:S01]  /*94f0*/  FFMA.FTZ R0, R165, R92, R0 ;  /* 0x0000005ca5007223 */ /* 0x000fe20000010000 */
[----:B------:R-:W-:-:S02]  /*9500*/  F2FP.F16.F32.PACK_AB R55, R81, R106 ;  /* 0x0000006a5137723e */ /* 0x000fc400000000ff */
[----:B------:R-:W-:Y:S02]  /*9510*/  FSEL R81, R56, RZ, P3 ;  /* 0x000000ff38517208 */ /* 0x000fe40001800000 */
[----:B------:R-:W-:Y:S02]  /*9520*/  LOP3.LUT P3, RZ, R140, 0xff00, RZ, 0xc0, !PT ;  /* 0x0000ff008cff7812 */ /* 0x000fe4000786c0ff */
[----:B------:R-:W-:Y:S02]  /*9530*/  FSEL R87, R52, RZ, P6 ;  /* 0x000000ff34577208 */ /* 0x000fe40003000000 */
[----:B------:R-:W-:Y:S02]  /*9540*/  F2FP.F16.F32.PACK_AB R54, R59, R54 ;  /* 0x000000363b36723e */ /* 0x000fe400000000ff */
[----:B------:R-:W-:Y:S02]  /*9550*/  F2FP.F16.F32.PACK_AB R59, R85, R76 ;  /* 0x0000004c553b723e */ /* 0x000fe400000000ff */
[----:B------:R-:W-:Y:S01]  /*9560*/  F2FP.F16.F32.PACK_AB R52, R57, R0 ;  /* 0x000000003934723e */ /* 0x000fe200000000ff */
[----:B------:R-:W-:Y:S01]  /*9570*/  FMUL.FTZ R0, R0, UR6 ;  /* 0x0000000600007c20 */ /* 0x000fe20008410000 */
[----:B------:R-:W-:-:S02]  /*9580*/  FSEL R85, R56, RZ, P3 ;  /* 0x000000ff38557208 */ /* 0x000fc40001800000 */
[----:B------:R-:W-:Y:S02]  /*9590*/  LOP3.LUT P6, RZ, R236, 0xff, RZ, 0xc0, !PT ;  /* 0x000000ffecff7812 */ /* 0x000fe400078cc0ff */
[----:B------:R-:W-:Y:S02]  /*95a0*/  LOP3.LUT P3, RZ, R140, 0xff, RZ, 0xc0, !PT ;  /* 0x000000ff8cff7812 */ /* 0x000fe4000786c0ff */
        /* <DEDUP_REMOVED lines=11> */
.L_x_812:
[-CC-:B------:R-:W-:Y:S01]  /*9660*/  FFMA.FTZ R170, R170, R90.reuse, R91.reuse ;  /* 0x0000005aaaaa7223 */ /* 0x180fe2000001005b */
[-C--:B------:R-:W-:Y:S01]  /*9670*/  FFMA.FTZ R103, R103, R90.reuse, R91 ;  /* 0x0000005a67677223 */ /* 0x080fe2000001005b */
[--C-:B------:R-:W-:Y:S01]  /*9680*/  HADD2.F32 R0, -RZ, R75.reuse.H1_H1 ;  /* 0x3000004bff007230 */ /* 0x100fe20000004100 */
[----:B------:R-:W-:Y:S01]  /*9690*/  ISETP.GE.U32.AND P3, PT, R236, RZ, PT ;  /* 0x000000ffec00720c */ /* 0x000fe20003f66070 */
[----:B------:R-:W-:Y:S01]  /*96a0*/  FADD.FTZ R170, R105, -R170 ;  /* 0x800000aa69aa7221 */ /* 0x000fe20000010000 */
[----:B0-----:R-:W-:Y:S02]  /*96b0*/  HADD2.F32 R77, -RZ, R75.H0_H0 ;  /* 0x2000004bff4d7230 */ /* 0x001fe40000004100 */
[----:B------:R-:W-:Y:S01]  /*96c0*/  FADD.FTZ R106, R106, -R103 ;  /* 0x800000676a6a7221 */ /* 0x000fe20000010000 */
[--C-:B------:R-:W-:Y:S01]  /*96d0*/  FFMA.FTZ R57, R96, R90, R91.reuse ;  /* 0x0000005a60397223 */ /* 0x100fe2000001005b */
[----:B------:R-:W-:Y:S01]  /*96e0*/  FFMA.FTZ R170, R165, R170, R0 ;  /* 0x000000aaa5aa7223 */ /* 0x000fe20000010000 */
[----:B------:R-:W-:Y:S01]  /*96f0*/  FFMA.FTZ R99, R99, R90, R91 ;  /* 0x0000005a63637223 */ /* 0x000fe2000001005b */
[----:B------:R-:W-:Y:S01]  /*9700*/  FFMA.FTZ R77, R165, R106, R77 ;  /* 0x0000006aa54d7223 */ /* 0x000fe2000001004d */
[----:B------:R-:W-:Y:S01]  /*9710*/  ISETP.GE.U32.AND.EX P3, PT, R237, 0x1000000, PT, P3 ;  /* 0x01000000ed00780c */ /* 0x000fe20003f66130 */
[----:B------:R-:W-:Y:S01]  /*9720*/  FMUL.FTZ R170, R170, UR6 ;  /* 0x00000006aaaa7c20 */ /* 0x000fe20008410000 */
[----:B------:R-:W-:Y:S01]  /*9730*/  FADD.FTZ R94, R94, -R57 ;  /* 0x800000395e5e7221 */ /* 0x000fe20000010000 */
[----:B------:R-:W-:Y:S01]  /*9740*/  FMUL.FTZ R77, R77, UR6 ;  /* 0x000000064d4d7c20 */ /* 0x000fe20008410000 */
[--C-:B------:R-:W-:Y:S01]  /*9750*/  HADD2.F32 R57, -RZ, R74.reuse.H0_H0 ;  /* 0x2000004aff397230 */ /* 0x100fe20000004100 */
[----:B------:R-:W-:Y:S01]  /*9760*/  LOP3.LUT P6, RZ, R237, 0xff0000, RZ, 0xc0, !PT ;  /* 0x00ff0000edff7812 */ /* 0x000fe200078cc0ff */
[----:B------:R-:W-:Y:S01]  /*9770*/  FADD.FTZ R102, R102, -R99 ;  /* 0x8000006366667221 */ /* 0x000fe20000010000 */
[----:B------:R-:W-:Y:S01]  /*9780*/  FSEL R76, R170, RZ, P3 ;  /* 0x000000ffaa4c7208 */ /* 0x000fe20001800000 */
[-CC-:B------:R-:W-:Y:S01]  /*9790*/  FFMA.FTZ R104, R104, R90.reuse, R91.reuse ;  /* 0x0000005a68687223 */ /* 0x180fe2000001005b */
[----:B------:R-:W-:Y:S01]  /*97a0*/  ISETP.GE.U32.AND P3, PT, R140, RZ, PT ;  /* 0x000000ff8c00720c */ /* 0x000fe20003f66070 */
[----:B------:R-:W-:Y:S01]  /*97b0*/  FFMA.FTZ R95, R95, R90, R91 ;  /* 0x0000005a5f5f7223 */ /* 0x000fe2000001005b */
[----:B------:R-:W-:Y:S01]  /*97c0*/  FSEL R79, R77, RZ, P6 ;  /* 0x000000ff4d4f7208 */ /* 0x000fe20003000000 */
[----:B------:R-:W-:-:S02]  /*97d0*/  HADD2.F32 R59, -RZ, R74.H1_H1 ;  /* 0x3000004aff3b7230 */ /* 0x000fc40000004100 */
[----:B------:R-:W-:Y:S01]  /*97e0*/  FFMA.FTZ R57, R165, R102, R57 ;  /* 0x00000066a5397223 */ /* 0x000fe20000010039 */
[----:B------:R-:W-:Y:S01]  /*97f0*/  LOP3.LUT P6, RZ, R141, 0xff0000, RZ, 0xc0, !PT ;  /* 0x00ff00008dff7812 */ /* 0x000fe200078cc0ff */
[----:B------:R-:W-:Y:S01]  /*9800*/  FADD.FTZ R104, R101, -R104 ;  /* 0x8000006865687221 */ /* 0x000fe20000010000 */
[----:B------:R-:W-:Y:S01]  /*9810*/  ISETP.GE.U32.AND.EX P3, PT, R141, 0x1000000, PT, P3 ;  /* 0x010000008d00780c */ /* 0x000fe20003f66130 */
[--C-:B------:R-:W-:Y:S02]  /*9820*/  HADD2.F32 R0, -RZ, R73.reuse.H0_H0 ;  /* 0x20000049ff007230 */ /* 0x100fe40000004100 */
[----:B------:R-:W-:Y:S01]  /*9830*/  FADD.FTZ R98, R98, -R95 ;  /* 0x8000005f62627221 */ /* 0x000fe20000010000 */
[----:B------:R-:W-:Y:S01]  /*9840*/  FMUL.FTZ R57, R57, UR6 ;  /* 0x0000000639397c20 */ /* 0x000fe20008410000 */
[----:B------:R-:W-:Y:S01]  /*9850*/  FSEL R56, R77, RZ, P6 ;  /* 0x000000ff4d387208 */ /* 0x000fe20003000000 */
[----:B------:R-:W-:Y:S01]  /*9860*/  FFMA.FTZ R59, R165, R104, R59 ;  /* 0x00000068a53b7223 */ /* 0x000fe2000001003b */
[----:B------:R-:W-:Y:S01]  /*9870*/  LOP3.LUT P6, RZ, R237, 0xff, RZ, 0xc0, !PT ;  /* 0x000000ffedff7812 */ /* 0x000fe200078cc0ff */
[--C-:B------:R-:W-:Y:S01]  /*9880*/  FFMA.FTZ R100, R100, R90, R91.reuse ;  /* 0x0000005a64647223 */ /* 0x100fe2000001005b */
[----:B------:R-:W-:Y:S01]  /*9890*/  FSEL R85, R170, RZ, P3 ;  /* 0x000000ffaa557208 */ /* 0x000fe20001800000 */
[----:B------:R-:W-:Y:S01]  /*98a0*/  FFMA.FTZ R98, R165, R98, R0 ;  /* 0x00000062a5627223 */ /* 0x000fe20000010000 */
[----:B------:R-:W-:Y:S01]  /*98b0*/  LOP3.LUT P3, RZ, R141, 0xff, RZ, 0xc0, !PT ;  /* 0x000000ff8dff7812 */ /* 0x000fe2000786c0ff */
[----:B------:R-:W-:Y:S01]  /*98c0*/  HADD2.F32 R0, -RZ, R73.H1_H1 ;  /* 0x30000049ff007230 */ /* 0x000fe20000004100 */
[----:B------:R-:W-:Y:S01]  /*98d0*/  FSEL R78, R57, RZ, P6 ;  /* 0x000000ff394e7208 */ /* 0x000fe20003000000 */
[----:B------:R-:W-:Y:S01]  /*98e0*/  FMUL.FTZ R59, R59, UR6 ;  /* 0x000000063b3b7c20 */ /* 0x000fe20008410000 */
[----:B------:R-:W-:Y:S01]  /*98f0*/  FADD.FTZ R100, R97, -R100 ;  /* 0x8000006461647221 */ /* 0x000fe20000010000 */
[----:B------:R-:W-:Y:S01]  /*9900*/  LOP3.LUT P6, RZ, R237, 0xff00, RZ, 0xc0, !PT ;  /* 0x0000ff00edff7812 */ /* 0x000fe200078cc0ff */
[----:B------:R-:W-:Y:S01]  /*9910*/  FMUL.FTZ R98, R98, UR6 ;  /* 0x0000000662627c20 */ /* 0x000fe20008410000 */
[----:B------:R-:W-:Y:S01]  /*9920*/  FSEL R58, R57, RZ, P3 ;  /* 0x000000ff393a7208 */ /* 0x000fe20001800000 */
[----:B------:R-:W-:Y:S01]  /*9930*/  FFMA.FTZ R100, R165, R100, R0 ;  /* 0x00000064a5647223 */ /* 0x000fe20000010000 */
[----:B------:R-:W-:Y:S01]  /*9940*/  LOP3.LUT P3, RZ, R141, 0xff00, RZ, 0xc0, !PT ;  /* 0x0000ff008dff7812 */ /* 0x000fe2000786c0ff */
[--C-:B------:R-:W-:Y:S01]  /*9950*/  HADD2.F32 R0, -RZ, R72.reuse.H1_H1 ;  /* 0x30000048ff007230 */ /* 0x100fe20000004100 */
[----:B------:R-:W-:Y:S01]  /*9960*/  FSEL R87, R59, RZ, P6 ;  /* 0x000000ff3b577208 */ /* 0x000fe20003000000 */
[----:B------:R-:W-:Y:S01]  /*9970*/  FFMA.FTZ R91, R93, R90, R91 ;  /* 0x0000005a5d5b7223 */ /* 0x000fe2000001005b */
[----:B------:R-:W-:Y:S01]  /*9980*/  LOP3.LUT P6, RZ, R236, 0xff0000, RZ, 0xc0, !PT ;  /* 0x00ff0000ecff7812 */ /* 0x000fe200078cc0ff */
[----:B------:R-:W-:Y:S01]  /*9990*/  FMUL.FTZ R100, R100, UR6 ;  /* 0x0000000664647c20 */ /* 0x000fe20008410000 */
[----:B------:R-:W-:Y:S01]  /*99a0*/  FSEL R89, R59, RZ, P3 ;  /* 0x000000ff3b597208 */ /* 0x000fe20001800000 */
[C---:B------:R-:W-:Y:S01]  /*99b0*/  FFMA.FTZ R94, R165.reuse, R94, R0 ;  /* 0x0000005ea55e7223 */ /* 0x040fe20000010000 */
[----:B------:R-:W-:Y:S01]  /*99c0*/  LOP3.LUT P3, RZ, R140, 0xff0000, RZ, 0xc0, !PT ;  /* 0x00ff00008cff7812 */ /* 0x000fe2000786c0ff */
[----:B------:R-:W-:Y:S01]  /*99d0*/  HADD2.F32 R0, -RZ, R72.H0_H0 ;  /* 0x20000048ff007230 */ /* 0x000fe20000004100 */
[----:B------:R-:W-:Y:S01]  /*99e0*/  FSEL R77, R98, RZ, P6 ;  /* 0x000000ff624d7208 */ /* 0x000fe20003000000 */
[----:B------:R-:W-:Y:S01]  /*99f0*/  FADD.FTZ R92, R92, -R91 ;  /* 0x8000005b5c5c7221 */ /* 0x000fe20000010000 */
[----:B------:R-:W-:Y:S01]  /*9a00*/  LOP3.LUT P6, RZ, R236, 0xff000000, RZ, 0xc0, !PT ;  /* 0xff000000ecff7812 */ /* 0x000fe200078cc0ff */
[----:B------:R-:W-:Y:S01]  /*9a10*/  FMUL.FTZ R94, R94, UR6 ;  /* 0x000000065e5e7c20 */ /* 0x000fe20008410000 */
[----:B------:R-:W-:Y:S01]  /*9a20*/  FSEL R57, R98, RZ, P3 ;  /* 0x000000ff62397208 */ /* 0x000fe20001800000 */
[----:B------:R-:W-:Y:S01]  /*9a30*/  FFMA.FTZ R0, R165, R92, R0 ;  /* 0x0000005ca5007223 */ /* 0x000fe20000010000 */
[----:B------:R-:W-:-:S02]  /*9a40*/  LOP3.LUT P3, RZ, R140, 0xff000000, RZ, 0xc0, !PT ;  /* 0xff0000008cff7812 */ /* 0x000fc4000786c0ff */
[----:B------:R-:W-:Y:S01]  /*9a50*/  FSEL R80, R100, RZ, P6 ;  /* 0x000000ff64507208 */ /* 0x000fe20003000000 */
[----:B------:R-:W-:Y:S01]  /*9a60*/  FMUL.FTZ R0, R0, UR6 ;  /* 0x0000000600007c20 */ /* 0x000fe20008410000 */
[----:B------:R-:W-:Y:S02]  /*9a70*/  FSEL R100, R100, RZ, P3 ;  /* 0x000000ff64647208 */ /* 0x000fe40001800000 */
[----:B------:R-:W-:Y:S02]  /*9a80*/  LOP3.LUT P6, RZ, R236, 0xff00, RZ, 0xc0, !PT ;  /* 0x0000ff00ecff7812 */ /* 0x000fe400078cc0ff */
[----:B------:R-:W-:Y:S02]  /*9a90*/  LOP3.LUT P3, RZ, R140, 0xff00, RZ, 0xc0, !PT ;  /* 0x0000ff008cff7812 */ /* 0x000fe4000786c0ff */
[----:B------:R-:W-:Y:S02]  /*9aa0*/  F2FP.F16.F32.PACK_AB R59, R85, R56 ;  /* 0x00000038553b723e */ /* 0x000fe400000000ff */
[----:B------:R-:W-:-:S02]  /*9ab0*/  FSEL R81, R94, RZ, P6 ;  /* 0x000000ff5e517208 */ /* 0x000fc40003000000 */
[----:B------:R-:W-:Y:S02]  /*9ac0*/  FSEL R85, R94, RZ, P3 ;  /* 0x000000ff5e557208 */ /* 0x000fe40001800000 */
[----:B------:R-:W-:Y:S02]  /*9ad0*/  LOP3.LUT P6, RZ, R236, 0xff, RZ, 0xc0, !PT ;  /* 0x000000ffecff7812 */ /* 0x000fe400078cc0ff */
[----:B------:R-:W-:Y:S02]  /*9ae0*/  LOP3.LUT P3, RZ, R140, 0xff, RZ, 0xc0, !PT ;  /* 0x000000ff8cff7812 */ /* 0x000fe4000786c0ff */
[----:B------:R-:W-:Y:S02]  /*9af0*/  F2FP.F16.F32.PACK_AB R79, R76, R79 ;  /* 0x0000004f4c4f723e */ /* 0x000fe400000000ff */
[C---:B------:R-:W-:Y:S02]  /*9b00*/  FSEL R56, R0.reuse, RZ, P3 ;  /* 0x000000ff00387208 */ /* 0x040fe40001800000 */
[----:B------:R-:W-:-:S02]  /*9b10*/  FSEL R76, R0, RZ, P6 ;  /* 0x000000ff004c7208 */ /* 0x000fc40003000000 */
[----:B------:R-:W-:Y:S02]  /*9b20*/  F2FP.F16.F32.PACK_AB R58, R89, R58 ;  /* 0x0000003a593a723e */ /* 0x000fe400000000ff */
[----:B------:R-:W-:Y:S02]  /*9b30*/  F2FP.F16.F32.PACK_AB R78, R87, R78 ;  /* 0x0000004e574e723e */ /* 0x000fe400000000ff */
[----:B------:R-:W-:Y:S02]  /*9b40*/  F2FP.F16.F32.PACK_AB R57, R100, R57 ;  /* 0x000000396439723e */ /* 0x000fe400000000ff */
[----:B------:R-:W-:Y:S02]  /*9b50*/  F2FP.F16.F32.PACK_AB R77, R80, R77 ;  /* 0x0000004d504d723e */ /* 0x000fe400000000ff */
[----:B------:R-:W-:Y:S02]  /*9b60*/  F2FP.F16.F32.PACK_AB R56, R85, R56 ;  /* 0x000000385538723e */ /* 0x000fe400000000ff */
[----:B------:R-:W-:Y:S01]  /*9b70*/  F2FP.F16.F32.PACK_AB R76, R81, R76 ;  /* 0x0000004c514c723e */ /* 0x000fe200000000ff */
[----:B------:R-:W-:Y:S06]  /*9b80*/  BRA `(.L_x_813) ;  /* 0x0000001800347947 */ /* 0x000fec0003800000 */
.L_x_811:
[----:B------:R-:W-:Y:S05]  /*9b90*/  @!P2 BRA `(.L_x_814) ;  /* 0x00000004003ca947 */ /* 0x000fea0003800000 */
[-CC-:B------:R-:W-:Y:S01]  /*9ba0*/  FFMA.FTZ R103, R103, R90.reuse, R91.reuse ;  /* 0x0000005a67677223 */ /* 0x180fe2000001005b */
[-CC-:B------:R-:W-:Y:S01]  /*9bb0*/  FFMA.FTZ R170, R170, R90.reuse, R91.reuse ;  /* 0x0000005aaaaa7223 */ /* 0x180fe2000001005b */
[----:B------:R-:W-:Y:S01]  /*9bc0*/  LOP3.LUT P3, RZ, R237, 0xff0000, RZ, 0xc0, !PT ;  /* 0x00ff0000edff7812 */ /* 0x000fe2000786c0ff */
[----:B------:R-:W-:Y:S01]  /*9bd0*/  FFMA.FTZ R99, R99, R90, R91 ;  /* 0x0000005a63637223 */ /* 0x000fe2000001005b */
[----:B------:R-:W-:Y:S01]  /*9be0*/  FADD.FTZ R106, R106, -R103 ;  /* 0x800000676a6a7221 */ /* 0x000fe20000010000 */
[----:B0-----:R-:W-:Y:S01]  /*9bf0*/  FADD.FTZ R86, R105, -R170 ;  /* 0x800000aa69567221 */ /* 0x001fe20000010000 */
[----:B------:R-:W-:Y:S01]  /*9c00*/  LOP3.LUT P6, RZ, R141, 0xff0000, RZ, 0xc0, !PT ;  /* 0x00ff00008dff7812 */ /* 0x000fe200078cc0ff */
[----:B------:R-:W-:Y:S01]  /*9c10*/  FADD.FTZ R58, R102, -R99 ;  /* 0x80000063663a7221 */ /* 0x000fe20000010000 */
[C---:B------:R-:W-:Y:S01]  /*9c20*/  FMUL.FTZ R55, R165.reuse, R106 ;  /* 0x0000006aa5377220 */ /* 0x040fe20000410000 */
[C---:B------:R-:W-:Y:S01]  /*9c30*/  FMUL.FTZ R86, R165.reuse, R86 ;  /* 0x00000056a5567220 */ /* 0x040fe20000410000 */
[--C-:B------:R-:W-:Y:S01]  /*9c40*/  FFMA.FTZ R104, R104, R90, R91.reuse ;  /* 0x0000005a68687223 */ /* 0x100fe2000001005b */
        /* <DEDUP_REMOVED lines=9> */
[-C--:B------:R-:W-:Y:S01]  /*9ce0*/  FFMA.FTZ R100, R100, R90.reuse, R91 ;  /* 0x0000005a64647223 */ /* 0x080fe2000001005b */
[----:B------:R-:W-:Y:S01]  /*9cf0*/  FSEL R85, R0, RZ, P6 ;  /* 0x000000ff00557208 */ /* 0x000fe20003000000 */
[----:B------:R-:W-:Y:S01]  /*9d00*/  FMUL.FTZ R0, R58, UR6 ;  /* 0x000000063a007c20 */ /* 0x000fe20008410000 */
[----:B------:R-:W-:Y:S01]  /*9d10*/  ISETP.GE.U32.AND P6, PT, R140, RZ, PT ;  /* 0x000000ff8c00720c */ /* 0x000fe20003fc6070 */
[----:B------:R-:W-:Y:S01]  /*9d20*/  FADD.FTZ R98, R98, -R95 ;  /* 0x8000005f62627221 */ /* 0x000fe20000010000 */
[----:B------:R-:W-:Y:S01]  /*9d30*/  ISETP.GE.U32.AND.EX P3, PT, R237, 0x1000000, PT, P3 ;  /* 0x01000000ed00780c */ /* 0x000fe20003f66130 */
[----:B------:R-:W-:Y:S01]  /*9d40*/  FFMA.FTZ R91, R93, R90, R91 ;  /* 0x0000005a5d5b7223 */ /* 0x000fe2000001005b */
[----:B------:R-:W-:Y:S01]  /*9d50*/  ISETP.GE.U32.AND.EX P6, PT, R141, 0x1000000, PT, P6 ;  /* 0x010000008d00780c */ /* 0x000fe20003fc6160 */
[----:B------:R-:W-:Y:S01]  /*9d60*/  FADD.FTZ R94, R94, -R53 ;  /* 0x800000355e5e7221 */ /* 0x000fe20000010000 */
        /* <DEDUP_REMOVED lines=18> */
[C---:B------:R-:W-:Y:S01]  /*9e90*/  FMUL.FTZ R52, R165.reuse, R94 ;  /* 0x0000005ea5347220 */ /* 0x040fe20000410000 */
        /* <DEDUP_REMOVED lines=20> */
[----:B------:R-:W-:Y:S02]  /*9fe0*/  F2FP.F16.F32.PACK_AB R58, R89, R76 ;  /* 0x0000004c593a723e */ /* 0x000fe400000000ff */
[C---:B------:R-:W-:Y:S02]  /*9ff0*/  FSEL R56, R165.reuse, RZ, P3 ;  /* 0x000000ffa5387208 */ /* 0x040fe40001800000 */
[----:B------:R-:W-:Y:S02]  /*a000*/  FSEL R76, R165, RZ, P6 ;  /* 0x000000ffa54c7208 */ /* 0x000fe40003000000 */
        /* <DEDUP_REMOVED lines=8> */
.L_x_814:
[-CC-:B------:R-:W-:Y:S01]  /*a090*/  FFMA.FTZ R170, R170, R90.reuse, R91.reuse ;  /* 0x0000005aaaaa7223 */ /* 0x180fe2000001005b */
[-CC-:B------:R-:W-:Y:S01]  /*a0a0*/  FFMA.FTZ R103, R103, R90.reuse, R91.reuse ;  /* 0x0000005a67677223 */ /* 0x180fe2000001005b */
        /* <DEDUP_REMOVED lines=14> */
[----:B------:R-:W-:Y:S01]  /*a190*/  FFMA.FTZ R95, R95, R90, R91 ;  /* 0x0000005a5f5f7223 */ /* 0x000fe2000001005b */
[----:B0-----:R-:W-:Y:S01]  /*a1a0*/  FSEL R56, R170, RZ, P3 ;  /* 0x000000ffaa387208 */ /* 0x001fe20001800000 */
        /* <DEDUP_REMOVED lines=26> */
[C---:B------:R-:W-:Y:S01]  /*a350*/  FMUL.FTZ R94, R165.reuse, R94 ;  /* 0x0000005ea55e7220 */ /* 0x040fe20000410000 */
        /* <DEDUP_REMOVED lines=30> */
.L_x_810:
[----:B------:R-:W-:Y:S05]  /*a540*/  @!P0 BRA `(.L_x_815) ;  /* 0x0000000800048947 */ /* 0x000fea0003800000 */
[----:B------:R-:W-:Y:S05]  /*a550*/  @!P2 BRA `(.L_x_816) ;  /* 0x000000040008a947 */ /* 0x000fea0003800000 */
[-CC-:B0-----:R-:W-:Y:S01]  /*a560*/  FFMA.FTZ R53, R96, R90.reuse, R91.reuse ;  /* 0x0000005a60357223 */ /* 0x181fe2000001005b */
[-CC-:B------:R-:W-:Y:S01]  /*a570*/  FFMA.FTZ R170, R170, R90.reuse, R91.reuse ;  /* 0x0000005aaaaa7223 */ /* 0x180fe2000001005b */
[-C--:B------:R-:W-:Y:S01]  /*a580*/  FFMA.FTZ R99, R99, R90.reuse, R91 ;  /* 0x0000005a63637223 */ /* 0x080fe2000001005b */
[--C-:B------:R-:W-:Y:S02]  /*a590*/  HADD2.F32 R0, -RZ, R75.reuse.H1_H1 ;  /* 0x3000004bff007230 */ /* 0x100fe40000004100 */
[----:B------:R-:W-:Y:S01]  /*a5a0*/  FADD.FTZ R94, R94, -R53 ;  /* 0x800000355e5e7221 */ /* 0x000fe20000010000 */
[----:B------:R-:W-:Y:S01]  /*a5b0*/  FADD.FTZ R170, R105, -R170 ;  /* 0x800000aa69aa7221 */ /* 0x000fe20000010000 */
[-C--:B------:R-:W-:Y:S01]  /*a5c0*/  FFMA.FTZ R103, R103, R90.reuse, R91 ;  /* 0x0000005a67677223 */ /* 0x080fe2000001005b */
[----:B------:R-:W-:Y:S02]  /*a5d0*/  HADD2.F32 R53, -RZ, R74.H0_H0 ;  /* 0x2000004aff357230 */ /* 0x000fe40000004100 */
[----:B------:R-:W-:Y:S01]  /*a5e0*/  FADD.FTZ R102, R102, -R99 ;  /* 0x8000006366667221 */ /* 0x000fe20000010000 */
[-CC-:B------:R-:W-:Y:S01]  /*a5f0*/  FFMA.FTZ R95, R95, R90.reuse, R91.reuse ;  /* 0x0000005a5f5f7223 */ /* 0x180fe2000001005b */
[-CC-:B------:R-:W-:Y:S01]  /*a600*/  FFMA.FTZ R100, R100, R90.reuse, R91.reuse ;  /* 0x0000005a64647223 */ /* 0x180fe2000001005b */
[-CC-:B------:R-:W-:Y:S01]  /*a610*/  FFMA.FTZ R104, R104, R90.reuse, R91.reuse ;  /* 0x0000005a68687223 */ /* 0x180fe2000001005b */
[----:B------:R-:W-:Y:S01]  /*a620*/  FFMA.FTZ R91, R93, R90, R91 ;  /* 0x0000005a5d5b7223 */ /* 0x000fe2000001005b */
[----:B------:R-:W-:-:S02]  /*a630*/  HADD2.F32 R55, -RZ, R75.H0_H0 ;  /* 0x2000004bff377230 */ /* 0x000fc40000004100 */
[C---:B------:R-:W-:Y:S01]  /*a640*/  FFMA.FTZ R87, R165.reuse, R170, R0 ;  /* 0x000000aaa5577223 */ /* 0x040fe20000010000 */
[----:B------:R-:W-:Y:S01]  /*a650*/  FADD.FTZ R106, R106, -R103 ;  /* 0x800000676a6a7221 */ /* 0x000fe20000010000 */
[----:B------:R-:W-:Y:S01]  /*a660*/  ISETP.GE.U32.AND P3, PT, R236, RZ, PT ;  /* 0x000000ffec00720c */ /* 0x000fe20003f66070 */
[----:B------:R-:W-:Y:S01]  /*a670*/  FFMA.FTZ R102, R165, R102, R53 ;  /* 0x00000066a5667223 */ /* 0x000fe20000010035 */
[----:B------:R-:W-:Y:S02]  /*a680*/  HADD2.F32 R53, -RZ, R72.H0_H0 ;  /* 0x20000048ff357230 */ /* 0x000fe40000004100 */
[----:B------:R-:W-:Y:S01]  /*a690*/  FADD.FTZ R92, R92, -R91 ;  /* 0x8000005b5c5c7221 */ /* 0x000fe20000010000 */
[----:B------:R-:W-:Y:S01]  /*a6a0*/  FMUL.FTZ R54, R87, UR6 ;  /* 0x0000000657367c20 */ /* 0x000fe20008410000 */
[----:B------:R-:W-:Y:S01]  /*a6b0*/  FFMA.FTZ R106, R165, R106, R55 ;  /* 0x0000006aa56a7223 */ /* 0x000fe20000010037 */
[----:B------:R-:W-:Y:S01]  /*a6c0*/  HADD2.F32 R79, -RZ, R74.H1_H1 ;  /* 0x3000004aff4f7230 */ /* 0x000fe20000004100 */
[----:B------:R-:W-:Y:S01]  /*a6d0*/  ISETP.GE.U32.AND.EX P3, PT, R237, 0x1000000, PT, P3 ;  /* 0x01000000ed00780c */ /* 0x000fe20003f66130 */
[----:B------:R-:W-:Y:S01]  /*a6e0*/  FADD.FTZ R104, R101, -R104 ;  /* 0x8000006865687221 */ /* 0x000fe20000010000 */
[----:B------:R-:W-:-:S02]  /*a6f0*/  HADD2.F32 R55, -RZ, R73.H0_H0 ;  /* 0x20000049ff377230 */ /* 0x000fc40000004100 */
[C---:B------:R-:W-:Y:S01]  /*a700*/  FFMA.FTZ R52, R165.reuse, R92, R53 ;  /* 0x0000005ca5347223 */ /* 0x040fe20000010035 */
[----:B------:R-:W-:Y:S01]  /*a710*/  FADD.FTZ R98, R98, -R95 ;  /* 0x8000005f62627221 */ /* 0x000fe20000010000 */
[----:B------:R-:W-:Y:S01]  /*a720*/  FMUL.FTZ R53, R106, UR6 ;  /* 0x000000066a357c20 */ /* 0x000fe20008410000 */
[----:B------:R-:W-:Y:S01]  /*a730*/  FMUL.FTZ R0, R102, UR6 ;  /* 0x0000000666007c20 */ /* 0x000fe20008410000 */
[----:B------:R-:W-:Y:S01]  /*a740*/  FSEL R89, R54, RZ, P3 ;  /* 0x000000ff36597208 */ /* 0x000fe20001800000 */
[----:B------:R-:W-:Y:S02]  /*a750*/  HADD2.F32 R77, -RZ, R73.H1_H1 ;  /* 0x30000049ff4d7230 */ /* 0x000fe40000004100 */
[----:B------:R-:W-:Y:S01]  /*a760*/  FFMA.FTZ R81, R165, R104, R79 ;  /* 0x00000068a5517223 */ /* 0x000fe2000001004f */
[----:B------:R-:W-:Y:S01]  /*a770*/  LOP3.LUT P6, RZ, R237, 0xff0000, RZ, 0xc0, !PT ;  /* 0x00ff0000edff7812 */ /* 0x000fe200078cc0ff */
[----:B------:R-:W-:Y:S01]  /*a780*/  FADD.FTZ R100, R97, -R100 ;  /* 0x8000006461647221 */ /* 0x000fe20000010000 */
[----:B------:R-:W-:Y:S01]  /*a790*/  LOP3.LUT P3, RZ, R237, 0xff, RZ, 0xc0, !PT ;  /* 0x000000ffedff7812 */ /* 0x000fe2000786c0ff */
[----:B------:R-:W-:Y:S01]  /*a7a0*/  FFMA.FTZ R98, R165, R98, R55 ;  /* 0x00000062a5627223 */ /* 0x000fe20000010037 */
[----:B------:R-:W-:Y:S01]  /*a7b0*/  FSEL R84, R53, RZ, P6 ;  /* 0x000000ff35547208 */ /* 0x000fe20003000000 */
[----:B------:R-:W-:Y:S01]  /*a7c0*/  FMUL.FTZ R55, R81, UR6 ;  /* 0x0000000651377c20 */ /* 0x000fe20008410000 */
[----:B------:R-:W-:Y:S01]  /*a7d0*/  FSEL R78, R0, RZ, P3 ;  /* 0x000000ff004e7208 */ /* 0x000fe20001800000 */
[----:B------:R-:W-:Y:S01]  /*a7e0*/  FFMA.FTZ R79, R165, R100, R77 ;  /* 0x00000064a54f7223 */ /* 0x000fe2000001004d */
[----:B------:R-:W-:Y:S01]  /*a7f0*/  LOP3.LUT P6, RZ, R237, 0xff00, RZ, 0xc0, !PT ;  /* 0x0000ff00edff7812 */ /* 0x000fe200078cc0ff */
[----:B------:R-:W-:-:S02]  /*a800*/  HADD2.F32 R0, -RZ, R72.H1_H1 ;  /* 0x30000048ff007230 */ /* 0x000fc40000004100 */
[----:B------:R-:W-:Y:S01]  /*a810*/  FMUL.FTZ R53, R98, UR6 ;  /* 0x0000000662357c20 */ /* 0x000fe20008410000 */
[----:B------:R-:W-:Y:S01]  /*a820*/  FMUL.FTZ R54, R79, UR6 ;  /* 0x000000064f367c20 */ /* 0x000fe20008410000 */
[----:B------:R-:W-:Y:S02]  /*a830*/  FSEL R85, R55, RZ, P6 ;  /* 0x000000ff37557208 */ /* 0x000fe40003000000 */
[C---:B------:R-:W-:Y:S01]  /*a840*/  LOP3.LUT P3, RZ, R236.reuse, 0xff0000, RZ, 0xc0, !PT ;  /* 0x00ff0000ecff7812 */ /* 0x040fe2000786c0ff */
[----:B------:R-:W-:Y:S01]  /*a850*/  FFMA.FTZ R165, R165, R94, R0 ;  /* 0x0000005ea5a57223 */ /* 0x000fe20000010000 */
[----:B------:R-:W-:Y:S01]  /*a860*/  LOP3.LUT P6, RZ, R236, 0xff000000, RZ, 0xc0, !PT ;  /* 0xff000000ecff7812 */ /* 0x000fe200078cc0ff */
        /* <DEDUP_REMOVED lines=17> */
.L_x_816:
[-CC-:B0-----:R-:W-:Y:S01]  /*a980*/  FFMA.FTZ R77, R96, R90.reuse, R91.reuse ;  /* 0x0000005a604d7223 */ /* 0x181fe2000001005b */
[-CC-:B------:R-:W-:Y:S01]  /*a990*/  FFMA.FTZ R103, R103, R90.reuse, R91.reuse ;  /* 0x0000005a67677223 */ /* 0x180fe2000001005b */
[-C--:B------:R-:W-:Y:S01]  /*a9a0*/  FFMA.FTZ R170, R170, R90.reuse, R91 ;  /* 0x0000005aaaaa7223 */ /* 0x080fe2000001005b */
[--C-:B------:R-:W-:Y:S02]  /*a9b0*/  HADD2.F32 R0, -RZ, R75.reuse.H1_H1 ;  /* 0x3000004bff007230 */ /* 0x100fe40000004100 */
[----:B------:R-:W-:Y:S01]  /*a9c0*/  FADD.FTZ R94, R94, -R77 ;  /* 0x8000004d5e5e7221 */ /* 0x000fe20000010000 */
[----:B------:R-:W-:Y:S02]  /*a9d0*/  HADD2.F32 R77, -RZ, R75.H0_H0 ;  /* 0x2000004bff4d7230 */ /* 0x000fe40000004100 */
[-C--:B------:R-:W-:Y:S01]  /*a9e0*/  FFMA.FTZ R104, R104, R90.reuse, R91 ;  /* 0x0000005a68687223 */ /* 0x080fe2000001005b */
[----:B------:R-:W-:Y:S01]  /*a9f0*/  FADD.FTZ R106, R106, -R103 ;  /* 0x800000676a6a7221 */ /* 0x000fe20000010000 */
[----:B------:R-:W-:Y:S01]  /*aa00*/  FADD.FTZ R170, R105, -R170 ;  /* 0x800000aa69aa7221 */ /* 0x000fe20000010000 */
[----:B------:R-:W-:Y:S01]  /*aa10*/  FFMA.FTZ R99, R99, R90, R91 ;  /* 0x0000005a63637223 */ /* 0x000fe2000001005b */
[----:B------:R-:W-:-:S02]  /*aa20*/  HADD2.F32 R81, -RZ, R74.H1_H1 ;  /* 0x3000004aff517230 */ /* 0x000fc40000004100 */
[----:B------:R-:W-:Y:S01]  /*aa30*/  FADD.FTZ R104, R101, -R104 ;  /* 0x8000006865687221 */ /* 0x000fe20000010000 */
[----:B------:R-:W-:Y:S02]  /*aa40*/  HADD2.F32 R79, -RZ, R74.H0_H0 ;  /* 0x2000004aff4f7230 */ /* 0x000fe40000004100 */
[C---:B------:R-:W-:Y:S01]  /*aa50*/  FFMA.FTZ R0, R165.reuse, R170, R0 ;  /* 0x000000aaa5007223 */ /* 0x040fe20000010000 */
[----:B------:R-:W-:Y:S01]  /*aa60*/  FFMA.FTZ R106, R165, R106, R77 ;  /* 0x0000006aa56a7223 */ /* 0x000fe2000001004d */
[-C--:B------:R-:W-:Y:S01]  /*aa70*/  FFMA.FTZ R95, R95, R90.reuse, R91 ;  /* 0x0000005a5f5f7223 */ /* 0x080fe2000001005b */
[----:B------:R-:W-:Y:S01]  /*aa80*/  FADD.FTZ R102, R102, -R99 ;  /* 0x8000006366667221 */ /* 0x000fe20000010000 */
[----:B------:R-:W-:Y:S01]  /*aa90*/  ISETP.GE.U32.AND P3, PT, R236, RZ, PT ;  /* 0x000000ffec00720c */ /* 0x000fe20003f66070 */
[----:B------:R-:W-:Y:S01]  /*aaa0*/  FFMA.FTZ R100, R100, R90, R91 ;  /* 0x0000005a64647223 */ /* 0x000fe2000001005b */
[--C-:B------:R-:W-:Y:S02]  /*aab0*/  HADD2.F32 R77, -RZ, R73.reuse.H0_H0 ;  /* 0x20000049ff4d7230 */ /* 0x100fe40000004100 */
[C---:B------:R-:W-:Y:S01]  /*aac0*/  FFMA.FTZ R104, R165.reuse, R104, R81 ;  /* 0x00000068a5687223 */ /* 0x040fe20000010051 */
[----:B------:R-:W-:Y:S01]  /*aad0*/  FMUL.FTZ R0, R0, UR6 ;  /* 0x0000000600007c20 */ /* 0x000fe20008410000 */
[----:B------:R-:W-:Y:S01]  /*aae0*/  FMUL.FTZ R106, R106, UR6 ;  /* 0x000000066a6a7c20 */ /* 0x000fe20008410000 */
[----:B------:R-:W-:Y:S01]  /*aaf0*/  FADD.FTZ R98, R98, -R95 ;  /* 0x8000005f62627221 */ /* 0x000fe20000010000 */
[----:B------:R-:W-:Y:S01]  /*ab00*/  FFMA.FTZ R102, R165, R102, R79 ;  /* 0x00000066a5667223 */ /* 0x000fe2000001004f */
[----:B------:R-:W-:Y:S01]  /*ab10*/  HADD2.F32 R81, -RZ, R73.H1_H1 ;  /* 0x30000049ff517230 */ /* 0x000fe20000004100 */
[----:B------:R-:W-:Y:S01]  /*ab20*/  ISETP.GE.U32.AND.EX P3, PT, R237, 0x1000000, PT, P3 ;  /* 0x01000000ed00780c */ /* 0x000fe20003f66130 */
[----:B------:R-:W-:Y:S01]  /*ab30*/  FADD.FTZ R100, R97, -R100 ;  /* 0x8000006461647221 */ /* 0x000fe20000010000 */
        /* <DEDUP_REMOVED lines=34> */
.L_x_815:
        /* <DEDUP_REMOVED lines=9> */
[C---:B------:R-:W-:Y:S01]  /*adf0*/  FMUL.FTZ R170, R165.reuse, R170 ;  /* 0x000000aaa5aa7220 */ /* 0x040fe20000410000 */
[----:B0-----:R-:W-:Y:S01]  /*ae00*/  FMUL.FTZ R55, R165, R106 ;  /* 0x0000006aa5377220 */ /* 0x001fe20000410000 */
[-CC-:B------:R-:W-:Y:S01]  /*ae10*/  FFMA.FTZ R95, R95, R90.reuse, R91.reuse ;  /* 0x0000005a5f5f7223 */ /* 0x180fe2000001005b */
[----:B------:R-:W-:Y:S01]  /*ae20*/  FADD.FTZ R104, R101, -R104 ;  /* 0x8000006865687221 */ /* 0x000fe20000010000 */
[----:B------:R-:W-:Y:S01]  /*ae30*/  FMUL.FTZ R0, R170, UR6 ;  /* 0x00000006aa007c20 */ /* 0x000fe20008410000 */
[--C-:B------:R-:W-:Y:S01]  /*ae40*/  FFMA.FTZ R100, R100, R90, R91.reuse ;  /* 0x0000005a64647223 */ /* 0x100fe2000001005b */
[----:B------:R-:W-:Y:S01]  /*ae50*/  ISETP.GE.U32.AND.EX P3, PT, R237, 0x1000000, PT, P3 ;  /* 0x01000000ed00780c */ /* 0x000fe20003f66130 */
[----:B------:R-:W-:Y:S01]  /*ae60*/  FMUL.FTZ R102, R165, R102 ;  /* 0x00000066a5667220 */ /* 0x000fe20000410000 */
[----:B------:R-:W-:Y:S01]  /*ae70*/  FMUL.FTZ R52, R55, UR6 ;  /* 0x0000000637347c20 */ /* 0x000fe20008410000 */
[----:B------:R-:W-:Y:S01]  /*ae80*/  FFMA.FTZ R53, R96, R90, R91 ;  /* 0x0000005a60357223 */ /* 0x000fe2000001005b */
[----:B------:R-:W-:Y:S01]  /*ae90*/  LOP3.LUT P6, RZ, R237, 0xff0000, RZ, 0xc0, !PT ;  /* 0x00ff0000edff7812 */ /* 0x000fe200078cc0ff */
[----:B------:R-:W-:Y:S01]  /*aea0*/  FADD.FTZ R98, R98, -R95 ;  /* 0x8000005f62627221 */ /* 0x000fe20000010000 */
[----:B------:R-:W-:Y:S01]  /*aeb0*/  FMUL.FTZ R79, R165, R104 ;  /* 0x00000068a54f7220 */ /* 0x000fe20000410000 */
[----:B------:R-:W-:Y:S01]  /*aec0*/  FADD.FTZ R100, R97, -R100 ;  /* 0x8000006461647221 */ /* 0x000fe20000010000 */
[----:B------:R-:W-:Y:S01]  /*aed0*/  FSEL R89, R0, RZ, P3 ;  /* 0x000000ff00597208 */ /* 0x000fe20001800000 */
[----:B------:R-:W-:Y:S01]  /*aee0*/  FFMA.FTZ R91, R93, R90, R91 ;  /* 0x0000005a5d5b7223 */ /* 0x000fe2000001005b */
[----:B------:R-:W-:Y:S01]  /*aef0*/  FMUL.FTZ R0, R102, UR6 ;  /* 0x0000000666007c20 */ /* 0x000fe20008410000 */
[----:B------:R-:W-:Y:S01]  /*af00*/  FADD.FTZ R94, R94, -R53 ;  /* 0x800000355e5e7221 */ /* 0x000fe20000010000 */
[----:B------:R-:W-:Y:S01]  /*af10*/  LOP3.LUT P3, RZ, R237, 0xff, RZ, 0xc0, !PT ;  /* 0x000000ffedff7812 */ /* 0x000fe2000786c0ff */
[----:B------:R-:W-:Y:S01]  /*af20*/  FMUL.FTZ R53, R165, R98 ;  /* 0x00000062a5357220 */ /* 0x000fe20000410000 */
[----:B------:R-:W-:Y:S01]  /*af30*/  FSEL R84, R52, RZ, P6 ;  /* 0x000000ff34547208 */ /* 0x000fe20003000000 */
[----:B------:R-:W-:Y:S01]  /*af40*/  FMUL.FTZ R52, R79, UR6 ;  /* 0x000000064f347c20 */ /* 0x000fe20008410000 */
[----:B------:R-:W-:Y:S01]  /*af50*/  LOP3.LUT P6, RZ, R237, 0xff00, RZ, 0xc0, !PT ;  /* 0x0000ff00edff7812 */ /* 0x000fe200078cc0ff */
[----:B------:R-:W-:Y:S01]  /*af60*/  FMUL.FTZ R100, R165, R100 ;  /* 0x00000064a5647220 */ /* 0x000fe20000410000 */
[----:B------:R-:W-:Y:S01]  /*af70*/  FADD.FTZ R92, R92, -R91 ;  /* 0x8000005b5c5c7221 */ /* 0x000fe20000010000 */
[----:B------:R-:W-:Y:S01]  /*af80*/  FSEL R78, R0, RZ, P3 ;  /* 0x000000ff004e7208 */ /* 0x000fe20001800000 */
[----:B------:R-:W-:Y:S01]  /*af90*/  FMUL.FTZ R0, R53, UR6 ;  /* 0x0000000635007c20 */ /* 0x000fe20008410000 */
[----:B------:R-:W-:Y:S01]  /*afa0*/  LOP3.LUT P3, RZ, R236, 0xff0000, RZ, 0xc0, !PT ;  /* 0x00ff0000ecff7812 */ /* 0x000fe2000786c0ff */
[----:B------:R-:W-:Y:S01]  /*afb0*/  FMUL.FTZ R54, R100, UR6 ;  /* 0x0000000664367c20 */ /* 0x000fe20008410000 */
[----:B------:R-:W-:Y:S01]  /*afc0*/  FSEL R87, R52, RZ, P6 ;  /* 0x000000ff34577208 */ /* 0x000fe20003000000 */
        /* <DEDUP_REMOVED lines=20> */
.L_x_817:
        /* <DEDUP_REMOVED lines=15> */
[----:B------:R-:W-:Y:S01]  /*b200*/  ISETP.GE.U32.AND.EX P3, PT, R237, 0x1000000, PT, P3 ;  /* 0x01000000ed00780c */ /* 0x000fe20003f66130 */
        /* <DEDUP_REMOVED lines=36> */
[----:B------:R-:W-:-:S07]  /*b450*/  F2FP.F16.F32.PACK_AB R76, R81, R76 ;  /* 0x0000004c514c723e */ /* 0x000fce00000000ff */
.L_x_813:
        /* <DEDUP_REMOVED lines=36> */
[----:B0-----:R-:W-:Y:S02]  /*b6a0*/  MOV R78, R16 ;  /* 0x00000010004e7202 */ /* 0x001fe40000000f00 */
        /* <DEDUP_REMOVED lines=36> */
[----:B------:R-:W-:-:S07]  /*b8f0*/  MOV R19, R113 ;  /* 0x0000007100137202 */ /* 0x000fce0000000f00 */
.L_x_783:
        /* <DEDUP_REMOVED lines=24> */
.L_x_819:
        /* <DEDUP_REMOVED lines=16> */
.L_x_4819:


//--------------------- .text._ZN10layer_norm31ln_parallel_residual_bwd_kernelINS_13Kernel_traitsIf13__nv_bfloat16S2_S2_fjLj8192ELj1ELj1ELj8ELj16ENS_18Kernel_traits_baseILj8192EfS2_S2_S2_fjLj256EEEEELb0ELb0ELb0EEEvNS_9BwdParamsE --------------------------
	.section	.text._ZN10layer_norm31ln_parallel_residual_bwd_kernelINS_13Kernel_traitsIf13__nv_bfloat16S2_S2_fjLj8192ELj1ELj1ELj8ELj16ENS_18Kernel_traits_baseILj8192EfS2_S2_S2_fjLj256EEEEELb0ELb0ELb0EEEvNS_9BwdParamsE,"ax",@progbits
	.align	128
        .global         _ZN10layer_norm31ln_parallel_residual_bwd_kernelINS_13Kernel_traitsIf13__nv_bfloat16S2_S2_fjLj8192ELj1ELj1ELj8ELj16ENS_18Kernel_traits_baseILj8192EfS2_S2_S2_fjLj256EEEEELb0ELb0ELb0EEEvNS_9BwdParamsE
        .type           _ZN10layer_norm31ln_parallel_residual_bwd_kernelINS_13Kernel_traitsIf13__nv_bfloat16S2_S2_fjLj8192ELj1ELj1ELj8ELj16ENS_18Kernel_traits_baseILj8192EfS2_S2_S2_fjLj256EEEEELb0ELb0ELb0EEEvNS_9BwdParamsE,@function
        .size           _ZN10layer_norm31ln_parallel_residual_bwd_kernelINS_13Kernel_traitsIf13__nv_bfloat16S2_S2_fjLj8192ELj1ELj1ELj8ELj16ENS_18Kernel_traits_baseILj8192EfS2_S2_S2_fjLj256EEEEELb0ELb0ELb0EEEvNS_9BwdParamsE,(.L_x_4820 - _ZN10layer_norm31ln_parallel_residual_bwd_kernelINS_13Kernel_traitsIf13__nv_bfloat16S2_S2_fjLj8192ELj1ELj1ELj8ELj16ENS_18Kernel_traits_baseILj8192EfS2_S2_S2_fjLj256EEEEELb0ELb0ELb0EEEvNS_9BwdParamsE)
        .other          _ZN10layer_norm31ln_parallel_residual_bwd_kernelINS_13Kernel_traitsIf13__nv_bfloat16S2_S2_fjLj8192ELj1ELj1ELj8ELj16ENS_18Kernel_traits_baseILj8192EfS2_S2_S2_fjLj256EEEEELb0ELb0ELb0EEEvNS_9BwdParamsE,@"STO_CUDA_ENTRY STV_DEFAULT"
_ZN10layer_norm31ln_parallel_residual_bwd_kernelINS_13Kernel_traitsIf13__nv_bfloat16S2_S2_fjLj8192ELj1ELj1ELj8ELj16ENS_18Kernel_traits_baseILj8192EfS2_S2_S2_fjLj256EEEEELb0ELb0ELb0EEEvNS_9BwdParamsE:
.text._ZN10layer_norm31ln_parallel_residual_bwd_kernelINS_13Kernel_traitsIf13__nv_bfloat16S2_S2_fjLj8192ELj1ELj1ELj8ELj16ENS_18Kernel_traits_baseILj8192EfS2_S2_S2_fjLj256EEEEELb0ELb0ELb0EEEvNS_9BwdParamsE:
        /* <DEDUP_REMOVED lines=12> */
[----:B------:R0:W4:Y:S01]  /*00c0*/  LDL.64 R62, [R1+0x98] ;  /* 0x00009800013e7983 */ /* 0x0001220000100a00 */
[----:B------:R-:W3:Y:S02]  /*00d0*/  LDCU.64 UR16, c[0x0][0x358] ;  /* 0x00006b00ff1077ac */ /* 0x000ee40008000a00 */
[----:B------:R-:W3:Y:S01]  /*00e0*/  LDC.64 R8, c[0x0][0x3d8] ;  /* 0x0000f600ff087b82 */ /* 0x000ee20000000a00 */
        /* <DEDUP_REMOVED lines=13> */
[----:B------:R0:W4:Y:S04]  /*01c0*/  LDL.64 R42, [R1+0x48] ;  /* 0x00004800012a7983 */ /* 0x0001280000100a00 */
[----:B------:R0:W4:Y:S04]  /*01d0*/  LDL.64 R36, [R1+0x30] ;  /* 0x0000300001247983 */ /* 0x0001280000100a00 */
[----:B------:R0:W4:Y:S04]  /*01e0*/  LDL.64 R38, [R1+0x38] ;  /* 0x0000380001267983 */ /* 0x0001280000100a00 */
[----:B------:R0:W4:Y:S04]  /*01f0*/  LDL.64 R32, [R1+0x20] ;  /* 0x0000200001207983 */ /* 0x0001280000100a00 */
[----:B------:R0:W4:Y:S04]  /*0200*/  LDL.64 R34, [R1+0x28] ;  /* 0x0000280001227983 */ /* 0x0001280000100a00 */
[----:B------:R0:W4:Y:S04]  /*0210*/  LDL.64 R28, [R1+0x10] ;  /* 0x00001000011c7983 */ /* 0x0001280000100a00 */
[----:B------:R0:W4:Y:S04]  /*0220*/  LDL.64 R30, [R1+0x18] ;  /* 0x00001800011e7983 */ /* 0x0001280000100a00 */
[----:B------:R2:W4:Y:S04]  /*0230*/  LDL.64 R24, [R1] ;  /* 0x0000000001187983 */ /* 0x0005280000100a00 */
[----:B------:R2:W4:Y:S01]  /*0240*/  LDL.64 R26, [R1+0x8] ;  /* 0x00000800011a7983 */ /* 0x0005220000100a00 */
[----:B-1----:R-:W-:Y:S01]  /*0250*/  USHF.R.S32.HI UR4, URZ, 0x1f, UR10 ;  /* 0x0000001fff047899 */ /* 0x002fe2000801140a */
[----:B0-----:R-:W-:-:S02]  /*0260*/  LOP3.LUT R229, R154, 0xff, RZ, 0x3c, !PT ;  /* 0x000000ff9ae57812 */ /* 0x001fc400078e3cff */
[----:B------:R-:W-:Y:S01]  /*0270*/  MOV R23, R154 ;  /* 0x0000009a00177202 */ /* 0x000fe20000000f00 */
[----:B------:R-:W-:-:S06]  /*0280*/  ULEA.HI UR4, UR4, UR10, URZ, 0x3 ;  /* 0x0000000a04047291 */ /* 0x000fcc000f8f18ff */
[----:B------:R-:W-:-:S04]  /*0290*/  MOV R0, UR4 ;  /* 0x0000000400007c02 */ /* 0x000fc80008000f00 */
[----:B------:R-:W-:Y:S01]  /*02a0*/  LEA.HI.SX32 R229, R0, R229, 0x1d ;  /* 0x000000e500e57211 */ /* 0x000fe200078feaff */
[----:B------:R-:W0:Y:S01]  /*02b0*/  S2UR UR11, SR_CTAID.X ;  /* 0x00000000000b79c3 */ /* 0x000e220000002500 */
[----:B------:R-:W0:Y:S02]  /*02c0*/  LDCU UR4, c[0x0][0x384] ;  /* 0x00007080ff0477ac */ /* 0x000e240008000800 */
[C---:B------:R-:W-:Y:S02]  /*02d0*/  ISETP.GE.U32.AND P4, PT, R229.reuse, 0x100, PT ;  /* 0x00000100e500780c */ /* 0x040fe40003f86070 */
[C---:B------:R-:W-:Y:S02]  /*02e0*/  ISETP.GE.U32.AND P1, PT, R229.reuse, 0x200, PT ;  /* 0x00000200e500780c */ /* 0x040fe40003f26070 */
[C---:B------:R-:W-:Y:S02]  /*02f0*/  ISETP.GE.U32.AND P2, PT, R229.reuse, 0x300, PT ;  /* 0x00000300e500780c */ /* 0x040fe40003f46070 */
[----:B------:R-:W-:-:S07]  /*0300*/  ISETP.GE.U32.AND P3, PT, R229, 0x400, PT ;  /* 0x00000400e500780c */ /* 0x000fce0003f66070 */
[----:B--2---:R-:W-:-:S04]  /*0310*/  @P4 IMAD.WIDE.U32 R2, R23, 0x20, R2 ;  /* 0x0000002017024825 */ /* 0x004fc800078e0002 */
[C---:B---3--:R-:W-:Y:S01]  /*0320*/  @P4 IMAD.WIDE.U32 R4, R23.reuse, 0x20, R4 ;  /* 0x0000002017044825 */ /* 0x048fe200078e0004 */
[----:B------:R-:W-:-:S05]  /*0330*/  @P4 LOP3.LUT R23, R23, 0x100, RZ, 0xfc, !PT ;  /* 0x0000010017174812 */ /* 0x000fca00078efcff */
[----:B------:R-:W-:-:S04]  /*0340*/  @P1 IMAD.WIDE.U32 R10, R23, 0x20, R6 ;  /* 0x00000020170a1825 */ /* 0x000fc800078e0006 */
[C---:B------:R-:W-:Y:S01]  /*0350*/  @P1 IMAD.WIDE.U32 R12, R23.reuse, 0x20, R8 ;  /* 0x00000020170c1825 */ /* 0x040fe200078e0008 */
[----:B------:R-:W-:-:S05]  /*0360*/  @P1 IADD3 R23, PT, PT, R23, 0x100, RZ ;  /* 0x0000010017171810 */ /* 0x000fca0007ffe0ff */
[----:B------:R-:W-:-:S04]  /*0370*/  @P2 IMAD.WIDE.U32 R14, R23, 0x20, R14 ;  /* 0x00000020170e2825 */ /* 0x000fc800078e000e */
[C---:B------:R-:W-:Y:S01]  /*0380*/  @P2 IMAD.WIDE.U32 R16, R23.reuse, 0x20, R16 ;  /* 0x0000002017102825 */ /* 0x040fe200078e0010 */
[----:B------:R-:W-:-:S05]  /*0390*/  @P2 IADD3 R23, PT, PT, R23, 0x100, RZ ;  /* 0x0000010017172810 */ /* 0x000fca0007ffe0ff */
[----:B------:R-:W-:-:S04]  /*03a0*/  @P3 IMAD.WIDE.U32 R6, R23, 0x20, R18 ;  /* 0x0000002017063825 */ /* 0x000fc800078e0012 */
[----:B------:R-:W-:Y:S01]  /*03b0*/  @P3 IMAD.WIDE.U32 R8, R23, 0x20, R20 ;  /* 0x0000002017083825 */ /* 0x000fe200078e0014 */
[----:B------:R1:W5:Y:S04]  /*03c0*/  @P3 LDG.E.128 R248, desc[UR16][R6.64] ;  /* 0x0000001006f83981 */ /* 0x000368000c1e1d00 */
[----:B------:R1:W5:Y:S04]  /*03d0*/  @P3 LDG.E.128 R244, desc[UR16][R6.64+0x10] ;  /* 0x0000101006f43981 */ /* 0x000368000c1e1d00 */
[----:B------:R1:W5:Y:S04]  /*03e0*/  @P3 LDG.E.128 R240, desc[UR16][R8.64] ;  /* 0x0000001008f03981 */ /* 0x000368000c1e1d00 */
[----:B------:R1:W5:Y:S04]  /*03f0*/  @P3 LDG.E.128 R236, desc[UR16][R8.64+0x10] ;  /* 0x0000101008ec3981 */ /* 0x000368000c1e1d00 */
[----:B----4-:R-:W2:Y:S04]  /*0400*/  @P4 LDG.E.128 R68, desc[UR16][R2.64] ;  /* 0x0000001002444981 */ /* 0x010ea8000c1e1d00 */
[----:B------:R-:W3:Y:S04]  /*0410*/  @P4 LDG.E.128 R64, desc[UR16][R2.64+0x10] ;  /* 0x0000101002404981 */ /* 0x000ee8000c1e1d00 */
[----:B------:R-:W4:Y:S04]  /*0420*/  @P4 LDG.E.128 R60, desc[UR16][R4.64] ;  /* 0x00000010043c4981 */ /* 0x000f28000c1e1d00 */
        /* <DEDUP_REMOVED lines=8> */
[----:B------:R-:W4:Y:S01]  /*04b0*/  @P2 LDG.E.128 R24, desc[UR16][R16.64+0x10] ;  /* 0x0000101010182981 */ /* 0x000f22000c1e1d00 */
[----:B0-----:R-:W-:Y:S01]  /*04c0*/  UISETP.GE.AND UP0, UPT, UR11, UR4, UPT ;  /* 0x000000040b00728c */ /* 0x001fe2000bf06270 */
        /* <DEDUP_REMOVED lines=44> */
[----:B--2---:R-:W-:Y:S04]  /*0790*/  @P4 STL.64 [R1+0xb0], R68 ;  /* 0x0000b04401004387 */ /* 0x004fe80000100a00 */
[----:B------:R-:W-:Y:S04]  /*07a0*/  @P4 STL.64 [R1+0xb8], R70 ;  /* 0x0000b84601004387 */ /* 0x000fe80000100a00 */
[----:B---3--:R-:W-:Y:S04]  /*07b0*/  @P4 STL.64 [R1+0xa0], R64 ;  /* 0x0000a04001004387 */ /* 0x008fe80000100a00 */
[----:B------:R-:W-:Y:S04]  /*07c0*/  @P4 STL.64 [R1+0xa8], R66 ;  /* 0x0000a84201004387 */ /* 0x000fe80000100a00 */
[----:B----4-:R-:W-:Y:S04]  /*07d0*/  @P4 STL.64 [R1+0x90], R60 ;  /* 0x0000903c01004387 */ /* 0x010fe80000100a00 */
[----:B------:R-:W-:Y:S04]  /*07e0*/  @P4 STL.64 [R1+0x98], R62 ;  /* 0x0000983e01004387 */ /* 0x000fe80000100a00 */
[----:B------:R-:W-:Y:S04]  /*07f0*/  @P4 STL.64 [R1+0x80], R56 ;  /* 0x0000803801004387 */ /* 0x000fe80000100a00 */
[----:B------:R-:W-:Y:S04]  /*0800*/  @P4 STL.64 [R1+0x88], R58 ;  /* 0x0000883a01004387 */ /* 0x000fe80000100a00 */
[----:B------:R-:W-:Y:S04]  /*0810*/  @P1 STL.64 [R1+0x70], R52 ;  /* 0x0000703401001387 */ /* 0x000fe80000100a00 */
[----:B------:R-:W-:Y:S04]  /*0820*/  @P1 STL.64 [R1+0x78], R54 ;  /* 0x0000783601001387 */ /* 0x000fe80000100a00 */
[----:B------:R0:W-:Y:S04]  /*0830*/  @P1 STL.64 [R1+0x60], R48 ;  /* 0x0000603001001387 */ /* 0x0001e80000100a00 */
[----:B------:R2:W-:Y:S04]  /*0840*/  @P1 STL.64 [R1+0x68], R50 ;  /* 0x0000683201001387 */ /* 0x0005e80000100a00 */
        /* <DEDUP_REMOVED lines=8> */
[----:B------:R0:W-:Y:S04]  /*08d0*/  @P2 STL.64 [R1+0x10], R28 ;  /* 0x0000101c01002387 */ /* 0x0001e80000100a00 */
[----:B------:R1:W-:Y:S04]  /*08e0*/  @P2 STL.64 [R1+0x18], R30 ;  /* 0x0000181e01002387 */ /* 0x0003e80000100a00 */
[----:B------:R1:W-:Y:S04]  /*08f0*/  @P2 STL.64 [R1], R24 ;  /* 0x0000001801002387 */ /* 0x0003e80000100a00 */
[----:B------:R1:W-:Y:S01]  /*0900*/  @P2 STL.64 [R1+0x8], R26 ;  /* 0x0000081a01002387 */ /* 0x0003e20000100a00 */
[----:B0-----:R-:W-:-:S02]  /*0910*/  CS2R R48, SRZ ;  /* 0x0000000000307805 */ /* 0x001fc4000001ff00 */
[----:B--2---:R-:W-:Y:S02]  /*0920*/  CS2R R50, SRZ ;  /* 0x0000000000327805 */ /* 0x004fe4000001ff00 */
[----:B---3--:R-:W-:Y:S02]  /*0930*/  CS2R R40, SRZ ;  /* 0x0000000000287805 */ /* 0x008fe4000001ff00 */
[----:B----4-:R-:W-:Y:S02]  /*0940*/  CS2R R42, SRZ ;  /* 0x00000000002a7805 */ /* 0x010fe4000001ff00 */
        /* <DEDUP_REMOVED lines=12> */
[----:B-1----:R-:W-:Y:S02]  /*0a10*/  CS2R R32, SRZ ;  /* 0x0000000000207805 */ /* 0x002fe4000001ff00 */
[----:B------:R-:W-:Y:S02]  /*0a20*/  CS2R R34, SRZ ;  /* 0x0000000000227805 */ /* 0x000fe4000001ff00 */
[----:B------:R-:W-:-:S02]  /*0a30*/  CS2R R36, SRZ ;  /* 0x0000000000247805 */ /* 0x000fc4000001ff00 */
[----:B------:R-:W-:Y:S01]  /*0a40*/  CS2R R38, SRZ ;  /* 0x0000000000267805 */ /* 0x000fe2000001ff00 */
[----:B------:R-:W-:Y:S06]  /*0a50*/  BRA.U UP0, `(.L_x_820) ;  /* 0x0000008500a87547 */ /* 0x000fec000b800000 */
        /* <DEDUP_REMOVED lines=65> */
[----:B------:R-:W-:Y:S01]  /*0e70*/  UPLOP3.LUT UP1, UPT, UPT, UPT, UPT, 0x40, 0x4 ;  /* 0x000000000004789c */ /* 0x000fe20003f2e870 */
[----:B------:R-:W1:Y:S01]  /*0e80*/  LDCU UR10, c[0x0][0x388] ;  /* 0x00007100ff0a77ac */ /* 0x000e620008000800 */
[----:B------:R-:W2:Y:S01]  /*0e90*/  LDCU.U8 UR25, c[0x0][0x410] ;  /* 0x00008200ff1977ac */ /* 0x000ea20008000000 */
[----:B------:R-:W3:Y:S01]  /*0ea0*/  LDCU UR22, c[0x0][0x400] ;  /* 0x00008000ff1677ac */ /* 0x000ee20008000800 */
[----:B------:R-:W4:Y:S01]  /*0eb0*/  LDCU.64 UR4, c[0x0][0x470] ;  /* 0x00008e00ff0477ac */ /* 0x000f220008000a00 */
[----:B------:R-:W1:Y:S01]  /*0ec0*/  LDCU.64 UR18, c[0x0][0x438] ;  /* 0x00008700ff1277ac */ /* 0x000e620008000a00 */
[----:B------:R-:W1:Y:S01]  /*0ed0*/  LDCU.64 UR6, c[0x0][0x478] ;  /* 0x00008f00ff0677ac */ /* 0x000e620008000a00 */
[----:B------:R-:W1:Y:S01]  /*0ee0*/  LDCU.128 UR12, c[0x0][0x3c0] ;  /* 0x00007800ff0c77ac */ /* 0x000e620008000c00 */
[----:B------:R-:W1:Y:S01]  /*0ef0*/  LDCU.64 UR20, c[0x0][0x380] ;  /* 0x00007000ff1477ac */ /* 0x000e620008000a00 */
[----:B0-----:R-:W-:-:S11]  /*0f00*/  UISETP.NE.AND UP2, UPT, UR8, URZ, UPT ;  /* 0x000000ff0800728c */ /* 0x001fd6000bf45270 */
.L_x_871:
[----:B-1----:R-:W-:-:S06]  /*0f10*/  UIMAD.WIDE UR8, UR11, 0x4, UR12 ;  /* 0x000000040b0878a5 */ /* 0x002fcc000f8e020c */
[----:B0-23--:R-:W-:Y:S02]  /*0f20*/  MOV R148, UR8 ;  /* 0x0000000800947c02 */ /* 0x00dfe40008000f00 */
        /* <DEDUP_REMOVED lines=33> */
[----:B------:R-:W2:Y:S01]  /*1140*/  LDG.E.128 R148, desc[UR16][R14.64] ;  /* 0x000000100e947981 */ /* 0x000ea2000c1e1d00 */
[----:B-1----:R-:W-:-:S03]  /*1150*/  IMAD.WIDE.U32 R22, R17, 0x10, R22 ;  /* 0x0000001011167825 */ /* 0x002fc600078e0016 */
[----:B------:R-:W4:Y:S04]  /*1160*/  LDL R186, [R1+0xa0] ;  /* 0x0000a00001ba7983 */ /* 0x000f280000100800 */
[----:B------:R-:W3:Y:S01]  /*1170*/  LDG.E.128 R152, desc[UR16][R22.64] ;  /* 0x0000001016987981 */ /* 0x000ee2000c1e1d00 */
[----:B------:R-:W-:-:S03]  /*1180*/  IMAD.WIDE.U32 R24, R17, 0x10, R24 ;  /* 0x0000001011187825 */ /* 0x000fc600078e0018 */
[----:B------:R-:W4:Y:S04]  /*1190*/  LDL R187, [R1+0x9c] ;  /* 0x00009c0001bb7983 */ /* 0x000f280000100800 */
[----:B------:R-:W4:Y:S04]  /*11a0*/  LDG.E.128 R156, desc[UR16][R24.64] ;  /* 0x00000010189c7981 */ /* 0x000f28000c1e1d00 */
[----:B------:R-:W4:Y:S04]  /*11b0*/  LDL R252, [R1+0xbc] ;  /* 0x0000bc0001fc7983 */ /* 0x000f280000100800 */
[----:B------:R-:W4:Y:S04]  /*11c0*/  LDL R231, [R1+0x88] ;  /* 0x0000880001e77983 */ /* 0x000f280000100800 */
[----:B------:R-:W4:Y:S01]  /*11d0*/  LDL R230, [R1+0xa8] ;  /* 0x0000a80001e67983 */ /* 0x000f220000100800 */
[----:B--2---:R-:W-:-:S05]  /*11e0*/  SHF.L.U32 R0, R148, 0x10, RZ ;  /* 0x0000001094007819 */ /* 0x004fca00000006ff */
[----:B------:R-:W-:Y:S01]  /*11f0*/  FADD.FTZ R0, R0, -UR24 ;  /* 0x8000001800007e21 */ /* 0x000fe20008010000 */
[----:B---3--:R-:W-:-:S03]  /*1200*/  SHF.L.U32 R14, R152, 0x10, RZ ;  /* 0x00000010980e7819 */ /* 0x008fc600000006ff */
[----:B------:R-:W-:Y:S02]  /*1210*/  FMUL.FTZ R0, R0, UR23 ;  /* 0x0000001700007c20 */ /* 0x000fe40008410000 */
[----:B------:R-:W-:Y:S01]  /*1220*/  FMUL.FTZ R16, R16, R14 ;  /* 0x0000000e10107220 */ /* 0x000fe20000410000 */
[----:B----4-:R-:W-:-:S05]  /*1230*/  SHF.L.U32 R15, R156, 0x10, RZ ;  /* 0x000000109c0f7819 */ /* 0x010fca00000006ff */
[----:B------:R-:W-:Y:S01]  /*1240*/  FADD.FTZ R196, R196, R15 ;  /* 0x0000000fc4c47221 */ /* 0x000fe20000010000 */
[-C--:B------:R-:W-:Y:S01]  /*1250*/  FFMA.FTZ R232, R0, R15.reuse, R232 ;  /* 0x0000000f00e87223 */ /* 0x080fe200000100e8 */
[----:B------:R-:W-:Y:S01]  /*1260*/  FFMA.FTZ R16, R167, R15, R16 ;  /* 0x0000000fa7107223 */ /* 0x000fe20000010010 */
[----:B------:R-:W-:Y:S02]  /*1270*/  SHF.L.U32 R15, R149, 0x10, RZ ;  /* 0x00000010950f7819 */ /* 0x000fe400000006ff */
[----:B------:R-:W-:Y:S01]  /*1280*/  SHF.L.U32 R22, R153, 0x10, RZ ;  /* 0x0000001099167819 */ /* 0x000fe200000006ff */
[----:B------:R-:W-:Y:S02]  /*1290*/  FADD.FTZ R92, R92, R14 ;  /* 0x0000000e5c5c7221 */ /* 0x000fe40000010000 */
[----:B------:R-:W-:Y:S01]  /*12a0*/  FADD.FTZ R15, R15, -UR24 ;  /* 0x800000180f0f7e21 */ /* 0x000fe20008010000 */
[----:B------:R-:W-:Y:S01]  /*12b0*/  FFMA.FTZ R68, R0, R14, R68 ;  /* 0x0000000e00447223 */ /* 0x000fe20000010044 */
[----:B------:R-:W-:Y:S01]  /*12c0*/  SHF.L.U32 R14, R157, 0x10, RZ ;  /* 0x000000109d0e7819 */ /* 0x000fe200000006ff */
[----:B------:R-:W-:Y:S01]  /*12d0*/  FMUL.FTZ R23, R166, R22 ;  /* 0x00000016a6177220 */ /* 0x000fe20000410000 */
[----:B------:R-:W-:-:S03]  /*12e0*/  FMUL.FTZ R15, R15, UR23 ;  /* 0x000000170f0f7c20 */ /* 0x000fc60008410000 */
[----:B------:R-:W-:Y:S01]  /*12f0*/  FADD.FTZ R198, R198, R14 ;  /* 0x0000000ec6c67221 */ /* 0x000fe20000010000 */
[CC--:B------:R-:W-:Y:S01]  /*1300*/  FFMA.FTZ R234, R15.reuse, R14.reuse, R234 ;  /* 0x0000000e0fea7223 */ /* 0x0c0fe200000100ea */
[--C-:B------:R-:W-:Y:S01]  /*1310*/  FFMA.FTZ R14, R170, R14, R23.reuse ;  /* 0x0000000eaa0e7223 */ /* 0x100fe20000010017 */
[----:B------:R-:W-:Y:S01]  /*1320*/  PRMT R23, R148, 0x7632, R23 ;  /* 0x0000763294177816 */ /* 0x000fe20000000017 */
[----:B------:R-:W-:Y:S01]  /*1330*/  FADD.FTZ R94, R94, R22 ;  /* 0x000000165e5e7221 */ /* 0x000fe20000010000 */
[----:B------:R-:W-:Y:S01]  /*1340*/  PRMT R25, R152, 0x7632, R25 ;  /* 0x0000763298197816 */ /* 0x000fe20000000019 */
[----:B------:R-:W-:Y:S01]  /*1350*/  FFMA.FTZ R70, R15, R22, R70 ;  /* 0x000000160f467223 */ /* 0x000fe20000010046 */
[----:B------:R-:W-:Y:S02]  /*1360*/  SHF.L.U32 R22, R23, 0x10, RZ ;  /* 0x0000001017167819 */ /* 0x000fe400000006ff */
[----:B------:R-:W-:Y:S02]  /*1370*/  PRMT R24, R156, 0x7632, R24 ;  /* 0x000076329c187816 */ /* 0x000fe40000000018 */
[----:B------:R-:W-:Y:S01]  /*1380*/  SHF.L.U32 R148, R25, 0x10, RZ ;  /* 0x0000001019947819 */ /* 0x000fe200000006ff */
[----:B------:R-:W-:Y:S01]  /*1390*/  FADD.FTZ R23, R22, -UR24 ;  /* 0x8000001816177e21 */ /* 0x000fe20008010000 */
[----:B------:R-:W-:-:S03]  /*13a0*/  SHF.L.U32 R22, R24, 0x10, RZ ;  /* 0x0000001018167819 */ /* 0x000fc600000006ff */
[----:B------:R-:W-:Y:S02]  /*13b0*/  FMUL.FTZ R24, R171, R148 ;  /* 0x00000094ab187220 */ /* 0x000fe40000410000 */
[----:B------:R-:W2:Y:S02]  /*13c0*/  LDL R171, [R1+0xa4] ;  /* 0x0000a40001ab7983 */ /* 0x000ea40000100800 */
[----:B------:R-:W-:Y:S02]  /*13d0*/  FFMA.FTZ R24, R172, R22, R24 ;  /* 0x00000016ac187223 */ /* 0x000fe40000010018 */
[----:B------:R-:W3:Y:S01]  /*13e0*/  LDL R172, [R1+0x84] ;  /* 0x0000840001ac7983 */ /* 0x000ee20000100800 */
[----:B------:R-:W-:Y:S01]  /*13f0*/  FMUL.FTZ R25, R23, UR23 ;  /* 0x0000001717197c20 */ /* 0x000fe20008410000 */
[----:B------:R-:W-:Y:S02]  /*1400*/  SHF.L.U32 R23, R150, 0x10, RZ ;  /* 0x0000001096177819 */ /* 0x000fe400000006ff */
[----:B------:R-:W-:Y:S01]  /*1410*/  SHF.L.U32 R152, R154, 0x10, RZ ;  /* 0x000000109a987819 */ /* 0x000fe200000006ff */
[----:B------:R-:W-:-:S02]  /*1420*/  FADD.FTZ R197, R197, R22 ;  /* 0x00000016c5c57221 */ /* 0x000fc40000010000 */
[----:B------:R-:W-:Y:S01]  /*1430*/  FADD.FTZ R23, R23, -UR24 ;  /* 0x8000001817177e21 */ /* 0x000fe20008010000 */
[----:B------:R-:W-:Y:S01]  /*1440*/  FFMA.FTZ R233, R25, R22, R233 ;  /* 0x0000001619e97223 */ /* 0x000fe200000100e9 */
[----:B------:R-:W-:Y:S01]  /*1450*/  SHF.L.U32 R22, R158, 0x10, RZ ;  /* 0x000000109e167819 */ /* 0x000fe200000006ff */
[----:B------:R-:W-:Y:S01]  /*1460*/  FMUL.FTZ R156, R173, R152 ;  /* 0x00000098ad9c7220 */ /* 0x000fe20000410000 */
[----:B------:R-:W-:-:S03]  /*1470*/  FMUL.FTZ R23, R23, UR23 ;  /* 0x0000001717177c20 */ /* 0x000fc60008410000 */
[----:B------:R-:W-:Y:S01]  /*1480*/  FADD.FTZ R48, R48, R22 ;  /* 0x0000001630307221 */ /* 0x000fe20000010000 */
[-C--:B------:R-:W-:Y:S01]  /*1490*/  FFMA.FTZ R224, R23, R22.reuse, R224 ;  /* 0x0000001617e07223 */ /* 0x080fe200000100e0 */
[----:B------:R-:W-:Y:S02]  /*14a0*/  FFMA.FTZ R22, R186, R22, R156 ;  /* 0x00000016ba167223 */ /* 0x000fe4000001009c */
[----:B------:R-:W4:Y:S01]  /*14b0*/  LDL R156, [R1+0x8c] ;  /* 0x00008c00019c7983 */ /* 0x000f220000100800 */
[--C-:B------:R-:W-:Y:S01]  /*14c0*/  FADD.FTZ R93, R93, R148.reuse ;  /* 0x000000945d5d7221 */ /* 0x100fe20000010000 */
[----:B------:R-:W-:Y:S01]  /*14d0*/  FFMA.FTZ R69, R25, R148, R69 ;  /* 0x0000009419457223 */ /* 0x000fe20000010045 */
[----:B------:R-:W-:Y:S02]  /*14e0*/  PRMT R148, R153, 0x7632, R148 ;  /* 0x0000763299947816 */ /* 0x000fe40000000094 */
[----:B------:R-:W4:Y:S01]  /*14f0*/  LDL R153, [R1+0xac] ;  /* 0x0000ac0001997983 */ /* 0x000f220000100800 */
[----:B------:R-:W-:-:S04]  /*1500*/  PRMT R149, R149, 0x7632, R149 ;  /* 0x0000763295957816 */ /* 0x000fc80000000095 */
[----:B------:R-:W-:Y:S01]  /*1510*/  SHF.L.U32 R149, R149, 0x10, RZ ;  /* 0x0000001095957819 */ /* 0x000fe200000006ff */
[----:B------:R-:W-:Y:S01]  /*1520*/  FADD.FTZ R96, R96, R152 ;  /* 0x0000009860607221 */ /* 0x000fe20000010000 */
[----:B------:R-:W-:-:S03]  /*1530*/  FFMA.FTZ R72, R23, R152, R72 ;  /* 0x0000009817487223 */ /* 0x000fc60000010048 */
[----:B------:R-:W-:Y:S01]  /*1540*/  FADD.FTZ R152, R149, -UR24 ;  /* 0x8000001895987e21 */ /* 0x000fe20008010000 */
[----:B------:R-:W-:Y:S02]  /*1550*/  SHF.L.U32 R148, R148, 0x10, RZ ;  /* 0x0000001094947819 */ /* 0x000fe400000006ff */
[----:B------:R-:W-:Y:S01]  /*1560*/  PRMT R150, R157, 0x7632, R150 ;  /* 0x000076329d967816 */ /* 0x000fe20000000096 */
[----:B------:R-:W-:Y:S02]  /*1570*/  FMUL.FTZ R167, R152, UR23 ;  /* 0x0000001798a77c20 */ /* 0x000fe40008410000 */
[-C--:B------:R-:W-:Y:S01]  /*1580*/  FMUL.FTZ R152, R187, R148.reuse ;  /* 0x00000094bb987220 */ /* 0x080fe20000410000 */
[--C-:B------:R-:W-:Y:S01]  /*1590*/  FADD.FTZ R95, R95, R148.reuse ;  /* 0x000000945f5f7221 */ /* 0x100fe20000010000 */
[----:B------:R-:W-:Y:S01]  /*15a0*/  FFMA.FTZ R71, R167, R148, R71 ;  /* 0x00000094a7477223 */ /* 0x000fe20000010047 */
[C---:B------:R-:W-:Y:S02]  /*15b0*/  PRMT R148, R150.reuse, 0x7632, R148 ;  /* 0x0000763296947816 */ /* 0x040fe40000000094 */
[----:B------:R-:W-:-:S02]  /*15c0*/  SHF.L.U32 R149, R150, 0x10, RZ ;  /* 0x0000001096957819 */ /* 0x000fc400000006ff */
[----:B------:R-:W-:Y:S02]  /*15d0*/  SHF.L.U32 R148, R148, 0x10, RZ ;  /* 0x0000001094947819 */ /* 0x000fe400000006ff */
[----:B------:R-:W-:Y:S01]  /*15e0*/  PRMT R150, R154, 0x7632, R150 ;  /* 0x000076329a967816 */ /* 0x000fe20000000096 */
[----:B------:R-:W-:Y:S01]  /*15f0*/  FADD.FTZ R199, R199, R149 ;  /* 0x00000095c7c77221 */ /* 0x000fe20000010000 */
[-C--:B------:R-:W-:Y:S01]  /*1600*/  FFMA.FTZ R235, R167, R149.reuse, R235 ;  /* 0x00000095a7eb7223 */ /* 0x080fe200000100eb */
[----:B------:R-:W-:Y:S01]  /*1610*/  FFMA.FTZ R166, R252, R149, R152 ;  /* 0x00000095fca67223 */ /* 0x000fe20000010098 */
[----:B------:R-:W-:Y:S01]  /*1620*/  PRMT R149, R158, 0x7632, R149 ;  /* 0x000076329e957816 */ /* 0x000fe20000000095 */
[----:B------:R-:W-:Y:S01]  /*1630*/  FADD.FTZ R148, R148, -UR24 ;  /* 0x8000001894947e21 */ /* 0x000fe20008010000 */
[----:B------:R-:W-:Y:S02]  /*1640*/  SHF.L.U32 R150, R150, 0x10, RZ ;  /* 0x0000001096967819 */ /* 0x000fe400000006ff */
[----:B------:R-:W-:Y:S01]  /*1650*/  SHF.L.U32 R149, R149, 0x10, RZ ;  /* 0x0000001095957819 */ /* 0x000fe200000006ff */
[----:B------:R-:W-:Y:S01]  /*1660*/  FMUL.FTZ R170, R148, UR23 ;  /* 0x0000001794aa7c20 */ /* 0x000fe20008410000 */
[----:B------:R-:W-:-:S04]  /*1670*/  ISETP.NE.U32.AND P0, PT, RZ, UR18, PT ;  /* 0x00000012ff007c0c */ /* 0x000fc8000bf05070 */
[----:B------:R-:W-:Y:S01]  /*1680*/  ISETP.NE.AND.EX P0, PT, RZ, UR19, PT, P0 ;  /* 0x00000013ff007c0c */ /* 0x000fe2000bf05300 */
[----:B------:R-:W-:Y:S01]  /*1690*/  FADD.FTZ R49, R49, R149 ;  /* 0x0000009531317221 */ /* 0x000fe20000010000 */
[C---:B------:R-:W-:Y:S01]  /*16a0*/  FFMA.FTZ R225, R170.reuse, R149, R225 ;  /* 0x00000095aae17223 */ /* 0x040fe200000100e1 */
[----:B------:R-:W-:Y:S01]  /*16b0*/  FADD.FTZ R97, R97, R150 ;  /* 0x0000009661617221 */ /* 0x000fe20000010000 */
[-C--:B------:R-:W-:Y:S01]  /*16c0*/  FFMA.FTZ R73, R170, R150.reuse, R73 ;  /* 0x00000096aa497223 */ /* 0x080fe20000010049 */
[----:B------:R-:W-:Y:S01]  /*16d0*/  IADD3 R228, PT, PT, R17, 0x100, RZ ;  /* 0x0000010011e47810 */ /* 0x000fe20007ffe0ff */
[----:B---3--:R-:W-:-:S04]  /*16e0*/  FMUL.FTZ R148, R172, R150 ;  /* 0x00000096ac947220 */ /* 0x008fc80000410000 */
[----:B--2---:R-:W-:Y:S01]  /*16f0*/  FFMA.FTZ R171, R171, R149, R148 ;  /* 0x00000095abab7223 */ /* 0x004fe20000010094 */
[----:B------:R-:W-:-:S05]  /*1700*/  SHF.L.U32 R148, R151, 0x10, RZ ;  /* 0x0000001097947819 */ /* 0x000fca00000006ff */
[----:B------:R-:W-:Y:S01]  /*1710*/  FADD.FTZ R152, R148, -UR24 ;  /* 0x8000001894987e21 */ /* 0x000fe20008010000 */
[----:B------:R-:W-:Y:S02]  /*1720*/  SHF.L.U32 R148, R155, 0x10, RZ ;  /* 0x000000109b947819 */ /* 0x000fe400000006ff */
[----:B------:R-:W-:Y:S01]  /*1730*/  SHF.L.U32 R149, R159, 0x10, RZ ;  /* 0x000000109f957819 */ /* 0x000fe200000006ff */
[----:B------:R-:W-:Y:S02]  /*1740*/  FMUL.FTZ R172, R152, UR23 ;  /* 0x0000001798ac7c20 */ /* 0x000fe40008410000 */
[-C--:B------:R-:W-:Y:S01]  /*1750*/  FMUL.FTZ R152, R231, R148.reuse ;  /* 0x00000094e7987220 */ /* 0x080fe20000410000 */
[----:B------:R-:W-:Y:S01]  /*1760*/  FADD.FTZ R98, R98, R148 ;  /* 0x0000009462627221 */ /* 0x000fe20000010000 */
[----:B------:R-:W-:Y:S01]  /*1770*/  FADD.FTZ R50, R50, R149 ;  /* 0x0000009532327221 */ /* 0x000fe20000010000 */
[-C--:B------:R-:W-:Y:S01]  /*1780*/  FFMA.FTZ R226, R172, R149.reuse, R226 ;  /* 0x00000095ace27223 */ /* 0x080fe200000100e2 */
[----:B------:R-:W-:Y:S01]  /*1790*/  FFMA.FTZ R173, R230, R149, R152 ;  /* 0x00000095e6ad7223 */ /* 0x000fe20000010098 */
[----:B------:R-:W-:-:S02]  /*17a0*/  FFMA.FTZ R74, R172, R148, R74 ;  /* 0x00000094ac4a7223 */ /* 0x000fc4000001004a */
[----:B------:R-:W0:Y:S01]  /*17b0*/  @P0 LDC.64 R148, c[0x0][0x438] ;  /* 0x00010e00ff940b82 */ /* 0x000e220000000a00 */
[----:B------:R-:W-:Y:S01]  /*17c0*/  PRMT R150, R159, 0x7632, R150 ;  /* 0x000076329f967816 */ /* 0x000fe20000000096 */
[----:B0-----:R-:W-:-:S05]  /*17d0*/  @P0 IMAD.WIDE.U32 R148, R17, 0x10, R148 ;  /* 0x0000001011940825 */ /* 0x001fca00078e0094 */
[----:B------:R0:W5:Y:S02]  /*17e0*/  @P0 LDG.E.128 R124, desc[UR16][R148.64] ;  /* 0x00000010947c0981 */ /* 0x000164000c1e1d00 */
[----:B0-----:R-:W-:Y:S02]  /*17f0*/  PRMT R149, R151, 0x7632, R149 ;  /* 0x0000763297957816 */ /* 0x001fe40000000095 */
[----:B------:R-:W-:Y:S02]  /*1800*/  PRMT R148, R155, 0x7632, R148 ;  /* 0x000076329b947816 */ /* 0x000fe40000000094 */
[----:B------:R-:W-:Y:S02]  /*1810*/  SHF.L.U32 R149, R149, 0x10, RZ ;  /* 0x0000001095957819 */ /* 0x000fe400000006ff */
[----:B------:R-:W-:-:S03]  /*1820*/  SHF.L.U32 R148, R148, 0x10, RZ ;  /* 0x0000001094947819 */ /* 0x000fc600000006ff */
[----:B------:R-:W-:Y:S01]  /*1830*/  FADD.FTZ R151, R149, -UR24 ;  /* 0x8000001895977e21 */ /* 0x000fe20008010000 */
[----:B------:R-:W-:Y:S01]  /*1840*/  SHF.L.U32 R149, R150, 0x10, RZ ;  /* 0x0000001096957819 */ /* 0x000fe200000006ff */
[-C--:B----4-:R-:W-:Y:S02]  /*1850*/  FMUL.FTZ R150, R156, R148.reuse ;  /* 0x000000949c967220 */ /* 0x090fe40000410000 */
        /* <DEDUP_REMOVED lines=22> */
.L_x_822:
[----:B----4-:R-:W-:Y:S05]  /*19c0*/  BSYNC.RECONVERGENT B0 ;  /* 0x0000000000007941 */ /* 0x010fea0003800200 */
.L_x_821:
        /* <DEDUP_REMOVED lines=16> */
[----:B------:R0:W3:Y:S01]  /*1ad0*/  LDG.E.128 R152, desc[UR16][R12.64] ;  /* 0x000000100c987981 */ /* 0x0000e2000c1e1d00 */
[----:B------:R-:W-:-:S03]  /*1ae0*/  IMAD.WIDE.U32 R18, R228, 0x10, R18 ;  /* 0x00000010e4127825 */ /* 0x000fc600078e0012 */
[----:B------:R-:W4:Y:S04]  /*1af0*/  LDL R252, [R1+0x7c] ;  /* 0x00007c0001fc7983 */ /* 0x000f280000100800 */
[----:B------:R-:W4:Y:S04]  /*1b00*/  LDG.E.128 R156, desc[UR16][R18.64] ;  /* 0x00000010129c7981 */ /* 0x000f28000c1e1d00 */
[----:B------:R-:W4:Y:S04]  /*1b10*/  LDL R12, [R1+0x50] ;  /* 0x00005000010c7983 */ /* 0x000f280000100800 */
[----:B------:R-:W4:Y:S04]  /*1b20*/  LDL R231, [R1+0x48] ;  /* 0x0000480001e77983 */ /* 0x000f280000100800 */
[----:B------:R-:W4:Y:S01]  /*1b30*/  LDL R230, [R1+0x68] ;  /* 0x0000680001e67983 */ /* 0x000f220000100800 */
[----:B--2---:R-:W-:-:S05]  /*1b40*/  SHF.L.U32 R10, R148, 0x10, RZ ;  /* 0x00000010940a7819 */ /* 0x004fca00000006ff */
[----:B0-----:R-:W-:Y:S01]  /*1b50*/  FADD.FTZ R13, R10, -UR24 ;  /* 0x800000180a0d7e21 */ /* 0x001fe20008010000 */
[----:B---3--:R-:W-:-:S03]  /*1b60*/  SHF.L.U32 R10, R152, 0x10, RZ ;  /* 0x00000010980a7819 */ /* 0x008fc600000006ff */
[----:B------:R-:W-:Y:S01]  /*1b70*/  FMUL.FTZ R13, R13, UR23 ;  /* 0x000000170d0d7c20 */ /* 0x000fe20008410000 */
[----:B----4-:R-:W-:Y:S01]  /*1b80*/  SHF.L.U32 R11, R156, 0x10, RZ ;  /* 0x000000109c0b7819 */ /* 0x010fe200000006ff */
[----:B------:R-:W-:-:S04]  /*1b90*/  FMUL.FTZ R12, R12, R10 ;  /* 0x0000000a0c0c7220 */ /* 0x000fc80000410000 */
        /* <DEDUP_REMOVED lines=29> */
[----:B------:R-:W-:-:S03]  /*1d70*/  SHF.L.U32 R156, R154, 0x10, RZ ;  /* 0x000000109a9c7819 */ /* 0x000fc600000006ff */
[----:B------:R-:W-:-:S04]  /*1d80*/  FADD.FTZ R19, R19, -UR24 ;  /* 0x8000001813137e21 */ /* 0x000fc80008010000 */
[----:B------:R-:W-:Y:S01]  /*1d90*/  FMUL.FTZ R19, R19, UR23 ;  /* 0x0000001713137c20 */ /* 0x000fe20008410000 */
[-C--:B------:R-:W-:Y:S01]  /*1da0*/  FMUL.FTZ R152, R177, R156.reuse ;  /* 0x0000009cb1987220 */ /* 0x080fe20000410000 */
[----:B------:R-:W-:Y:S02]  /*1db0*/  FADD.FTZ R132, R132, R156 ;  /* 0x0000009c84847221 */ /* 0x000fe40000010000 */
[----:B------:R-:W-:Y:S02]  /*1dc0*/  FFMA.FTZ R100, R19, R156, R100 ;  /* 0x0000009c13647223 */ /* 0x000fe40000010064 */
[----:B------:R-:W4:Y:S01]  /*1dd0*/  LDL R156, [R1+0x4c] ;  /* 0x00004c00019c7983 */ /* 0x000f220000100800 */
[--C-:B------:R-:W-:Y:S01]  /*1de0*/  FADD.FTZ R37, R37, R148.reuse ;  /* 0x0000009425257221 */ /* 0x100fe20000010000 */
[----:B------:R-:W-:Y:S01]  /*1df0*/  FFMA.FTZ R33, R21, R148, R33 ;  /* 0x0000009415217223 */ /* 0x000fe20000010021 */
[----:B------:R-:W-:Y:S02]  /*1e00*/  PRMT R148, R153, 0x7632, R148 ;  /* 0x0000763299947816 */ /* 0x000fe40000000094 */
[----:B------:R-:W4:Y:S01]  /*1e10*/  LDL R153, [R1+0x6c] ;  /* 0x00006c0001997983 */ /* 0x000f220000100800 */
[----:B------:R-:W-:Y:S01]  /*1e20*/  PRMT R149, R149, 0x7632, R149 ;  /* 0x0000763295957816 */ /* 0x000fe20000000095 */
[----:B------:R-:W-:Y:S01]  /*1e30*/  FADD.FTZ R41, R41, R18 ;  /* 0x0000001229297221 */ /* 0x000fe20000010000 */
[----:B------:R-:W-:Y:S01]  /*1e40*/  FFMA.FTZ R221, R21, R18, R221 ;  /* 0x0000001215dd7223 */ /* 0x000fe200000100dd */
[----:B------:R-:W-:-:S02]  /*1e50*/  SHF.L.U32 R18, R158, 0x10, RZ ;  /* 0x000000109e127819 */ /* 0x000fc400000006ff */
[----:B------:R-:W-:-:S03]  /*1e60*/  SHF.L.U32 R149, R149, 0x10, RZ ;  /* 0x0000001095957819 */ /* 0x000fc600000006ff */
[----:B------:R-:W-:Y:S01]  /*1e70*/  FADD.FTZ R44, R44, R18 ;  /* 0x000000122c2c7221 */ /* 0x000fe20000010000 */
[-C--:B------:R-:W-:Y:S01]  /*1e80*/  FFMA.FTZ R216, R19, R18.reuse, R216 ;  /* 0x0000001213d87223 */ /* 0x080fe200000100d8 */
[----:B------:R-:W-:Y:S01]  /*1e90*/  FFMA.FTZ R18, R188, R18, R152 ;  /* 0x00000012bc127223 */ /* 0x000fe20000010098 */
[----:B------:R-:W-:Y:S01]  /*1ea0*/  FADD.FTZ R152, R149, -UR24 ;  /* 0x8000001895987e21 */ /* 0x000fe20008010000 */
[----:B------:R-:W-:Y:S02]  /*1eb0*/  SHF.L.U32 R148, R148, 0x10, RZ ;  /* 0x0000001094947819 */ /* 0x000fe400000006ff */
[----:B------:R-:W-:Y:S01]  /*1ec0*/  PRMT R150, R157, 0x7632, R150 ;  /* 0x000076329d967816 */ /* 0x000fe20000000096 */
[----:B------:R-:W-:Y:S02]  /*1ed0*/  FMUL.FTZ R165, R152, UR23 ;  /* 0x0000001798a57c20 */ /* 0x000fe40008410000 */
[-C--:B------:R-:W-:Y:S01]  /*1ee0*/  FMUL.FTZ R152, R189, R148.reuse ;  /* 0x00000094bd987220 */ /* 0x080fe20000410000 */
[--C-:B------:R-:W-:Y:S01]  /*1ef0*/  FADD.FTZ R39, R39, R148.reuse ;  /* 0x0000009427277221 */ /* 0x100fe20000010000 */
[----:B------:R-:W-:Y:S01]  /*1f00*/  FFMA.FTZ R35, R165, R148, R35 ;  /* 0x00000094a5237223 */ /* 0x000fe20000010023 */
[----:B------:R-:W-:-:S02]  /*1f10*/  PRMT R148, R150, 0x7632, R148 ;  /* 0x0000763296947816 */ /* 0x000fc40000000094 */
[----:B------:R-:W-:Y:S02]  /*1f20*/  SHF.L.U32 R149, R150, 0x10, RZ ;  /* 0x0000001096957819 */ /* 0x000fe400000006ff */
[----:B------:R-:W-:Y:S02]  /*1f30*/  SHF.L.U32 R148, R148, 0x10, RZ ;  /* 0x0000001094947819 */ /* 0x000fe400000006ff */
[----:B------:R-:W-:Y:S01]  /*1f40*/  PRMT R150, R154, 0x7632, R150 ;  /* 0x000076329a967816 */ /* 0x000fe20000000096 */
[----:B------:R-:W-:Y:S01]  /*1f50*/  FADD.FTZ R43, R43, R149 ;  /* 0x000000952b2b7221 */ /* 0x000fe20000010000 */
[-C--:B------:R-:W-:Y:S01]  /*1f60*/  FFMA.FTZ R223, R165, R149.reuse, R223 ;  /* 0x00000095a5df7223 */ /* 0x080fe200000100df */
[----:B------:R-:W-:Y:S01]  /*1f70*/  FFMA.FTZ R164, R252, R149, R152 ;  /* 0x00000095fca47223 */ /* 0x000fe20000010098 */
[----:B------:R-:W-:Y:S01]  /*1f80*/  PRMT R149, R158, 0x7632, R149 ;  /* 0x000076329e957816 */ /* 0x000fe20000000095 */
[----:B------:R-:W-:Y:S01]  /*1f90*/  FADD.FTZ R148, R148, -UR24 ;  /* 0x8000001894947e21 */ /* 0x000fe20008010000 */
[----:B------:R-:W-:-:S02]  /*1fa0*/  SHF.L.U32 R150, R150, 0x10, RZ ;  /* 0x0000001096967819 */ /* 0x000fc400000006ff */
[----:B------:R-:W-:Y:S01]  /*1fb0*/  SHF.L.U32 R149, R149, 0x10, RZ ;  /* 0x0000001095957819 */ /* 0x000fe200000006ff */
[----:B------:R-:W-:Y:S01]  /*1fc0*/  FMUL.FTZ R174, R148, UR23 ;  /* 0x0000001794ae7c20 */ /* 0x000fe20008410000 */
[----:B------:R-:W-:-:S03]  /*1fd0*/  ISETP.NE.U32.AND P0, PT, RZ, UR18, PT ;  /* 0x00000012ff007c0c */ /* 0x000fc6000bf05070 */
[----:B------:R-:W-:Y:S01]  /*1fe0*/  FADD.FTZ R45, R45, R149 ;  /* 0x000000952d2d7221 */ /* 0x000fe20000010000 */
[C---:B------:R-:W-:Y:S01]  /*1ff0*/  FFMA.FTZ R217, R174.reuse, R149, R217 ;  /* 0x00000095aed97223 */ /* 0x040fe200000100d9 */
[----:B------:R-:W-:Y:S02]  /*2000*/  ISETP.NE.AND.EX P0, PT, RZ, UR19, PT, P0 ;  /* 0x00000013ff007c0c */ /* 0x000fe4000bf05300 */
[----:B------:R-:W-:Y:S01]  /*2010*/  SHF.L.U32 R152, R155, 0x10, RZ ;  /* 0x000000109b987819 */ /* 0x000fe200000006ff */
[----:B------:R-:W-:Y:S01]  /*2020*/  FADD.FTZ R133, R133, R150 ;  /* 0x0000009685857221 */ /* 0x000fe20000010000 */
[----:B------:R-:W-:-:S03]  /*2030*/  FFMA.FTZ R101, R174, R150, R101 ;  /* 0x00000096ae657223 */ /* 0x000fc60000010065 */
[----:B------:R-:W-:Y:S01]  /*2040*/  FADD.FTZ R134, R134, R152 ;  /* 0x0000009886867221 */ /* 0x000fe20000010000 */
[----:B---3--:R-:W-:-:S04]  /*2050*/  FMUL.FTZ R148, R176, R150 ;  /* 0x00000096b0947220 */ /* 0x008fc80000410000 */
[----:B--2---:R-:W-:Y:S01]  /*2060*/  FFMA.FTZ R175, R175, R149, R148 ;  /* 0x00000095afaf7223 */ /* 0x004fe20000010094 */
[----:B------:R-:W-:-:S05]  /*2070*/  SHF.L.U32 R149, R151, 0x10, RZ ;  /* 0x0000001097957819 */ /* 0x000fca00000006ff */
[----:B------:R-:W-:Y:S01]  /*2080*/  FADD.FTZ R149, R149, -UR24 ;  /* 0x8000001895957e21 */ /* 0x000fe20008010000 */
[----:B------:R-:W-:-:S03]  /*2090*/  SHF.L.U32 R148, R159, 0x10, RZ ;  /* 0x000000109f947819 */ /* 0x000fc600000006ff */
[----:B------:R-:W-:Y:S01]  /*20a0*/  FMUL.FTZ R176, R149, UR23 ;  /* 0x0000001795b07c20 */ /* 0x000fe20008410000 */
[----:B------:R-:W-:Y:S01]  /*20b0*/  FMUL.FTZ R149, R231, R152 ;  /* 0x00000098e7957220 */ /* 0x000fe20000410000 */
[----:B------:R-:W-:Y:S02]  /*20c0*/  FADD.FTZ R46, R46, R148 ;  /* 0x000000942e2e7221 */ /* 0x000fe40000010000 */
[-C--:B------:R-:W-:Y:S01]  /*20d0*/  FFMA.FTZ R218, R176, R148.reuse, R218 ;  /* 0x00000094b0da7223 */ /* 0x080fe200000100da */
[----:B------:R-:W-:Y:S02]  /*20e0*/  FFMA.FTZ R177, R230, R148, R149 ;  /* 0x00000094e6b17223 */ /* 0x000fe40000010095 */
[----:B------:R-:W0:Y:S01]  /*20f0*/  @P0 LDC.64 R148, c[0x0][0x438] ;  /* 0x00010e00ff940b82 */ /* 0x000e220000000a00 */
[----:B------:R-:W-:-:S04]  /*2100*/  PRMT R150, R159, 0x7632, R150 ;  /* 0x000076329f967816 */ /* 0x000fc80000000096 */
[----:B------:R-:W-:Y:S01]  /*2110*/  SHF.L.U32 R150, R150, 0x10, RZ ;  /* 0x0000001096967819 */ /* 0x000fe200000006ff */
[----:B0-----:R-:W-:-:S05]  /*2120*/  @P0 IMAD.WIDE.U32 R148, R228, 0x10, R148 ;  /* 0x00000010e4940825 */ /* 0x001fca00078e0094 */
[----:B------:R0:W5:Y:S02]  /*2130*/  @P0 LDG.E.128 R136, desc[UR16][R148.64] ;  /* 0x0000001094880981 */ /* 0x000164000c1e1d00 */
[----:B0-----:R-:W-:Y:S02]  /*2140*/  PRMT R149, R151, 0x7632, R149 ;  /* 0x0000763297957816 */ /* 0x001fe40000000095 */
[----:B------:R-:W-:Y:S02]  /*2150*/  PRMT R148, R155, 0x7632, R148 ;  /* 0x000076329b947816 */ /* 0x000fe40000000094 */
[----:B------:R-:W-:Y:S02]  /*2160*/  SHF.L.U32 R149, R149, 0x10, RZ ;  /* 0x0000001095957819 */ /* 0x000fe400000006ff */
[----:B------:R-:W-:-:S03]  /*2170*/  SHF.L.U32 R148, R148, 0x10, RZ ;  /* 0x0000001094947819 */ /* 0x000fc600000006ff */
[----:B------:R-:W-:-:S04]  /*2180*/  FADD.FTZ R149, R149, -UR24 ;  /* 0x8000001895957e21 */ /* 0x000fc80008010000 */
[----:B------:R-:W-:Y:S01]  /*2190*/  FMUL.FTZ R188, R149, UR23 ;  /* 0x0000001795bc7c20 */ /* 0x000fe20008410000 */
[-C--:B----4-:R-:W-:Y:S01]  /*21a0*/  FMUL.FTZ R149, R156, R148.reuse ;  /* 0x000000949c957220 */ /* 0x090fe20000410000 */
[----:B------:R-:W-:Y:S02]  /*21b0*/  FADD.FTZ R135, R135, R148 ;  /* 0x0000009487877221 */ /* 0x000fe40000010000 */
        /* <DEDUP_REMOVED lines=16> */
[----:B------:R-:W-:Y:S01]  /*22c0*/  FFMA.FTZ R102, R176, R152, R102 ;  /* 0x00000098b0667223 */ /* 0x000fe20000010066 */
[----:B------:R-:W-:Y:S01]  /*22d0*/  FADD.FTZ R47, R47, R150 ;  /* 0x000000962f2f7221 */ /* 0x000fe20000010000 */
[----:B------:R-:W-:Y:S01]  /*22e0*/  FFMA.FTZ R219, R188, R150, R219 ;  /* 0x00000096bcdb7223 */ /* 0x000fe200000100db */
[----:B------:R-:W-:Y:S01]  /*22f0*/  IADD3 R228, PT, PT, R228, 0x100, RZ ;  /* 0x00000100e4e47810 */ /* 0x000fe20007ffe0ff */
[----:B------:R-:W-:Y:S01]  /*2300*/  FADD.FTZ R194, R148, R189 ;  /* 0x000000bd94c27221 */ /* 0x000fe20000010000 */
[----:B------:R-:W-:-:S07]  /*2310*/  FFMA.FTZ R195, R188, R189, R149 ;  /* 0x000000bdbcc37223 */ /* 0x000fce0000010095 */
.L_x_824:
[----:B------:R-:W-:Y:S05]  /*2320*/  BSYNC.RECONVERGENT B0 ;  /* 0x0000000000007941 */ /* 0x000fea0003800200 */
.L_x_823:
        /* <DEDUP_REMOVED lines=12> */
[----:B------:R-:W4:Y:S04]  /*23f0*/  LDL R181, [R1] ;  /* 0x0000000001b57983 */ /* 0x000f280000100800 */
        /* <DEDUP_REMOVED lines=40> */
[----:B------:R-:W-:Y:S01]  /*2680*/  FMUL.FTZ R29, R179, R148 ;  /* 0x00000094b31d7220 */ /* 0x000fe20000410000 */
[----:B------:R-:W-:Y:S01]  /*2690*/  FADD.FTZ R53, R53, R27 ;  /* 0x0000001b35357221 */ /* 0x000fe20000010000 */
[----:B------:R-:W2:Y:S01]  /*26a0*/  LDL R179, [R1+0x24] ;  /* 0x0000240001b37983 */ /* 0x000ea20000100800 */
[-C--:B------:R-:W-:Y:S01]  /*26b0*/  FFMA.FTZ R213, R26, R27.reuse, R213 ;  /* 0x0000001b1ad57223 */ /* 0x080fe200000100d5 */
[----:B------:R-:W-:Y:S02]  /*26c0*/  FFMA.FTZ R27, R180, R27, R29 ;  /* 0x0000001bb41b7223 */ /* 0x000fe4000001001d */
[----:B------:R-:W3:Y:S01]  /*26d0*/  LDL R180, [R1+0x4] ;  /* 0x0000040001b47983 */ /* 0x000ee20000100800 */
        /* <DEDUP_REMOVED lines=12> */
[----:B------:R-:W-:-:S02]  /*27a0*/  PRMT R149, R149, 0x7632, R149 ;  /* 0x0000763295957816 */ /* 0x000fc40000000095 */
[----:B------:R-:W-:Y:S02]  /*27b0*/  SHF.L.U32 R29, R158, 0x10, RZ ;  /* 0x000000109e1d7819 */ /* 0x000fe400000006ff */
        /* <DEDUP_REMOVED lines=76> */
.L_x_826:
[----:B------:R-:W-:Y:S05]  /*2c80*/  BSYNC.RECONVERGENT B0 ;  /* 0x0000000000007941 */ /* 0x000fea0003800200 */
.L_x_825:
[----:B------:R-:W-:Y:S04]  /*2c90*/  BSSY.RECONVERGENT B0, `(.L_x_827) ;  /* 0x0000084000007945 */ /* 0x000fe80003800200 */
[----:B------:R-:W-:Y:S05]  /*2ca0*/  @!P3 BRA `(.L_x_828) ;  /* 0x000000080008b947 */ /* 0x000fea0003800000 */
[----:B------:R-:W0:Y:S08]  /*2cb0*/  LDC.64 R2, c[0x0][0x3a8] ;  /* 0x0000ea00ff027b82 */ /* 0x000e300000000a00 */
[----:B------:R-:W1:Y:S08]  /*2cc0*/  LDC.64 R4, c[0x0][0x430] ;  /* 0x00010c00ff047b82 */ /* 0x000e700000000a00 */
[----:B------:R-:W2:Y:S01]  /*2cd0*/  LDC.64 R30, c[0x0][0x428] ;  /* 0x00010a00ff1e7b82 */ /* 0x000ea20000000a00 */
[----:B0-----:R-:W-:-:S05]  /*2ce0*/  IMAD.WIDE.U32 R2, R228, 0x10, R2 ;  /* 0x00000010e4027825 */ /* 0x001fca00078e0002 */
[----:B------:R0:W3:Y:S01]  /*2cf0*/  LDG.E.128 R148, desc[UR16][R2.64] ;  /* 0x0000001002947981 */ /* 0x0000e2000c1e1d00 */
[----:B-1----:R-:W-:-:S05]  /*2d00*/  IMAD.WIDE.U32 R4, R228, 0x10, R4 ;  /* 0x00000010e4047825 */ /* 0x002fca00078e0004 */
[----:B------:R-:W4:Y:S01]  /*2d10*/  LDG.E.128 R152, desc[UR16][R4.64] ;  /* 0x0000001004987981 */ /* 0x000f22000c1e1d00 */
[----:B--2---:R-:W-:-:S05]  /*2d20*/  IMAD.WIDE.U32 R30, R228, 0x10, R30 ;  /* 0x00000010e41e7825 */ /* 0x004fca00078e001e */
[----:B------:R-:W2:Y:S01]  /*2d30*/  LDG.E.128 R156, desc[UR16][R30.64] ;  /* 0x000000101e9c7981 */ /* 0x000ea2000c1e1d00 */
[----:B------:R-:W-:-:S04]  /*2d40*/  ISETP.NE.U32.AND P0, PT, RZ, UR18, PT ;  /* 0x00000012ff007c0c */ /* 0x000fc8000bf05070 */
[----:B------:R-:W-:-:S13]  /*2d50*/  ISETP.NE.AND.EX P0, PT, RZ, UR19, PT, P0 ;  /* 0x00000013ff007c0c */ /* 0x000fda000bf05300 */
[----:B0-----:R-:W0:Y:S02]  /*2d60*/  @P0 LDC.64 R2, c[0x0][0x438] ;  /* 0x00010e00ff020b82 */ /* 0x001e240000000a00 */
[----:B0-----:R-:W-:-:S05]  /*2d70*/  @P0 IMAD.WIDE.U32 R2, R228, 0x10, R2 ;  /* 0x00000010e4020825 */ /* 0x001fca00078e0002 */
[----:B------:R3:W5:Y:S02]  /*2d80*/  @P0 LDG.E.128 R144, desc[UR16][R2.64] ;  /* 0x0000001002900981 */ /* 0x000764000c1e1d00 */
[----:B---3--:R-:W-:-:S05]  /*2d90*/  SHF.L.U32 R2, R148, 0x10, RZ ;  /* 0x0000001094027819 */ /* 0x008fca00000006ff */
[----:B------:R-:W-:Y:S01]  /*2da0*/  FADD.FTZ R5, R2, -UR24 ;  /* 0x8000001802057e21 */ /* 0x000fe20008010000 */
[----:B----4-:R-:W-:-:S03]  /*2db0*/  SHF.L.U32 R2, R152, 0x10, RZ ;  /* 0x0000001098027819 */ /* 0x010fc600000006ff */
[----:B------:R-:W-:Y:S02]  /*2dc0*/  FMUL.FTZ R5, R5, UR23 ;  /* 0x0000001705057c20 */ /* 0x000fe40008410000 */
[----:B-----5:R-:W-:Y:S01]  /*2dd0*/  FMUL.FTZ R4, R240, R2 ;  /* 0x00000002f0047220 */ /* 0x020fe20000410000 */
[----:B--2---:R-:W-:-:S05]  /*2de0*/  SHF.L.U32 R3, R156, 0x10, RZ ;  /* 0x000000109c037819 */ /* 0x004fca00000006ff */
        /* <DEDUP_REMOVED lines=19> */
[----:B------:R-:W-:-:S02]  /*2f20*/  SHF.L.U32 R152, R150, 0x10, RZ ;  /* 0x0000001096987819 */ /* 0x000fc400000006ff */
[----:B------:R-:W-:Y:S01]  /*2f30*/  PRMT R149, R149, 0x7632, R149 ;  /* 0x0000763295957816 */ /* 0x000fe20000000095 */
[----:B------:R-:W-:Y:S02]  /*2f40*/  FADD.FTZ R30, R30, -UR24 ;  /* 0x800000181e1e7e21 */ /* 0x000fe40008010000 */
[----:B------:R-:W-:Y:S01]  /*2f50*/  FADD.FTZ R160, R152, -UR24 ;  /* 0x8000001898a07e21 */ /* 0x000fe20008010000 */
[----:B------:R-:W-:Y:S01]  /*2f60*/  SHF.L.U32 R148, R148, 0x10, RZ ;  /* 0x0000001094947819 */ /* 0x000fe200000006ff */
[----:B------:R-:W-:Y:S01]  /*2f70*/  FMUL.FTZ R30, R30, UR23 ;  /* 0x000000171e1e7c20 */ /* 0x000fe20008410000 */
[----:B------:R-:W-:Y:S01]  /*2f80*/  SHF.L.U32 R152, R154, 0x10, RZ ;  /* 0x000000109a987819 */ /* 0x000fe200000006ff */
[----:B------:R-:W-:Y:S01]  /*2f90*/  FMUL.FTZ R160, R160, UR23 ;  /* 0x00000017a0a07c20 */ /* 0x000fe20008410000 */
[----:B------:R-:W-:Y:S01]  /*2fa0*/  SHF.L.U32 R149, R149, 0x10, RZ ;  /* 0x0000001095957819 */ /* 0x000fe200000006ff */
[----:B------:R-:W-:Y:S01]  /*2fb0*/  FADD.FTZ R113, R113, R148 ;  /* 0x0000009471717221 */ /* 0x000fe20000010000 */
[----:B------:R-:W-:Y:S01]  /*2fc0*/  PRMT R31, R156, 0x7632, R31 ;  /* 0x000076329c1f7816 */ /* 0x000fe2000000001f */
[-C--:B------:R-:W-:Y:S01]  /*2fd0*/  FMUL.FTZ R156, R241, R148.reuse ;  /* 0x00000094f19c7220 */ /* 0x080fe20000410000 */
[----:B------:R-:W-:Y:S01]  /*2fe0*/  FFMA.FTZ R85, R30, R148, R85 ;  /* 0x000000941e557223 */ /* 0x000fe20000010055 */
[-C--:B------:R-:W-:Y:S01]  /*2ff0*/  FMUL.FTZ R161, R236, R152.reuse ;  /* 0x00000098eca17220 */ /* 0x080fe20000410000 */
[----:B------:R-:W-:Y:S01]  /*3000*/  FADD.FTZ R116, R116, R152 ;  /* 0x0000009874747221 */ /* 0x000fe20000010000 */
[----:B------:R-:W-:Y:S01]  /*3010*/  FFMA.FTZ R88, R160, R152, R88 ;  /* 0x00000098a0587223 */ /* 0x000fe20000010058 */
[----:B------:R-:W-:Y:S01]  /*3020*/  PRMT R148, R153, 0x7632, R148 ;  /* 0x0000763299947816 */ /* 0x000fe20000000094 */
[----:B------:R-:W-:Y:S01]  /*3030*/  FADD.FTZ R152, R149, -UR24 ;  /* 0x8000001895987e21 */ /* 0x000fe20008010000 */
[----:B------:R-:W-:-:S02]  /*3040*/  PRMT R150, R157, 0x7632, R150 ;  /* 0x000076329d967816 */ /* 0x000fc40000000096 */
[----:B------:R-:W-:Y:S01]  /*3050*/  SHF.L.U32 R148, R148, 0x10, RZ ;  /* 0x0000001094947819 */ /* 0x000fe200000006ff */
[----:B------:R-:W-:Y:S01]  /*3060*/  FMUL.FTZ R168, R152, UR23 ;  /* 0x0000001798a87c20 */ /* 0x000fe20008410000 */
[C---:B------:R-:W-:Y:S02]  /*3070*/  SHF.L.U32 R149, R150.reuse, 0x10, RZ ;  /* 0x0000001096957819 */ /* 0x040fe400000006ff */
[----:B------:R-:W-:Y:S01]  /*3080*/  PRMT R150, R150, 0x7632, R150 ;  /* 0x0000763296967816 */ /* 0x000fe20000000096 */
[-C--:B------:R-:W-:Y:S01]  /*3090*/  FMUL.FTZ R152, R243, R148.reuse ;  /* 0x00000094f3987220 */ /* 0x080fe20000410000 */
[----:B------:R-:W-:Y:S01]  /*30a0*/  FADD.FTZ R115, R115, R148 ;  /* 0x0000009473737221 */ /* 0x000fe20000010000 */
[----:B------:R-:W-:Y:S01]  /*30b0*/  FFMA.FTZ R87, R168, R148, R87 ;  /* 0x00000094a8577223 */ /* 0x000fe20000010057 */
[----:B------:R-:W-:Y:S02]  /*30c0*/  SHF.L.U32 R148, R150, 0x10, RZ ;  /* 0x0000001096947819 */ /* 0x000fe400000006ff */
[----:B------:R-:W-:Y:S01]  /*30d0*/  PRMT R154, R154, 0x7632, R154 ;  /* 0x000076329a9a7816 */ /* 0x000fe2000000009a */
[----:B------:R-:W-:Y:S01]  /*30e0*/  FADD.FTZ R63, R63, R149 ;  /* 0x000000953f3f7221 */ /* 0x000fe20000010000 */
[-C--:B------:R-:W-:Y:S01]  /*30f0*/  FFMA.FTZ R207, R168, R149.reuse, R207 ;  /* 0x00000095a8cf7223 */ /* 0x080fe200000100cf */
[----:B------:R-:W-:Y:S01]  /*3100*/  FFMA.FTZ R169, R251, R149, R152 ;  /* 0x00000095fba97223 */ /* 0x000fe20000010098 */
[----:B------:R-:W-:Y:S01]  /*3110*/  FADD.FTZ R149, R148, -UR24 ;  /* 0x8000001894957e21 */ /* 0x000fe20008010000 */
[----:B------:R-:W-:-:S02]  /*3120*/  PRMT R150, R158, 0x7632, R150 ;  /* 0x000076329e967816 */ /* 0x000fc40000000096 */
[----:B------:R-:W-:Y:S01]  /*3130*/  SHF.L.U32 R148, R154, 0x10, RZ ;  /* 0x000000109a947819 */ /* 0x000fe200000006ff */
[----:B------:R-:W-:Y:S01]  /*3140*/  FMUL.FTZ R182, R149, UR23 ;  /* 0x0000001795b67c20 */ /* 0x000fe20008410000 */
[----:B------:R-:W-:Y:S02]  /*3150*/  SHF.L.U32 R150, R150, 0x10, RZ ;  /* 0x0000001096967819 */ /* 0x000fe400000006ff */
[----:B------:R-:W-:Y:S01]  /*3160*/  SHF.L.U32 R149, R151, 0x10, RZ ;  /* 0x0000001097957819 */ /* 0x000fe200000006ff */
[----:B------:R-:W-:-:S04]  /*3170*/  FMUL.FTZ R152, R237, R148 ;  /* 0x00000094ed987220 */ /* 0x000fc80000410000 */
[----:B------:R-:W-:Y:S01]  /*3180*/  FFMA.FTZ R183, R245, R150, R152 ;  /* 0x00000096f5b77223 */ /* 0x000fe20000010098 */
[----:B------:R-:W-:Y:S01]  /*3190*/  FADD.FTZ R152, R149, -UR24 ;  /* 0x8000001895987e21 */ /* 0x000fe20008010000 */
[----:B------:R-:W-:-:S03]  /*31a0*/  SHF.L.U32 R149, R155, 0x10, RZ ;  /* 0x000000109b957819 */ /* 0x000fc600000006ff */
[----:B------:R-:W-:Y:S02]  /*31b0*/  FMUL.FTZ R184, R152, UR23 ;  /* 0x0000001798b87c20 */ /* 0x000fe40008410000 */
[-C--:B------:R-:W-:Y:S01]  /*31c0*/  FMUL.FTZ R152, R238, R149.reuse ;  /* 0x00000095ee987220 */ /* 0x080fe20000410000 */
[--C-:B------:R-:W-:Y:S01]  /*31d0*/  FADD.FTZ R118, R118, R149.reuse ;  /* 0x0000009576767221 */ /* 0x100fe20000010000 */
[----:B------:R-:W-:Y:S01]  /*31e0*/  FFMA.FTZ R90, R184, R149, R90 ;  /* 0x00000095b85a7223 */ /* 0x000fe2000001005a */
[----:B------:R-:W-:Y:S01]  /*31f0*/  PRMT R149, R151, 0x7632, R149 ;  /* 0x0000763297957816 */ /* 0x000fe20000000095 */
[----:B------:R-:W-:Y:S01]  /*3200*/  FADD.FTZ R65, R65, R150 ;  /* 0x0000009641417221 */ /* 0x000fe20000010000 */
[C---:B------:R-:W-:Y:S01]  /*3210*/  FFMA.FTZ R201, R182.reuse, R150, R201 ;  /* 0x00000096b6c97223 */ /* 0x040fe200000100c9 */
[----:B------:R-:W-:Y:S01]  /*3220*/  SHF.L.U32 R150, R159, 0x10, RZ ;  /* 0x000000109f967819 */ /* 0x000fe200000006ff */
[----:B------:R-:W-:Y:S01]  /*3230*/  FADD.FTZ R117, R117, R148 ;  /* 0x0000009475757221 */ /* 0x000fe20000010000 */
[----:B------:R-:W-:Y:S01]  /*3240*/  FFMA.FTZ R89, R182, R148, R89 ;  /* 0x00000094b6597223 */ /* 0x000fe20000010059 */
[----:B------:R-:W-:-:S02]  /*3250*/  SHF.L.U32 R149, R149, 0x10, RZ ;  /* 0x0000001095957819 */ /* 0x000fc400000006ff */
        /* <DEDUP_REMOVED lines=9> */
[----:B------:R-:W-:Y:S01]  /*32f0*/  SHF.L.U32 R150, R150, 0x10, RZ ;  /* 0x0000001096967819 */ /* 0x000fe200000006ff */
[----:B------:R-:W-:Y:S01]  /*3300*/  FMUL.FTZ R149, R239, R148 ;  /* 0x00000094ef957220 */ /* 0x000fe20000410000 */
[----:B------:R-:W-:Y:S01]  /*3310*/  FADD.FTZ R119, R119, R148 ;  /* 0x0000009477777221 */ /* 0x000fe20000010000 */
[----:B------:R-:W-:Y:S01]  /*3320*/  FADD.FTZ R61, R61, R31 ;  /* 0x0000001f3d3d7221 */ /* 0x000fe20000010000 */
[-C--:B------:R-:W-:Y:S01]  /*3330*/  FFMA.FTZ R205, R30, R31.reuse, R205 ;  /* 0x0000001f1ecd7223 */ /* 0x080fe200000100cd */
[----:B------:R-:W-:Y:S01]  /*3340*/  FFMA.FTZ R193, R247, R150, R149 ;  /* 0x00000096f7c17223 */ /* 0x000fe20000010095 */
[----:B------:R-:W-:Y:S01]  /*3350*/  FFMA.FTZ R91, R192, R148, R91 ;  /* 0x00000094c05b7223 */ /* 0x000fe2000001005b */
[----:B------:R-:W-:Y:S01]  /*3360*/  FFMA.FTZ R31, R249, R31, R156 ;  /* 0x0000001ff91f7223 */ /* 0x000fe2000001009c */
[----:B------:R-:W-:Y:S01]  /*3370*/  FADD.FTZ R148, R194, R4 ;  /* 0x00000004c2947221 */ /* 0x000fe20000010000 */
[----:B------:R-:W-:-:S03]  /*3380*/  FFMA.FTZ R149, R5, R4, R195 ;  /* 0x0000000405957223 */ /* 0x000fc600000100c3 */
[----:B------:R-:W-:Y:S01]  /*3390*/  FADD.FTZ R148, R148, R31 ;  /* 0x0000001f94947221 */ /* 0x000fe20000010000 */
[----:B------:R-:W-:Y:S01]  /*33a0*/  FFMA.FTZ R149, R30, R31, R149 ;  /* 0x0000001f1e957223 */ /* 0x000fe20000010095 */
[----:B------:R-:W-:Y:S02]  /*33b0*/  SHF.L.U32 R156, R158, 0x10, RZ ;  /* 0x000000109e9c7819 */ /* 0x000fe400000006ff */
[----:B------:R-:W-:Y:S01]  /*33c0*/  FADD.FTZ R148, R148, R2 ;  /* 0x0000000294947221 */ /* 0x000fe20000010000 */
[----:B------:R-:W-:Y:S02]  /*33d0*/  FFMA.FTZ R149, R3, R2, R149 ;  /* 0x0000000203957223 */ /* 0x000fe40000010095 */
        /* <DEDUP_REMOVED lines=15> */
.L_x_828:
[----:B------:R-:W-:Y:S05]  /*34d0*/  BSYNC.RECONVERGENT B0 ;  /* 0x0000000000007941 */ /* 0x000fea0003800200 */
.L_x_827:
        /* <DEDUP_REMOVED lines=32> */
.L_x_830:
[----:B------:R-:W-:Y:S05]  /*36e0*/  BSYNC.RECONVERGENT B0 ;  /* 0x0000000000007941 */ /* 0x000fea0003800200 */
.L_x_829:
        /* <DEDUP_REMOVED lines=81> */
.L_x_835:
        /* <DEDUP_REMOVED lines=14> */
[----:B------:R-:W-:Y:S01]  /*3ce0*/  FFMA.FTZ R129, R186, UR8, R155 ;  /* 0x00000008ba817c23 */ /* 0x000fe2000801009b */
[----:B------:R-:W-:Y:S02]  /*3cf0*/  F2FP.BF16.F32.PACK_AB R150, R131, R130 ;  /* 0x000000828396723e */ /* 0x000fe400000010ff */
[----:B------:R-:W-:Y:S01]  /*3d00*/  FADD.FTZ R128, R173, -R128 ;  /* 0x80000080ad807221 */ /* 0x000fe20000010000 */
[----:B------:R-:W-:Y:S01]  /*3d10*/  FADD.FTZ R129, R187, -R129 ;  /* 0x80000081bb817221 */ /* 0x000fe20000010000 */
[----:B------:R-:W-:Y:S02]  /*3d20*/  MOV R130, R150 ;  /* 0x0000009600827202 */ /* 0x000fe40000000f00 */
[----:B------:R-:W-:Y:S01]  /*3d30*/  FMUL.FTZ R128, R128, UR23 ;  /* 0x0000001780807c20 */ /* 0x000fe20008410000 */
[----:B------:R-:W-:-:S05]  /*3d40*/  FMUL.FTZ R129, R129, UR23 ;  /* 0x0000001781817c20 */ /* 0x000fca0008410000 */
[----:B------:R-:W-:Y:S01]  /*3d50*/  F2FP.BF16.F32.PACK_AB R151, R129, R128 ;  /* 0x000000808197723e */ /* 0x000fe200000010ff */
[--C-:B------:R-:W-:Y:S01]  /*3d60*/  FFMA.FTZ R128, R0, UR8, R155.reuse ;  /* 0x0000000800807c23 */ /* 0x100fe2000801009b */
[----:B------:R-:W-:Y:S02]  /*3d70*/  FFMA.FTZ R129, R25, UR8, R155 ;  /* 0x0000000819817c23 */ /* 0x000fe4000801009b */
[----:B------:R-:W-:Y:S01]  /*3d80*/  MOV R131, R151 ;  /* 0x0000009700837202 */ /* 0x000fe20000000f00 */
[----:B------:R-:W-:Y:S01]  /*3d90*/  FADD.FTZ R128, R16, -R128 ;  /* 0x8000008010807221 */ /* 0x000fe20000010000 */
[----:B------:R-:W-:-:S03]  /*3da0*/  FADD.FTZ R129, R24, -R129 ;  /* 0x8000008118817221 */ /* 0x000fc60000010000 */
[----:B------:R-:W-:Y:S01]  /*3db0*/  FMUL.FTZ R128, R128, UR23 ;  /* 0x0000001780807c20 */ /* 0x000fe20008410000 */
[----:B------:R-:W-:-:S05]  /*3dc0*/  FMUL.FTZ R129, R129, UR23 ;  /* 0x0000001781817c20 */ /* 0x000fca0008410000 */
[----:B------:R-:W-:Y:S02]  /*3dd0*/  F2FP.BF16.F32.PACK_AB R148, R129, R128 ;  /* 0x000000808194723e */ /* 0x000fe400000010ff */
[----:B------:R-:W-:Y:S02]  /*3de0*/  MOV R129, R149 ;  /* 0x0000009500817202 */ /* 0x000fe40000000f00 */
[----:B------:R-:W-:Y:S01]  /*3df0*/  MOV R128, R148 ;  /* 0x0000009400807202 */ /* 0x000fe20000000f00 */
[----:B------:R-:W-:Y:S06]  /*3e00*/  BRA `(.L_x_836) ;  /* 0x0000001000147947 */ /* 0x000fec0003800000 */
.L_x_834:
        /* <DEDUP_REMOVED lines=36> */
.L_x_837:
        /* <DEDUP_REMOVED lines=37> */
.L_x_833:
        /* <DEDUP_REMOVED lines=47> */
.L_x_839:
[----:B-----5:R-:W-:Y:S01]  /*4590*/  PRMT R129, R124, 0x7632, R129 ;  /* 0x000076327c817816 */ /* 0x020fe20000000081 */
[--C-:B------:R-:W-:Y:S01]  /*45a0*/  FFMA.FTZ R128, R25, UR8, R155.reuse ;  /* 0x0000000819807c23 */ /* 0x100fe2000801009b */
[----:B------:R-:W-:Y:S01]  /*45b0*/  FFMA.FTZ R130, R0, UR8, R155 ;  /* 0x0000000800827c23 */ /* 0x000fe2000801009b */
[----:B------:R-:W-:Y:S02]  /*45c0*/  PRMT R131, R125, 0x7632, R131 ;  /* 0x000076327d837816 */ /* 0x000fe40000000083 */
[----:B------:R-:W-:Y:S01]  /*45d0*/  SHF.L.U32 R129, R129, 0x10, RZ ;  /* 0x0000001081817819 */ /* 0x000fe200000006ff */
[----:B------:R-:W-:Y:S01]  /*45e0*/  FADD.FTZ R128, R24, -R128 ;  /* 0x8000008018807221 */ /* 0x000fe20000010000 */
[----:B------:R-:W-:Y:S01]  /*45f0*/  FADD.FTZ R130, R16, -R130 ;  /* 0x8000008210827221 */ /* 0x000fe20000010000 */
[----:B------:R-:W-:Y:S02]  /*4600*/  SHF.L.U32 R131, R131, 0x10, RZ ;  /* 0x0000001083837819 */ /* 0x000fe400000006ff */
[----:B------:R-:W-:Y:S01]  /*4610*/  FFMA.FTZ R128, R128, UR23, R129 ;  /* 0x0000001780807c23 */ /* 0x000fe20008010081 */
[----:B------:R-:W-:-:S02]  /*4620*/  SHF.L.U32 R129, R124, 0x10, RZ ;  /* 0x000000107c817819 */ /* 0x000fc400000006ff */
[----:B------:R-:W-:-:S03]  /*4630*/  PRMT R149, R126, 0x7632, R149 ;  /* 0x000076327e957816 */ /* 0x000fc60000000095 */
[----:B------:R-:W-:Y:S01]  /*4640*/  FFMA.FTZ R130, R130, UR23, R129 ;  /* 0x0000001782827c23 */ /* 0x000fe20008010081 */
[----:B------:R-:W-:Y:S01]  /*4650*/  FFMA.FTZ R129, R167, UR8, R155 ;  /* 0x00000008a7817c23 */ /* 0x000fe2000801009b */
[----:B------:R-:W-:-:S03]  /*4660*/  SHF.L.U32 R149, R149, 0x10, RZ ;  /* 0x0000001095957819 */ /* 0x000fc600000006ff */
[----:B------:R-:W-:Y:S01]  /*4670*/  F2FP.BF16.F32.PACK_AB R148, R128, R130 ;  /* 0x000000828094723e */ /* 0x000fe200000010ff */
[----:B------:R-:W-:Y:S01]  /*4680*/  FFMA.FTZ R130, R15, UR8, R155 ;  /* 0x000000080f827c23 */ /* 0x000fe2000801009b */
[----:B------:R-:W-:Y:S01]  /*4690*/  SHF.L.U32 R128, R125, 0x10, RZ ;  /* 0x000000107d807819 */ /* 0x000fe200000006ff */
[----:B------:R-:W-:Y:S02]  /*46a0*/  FADD.FTZ R129, R166, -R129 ;  /* 0x80000081a6817221 */ /* 0x000fe40000010000 */
[----:B------:R-:W-:Y:S02]  /*46b0*/  FADD.FTZ R130, R14, -R130 ;  /* 0x800000820e827221 */ /* 0x000fe40000010000 */
[----:B------:R-:W-:Y:S01]  /*46c0*/  FFMA.FTZ R129, R129, UR23, R131 ;  /* 0x0000001781817c23 */ /* 0x000fe20008010083 */
        /* <DEDUP_REMOVED lines=25> */
.L_x_838:
[----:B------:R-:W-:-:S04]  /*4860*/  UISETP.NE.U32.AND UP0, UPT, UR4, URZ, UPT ;  /* 0x000000ff0400728c */ /* 0x000fc8000bf05070 */
[----:B------:R-:W-:-:S09]  /*4870*/  UISETP.NE.AND.EX UP0, UPT, UR5, URZ, UPT, UP0 ;  /* 0x000000ff0500728c */ /* 0x000fd2000bf05300 */
[----:B------:R-:W-:Y:S05]  /*4880*/  BRA.U UP0, `(.L_x_840) ;  /* 0x0000000100b47547 */ /* 0x000fea000b800000 */
        /* <DEDUP_REMOVED lines=45> */
.L_x_840:
        /* <DEDUP_REMOVED lines=8> */
[----:B------:R-:W-:Y:S01]  /*4be0*/  PRMT R129, R126, 0x7632, R129 ;  /* 0x000076327e817816 */ /* 0x000fe20000000081 */
[----:B------:R-:W-:Y:S01]  /*4bf0*/  FFMA.FTZ R122, R121, UR23, R122 ;  /* 0x00000017797a7c23 */ /* 0x000fe2000801007a */
[----:B------:R-:W-:Y:S01]  /*4c00*/  FFMA.FTZ R121, R170, UR8, R155 ;  /* 0x00000008aa797c23 */ /* 0x000fe2000801009b */
[----:B------:R-:W-:Y:S01]  /*4c10*/  FFMA.FTZ R120, R120, UR23, R123 ;  /* 0x0000001778787c23 */ /* 0x000fe2000801007b */
[----:B------:R-:W-:Y:S01]  /*4c20*/  FFMA.FTZ R123, R186, UR8, R155 ;  /* 0x00000008ba7b7c23 */ /* 0x000fe2000801009b */
[----:B------:R-:W-:Y:S01]  /*4c30*/  SHF.L.U32 R129, R129, 0x10, RZ ;  /* 0x0000001081817819 */ /* 0x000fe200000006ff */
[--C-:B------:R-:W-:Y:S01]  /*4c40*/  FADD.FTZ R128, R171, -R121.reuse ;  /* 0x80000079ab807221 */ /* 0x100fe20000010000 */
[----:B------:R-:W-:Y:S01]  /*4c50*/  PRMT R121, R127, 0x7632, R121 ;  /* 0x000076327f797816 */ /* 0x000fe20000000079 */
[----:B------:R-:W-:Y:S01]  /*4c60*/  FADD.FTZ R123, R187, -R123 ;  /* 0x8000007bbb7b7221 */ /* 0x000fe20000010000 */
[----:B------:R-:W-:Y:S01]  /*4c70*/  SHF.L.U32 R131, R127, 0x10, RZ ;  /* 0x000000107f837819 */ /* 0x000fe200000006ff */
[----:B------:R-:W-:Y:S01]  /*4c80*/  FFMA.FTZ R128, R128, UR23, R129 ;  /* 0x0000001780807c23 */ /* 0x000fe20008010081 */
[----:B------:R-:W-:Y:S01]  /*4c90*/  SHF.L.U32 R121, R121, 0x10, RZ ;  /* 0x0000001079797819 */ /* 0x000fe200000006ff */
[----:B------:R-:W-:Y:S01]  /*4ca0*/  FFMA.FTZ R129, R23, UR8, R155 ;  /* 0x0000000817817c23 */ /* 0x000fe2000801009b */
[----:B------:R-:W-:-:S03]  /*4cb0*/  SHF.L.U32 R148, R126, 0x10, RZ ;  /* 0x000000107e947819 */ /* 0x000fc600000006ff */
[----:B------:R-:W-:Y:S01]  /*4cc0*/  FFMA.FTZ R130, R123, UR23, R121 ;  /* 0x000000177b827c23 */ /* 0x000fe20008010079 */
[----:B------:R-:W-:Y:S01]  /*4cd0*/  FFMA.FTZ R123, R15, UR8, R155 ;  /* 0x000000080f7b7c23 */ /* 0x000fe2000801009b */
[----:B------:R-:W-:Y:S01]  /*4ce0*/  SHF.L.U32 R121, R125, 0x10, RZ ;  /* 0x000000107d797819 */ /* 0x000fe200000006ff */
[----:B------:R-:W-:Y:S02]  /*4cf0*/  FADD.FTZ R129, R22, -R129 ;  /* 0x8000008116817221 */ /* 0x000fe40000010000 */
[----:B------:R-:W-:Y:S02]  /*4d00*/  FADD.FTZ R123, R14, -R123 ;  /* 0x8000007b0e7b7221 */ /* 0x000fe40000010000 */
[----:B------:R-:W-:Y:S01]  /*4d10*/  FFMA.FTZ R129, R129, UR23, R148 ;  /* 0x0000001781817c23 */ /* 0x000fe20008010094 */
[----:B------:R-:W-:Y:S01]  /*4d20*/  SHF.L.U32 R148, R124, 0x10, RZ ;  /* 0x000000107c947819 */ /* 0x000fe200000006ff */
[----:B------:R-:W-:Y:S01]  /*4d30*/  FFMA.FTZ R123, R123, UR23, R121 ;  /* 0x000000177b7b7c23 */ /* 0x000fe20008010079 */
[----:B------:R-:W-:-:S02]  /*4d40*/  FFMA.FTZ R121, R172, UR8, R155 ;  /* 0x00000008ac797c23 */ /* 0x000fc4000801009b */
[----:B------:R-:W-:Y:S02]  /*4d50*/  F2FP.BF16.F32.PACK_AB R150, R128, R129 ;  /* 0x000000818096723e */ /* 0x000fe400000010ff */
[----:B------:R-:W-:Y:S01]  /*4d60*/  FADD.FTZ R121, R173, -R121 ;  /* 0x80000079ad797221 */ /* 0x000fe20000010000 */
[----:B------:R-:W-:Y:S02]  /*4d70*/  F2FP.BF16.F32.PACK_AB R149, R122, R123 ;  /* 0x0000007b7a95723e */ /* 0x000fe400000010ff */
[----:B------:R-:W-:Y:S01]  /*4d80*/  MOV R122, R150 ;  /* 0x00000096007a7202 */ /* 0x000fe20000000f00 */
[----:B------:R-:W-:Y:S01]  /*4d90*/  FFMA.FTZ R131, R121, UR23, R131 ;  /* 0x0000001779837c23 */ /* 0x000fe20008010083 */
[----:B------:R-:W-:Y:S01]  /*4da0*/  FFMA.FTZ R121, R0, UR8, R155 ;  /* 0x0000000800797c23 */ /* 0x000fe2000801009b */
[----:B------:R-:W-:-:S03]  /*4db0*/  MOV R129, R149 ;  /* 0x0000009500817202 */ /* 0x000fc60000000f00 */
[----:B------:R-:W-:Y:S01]  /*4dc0*/  FADD.FTZ R121, R16, -R121 ;  /* 0x8000007910797221 */ /* 0x000fe20000010000 */
[----:B------:R-:W-:Y:S02]  /*4dd0*/  F2FP.BF16.F32.PACK_AB R151, R130, R131 ;  /* 0x000000838297723e */ /* 0x000fe400000010ff */
[----:B------:R-:W-:Y:S01]  /*4de0*/  MOV R130, R150 ;  /* 0x0000009600827202 */ /* 0x000fe20000000f00 */
[----:B------:R-:W-:Y:S01]  /*4df0*/  FFMA.FTZ R121, R121, UR23, R148 ;  /* 0x0000001779797c23 */ /* 0x000fe20008010094 */
[-C--:B------:R-:W-:Y:S02]  /*4e00*/  MOV R131, R151.reuse ;  /* 0x0000009700837202 */ /* 0x080fe40000000f00 */
[----:B------:R-:W-:Y:S02]  /*4e10*/  MOV R123, R151 ;  /* 0x00000097007b7202 */ /* 0x000fe40000000f00 */
[----:B------:R-:W-:Y:S02]  /*4e20*/  F2FP.BF16.F32.PACK_AB R148, R120, R121 ;  /* 0x000000797894723e */ /* 0x000fe400000010ff */
[----:B------:R-:W-:-:S02]  /*4e30*/  MOV R121, R149 ;  /* 0x0000009500797202 */ /* 0x000fc40000000f00 */
[-C--:B------:R-:W-:Y:S02]  /*4e40*/  MOV R128, R148.reuse ;  /* 0x0000009400807202 */ /* 0x080fe40000000f00 */
[----:B------:R-:W-:-:S07]  /*4e50*/  MOV R120, R148 ;  /* 0x0000009400787202 */ /* 0x000fce0000000f00 */
.L_x_836:
        /* <DEDUP_REMOVED lines=14> */
.L_x_832:
[----:B------:R-:W-:Y:S05]  /*4f40*/  BSYNC.RECONVERGENT B0 ;  /* 0x0000000000007941 */ /* 0x000fea0003800200 */
.L_x_831:
        /* <DEDUP_REMOVED lines=20> */
[----:B0-----:R-:W-:Y:S01]  /*5090*/  PRMT R129, R138, 0x7632, R129 ;  /* 0x000076328a817816 */ /* 0x001fe20000000081 */
        /* <DEDUP_REMOVED lines=38> */
[----:B------:R-:W-:Y:S01]  /*5300*/  MOV R120, R148 ;  /* 0x0000009400787202 */ /* 0x000fe20000000f00 */
[----:B------:R-:W-:Y:S06]  /*5310*/  BRA `(.L_x_846) ;  /* 0x00000010004c7947 */ /* 0x000fec0003800000 */
.L_x_845:
        /* <DEDUP_REMOVED lines=10> */
[----:B0-----:R-:W-:-:S03]  /*53c0*/  PRMT R149, R138, 0x7632, R149 ;  /* 0x000076328a957816 */ /* 0x001fc60000000095 */
        /* <DEDUP_REMOVED lines=34> */
.L_x_844:
[----:B------:R-:W-:-:S04]  /*55f0*/  UISETP.NE.U32.AND UP0, UPT, UR4, URZ, UPT ;  /* 0x000000ff0400728c */ /* 0x000fc8000bf05070 */
[----:B------:R-:W-:-:S09]  /*5600*/  UISETP.NE.AND.EX UP0, UPT, UR5, URZ, UPT, UP0 ;  /* 0x000000ff0500728c */ /* 0x000fd2000bf05300 */
[----:B------:R-:W-:Y:S05]  /*5610*/  BRA.U !UP0, `(.L_x_847) ;  /* 0x0000000108b47547 */ /* 0x000fea000b800000 */
[----:B0----5:R-:W-:Y:S01]  /*5620*/  PRMT R129, R136, 0x7632, R129 ;  /* 0x0000763288817816 */ /* 0x021fe20000000081 */
        /* <DEDUP_REMOVED lines=44> */
.L_x_847:
        /* <DEDUP_REMOVED lines=41> */
.L_x_843:
        /* <DEDUP_REMOVED lines=44> */
.L_x_849:
        /* <DEDUP_REMOVED lines=33> */
.L_x_848:
        /* <DEDUP_REMOVED lines=36> */
.L_x_850:
        /* <DEDUP_REMOVED lines=28> */
.L_x_846:
        /* <DEDUP_REMOVED lines=13> */
.L_x_842:
[----:B------:R-:W-:Y:S05]  /*6520*/  BSYNC.RECONVERGENT B0 ;  /* 0x0000000000007941 */ /* 0x000fea0003800200 */
.L_x_841:
        /* <DEDUP_REMOVED lines=20> */
[----:B01----:R-:W-:Y:S01]  /*6670*/  PRMT R129, R142, 0x7632, R129 ;  /* 0x000076328e817816 */ /* 0x003fe20000000081 */
        /* <DEDUP_REMOVED lines=40> */
.L_x_855:
        /* <DEDUP_REMOVED lines=10> */
[----:B01----:R-:W-:-:S03]  /*69a0*/  PRMT R149, R142, 0x7632, R149 ;  /* 0x000076328e957816 */ /* 0x003fc60000000095 */
        /* <DEDUP_REMOVED lines=34> */
.L_x_854:
[----:B------:R-:W-:-:S04]  /*6bd0*/  UISETP.NE.U32.AND UP0, UPT, UR4, URZ, UPT ;  /* 0x000000ff0400728c */ /* 0x000fc8000bf05070 */
[----:B------:R-:W-:-:S09]  /*6be0*/  UISETP.NE.AND.EX UP0, UPT, UR5, URZ, UPT, UP0 ;  /* 0x000000ff0500728c */ /* 0x000fd2000bf05300 */
[----:B------:R-:W-:Y:S05]  /*6bf0*/  BRA.U !UP0, `(.L_x_857) ;  /* 0x0000000108b47547 */ /* 0x000fea000b800000 */
[----:B01---5:R-:W-:Y:S01]  /*6c00*/  PRMT R129, R140, 0x7632, R129 ;  /* 0x000076328c817816 */ /* 0x023fe20000000081 */
        /* <DEDUP_REMOVED lines=44> */
.L_x_857:
        /* <DEDUP_REMOVED lines=41> */
.L_x_853:
        /* <DEDUP_REMOVED lines=44> */
.L_x_859:
        /* <DEDUP_REMOVED lines=33> */
.L_x_858:
        /* <DEDUP_REMOVED lines=36> */
.L_x_860:
        /* <DEDUP_REMOVED lines=28> */
.L_x_856:
        /* <DEDUP_REMOVED lines=13> */
.L_x_852:
[----:B------:R-:W-:Y:S05]  /*7b00*/  BSYNC.RECONVERGENT B0 ;  /* 0x0000000000007941 */ /* 0x000fea0003800200 */
.L_x_851:
        /* <DEDUP_REMOVED lines=12> */
[----:B------:R-:W-:Y:S01]  /*7bd0*/  PRMT R121, R145, 0x7632, R121 ;  /* 0x0000763291797816 */ /* 0x000fe20000000079 */
[----:B------:R-:W-:Y:S01]  /*7be0*/  FFMA.FTZ R122, R168, UR8, R155 ;  /* 0x00000008a87a7c23 */ /* 0x000fe2000801009b */
[----:B------:R-:W-:Y:S01]  /*7bf0*/  PRMT R123, R144, 0x7632, R123 ;  /* 0x00007632907b7816 */ /* 0x000fe2000000007b */
[----:B------:R-:W-:Y:S01]  /*7c00*/  FFMA.FTZ R120, R30, UR8, R155 ;  /* 0x000000081e787c23 */ /* 0x000fe2000801009b */
[----:B------:R-:W-:Y:S01]  /*7c10*/  SHF.L.U32 R121, R121, 0x10, RZ ;  /* 0x0000001079797819 */ /* 0x000fe200000006ff */
[----:B------:R-:W-:Y:S01]  /*7c20*/  FADD.FTZ R122, R169, -R122 ;  /* 0x8000007aa97a7221 */ /* 0x000fe20000010000 */
[----:B------:R-:W-:Y:S01]  /*7c30*/  SHF.L.U32 R123, R123, 0x10, RZ ;  /* 0x000000107b7b7819 */ /* 0x000fe200000006ff */
[----:B------:R-:W-:Y:S01]  /*7c40*/  FADD.FTZ R120, R31, -R120 ;  /* 0x800000781f787221 */ /* 0x000fe20000010000 */
[----:B012---:R-:W-:Y:S01]  /*7c50*/  PRMT R129, R146, 0x7632, R129 ;  /* 0x0000763292817816 */ /* 0x007fe20000000081 */
        /* <DEDUP_REMOVED lines=14> */
[--C-:B------:R-:W-:Y:S01]  /*7d40*/  FFMA.FTZ R123, R160, UR8, R155.reuse ;  /* 0x00000008a07b7c23 */ /* 0x100fe2000801009b */
[----:B------:R-:W-:-:S03]  /*7d50*/  FFMA.FTZ R122, R3, UR8, R155 ;  /* 0x00000008037a7c23 */ /* 0x000fc6000801009b */
[----:B------:R-:W-:Y:S01]  /*7d60*/  FADD.FTZ R123, R161, -R123 ;  /* 0x8000007ba17b7221 */ /* 0x000fe20000010000 */
[----:B------:R-:W-:-:S03]  /*7d70*/  FADD.FTZ R122, R2, -R122 ;  /* 0x8000007a027a7221 */ /* 0x000fc60000010000 */
[----:B------:R-:W-:Y:S01]  /*7d80*/  FFMA.FTZ R129, R123, UR23, R129 ;  /* 0x000000177b817c23 */ /* 0x000fe20008010081 */
[----:B------:R-:W-:Y:S01]  /*7d90*/  FFMA.FTZ R123, R184, UR8, R155 ;  /* 0x00000008b87b7c23 */ /* 0x000fe2000801009b */
[----:B------:R-:W-:Y:S01]  /*7da0*/  FFMA.FTZ R122, R122, UR23, R131 ;  /* 0x000000177a7a7c23 */ /* 0x000fe20008010083 */
[----:B------:R-:W-:Y:S02]  /*7db0*/  SHF.L.U32 R131, R147, 0x10, RZ ;  /* 0x0000001093837819 */ /* 0x000fe400000006ff */
[----:B------:R-:W-:Y:S01]  /*7dc0*/  FADD.FTZ R123, R185, -R123 ;  /* 0x8000007bb97b7221 */ /* 0x000fe20000010000 */
[----:B------:R-:W-:Y:S02]  /*7dd0*/  F2FP.BF16.F32.PACK_AB R150, R128, R129 ;  /* 0x000000818096723e */ /* 0x000fe400000010ff */
[----:B------:R-:W-:Y:S01]  /*7de0*/  F2FP.BF16.F32.PACK_AB R149, R121, R122 ;  /* 0x0000007a7995723e */ /* 0x000fe200000010ff */
[----:B------:R-:W-:Y:S01]  /*7df0*/  FFMA.FTZ R131, R123, UR23, R131 ;  /* 0x000000177b837c23 */ /* 0x000fe20008010083 */
[----:B------:R-:W-:Y:S01]  /*7e00*/  FADD.FTZ R123, R4, -R148 ;  /* 0x80000094047b7221 */ /* 0x000fe20000010000 */
[----:B------:R-:W-:-:S02]  /*7e10*/  SHF.L.U32 R148, R144, 0x10, RZ ;  /* 0x0000001090947819 */ /* 0x000fc400000006ff */
[----:B------:R-:W-:Y:S02]  /*7e20*/  MOV R129, R149 ;  /* 0x0000009500817202 */ /* 0x000fe40000000f00 */
[----:B------:R-:W-:Y:S01]  /*7e30*/  F2FP.BF16.F32.PACK_AB R151, R130, R131 ;  /* 0x000000838297723e */ /* 0x000fe200000010ff */
[----:B------:R-:W-:Y:S01]  /*7e40*/  FFMA.FTZ R123, R123, UR23, R148 ;  /* 0x000000177b7b7c23 */ /* 0x000fe20008010094 */
[----:B------:R-:W-:Y:S02]  /*7e50*/  MOV R130, R150 ;  /* 0x0000009600827202 */ /* 0x000fe40000000f00 */
[----:B------:R-:W-:Y:S02]  /*7e60*/  MOV R131, R151 ;  /* 0x0000009700837202 */ /* 0x000fe40000000f00 */
[----:B------:R-:W-:Y:S02]  /*7e70*/  F2FP.BF16.F32.PACK_AB R148, R120, R123 ;  /* 0x0000007b7894723e */ /* 0x000fe400000010ff */
[----:B------:R-:W-:-:S02]  /*7e80*/  MOV R123, R151 ;  /* 0x00000097007b7202 */ /* 0x000fc40000000f00 */
[----:B------:R-:W-:Y:S02]  /*7e90*/  MOV R128, R148 ;  /* 0x0000009400807202 */ /* 0x000fe40000000f00 */
[----:B------:R-:W-:Y:S02]  /*7ea0*/  MOV R122, R150 ;  /* 0x00000096007a7202 */ /* 0x000fe40000000f00 */
[----:B------:R-:W-:Y:S02]  /*7eb0*/  MOV R121, R149 ;  /* 0x0000009500797202 */ /* 0x000fe40000000f00 */
[----:B------:R-:W-:Y:S01]  /*7ec0*/  MOV R120, R148 ;  /* 0x0000009400787202 */ /* 0x000fe20000000f00 */
[----:B------:R-:W-:Y:S06]  /*7ed0*/  BRA `(.L_x_866) ;  /* 0x00000010004c7947 */ /* 0x000fec0003800000 */
.L_x_865:
[----:B------:R-:W-:Y:S01]  /*7ee0*/  PRMT R121, R144, 0x7632, R121 ;  /* 0x0000763290797816 */ /* 0x000fe20000000079 */
[--C-:B------:R-:W-:Y:S01]  /*7ef0*/  FFMA.FTZ R120, R30, UR8, R155.reuse ;  /* 0x000000081e787c23 */ /* 0x100fe2000801009b */
[----:B------:R-:W-:Y:S01]  /*7f00*/  FFMA.FTZ R122, R5, UR8, R155 ;  /* 0x00000008057a7c23 */ /* 0x000fe2000801009b */
[----:B------:R-:W-:Y:S02]  /*7f10*/  SHF.L.U32 R123, R145, 0x10, RZ ;  /* 0x00000010917b7819 */ /* 0x000fe400000006ff */
[----:B------:R-:W-:Y:S01]  /*7f20*/  SHF.L.U32 R121, R121, 0x10, RZ ;  /* 0x0000001079797819 */ /* 0x000fe200000006ff */
[----:B------:R-:W-:Y:S01]  /*7f30*/  FADD.FTZ R120, R31, -R120 ;  /* 0x800000781f787221 */ /* 0x000fe20000010000 */
[----:B------:R-:W-:Y:S01]  /*7f40*/  FADD.FTZ R122, R4, -R122 ;  /* 0x8000007a047a7221 */ /* 0x000fe20000010000 */
[----:B012---:R-:W-:Y:S02]  /*7f50*/  PRMT R148, R145, 0x7632, R148 ;  /* 0x0000763291947816 */ /* 0x007fe40000000094 */
[----:B------:R-:W-:Y:S01]  /*7f60*/  FFMA.FTZ R121, R120, UR23, R121 ;  /* 0x0000001778797c23 */ /* 0x000fe20008010079 */
[----:B------:R-:W-:-:S02]  /*7f70*/  SHF.L.U32 R120, R144, 0x10, RZ ;  /* 0x0000001090787819 */ /* 0x000fc400000006ff */
[----:B------:R-:W-:-:S03]  /*7f80*/  SHF.L.U32 R148, R148, 0x10, RZ ;  /* 0x0000001094947819 */ /* 0x000fc600000006ff */
        /* <DEDUP_REMOVED lines=17> */
[--C-:B------:R-:W-:Y:S01]  /*80a0*/  FFMA.FTZ R121, R121, UR23, R122.reuse ;  /* 0x0000001779797c23 */ /* 0x100fe2000801007a */
[----:B------:R-:W-:-:S04]  /*80b0*/  PRMT R122, R147, 0x7632, R122 ;  /* 0x00007632937a7816 */ /* 0x000fc8000000007a */
[----:B------:R-:W-:Y:S01]  /*80c0*/  F2FP.BF16.F32.PACK_AB R150, R121, R120 ;  /* 0x000000787996723e */ /* 0x000fe200000010ff */
[----:B------:R-:W-:Y:S01]  /*80d0*/  FFMA.FTZ R120, R184, UR8, R155 ;  /* 0x00000008b8787c23 */ /* 0x000fe2000801009b */
[----:B------:R-:W-:Y:S02]  /*80e0*/  SHF.L.U32 R121, R147, 0x10, RZ ;  /* 0x0000001093797819 */ /* 0x000fe400000006ff */
[----:B------:R-:W-:Y:S01]  /*80f0*/  SHF.L.U32 R122, R122, 0x10, RZ ;  /* 0x000000107a7a7819 */ /* 0x000fe200000006ff */
[----:B------:R-:W-:-:S04]  /*8100*/  FADD.FTZ R120, R185, -R120 ;  /* 0x80000078b9787221 */ /* 0x000fc80000010000 */
        /* <DEDUP_REMOVED lines=10> */
.L_x_864:
[----:B------:R-:W-:-:S04]  /*81b0*/  UISETP.NE.U32.AND UP0, UPT, UR4, URZ, UPT ;  /* 0x000000ff0400728c */ /* 0x000fc8000bf05070 */
[----:B------:R-:W-:-:S09]  /*81c0*/  UISETP.NE.AND.EX UP0, UPT, UR5, URZ, UPT, UP0 ;  /* 0x000000ff0500728c */ /* 0x000fd2000bf05300 */
[----:B------:R-:W-:Y:S05]  /*81d0*/  BRA.U !UP0, `(.L_x_867) ;  /* 0x0000000108b47547 */ /* 0x000fea000b800000 */
[----:B012---:R-:W-:Y:S01]  /*81e0*/  PRMT R129, R144, 0x7632, R129 ;  /* 0x0000763290817816 */ /* 0x007fe20000000081 */
[--C-:B------:R-:W-:Y:S01]  /*81f0*/  FFMA.FTZ R128, R30, UR8, R155.reuse ;  /* 0x000000081e807c23 */ /* 0x100fe2000801009b */
[----:B------:R-:W-:Y:S01]  /*8200*/  FFMA.FTZ R130, R5, UR8, R155 ;  /* 0x0000000805827c23 */ /* 0x000fe2000801009b */
[----:B------:R-:W-:Y:S02]  /*8210*/  SHF.L.U32 R131, R145, 0x10, RZ ;  /* 0x0000001091837819 */ /* 0x000fe400000006ff */
[----:B------:R-:W-:Y:S01]  /*8220*/  SHF.L.U32 R129, R129, 0x10, RZ ;  /* 0x0000001081817819 */ /* 0x000fe200000006ff */
[----:B------:R-:W-:Y:S01]  /*8230*/  FADD.FTZ R128, R31, -R128 ;  /* 0x800000801f807221 */ /* 0x000fe20000010000 */
[----:B------:R-:W-:Y:S01]  /*8240*/  FADD.FTZ R130, R4, -R130 ;  /* 0x8000008204827221 */ /* 0x000fe20000010000 */
[----:B------:R-:W-:Y:S02]  /*8250*/  PRMT R148, R145, 0x7632, R148 ;  /* 0x0000763291947816 */ /* 0x000fe40000000094 */
        /* <DEDUP_REMOVED lines=37> */
.L_x_867:
[--C-:B------:R-:W-:Y:S01]  /*84b0*/  FFMA.FTZ R151, R184, UR8, R155.reuse ;  /* 0x00000008b8977c23 */ /* 0x100fe2000801009b */
[C---:B012---:R-:W-:Y:S01]  /*84c0*/  SHF.L.U32 R148, R147.reuse, 0x10, RZ ;  /* 0x0000001093947819 */ /* 0x047fe200000006ff */
        /* <DEDUP_REMOVED lines=39> */
.L_x_863:
        /* <DEDUP_REMOVED lines=44> */
.L_x_869:
        /* <DEDUP_REMOVED lines=14> */
[----:B------:R-:W-:Y:S01]  /*8ae0*/  F2FP.BF16.F32.PACK_AB R149, R121, R120 ;  /* 0x000000787995723e */ /* 0x000fe200000010ff */
        /* <DEDUP_REMOVED lines=18> */
.L_x_868:
        /* <DEDUP_REMOVED lines=36> */
.L_x_870:
        /* <DEDUP_REMOVED lines=28> */
.L_x_866:
        /* <DEDUP_REMOVED lines=12> */
.L_x_862:
[----:B------:R-:W-:Y:S05]  /*90d0*/  BSYNC.RECONVERGENT B0 ;  /* 0x0000000000007941 */ /* 0x000fea0003800200 */
.L_x_861:
[----:B------:R-:W-:Y:S01]  /*90e0*/  UPLOP3.LUT UP1, UPT, UPT, UPT, UP1, 0x40, 0x4 ;  /* 0x000000000004789c */ /* 0x000fe20003f2e810 */
[----:B------:R-:W-:Y:S10]  /*90f0*/  BRA.U !UP3, `(.L_x_871) ;  /* 0xffffff7d0b847547 */ /* 0x000ff4000b83ffff */
.L_x_820:
        /* <DEDUP_REMOVED lines=23> */
.L_x_873:
[----:B------:R-:W-:Y:S05]  /*9270*/  BSYNC.RECONVERGENT B0 ;  /* 0x0000000000007941 */ /* 0x000fea0003800200 */
.L_x_872:
        /* <DEDUP_REMOVED lines=19> */
.L_x_875:
[----:B------:R-:W-:Y:S05]  /*93b0*/  BSYNC.RECONVERGENT B0 ;  /* 0x0000000000007941 */ /* 0x000fea0003800200 */
.L_x_874:
        /* <DEDUP_REMOVED lines=19> */
.L_x_877:
[----:B------:R-:W-:Y:S05]  /*94f0*/  BSYNC.RECONVERGENT B0 ;  /* 0x0000000000007941 */ /* 0x000fea0003800200 */
.L_x_876:
        /* <DEDUP_REMOVED lines=18> */
.L_x_878:
        /* <DEDUP_REMOVED lines=14> */
.L_x_4820:


//--------------------- .text._ZN10layer_norm31ln_parallel_residual_bwd_kernelINS_13Kernel_traitsIf13__nv_bfloat16S2_S2_fjLj8192ELj1ELj1ELj8ELj16ENS_18Kernel_traits_baseILj8192EfS2_S2_S2_fjLj256EEEEELb0ELb0ELb1EEEvNS_9BwdParamsE --------------------------
	.section	.text._ZN10layer_norm31ln_parallel_residual_bwd_kernelINS_13Kernel_traitsIf13__nv_bfloat16S2_S2_fjLj8192ELj1ELj1ELj8ELj16ENS_18Kernel_traits_baseILj8192EfS2_S2_S2_fjLj256EEEEELb0ELb0ELb1EEEvNS_9BwdParamsE,"ax",@progbits
	.align	128
        .global         _ZN10layer_norm31ln_parallel_residual_bwd_kernelINS_13Kernel_traitsIf13__nv_bfloat16S2_S2_fjLj8192ELj1ELj1ELj8ELj16ENS_18Kernel_traits_baseILj8192EfS2_S2_S2_fjLj256EEEEELb0ELb0ELb1EEEvNS_9BwdParamsE
        .type           _ZN10layer_norm31ln_parallel_residual_bwd_kernelINS_13Kernel_traitsIf13__nv_bfloat16S2_S2_fjLj8192ELj1ELj1ELj8ELj16ENS_18Kernel_traits_baseILj8192EfS2_S2_S2_fjLj256EEEEELb0ELb0ELb1EEEvNS_9BwdParamsE,@function
        .size           _ZN10layer_norm31ln_parallel_residual_bwd_kernelINS_13Kernel_traitsIf13__nv_bfloat16S2_S2_fjLj8192ELj1ELj1ELj8ELj16ENS_18Kernel_traits_baseILj8192EfS2_S2_S2_fjLj256EEEEELb0ELb0ELb1EEEvNS_9BwdParamsE,(.L_x_4821 - _ZN10layer_norm31ln_parallel_residual_bwd_kernelINS_13Kernel_traitsIf13__nv_bfloat16S2_S2_fjLj8192ELj1ELj1ELj8ELj16ENS_18Kernel_traits_baseILj8192EfS2_S2_S2_fjLj256EEEEELb0ELb0ELb1EEEvNS_9BwdParamsE)
        .other          _ZN10layer_norm31ln_parallel_residual_bwd_kernelINS_13Kernel_traitsIf13__nv_bfloat16S2_S2_fjLj8192ELj1ELj1ELj8ELj16ENS_18Kernel_traits_baseILj8192EfS2_S2_S2_fjLj256EEEEELb0ELb0ELb1EEEvNS_9BwdParamsE,@"STO_CUDA_ENTRY STV_DEFAULT"
_ZN10layer_norm31ln_parallel_residual_bwd_kernelINS_13Kernel_traitsIf13__nv_bfloat16S2_S2_fjLj8192ELj1ELj1ELj8ELj16ENS_18Kernel_traits_baseILj8192EfS2_S2_S2_fjLj256EEEEELb0ELb0ELb1EEEvNS_9BwdParamsE:
.text._ZN10layer_norm31ln_parallel_residual_bwd_kernelINS_13Kernel_traitsIf13__nv_bfloat16S2_S2_fjLj8192ELj1ELj1ELj8ELj16ENS_18Kernel_traits_baseILj8192EfS2_S2_S2_fjLj256EEEEELb0ELb0ELb1EEEvNS_9BwdParamsE:
        /* <DEDUP_REMOVED lines=72> */
[----:B------:R1:W-:Y:S01]  /*0480*/  STL [R1+0xa4], RZ ;  /* 0x0000a4ff01007387 */ /* 0x0003e20000100800 */
[----:B------:R-:W2:Y:S08]  /*0490*/  LDC.64 R2, c[0x0][0x3d0] ;  /* 0x0000f400ff027b82 */ /* 0x000eb00000000a00 */
[----:B------:R-:W3:Y:S01]  /*04a0*/  LDC.64 R4, c[0x0][0x3d8] ;  /* 0x0000f600ff047b82 */ /* 0x000ee20000000a00 */
[----:B------:R1:W-:Y:S01]  /*04b0*/  STL [R1+0xa0], RZ ;  /* 0x0000a0ff01007387 */ /* 0x0003e20000100800 */
[----:B------:R-:W-:Y:S01]  /*04c0*/  HFMA2 R252, -RZ, RZ, 0, 0 ;  /* 0x00000000fffc7431 */ /* 0x000fe200000001ff */
[----:B------:R-:W-:-:S02]  /*04d0*/  UPLOP3.LUT UP1, UPT, UPT, UPT, UPT, 0x40, 0x4 ;  /* 0x000000000004789c */ /* 0x000fc40003f2e870 */
[----:B------:R1:W-:Y:S01]  /*04e0*/  STL [R1+0x9c], RZ ;  /* 0x00009cff01007387 */ /* 0x0003e20000100800 */
[----:B------:R-:W-:Y:S01]  /*04f0*/  HFMA2 R232, -RZ, RZ, 0, 0 ;  /* 0x00000000ffe87431 */ /* 0x000fe200000001ff */
        /* <DEDUP_REMOVED lines=8> */
[----:B------:R-:W-:Y:S01]  /*0580*/  CS2R R248, SRZ ;  /* 0x0000000000f87805 */ /* 0x000fe2000001ff00 */
[C---:B--2---:R-:W-:Y:S01]  /*0590*/  IMAD.WIDE.U32 R2, R0.reuse, 0x20, R2 ;  /* 0x0000002000027825 */ /* 0x044fe200078e0002 */
[----:B------:R1:W-:Y:S01]  /*05a0*/  STL [R1+0x90], RZ ;  /* 0x000090ff01007387 */ /* 0x0003e20000100800 */
[----:B------:R-:W-:Y:S02]  /*05b0*/  CS2R R246, SRZ ;  /* 0x0000000000f67805 */ /* 0x000fe4000001ff00 */
[----:B------:R-:W-:Y:S02]  /*05c0*/  MOV R235, RZ ;  /* 0x000000ff00eb7202 */ /* 0x000fe40000000f00 */
[----:B------:R-:W-:Y:S01]  /*05d0*/  CS2R R230, SRZ ;  /* 0x0000000000e67805 */ /* 0x000fe2000001ff00 */
[----:B------:R1:W-:Y:S01]  /*05e0*/  STL [R1+0x8c], RZ ;  /* 0x00008cff01007387 */ /* 0x0003e20000100800 */
[----:B------:R-:W-:Y:S02]  /*05f0*/  CS2R R228, SRZ ;  /* 0x0000000000e47805 */ /* 0x000fe4000001ff00 */
[----:B------:R-:W-:Y:S01]  /*0600*/  CS2R R226, SRZ ;  /* 0x0000000000e27805 */ /* 0x000fe2000001ff00 */
[----:B---3--:R-:W-:Y:S01]  /*0610*/  IMAD.WIDE.U32 R4, R0, 0x20, R4 ;  /* 0x0000002000047825 */ /* 0x008fe200078e0004 */
        /* <DEDUP_REMOVED lines=30> */
[----:B------:R-:W-:Y:S01]  /*0800*/  CS2R R156, SRZ ;  /* 0x00000000009c7805 */ /* 0x000fe2000001ff00 */
[----:B------:R-:W2:Y:S01]  /*0810*/  LDCU UR23, c[0x0][0x388] ;  /* 0x00007100ff1777ac */ /* 0x000ea20008000800 */
[----:B------:R1:W-:Y:S01]  /*0820*/  STL [R1+0x50], RZ ;  /* 0x000050ff01007387 */ /* 0x0003e20000100800 */
[----:B------:R-:W3:Y:S03]  /*0830*/  LDCU.U8 UR22, c[0x0][0x410] ;  /* 0x00008200ff1677ac */ /* 0x000ee60008000000 */
[----:B------:R1:W-:Y:S01]  /*0840*/  STL [R1+0x2c], RZ ;  /* 0x00002cff01007387 */ /* 0x0003e20000100800 */
[----:B------:R-:W4:Y:S03]  /*0850*/  LDCU UR28, c[0x0][0x400] ;  /* 0x00008000ff1c77ac */ /* 0x000f260008000800 */
        /* <DEDUP_REMOVED lines=8> */
[----:B------:R1:W-:Y:S01]  /*08e0*/  STL [R1], RZ ;  /* 0x000000ff01007387 */ /* 0x0003e20000100800 */
[----:B------:R-:W0:Y:S03]  /*08f0*/  LDCU.64 UR24, c[0x0][0x438] ;  /* 0x00008700ff1877ac */ /* 0x000e260008000a00 */
[----:B------:R1:W-:Y:S01]  /*0900*/  STL [R1+0x74], RZ ;  /* 0x000074ff01007387 */ /* 0x0003e20000100800 */
[----:B------:R-:W0:Y:S03]  /*0910*/  LDCU.64 UR26, c[0x0][0x380] ;  /* 0x00007000ff1a77ac */ /* 0x000e260008000a00 */
        /* <DEDUP_REMOVED lines=19> */
[----:B------:R-:W-:-:S02]  /*0a50*/  CS2R R158, SRZ ;  /* 0x00000000009e7805 */ /* 0x000fc4000001ff00 */
[----:B------:R-:W-:Y:S02]  /*0a60*/  CS2R R160, SRZ ;  /* 0x0000000000a07805 */ /* 0x000fe4000001ff00 */
[----:B------:R-:W-:Y:S01]  /*0a70*/  CS2R R162, SRZ ;  /* 0x0000000000a27805 */ /* 0x000fe2000001ff00 */
[----:B0-----:R-:W5:Y:S01]  /*0a80*/  LDG.E.128 R92, desc[UR14][R2.64] ;  /* 0x0000000e025c7981 */ /* 0x001f62000c1e1d00 */
[----:B------:R-:W-:Y:S02]  /*0a90*/  CS2R R164, SRZ ;  /* 0x0000000000a47805 */ /* 0x000fe4000001ff00 */
[----:B------:R-:W-:Y:S02]  /*0aa0*/  CS2R R166, SRZ ;  /* 0x0000000000a67805 */ /* 0x000fe4000001ff00 */
[----:B------:R-:W-:Y:S01]  /*0ab0*/  MOV R168, RZ ;  /* 0x000000ff00a87202 */ /* 0x000fe20000000f00 */
[----:B------:R-:W5:Y:S04]  /*0ac0*/  LDG.E.128 R88, desc[UR14][R2.64+0x10] ;  /* 0x0000100e02587981 */ /* 0x000f68000c1e1d00 */
[----:B------:R-:W5:Y:S04]  /*0ad0*/  LDG.E.128 R84, desc[UR14][R2.64+0x2000] ;  /* 0x0020000e02547981 */ /* 0x000f68000c1e1d00 */
[----:B------:R-:W5:Y:S04]  /*0ae0*/  LDG.E.128 R80, desc[UR14][R2.64+0x2010] ;  /* 0x0020100e02507981 */ /* 0x000f68000c1e1d00 */
[----:B------:R-:W5:Y:S04]  /*0af0*/  LDG.E.128 R76, desc[UR14][R2.64+0x4000] ;  /* 0x0040000e024c7981 */ /* 0x000f68000c1e1d00 */
[----:B------:R-:W5:Y:S04]  /*0b00*/  LDG.E.128 R72, desc[UR14][R2.64+0x4010] ;  /* 0x0040100e02487981 */ /* 0x000f68000c1e1d00 */
[----:B------:R-:W5:Y:S04]  /*0b10*/  LDG.E.128 R68, desc[UR14][R2.64+0x6000] ;  /* 0x0060000e02447981 */ /* 0x000f68000c1e1d00 */
[----:B------:R0:W5:Y:S04]  /*0b20*/  LDG.E.128 R64, desc[UR14][R2.64+0x6010] ;  /* 0x0060100e02407981 */ /* 0x000168000c1e1d00 */
[----:B------:R-:W5:Y:S04]  /*0b30*/  LDG.E.128 R60, desc[UR14][R4.64] ;  /* 0x0000000e043c7981 */ /* 0x000f68000c1e1d00 */
[----:B------:R-:W5:Y:S01]  /*0b40*/  LDG.E.128 R56, desc[UR14][R4.64+0x10] ;  /* 0x0000100e04387981 */ /* 0x000f62000c1e1d00 */
[----:B0-----:R-:W-:-:S03]  /*0b50*/  CS2R R2, SRZ ;  /* 0x0000000000027805 */ /* 0x001fc6000001ff00 */
[----:B------:R-:W5:Y:S04]  /*0b60*/  LDG.E.128 R52, desc[UR14][R4.64+0x2000] ;  /* 0x0020000e04347981 */ /* 0x000f68000c1e1d00 */
[----:B------:R-:W5:Y:S04]  /*0b70*/  LDG.E.128 R48, desc[UR14][R4.64+0x2010] ;  /* 0x0020100e04307981 */ /* 0x000f68000c1e1d00 */
[----:B------:R-:W5:Y:S04]  /*0b80*/  LDG.E.128 R44, desc[UR14][R4.64+0x4000] ;  /* 0x0040000e042c7981 */ /* 0x000f68000c1e1d00 */
[----:B------:R-:W5:Y:S04]  /*0b90*/  LDG.E.128 R40, desc[UR14][R4.64+0x4010] ;  /* 0x0040100e04287981 */ /* 0x000f68000c1e1d00 */
[----:B------:R-:W5:Y:S04]  /*0ba0*/  LDG.E.128 R36, desc[UR14][R4.64+0x6000] ;  /* 0x0060000e04247981 */ /* 0x000f68000c1e1d00 */
[----:B------:R0:W5:Y:S02]  /*0bb0*/  LDG.E.128 R32, desc[UR14][R4.64+0x6010] ;  /* 0x0060100e04207981 */ /* 0x000164000c1e1d00 */
[----:B01234-:R-:W-:-:S07]  /*0bc0*/  CS2R R4, SRZ ;  /* 0x0000000000047805 */ /* 0x01ffce000001ff00 */
.L_x_914:
[----:B0-----:R-:W0:Y:S01]  /*0bd0*/  S2R R0, SR_TID.X ;  /* 0x0000000000007919 */ /* 0x001e220000002100 */
[----:B------:R-:W-:Y:S01]  /*0be0*/  UIMAD UR5, UR4, UR23, URZ ;  /* 0x00000017040572a4 */ /* 0x000fe2000f8e02ff */
[----:B------:R-:W1:Y:S01]  /*0bf0*/  LDC.64 R196, c[0x0][0x3a8] ;  /* 0x0000ea00ffc47b82 */ /* 0x000e620000000a00 */
[----:B------:R-:W-:Y:S01]  /*0c00*/  UIMAD.WIDE UR8, UR4, 0x4, UR16 ;  /* 0x00000004040878a5 */ /* 0x000fe2000f8e0210 */
[----:B------:R2:W-:Y:S01]  /*0c10*/  STL [R1+0xac], R113 ;  /* 0x0000ac7101007387 */ /* 0x0005e20000100800 */
[----:B------:R-:W-:Y:S02]  /*0c20*/  USHF.R.S32.HI UR6, URZ, 0x1f, UR5 ;  /* 0x0000001fff067899 */ /* 0x000fe40008011405 */
[----:B------:R-:W-:Y:S01]  /*0c30*/  UIMAD.WIDE UR20, UR4, 0x4, UR18 ;  /* 0x00000004041478a5 */ /* 0x000fe2000f8e0212 */
[----:B------:R3:W-:Y:S01]  /*0c40*/  STL [R1+0xa8], R112 ;  /* 0x0000a87001007387 */ /* 0x0007e20000100800 */
[----:B------:R-:W-:Y:S01]  /*0c50*/  ULEA.HI UR6, UR6, UR5, URZ, 0x3 ;  /* 0x0000000506067291 */ /* 0x000fe2000f8f18ff */
[----:B------:R-:W4:Y:S01]  /*0c60*/  LDC.64 R200, c[0x0][0x428] ;  /* 0x00010a00ffc87b82 */ /* 0x000f220000000a00 */
[----:B------:R-:W-:Y:S01]  /*0c70*/  MOV R120, UR8 ;  /* 0x0000000800787c02 */ /* 0x000fe20008000f00 */
[----:B------:R-:W4:Y:S01]  /*0c80*/  LDL.LU R180, [R1] ;  /* 0x0000000001b47983 */ /* 0x000f220000300800 */
[----:B------:R-:W-:-:S02]  /*0c90*/  MOV R121, UR9 ;  /* 0x0000000900797c02 */ /* 0x000fc40008000f00 */
[----:B------:R-:W-:Y:S01]  /*0ca0*/  MOV R172, UR6 ;  /* 0x0000000600ac7c02 */ /* 0x000fe20008000f00 */
[----:B------:R-:W4:Y:S02]  /*0cb0*/  LDL.LU R205, [R1+0x20] ;  /* 0x0000200001cd7983 */ /* 0x000f240000300800 */
[----:B------:R-:W4:Y:S02]  /*0cc0*/  LDC.64 R198, c[0x0][0x430] ;  /* 0x00010c00ffc67b82 */ /* 0x000f240000000a00 */
[----:B--2---:R-:W2:Y:S04]  /*0cd0*/  LDL.LU R113, [R1+0x8] ;  /* 0x0000080001717983 */ /* 0x004ea80000300800 */
[----:B------:R-:W2:Y:S04]  /*0ce0*/  LDL.LU R203, [R1+0x28] ;  /* 0x0000280001cb7983 */ /* 0x000ea80000300800 */
[----:B---3--:R-:W3:Y:S01]  /*0cf0*/  LDL.LU R112, [R1+0x10] ;  /* 0x0000100001707983 */ /* 0x008ee20000300800 */
[----:B0-----:R-:W-:-:S03]  /*0d00*/  LEA.HI.SX32 R172, R172, R0, 0x1d ;  /* 0x00000000acac7211 */ /* 0x001fc600078feaff */
[----:B------:R0:W2:Y:S02]  /*0d10*/  LDG.E R0, desc[UR14][R120.64] ;  /* 0x0000000e78007981 */ /* 0x0000a4000c1e1900 */
[----:B-1----:R-:W-:-:S04]  /*0d20*/  IMAD.WIDE.U32 R144, R172, 0x10, R196 ;  /* 0x00000010ac907825 */ /* 0x002fc800078e00c4 */
[C---:B----4-:R-:W-:Y:S02]  /*0d30*/  IMAD.WIDE.U32 R148, R172.reuse, 0x10, R200 ;  /* 0x00000010ac947825 */ /* 0x050fe400078e00c8 */
[----:B------:R-:W4:Y:S01]  /*0d40*/  LDG.E.128 R144, desc[UR14][R144.64] ;  /* 0x0000000e90907981 */ /* 0x000f22000c1e1d00 */
[----:B0-----:R-:W-:Y:S02]  /*0d50*/  MOV R120, UR20 ;  /* 0x0000001400787c02 */ /* 0x001fe40008000f00 */
[----:B------:R-:W-:Y:S01]  /*0d60*/  MOV R121, UR21 ;  /* 0x0000001500797c02 */ /* 0x000fe20008000f00 */
[C---:B------:R-:W-:Y:S01]  /*0d70*/  IMAD.WIDE.U32 R152, R172.reuse, 0x10, R198 ;  /* 0x00000010ac987825 */ /* 0x040fe200078e00c6 */
[----:B------:R-:W3:Y:S04]  /*0d80*/  LDG.E.128 R148, desc[UR14][R148.64] ;  /* 0x0000000e94947981 */ /* 0x000ee8000c1e1d00 */
[----:B------:R0:W3:Y:S01]  /*0d90*/  LDG.E R171, desc[UR14][R120.64] ;  /* 0x0000000e78ab7981 */ /* 0x0000e2000c1e1900 */
[----:B------:R-:W-:-:S03]  /*0da0*/  IADD3 R170, PT, PT, R172, 0x100, RZ ;  /* 0x00000100acaa7810 */ /* 0x000fc60007ffe0ff */
[----:B------:R-:W3:Y:S02]  /*0db0*/  LDG.E.128 R152, desc[UR14][R152.64] ;  /* 0x0000000e98987981 */ /* 0x000ee4000c1e1d00 */
[----:B0-----:R-:W-:-:S04]  /*0dc0*/  IMAD.WIDE.U32 R120, R170, 0x10, R196 ;  /* 0x00000010aa787825 */ /* 0x001fc800078e00c4 */
[C---:B------:R-:W-:Y:S02]  /*0dd0*/  IMAD.WIDE.U32 R124, R170.reuse, 0x10, R198 ;  /* 0x00000010aa7c7825 */ /* 0x040fe400078e00c6 */
[----:B------:R-:W3:Y:S04]  /*0de0*/  LDG.E.128 R120, desc[UR14][R120.64] ;  /* 0x0000000e78787981 */ /* 0x000ee8000c1e1d00 */
[----:B------:R-:W3:Y:S01]  /*0df0*/  LDG.E.128 R124, desc[UR14][R124.64] ;  /* 0x0000000e7c7c7981 */ /* 0x000ee2000c1e1d00 */
[----:B------:R-:W-:Y:S01]  /*0e00*/  ISETP.NE.AND P1, PT, RZ, UR22, PT ;  /* 0x00000016ff007c0c */ /* 0x000fe2000bf25270 */
[----:B------:R-:W-:-:S06]  /*0e10*/  IMAD.WIDE.U32 R128, R170, 0x10, R200 ;  /* 0x00000010aa807825 */ /* 0x000fcc00078e00c8 */
[----:B------:R-:W3:Y:S01]  /*0e20*/  LDG.E.128 R128, desc[UR14][R128.64] ;  /* 0x0000000e80807981 */ /* 0x000ee2000c1e1d00 */
[----:B------:R-:W-:-:S05]  /*0e30*/  IADD3 R169, PT, PT, R172, 0x200, RZ ;  /* 0x00000200aca97810 */ /* 0x000fca0007ffe0ff */
[----:B------:R-:W-:-:S04]  /*0e40*/  IMAD.WIDE.U32 R132, R169, 0x10, R196 ;  /* 0x00000010a9847825 */ /* 0x000fc800078e00c4 */
[----:B------:R-:W-:Y:S02]  /*0e50*/  IMAD.WIDE.U32 R136, R169, 0x10, R198 ;  /* 0x00000010a9887825 */ /* 0x000fe400078e00c6 */
[----:B------:R-:W3:Y:S01]  /*0e60*/  LDG.E.128 R132, desc[UR14][R132.64] ;  /* 0x0000000e84847981 */ /* 0x000ee2000c1e1d00 */
[----:B--2---:R-:W-:Y:S02]  /*0e70*/  FSEL R0, R0, RZ, !P1 ;  /* 0x000000ff00007208 */ /* 0x004fe40004800000 */
[----:B----4-:R-:W-:Y:S02]  /*0e80*/  SHF.L.U32 R175, R147, 0x10, RZ ;  /* 0x0000001093af7819 */ /* 0x010fe400000006ff */
[----:B------:R-:W-:Y:S02]  /*0e90*/  PRMT R173, R144, 0x7632, R173 ;  /* 0x0000763290ad7816 */ /* 0x000fe400000000ad */
[----:B---3--:R-:W-:Y:S02]  /*0ea0*/  R2UR UR9, R171 ;  /* 0x00000000ab0972ca */ /* 0x008fe400000e0000 */
[----:B------:R-:W-:-:S02]  /*0eb0*/  SHF.L.U32 R176, R146, 0x10, RZ ;  /* 0x0000001092b07819 */ /* 0x000fc400000006ff */
[----:B------:R-:W-:Y:S02]  /*0ec0*/  SHF.L.U32 R189, R151, 0x10, RZ ;  /* 0x0000001097bd7819 */ /* 0x000fe400000006ff */
[----:B------:R-:W-:Y:S02]  /*0ed0*/  SHF.L.U32 R178, R145, 0x10, RZ ;  /* 0x0000001091b27819 */ /* 0x000fe400000006ff */
[----:B------:R-:W-:Y:S02]  /*0ee0*/  PRMT R177, R152, 0x7632, R177 ;  /* 0x0000763298b17816 */ /* 0x000fe400000000b1 */
[----:B------:R-:W-:Y:S02]  /*0ef0*/  SHF.L.U32 R191, R150, 0x10, RZ ;  /* 0x0000001096bf7819 */ /* 0x000fe400000006ff */
[----:B------:R-:W-:Y:S02]  /*0f00*/  SHF.L.U32 R193, R149, 0x10, RZ ;  /* 0x0000001095c17819 */ /* 0x000fe400000006ff */
[----:B------:R-:W-:-:S02]  /*0f10*/  SHF.L.U32 R195, R148, 0x10, RZ ;  /* 0x0000001094c37819 */ /* 0x000fc400000006ff */
[----:B------:R-:W-:Y:S01]  /*0f20*/  PRMT R174, R148, 0x7632, R174 ;  /* 0x0000763294ae7816 */ /* 0x000fe200000000ae */
[----:B------:R-:W-:Y:S01]  /*0f30*/  IMAD.WIDE.U32 R140, R169, 0x10, R200 ;  /* 0x00000010a98c7825 */ /* 0x000fe200078e00c8 */
[----:B------:R-:W-:Y:S01]  /*0f40*/  R2UR UR5, R0 ;  /* 0x00000000000572ca */ /* 0x000fe200000e0000 */
[----:B------:R-:W2:Y:S01]  /*0f50*/  LDG.E.128 R136, desc[UR14][R136.64] ;  /* 0x0000000e88887981 */ /* 0x000ea2000c1e1d00 */
[----:B------:R-:W-:Y:S02]  /*0f60*/  SHF.L.U32 R0, R144, 0x10, RZ ;  /* 0x0000001090007819 */ /* 0x000fe400000006ff */
[----:B------:R-:W-:Y:S02]  /*0f70*/  PRMT R144, R146, 0x7632, R144 ;  /* 0x0000763292907816 */ /* 0x000fe40000000090 */
[----:B------:R-:W-:Y:S01]  /*0f80*/  SHF.L.U32 R173, R173, 0x10, RZ ;  /* 0x00000010adad7819 */ /* 0x000fe200000006ff */
[----:B------:R-:W-:Y:S01]  /*0f90*/  FADD.FTZ R6, R189, R6 ;  /* 0x00000006bd067221 */ /* 0x000fe20000010000 */
[----:B------:R-:W-:-:S02]  /*0fa0*/  PRMT R146, R151, 0x7632, R146 ;  /* 0x0000763297927816 */ /* 0x000fc40000000092 */
[----:B------:R-:W-:Y:S02]  /*0fb0*/  PRMT R171, R145, 0x7632, R171 ;  /* 0x0000763291ab7816 */ /* 0x000fe400000000ab */
[----:B------:R-:W-:Y:S01]  /*0fc0*/  SHF.L.U32 R177, R177, 0x10, RZ ;  /* 0x00000010b1b17819 */ /* 0x000fe200000006ff */
[----:B------:R-:W-:Y:S01]  /*0fd0*/  FADD.FTZ R175, R175, -UR5 ;  /* 0x80000005afaf7e21 */ /* 0x000fe20008010000 */
[----:B------:R-:W-:Y:S01]  /*0fe0*/  PRMT R151, R155, 0x7632, R151 ;  /* 0x000076329b977816 */ /* 0x000fe20000000097 */
[----:B------:R-:W-:Y:S01]  /*0ff0*/  FADD.FTZ R10, R193, R10 ;  /* 0x0000000ac10a7221 */ /* 0x000fe20000010000 */
[----:B------:R-:W-:Y:S01]  /*1000*/  SHF.L.U32 R155, R155, 0x10, RZ ;  /* 0x000000109b9b7819 */ /* 0x000fe200000006ff */
[----:B------:R-:W-:Y:S01]  /*1010*/  FMUL.FTZ R190, R175, UR9 ;  /* 0x00000009afbe7c20 */ /* 0x000fe20008410000 */
[----:B------:R-:W-:Y:S01]  /*1020*/  SHF.L.U32 R152, R152, 0x10, RZ ;  /* 0x0000001098987819 */ /* 0x000fe200000006ff */
[----:B------:R-:W-:Y:S01]  /*1030*/  FADD.FTZ R12, R195, R12 ;  /* 0x0000000cc30c7221 */ /* 0x000fe20000010000 */
[----:B------:R-:W-:Y:S01]  /*1040*/  PRMT R148, R149, 0x7632, R148 ;  /* 0x0000763295947816 */ /* 0x000fe20000000094 */
[----:B-----5:R-:W-:Y:S01]  /*1050*/  FMUL.FTZ R175, R58, R155 ;  /* 0x0000009b3aaf7220 */ /* 0x020fe20000410000 */
[-C--:B------:R-:W-:Y:S01]  /*1060*/  FFMA.FTZ R162, R190, R189.reuse, R162 ;  /* 0x000000bdbea27223 */ /* 0x080fe200000100a2 */
[----:B------:R-:W-:Y:S01]  /*1070*/  FADD.FTZ R173, R173, -UR5 ;  /* 0x80000005adad7e21 */ /* 0x000fe20008010000 */
[----:B------:R-:W-:Y:S01]  /*1080*/  PRMT R145, R147, 0x7632, R145 ;  /* 0x0000763293917816 */ /* 0x000fe20000000091 */
[----:B------:R-:W-:Y:S01]  /*1090*/  FFMA.FTZ R189, R90, R189, R175 ;  /* 0x000000bd5abd7223 */ /* 0x000fe200000100af */
[----:B------:R-:W-:Y:S01]  /*10a0*/  SHF.L.U32 R175, R121, 0x10, RZ ;  /* 0x0000001079af7819 */ /* 0x000fe200000006ff */
[----:B------:R-:W-:Y:S01]  /*10b0*/  FADD.FTZ R8, R191, R8 ;  /* 0x00000008bf087221 */ /* 0x000fe20000010000 */
[----:B------:R-:W-:Y:S01]  /*10c0*/  PRMT R147, R150, 0x7632, R147 ;  /* 0x0000763296937816 */ /* 0x000fe20000000093 */
[----:B------:R-:W-:Y:S01]  /*10d0*/  FADD.FTZ R178, R178, -UR5 ;  /* 0x80000005b2b27e21 */ /* 0x000fe20008010000 */
[----:B------:R-:W-:Y:S01]  /*10e0*/  PRMT R150, R153, 0x7632, R150 ;  /* 0x0000763299967816 */ /* 0x000fe20000000096 */
[----:B------:R-:W-:Y:S01]  /*10f0*/  FMUL.FTZ R188, R173, UR9 ;  /* 0x00000009adbc7c20 */ /* 0x000fe20008410000 */
[----:B------:R-:W-:Y:S01]  /*1100*/  SHF.L.U32 R153, R153, 0x10, RZ ;  /* 0x0000001099997819 */ /* 0x000fe200000006ff */
[----:B------:R-:W-:Y:S01]  /*1110*/  FADD.FTZ R175, R175, -UR5 ;  /* 0x80000005afaf7e21 */ /* 0x000fe20008010000 */
[----:B------:R-:W-:Y:S01]  /*1120*/  FMUL.FTZ R194, R178, UR9 ;  /* 0x00000009b2c27c20 */ /* 0x000fe20008410000 */
[-C--:B------:R-:W-:Y:S01]  /*1130*/  FMUL.FTZ R187, R61, R177.reuse ;  /* 0x000000b13dbb7220 */ /* 0x080fe20000410000 */
[----:B------:R-:W-:Y:S01]  /*1140*/  FADD.FTZ R238, R177, R238 ;  /* 0x000000eeb1ee7221 */ /* 0x000fe20000010000 */
[----:B------:R-:W-:Y:S01]  /*1150*/  FFMA.FTZ R228, R188, R177, R228 ;  /* 0x000000b1bce47223 */ /* 0x000fe200000100e4 */
[----:B------:R-:W-:Y:S01]  /*1160*/  FMUL.FTZ R178, R62, R153 ;  /* 0x000000993eb27220 */ /* 0x000fe20000410000 */
[----:B------:R-:W-:Y:S01]  /*1170*/  SHF.L.U32 R177, R125, 0x10, RZ ;  /* 0x000000107db17819 */ /* 0x000fe200000006ff */
[----:B------:R-:W-:Y:S01]  /*1180*/  FMUL.FTZ R175, R175, UR9 ;  /* 0x00000009afaf7c20 */ /* 0x000fe20008410000 */
[-C--:B------:R-:W-:Y:S01]  /*1190*/  FFMA.FTZ R166, R194, R193.reuse, R166 ;  /* 0x000000c1c2a67223 */ /* 0x080fe200000100a6 */
[----:B------:R-:W-:Y:S01]  /*11a0*/  FADD.FTZ R0, R0, -UR5 ;  /* 0x8000000500007e21 */ /* 0x000fe20008010000 */
[----:B------:R-:W-:Y:S01]  /*11b0*/  FFMA.FTZ R193, R94, R193, R178 ;  /* 0x000000c15ec17223 */ /* 0x000fe200000100b2 */
[-C--:B------:R-:W-:Y:S01]  /*11c0*/  FMUL.FTZ R178, R54, R177.reuse ;  /* 0x000000b136b27220 */ /* 0x080fe20000410000 */
[----:B------:R-:W-:Y:S01]  /*11d0*/  FADD.FTZ R180, R177, R180 ;  /* 0x000000b4b1b47221 */ /* 0x000fe20000010000 */
[----:B------:R-:W-:Y:S01]  /*11e0*/  FFMA.FTZ R249, R175, R177, R249 ;  /* 0x000000b1aff97223 */ /* 0x000fe200000100f9 */
[----:B------:R-:W-:Y:S01]  /*11f0*/  SHF.L.U32 R177, R122, 0x10, RZ ;  /* 0x000000107ab17819 */ /* 0x000fe200000006ff */
[----:B------:R-:W-:Y:S01]  /*1200*/  FMUL.FTZ R0, R0, UR9 ;  /* 0x0000000900007c20 */ /* 0x000fe20008410000 */
[----:B------:R-:W-:Y:S01]  /*1210*/  FMUL.FTZ R179, R60, R152 ;  /* 0x000000983cb37220 */ /* 0x000fe20000410000 */
[----:B------:R-:W-:Y:S01]  /*1220*/  SHF.L.U32 R171, R171, 0x10, RZ ;  /* 0x00000010abab7819 */ /* 0x000fe200000006ff */
[----:B------:R-:W3:Y:S01]  /*1230*/  LDG.E.128 R140, desc[UR14][R140.64] ;  /* 0x0000000e8c8c7981 */ /* 0x000ee2000c1e1d00 */
[----:B------:R-:W-:Y:S01]  /*1240*/  FADD.FTZ R177, R177, -UR5 ;  /* 0x80000005b1b17e21 */ /* 0x000fe20008010000 */
[-C--:B------:R-:W-:Y:S01]  /*1250*/  FFMA.FTZ R168, R0, R195.reuse, R168 ;  /* 0x000000c300a87223 */ /* 0x080fe200000100a8 */
[----:B------:R-:W-:Y:S01]  /*1260*/  FFMA.FTZ R195, R92, R195, R179 ;  /* 0x000000c35cc37223 */ /* 0x000fe200000100b3 */
[----:B------:R-:W-:Y:S01]  /*1270*/  SHF.L.U32 R179, R126, 0x10, RZ ;  /* 0x000000107eb37819 */ /* 0x000fe200000006ff */
[----:B------:R-:W-:Y:S01]  /*1280*/  FMUL.FTZ R177, R177, UR9 ;  /* 0x00000009b1b17c20 */ /* 0x000fe20008410000 */
[----:B------:R-:W-:Y:S01]  /*1290*/  FADD.FTZ R171, R171, -UR5 ;  /* 0x80000005abab7e21 */ /* 0x000fe20008010000 */
[----:B------:R-:W-:Y:S01]  /*12a0*/  SHF.L.U32 R144, R144, 0x10, RZ ;  /* 0x0000001090907819 */ /* 0x000fe200000006ff */
[----:B------:R0:W-:Y:S01]  /*12b0*/  STL [R1], R180 ;  /* 0x000000b401007387 */ /* 0x0001e20000100800 */
[----:B------:R-:W-:Y:S01]  /*12c0*/  SHF.L.U32 R145, R145, 0x10, RZ ;  /* 0x0000001091917819 */ /* 0x000fe200000006ff */
[----:B------:R-:W-:Y:S01]  /*12d0*/  FADD.FTZ R205, R179, R205 ;  /* 0x000000cdb3cd7221 */ /* 0x000fe20000010000 */
[-C--:B------:R-:W-:Y:S01]  /*12e0*/  FFMA.FTZ R113, R177, R179.reuse, R113 ;  /* 0x000000b3b1717223 */ /* 0x080fe20000010071 */
[----:B------:R-:W-:Y:S01]  /*12f0*/  FMUL.FTZ R186, R171, UR9 ;  /* 0x00000009abba7c20 */ /* 0x000fe20008410000 */
[----:B------:R-:W-:Y:S01]  /*1300*/  FADD.FTZ R144, R144, -UR5 ;  /* 0x8000000590907e21 */ /* 0x000fe20008010000 */
[----:B------:R-:W-:Y:S01]  /*1310*/  FADD.FTZ R145, R145, -UR5 ;  /* 0x8000000591917e21 */ /* 0x000fe20008010000 */
[----:B------:R-:W-:Y:S01]  /*1320*/  IADD3 R171, PT, PT, R172, 0x300, RZ ;  /* 0x00000300acab7810 */ /* 0x000fe20007ffe0ff */
[----:B0-----:R-:W-:Y:S01]  /*1330*/  FMUL.FTZ R180, R48, R179 ;  /* 0x000000b330b47220 */ /* 0x001fe20000410000 */
[----:B------:R-:W-:Y:S01]  /*1340*/  SHF.L.U32 R179, R123, 0x10, RZ ;  /* 0x000000107bb37819 */ /* 0x000fe200000006ff */
[----:B------:R-:W-:Y:S01]  /*1350*/  FMUL.FTZ R184, R144, UR9 ;  /* 0x0000000990b87c20 */ /* 0x000fe20008410000 */
[----:B------:R-:W-:Y:S01]  /*1360*/  PRMT R149, R154, 0x7632, R149 ;  /* 0x000076329a957816 */ /* 0x000fe20000000095 */
[----:B------:R-:W-:Y:S01]  /*1370*/  FMUL.FTZ R182, R145, UR9 ;  /* 0x0000000991b67c20 */ /* 0x000fe20008410000 */
[----:B------:R-:W-:Y:S01]  /*1380*/  SHF.L.U32 R150, R150, 0x10, RZ ;  /* 0x0000001096967819 */ /* 0x000fe200000006ff */
[----:B------:R-:W-:Y:S01]  /*1390*/  FADD.FTZ R179, R179, -UR5 ;  /* 0x80000005b3b37e21 */ /* 0x000fe20008010000 */
[----:B------:R-:W-:Y:S01]  /*13a0*/  IMAD.WIDE.U32 R144, R171, 0x10, R196 ;  /* 0x00000010ab907825 */ /* 0x000fe200078e00c4 */
[----:B------:R0:W-:Y:S01]  /*13b0*/  STL [R1+0x8], R113 ;  /* 0x0000087101007387 */ /* 0x0001e20000100800 */
[----:B------:R-:W-:-:S02]  /*13c0*/  SHF.L.U32 R196, R127, 0x10, RZ ;  /* 0x000000107fc47819 */ /* 0x000fc400000006ff */
[----:B------:R-:W-:Y:S01]  /*13d0*/  FMUL.FTZ R179, R179, UR9 ;  /* 0x00000009b3b37c20 */ /* 0x000fe20008410000 */
[----:B------:R-:W-:Y:S01]  /*13e0*/  SHF.L.U32 R148, R148, 0x10, RZ ;  /* 0x0000001094947819 */ /* 0x000fe200000006ff */
[----:B------:R-:W-:Y:S01]  /*13f0*/  FMUL.FTZ R185, R63, R150 ;  /* 0x000000963fb97220 */ /* 0x000fe20000410000 */
[----:B------:R-:W-:Y:S01]  /*1400*/  SHF.L.U32 R149, R149, 0x10, RZ ;  /* 0x0000001095957819 */ /* 0x000fe200000006ff */
[----:B0-----:R-:W4:Y:S01]  /*1410*/  LDL.LU R113, [R1+0x4] ;  /* 0x0000040001717983 */ /* 0x001f220000300800 */
[----:B------:R-:W-:Y:S01]  /*1420*/  FFMA.FTZ R112, R179, R196, R112 ;  /* 0x000000c4b3707223 */ /* 0x000fe20000010070 */
[----:B------:R-:W-:Y:S01]  /*1430*/  FADD.FTZ R203, R196, R203 ;  /* 0x000000cbc4cb7221 */ /* 0x000fe20000010000 */
[----:B------:R-:W-:Y:S01]  /*1440*/  FADD.FTZ R9, R148, R9 ;  /* 0x0000000994097221 */ /* 0x000fe20000010000 */
[-C--:B------:R-:W-:Y:S01]  /*1450*/  FFMA.FTZ R165, R186, R148.reuse, R165 ;  /* 0x00000094baa57223 */ /* 0x080fe200000100a5 */
[----:B------:R-:W-:Y:S01]  /*1460*/  FFMA.FTZ R185, R95, R148, R185 ;  /* 0x000000945fb97223 */ /* 0x000fe200000100b9 */
[-C--:B------:R-:W-:Y:S01]  /*1470*/  FMUL.FTZ R183, R57, R149.reuse ;  /* 0x0000009539b77220 */ /* 0x080fe20000410000 */
[----:B------:R-:W-:Y:S01]  /*1480*/  FADD.FTZ R242, R149, R242 ;  /* 0x000000f295f27221 */ /* 0x000fe20000010000 */
[----:B------:R-:W-:Y:S01]  /*1490*/  FFMA.FTZ R232, R184, R149, R232 ;  /* 0x00000095b8e87223 */ /* 0x000fe200000100e8 */
[----:B------:R-:W-:Y:S01]  /*14a0*/  IMAD.WIDE.U32 R148, R171, 0x10, R198 ;  /* 0x00000010ab947825 */ /* 0x000fe200078e00c6 */
[----:B------:R-:W-:Y:S04]  /*14b0*/  STL [R1+0x20], R205 ;  /* 0x000020cd01007387 */ /* 0x000fe80000100800 */
[----:B------:R-:W2:Y:S04]  /*14c0*/  LDL.LU R199, [R1+0x24] ;  /* 0x0000240001c77983 */ /* 0x000ea80000300800 */
[----:B------:R0:W-:Y:S04]  /*14d0*/  STL [R1+0x10], R112 ;  /* 0x0000107001007387 */ /* 0x0001e80000100800 */
[----:B------:R-:W-:Y:S04]  /*14e0*/  STL [R1+0x28], R203 ;  /* 0x000028cb01007387 */ /* 0x000fe80000100800 */
[----:B0-----:R-:W3:Y:S01]  /*14f0*/  LDL.LU R112, [R1+0xc] ;  /* 0x00000c0001707983 */ /* 0x001ee20000300800 */
[----:B------:R-:W-:Y:S01]  /*1500*/  FADD.FTZ R176, R176, -UR5 ;  /* 0x80000005b0b07e21 */ /* 0x000fe20008010000 */
[----:B------:R-:W-:-:S02]  /*1510*/  SHF.L.U32 R154, R154, 0x10, RZ ;  /* 0x000000109a9a7819 */ /* 0x000fc400000006ff */
[----:B------:R-:W-:Y:S01]  /*1520*/  SHF.L.U32 R174, R174, 0x10, RZ ;  /* 0x00000010aeae7819 */ /* 0x000fe200000006ff */
[----:B------:R-:W-:Y:S01]  /*1530*/  FMUL.FTZ R192, R176, UR9 ;  /* 0x00000009b0c07c20 */ /* 0x000fe20008410000 */
[----:B------:R-:W-:Y:S01]  /*1540*/  SHF.L.U32 R173, R120, 0x10, RZ ;  /* 0x0000001078ad7819 */ /* 0x000fe200000006ff */
[-C--:B------:R-:W-:Y:S01]  /*1550*/  FMUL.FTZ R176, R56, R154.reuse ;  /* 0x0000009a38b07220 */ /* 0x080fe20000410000 */
[----:B------:R-:W-:Y:S01]  /*1560*/  FADD.FTZ R241, R154, R241 ;  /* 0x000000f19af17221 */ /* 0x000fe20000010000 */
[----:B------:R-:W-:Y:S01]  /*1570*/  FFMA.FTZ R231, R192, R154, R231 ;  /* 0x0000009ac0e77223 */ /* 0x000fe200000100e7 */
[----:B------:R-:W-:Y:S02]  /*1580*/  SHF.L.U32 R154, R124, 0x10, RZ ;  /* 0x000000107c9a7819 */ /* 0x000fe400000006ff */
[----:B------:R-:W-:Y:S01]  /*1590*/  PRMT R121, R128, 0x7632, R121 ;  /* 0x0000763280797816 */ /* 0x000fe20000000079 */
[----:B------:R-:W-:Y:S01]  /*15a0*/  FMUL.FTZ R197, R50, R196 ;  /* 0x000000c432c57220 */ /* 0x000fe20000410000 */
[----:B------:R-:W-:Y:S01]  /*15b0*/  PRMT R124, R120, 0x7632, R124 ;  /* 0x00007632787c7816 */ /* 0x000fe2000000007c */
[----:B------:R-:W2:Y:S03]  /*15c0*/  LDL.LU R198, [R1+0x2c] ;  /* 0x00002c0001c67983 */ /* 0x000ea60000300800 */
[----:B------:R-:W-:-:S02]  /*15d0*/  PRMT R120, R124, 0x7632, R120 ;  /* 0x000076327c787816 */ /* 0x000fc40000000078 */
[----:B------:R-:W-:Y:S01]  /*15e0*/  SHF.L.U32 R124, R124, 0x10, RZ ;  /* 0x000000107c7c7819 */ /* 0x000fe200000006ff */
[----:B------:R-:W-:Y:S01]  /*15f0*/  FADD.FTZ R11, R174, R11 ;  /* 0x0000000bae0b7221 */ /* 0x000fe20000010000 */
[-C--:B------:R-:W-:Y:S01]  /*1600*/  FFMA.FTZ R167, R188, R174.reuse, R167 ;  /* 0x000000aebca77223 */ /* 0x080fe200000100a7 */
[----:B------:R-:W-:Y:S01]  /*1610*/  FFMA.FTZ R187, R93, R174, R187 ;  /* 0x000000ae5dbb7223 */ /* 0x000fe200000100bb */
[----:B------:R-:W-:Y:S01]  /*1620*/  SHF.L.U32 R174, R128, 0x10, RZ ;  /* 0x0000001080ae7819 */ /* 0x000fe200000006ff */
[----:B------:R-:W-:Y:S01]  /*1630*/  FADD.FTZ R128, R124, -UR5 ;  /* 0x800000057c807e21 */ /* 0x000fe20008010000 */
[----:B------:R-:W-:Y:S02]  /*1640*/  SHF.L.U32 R120, R120, 0x10, RZ ;  /* 0x0000001078787819 */ /* 0x000fe400000006ff */
[C---:B------:R-:W-:Y:S01]  /*1650*/  SHF.L.U32 R124, R121.reuse, 0x10, RZ ;  /* 0x00000010797c7819 */ /* 0x040fe200000006ff */
[----:B------:R-:W-:Y:S01]  /*1660*/  FMUL.FTZ R128, R128, UR9 ;  /* 0x0000000980807c20 */ /* 0x000fe20008410000 */
[----:B------:R-:W-:Y:S01]  /*1670*/  PRMT R121, R121, 0x7632, R121 ;  /* 0x0000763279797816 */ /* 0x000fe20000000079 */
[-C--:B------:R-:W-:Y:S01]  /*1680*/  FMUL.FTZ R196, R53, R120.reuse ;  /* 0x0000007835c47220 */ /* 0x080fe20000410000 */
[----:B------:R-:W-:Y:S01]  /*1690*/  FADD.FTZ R252, R120, R252 ;  /* 0x000000fc78fc7221 */ /* 0x000fe20000010000 */
[----:B------:R-:W-:Y:S01]  /*16a0*/  FFMA.FTZ R248, R128, R120, R248 ;  /* 0x0000007880f87223 */ /* 0x000fe200000100f8 */
[----:B------:R-:W-:-:S02]  /*16b0*/  SHF.L.U32 R121, R121, 0x10, RZ ;  /* 0x0000001079797819 */ /* 0x000fc400000006ff */
[----:B------:R-:W-:Y:S02]  /*16c0*/  PRMT R120, R125, 0x7632, R120 ;  /* 0x000076327d787816 */ /* 0x000fe40000000078 */
[----:B------:R-:W-:Y:S01]  /*16d0*/  PRMT R125, R129, 0x7632, R125 ;  /* 0x00007632817d7816 */ /* 0x000fe2000000007d */
[----:B------:R-:W-:Y:S01]  /*16e0*/  FADD.FTZ R121, R121, -UR5 ;  /* 0x8000000579797e21 */ /* 0x000fe20008010000 */
[----:B------:R-:W-:Y:S01]  /*16f0*/  SHF.L.U32 R120, R120, 0x10, RZ ;  /* 0x0000001078787819 */ /* 0x000fe200000006ff */
[-C--:B------:R-:W-:Y:S01]  /*1700*/  FFMA.FTZ R164, R192, R191.reuse, R164 ;  /* 0x000000bfc0a47223 */ /* 0x080fe200000100a4 */
[----:B------:R-:W-:Y:S01]  /*1710*/  FFMA.FTZ R191, R88, R191, R176 ;  /* 0x000000bf58bf7223 */ /* 0x000fe200000100b0 */
[----:B------:R-:W-:Y:S01]  /*1720*/  SHF.L.U32 R176, R129, 0x10, RZ ;  /* 0x0000001081b07819 */ /* 0x000fe200000006ff */
[----:B------:R-:W-:Y:S01]  /*1730*/  FMUL.FTZ R129, R121, UR9 ;  /* 0x0000000979817c20 */ /* 0x000fe20008410000 */
[----:B------:R-:W-:Y:S01]  /*1740*/  SHF.L.U32 R125, R125, 0x10, RZ ;  /* 0x000000107d7d7819 */ /* 0x000fe200000006ff */
[----:B------:R-:W-:-:S02]  /*1750*/  FMUL.FTZ R121, R55, R120 ;  /* 0x0000007837797220 */ /* 0x000fc40000410000 */
[----:B------:R-:W-:Y:S02]  /*1760*/  FADD.FTZ R2, R176, R2 ;  /* 0x00000002b0027221 */ /* 0x000fe40000010000 */
[----:B------:R-:W-:Y:S01]  /*1770*/  FADD.FTZ R208, R125, R208 ;  /* 0x000000d07dd07221 */ /* 0x000fe20000010000 */
[-C--:B------:R-:W-:Y:S01]  /*1780*/  FFMA.FTZ R157, R129, R125.reuse, R157 ;  /* 0x0000007d819d7223 */ /* 0x080fe2000001009d */
[--C-:B------:R-:W-:Y:S01]  /*1790*/  FFMA.FTZ R125, R87, R125, R121.reuse ;  /* 0x0000007d577d7223 */ /* 0x100fe20000010079 */
[-C--:B------:R-:W-:Y:S01]  /*17a0*/  FFMA.FTZ R158, R175, R176.reuse, R158 ;  /* 0x000000b0af9e7223 */ /* 0x080fe2000001009e */
[----:B------:R-:W-:Y:S01]  /*17b0*/  PRMT R121, R122, 0x7632, R121 ;  /* 0x000076327a797816 */ /* 0x000fe20000000079 */
[----:B------:R-:W-:Y:S01]  /*17c0*/  FFMA.FTZ R176, R86, R176, R178 ;  /* 0x000000b056b07223 */ /* 0x000fe200000100b2 */
[----:B------:R-:W-:Y:S02]  /*17d0*/  SHF.L.U32 R178, R130, 0x10, RZ ;  /* 0x0000001082b27819 */ /* 0x000fe400000006ff */
[----:B------:R-:W-:Y:S01]  /*17e0*/  SHF.L.U32 R121, R121, 0x10, RZ ;  /* 0x0000001079797819 */ /* 0x000fe200000006ff */
[----:B------:R-:W-:-:S02]  /*17f0*/  FFMA.FTZ R250, R129, R120, R250 ;  /* 0x0000007881fa7223 */ /* 0x000fc400000100fa */
[----:B------:R-:W-:Y:S01]  /*1800*/  FADD.FTZ R209, R178, R209 ;  /* 0x000000d1b2d17221 */ /* 0x000fe20000010000 */
[-C--:B------:R-:W-:Y:S01]  /*1810*/  FFMA.FTZ R156, R177, R178.reuse, R156 ;  /* 0x000000b2b19c7223 */ /* 0x080fe2000001009c */
[----:B------:R-:W-:Y:S01]  /*1820*/  FFMA.FTZ R178, R80, R178, R180 ;  /* 0x000000b250b27223 */ /* 0x000fe200000100b4 */
[----:B------:R-:W-:Y:S01]  /*1830*/  SHF.L.U32 R180, R131, 0x10, RZ ;  /* 0x0000001083b47819 */ /* 0x000fe200000006ff */
[----:B------:R-:W-:Y:S01]  /*1840*/  FADD.FTZ R121, R121, -UR5 ;  /* 0x8000000579797e21 */ /* 0x000fe20008010000 */
[----:B------:R-:W-:Y:S01]  /*1850*/  FADD.FTZ R237, R152, R237 ;  /* 0x000000ed98ed7221 */ /* 0x000fe20000010000 */
[----:B------:R-:W-:Y:S01]  /*1860*/  FFMA.FTZ R227, R0, R152, R227 ;  /* 0x0000009800e37223 */ /* 0x000fe200000100e3 */
[----:B------:R-:W-:Y:S01]  /*1870*/  FADD.FTZ R239, R153, R239 ;  /* 0x000000ef99ef7221 */ /* 0x000fe20000010000 */
[----:B------:R-:W-:Y:S01]  /*1880*/  FFMA.FTZ R229, R194, R153, R229 ;  /* 0x00000099c2e57223 */ /* 0x000fe200000100e5 */
[----:B------:R-:W-:-:S04]  /*1890*/  IMAD.WIDE.U32 R152, R171, 0x10, R200 ;  /* 0x00000010ab987825 */ /* 0x000fc800078e00c8 */
[----:B------:R-:W-:Y:S01]  /*18a0*/  FMUL.FTZ R201, R121, UR9 ;  /* 0x0000000979c97c20 */ /* 0x000fe20008410000 */
[----:B------:R-:W-:Y:S01]  /*18b0*/  FADD.FTZ R211, R180, R211 ;  /* 0x000000d3b4d37221 */ /* 0x000fe20000010000 */
[-C--:B------:R-:W-:Y:S01]  /*18c0*/  FFMA.FTZ R30, R179, R180.reuse, R30 ;  /* 0x000000b4b31e7223 */ /* 0x080fe2000001001e */
[----:B------:R-:W-:Y:S01]  /*18d0*/  FFMA.FTZ R180, R82, R180, R197 ;  /* 0x000000b452b47223 */ /* 0x000fe200000100c5 */
[----:B------:R-:W-:Y:S01]  /*18e0*/  FADD.FTZ R3, R124, R3 ;  /* 0x000000037c037221 */ /* 0x000fe20000010000 */
[-C--:B------:R-:W-:Y:S01]  /*18f0*/  FFMA.FTZ R159, R128, R124.reuse, R159 ;  /* 0x0000007c809f7223 */ /* 0x080fe2000001009f */
[----:B------:R-:W-:Y:S01]  /*1900*/  FFMA.FTZ R124, R85, R124, R196 ;  /* 0x0000007c557c7223 */ /* 0x000fe200000100c4 */
[----:B----4-:R-:W-:Y:S01]  /*1910*/  FADD.FTZ R113, R120, R113 ;  /* 0x0000007178717221 */ /* 0x010fe20000010000 */
[----:B------:R-:W-:-:S04]  /*1920*/  PRMT R120, R126, 0x7632, R120 ;  /* 0x000076327e787816 */ /* 0x000fc80000000078 */
[----:B------:R0:W-:Y:S01]  /*1930*/  STL [R1+0x4], R113 ;  /* 0x0000047101007387 */ /* 0x0001e20000100800 */
[----:B------:R-:W-:-:S03]  /*1940*/  SHF.L.U32 R120, R120, 0x10, RZ ;  /* 0x0000001078787819 */ /* 0x000fc600000006ff */
[----:B0-----:R-:W4:Y:S04]  /*1950*/  LDL.LU R113, [R1+0x14] ;  /* 0x0000140001717983 */ /* 0x001f280000300800 */
[----:B------:R-:W4:Y:S04]  /*1960*/  LDL.LU R197, [R1+0x50] ;  /* 0x0000500001c57983 */ /* 0x000f280000300800 */
[----:B------:R-:W4:Y:S01]  /*1970*/  LDL.LU R196, [R1+0x18] ;  /* 0x0000180001c47983 */ /* 0x000f220000300800 */
[----:B---3--:R-:W-:-:S05]  /*1980*/  FFMA.FTZ R112, R201, R120, R112 ;  /* 0x00000078c9707223 */ /* 0x008fca0000010070 */
[----:B------:R0:W-:Y:S04]  /*1990*/  STL [R1+0xc], R112 ;  /* 0x00000c7001007387 */ /* 0x0001e80000100800 */
[----:B0-----:R-:W3:Y:S01]  /*19a0*/  LDL.LU R112, [R1+0x58] ;  /* 0x0000580001707983 */ /* 0x001ee20000300800 */
[----:B------:R-:W-:Y:S01]  /*19b0*/  PRMT R200, R130, 0x7632, R200 ;  /* 0x0000763282c87816 */ /* 0x000fe200000000c8 */
[----:B------:R-:W-:-:S03]  /*19c0*/  FMUL.FTZ R121, R49, R120 ;  /* 0x0000007831797220 */ /* 0x000fc60000410000 */
[----:B------:R-:W-:-:S05]  /*19d0*/  SHF.L.U32 R200, R200, 0x10, RZ ;  /* 0x00000010c8c87819 */ /* 0x000fca00000006ff */
[----:B------:R-:W-:Y:S01]  /*19e0*/  FADD.FTZ R210, R200, R210 ;  /* 0x000000d2c8d27221 */ /* 0x000fe20000010000 */
[-C--:B------:R-:W-:Y:S01]  /*19f0*/  FFMA.FTZ R31, R201, R200.reuse, R31 ;  /* 0x000000c8c91f7223 */ /* 0x080fe2000001001f */
[--C-:B------:R-:W-:Y:S01]  /*1a00*/  FFMA.FTZ R200, R81, R200, R121.reuse ;  /* 0x000000c851c87223 */ /* 0x100fe20000010079 */
[----:B------:R-:W-:Y:S01]  /*1a10*/  PRMT R121, R123, 0x7632, R121 ;  /* 0x000076327b797816 */ /* 0x000fe20000000079 */
[----:B--2---:R-:W-:-:S03]  /*1a20*/  FADD.FTZ R199, R120, R199 ;  /* 0x000000c778c77221 */ /* 0x004fc60000010000 */
[----:B------:R-:W-:Y:S02]  /*1a30*/  SHF.L.U32 R121, R121, 0x10, RZ ;  /* 0x0000001079797819 */ /* 0x000fe400000006ff */
[----:B------:R-:W-:Y:S02]  /*1a40*/  PRMT R120, R127, 0x7632, R120 ;  /* 0x000076327f787816 */ /* 0x000fe40000000078 */
[----:B------:R-:W-:Y:S01]  /*1a50*/  SHF.L.U32 R126, R132, 0x10, RZ ;  /* 0x00000010847e7819 */ /* 0x000fe200000006ff */
[----:B------:R-:W-:Y:S01]  /*1a60*/  FADD.FTZ R121, R121, -UR5 ;  /* 0x8000000579797e21 */ /* 0x000fe20008010000 */
[----:B------:R-:W-:Y:S02]  /*1a70*/  PRMT R202, R131, 0x7632, R202 ;  /* 0x0000763283ca7816 */ /* 0x000fe400000000ca */
[----:B------:R-:W-:Y:S01]  /*1a80*/  SHF.L.U32 R120, R120, 0x10, RZ ;  /* 0x0000001078787819 */ /* 0x000fe200000006ff */
[----:B------:R-:W-:Y:S01]  /*1a90*/  FMUL.FTZ R203, R121, UR9 ;  /* 0x0000000979cb7c20 */ /* 0x000fe20008410000 */
[----:B------:R-:W-:Y:S01]  /*1aa0*/  FADD.FTZ R126, R126, -UR5 ;  /* 0x800000057e7e7e21 */ /* 0x000fe20008010000 */
[----:B------:R-:W-:Y:S01]  /*1ab0*/  SHF.L.U32 R202, R202, 0x10, RZ ;  /* 0x00000010caca7819 */ /* 0x000fe200000006ff */
[----:B------:R-:W-:Y:S01]  /*1ac0*/  STL [R1+0x24], R199 ;  /* 0x000024c701007387 */ /* 0x000fe20000100800 */
[----:B------:R-:W-:Y:S01]  /*1ad0*/  FMUL.FTZ R121, R51, R120 ;  /* 0x0000007833797220 */ /* 0x000fe20000410000 */
[----:B------:R-:W-:Y:S01]  /*1ae0*/  FADD.FTZ R198, R120, R198 ;  /* 0x000000c678c67221 */ /* 0x000fe20000010000 */
[----:B------:R-:W-:Y:S01]  /*1af0*/  FMUL.FTZ R126, R126, UR9 ;  /* 0x000000097e7e7c20 */ /* 0x000fe20008410000 */
[----:B------:R-:W2:Y:S01]  /*1b00*/  LDL.LU R122, [R1+0x30] ;  /* 0x00003000017a7983 */ /* 0x000ea20000300800 */
[----:B------:R-:W-:Y:S01]  /*1b10*/  FADD.FTZ R212, R202, R212 ;  /* 0x000000d4cad47221 */ /* 0x000fe20000010000 */
[-C--:B------:R-:W-:Y:S01]  /*1b20*/  FFMA.FTZ R29, R203, R202.reuse, R29 ;  /* 0x000000cacb1d7223 */ /* 0x080fe2000001001d */
[----:B------:R-:W-:Y:S01]  /*1b30*/  FFMA.FTZ R202, R83, R202, R121 ;  /* 0x000000ca53ca7223 */ /* 0x000fe20000010079 */
[----:B----4-:R-:W-:Y:S01]  /*1b40*/  FFMA.FTZ R113, R203, R120, R113 ;  /* 0x00000078cb717223 */ /* 0x010fe20000010071 */
[----:B------:R-:W-:-:S04]  /*1b50*/  SHF.L.U32 R120, R136, 0x10, RZ ;  /* 0x0000001088787819 */ /* 0x000fc800000006ff */
[----:B------:R0:W-:Y:S01]  /*1b60*/  STL [R1+0x14], R113 ;  /* 0x0000147101007387 */ /* 0x0001e20000100800 */
[-C--:B------:R-:W-:Y:S01]  /*1b70*/  FMUL.FTZ R121, R44, R120.reuse ;  /* 0x000000782c797220 */ /* 0x080fe20000410000 */
[----:B------:R-:W-:Y:S01]  /*1b80*/  FADD.FTZ R197, R120, R197 ;  /* 0x000000c578c57221 */ /* 0x000fe20000010000 */
[----:B------:R-:W-:Y:S01]  /*1b90*/  FFMA.FTZ R196, R126, R120, R196 ;  /* 0x000000787ec47223 */ /* 0x000fe200000100c4 */
[----:B------:R-:W-:Y:S01]  /*1ba0*/  SHF.L.U32 R120, R137, 0x10, RZ ;  /* 0x0000001089787819 */ /* 0x000fe200000006ff */
[----:B0-----:R-:W4:Y:S04]  /*1bb0*/  LDL.LU R113, [R1+0x78] ;  /* 0x0000780001717983 */ /* 0x001f280000300800 */
[----:B------:R0:W-:Y:S01]  /*1bc0*/  STL [R1+0x2c], R198 ;  /* 0x00002cc601007387 */ /* 0x0001e20000100800 */
[----:B---3--:R-:W-:-:S03]  /*1bd0*/  FADD.FTZ R112, R120, R112 ;  /* 0x0000007078707221 */ /* 0x008fc60000010000 */
[----:B0-----:R-:W3:Y:S04]  /*1be0*/  LDL.LU R198, [R1+0x38] ;  /* 0x0000380001c67983 */ /* 0x001ee80000300800 */
[----:B------:R-:W-:Y:S04]  /*1bf0*/  STL [R1+0x50], R197 ;  /* 0x000050c501007387 */ /* 0x000fe80000100800 */
[----:B------:R-:W-:Y:S04]  /*1c00*/  STL [R1+0x18], R196 ;  /* 0x000018c401007387 */ /* 0x000fe80000100800 */
[----:B------:R0:W-:Y:S04]  /*1c10*/  STL [R1+0x58], R112 ;  /* 0x0000587001007387 */ /* 0x0001e80000100800 */
[----:B0-----:R-:W3:Y:S01]  /*1c20*/  LDL.LU R112, [R1+0x80] ;  /* 0x0000800001707983 */ /* 0x001ee20000300800 */
[----:B------:R-:W-:-:S03]  /*1c30*/  SHF.L.U32 R130, R133, 0x10, RZ ;  /* 0x0000001085827819 */ /* 0x000fc600000006ff */
[----:B------:R-:W3:Y:S01]  /*1c40*/  LDL.LU R123, [R1+0x40] ;  /* 0x00004000017b7983 */ /* 0x000ee20000300800 */
[----:B------:R-:W-:Y:S01]  /*1c50*/  SHF.L.U32 R127, R140, 0x10, RZ ;  /* 0x000000108c7f7819 */ /* 0x000fe200000006ff */
[----:B------:R-:W-:Y:S01]  /*1c60*/  FADD.FTZ R130, R130, -UR5 ;  /* 0x8000000582827e21 */ /* 0x000fe20008010000 */
[----:B------:R-:W-:-:S03]  /*1c70*/  SHF.L.U32 R196, R134, 0x10, RZ ;  /* 0x0000001086c47819 */ /* 0x000fc600000006ff */
[----:B------:R-:W-:Y:S01]  /*1c80*/  FMUL.FTZ R130, R130, UR9 ;  /* 0x0000000982827c20 */ /* 0x000fe20008410000 */
[----:B------:R-:W-:Y:S01]  /*1c90*/  FADD.FTZ R213, R127, R213 ;  /* 0x000000d57fd57221 */ /* 0x000fe20000010000 */
[-C--:B------:R-:W-:Y:S01]  /*1ca0*/  FFMA.FTZ R28, R126, R127.reuse, R28 ;  /* 0x0000007f7e1c7223 */ /* 0x080fe2000001001c */
[----:B------:R-:W-:Y:S01]  /*1cb0*/  FFMA.FTZ R127, R76, R127, R121 ;  /* 0x0000007f4c7f7223 */ /* 0x000fe20000010079 */
[-C--:B------:R-:W-:Y:S01]  /*1cc0*/  FMUL.FTZ R121, R46, R120.reuse ;  /* 0x000000782e797220 */ /* 0x080fe20000410000 */
[----:B--2---:R-:W-:Y:S01]  /*1cd0*/  FFMA.FTZ R122, R130, R120, R122 ;  /* 0x00000078827a7223 */ /* 0x004fe2000001007a */
[----:B------:R-:W-:Y:S01]  /*1ce0*/  SHF.L.U32 R120, R138, 0x10, RZ ;  /* 0x000000108a787819 */ /* 0x000fe200000006ff */
[----:B------:R-:W-:Y:S01]  /*1cf0*/  FADD.FTZ R196, R196, -UR5 ;  /* 0x80000005c4c47e21 */ /* 0x000fe20008010000 */
[----:B------:R-:W-:-:S03]  /*1d00*/  SHF.L.U32 R131, R141, 0x10, RZ ;  /* 0x000000108d837819 */ /* 0x000fc600000006ff */
[----:B------:R-:W-:Y:S01]  /*1d10*/  FMUL.FTZ R196, R196, UR9 ;  /* 0x00000009c4c47c20 */ /* 0x000fe20008410000 */
[----:B------:R0:W-:Y:S01]  /*1d20*/  STL [R1+0x30], R122 ;  /* 0x0000307a01007387 */ /* 0x0001e20000100800 */
[----:B------:R-:W-:Y:S01]  /*1d30*/  FADD.FTZ R215, R131, R215 ;  /* 0x000000d783d77221 */ /* 0x000fe20000010000 */
[-C--:B------:R-:W-:Y:S01]  /*1d40*/  FFMA.FTZ R26, R130, R131.reuse, R26 ;  /* 0x00000083821a7223 */ /* 0x080fe2000001001a */
[----:B------:R-:W-:Y:S01]  /*1d50*/  FFMA.FTZ R131, R78, R131, R121 ;  /* 0x000000834e837223 */ /* 0x000fe20000010079 */
[----:B------:R-:W-:Y:S01]  /*1d60*/  FMUL.FTZ R121, R40, R120 ;  /* 0x0000007828797220 */ /* 0x000fe20000410000 */
[----:B0-----:R-:W2:Y:S01]  /*1d70*/  LDL.LU R122, [R1+0x54] ;  /* 0x00005400017a7983 */ /* 0x001ea20000300800 */
[----:B----4-:R-:W-:-:S05]  /*1d80*/  FADD.FTZ R113, R120, R113 ;  /* 0x0000007178717221 */ /* 0x010fca0000010000 */
[----:B------:R0:W-:Y:S01]  /*1d90*/  STL [R1+0x78], R113 ;  /* 0x0000787101007387 */ /* 0x0001e20000100800 */
[----:B---3--:R-:W-:Y:S01]  /*1da0*/  FFMA.FTZ R198, R196, R120, R198 ;  /* 0x00000078c4c67223 */ /* 0x008fe200000100c6 */
[----:B------:R-:W-:Y:S02]  /*1db0*/  SHF.L.U32 R120, R139, 0x10, RZ ;  /* 0x000000108b787819 */ /* 0x000fe400000006ff */
[----:B0-----:R-:W3:Y:S04]  /*1dc0*/  LDL.LU R113, [R1+0x1c] ;  /* 0x00001c0001717983 */ /* 0x001ee80000300800 */
[----:B------:R-:W-:Y:S01]  /*1dd0*/  STL [R1+0x38], R198 ;  /* 0x000038c601007387 */ /* 0x000fe20000100800 */
[----:B------:R-:W-:-:S05]  /*1de0*/  FADD.FTZ R112, R120, R112 ;  /* 0x0000007078707221 */ /* 0x000fca0000010000 */
[----:B------:R0:W-:Y:S04]  /*1df0*/  STL [R1+0x80], R112 ;  /* 0x0000807001007387 */ /* 0x0001e80000100800 */
[----:B0-----:R-:W4:Y:S01]  /*1e00*/  LDL.LU R112, [R1+0x5c] ;  /* 0x00005c0001707983 */ /* 0x001f220000300800 */
[----:B------:R-:W-:Y:S02]  /*1e10*/  SHF.L.U32 R198, R135, 0x10, RZ ;  /* 0x0000001087c67819 */ /* 0x000fe400000006ff */
[----:B------:R-:W-:-:S03]  /*1e20*/  SHF.L.U32 R197, R142, 0x10, RZ ;  /* 0x000000108ec57819 */ /* 0x000fc600000006ff */
[----:B------:R-:W-:Y:S01]  /*1e30*/  FADD.FTZ R198, R198, -UR5 ;  /* 0x80000005c6c67e21 */ /* 0x000fe20008010000 */
[----:B------:R-:W-:Y:S01]  /*1e40*/  SHF.L.U32 R199, R143, 0x10, RZ ;  /* 0x000000108fc77819 */ /* 0x000fe200000006ff */
[----:B------:R-:W-:Y:S02]  /*1e50*/  FADD.FTZ R217, R197, R217 ;  /* 0x000000d9c5d97221 */ /* 0x000fe40000010000 */
[----:B------:R-:W-:Y:S01]  /*1e60*/  FMUL.FTZ R198, R198, UR9 ;  /* 0x00000009c6c67c20 */ /* 0x000fe20008410000 */
[-C--:B------:R-:W-:Y:S01]  /*1e70*/  FFMA.FTZ R24, R196, R197.reuse, R24 ;  /* 0x000000c5c4187223 */ /* 0x080fe20000010018 */
[----:B------:R-:W-:Y:S01]  /*1e80*/  FFMA.FTZ R197, R72, R197, R121 ;  /* 0x000000c548c57223 */ /* 0x000fe20000010079 */
[-C--:B------:R-:W-:Y:S01]  /*1e90*/  FMUL.FTZ R121, R42, R120.reuse ;  /* 0x000000782a797220 */ /* 0x080fe20000410000 */
[C---:B------:R-:W-:Y:S01]  /*1ea0*/  FFMA.FTZ R123, R198.reuse, R120, R123 ;  /* 0x00000078c67b7223 */ /* 0x040fe2000001007b */
[----:B------:R-:W-:Y:S01]  /*1eb0*/  FADD.FTZ R219, R199, R219 ;  /* 0x000000dbc7db7221 */ /* 0x000fe20000010000 */
[-C--:B------:R-:W-:Y:S01]  /*1ec0*/  FFMA.FTZ R22, R198, R199.reuse, R22 ;  /* 0x000000c7c6167223 */ /* 0x080fe20000010016 */
[--C-:B------:R-:W-:Y:S01]  /*1ed0*/  FFMA.FTZ R199, R74, R199, R121.reuse ;  /* 0x000000c74ac77223 */ /* 0x100fe20000010079 */
[----:B------:R-:W-:Y:S01]  /*1ee0*/  PRMT R121, R132, 0x7632, R121 ;  /* 0x0000763284797816 */ /* 0x000fe20000000079 */
[----:B------:R0:W-:Y:S04]  /*1ef0*/  STL [R1+0x40], R123 ;  /* 0x0000407b01007387 */ /* 0x0001e80000100800 */
[----:B------:R-:W4:Y:S01]  /*1f00*/  LDL.LU R205, [R1+0x34] ;  /* 0x0000340001cd7983 */ /* 0x000f220000300800 */
[----:B------:R-:W-:-:S02]  /*1f10*/  SHF.L.U32 R121, R121, 0x10, RZ ;  /* 0x0000001079797819 */ /* 0x000fc400000006ff */
[----:B------:R-:W-:-:S03]  /*1f20*/  PRMT R120, R136, 0x7632, R120 ;  /* 0x0000763288787816 */ /* 0x000fc60000000078 */
[----:B------:R-:W-:Y:S01]  /*1f30*/  FADD.FTZ R121, R121, -UR5 ;  /* 0x8000000579797e21 */ /* 0x000fe20008010000 */
[----:B------:R-:W-:Y:S01]  /*1f40*/  SHF.L.U32 R120, R120, 0x10, RZ ;  /* 0x0000001078787819 */ /* 0x000fe200000006ff */
[----:B0-----:R-:W4:Y:S02]  /*1f50*/  LDL.LU R123, [R1+0x7c] ;  /* 0x00007c00017b7983 */ /* 0x001f240000300800 */
[----:B------:R-:W-:Y:S02]  /*1f60*/  FMUL.FTZ R136, R121, UR9 ;  /* 0x0000000979887c20 */ /* 0x000fe40008410000 */
[----:B--2---:R-:W-:Y:S01]  /*1f70*/  FADD.FTZ R122, R120, R122 ;  /* 0x0000007a787a7221 */ /* 0x004fe20000010000 */
[----:B------:R-:W-:Y:S01]  /*1f80*/  FMUL.FTZ R121, R45, R120 ;  /* 0x000000782d797220 */ /* 0x000fe20000410000 */
[----:B------:R-:W-:-:S03]  /*1f90*/  SHF.L.U32 R151, R151, 0x10, RZ ;  /* 0x0000001097977819 */ /* 0x000fc600000006ff */
[----:B------:R0:W-:Y:S01]  /*1fa0*/  STL [R1+0x54], R122 ;  /* 0x0000547a01007387 */ /* 0x0001e20000100800 */
[----:B------:R-:W-:Y:S01]  /*1fb0*/  SHF.L.U32 R147, R147, 0x10, RZ ;  /* 0x0000001093937819 */ /* 0x000fe200000006ff */
[----:B------:R-:W-:Y:S01]  /*1fc0*/  FMUL.FTZ R181, R59, R151 ;  /* 0x000000973bb57220 */ /* 0x000fe20000410000 */
[----:B------:R-:W-:Y:S01]  /*1fd0*/  SHF.L.U32 R146, R146, 0x10, RZ ;  /* 0x0000001092927819 */ /* 0x000fe200000006ff */
[----:B------:R-:W-:Y:S01]  /*1fe0*/  FADD.FTZ R173, R173, -UR5 ;  /* 0x80000005adad7e21 */ /* 0x000fe20008010000 */
[----:B0-----:R-:W2:Y:S01]  /*1ff0*/  LDL.LU R122, [R1+0x3c] ;  /* 0x00003c00017a7983 */ /* 0x001ea20000300800 */
[----:B------:R-:W-:Y:S01]  /*2000*/  FADD.FTZ R240, R150, R240 ;  /* 0x000000f096f07221 */ /* 0x000fe20000010000 */
[----:B------:R-:W-:Y:S01]  /*2010*/  FFMA.FTZ R230, R186, R150, R230 ;  /* 0x00000096bae67223 */ /* 0x000fe200000100e6 */
[----:B------:R-:W-:Y:S01]  /*2020*/  FADD.FTZ R7, R147, R7 ;  /* 0x0000000793077221 */ /* 0x000fe20000010000 */
[-C--:B------:R-:W-:Y:S01]  /*2030*/  FFMA.FTZ R163, R184, R147.reuse, R163 ;  /* 0x00000093b8a37223 */ /* 0x080fe200000100a3 */
[----:B------:R-:W-:Y:S01]  /*2040*/  FFMA.FTZ R183, R89, R147, R183 ;  /* 0x0000009359b77223 */ /* 0x000fe200000100b7 */
[----:B------:R-:W-:Y:S01]  /*2050*/  FADD.FTZ R5, R146, R5 ;  /* 0x0000000592057221 */ /* 0x000fe20000010000 */
[-C--:B------:R-:W-:Y:S01]  /*2060*/  FFMA.FTZ R161, R182, R146.reuse, R161 ;  /* 0x00000092b6a17223 */ /* 0x080fe200000100a1 */
[----:B------:R-:W-:Y:S01]  /*2070*/  FFMA.FTZ R181, R91, R146, R181 ;  /* 0x000000925bb57223 */ /* 0x000fe200000100b5 */
[----:B------:R-:W-:Y:S01]  /*2080*/  FMUL.FTZ R173, R173, UR9 ;  /* 0x00000009adad7c20 */ /* 0x000fe20008410000 */
[----:B------:R-:W-:Y:S01]  /*2090*/  FMUL.FTZ R150, R52, R154 ;  /* 0x0000009a34967220 */ /* 0x000fe20000410000 */
[----:B------:R-:W2:Y:S01]  /*20a0*/  LDG.E.128 R144, desc[UR14][R144.64] ;  /* 0x0000000e90907981 */ /* 0x000ea2000c1e1d00 */
[----:B------:R-:W-:Y:S01]  /*20b0*/  FADD.FTZ R4, R174, R4 ;  /* 0x00000004ae047221 */ /* 0x000fe20000010000 */
[-C--:B------:R-:W-:Y:S01]  /*20c0*/  FFMA.FTZ R160, R173, R174.reuse, R160 ;  /* 0x000000aeada07223 */ /* 0x080fe200000100a0 */
[----:B------:R-:W-:Y:S01]  /*20d0*/  FADD.FTZ R244, R151, R244 ;  /* 0x000000f497f47221 */ /* 0x000fe20000010000 */
[----:B------:R-:W-:Y:S01]  /*20e0*/  FFMA.FTZ R236, R182, R151, R236 ;  /* 0x00000097b6ec7223 */ /* 0x000fe200000100ec */
[----:B------:R-:W-:-:S02]  /*20f0*/  FFMA.FTZ R174, R84, R174, R150 ;  /* 0x000000ae54ae7223 */ /* 0x000fc40000010096 */
[----:B------:R-:W2:Y:S01]  /*2100*/  LDG.E.128 R148, desc[UR14][R148.64] ;  /* 0x0000000e94947981 */ /* 0x000ea2000c1e1d00 */
[----:B------:R-:W-:Y:S01]  /*2110*/  FADD.FTZ R243, R155, R243 ;  /* 0x000000f39bf37221 */ /* 0x000fe20000010000 */
[----:B------:R-:W-:Y:S01]  /*2120*/  FFMA.FTZ R235, R190, R155, R235 ;  /* 0x0000009bbeeb7223 */ /* 0x000fe200000100eb */
[----:B------:R-:W-:Y:S01]  /*2130*/  FADD.FTZ R251, R154, R251 ;  /* 0x000000fb9afb7221 */ /* 0x000fe20000010000 */
[----:B------:R-:W-:Y:S02]  /*2140*/  FFMA.FTZ R247, R173, R154, R247 ;  /* 0x0000009aadf77223 */ /* 0x000fe400000100f7 */
[----:B------:R-:W2:Y:S01]  /*2150*/  LDG.E.128 R152, desc[UR14][R152.64] ;  /* 0x0000000e98987981 */ /* 0x000ea2000c1e1d00 */
[----:B---3--:R-:W-:Y:S01]  /*2160*/  FFMA.FTZ R113, R136, R120, R113 ;  /* 0x0000007888717223 */ /* 0x008fe20000010071 */
[----:B------:R-:W-:-:S04]  /*2170*/  PRMT R120, R137, 0x7632, R120 ;  /* 0x0000763289787816 */ /* 0x000fc80000000078 */
[----:B------:R-:W-:Y:S01]  /*2180*/  SHF.L.U32 R120, R120, 0x10, RZ ;  /* 0x0000001078787819 */ /* 0x000fe200000006ff */
[----:B------:R0:W-:Y:S04]  /*2190*/  STL [R1+0x1c], R113 ;  /* 0x00001c7101007387 */ /* 0x0001e80000100800 */
[----:B0-----:R-:W3:Y:S01]  /*21a0*/  LDL.LU R113, [R1+0x84] ;  /* 0x0000840001717983 */ /* 0x001ee20000300800 */
[----:B----4-:R-:W-:-:S05]  /*21b0*/  FADD.FTZ R112, R120, R112 ;  /* 0x0000007078707221 */ /* 0x010fca0000010000 */
[----:B------:R0:W-:Y:S04]  /*21c0*/  STL [R1+0x5c], R112 ;  /* 0x00005c7001007387 */ /* 0x0001e80000100800 */
[----:B0-----:R-:W4:Y:S01]  /*21d0*/  LDL.LU R112, [R1+0x44] ;  /* 0x0000440001707983 */ /* 0x001f220000300800 */
[----:B------:R-:W-:-:S04]  /*21e0*/  PRMT R132, R140, 0x7632, R132 ;  /* 0x000076328c847816 */ /* 0x000fc80000000084 */
[----:B------:R-:W-:-:S05]  /*21f0*/  SHF.L.U32 R132, R132, 0x10, RZ ;  /* 0x0000001084847819 */ /* 0x000fca00000006ff */
[----:B------:R-:W-:Y:S01]  /*2200*/  FADD.FTZ R214, R132, R214 ;  /* 0x000000d684d67221 */ /* 0x000fe20000010000 */
[-C--:B------:R-:W-:Y:S01]  /*2210*/  FFMA.FTZ R27, R136, R132.reuse, R27 ;  /* 0x00000084881b7223 */ /* 0x080fe2000001001b */
[--C-:B------:R-:W-:Y:S01]  /*2220*/  FFMA.FTZ R132, R77, R132, R121.reuse ;  /* 0x000000844d847223 */ /* 0x100fe20000010079 */
[----:B------:R-:W-:-:S04]  /*2230*/  PRMT R121, R133, 0x7632, R121 ;  /* 0x0000763285797816 */ /* 0x000fc80000000079 */
[----:B------:R-:W-:Y:S02]  /*2240*/  SHF.L.U32 R121, R121, 0x10, RZ ;  /* 0x0000001079797819 */ /* 0x000fe400000006ff */
[----:B------:R-:W-:-:S03]  /*2250*/  PRMT R133, R141, 0x7632, R133 ;  /* 0x000076328d857816 */ /* 0x000fc60000000085 */
[----:B------:R-:W-:Y:S01]  /*2260*/  FADD.FTZ R121, R121, -UR5 ;  /* 0x8000000579797e21 */ /* 0x000fe20008010000 */
[----:B------:R-:W-:-:S03]  /*2270*/  SHF.L.U32 R133, R133, 0x10, RZ ;  /* 0x0000001085857819 */ /* 0x000fc600000006ff */
[----:B------:R-:W-:Y:S01]  /*2280*/  FMUL.FTZ R137, R121, UR9 ;  /* 0x0000000979897c20 */ /* 0x000fe20008410000 */
[-C--:B------:R-:W-:Y:S01]  /*2290*/  FMUL.FTZ R121, R47, R120.reuse ;  /* 0x000000782f797220 */ /* 0x080fe20000410000 */
[----:B------:R-:W-:Y:S02]  /*22a0*/  FADD.FTZ R216, R133, R216 ;  /* 0x000000d885d87221 */ /* 0x000fe40000010000 */
[-C--:B------:R-:W-:Y:S01]  /*22b0*/  FFMA.FTZ R25, R137, R133.reuse, R25 ;  /* 0x0000008589197223 */ /* 0x080fe20000010019 */
[--C-:B------:R-:W-:Y:S01]  /*22c0*/  FFMA.FTZ R133, R79, R133, R121.reuse ;  /* 0x000000854f857223 */ /* 0x100fe20000010079 */
[----:B------:R-:W-:Y:S01]  /*22d0*/  PRMT R121, R134, 0x7632, R121 ;  /* 0x0000763286797816 */ /* 0x000fe20000000079 */
[----:B------:R-:W-:Y:S01]  /*22e0*/  FFMA.FTZ R205, R137, R120, R205 ;  /* 0x0000007889cd7223 */ /* 0x000fe200000100cd */
[----:B------:R-:W-:Y:S02]  /*22f0*/  PRMT R120, R138, 0x7632, R120 ;  /* 0x000076328a787816 */ /* 0x000fe40000000078 */
[----:B------:R-:W-:-:S02]  /*2300*/  SHF.L.U32 R121, R121, 0x10, RZ ;  /* 0x0000001079797819 */ /* 0x000fc400000006ff */
[----:B------:R-:W-:Y:S02]  /*2310*/  PRMT R204, R142, 0x7632, R204 ;  /* 0x000076328ecc7816 */ /* 0x000fe400000000cc */
[----:B------:R-:W-:Y:S01]  /*2320*/  SHF.L.U32 R120, R120, 0x10, RZ ;  /* 0x0000001078787819 */ /* 0x000fe200000006ff */
[----:B------:R-:W-:Y:S01]  /*2330*/  FADD.FTZ R121, R121, -UR5 ;  /* 0x8000000579797e21 */ /* 0x000fe20008010000 */
[----:B------:R0:W-:Y:S01]  /*2340*/  STL [R1+0x34], R205 ;  /* 0x000034cd01007387 */ /* 0x0001e20000100800 */
[----:B------:R-:W-:-:S05]  /*2350*/  SHF.L.U32 R204, R204, 0x10, RZ ;  /* 0x00000010cccc7819 */ /* 0x000fca00000006ff */
[----:B------:R-:W-:Y:S01]  /*2360*/  FADD.FTZ R218, R204, R218 ;  /* 0x000000daccda7221 */ /* 0x000fe20000010000 */
[----:B0-----:R-:W-:Y:S01]  /*2370*/  FMUL.FTZ R205, R121, UR9 ;  /* 0x0000000979cd7c20 */ /* 0x001fe20008410000 */
[----:B------:R-:W-:-:S03]  /*2380*/  FMUL.FTZ R121, R41, R120 ;  /* 0x0000007829797220 */ /* 0x000fc60000410000 */
[-C--:B------:R-:W-:Y:S01]  /*2390*/  FFMA.FTZ R23, R205, R204.reuse, R23 ;  /* 0x000000cccd177223 */ /* 0x080fe20000010017 */
[--C-:B------:R-:W-:Y:S01]  /*23a0*/  FFMA.FTZ R204, R73, R204, R121.reuse ;  /* 0x000000cc49cc7223 */ /* 0x100fe20000010079 */
[----:B------:R-:W-:Y:S01]  /*23b0*/  PRMT R121, R135, 0x7632, R121 ;  /* 0x0000763287797816 */ /* 0x000fe20000000079 */
[----:B------:R-:W-:Y:S01]  /*23c0*/  FADD.FTZ R123, R120, R123 ;  /* 0x0000007b787b7221 */ /* 0x000fe20000010000 */
[----:B--2---:R-:W-:Y:S02]  /*23d0*/  FFMA.FTZ R122, R205, R120, R122 ;  /* 0x00000078cd7a7223 */ /* 0x004fe4000001007a */
[----:B------:R-:W-:Y:S02]  /*23e0*/  SHF.L.U32 R121, R121, 0x10, RZ ;  /* 0x0000001079797819 */ /* 0x000fe400000006ff */
[----:B------:R-:W-:-:S03]  /*23f0*/  PRMT R120, R139, 0x7632, R120 ;  /* 0x000076328b787816 */ /* 0x000fc60000000078 */
[----:B------:R-:W-:Y:S01]  /*2400*/  FADD.FTZ R121, R121, -UR5 ;  /* 0x8000000579797e21 */ /* 0x000fe20008010000 */
[----:B------:R-:W-:Y:S02]  /*2410*/  SHF.L.U32 R120, R120, 0x10, RZ ;  /* 0x0000001078787819 */ /* 0x000fe400000006ff */
[----:B------:R-:W-:Y:S01]  /*2420*/  SHF.L.U32 R134, R144, 0x10, RZ ;  /* 0x0000001090867819 */ /* 0x000fe200000006ff */
[----:B------:R-:W-:Y:S01]  /*2430*/  FMUL.FTZ R207, R121, UR9 ;  /* 0x0000000979cf7c20 */ /* 0x000fe20008410000 */
[----:B------:R0:W-:Y:S01]  /*2440*/  STL [R1+0x7c], R123 ;  /* 0x00007c7b01007387 */ /* 0x0001e20000100800 */
[----:B------:R-:W-:Y:S02]  /*2450*/  SHF.L.U32 R138, R145, 0x10, RZ ;  /* 0x00000010918a7819 */ /* 0x000fe400000006ff */
[----:B------:R-:W-:Y:S01]  /*2460*/  FADD.FTZ R134, R134, -UR5 ;  /* 0x8000000586867e21 */ /* 0x000fe20008010000 */
[----:B------:R1:W-:Y:S01]  /*2470*/  STL [R1+0x3c], R122 ;  /* 0x00003c7a01007387 */ /* 0x0003e20000100800 */
[----:B------:R-:W-:Y:S01]  /*2480*/  PRMT R206, R143, 0x7632, R206 ;  /* 0x000076328fce7816 */ /* 0x000fe200000000ce */
[----:B------:R-:W-:Y:S01]  /*2490*/  FMUL.FTZ R121, R43, R120 ;  /* 0x000000782b797220 */ /* 0x000fe20000410000 */
[----:B------:R-:W-:-:S02]  /*24a0*/  SHF.L.U32 R135, R152, 0x10, RZ ;  /* 0x0000001098877819 */ /* 0x000fc400000006ff */
[----:B0-----:R-:W-:Y:S01]  /*24b0*/  SHF.L.U32 R123, R148, 0x10, RZ ;  /* 0x00000010947b7819 */ /* 0x001fe200000006ff */
[----:B------:R-:W-:Y:S01]  /*24c0*/  FMUL.FTZ R134, R134, UR9 ;  /* 0x0000000986867c20 */ /* 0x000fe20008410000 */
[----:B------:R-:W-:Y:S01]  /*24d0*/  FADD.FTZ R138, R138, -UR5 ;  /* 0x800000058a8a7e21 */ /* 0x000fe20008010000 */
[----:B------:R-:W-:Y:S02]  /*24e0*/  SHF.L.U32 R142, R146, 0x10, RZ ;  /* 0x00000010928e7819 */ /* 0x000fe400000006ff */
[----:B------:R-:W-:Y:S01]  /*24f0*/  SHF.L.U32 R206, R206, 0x10, RZ ;  /* 0x00000010cece7819 */ /* 0x000fe200000006ff */
[----:B------:R-:W-:Y:S01]  /*2500*/  FADD.FTZ R221, R135, R221 ;  /* 0x000000dd87dd7221 */ /* 0x000fe20000010000 */
[----:B------:R-:W-:Y:S01]  /*2510*/  FFMA.FTZ R20, R134, R135, R20 ;  /* 0x0000008786147223 */ /* 0x000fe20000010014 */
[----:B------:R-:W-:Y:S01]  /*2520*/  SHF.L.U32 R139, R153, 0x10, RZ ;  /* 0x00000010998b7819 */ /* 0x000fe200000006ff */
[----:B------:R-:W-:Y:S01]  /*2530*/  FMUL.FTZ R138, R138, UR9 ;  /* 0x000000098a8a7c20 */ /* 0x000fe20008410000 */
[----:B------:R-:W-:Y:S01]  /*2540*/  FADD.FTZ R142, R142, -UR5 ;  /* 0x800000058e8e7e21 */ /* 0x000fe20008010000 */
[----:B-1----:R-:W-:Y:S01]  /*2550*/  SHF.L.U32 R122, R150, 0x10, RZ ;  /* 0x00000010967a7819 */ /* 0x002fe200000006ff */
[----:B------:R-:W-:Y:S01]  /*2560*/  FADD.FTZ R220, R206, R220 ;  /* 0x000000dccedc7221 */ /* 0x000fe20000010000 */
[-C--:B------:R-:W-:Y:S01]  /*2570*/  FFMA.FTZ R21, R207, R206.reuse, R21 ;  /* 0x000000cecf157223 */ /* 0x080fe20000010015 */
[----:B------:R-:W-:Y:S01]  /*2580*/  FFMA.FTZ R206, R75, R206, R121 ;  /* 0x000000ce4bce7223 */ /* 0x000fe20000010079 */
[----:B------:R-:W-:Y:S01]  /*2590*/  FADD.FTZ R223, R139, R223 ;  /* 0x000000df8bdf7221 */ /* 0x000fe20000010000 */
[----:B------:R-:W-:Y:S01]  /*25a0*/  FFMA.FTZ R18, R138, R139, R18 ;  /* 0x0000008b8a127223 */ /* 0x000fe20000010012 */
[----:B------:R-:W-:Y:S01]  /*25b0*/  SHF.L.U32 R143, R154, 0x10, RZ ;  /* 0x000000109a8f7819 */ /* 0x000fe200000006ff */
[----:B------:R-:W-:Y:S01]  /*25c0*/  FMUL.FTZ R142, R142, UR9 ;  /* 0x000000098e8e7c20 */ /* 0x000fe20008410000 */
[----:B------:R-:W-:-:S02]  /*25d0*/  SHF.L.U32 R121, R147, 0x10, RZ ;  /* 0x0000001093797819 */ /* 0x000fc400000006ff */
[----:B------:R-:W-:Y:S01]  /*25e0*/  PRMT R234, R148, 0x7632, R234 ;  /* 0x0000763294ea7816 */ /* 0x000fe200000000ea */
[----:B------:R-:W-:Y:S01]  /*25f0*/  FADD.FTZ R225, R143, R225 ;  /* 0x000000e18fe17221 */ /* 0x000fe20000010000 */
[----:B------:R-:W-:Y:S01]  /*2600*/  FFMA.FTZ R16, R142, R143, R16 ;  /* 0x0000008f8e107223 */ /* 0x000fe20000010010 */
[----:B------:R-:W-:Y:S01]  /*2610*/  FADD.FTZ R148, R121, -UR5 ;  /* 0x8000000579947e21 */ /* 0x000fe20008010000 */
[----:B------:R-:W-:Y:S02]  /*2620*/  SHF.L.U32 R233, R151, 0x10, RZ ;  /* 0x0000001097e97819 */ /* 0x000fe400000006ff */
[----:B------:R-:W-:Y:S01]  /*2630*/  PRMT R140, R149, 0x7632, R140 ;  /* 0x00007632958c7816 */ /* 0x000fe2000000008c */
[----:B------:R-:W-:Y:S02]  /*2640*/  FMUL.FTZ R148, R148, UR9 ;  /* 0x0000000994947c20 */ /* 0x000fe40008410000 */
[----:B------:R-:W-:Y:S01]  /*2650*/  FMUL.FTZ R121, R34, R233 ;  /* 0x000000e922797220 */ /* 0x000fe20000410000 */
[----:B------:R-:W-:-:S02]  /*2660*/  SHF.L.U32 R234, R234, 0x10, RZ ;  /* 0x00000010eaea7819 */ /* 0x000fc400000006ff */
[----:B------:R-:W-:-:S04]  /*2670*/  PRMT R141, R150, 0x7632, R141 ;  /* 0x00007632968d7816 */ /* 0x000fc8000000008d */
[----:B------:R-:W-:Y:S02]  /*2680*/  SHF.L.U32 R141, R141, 0x10, RZ ;  /* 0x000000108d8d7819 */ /* 0x000fe400000006ff */
[----:B------:R-:W-:Y:S02]  /*2690*/  ISETP.NE.U32.AND P0, PT, RZ, UR24, PT ;  /* 0x00000018ff007c0c */ /* 0x000fe4000bf05070 */
[----:B------:R-:W-:Y:S02]  /*26a0*/  SHF.L.U32 R140, R140, 0x10, RZ ;  /* 0x000000108c8c7819 */ /* 0x000fe400000006ff */
[----:B------:R-:W-:Y:S01]  /*26b0*/  ISETP.NE.AND.EX P0, PT, RZ, UR25, PT, P0 ;  /* 0x00000019ff007c0c */ /* 0x000fe2000bf05300 */
[----:B---3--:R-:W-:-:S05]  /*26c0*/  FADD.FTZ R113, R120, R113 ;  /* 0x0000007178717221 */ /* 0x008fca0000010000 */
[----:B------:R0:W-:Y:S04]  /*26d0*/  STL [R1+0x84], R113 ;  /* 0x0000847101007387 */ /* 0x0001e80000100800 */
[----:B0-----:R-:W2:Y:S01]  /*26e0*/  LDL.LU R113, [R1+0x48] ;  /* 0x0000480001717983 */ /* 0x001ea20000300800 */
[----:B----4-:R-:W-:Y:S01]  /*26f0*/  FFMA.FTZ R112, R207, R120, R112 ;  /* 0x00000078cf707223 */ /* 0x010fe20000010070 */
[----:B------:R-:W-:-:S04]  /*2700*/  FMUL.FTZ R120, R36, R123 ;  /* 0x0000007b24787220 */ /* 0x000fc80000410000 */
[----:B------:R0:W-:Y:S01]  /*2710*/  STL [R1+0x44], R112 ;  /* 0x0000447001007387 */ /* 0x0001e20000100800 */
[----:B------:R-:W-:Y:S01]  /*2720*/  FFMA.FTZ R135, R68, R135, R120 ;  /* 0x0000008744877223 */ /* 0x000fe20000010078 */
[----:B0-----:R-:W-:-:S05]  /*2730*/  SHF.L.U32 R112, R149, 0x10, RZ ;  /* 0x0000001095707819 */ /* 0x001fca00000006ff */
[----:B------:R-:W-:-:S04]  /*2740*/  FMUL.FTZ R120, R38, R112 ;  /* 0x0000007026787220 */ /* 0x000fc80000410000 */
[----:B------:R-:W-:Y:S01]  /*2750*/  FFMA.FTZ R139, R70, R139, R120 ;  /* 0x0000008b468b7223 */ /* 0x000fe20000010078 */
[----:B------:R-:W-:-:S04]  /*2760*/  FMUL.FTZ R120, R32, R122 ;  /* 0x0000007a20787220 */ /* 0x000fc80000410000 */
[--C-:B------:R-:W-:Y:S01]  /*2770*/  FFMA.FTZ R143, R64, R143, R120.reuse ;  /* 0x0000008f408f7223 */ /* 0x100fe20000010078 */
[----:B------:R-:W-:Y:S02]  /*2780*/  PRMT R120, R144, 0x7632, R120 ;  /* 0x0000763290787816 */ /* 0x000fe40000000078 */
[----:B------:R-:W-:Y:S02]  /*2790*/  SHF.L.U32 R144, R155, 0x10, RZ ;  /* 0x000000109b907819 */ /* 0x000fe400000006ff */
[----:B------:R-:W-:Y:S02]  /*27a0*/  PRMT R149, R153, 0x7632, R149 ;  /* 0x0000763299957816 */ /* 0x000fe40000000095 */
[----:B------:R-:W-:Y:S01]  /*27b0*/  SHF.L.U32 R120, R120, 0x10, RZ ;  /* 0x0000001078787819 */ /* 0x000fe200000006ff */
[----:B------:R-:W-:Y:S01]  /*27c0*/  FADD.FTZ R245, R144, R245 ;  /* 0x000000f590f57221 */ /* 0x000fe20000010000 */
[----:B------:R-:W-:Y:S01]  /*27d0*/  PRMT R153, R154, 0x7632, R153 ;  /* 0x000076329a997816 */ /* 0x000fe20000000099 */
[-C--:B------:R-:W-:Y:S01]  /*27e0*/  FFMA.FTZ R14, R148, R144.reuse, R14 ;  /* 0x00000090940e7223 */ /* 0x080fe2000001000e */
[----:B------:R-:W-:Y:S01]  /*27f0*/  PRMT R154, R151, 0x7632, R154 ;  /* 0x00007632979a7816 */ /* 0x000fe2000000009a */
[----:B------:R-:W-:Y:S01]  /*2800*/  FFMA.FTZ R144, R66, R144, R121 ;  /* 0x0000009042907223 */ /* 0x000fe20000010079 */
[----:B------:R-:W-:-:S02]  /*2810*/  PRMT R151, R155, 0x7632, R151 ;  /* 0x000076329b977816 */ /* 0x000fc40000000097 */
[----:B------:R-:W-:Y:S01]  /*2820*/  PRMT R121, R152, 0x7632, R121 ;  /* 0x0000763298797816 */ /* 0x000fe20000000079 */
[----:B------:R-:W3:Y:S01]  /*2830*/  LDL.LU R155, [R1+0x88] ;  /* 0x00008800019b7983 */ /* 0x000ee20000300800 */
[----:B------:R-:W-:Y:S02]  /*2840*/  FADD.FTZ R152, R120, -UR5 ;  /* 0x8000000578987e21 */ /* 0x000fe40008010000 */
        /* <DEDUP_REMOVED lines=10> */
[----:B------:R-:W-:Y:S02]  /*28f0*/  SHF.L.U32 R120, R121, 0x10, RZ ;  /* 0x0000001079787819 */ /* 0x000fe400000006ff */
[----:B------:R-:W-:-:S03]  /*2900*/  SHF.L.U32 R153, R153, 0x10, RZ ;  /* 0x0000001099997819 */ /* 0x000fc600000006ff */
[----:B------:R-:W-:-:S04]  /*2910*/  FADD.FTZ R120, R120, -UR5 ;  /* 0x8000000578787e21 */ /* 0x000fc80008010000 */
[----:B------:R-:W-:Y:S01]  /*2920*/  FMUL.FTZ R150, R120, UR9 ;  /* 0x0000000978967c20 */ /* 0x000fe20008410000 */
[----:B------:R-:W-:Y:S01]  /*2930*/  FMUL.FTZ R120, R33, R141 ;  /* 0x0000008d21787220 */ /* 0x000fe20000410000 */
[----:B------:R-:W-:Y:S02]  /*2940*/  FADD.FTZ R226, R153, R226 ;  /* 0x000000e299e27221 */ /* 0x000fe40000010000 */
[-C--:B------:R-:W-:Y:S01]  /*2950*/  FFMA.FTZ R15, R150, R153.reuse, R15 ;  /* 0x00000099960f7223 */ /* 0x080fe2000001000f */
[--C-:B------:R-:W-:Y:S01]  /*2960*/  FFMA.FTZ R153, R65, R153, R120.reuse ;  /* 0x0000009941997223 */ /* 0x100fe20000010078 */
[----:B------:R-:W-:-:S04]  /*2970*/  PRMT R120, R147, 0x7632, R120 ;  /* 0x0000763293787816 */ /* 0x000fc80000000078 */
[----:B------:R-:W-:Y:S02]  /*2980*/  SHF.L.U32 R120, R120, 0x10, RZ ;  /* 0x0000001078787819 */ /* 0x000fe400000006ff */
[----:B------:R-:W-:-:S03]  /*2990*/  SHF.L.U32 R154, R154, 0x10, RZ ;  /* 0x000000109a9a7819 */ /* 0x000fc600000006ff */
[----:B------:R-:W-:Y:S01]  /*29a0*/  FADD.FTZ R120, R120, -UR5 ;  /* 0x8000000578787e21 */ /* 0x000fe20008010000 */
[----:B------:R-:W-:Y:S01]  /*29b0*/  SHF.L.U32 R149, R149, 0x10, RZ ;  /* 0x0000001095957819 */ /* 0x000fe200000006ff */
[----:B------:R-:W-:Y:S01]  /*29c0*/  FMUL.FTZ R146, R146, UR9 ;  /* 0x0000000992927c20 */ /* 0x000fe20008410000 */
[----:B------:R-:W-:Y:S01]  /*29d0*/  SHF.L.U32 R151, R151, 0x10, RZ ;  /* 0x0000001097977819 */ /* 0x000fe200000006ff */
[----:B------:R-:W-:Y:S01]  /*29e0*/  FMUL.FTZ R147, R120, UR9 ;  /* 0x0000000978937c20 */ /* 0x000fe20008410000 */
[----:B------:R-:W-:Y:S01]  /*29f0*/  FMUL.FTZ R121, R39, R140 ;  /* 0x0000008c27797220 */ /* 0x000fe20000410000 */
[----:B------:R-:W-:Y:S01]  /*2a00*/  FMUL.FTZ R120, R35, R154 ;  /* 0x0000009a23787220 */ /* 0x000fe20000410000 */
[----:B------:R-:W-:Y:S01]  /*2a10*/  FADD.FTZ R224, R149, R224 ;  /* 0x000000e095e07221 */ /* 0x000fe20000010000 */
[----:B------:R-:W-:Y:S01]  /*2a20*/  FFMA.FTZ R17, R146, R149, R17 ;  /* 0x0000009592117223 */ /* 0x000fe20000010011 */
[----:B------:R-:W-:Y:S01]  /*2a30*/  FADD.FTZ R246, R151, R246 ;  /* 0x000000f697f67221 */ /* 0x000fe20000010000 */
[----:B------:R-:W-:Y:S01]  /*2a40*/  FFMA.FTZ R13, R147, R151, R13 ;  /* 0x00000097930d7223 */ /* 0x000fe2000001000d */
[----:B------:R-:W-:Y:S01]  /*2a50*/  FFMA.FTZ R149, R71, R149, R121 ;  /* 0x0000009547957223 */ /* 0x000fe20000010079 */
[----:B------:R-:W-:-:S02]  /*2a60*/  FFMA.FTZ R151, R67, R151, R120 ;  /* 0x0000009743977223 */ /* 0x000fc40000010078 */
[----:B------:R-:W0:Y:S02]  /*2a70*/  @P0 LDC.64 R120, c[0x0][0x438] ;  /* 0x00010e00ff780b82 */ /* 0x000e240000000a00 */
        /* <DEDUP_REMOVED lines=69> */
[----:B---3--:R-:W-:Y:S01]  /*2ed0*/  FADD.FTZ R155, R123, R155 ;  /* 0x0000009b7b9b7221 */ /* 0x008fe20000010000 */
[----:B--2---:R-:W-:Y:S02]  /*2ee0*/  FFMA.FTZ R113, R134, R123, R113 ;  /* 0x0000007b86717223 */ /* 0x004fe40000010071 */
        /* <DEDUP_REMOVED lines=18> */
[----:B------:R-:W0:Y:S04]  /*3010*/  SHFL.DOWN PT, R120, R121, 0x2, 0x1f ;  /* 0x08401f0079787f89 */ /* 0x000e2800000e0000 */
[----:B------:R1:W-:Y:S04]  /*3020*/  STL [R1+0x48], R113 ;  /* 0x0000487101007387 */ /* 0x0003e80000100800 */
[----:B-1----:R-:W2:Y:S04]  /*3030*/  LDL.LU R113, [R1+0x90] ;  /* 0x0000900001717983 */ /* 0x002ea80000300800 */
[----:B------:R-:W-:Y:S01]  /*3040*/  STL [R1+0x88], R155 ;  /* 0x0000889b01007387 */ /* 0x000fe20000100800 */
[----:B0-----:R-:W-:-:S03]  /*3050*/  FADD.FTZ R121, R121, R120 ;  /* 0x0000007879797221 */ /* 0x001fc60000010000 */
[----:B------:R-:W3:Y:S04]  /*3060*/  LDL.LU R120, [R1+0x60] ;  /* 0x0000600001787983 */ /* 0x000ee80000300800 */
[----:B------:R-:W0:Y:S02]  /*3070*/  SHFL.DOWN PT, R155, R123, 0x2, 0x1f ;  /* 0x08401f007b9b7f89 */ /* 0x000e2400000e0000 */
[----:B0-----:R-:W-:Y:S02]  /*3080*/  FADD.FTZ R155, R123, R155 ;  /* 0x0000009b7b9b7221 */ /* 0x001fe40000010000 */
[----:B------:R-:W0:Y:S01]  /*3090*/  S2R R123, SR_TID.X ;  /* 0x00000000007b7919 */ /* 0x000e220000002100 */
[----:B------:R-:W-:Y:S01]  /*30a0*/  BSSY.RECONVERGENT B0, `(.L_x_880) ;  /* 0x0000015000007945 */ /* 0x000fe20003800200 */
[----:B0-----:R-:W-:Y:S01]  /*30b0*/  LOP3.LUT P2, RZ, R123, 0x1f, RZ, 0xc0, !PT ;  /* 0x0000001f7bff7812 */ /* 0x001fe2000784c0ff */
[----:B--2---:R-:W-:-:S05]  /*30c0*/  FADD.FTZ R113, R112, R113 ;  /* 0x0000007170717221 */ /* 0x004fca0000010000 */
[----:B------:R0:W-:Y:S01]  /*30d0*/  STL [R1+0x90], R113 ;  /* 0x0000907101007387 */ /* 0x0001e20000100800 */
[----:B---3--:R-:W-:-:S03]  /*30e0*/  FFMA.FTZ R120, R138, R112, R120 ;  /* 0x000000708a787223 */ /* 0x008fc60000010078 */
[----:B0-----:R0:W5:Y:S04]  /*30f0*/  LDL.LU R113, [R1+0xac] ;  /* 0x0000ac0001717983 */ /* 0x0011680000300800 */
[----:B------:R0:W5:Y:S04]  /*3100*/  LDL.LU R112, [R1+0xa8] ;  /* 0x0000a80001707983 */ /* 0x0001680000300800 */
[----:B------:R-:W-:Y:S04]  /*3110*/  STL [R1+0x60], R120 ;  /* 0x0000607801007387 */ /* 0x000fe80000100800 */
[----:B------:R-:W1:Y:S02]  /*3120*/  SHFL.DOWN PT, R120, R121, 0x1, 0x1f ;  /* 0x08201f0079787f89 */ /* 0x000e6400000e0000 */
[----:B-1----:R-:W-:-:S02]  /*3130*/  FADD.FTZ R120, R121, R120 ;  /* 0x0000007879787221 */ /* 0x002fc40000010000 */
[----:B------:R-:W1:Y:S02]  /*3140*/  SHFL.DOWN PT, R121, R155, 0x1, 0x1f ;  /* 0x08201f009b797f89 */ /* 0x000e6400000e0000 */
[----:B-1----:R-:W-:Y:S01]  /*3150*/  FADD.FTZ R121, R155, R121 ;  /* 0x000000799b797221 */ /* 0x002fe20000010000 */
[----:B0-----:R-:W-:Y:S06]  /*3160*/  @P2 BRA `(.L_x_881) ;  /* 0x0000000000202947 */ /* 0x001fec0003800000 */
        /* <DEDUP_REMOVED lines=8> */
.L_x_881:
[----:B------:R-:W-:Y:S05]  /*31f0*/  BSYNC.RECONVERGENT B0 ;  /* 0x0000000000007941 */ /* 0x000fea0003800200 */
.L_x_880:
[----:B0-----:R-:W2:Y:S04]  /*3200*/  LDL.LU R121, [R1+0x98] ;  /* 0x0000980001797983 */ /* 0x001ea80000300800 */
[----:B------:R-:W3:Y:S04]  /*3210*/  LDL.LU R120, [R1+0x68] ;  /* 0x0000680001787983 */ /* 0x000ee80000300800 */
[----:B------:R0:W-:Y:S04]  /*3220*/  STL [R1+0xb0], R3 ;  /* 0x0000b00301007387 */ /* 0x0001e80000100800 */
[----:B0-----:R-:W4:Y:S04]  /*3230*/  LDL.LU R3, [R1+0xa0] ;  /* 0x0000a00001037983 */ /* 0x001f280000300800 */
[----:B------:R-:W4:Y:S04]  /*3240*/  LDL.LU R155, [R1+0x4c] ;  /* 0x00004c00019b7983 */ /* 0x000f280000300800 */
[----:B------:R0:W-:Y:S04]  /*3250*/  STL [R1+0xac], R2 ;  /* 0x0000ac0201007387 */ /* 0x0001e80000100800 */
[----:B0-----:R-:W4:Y:S04]  /*3260*/  LDL.LU R2, [R1+0x8c] ;  /* 0x00008c0001027983 */ /* 0x001f280000300800 */
[----:B------:R0:W-:Y:S04]  /*3270*/  STL [R1+0xa8], R0 ;  /* 0x0000a80001007387 */ /* 0x0001e80000100800 */
[----:B0-----:R-:W4:Y:S01]  /*3280*/  LDL.LU R0, [R1+0x70] ;  /* 0x0000700001007983 */ /* 0x001f220000300800 */
[----:B------:R-:W0:Y:S01]  /*3290*/  S2UR UR6, SR_CgaCtaId ;  /* 0x00000000000679c3 */ /* 0x000e220000008800 */
[----:B------:R-:W-:-:S02]  /*32a0*/  UMOV UR5, 0x400 ;  /* 0x0000040000057882 */ /* 0x000fc40000000000 */
[----:B0-----:R-:W-:-:S04]  /*32b0*/  ULEA UR5, UR6, UR5, 0x18 ;  /* 0x0000000506057291 */ /* 0x001fc8000f8ec0ff */
[----:B------:R-:W-:Y:S02]  /*32c0*/  UIADD3 UR6, UPT, UPT, UR5, 0x8040, URZ ;  /* 0x0000804005067890 */ /* 0x000fe4000fffe0ff */
[----:B------:R-:W-:Y:S01]  /*32d0*/  @!UP1 UIADD3 UR6, UPT, UPT, UR5, 0x8000, URZ ;  /* 0x0000800005069890 */ /* 0x000fe2000fffe0ff */
[----:B------:R-:W-:Y:S01]  /*32e0*/  BAR.SYNC.DEFER_BLOCKING 0x0 ;  /* 0x0000000000007b1d */ /* 0x000fe20000010000 */
[----:B--2---:R-:W-:Y:S01]  /*32f0*/  FADD.FTZ R121, R122, R121 ;  /* 0x000000797a797221 */ /* 0x004fe20000010000 */
[----:B---3--:R-:W-:-:S05]  /*3300*/  FFMA.FTZ R120, R142, R122, R120 ;  /* 0x0000007a8e787223 */ /* 0x008fca0000010078 */
[----:B------:R-:W-:Y:S04]  /*3310*/  STL [R1+0x68], R120 ;  /* 0x0000687801007387 */ /* 0x000fe80000100800 */
[----:B------:R-:W-:Y:S04]  /*3320*/  STL [R1+0x98], R121 ;  /* 0x0000987901007387 */ /* 0x000fe80000100800 */
[----:B------:R-:W0:Y:S01]  /*3330*/  LDS.128 R120, [UR6] ;  /* 0x00000006ff787984 */ /* 0x000e220008000c00 */
[----:B----4-:R-:W-:-:S05]  /*3340*/  FADD.FTZ R3, R233, R3 ;  /* 0x00000003e9037221 */ /* 0x010fca0000010000 */
[----:B------:R1:W-:Y:S04]  /*3350*/  STL [R1+0xa0], R3 ;  /* 0x0000a00301007387 */ /* 0x0003e80000100800 */
[----:B-1----:R1:W5:Y:S01]  /*3360*/  LDL.LU R3, [R1+0xb0] ;  /* 0x0000b00001037983 */ /* 0x0023620000300800 */
[----:B------:R-:W-:Y:S01]  /*3370*/  UIADD3 UR6, UPT, UPT, UR5, 0x8050, URZ ;  /* 0x0000805005067890 */ /* 0x000fe2000fffe0ff */
[----:B------:R-:W-:Y:S01]  /*3380*/  FFMA.FTZ R155, R152, R234, R155 ;  /* 0x000000ea989b7223 */ /* 0x000fe2000001009b */
[----:B------:R-:W-:Y:S01]  /*3390*/  FADD.FTZ R2, R234, R2 ;  /* 0x00000002ea027221 */ /* 0x000fe20000010000 */
[----:B------:R-:W-:-:S05]  /*33a0*/  FFMA.FTZ R0, R148, R233, R0 ;  /* 0x000000e994007223 */ /* 0x000fca0000010000 */
[----:B------:R-:W-:Y:S04]  /*33b0*/  STL [R1+0x70], R0 ;  /* 0x0000700001007387 */ /* 0x000fe80000100800 */
[----:B------:R2:W-:Y:S04]  /*33c0*/  STL [R1+0x8c], R2 ;  /* 0x00008c0201007387 */ /* 0x0005e80000100800 */
[----:B--2---:R-:W2:Y:S04]  /*33d0*/  LDL.LU R2, [R1+0x94] ;  /* 0x0000940001027983 */ /* 0x004ea80000300800 */
[----:B------:R-:W3:Y:S01]  /*33e0*/  LDL.LU R0, [R1+0x64] ;  /* 0x0000640001007983 */ /* 0x000ee20000300800 */
[----:B------:R-:W-:Y:S01]  /*33f0*/  @!UP1 UIADD3 UR6, UPT, UPT, UR5, 0x8010, URZ ;  /* 0x0000801005069890 */ /* 0x000fe2000fffe0ff */
[----:B0-----:R-:W-:Y:S01]  /*3400*/  FADD.FTZ R120, RZ, R120 ;  /* 0x00000078ff787221 */ /* 0x001fe20000010000 */
[----:B------:R-:W-:Y:S01]  /*3410*/  FADD.FTZ R121, RZ, R121 ;  /* 0x00000079ff797221 */ /* 0x000fe20000010000 */
[----:B------:R-:W4:Y:S03]  /*3420*/  LDL.LU R234, [R1+0xa4] ;  /* 0x0000a40001ea7983 */ /* 0x000f260000300800 */
[----:B------:R-:W-:Y:S01]  /*3430*/  FADD.FTZ R233, R123, R121 ;  /* 0x000000797be97221 */ /* 0x000fe20000010000 */
[----:B------:R0:W-:Y:S02]  /*3440*/  STL [R1+0x4c], R155 ;  /* 0x00004c9b01007387 */ /* 0x0001e40000100800 */
[----:B0-----:R-:W-:-:S02]  /*3450*/  FADD.FTZ R155, R122, R120 ;  /* 0x000000787a9b7221 */ /* 0x001fc40000010000 */
        /* <DEDUP_REMOVED lines=15> */
[----:B0-----:R-:W-:Y:S02]  /*3550*/  FADD.FTZ R121, R233, R121 ;  /* 0x00000079e9797221 */ /* 0x001fe40000010000 */
[----:B------:R-:W4:Y:S02]  /*3560*/  LDL.LU R233, [R1+0x74] ;  /* 0x0000740001e97983 */ /* 0x000f240000300800 */
[----:B------:R-:W-:Y:S02]  /*3570*/  FADD.FTZ R121, R123, R121 ;  /* 0x000000797b797221 */ /* 0x000fe40000010000 */
[----:B------:R-:W4:Y:S01]  /*3580*/  LDL.LU R123, [R1+0x6c] ;  /* 0x00006c00017b7983 */ /* 0x000f220000300800 */
[----:B--2---:R-:W-:Y:S01]  /*3590*/  FADD.FTZ R2, R140, R2 ;  /* 0x000000028c027221 */ /* 0x004fe20000010000 */
[----:B---3--:R-:W-:-:S04]  /*35a0*/  FFMA.FTZ R0, R146, R140, R0 ;  /* 0x0000008c92007223 */ /* 0x008fc80000010000 */
[----:B------:R0:W-:Y:S04]  /*35b0*/  STL [R1+0x94], R2 ;  /* 0x0000940201007387 */ /* 0x0001e80000100800 */
[----:B0-----:R1:W5:Y:S04]  /*35c0*/  LDL.LU R2, [R1+0xac] ;  /* 0x0000ac0001027983 */ /* 0x0013680000300800 */
[----:B------:R0:W-:Y:S04]  /*35d0*/  STL [R1+0x64], R0 ;  /* 0x0000640001007387 */ /* 0x0001e80000100800 */
[----:B0-----:R1:W5:Y:S04]  /*35e0*/  LDL.LU R0, [R1+0xa8] ;  /* 0x0000a80001007983 */ /* 0x0013680000300800 */
[----:B------:R-:W2:Y:S01]  /*35f0*/  LDL.LU R140, [R1+0x9c] ;  /* 0x00009c00018c7983 */ /* 0x000ea20000300800 */
[----:B----4-:R-:W-:Y:S01]  /*3600*/  FADD.FTZ R234, R154, R234 ;  /* 0x000000ea9aea7221 */ /* 0x010fe20000010000 */
[----:B------:R-:W-:Y:S01]  /*3610*/  UISETP.NE.U32.AND UP0, UPT, UR24, URZ, UPT ;  /* 0x000000ff1800728c */ /* 0x000fe2000bf05070 */
[----:B------:R-:W-:Y:S01]  /*3620*/  FMUL.FTZ R121, R121, UR28 ;  /* 0x0000001c79797c20 */ /* 0x000fe20008410000 */
[----:B------:R-:W-:Y:S01]  /*3630*/  FADD.FTZ R120, R155, R120 ;  /* 0x000000789b787221 */ /* 0x000fe20000010000 */
[----:B------:R-:W-:-:S02]  /*3640*/  UIADD3 UR4, UPT, UPT, UR4, UR26, URZ ;  /* 0x0000001a04047290 */ /* 0x000fc4000fffe0ff */
[----:B------:R-:W-:Y:S01]  /*3650*/  UISETP.NE.AND.EX UP0, UPT, UR25, URZ, UPT, UP0 ;  /* 0x000000ff1900728c */ /* 0x000fe2000bf05300 */
[----:B------:R-:W-:Y:S01]  /*3660*/  FADD.FTZ R120, R122, R120 ;  /* 0x000000787a787221 */ /* 0x000fe20000010000 */
[----:B------:R-:W-:Y:S01]  /*3670*/  R2UR UR20, R121 ;  /* 0x00000000791472ca */ /* 0x000fe200000e0000 */
[----:B------:R-:W-:Y:S02]  /*3680*/  UISETP.GE.AND UP2, UPT, UR4, UR27, UPT ;  /* 0x0000001b0400728c */ /* 0x000fe4000bf46270 */
[----:B------:R-:W-:-:S05]  /*3690*/  FMUL.FTZ R120, R120, UR28 ;  /* 0x0000001c78787c20 */ /* 0x000fca0008410000 */
[----:B------:R-:W-:Y:S01]  /*36a0*/  FSEL R155, R120, RZ, !P1 ;  /* 0x000000ff789b7208 */ /* 0x000fe20004800000 */
[----:B------:R-:W-:Y:S01]  /*36b0*/  FFMA.FTZ R233, R147, R154, R233 ;  /* 0x0000009a93e97223 */ /* 0x000fe200000100e9 */
[----:B------:R-:W-:Y:S01]  /*36c0*/  FFMA.FTZ R123, R150, R141, R123 ;  /* 0x0000008d967b7223 */ /* 0x000fe2000001007b */
[----:B--2---:R-:W-:-:S05]  /*36d0*/  FADD.FTZ R140, R141, R140 ;  /* 0x0000008c8d8c7221 */ /* 0x004fca0000010000 */
[----:B------:R1:W-:Y:S04]  /*36e0*/  STL [R1+0x9c], R140 ;  /* 0x00009c8c01007387 */ /* 0x0003e80000100800 */
[----:B------:R1:W-:Y:S04]  /*36f0*/  STL [R1+0x6c], R123 ;  /* 0x00006c7b01007387 */ /* 0x0003e80000100800 */
[----:B------:R1:W-:Y:S04]  /*3700*/  STL [R1+0xa4], R234 ;  /* 0x0000a4ea01007387 */ /* 0x0003e80000100800 */
[----:B------:R1:W-:Y:S01]  /*3710*/  STL [R1+0x74], R233 ;  /* 0x000074e901007387 */ /* 0x0003e20000100800 */
[----:B------:R-:W-:Y:S05]  /*3720*/  BRA.U UP0, `(.L_x_882) ;  /* 0x00000009004c7547 */ /* 0x000fea000b800000 */
        /* <DEDUP_REMOVED lines=10> */
[--C-:B-----5:R-:W-:Y:S01]  /*37d0*/  FFMA.FTZ R0, R0, UR20, R155.reuse ;  /* 0x0000001400007c23 */ /* 0x120fe2000801009b */
        /* <DEDUP_REMOVED lines=15> */
[----:B-1----:R-:W-:Y:S01]  /*38d0*/  FMUL.FTZ R123, R190, UR9 ;  /* 0x00000009be7b7c20 */ /* 0x002fe20008410000 */
        /* <DEDUP_REMOVED lines=12> */
.L_x_884:
        /* <DEDUP_REMOVED lines=33> */
.L_x_883:
        /* <DEDUP_REMOVED lines=38> */
.L_x_886:
        /* <DEDUP_REMOVED lines=37> */
.L_x_882:
        /* <DEDUP_REMOVED lines=13> */
[--C-:B------:R-:W-:Y:S01]  /*4130*/  FFMA.FTZ R190, R190, UR20, R155.reuse ;  /* 0x00000014bebe7c23 */ /* 0x100fe2000801009b */
[----:B------:R-:W-:Y:S01]  /*4140*/  SHF.L.U32 R120, R120, 0x10, RZ ;  /* 0x0000001078787819 */ /* 0x000fe200000006ff */
[----:B------:R-:W-:Y:S01]  /*4150*/  FADD.FTZ R182, R181, -R182 ;  /* 0x800000b6b5b67221 */ /* 0x000fe20000010000 */
[----:B------:R-:W-:Y:S01]  /*4160*/  SHF.L.U32 R141, R99, 0x10, RZ ;  /* 0x00000010638d7819 */ /* 0x000fe200000006ff */
[----:B------:R-:W-:Y:S01]  /*4170*/  FADD.FTZ R192, R191, -R192 ;  /* 0x800000c0bfc07221 */ /* 0x000fe20000010000 */
[----:B-1----:R-:W-:Y:S01]  /*4180*/  SHF.L.U32 R140, R98, 0x10, RZ ;  /* 0x00000010628c7819 */ /* 0x002fe200000006ff */
        /* <DEDUP_REMOVED lines=32> */
.L_x_888:
[--C-:B-----5:R-:W-:Y:S01]  /*4390*/  FFMA.FTZ R0, R0, UR20, R155.reuse ;  /* 0x0000001400007c23 */ /* 0x120fe2000801009b */
[----:B------:R-:W-:Y:S01]  /*43a0*/  SHF.L.U32 R120, R96, 0x10, RZ ;  /* 0x0000001060787819 */ /* 0x000fe200000006ff */
        /* <DEDUP_REMOVED lines=21> */
[----:B-1----:R-:W-:Y:S01]  /*4500*/  SHF.L.U32 R123, R99, 0x10, RZ ;  /* 0x00000010637b7819 */ /* 0x002fe200000006ff */
        /* <DEDUP_REMOVED lines=21> */
.L_x_887:
[----:B------:R-:W-:Y:S01]  /*4660*/  UMOV UR7, UR12 ;  /* 0x0000000c00077c82 */ /* 0x000fe20008000000 */
[----:B------:R-:W-:Y:S01]  /*4670*/  UMOV UR8, UR13 ;  /* 0x0000000d00087c82 */ /* 0x000fe20008000000 */
[----:B------:R-:W-:-:S04]  /*4680*/  UISETP.NE.U32.AND UP0, UPT, UR7, URZ, UPT ;  /* 0x000000ff0700728c */ /* 0x000fc8000bf05070 */
[----:B------:R-:W-:-:S09]  /*4690*/  UISETP.NE.AND.EX UP0, UPT, UR8, URZ, UPT, UP0 ;  /* 0x000000ff0800728c */ /* 0x000fd2000bf05300 */
[----:B------:R-:W-:Y:S05]  /*46a0*/  BRA.U UP0, `(.L_x_889) ;  /* 0x0000000100b47547 */ /* 0x000fea000b800000 */
        /* <DEDUP_REMOVED lines=45> */
.L_x_889:
        /* <DEDUP_REMOVED lines=48> */
.L_x_885:
        /* <DEDUP_REMOVED lines=17> */
[----:B0-----:R-:W-:Y:S01]  /*4d90*/  SHF.L.U32 R112, R100, 0x10, RZ ;  /* 0x0000001064707819 */ /* 0x001fe200000006ff */
        /* <DEDUP_REMOVED lines=47> */
.L_x_892:
[--C-:B------:R-:W-:Y:S01]  /*5090*/  FFMA.FTZ R173, R173, UR20, R155.reuse ;  /* 0x00000014adad7c23 */ /* 0x100fe2000801009b */
[----:B------:R-:W-:Y:S01]  /*50a0*/  SHF.L.U32 R116, R100, 0x10, RZ ;  /* 0x0000001064747819 */ /* 0x000fe200000006ff */
        /* <DEDUP_REMOVED lines=43> */
.L_x_891:
        /* <DEDUP_REMOVED lines=46> */
.L_x_894:
[----:B------:R-:W-:Y:S01]  /*5640*/  PRMT R0, R103, 0x7632, R0 ;  /* 0x0000763267007816 */ /* 0x000fe20000000000 */
[--C-:B------:R-:W-:Y:S01]  /*5650*/  FFMA.FTZ R203, R203, UR20, R155.reuse ;  /* 0x00000014cbcb7c23 */ /* 0x100fe2000801009b */
[--C-:B------:R-:W-:Y:S01]  /*5660*/  FFMA.FTZ R128, R128, UR20, R155.reuse ;  /* 0x0000001480807c23 */ /* 0x100fe2000801009b */
[----:B------:R-:W-:Y:S01]  /*5670*/  FFMA.FTZ R179, R179, UR20, R155 ;  /* 0x00000014b3b37c23 */ /* 0x000fe2000801009b */
[----:B------:R-:W-:Y:S01]  /*5680*/  SHF.L.U32 R0, R0, 0x10, RZ ;  /* 0x0000001000007819 */ /* 0x000fe200000006ff */
[----:B------:R-:W-:Y:S01]  /*5690*/  FADD.FTZ R203, R202, -R203 ;  /* 0x800000cbcacb7221 */ /* 0x000fe20000010000 */
[----:B------:R-:W-:Y:S01]  /*56a0*/  FADD.FTZ R128, R124, -R128 ;  /* 0x800000807c807221 */ /* 0x000fe20000010000 */
[----:B------:R-:W-:Y:S01]  /*56b0*/  FFMA.FTZ R129, R129, UR20, R155 ;  /* 0x0000001481817c23 */ /* 0x000fe2000801009b */
[----:B0-----:R-:W-:Y:S01]  /*56c0*/  PRMT R121, R102, 0x7632, R121 ;  /* 0x0000763266797816 */ /* 0x001fe20000000079 */
[--C-:B------:R-:W-:Y:S01]  /*56d0*/  FFMA.FTZ R177, R177, UR20, R155.reuse ;  /* 0x00000014b1b17c23 */ /* 0x100fe2000801009b */
[----:B------:R-:W-:Y:S01]  /*56e0*/  SHF.L.U32 R124, R103, 0x10, RZ ;  /* 0x00000010677c7819 */ /* 0x000fe200000006ff */
[----:B------:R-:W-:Y:S01]  /*56f0*/  FFMA.FTZ R201, R201, UR20, R155 ;  /* 0x00000014c9c97c23 */ /* 0x000fe2000801009b */
[----:B------:R-:W-:Y:S01]  /*5700*/  FADD.FTZ R179, R180, -R179 ;  /* 0x800000b3b4b37221 */ /* 0x000fe20000010000 */
[----:B------:R-:W-:Y:S01]  /*5710*/  FFMA.FTZ R123, R203, UR9, R0 ;  /* 0x00000009cb7b7c23 */ /* 0x000fe20008010000 */
[----:B------:R-:W-:Y:S01]  /*5720*/  PRMT R120, R101, 0x7632, R120 ;  /* 0x0000763265787816 */ /* 0x000fe20000000078 */
[--C-:B------:R-:W-:Y:S01]  /*5730*/  FFMA.FTZ R175, R175, UR20, R155.reuse ;  /* 0x00000014afaf7c23 */ /* 0x100fe2000801009b */
[----:B------:R-:W-:Y:S01]  /*5740*/  PRMT R0, R100, 0x7632, R0 ;  /* 0x0000763264007816 */ /* 0x000fe20000000000 */
[----:B------:R-:W-:Y:S01]  /*5750*/  FFMA.FTZ R173, R173, UR20, R155 ;  /* 0x00000014adad7c23 */ /* 0x000fe2000801009b */
        /* <DEDUP_REMOVED lines=23> */
.L_x_890:
        /* <DEDUP_REMOVED lines=39> */
.L_x_896:
        /* <DEDUP_REMOVED lines=33> */
.L_x_895:
        /* <DEDUP_REMOVED lines=34> */
.L_x_897:
        /* <DEDUP_REMOVED lines=28> */
.L_x_893:
        /* <DEDUP_REMOVED lines=14> */
[----:B------:R-:W-:Y:S01]  /*6210*/  PRMT R112, R106, 0x7632, R112 ;  /* 0x000076326a707816 */ /* 0x000fe20000000070 */
[----:B------:R-:W-:Y:S01]  /*6220*/  FFMA.FTZ R196, R196, UR20, R155 ;  /* 0x00000014c4c47c23 */ /* 0x000fe2000801009b */
[--C-:B------:R-:W-:Y:S01]  /*6230*/  FADD.FTZ R133, R133, -R0.reuse ;  /* 0x8000000085857221 */ /* 0x100fe20000010000 */
[----:B------:R-:W-:Y:S01]  /*6240*/  PRMT R0, R104, 0x7632, R0 ;  /* 0x0000763268007816 */ /* 0x000fe20000000000 */
[----:B------:R-:W-:Y:S01]  /*6250*/  FADD.FTZ R132, R132, -R113 ;  /* 0x8000007184847221 */ /* 0x000fe20000010000 */
[----:B------:R-:W-:Y:S01]  /*6260*/  FFMA.FTZ R205, R205, UR20, R155 ;  /* 0x00000014cdcd7c23 */ /* 0x000fe2000801009b */
[----:B------:R-:W-:Y:S01]  /*6270*/  SHF.L.U32 R112, R112, 0x10, RZ ;  /* 0x0000001070707819 */ /* 0x000fe200000006ff */
[----:B------:R-:W-:Y:S01]  /*6280*/  FADD.FTZ R197, R197, -R196 ;  /* 0x800000c4c5c57221 */ /* 0x000fe20000010000 */
[----:B------:R-:W-:Y:S01]  /*6290*/  SHF.L.U32 R113, R0, 0x10, RZ ;  /* 0x0000001000717819 */ /* 0x000fe200000006ff */
[----:B------:R-:W-:Y:S01]  /*62a0*/  FADD.FTZ R205, R204, -R205 ;  /* 0x800000cdcccd7221 */ /* 0x000fe20000010000 */
[----:B------:R-:W-:Y:S01]  /*62b0*/  PRMT R0, R105, 0x7632, R0 ;  /* 0x0000763269007816 */ /* 0x000fe20000000000 */
[--C-:B------:R-:W-:Y:S01]  /*62c0*/  FFMA.FTZ R126, R126, UR20, R155.reuse ;  /* 0x000000147e7e7c23 */ /* 0x100fe2000801009b */
[----:B------:R-:W-:Y:S01]  /*62d0*/  FFMA.FTZ R130, R130, UR20, R155 ;  /* 0x0000001482827c23 */ /* 0x000fe2000801009b */
        /* <DEDUP_REMOVED lines=17> */
[----:B------:R-:W-:Y:S01]  /*63f0*/  F2FP.BF16.F32.PACK_AB R122, R205, R122 ;  /* 0x0000007acd7a723e */ /* 0x000fe200000010ff */
[----:B------:R-:W-:Y:S01]  /*6400*/  FFMA.FTZ R113, R198, UR9, R113 ;  /* 0x00000009c6717c23 */ /* 0x000fe20008010071 */
[----:B------:R-:W-:Y:S01]  /*6410*/  FFMA.FTZ R112, R131, UR9, R112 ;  /* 0x0000000983707c23 */ /* 0x000fe20008010070 */
[----:B------:R-:W-:Y:S01]  /*6420*/  FFMA.FTZ R114, R207, UR9, R114 ;  /* 0x00000009cf727c23 */ /* 0x000fe20008010072 */
[----:B------:R-:W-:Y:S01]  /*6430*/  FFMA.FTZ R127, R127, UR9, R0 ;  /* 0x000000097f7f7c23 */ /* 0x000fe20008010000 */
[----:B------:R-:W-:-:S02]  /*6440*/  MOV R118, R122 ;  /* 0x0000007a00767202 */ /* 0x000fc40000000f00 */
[----:B------:R-:W-:Y:S02]  /*6450*/  F2FP.BF16.F32.PACK_AB R121, R121, R112 ;  /* 0x000000707979723e */ /* 0x000fe400000010ff */
[----:B------:R-:W-:Y:S02]  /*6460*/  F2FP.BF16.F32.PACK_AB R123, R114, R113 ;  /* 0x00000071727b723e */ /* 0x000fe400000010ff */
[----:B------:R-:W-:Y:S02]  /*6470*/  F2FP.BF16.F32.PACK_AB R120, R120, R127 ;  /* 0x0000007f7878723e */ /* 0x000fe400000010ff */
[----:B------:R-:W-:Y:S02]  /*6480*/  MOV R115, R123 ;  /* 0x0000007b00737202 */ /* 0x000fe40000000f00 */
[----:B------:R-:W-:Y:S02]  /*6490*/  MOV R114, R122 ;  /* 0x0000007a00727202 */ /* 0x000fe40000000f00 */
[----:B------:R-:W-:-:S02]  /*64a0*/  MOV R113, R121 ;  /* 0x0000007900717202 */ /* 0x000fc40000000f00 */
[-C--:B------:R-:W-:Y:S02]  /*64b0*/  MOV R112, R120.reuse ;  /* 0x0000007800707202 */ /* 0x080fe40000000f00 */
[----:B------:R-:W-:Y:S02]  /*64c0*/  MOV R119, R123 ;  /* 0x0000007b00777202 */ /* 0x000fe40000000f00 */
[----:B------:R-:W-:Y:S02]  /*64d0*/  MOV R117, R121 ;  /* 0x0000007900757202 */ /* 0x000fe40000000f00 */
[----:B------:R-:W-:Y:S01]  /*64e0*/  MOV R116, R120 ;  /* 0x0000007800747202 */ /* 0x000fe20000000f00 */
[----:B------:R-:W-:Y:S06]  /*64f0*/  BRA `(.L_x_901) ;  /* 0x0000001000287947 */ /* 0x000fec0003800000 */
.L_x_900:
[--C-:B------:R-:W-:Y:S01]  /*6500*/  FFMA.FTZ R0, R137, UR20, R155.reuse ;  /* 0x0000001489007c23 */ /* 0x100fe2000801009b */
[--C-:B------:R-:W-:Y:S01]  /*6510*/  FFMA.FTZ R117, R136, UR20, R155.reuse ;  /* 0x0000001488757c23 */ /* 0x100fe2000801009b */
[----:B------:R-:W-:Y:S01]  /*6520*/  PRMT R116, R106, 0x7632, R116 ;  /* 0x000076326a747816 */ /* 0x000fe20000000074 */
[----:B------:R-:W-:Y:S01]  /*6530*/  FFMA.FTZ R196, R196, UR20, R155 ;  /* 0x00000014c4c47c23 */ /* 0x000fe2000801009b */
[--C-:B------:R-:W-:Y:S01]  /*6540*/  FADD.FTZ R133, R133, -R0.reuse ;  /* 0x8000000085857221 */ /* 0x100fe20000010000 */
[----:B------:R-:W-:Y:S01]  /*6550*/  PRMT R0, R104, 0x7632, R0 ;  /* 0x0000763268007816 */ /* 0x000fe20000000000 */
[----:B------:R-:W-:Y:S01]  /*6560*/  FADD.FTZ R132, R132, -R117 ;  /* 0x8000007584847221 */ /* 0x000fe20000010000 */
[--C-:B------:R-:W-:Y:S01]  /*6570*/  FFMA.FTZ R198, R198, UR20, R155.reuse ;  /* 0x00000014c6c67c23 */ /* 0x100fe2000801009b */
[----:B------:R-:W-:Y:S01]  /*6580*/  FADD.FTZ R197, R197, -R196 ;  /* 0x800000c4c5c57221 */ /* 0x000fe20000010000 */
[----:B------:R-:W-:Y:S01]  /*6590*/  SHF.L.U32 R117, R0, 0x10, RZ ;  /* 0x0000001000757819 */ /* 0x000fe200000006ff */
[----:B------:R-:W-:Y:S01]  /*65a0*/  FFMA.FTZ R126, R126, UR20, R155 ;  /* 0x000000147e7e7c23 */ /* 0x000fe2000801009b */
[----:B------:R-:W-:Y:S01]  /*65b0*/  PRMT R0, R105, 0x7632, R0 ;  /* 0x0000763269007816 */ /* 0x000fe20000000000 */
[----:B------:R-:W-:Y:S01]  /*65c0*/  FADD.FTZ R199, R199, -R198 ;  /* 0x800000c6c7c77221 */ /* 0x000fe20000010000 */
[----:B------:R-:W-:Y:S01]  /*65d0*/  PRMT R118, R107, 0x7632, R118 ;  /* 0x000076326b767816 */ /* 0x000fe20000000076 */
[----:B0-----:R-:W-:Y:S01]  /*65e0*/  FFMA.FTZ R120, R132, UR9, R117 ;  /* 0x0000000984787c23 */ /* 0x001fe20008010075 */
[----:B------:R-:W-:Y:S01]  /*65f0*/  SHF.L.U32 R0, R0, 0x10, RZ ;  /* 0x0000001000007819 */ /* 0x000fe200000006ff */
[--C-:B------:R-:W-:Y:S01]  /*6600*/  FFMA.FTZ R130, R130, UR20, R155.reuse ;  /* 0x0000001482827c23 */ /* 0x100fe2000801009b */
[----:B------:R-:W-:Y:S01]  /*6610*/  SHF.L.U32 R117, R116, 0x10, RZ ;  /* 0x0000001074757819 */ /* 0x000fe200000006ff */
[--C-:B------:R-:W-:Y:S01]  /*6620*/  FFMA.FTZ R205, R205, UR20, R155.reuse ;  /* 0x00000014cdcd7c23 */ /* 0x100fe2000801009b */
[----:B------:R-:W-:Y:S01]  /*6630*/  SHF.L.U32 R116, R107, 0x10, RZ ;  /* 0x000000106b747819 */ /* 0x000fe200000006ff */
[----:B------:R-:W-:Y:S01]  /*6640*/  FFMA.FTZ R121, R133, UR9, R0 ;  /* 0x0000000985797c23 */ /* 0x000fe20008010000 */
[----:B------:R-:W-:Y:S01]  /*6650*/  SHF.L.U32 R0, R106, 0x10, RZ ;  /* 0x000000106a007819 */ /* 0x000fe200000006ff */
[----:B------:R-:W-:Y:S01]  /*6660*/  FFMA.FTZ R207, R207, UR20, R155 ;  /* 0x00000014cfcf7c23 */ /* 0x000fe2000801009b */
[----:B------:R-:W-:Y:S01]  /*6670*/  SHF.L.U32 R118, R118, 0x10, RZ ;  /* 0x0000001076767819 */ /* 0x000fe200000006ff */
[----:B------:R-:W-:Y:S01]  /*6680*/  FFMA.FTZ R123, R199, UR9, R116 ;  /* 0x00000009c77b7c23 */ /* 0x000fe20008010074 */
[----:B------:R-:W-:Y:S01]  /*6690*/  SHF.L.U32 R116, R105, 0x10, RZ ;  /* 0x0000001069747819 */ /* 0x000fe200000006ff */
[----:B------:R-:W-:Y:S01]  /*66a0*/  FFMA.FTZ R122, R197, UR9, R0 ;  /* 0x00000009c57a7c23 */ /* 0x000fe20008010000 */
[----:B------:R-:W-:Y:S01]  /*66b0*/  SHF.L.U32 R0, R104, 0x10, RZ ;  /* 0x0000001068007819 */ /* 0x000fe200000006ff */
[----:B------:R-:W-:Y:S01]  /*66c0*/  FADD.FTZ R127, R127, -R126 ;  /* 0x8000007e7f7f7221 */ /* 0x000fe20000010000 */
[----:B------:R-:W-:Y:S01]  /*66d0*/  FADD.FTZ R131, R131, -R130 ;  /* 0x8000008283837221 */ /* 0x000fe20000010000 */
[----:B------:R-:W-:Y:S01]  /*66e0*/  FADD.FTZ R204, R204, -R205 ;  /* 0x800000cdcccc7221 */ /* 0x000fe20000010000 */
[----:B------:R-:W-:Y:S01]  /*66f0*/  FADD.FTZ R207, R206, -R207 ;  /* 0x800000cfcecf7221 */ /* 0x000fe20000010000 */
        /* <DEDUP_REMOVED lines=13> */
.L_x_899:
        /* <DEDUP_REMOVED lines=15> */
[----:B------:R-:W-:Y:S01]  /*68c0*/  FFMA.FTZ R120, R132, UR9, R113 ;  /* 0x0000000984787c23 */ /* 0x000fe20008010071 */
        /* <DEDUP_REMOVED lines=30> */
.L_x_902:
[--C-:B------:R-:W-:Y:S01]  /*6ab0*/  FFMA.FTZ R0, R137, UR20, R155.reuse ;  /* 0x0000001489007c23 */ /* 0x100fe2000801009b */
[--C-:B------:R-:W-:Y:S01]  /*6ac0*/  FFMA.FTZ R207, R207, UR20, R155.reuse ;  /* 0x00000014cfcf7c23 */ /* 0x100fe2000801009b */
[--C-:B0-----:R-:W-:Y:S01]  /*6ad0*/  FFMA.FTZ R121, R136, UR20, R155.reuse ;  /* 0x0000001488797c23 */ /* 0x101fe2000801009b */
[----:B------:R-:W-:Y:S01]  /*6ae0*/  FFMA.FTZ R196, R196, UR20, R155 ;  /* 0x00000014c4c47c23 */ /* 0x000fe2000801009b */
[--C-:B------:R-:W-:Y:S01]  /*6af0*/  FADD.FTZ R133, R133, -R0.reuse ;  /* 0x8000000085857221 */ /* 0x100fe20000010000 */
[----:B------:R-:W-:Y:S01]  /*6b00*/  PRMT R0, R107, 0x7632, R0 ;  /* 0x000076326b007816 */ /* 0x000fe20000000000 */
[----:B------:R-:W-:Y:S01]  /*6b10*/  FADD.FTZ R123, R206, -R207 ;  /* 0x800000cfce7b7221 */ /* 0x000fe20000010000 */
[----:B------:R-:W-:Y:S01]  /*6b20*/  FFMA.FTZ R198, R198, UR20, R155 ;  /* 0x00000014c6c67c23 */ /* 0x000fe2000801009b */
[----:B------:R-:W-:Y:S01]  /*6b30*/  FADD.FTZ R132, R132, -R121 ;  /* 0x8000007984847221 */ /* 0x000fe20000010000 */
[----:B------:R-:W-:Y:S01]  /*6b40*/  SHF.L.U32 R0, R0, 0x10, RZ ;  /* 0x0000001000007819 */ /* 0x000fe200000006ff */
[----:B------:R-:W-:Y:S01]  /*6b50*/  FFMA.FTZ R126, R126, UR20, R155 ;  /* 0x000000147e7e7c23 */ /* 0x000fe2000801009b */
[----:B------:R-:W-:Y:S01]  /*6b60*/  PRMT R121, R106, 0x7632, R121 ;  /* 0x000076326a797816 */ /* 0x000fe20000000079 */
[----:B------:R-:W-:Y:S01]  /*6b70*/  FADD.FTZ R197, R197, -R196 ;  /* 0x800000c4c5c57221 */ /* 0x000fe20000010000 */
[----:B------:R-:W-:Y:S01]  /*6b80*/  SHF.L.U32 R124, R107, 0x10, RZ ;  /* 0x000000106b7c7819 */ /* 0x000fe200000006ff */
[--C-:B------:R-:W-:Y:S01]  /*6b90*/  FFMA.FTZ R123, R123, UR9, R0.reuse ;  /* 0x000000097b7b7c23 */ /* 0x100fe20008010000 */
[----:B------:R-:W-:Y:S01]  /*6ba0*/  PRMT R0, R104, 0x7632, R0 ;  /* 0x0000763268007816 */ /* 0x000fe20000000000 */
[--C-:B------:R-:W-:Y:S01]  /*6bb0*/  FFMA.FTZ R205, R205, UR20, R155.reuse ;  /* 0x00000014cdcd7c23 */ /* 0x100fe2000801009b */
[----:B------:R-:W-:Y:S01]  /*6bc0*/  FADD.FTZ R199, R199, -R198 ;  /* 0x800000c6c7c77221 */ /* 0x000fe20000010000 */
[----:B------:R-:W-:Y:S01]  /*6bd0*/  PRMT R120, R105, 0x7632, R120 ;  /* 0x0000763269787816 */ /* 0x000fe20000000078 */
        /* <DEDUP_REMOVED lines=22> */
.L_x_898:
        /* <DEDUP_REMOVED lines=9> */
[--C-:B0-----:R-:W-:Y:S01]  /*6dd0*/  FFMA.FTZ R113, R136, UR20, R155.reuse ;  /* 0x0000001488717c23 */ /* 0x101fe2000801009b */
        /* <DEDUP_REMOVED lines=29> */
.L_x_904:
        /* <DEDUP_REMOVED lines=31> */
[----:B------:R-:W-:Y:S01]  /*71a0*/  MOV R116, R120 ;  /* 0x0000007800747202 */ /* 0x000fe20000000f00 */
[----:B------:R-:W-:Y:S06]  /*71b0*/  BRA `(.L_x_901) ;  /* 0x0000000000f87947 */ /* 0x000fec0003800000 */
.L_x_903:
[----:B------:R-:W-:Y:S05]  /*71c0*/  @!P2 BRA `(.L_x_905) ;  /* 0x000000000084a947 */ /* 0x000fea0003800000 */
[--C-:B------:R-:W-:Y:S01]  /*71d0*/  FFMA.FTZ R198, R198, UR20, R155.reuse ;  /* 0x00000014c6c67c23 */ /* 0x100fe2000801009b */
[--C-:B------:R-:W-:Y:S01]  /*71e0*/  FFMA.FTZ R207, R207, UR20, R155.reuse ;  /* 0x00000014cfcf7c23 */ /* 0x100fe2000801009b */
[--C-:B------:R-:W-:Y:S01]  /*71f0*/  FFMA.FTZ R0, R137, UR20, R155.reuse ;  /* 0x0000001489007c23 */ /* 0x100fe2000801009b */
[----:B------:R-:W-:Y:S01]  /*7200*/  FFMA.FTZ R126, R126, UR20, R155 ;  /* 0x000000147e7e7c23 */ /* 0x000fe2000801009b */
[----:B------:R-:W-:Y:S01]  /*7210*/  FADD.FTZ R198, R199, -R198 ;  /* 0x800000c6c7c67221 */ /* 0x000fe20000010000 */
[----:B------:R-:W-:Y:S01]  /*7220*/  FADD.FTZ R207, R206, -R207 ;  /* 0x800000cfcecf7221 */ /* 0x000fe20000010000 */
[--C-:B0-----:R-:W-:Y:S01]  /*7230*/  FFMA.FTZ R113, R136, UR20, R155.reuse ;  /* 0x0000001488717c23 */ /* 0x101fe2000801009b */
        /* <DEDUP_REMOVED lines=26> */
.L_x_905:
        /* <DEDUP_REMOVED lines=28> */
.L_x_901:
        /* <DEDUP_REMOVED lines=13> */
[----:B0-----:R-:W-:Y:S01]  /*7670*/  SHF.L.U32 R115, R109, 0x10, RZ ;  /* 0x000000106d737819 */ /* 0x001fe200000006ff */
        /* <DEDUP_REMOVED lines=47> */
.L_x_908:
[--C-:B------:R-:W-:Y:S01]  /*7970*/  FFMA.FTZ R142, R142, UR20, R155.reuse ;  /* 0x000000148e8e7c23 */ /* 0x100fe2000801009b */
[--C-:B------:R-:W-:Y:S01]  /*7980*/  FFMA.FTZ R0, R147, UR20, R155.reuse ;  /* 0x0000001493007c23 */ /* 0x100fe2000801009b */
[----:B0-----:R-:W-:Y:S01]  /*7990*/  SHF.L.U32 R121, R110, 0x10, RZ ;  /* 0x000000106e797819 */ /* 0x001fe200000006ff */
[--C-:B------:R-:W-:Y:S01]  /*79a0*/  FFMA.FTZ R123, R148, UR20, R155.reuse ;  /* 0x00000014947b7c23 */ /* 0x100fe2000801009b */
[----:B------:R-:W-:Y:S01]  /*79b0*/  FADD.FTZ R142, R143, -R142 ;  /* 0x8000008e8f8e7221 */ /* 0x000fe20000010000 */
        /* <DEDUP_REMOVED lines=8> */
[--C-:B------:R-:W-:Y:S01]  /*7a40*/  FFMA.FTZ R146, R146, UR20, R155.reuse ;  /* 0x0000001492927c23 */ /* 0x100fe2000801009b */
        /* <DEDUP_REMOVED lines=31> */
.L_x_907:
[----:B------:R-:W-:Y:S05]  /*7c40*/  @!P2 BRA `(.L_x_910) ;  /* 0x0000000000b4a947 */ /* 0x000fea0003800000 */
        /* <DEDUP_REMOVED lines=45> */
.L_x_910:
[--C-:B0-----:R-:W-:Y:S01]  /*7f20*/  FFMA.FTZ R121, R148, UR20, R155.reuse ;  /* 0x0000001494797c23 */ /* 0x101fe2000801009b */
[----:B------:R-:W-:Y:S01]  /*7f30*/  PRMT R0, R111, 0x7632, R0 ;  /* 0x000076326f007816 */ /* 0x000fe20000000000 */
[--C-:B------:R-:W-:Y:S01]  /*7f40*/  FFMA.FTZ R122, R147, UR20, R155.reuse ;  /* 0x00000014937a7c23 */ /* 0x100fe2000801009b */
[----:B------:R-:W-:Y:S01]  /*7f50*/  SHF.L.U32 R120, R111, 0x10, RZ ;  /* 0x000000106f787819 */ /* 0x000fe200000006ff */
[----:B------:R-:W-:Y:S01]  /*7f60*/  FFMA.FTZ R142, R142, UR20, R155 ;  /* 0x000000148e8e7c23 */ /* 0x000fe2000801009b */
[----:B------:R-:W-:Y:S01]  /*7f70*/  FADD.FTZ R121, R144, -R121 ;  /* 0x8000007990797221 */ /* 0x000fe20000010000 */
[----:B------:R-:W-:Y:S01]  /*7f80*/  SHF.L.U32 R125, R0, 0x10, RZ ;  /* 0x00000010007d7819 */ /* 0x000fe200000006ff */
[----:B------:R-:W-:Y:S01]  /*7f90*/  FADD.FTZ R122, R151, -R122 ;  /* 0x8000007a977a7221 */ /* 0x000fe20000010000 */
[C---:B------:R-:W-:Y:S01]  /*7fa0*/  SHF.L.U32 R123, R110.reuse, 0x10, RZ ;  /* 0x000000106e7b7819 */ /* 0x040fe200000006ff */
[----:B------:R-:W-:Y:S01]  /*7fb0*/  FADD.FTZ R142, R143, -R142 ;  /* 0x8000008e8f8e7221 */ /* 0x000fe20000010000 */
[--C-:B------:R-:W-:Y:S01]  /*7fc0*/  FFMA.FTZ R124, R121, UR9, R120.reuse ;  /* 0x00000009797c7c23 */ /* 0x100fe20008010078 */
[----:B------:R-:W-:Y:S01]  /*7fd0*/  PRMT R121, R110, 0x7632, R121 ;  /* 0x000076326e797816 */ /* 0x000fe20000000079 */
[--C-:B------:R-:W-:Y:S01]  /*7fe0*/  FFMA.FTZ R134, R134, UR20, R155.reuse ;  /* 0x0000001486867c23 */ /* 0x100fe2000801009b */
        /* <DEDUP_REMOVED lines=28> */
.L_x_906:
        /* <DEDUP_REMOVED lines=9> */
[----:B0-----:R-:W-:Y:S01]  /*8240*/  FFMA.FTZ R112, R147, UR20, R155 ;  /* 0x0000001493707c23 */ /* 0x001fe2000801009b */
        /* <DEDUP_REMOVED lines=29> */
.L_x_912:
        /* <DEDUP_REMOVED lines=33> */
.L_x_911:
        /* <DEDUP_REMOVED lines=34> */
.L_x_913:
[--C-:B------:R-:W-:Y:S01]  /*8850*/  FFMA.FTZ R134, R134, UR20, R155.reuse ;  /* 0x0000001486867c23 */ /* 0x100fe2000801009b */
[--C-:B------:R-:W-:Y:S01]  /*8860*/  FFMA.FTZ R152, R152, UR20, R155.reuse ;  /* 0x0000001498987c23 */ /* 0x100fe2000801009b */
[--C-:B------:R-:W-:Y:S01]  /*8870*/  FFMA.FTZ R138, R138, UR20, R155.reuse ;  /* 0x000000148a8a7c23 */ /* 0x100fe2000801009b */
[--C-:B------:R-:W-:Y:S01]  /*8880*/  FFMA.FTZ R146, R146, UR20, R155.reuse ;  /* 0x0000001492927c23 */ /* 0x100fe2000801009b */
[--C-:B------:R-:W-:Y:S01]  /*8890*/  FFMA.FTZ R142, R142, UR20, R155.reuse ;  /* 0x000000148e8e7c23 */ /* 0x100fe2000801009b */
[--C-:B------:R-:W-:Y:S01]  /*88a0*/  FFMA.FTZ R150, R150, UR20, R155.reuse ;  /* 0x0000001496967c23 */ /* 0x100fe2000801009b */
[--C-:B0-----:R-:W-:Y:S01]  /*88b0*/  FFMA.FTZ R121, R148, UR20, R155.reuse ;  /* 0x0000001494797c23 */ /* 0x101fe2000801009b */
        /* <DEDUP_REMOVED lines=21> */
.L_x_909:
        /* <DEDUP_REMOVED lines=11> */
[----:B------:R1:W5:Y:S01]  /*8ac0*/  LDL.LU R54, [R1] ;  /* 0x0000000001367983 */ /* 0x0003620000300800 */
[----:B------:R-:W-:Y:S02]  /*8ad0*/  MOV R169, R167 ;  /* 0x000000a700a97202 */ /* 0x000fe40000000f00 */
[----:B------:R-:W-:Y:S01]  /*8ae0*/  MOV R170, R166 ;  /* 0x000000a600aa7202 */ /* 0x000fe20000000f00 */
[----:B------:R1:W5:Y:S01]  /*8af0*/  LDL.LU R55, [R1+0x4] ;  /* 0x0000040001377983 */ /* 0x0003620000300800 */
[----:B------:R-:W-:Y:S02]  /*8b00*/  MOV R171, R165 ;  /* 0x000000a500ab7202 */ /* 0x000fe40000000f00 */
[----:B------:R-:W-:Y:S01]  /*8b10*/  MOV R165, R163 ;  /* 0x000000a300a57202 */ /* 0x000fe20000000f00 */
[----:B------:R1:W5:Y:S01]  /*8b20*/  LDL.LU R64, [R1+0x8] ;  /* 0x0000080001407983 */ /* 0x0003620000300800 */
[----:B------:R-:W-:Y:S02]  /*8b30*/  MOV R166, R162 ;  /* 0x000000a200a67202 */ /* 0x000fe40000000f00 */
[----:B------:R-:W-:Y:S01]  /*8b40*/  MOV R167, R161 ;  /* 0x000000a100a77202 */ /* 0x000fe20000000f00 */
[----:B------:R1:W5:Y:S01]  /*8b50*/  LDL.LU R68, [R1+0x20] ;  /* 0x0000200001447983 */ /* 0x0003620000300800 */
[----:B------:R-:W-:-:S02]  /*8b60*/  MOV R161, R159 ;  /* 0x0000009f00a17202 */ /* 0x000fc40000000f00 */
        /* <DEDUP_REMOVED lines=61> */
[----:B------:R1:W5:Y:S04]  /*8f40*/  LDL.LU R91, [R1+0x44] ;  /* 0x00004400015b7983 */ /* 0x0003680000300800 */
        /* <DEDUP_REMOVED lines=9> */
[----:B0-----:R1:W5:Y:S04]  /*8fe0*/  LDL.LU R112, [R1+0x68] ;  /* 0x0000680001707983 */ /* 0x0013680000300800 */
[----:B------:R1:W5:Y:S04]  /*8ff0*/  LDL.LU R108, [R1+0x98] ;  /* 0x00009800016c7983 */ /* 0x0003680000300800 */
[----:B------:R1:W5:Y:S04]  /*9000*/  LDL.LU R113, [R1+0x6c] ;  /* 0x00006c0001717983 */ /* 0x0003680000300800 */
[----:B------:R1:W5:Y:S04]  /*9010*/  LDL.LU R109, [R1+0x9c] ;  /* 0x00009c00016d7983 */ /* 0x0003680000300800 */
[----:B------:R1:W5:Y:S04]  /*9020*/  LDL.LU R114, [R1+0x70] ;  /* 0x0000700001727983 */ /* 0x0003680000300800 */
[----:B------:R1:W5:Y:S01]  /*9030*/  LDL.LU R110, [R1+0xa0] ;  /* 0x0000a000016e7983 */ /* 0x0003620000300800 */
        /* <DEDUP_REMOVED lines=30> */
[----:B-1----:R-:W-:-:S07]  /*9220*/  MOV R111, R234 ;  /* 0x000000ea006f7202 */ /* 0x002fce0000000f00 */
.L_x_879:
[----:B------:R-:W1:Y:S01]  /*9230*/  S2R R18, SR_TID.X ;  /* 0x0000000000127919 */ /* 0x000e620000002100 */
[----:B------:R-:W2:Y:S08]  /*9240*/  S2UR UR4, SR_CTAID.X ;  /* 0x00000000000479c3 */ /* 0x000eb00000002500 */
[----:B------:R-:W2:Y:S08]  /*9250*/  LDC R0, c[0x0][0x388] ;  /* 0x0000e200ff007b82 */ /* 0x000eb00000000800 */
[----:B------:R-:W3:Y:S08]  /*9260*/  LDC.64 R2, c[0x0][0x440] ;  /* 0x00011000ff027b82 */ /* 0x000ef00000000a00 */
[----:B------:R-:W4:Y:S08]  /*9270*/  LDC.64 R12, c[0x0][0x448] ;  /* 0x00011200ff0c7b82 */ /* 0x000f300000000a00 */
[----:B------:R-:W0:Y:S01]  /*9280*/  LDC.64 R14, c[0x0][0x450] ;  /* 0x00011400ff0e7b82 */ /* 0x000e220000000a00 */
[----:B--2---:R-:W-:-:S05]  /*9290*/  IMAD R0, R0, UR4, RZ ;  /* 0x0000000400007c24 */ /* 0x004fca000f8e02ff */
[----:B-1----:R-:W-:Y:S02]  /*92a0*/  LEA.HI R19, R0, R18, RZ, 0x1d ;  /* 0x0000001200137211 */ /* 0x002fe400078fe8ff */
[----:B------:R-:W1:Y:S03]  /*92b0*/  LDC.64 R16, c[0x0][0x458] ;  /* 0x00011600ff107b82 */ /* 0x000e660000000a00 */
[----:B---3--:R-:W-:-:S04]  /*92c0*/  IMAD.WIDE.U32 R2, R19, 0x20, R2 ;  /* 0x0000002013027825 */ /* 0x008fc800078e0002 */
[C---:B----4-:R-:W-:Y:S01]  /*92d0*/  IMAD.WIDE.U32 R12, R19.reuse, 0x20, R12 ;  /* 0x00000020130c7825 */ /* 0x050fe200078e000c */
[----:B0-----:R-:W-:Y:S04]  /*92e0*/  STG.E.128 desc[UR14][R2.64], R56 ;  /* 0x0000003802007986 */ /* 0x001fe8000c101d0e */
[----:B------:R-:W-:Y:S01]  /*92f0*/  STG.E.128 desc[UR14][R2.64+0x10], R8 ;  /* 0x0000100802007986 */ /* 0x000fe2000c101d0e */
[----:B------:R-:W-:-:S03]  /*9300*/  IMAD.WIDE.U32 R14, R19, 0x20, R14 ;  /* 0x00000020130e7825 */ /* 0x000fc600078e000e */
        /* <DEDUP_REMOVED lines=11> */
[----:B-----5:R-:W-:Y:S04]  /*93c0*/  STG.E.128 desc[UR14][R14.64+0x2000], R52 ;  /* 0x002000340e007986 */ /* 0x020fe8000c101d0e */
        /* <DEDUP_REMOVED lines=20> */
.L_x_915:
        /* <DEDUP_REMOVED lines=15> */
.L_x_4821:


//--------------------- .text._ZN10layer_norm31ln_parallel_residual_bwd_kernelINS_13Kernel_traitsIf13__nv_bfloat16S2_S2_fjLj8192ELj1ELj1ELj8ELj16ENS_18Kernel_traits_baseILj8192EfS2_S2_S2_fjLj256EEEEELb0ELb1ELb0EEEvNS_9BwdParamsE --------------------------
	.section	.text._ZN10layer_norm31ln_parallel_residual_bwd_kernelINS_13Kernel_traitsIf13__nv_bfloat16S2_S2_fjLj8192ELj1ELj1ELj8ELj16ENS_18Kernel_traits_baseILj8192EfS2_S2_S2_fjLj256EEEEELb0ELb1ELb0EEEvNS_9BwdParamsE,"ax",@progbits
	.align	128
        .global         _ZN10layer_norm31ln_parallel_residual_bwd_kernelINS_13Kernel_traitsIf13__nv_bfloat16S2_S2_fjLj8192ELj1ELj1ELj8ELj16ENS_18Kernel_traits_baseILj8192EfS2_S2_S2_fjLj256EEEEELb0ELb1ELb0EEEvNS_9BwdParamsE
        .type           _ZN10layer_norm31ln_parallel_residual_bwd_kernelINS_13Kernel_traitsIf13__nv_bfloat16S2_S2_fjLj8192ELj1ELj1ELj8ELj16ENS_18Kernel_traits_baseILj8192EfS2_S2_S2_fjLj256EEEEELb0ELb1ELb0EEEvNS_9BwdParamsE,@function
        .size           _ZN10layer_norm31ln_parallel_residual_bwd_kernelINS_13Kernel_traitsIf13__nv_bfloat16S2_S2_fjLj8192ELj1ELj1ELj8ELj16ENS_18Kernel_traits_baseILj8192EfS2_S2_S2_fjLj256EEEEELb0ELb1ELb0EEEvNS_9BwdParamsE,(.L_x_4822 - _ZN10layer_norm31ln_parallel_residual_bwd_kernelINS_13Kernel_traitsIf13__nv_bfloat16S2_S2_fjLj8192ELj1ELj1ELj8ELj16ENS_18Kernel_traits_baseILj8192EfS2_S2_S2_fjLj256EEEEELb0ELb1ELb0EEEvNS_9BwdParamsE)
        .other          _ZN10layer_norm31ln_parallel_residual_bwd_kernelINS_13Kernel_traitsIf13__nv_bfloat16S2_S2_fjLj8192ELj1ELj1ELj8ELj16ENS_18Kernel_traits_baseILj8192EfS2_S2_S2_fjLj256EEEEELb0ELb1ELb0EEEvNS_9BwdParamsE,@"STO_CUDA_ENTRY STV_DEFAULT"
_ZN10layer_norm31ln_parallel_residual_bwd_kernelINS_13Kernel_traitsIf13__nv_bfloat16S2_S2_fjLj8192ELj1ELj1ELj8ELj16ENS_18Kernel_traits_baseILj8192EfS2_S2_S2_fjLj256EEEEELb0ELb1ELb0EEEvNS_9BwdParamsE:
.text._ZN10layer_norm31ln_parallel_residual_bwd_kernelINS_13Kernel_traitsIf13__nv_bfloat16S2_S2_fjLj8192ELj1ELj1ELj8ELj16ENS_18Kernel_traits_baseILj8192EfS2_S2_S2_fjLj256EEEEELb0ELb1ELb0EEEvNS_9BwdParamsE:
        /* <DEDUP_REMOVED lines=17> */
[----:B------:R-:W-:-:S05]  /*0110*/  P2R R7, PR, RZ, 0x8 ;  /* 0x00000008ff077803 */ /* 0x000fca0000000000 */
[----:B------:R-:W0:Y:S06]  /*0120*/  @P0 LDC.64 R8, c[0x0][0x3d0] ;  /* 0x0000f400ff080b82 */ /* 0x000e2c0000000a00 */
[----:B------:R-:W-:Y:S02]  /*0130*/  @P2 LOP3.LUT R17, R0, 0x100, RZ, 0xfc, !PT ;  /* 0x0000010000112812 */ /* 0x000fe400078efcff */
[----:B------:R-:W1:Y:S08]  /*0140*/  @P1 LDC.64 R10, c[0x0][0x3d0] ;  /* 0x0000f400ff0a1b82 */ /* 0x000e700000000a00 */
[----:B------:R-:W3:Y:S08]  /*0150*/  @P3 LDC.64 R14, c[0x0][0x3d0] ;  /* 0x0000f400ff0e3b82 */ /* 0x000ef00000000a00 */
[----:B------:R-:W4:Y:S01]  /*0160*/  @P2 LDC.64 R4, c[0x0][0x3d0] ;  /* 0x0000f400ff042b82 */ /* 0x000f220000000a00 */
[C---:B0-----:R-:W-:Y:S01]  /*0170*/  @P0 IMAD.WIDE.U32 R8, R17.reuse, 0x20, R8 ;  /* 0x0000002011080825 */ /* 0x041fe200078e0008 */
[----:B------:R-:W-:-:S04]  /*0180*/  @P0 IADD3 R17, PT, PT, R17, 0x100, RZ ;  /* 0x0000010011110810 */ /* 0x000fc80007ffe0ff */
[----:B--2---:R0:W5:Y:S01]  /*0190*/  @P0 LDG.E.128 R132, desc[UR8][R8.64] ;  /* 0x0000000808840981 */ /* 0x004162000c1e1d00 */
[C---:B-1----:R-:W-:Y:S01]  /*01a0*/  @P1 IMAD.WIDE.U32 R12, R17.reuse, 0x20, R10 ;  /* 0x00000020110c1825 */ /* 0x042fe200078e000a */
[----:B------:R-:W-:Y:S02]  /*01b0*/  @P1 IADD3 R17, PT, PT, R17, 0x100, RZ ;  /* 0x0000010011111810 */ /* 0x000fe40007ffe0ff */
[----:B------:R0:W5:Y:S04]  /*01c0*/  @P0 LDG.E.128 R128, desc[UR8][R8.64+0x10] ;  /* 0x0000100808800981 */ /* 0x000168000c1e1d00 */
[----:B------:R0:W5:Y:S01]  /*01d0*/  @P1 LDG.E.128 R124, desc[UR8][R12.64] ;  /* 0x000000080c7c1981 */ /* 0x000162000c1e1d00 */
[----:B---3--:R-:W-:-:S03]  /*01e0*/  @P3 IMAD.WIDE.U32 R10, R17, 0x20, R14 ;  /* 0x00000020110a3825 */ /* 0x008fc600078e000e */
[----:B------:R0:W5:Y:S04]  /*01f0*/  @P1 LDG.E.128 R120, desc[UR8][R12.64+0x10] ;  /* 0x000010080c781981 */ /* 0x000168000c1e1d00 */
[----:B------:R0:W5:Y:S01]  /*0200*/  @P3 LDG.E.128 R116, desc[UR8][R10.64] ;  /* 0x000000080a743981 */ /* 0x000162000c1e1d00 */
[----:B----4-:R-:W-:-:S03]  /*0210*/  @P2 IMAD.WIDE.U32 R4, R0, 0x20, R4 ;  /* 0x0000002000042825 */ /* 0x010fc600078e0004 */
[----:B------:R0:W5:Y:S04]  /*0220*/  @P3 LDG.E.128 R112, desc[UR8][R10.64+0x10] ;  /* 0x000010080a703981 */ /* 0x000168000c1e1d00 */
[----:B------:R0:W5:Y:S04]  /*0230*/  @P2 LDG.E.128 R108, desc[UR8][R4.64] ;  /* 0x00000008046c2981 */ /* 0x000168000c1e1d00 */
[----:B------:R0:W5:Y:S01]  /*0240*/  @P2 LDG.E.128 R104, desc[UR8][R4.64+0x10] ;  /* 0x0000100804682981 */ /* 0x000162000c1e1d00 */
        /* <DEDUP_REMOVED lines=76> */
.L_x_965:
        /* <DEDUP_REMOVED lines=30> */
[----:B------:R-:W0:Y:S02]  /*08f0*/  @P2 LDC.64 R10, c[0x0][0x438] ;  /* 0x00010e00ff0a2b82 */ /* 0x000e240000000a00 */
[----:B0-----:R-:W-:-:S05]  /*0900*/  @P2 IMAD.WIDE.U32 R10, R6, 0x10, R10 ;  /* 0x00000010060a2825 */ /* 0x001fca00078e000a */
[----:B------:R0:W5:Y:S01]  /*0910*/  @P2 LDG.E.128 R36, desc[UR8][R10.64] ;  /* 0x000000080a242981 */ /* 0x000162000c1e1d00 */
[C---:B--2---:R-:W-:Y:S02]  /*0920*/  PRMT R9, R12.reuse, 0x7632, R9 ;  /* 0x000076320c097816 */ /* 0x044fe40000000009 */
[----:B------:R-:W-:Y:S02]  /*0930*/  SHF.L.U32 R157, R12, 0x10, RZ ;  /* 0x000000100c9d7819 */ /* 0x000fe400000006ff */
[C---:B------:R-:W-:Y:S02]  /*0940*/  PRMT R16, R13.reuse, 0x7632, R16 ;  /* 0x000076320d107816 */ /* 0x040fe40000000010 */
[----:B------:R-:W-:Y:S01]  /*0950*/  SHF.L.U32 R159, R13, 0x10, RZ ;  /* 0x000000100d9f7819 */ /* 0x000fe200000006ff */
[----:B------:R-:W-:Y:S01]  /*0960*/  FADD.FTZ R157, -R160, R157 ;  /* 0x0000009da09d7221 */ /* 0x000fe20000010100 */
[----:B------:R-:W-:Y:S02]  /*0970*/  SHF.L.U32 R13, R9, 0x10, RZ ;  /* 0x00000010090d7819 */ /* 0x000fe400000006ff */
[----:B------:R-:W-:Y:S01]  /*0980*/  PRMT R156, R14, 0x7632, R156 ;  /* 0x000076320e9c7816 */ /* 0x000fe2000000009c */
[----:B-----5:R-:W-:Y:S01]  /*0990*/  FMUL.FTZ R211, R8, R157 ;  /* 0x0000009d08d37220 */ /* 0x020fe20000410000 */
[----:B------:R-:W-:Y:S01]  /*09a0*/  SHF.L.U32 R161, R14, 0x10, RZ ;  /* 0x000000100ea17819 */ /* 0x000fe200000006ff */
[C---:B------:R-:W-:Y:S01]  /*09b0*/  FADD.FTZ R13, -R160.reuse, R13 ;  /* 0x0000000da00d7221 */ /* 0x040fe20000010100 */
[C---:B------:R-:W-:Y:S01]  /*09c0*/  PRMT R14, R15.reuse, 0x7632, R14 ;  /* 0x000076320f0e7816 */ /* 0x040fe2000000000e */
[----:B------:R-:W-:Y:S01]  /*09d0*/  FADD.FTZ R159, -R160, R159 ;  /* 0x0000009fa09f7221 */ /* 0x000fe20000010100 */
[----:B----4-:R-:W-:Y:S01]  /*09e0*/  PRMT R12, R152, 0x7632, R12 ;  /* 0x00007632980c7816 */ /* 0x010fe2000000000c */
[----:B------:R-:W-:Y:S01]  /*09f0*/  FMUL.FTZ R208, R8, R13 ;  /* 0x0000000d08d07220 */ /* 0x000fe20000410000 */
[----:B------:R-:W-:Y:S01]  /*0a00*/  SHF.L.U32 R209, R152, 0x10, RZ ;  /* 0x0000001098d17819 */ /* 0x000fe200000006ff */
[----:B------:R-:W-:Y:S01]  /*0a10*/  FMUL.FTZ R205, R8, R159 ;  /* 0x0000009f08cd7220 */ /* 0x000fe20000410000 */
[----:B------:R-:W-:Y:S01]  /*0a20*/  SHF.L.U32 R165, R15, 0x10, RZ ;  /* 0x000000100fa57819 */ /* 0x000fe200000006ff */
[----:B------:R-:W-:Y:S01]  /*0a30*/  FADD.FTZ R9, -R160, R161 ;  /* 0x000000a1a0097221 */ /* 0x000fe20000010100 */
[----:B------:R-:W-:Y:S01]  /*0a40*/  SHF.L.U32 R157, R14, 0x10, RZ ;  /* 0x000000100e9d7819 */ /* 0x000fe200000006ff */
[----:B------:R-:W-:Y:S01]  /*0a50*/  FADD.FTZ R68, R68, R209 ;  /* 0x000000d144447221 */ /* 0x000fe20000010000 */
[----:B------:R-:W-:Y:S01]  /*0a60*/  SHF.L.U32 R15, R16, 0x10, RZ ;  /* 0x00000010100f7819 */ /* 0x000fe200000006ff */
[-C--:B------:R-:W-:Y:S01]  /*0a70*/  FFMA.FTZ R100, R211, R209.reuse, R100 ;  /* 0x000000d1d3647223 */ /* 0x080fe20000010064 */
[----:B------:R-:W-:Y:S01]  /*0a80*/  SHF.L.U32 R14, R12, 0x10, RZ ;  /* 0x000000100c0e7819 */ /* 0x000fe200000006ff */
[----:B------:R-:W-:Y:S01]  /*0a90*/  FMUL.FTZ R209, R108, R209 ;  /* 0x000000d16cd17220 */ /* 0x000fe20000410000 */
[C---:B0-----:R-:W-:Y:S01]  /*0aa0*/  PRMT R10, R153.reuse, 0x7632, R10 ;  /* 0x00007632990a7816 */ /* 0x041fe2000000000a */
[----:B------:R-:W-:Y:S01]  /*0ab0*/  FADD.FTZ R15, -R160, R15 ;  /* 0x0000000fa00f7221 */ /* 0x000fe20000010100 */
[----:B------:R-:W-:Y:S01]  /*0ac0*/  SHF.L.U32 R153, R153, 0x10, RZ ;  /* 0x0000001099997819 */ /* 0x000fe200000006ff */
[----:B------:R-:W-:Y:S01]  /*0ad0*/  FADD.FTZ R69, R69, R14 ;  /* 0x0000000e45457221 */ /* 0x000fe20000010000 */
[-C--:B------:R-:W-:Y:S01]  /*0ae0*/  FFMA.FTZ R101, R208, R14.reuse, R101 ;  /* 0x0000000ed0657223 */ /* 0x080fe20000010065 */
[----:B------:R-:W-:Y:S01]  /*0af0*/  FMUL.FTZ R207, R109, R14 ;  /* 0x0000000e6dcf7220 */ /* 0x000fe20000410000 */
[----:B------:R-:W-:Y:S01]  /*0b00*/  FADD.FTZ R14, RZ, R209 ;  /* 0x000000d1ff0e7221 */ /* 0x000fe20000010000 */
[----:B------:R-:W-:Y:S01]  /*0b10*/  FFMA.FTZ R13, R211, R209, RZ ;  /* 0x000000d1d30d7223 */ /* 0x000fe200000100ff */
[----:B------:R-:W-:Y:S01]  /*0b20*/  SHF.L.U32 R152, R10, 0x10, RZ ;  /* 0x000000100a987819 */ /* 0x000fe200000006ff */
[----:B------:R-:W-:Y:S01]  /*0b30*/  FMUL.FTZ R206, R8, R15 ;  /* 0x0000000f08ce7220 */ /* 0x000fe20000410000 */
[----:B------:R-:W-:Y:S01]  /*0b40*/  FMUL.FTZ R203, R110, R153 ;  /* 0x000000996ecb7220 */ /* 0x000fe20000410000 */
[----:B------:R-:W-:Y:S01]  /*0b50*/  FADD.FTZ R14, R14, R207 ;  /* 0x000000cf0e0e7221 */ /* 0x000fe20000010000 */
[----:B------:R-:W-:Y:S01]  /*0b60*/  FFMA.FTZ R16, R208, R207, R13 ;  /* 0x000000cfd0107223 */ /* 0x000fe2000001000d */
[C---:B------:R-:W-:Y:S01]  /*0b70*/  PRMT R11, R154.reuse, 0x7632, R11 ;  /* 0x000076329a0b7816 */ /* 0x040fe2000000000b */
[----:B------:R-:W-:Y:S01]  /*0b80*/  FADD.FTZ R71, R71, R152 ;  /* 0x0000009847477221 */ /* 0x000fe20000010000 */
[----:B------:R-:W-:Y:S01]  /*0b90*/  SHF.L.U32 R163, R154, 0x10, RZ ;  /* 0x000000109aa37819 */ /* 0x000fe200000006ff */
[-C--:B------:R-:W-:Y:S01]  /*0ba0*/  FFMA.FTZ R103, R206, R152.reuse, R103 ;  /* 0x00000098ce677223 */ /* 0x080fe20000010067 */
[----:B------:R-:W-:Y:S01]  /*0bb0*/  PRMT R158, R155, 0x7632, R158 ;  /* 0x000076329b9e7816 */ /* 0x000fe2000000009e */
[----:B------:R-:W-:Y:S01]  /*0bc0*/  FMUL.FTZ R201, R111, R152 ;  /* 0x000000986fc97220 */ /* 0x000fe20000410000 */
[----:B------:R-:W-:Y:S01]  /*0bd0*/  SHF.L.U32 R167, R155, 0x10, RZ ;  /* 0x000000109ba77819 */ /* 0x000fe200000006ff */
[----:B------:R-:W-:Y:S01]  /*0be0*/  FADD.FTZ R152, R14, R203 ;  /* 0x000000cb0e987221 */ /* 0x000fe20000010000 */
[----:B------:R-:W-:Y:S01]  /*0bf0*/  SHF.L.U32 R155, R156, 0x10, RZ ;  /* 0x000000109c9b7819 */ /* 0x000fe200000006ff */
[----:B------:R-:W-:Y:S01]  /*0c00*/  FFMA.FTZ R13, R205, R203, R16 ;  /* 0x000000cbcd0d7223 */ /* 0x000fe20000010010 */
[----:B------:R-:W-:Y:S01]  /*0c10*/  SHF.L.U32 R154, R11, 0x10, RZ ;  /* 0x000000100b9a7819 */ /* 0x000fe200000006ff */
[----:B------:R-:W-:Y:S01]  /*0c20*/  FMUL.FTZ R10, R104, R163 ;  /* 0x000000a3680a7220 */ /* 0x000fe20000410000 */
[----:B------:R-:W-:Y:S01]  /*0c30*/  FADD.FTZ R15, R152, R201 ;  /* 0x000000c9980f7221 */ /* 0x000fe20000010000 */
[----:B------:R-:W-:Y:S01]  /*0c40*/  FMUL.FTZ R9, R8, R9 ;  /* 0x0000000908097220 */ /* 0x000fe20000410000 */
[----:B------:R-:W-:Y:S01]  /*0c50*/  FADD.FTZ R155, -R160, R155 ;  /* 0x0000009ba09b7221 */ /* 0x000fe20000010100 */
[----:B------:R-:W-:Y:S01]  /*0c60*/  FFMA.FTZ R16, R206, R201, R13 ;  /* 0x000000c9ce107223 */ /* 0x000fe2000001000d */
[----:B------:R-:W-:Y:S01]  /*0c70*/  FADD.FTZ R70, R70, R153 ;  /* 0x0000009946467221 */ /* 0x000fe20000010000 */
[----:B------:R-:W-:Y:S01]  /*0c80*/  FFMA.FTZ R102, R205, R153, R102 ;  /* 0x00000099cd667223 */ /* 0x000fe20000010066 */
[----:B------:R-:W-:Y:S01]  /*0c90*/  FMUL.FTZ R13, R105, R154 ;  /* 0x0000009a690d7220 */ /* 0x000fe20000410000 */
[----:B------:R-:W-:Y:S01]  /*0ca0*/  FADD.FTZ R152, R15, R10 ;  /* 0x0000000a0f987221 */ /* 0x000fe20000010000 */
[----:B------:R-:W-:Y:S01]  /*0cb0*/  FADD.FTZ R165, -R160, R165 ;  /* 0x000000a5a0a57221 */ /* 0x000fe20000010100 */
[----:B------:R-:W-:Y:S01]  /*0cc0*/  FMUL.FTZ R14, R8, R155 ;  /* 0x0000009b080e7220 */ /* 0x000fe20000410000 */
[----:B------:R-:W-:Y:S01]  /*0cd0*/  FFMA.FTZ R153, R9, R10, R16 ;  /* 0x0000000a09997223 */ /* 0x000fe20000010010 */
[----:B------:R-:W-:Y:S01]  /*0ce0*/  SHF.L.U32 R158, R158, 0x10, RZ ;  /* 0x000000109e9e7819 */ /* 0x000fe200000006ff */
[----:B------:R-:W-:Y:S01]  /*0cf0*/  FADD.FTZ R155, R152, R13 ;  /* 0x0000000d989b7221 */ /* 0x000fe20000010000 */
[----:B------:R-:W-:Y:S01]  /*0d00*/  FMUL.FTZ R11, R8, R165 ;  /* 0x000000a5080b7220 */ /* 0x000fe20000410000 */
[----:B------:R-:W-:Y:S01]  /*0d10*/  FMUL.FTZ R12, R106, R167 ;  /* 0x000000a76a0c7220 */ /* 0x000fe20000410000 */
[----:B------:R-:W-:Y:S01]  /*0d20*/  FADD.FTZ R157, -R160, R157 ;  /* 0x0000009da09d7221 */ /* 0x000fe20000010100 */
[C---:B------:R-:W-:Y:S01]  /*0d30*/  FFMA.FTZ R152, R14.reuse, R13, R153 ;  /* 0x0000000d0e987223 */ /* 0x040fe20000010099 */
        /* <DEDUP_REMOVED lines=15> */
.L_x_918:
[----:B---3--:R-:W-:Y:S05]  /*0e30*/  BSYNC.RECONVERGENT B0 ;  /* 0x0000000000007941 */ /* 0x008fea0003800200 */
.L_x_917:
        /* <DEDUP_REMOVED lines=13> */
[----:B------:R-:W-:Y:S02]  /*0f10*/  IADD3 R163, PT, PT, R163, 0x100, RZ ;  /* 0x00000100a3a37810 */ /* 0x000fe40007ffe0ff */
[----:B--2---:R-:W-:Y:S02]  /*0f20*/  PRMT R17, R20, 0x7632, R17 ;  /* 0x0000763214117816 */ /* 0x004fe40000000011 */
[C---:B------:R-:W-:Y:S02]  /*0f30*/  PRMT R30, R22.reuse, 0x7632, R30 ;  /* 0x00007632161e7816 */ /* 0x040fe4000000001e */
[----:B------:R-:W-:Y:S02]  /*0f40*/  SHF.L.U32 R153, R22, 0x10, RZ ;  /* 0x0000001016997819 */ /* 0x000fe400000006ff */
[C---:B------:R-:W-:Y:S02]  /*0f50*/  PRMT R152, R23.reuse, 0x7632, R152 ;  /* 0x0000763217987816 */ /* 0x040fe40000000098 */
[----:B------:R-:W-:Y:S01]  /*0f60*/  SHF.L.U32 R157, R23, 0x10, RZ ;  /* 0x00000010179d7819 */ /* 0x000fe200000006ff */
[----:B------:R-:W-:Y:S01]  /*0f70*/  FADD.FTZ R153, -R160, R153 ;  /* 0x00000099a0997221 */ /* 0x000fe20000010100 */
[----:B------:R-:W-:-:S02]  /*0f80*/  SHF.L.U32 R29, R20, 0x10, RZ ;  /* 0x00000010141d7819 */ /* 0x000fc400000006ff */
[C---:B---3--:R-:W-:Y:S01]  /*0f90*/  PRMT R22, R25.reuse, 0x7632, R22 ;  /* 0x0000763219167816 */ /* 0x048fe20000000016 */
[C---:B------:R-:W-:Y:S01]  /*0fa0*/  FADD.FTZ R157, -R160.reuse, R157 ;  /* 0x0000009da09d7221 */ /* 0x040fe20000010100 */
[----:B------:R-:W-:Y:S01]  /*0fb0*/  SHF.L.U32 R23, R25, 0x10, RZ ;  /* 0x0000001019177819 */ /* 0x000fe200000006ff */
[----:B------:R-:W-:Y:S01]  /*0fc0*/  FADD.FTZ R29, -R160, R29 ;  /* 0x0000001da01d7221 */ /* 0x000fe20000010100 */
[----:B------:R-:W-:Y:S02]  /*0fd0*/  SHF.L.U32 R25, R17, 0x10, RZ ;  /* 0x0000001011197819 */ /* 0x000fe400000006ff */
[C---:B------:R-:W-:Y:S01]  /*0fe0*/  PRMT R28, R21.reuse, 0x7632, R28 ;  /* 0x00007632151c7816 */ /* 0x040fe2000000001c */
[----:B-----5:R-:W-:Y:S01]  /*0ff0*/  FMUL.FTZ R17, R8, R29 ;  /* 0x0000001d08117220 */ /* 0x020fe20000410000 */
[----:B------:R-:W-:Y:S01]  /*1000*/  SHF.L.U32 R31, R21, 0x10, RZ ;  /* 0x00000010151f7819 */ /* 0x000fe200000006ff */
[----:B------:R-:W-:Y:S01]  /*1010*/  FADD.FTZ R25, -R160, R25 ;  /* 0x00000019a0197221 */ /* 0x000fe20000010100 */
[----:B------:R-:W-:Y:S01]  /*1020*/  PRMT R20, R24, 0x7632, R20 ;  /* 0x0000763218147816 */ /* 0x000fe20000000014 */
[----:B------:R-:W-:Y:S01]  /*1030*/  FADD.FTZ R62, R62, R23 ;  /* 0x000000173e3e7221 */ /* 0x000fe20000010000 */
[----:B------:R-:W-:Y:S01]  /*1040*/  SHF.L.U32 R21, R24, 0x10, RZ ;  /* 0x0000001018157819 */ /* 0x000fe200000006ff */
[----:B0-----:R-:W-:Y:S01]  /*1050*/  FADD.FTZ R19, -R160, R31 ;  /* 0x0000001fa0137221 */ /* 0x001fe20000010100 */
[----:B------:R-:W-:-:S02]  /*1060*/  PRMT R24, R26, 0x7632, R24 ;  /* 0x000076321a187816 */ /* 0x000fc40000000018 */
[----:B------:R-:W-:Y:S01]  /*1070*/  SHF.L.U32 R155, R26, 0x10, RZ ;  /* 0x000000101a9b7819 */ /* 0x000fe200000006ff */
[----:B------:R-:W-:Y:S01]  /*1080*/  FMUL.FTZ R18, R132, R21 ;  /* 0x0000001584127220 */ /* 0x000fe20000410000 */
[C---:B------:R-:W-:Y:S01]  /*1090*/  PRMT R26, R27.reuse, 0x7632, R26 ;  /* 0x000076321b1a7816 */ /* 0x040fe2000000001a */
[----:B------:R-:W-:Y:S01]  /*10a0*/  FMUL.FTZ R19, R8, R19 ;  /* 0x0000001308137220 */ /* 0x000fe20000410000 */
[----:B------:R-:W-:Y:S01]  /*10b0*/  SHF.L.U32 R159, R27, 0x10, RZ ;  /* 0x000000101b9f7819 */ /* 0x000fe200000006ff */
[----:B------:R-:W-:Y:S01]  /*10c0*/  FADD.FTZ R60, R60, R21 ;  /* 0x000000153c3c7221 */ /* 0x000fe20000010000 */
[----:B------:R-:W-:Y:S01]  /*10d0*/  SHF.L.U32 R27, R28, 0x10, RZ ;  /* 0x000000101c1b7819 */ /* 0x000fe200000006ff */
[----:B------:R-:W-:Y:S01]  /*10e0*/  FFMA.FTZ R92, R17, R21, R92 ;  /* 0x00000015115c7223 */ /* 0x000fe2000001005c */
[----:B------:R-:W-:Y:S01]  /*10f0*/  SHF.L.U32 R28, R20, 0x10, RZ ;  /* 0x00000010141c7819 */ /* 0x000fe200000006ff */
[----:B------:R-:W-:Y:S01]  /*1100*/  FMUL.FTZ R20, R134, R23 ;  /* 0x0000001786147220 */ /* 0x000fe20000410000 */
[----:B------:R-:W-:Y:S01]  /*1110*/  SHF.L.U32 R156, R26, 0x10, RZ ;  /* 0x000000101a9c7819 */ /* 0x000fe200000006ff */
[----:B------:R-:W-:Y:S01]  /*1120*/  FMUL.FTZ R26, R8, R25 ;  /* 0x00000019081a7220 */ /* 0x000fe20000410000 */
[----:B------:R-:W-:Y:S01]  /*1130*/  SHF.L.U32 R31, R30, 0x10, RZ ;  /* 0x000000101e1f7819 */ /* 0x000fe200000006ff */
[----:B------:R-:W-:Y:S01]  /*1140*/  FADD.FTZ R29, -R160, R27 ;  /* 0x0000001ba01d7221 */ /* 0x000fe20000010100 */
[----:B------:R-:W-:Y:S01]  /*1150*/  FADD.FTZ R30, R161, R18 ;  /* 0x00000012a11e7221 */ /* 0x000fe20000010000 */
[----:B------:R-:W-:Y:S01]  /*1160*/  FMUL.FTZ R25, R133, R28 ;  /* 0x0000001c85197220 */ /* 0x000fe20000410000 */
[----:B------:R-:W-:Y:S01]  /*1170*/  SHF.L.U32 R165, R152, 0x10, RZ ;  /* 0x0000001098a57819 */ /* 0x000fe200000006ff */
[----:B------:R-:W-:Y:S01]  /*1180*/  FFMA.FTZ R27, R17, R18, R162 ;  /* 0x00000012111b7223 */ /* 0x000fe200000100a2 */
[----:B------:R-:W-:Y:S01]  /*1190*/  SHF.L.U32 R152, R22, 0x10, RZ ;  /* 0x0000001016987819 */ /* 0x000fe200000006ff */
[----:B------:R-:W-:Y:S01]  /*11a0*/  FADD.FTZ R61, R61, R28 ;  /* 0x0000001c3d3d7221 */ /* 0x000fe20000010000 */
[----:B------:R-:W-:Y:S01]  /*11b0*/  FFMA.FTZ R93, R26, R28, R93 ;  /* 0x0000001c1a5d7223 */ /* 0x000fe2000001005d */
[----:B------:R-:W-:Y:S01]  /*11c0*/  FMUL.FTZ R28, R8, R29 ;  /* 0x0000001d081c7220 */ /* 0x000fe20000410000 */
[----:B------:R-:W-:Y:S01]  /*11d0*/  FADD.FTZ R29, R30, R25 ;  /* 0x000000191e1d7221 */ /* 0x000fe20000010000 */
[----:B------:R-:W-:Y:S01]  /*11e0*/  FFMA.FTZ R30, R26, R25, R27 ;  /* 0x000000191a1e7223 */ /* 0x000fe2000001001b */
[----:B------:R-:W-:Y:S01]  /*11f0*/  FADD.FTZ R31, -R160, R31 ;  /* 0x0000001fa01f7221 */ /* 0x000fe20000010100 */
[----:B------:R-:W-:Y:S01]  /*1200*/  FADD.FTZ R63, R63, R152 ;  /* 0x000000983f3f7221 */ /* 0x000fe20000010000 */
[-C--:B------:R-:W-:Y:S01]  /*1210*/  FFMA.FTZ R95, R28, R152.reuse, R95 ;  /* 0x000000981c5f7223 */ /* 0x080fe2000001005f */
[----:B------:R-:W-:Y:S01]  /*1220*/  FMUL.FTZ R27, R135, R152 ;  /* 0x00000098871b7220 */ /* 0x000fe20000410000 */
[----:B------:R-:W-:Y:S01]  /*1230*/  FADD.FTZ R152, R29, R20 ;  /* 0x000000141d987221 */ /* 0x000fe20000010000 */
[----:B------:R-:W-:Y:S01]  /*1240*/  FFMA.FTZ R29, R19, R20, R30 ;  /* 0x00000014131d7223 */ /* 0x000fe2000001001e */
[----:B------:R-:W-:Y:S01]  /*1250*/  SHF.L.U32 R154, R24, 0x10, RZ ;  /* 0x00000010189a7819 */ /* 0x000fe200000006ff */
[----:B------:R-:W-:Y:S01]  /*1260*/  FMUL.FTZ R30, R8, R31 ;  /* 0x0000001f081e7220 */ /* 0x000fe20000410000 */
[----:B------:R-:W-:Y:S01]  /*1270*/  FADD.FTZ R31, R152, R27 ;  /* 0x0000001b981f7221 */ /* 0x000fe20000010000 */
[----:B------:R-:W-:Y:S01]  /*1280*/  FMUL.FTZ R21, R8, R153 ;  /* 0x0000009908157220 */ /* 0x000fe20000410000 */
[----:B------:R-:W-:Y:S01]  /*1290*/  FMUL.FTZ R22, R128, R155 ;  /* 0x0000009b80167220 */ /* 0x000fe20000410000 */
[----:B------:R-:W-:Y:S01]  /*12a0*/  FFMA.FTZ R152, R28, R27, R29 ;  /* 0x0000001b1c987223 */ /* 0x000fe2000001001d */
[----:B------:R-:W-:Y:S01]  /*12b0*/  FADD.FTZ R57, R57, R154 ;  /* 0x0000009a39397221 */ /* 0x000fe20000010000 */
[-C--:B------:R-:W-:Y:S01]  /*12c0*/  FFMA.FTZ R89, R30, R154.reuse, R89 ;  /* 0x0000009a1e597223 */ /* 0x080fe20000010059 */
[----:B------:R-:W-:Y:S01]  /*12d0*/  FMUL.FTZ R29, R129, R154 ;  /* 0x0000009a811d7220 */ /* 0x000fe20000410000 */
[----:B------:R-:W-:Y:S01]  /*12e0*/  FADD.FTZ R154, R31, R22 ;  /* 0x000000161f9a7221 */ /* 0x000fe20000010000 */
[----:B------:R-:W-:Y:S01]  /*12f0*/  FFMA.FTZ R153, R21, R22, R152 ;  /* 0x0000001615997223 */ /* 0x000fe20000010098 */
[----:B------:R-:W-:Y:S01]  /*1300*/  FFMA.FTZ R94, R19, R23, R94 ;  /* 0x00000017135e7223 */ /* 0x000fe2000001005e */
[----:B------:R-:W-:Y:S01]  /*1310*/  FADD.FTZ R56, R56, R155 ;  /* 0x0000009b38387221 */ /* 0x000fe20000010000 */
[----:B------:R-:W-:Y:S01]  /*1320*/  FFMA.FTZ R88, R21, R155, R88 ;  /* 0x0000009b15587223 */ /* 0x000fe20000010058 */
        /* <DEDUP_REMOVED lines=13> */
[----:B------:R-:W-:Y:S01]  /*1400*/  FADD.FTZ R161, R154, R31 ;  /* 0x0000001f9aa17221 */ /* 0x000fe20000010000 */
[----:B------:R-:W-:-:S07]  /*1410*/  FFMA.FTZ R162, R168, R31, R152 ;  /* 0x0000001fa8a27223 */ /* 0x000fce0000010098 */
.L_x_920:
[----:B------:R-:W-:Y:S05]  /*1420*/  BSYNC.RECONVERGENT B0 ;  /* 0x0000000000007941 */ /* 0x000fea0003800200 */
.L_x_919:
        /* <DEDUP_REMOVED lines=14> */
[C---:B--2---:R-:W-:Y:S02]  /*1510*/  SHF.L.U32 R167, R152.reuse, 0x10, RZ ;  /* 0x0000001098a77819 */ /* 0x044fe400000006ff */
[----:B------:R-:W-:Y:S02]  /*1520*/  PRMT R166, R152, 0x7632, R166 ;  /* 0x0000763298a67816 */ /* 0x000fe400000000a6 */
[C---:B------:R-:W-:Y:S01]  /*1530*/  SHF.L.U32 R171, R153.reuse, 0x10, RZ ;  /* 0x0000001099ab7819 */ /* 0x040fe200000006ff */
[----:B------:R-:W-:Y:S01]  /*1540*/  FADD.FTZ R167, -R160, R167 ;  /* 0x000000a7a0a77221 */ /* 0x000fe20000010100 */
[C---:B------:R-:W-:Y:S02]  /*1550*/  PRMT R172, R154.reuse, 0x7632, R172 ;  /* 0x000076329aac7816 */ /* 0x040fe400000000ac */
[----:B------:R-:W-:Y:S01]  /*1560*/  SHF.L.U32 R175, R154, 0x10, RZ ;  /* 0x000000109aaf7819 */ /* 0x000fe200000006ff */
[----:B------:R-:W-:Y:S01]  /*1570*/  FADD.FTZ R173, -R160, R171 ;  /* 0x000000aba0ad7221 */ /* 0x000fe20000010100 */
[----:B------:R-:W-:Y:S01]  /*1580*/  PRMT R170, R153, 0x7632, R170 ;  /* 0x0000763299aa7816 */ /* 0x000fe200000000aa */
[C---:B-----5:R-:W-:Y:S01]  /*1590*/  FMUL.FTZ R171, R8.reuse, R167 ;  /* 0x000000a708ab7220 */ /* 0x060fe20000410000 */
[----:B------:R-:W-:Y:S01]  /*15a0*/  PRMT R154, R155, 0x7632, R154 ;  /* 0x000076329b9a7816 */ /* 0x000fe2000000009a */
[----:B------:R-:W-:Y:S01]  /*15b0*/  FMUL.FTZ R173, R8, R173 ;  /* 0x000000ad08ad7220 */ /* 0x000fe20000410000 */
[----:B------:R-:W-:Y:S01]  /*15c0*/  SHF.L.U32 R179, R166, 0x10, RZ ;  /* 0x00000010a6b37819 */ /* 0x000fe200000006ff */
[----:B------:R-:W-:Y:S01]  /*15d0*/  FADD.FTZ R175, -R160, R175 ;  /* 0x000000afa0af7221 */ /* 0x000fe20000010100 */
[----:B---3--:R-:W-:-:S02]  /*15e0*/  PRMT R152, R156, 0x7632, R152 ;  /* 0x000076329c987816 */ /* 0x008fc40000000098 */
[----:B------:R-:W-:Y:S01]  /*15f0*/  SHF.L.U32 R153, R156, 0x10, RZ ;  /* 0x000000109c997819 */ /* 0x000fe200000006ff */
[----:B------:R-:W-:Y:S01]  /*1600*/  FADD.FTZ R179, -R160, R179 ;  /* 0x000000b3a0b37221 */ /* 0x000fe20000010100 */
[----:B------:R-:W-:Y:S01]  /*1610*/  SHF.L.U32 R167, R154, 0x10, RZ ;  /* 0x000000109aa77819 */ /* 0x000fe200000006ff */
[----:B------:R-:W-:Y:S01]  /*1620*/  FMUL.FTZ R175, R8, R175 ;  /* 0x000000af08af7220 */ /* 0x000fe20000410000 */
[----:B------:R-:W-:Y:S01]  /*1630*/  SHF.L.U32 R181, R170, 0x10, RZ ;  /* 0x00000010aab57819 */ /* 0x000fe200000006ff */
[----:B------:R-:W-:Y:S01]  /*1640*/  FMUL.FTZ R170, R124, R153 ;  /* 0x000000997caa7220 */ /* 0x000fe20000410000 */
[----:B------:R-:W-:Y:S01]  /*1650*/  SHF.L.U32 R154, R152, 0x10, RZ ;  /* 0x00000010989a7819 */ /* 0x000fe200000006ff */
[----:B------:R-:W-:Y:S01]  /*1660*/  FMUL.FTZ R178, R8, R179 ;  /* 0x000000b308b27220 */ /* 0x000fe20000410000 */
[----:B------:R-:W-:Y:S01]  /*1670*/  SHF.L.U32 R177, R155, 0x10, RZ ;  /* 0x000000109bb17819 */ /* 0x000fe200000006ff */
[----:B------:R-:W-:Y:S01]  /*1680*/  FADD.FTZ R52, R52, R153 ;  /* 0x0000009934347221 */ /* 0x000fe20000010000 */
[----:B------:R-:W-:Y:S01]  /*1690*/  PRMT R155, R157, 0x7632, R155 ;  /* 0x000076329d9b7816 */ /* 0x000fe2000000009b */
[----:B------:R-:W-:Y:S01]  /*16a0*/  FFMA.FTZ R84, R171, R153, R84 ;  /* 0x00000099ab547223 */ /* 0x000fe20000010054 */
[----:B------:R-:W-:Y:S01]  /*16b0*/  SHF.L.U32 R157, R157, 0x10, RZ ;  /* 0x000000109d9d7819 */ /* 0x000fe200000006ff */
[----:B------:R-:W-:Y:S01]  /*16c0*/  FADD.FTZ R152, R161, R170 ;  /* 0x000000aaa1987221 */ /* 0x000fe20000010000 */
[----:B------:R-:W-:Y:S01]  /*16d0*/  FMUL.FTZ R179, R125, R154 ;  /* 0x0000009a7db37220 */ /* 0x000fe20000410000 */
[----:B------:R-:W-:Y:S01]  /*16e0*/  FFMA.FTZ R153, R171, R170, R162 ;  /* 0x000000aaab997223 */ /* 0x000fe200000100a2 */
[----:B------:R-:W-:Y:S01]  /*16f0*/  SHF.L.U32 R156, R155, 0x10, RZ ;  /* 0x000000109b9c7819 */ /* 0x000fe200000006ff */
[----:B------:R-:W-:Y:S01]  /*1700*/  FADD.FTZ R181, -R160, R181 ;  /* 0x000000b5a0b57221 */ /* 0x000fe20000010100 */
[----:B------:R-:W-:Y:S01]  /*1710*/  SHF.L.U32 R183, R172, 0x10, RZ ;  /* 0x00000010acb77819 */ /* 0x000fe200000006ff */
[----:B------:R-:W-:Y:S01]  /*1720*/  FADD.FTZ R155, R152, R179 ;  /* 0x000000b3989b7221 */ /* 0x000fe20000010000 */
[----:B------:R-:W-:Y:S01]  /*1730*/  FMUL.FTZ R172, R126, R157 ;  /* 0x0000009d7eac7220 */ /* 0x000fe20000410000 */
[----:B------:R-:W-:Y:S01]  /*1740*/  FFMA.FTZ R152, R178, R179, R153 ;  /* 0x000000b3b2987223 */ /* 0x000fe20000010099 */
[C---:B0-----:R-:W-:Y:S01]  /*1750*/  PRMT R164, R158.reuse, 0x7632, R164 ;  /* 0x000076329ea47816 */ /* 0x041fe200000000a4 */
[----:B------:R-:W-:Y:S01]  /*1760*/  FADD.FTZ R53, R53, R154 ;  /* 0x0000009a35357221 */ /* 0x000fe20000010000 */
[----:B------:R-:W-:Y:S01]  /*1770*/  SHF.L.U32 R165, R158, 0x10, RZ ;  /* 0x000000109ea57819 */ /* 0x000fe200000006ff */
[----:B------:R-:W-:Y:S01]  /*1780*/  FFMA.FTZ R85, R178, R154, R85 ;  /* 0x0000009ab2557223 */ /* 0x000fe20000010055 */
[----:B------:R-:W-:Y:S01]  /*1790*/  FMUL.FTZ R180, R8, R181 ;  /* 0x000000b508b47220 */ /* 0x000fe20000410000 */
[----:B------:R-:W-:Y:S01]  /*17a0*/  FMUL.FTZ R181, R127, R156 ;  /* 0x0000009c7fb57220 */ /* 0x000fe20000410000 */
[----:B------:R-:W-:Y:S01]  /*17b0*/  FADD.FTZ R154, R155, R172 ;  /* 0x000000ac9b9a7221 */ /* 0x000fe20000010000 */
[----:B------:R-:W-:Y:S01]  /*17c0*/  FFMA.FTZ R153, R173, R172, R152 ;  /* 0x000000acad997223 */ /* 0x000fe20000010098 */
[----:B------:R-:W-:Y:S01]  /*17d0*/  SHF.L.U32 R164, R164, 0x10, RZ ;  /* 0x00000010a4a47819 */ /* 0x000fe200000006ff */
[----:B------:R-:W-:Y:S01]  /*17e0*/  FADD.FTZ R183, -R160, R183 ;  /* 0x000000b7a0b77221 */ /* 0x000fe20000010100 */
[----:B------:R-:W-:Y:S01]  /*17f0*/  FMUL.FTZ R174, R120, R165 ;  /* 0x000000a578ae7220 */ /* 0x000fe20000410000 */
[----:B------:R-:W-:Y:S01]  /*1800*/  FADD.FTZ R155, R154, R181 ;  /* 0x000000b59a9b7221 */ /* 0x000fe20000010000 */
[----:B------:R-:W-:Y:S01]  /*1810*/  FFMA.FTZ R152, R180, R181, R153 ;  /* 0x000000b5b4987223 */ /* 0x000fe20000010099 */
[C---:B------:R-:W-:Y:S01]  /*1820*/  PRMT R158, R159.reuse, 0x7632, R158 ;  /* 0x000076329f9e7816 */ /* 0x040fe2000000009e */
[----:B------:R-:W-:Y:S01]  /*1830*/  FMUL.FTZ R182, R8, R183 ;  /* 0x000000b708b67220 */ /* 0x000fe20000410000 */
[----:B------:R-:W-:Y:S01]  /*1840*/  SHF.L.U32 R159, R159, 0x10, RZ ;  /* 0x000000109f9f7819 */ /* 0x000fe200000006ff */
[----:B------:R-:W-:Y:S01]  /*1850*/  FADD.FTZ R177, -R160, R177 ;  /* 0x000000b1a0b17221 */ /* 0x000fe20000010100 */
[----:B------:R-:W-:Y:S01]  /*1860*/  FMUL.FTZ R183, R121, R164 ;  /* 0x000000a479b77220 */ /* 0x000fe20000410000 */
[----:B------:R-:W-:Y:S01]  /*1870*/  FADD.FTZ R154, R155, R174 ;  /* 0x000000ae9b9a7221 */ /* 0x000fe20000010000 */
[----:B------:R-:W-:Y:S01]  /*1880*/  FFMA.FTZ R153, R175, R174, R152 ;  /* 0x000000aeaf997223 */ /* 0x000fe20000010098 */
[----:B------:R-:W-:Y:S01]  /*1890*/  SHF.L.U32 R158, R158, 0x10, RZ ;  /* 0x000000109e9e7819 */ /* 0x000fe200000006ff */
        /* <DEDUP_REMOVED lines=23> */
.L_x_922:
[----:B------:R-:W-:Y:S05]  /*1a10*/  BSYNC.RECONVERGENT B0 ;  /* 0x0000000000007941 */ /* 0x000fea0003800200 */
.L_x_921:
        /* <DEDUP_REMOVED lines=18> */
[C---:B------:R-:W-:Y:S02]  /*1b40*/  SHF.L.U32 R169, R154.reuse, 0x10, RZ ;  /* 0x000000109aa97819 */ /* 0x040fe400000006ff */
[----:B------:R-:W-:Y:S01]  /*1b50*/  PRMT R152, R154, 0x7632, R152 ;  /* 0x000076329a987816 */ /* 0x000fe20000000098 */
[----:B------:R-:W-:Y:S01]  /*1b60*/  FADD.FTZ R167, -R160, R167 ;  /* 0x000000a7a0a77221 */ /* 0x000fe20000010100 */
[----:B------:R-:W-:Y:S01]  /*1b70*/  SHF.L.U32 R153, R166, 0x10, RZ ;  /* 0x00000010a6997819 */ /* 0x000fe200000006ff */
[----:B------:R-:W-:Y:S01]  /*1b80*/  FADD.FTZ R187, -R160, R169 ;  /* 0x000000a9a0bb7221 */ /* 0x000fe20000010100 */
[C---:B------:R-:W-:Y:S01]  /*1b90*/  PRMT R154, R155.reuse, 0x7632, R154 ;  /* 0x000076329b9a7816 */ /* 0x040fe2000000009a */
[----:B-----5:R-:W-:Y:S01]  /*1ba0*/  FMUL.FTZ R185, R8, R185 ;  /* 0x000000b908b97220 */ /* 0x020fe20000410000 */
[----:B------:R-:W-:Y:S01]  /*1bb0*/  SHF.L.U32 R189, R155, 0x10, RZ ;  /* 0x000000109bbd7819 */ /* 0x000fe200000006ff */
[----:B0-----:R-:W-:Y:S01]  /*1bc0*/  FADD.FTZ R165, -R160, R153 ;  /* 0x00000099a0a57221 */ /* 0x001fe20000010100 */
[----:B------:R-:W-:Y:S01]  /*1bd0*/  SHF.L.U32 R155, R152, 0x10, RZ ;  /* 0x00000010989b7819 */ /* 0x000fe200000006ff */
[----:B------:R-:W-:Y:S01]  /*1be0*/  FMUL.FTZ R187, R8, R187 ;  /* 0x000000bb08bb7220 */ /* 0x000fe20000410000 */
[----:B------:R-:W-:Y:S01]  /*1bf0*/  SHF.L.U32 R169, R154, 0x10, RZ ;  /* 0x000000109aa97819 */ /* 0x000fe200000006ff */
[----:B------:R-:W-:Y:S01]  /*1c00*/  FADD.FTZ R191, -R160, R189 ;  /* 0x000000bda0bf7221 */ /* 0x000fe20000010100 */
[----:B---3--:R-:W-:Y:S01]  /*1c10*/  PRMT R152, R156, 0x7632, R152 ;  /* 0x000076329c987816 */ /* 0x008fe20000000098 */
[----:B------:R-:W-:Y:S01]  /*1c20*/  FADD.FTZ R195, -R160, R155 ;  /* 0x0000009ba0c37221 */ /* 0x000fe20000010100 */
[----:B------:R-:W-:Y:S01]  /*1c30*/  SHF.L.U32 R153, R156, 0x10, RZ ;  /* 0x000000109c997819 */ /* 0x000fe200000006ff */
[----:B------:R-:W-:Y:S01]  /*1c40*/  FADD.FTZ R197, -R160, R169 ;  /* 0x000000a9a0c57221 */ /* 0x000fe20000010100 */
[----:B------:R-:W-:Y:S01]  /*1c50*/  SHF.L.U32 R163, R163, 0x10, RZ ;  /* 0x00000010a3a37819 */ /* 0x000fe200000006ff */
[----:B------:R-:W-:Y:S01]  /*1c60*/  FMUL.FTZ R169, R8, R167 ;  /* 0x000000a708a97220 */ /* 0x000fe20000410000 */
[----:B------:R-:W-:Y:S01]  /*1c70*/  SHF.L.U32 R189, R158, 0x10, RZ ;  /* 0x000000109ebd7819 */ /* 0x000fe200000006ff */
[----:B------:R-:W-:Y:S01]  /*1c80*/  FMUL.FTZ R188, R116, R153 ;  /* 0x0000009974bc7220 */ /* 0x000fe20000410000 */
[----:B------:R-:W-:Y:S01]  /*1c90*/  SHF.L.U32 R154, R152, 0x10, RZ ;  /* 0x00000010989a7819 */ /* 0x000fe200000006ff */
[----:B------:R-:W-:Y:S01]  /*1ca0*/  FADD.FTZ R163, -R160, R163 ;  /* 0x000000a3a0a37221 */ /* 0x000fe20000010100 */
[----:B------:R-:W-:Y:S01]  /*1cb0*/  PRMT R155, R157, 0x7632, R155 ;  /* 0x000076329d9b7816 */ /* 0x000fe2000000009b */
[----:B------:R-:W-:Y:S01]  /*1cc0*/  FADD.FTZ R40, R40, R189 ;  /* 0x000000bd28287221 */ /* 0x000fe20000010000 */
[-C--:B------:R-:W-:Y:S01]  /*1cd0*/  FFMA.FTZ R72, R187, R189.reuse, R72 ;  /* 0x000000bdbb487223 */ /* 0x080fe20000010048 */
[----:B------:R-:W-:Y:S01]  /*1ce0*/  FMUL.FTZ R192, R112, R189 ;  /* 0x000000bd70c07220 */ /* 0x000fe20000410000 */
[----:B------:R-:W-:Y:S01]  /*1cf0*/  FMUL.FTZ R189, R8, R191 ;  /* 0x000000bf08bd7220 */ /* 0x000fe20000410000 */
[----:B------:R-:W-:Y:S01]  /*1d00*/  SHF.L.U32 R157, R157, 0x10, RZ ;  /* 0x000000109d9d7819 */ /* 0x000fe200000006ff */
[----:B------:R-:W-:Y:S01]  /*1d10*/  FADD.FTZ R44, R44, R153 ;  /* 0x000000992c2c7221 */ /* 0x000fe20000010000 */
[----:B------:R-:W-:Y:S01]  /*1d20*/  FFMA.FTZ R76, R169, R153, R76 ;  /* 0x00000099a94c7223 */ /* 0x000fe2000001004c */
[----:B------:R-:W-:Y:S01]  /*1d30*/  FADD.FTZ R152, R161, R188 ;  /* 0x000000bca1987221 */ /* 0x000fe20000010000 */
[----:B------:R-:W-:Y:S01]  /*1d40*/  FMUL.FTZ R191, R117, R154 ;  /* 0x0000009a75bf7220 */ /* 0x000fe20000410000 */
[----:B------:R-:W-:Y:S01]  /*1d50*/  FMUL.FTZ R194, R8, R163 ;  /* 0x000000a308c27220 */ /* 0x000fe20000410000 */
[----:B------:R-:W-:Y:S01]  /*1d60*/  FFMA.FTZ R153, R169, R188, R162 ;  /* 0x000000bca9997223 */ /* 0x000fe200000100a2 */
[----:B------:R-:W-:Y:S01]  /*1d70*/  SHF.L.U32 R156, R155, 0x10, RZ ;  /* 0x000000109b9c7819 */ /* 0x000fe200000006ff */
[----:B------:R-:W-:Y:S01]  /*1d80*/  FADD.FTZ R155, R152, R191 ;  /* 0x000000bf989b7221 */ /* 0x000fe20000010000 */
[----:B------:R-:W-:Y:S01]  /*1d90*/  FMUL.FTZ R190, R118, R157 ;  /* 0x0000009d76be7220 */ /* 0x000fe20000410000 */
[----:B------:R-:W-:Y:S01]  /*1da0*/  FFMA.FTZ R152, R194, R191, R153 ;  /* 0x000000bfc2987223 */ /* 0x000fe20000010099 */
[----:B------:R-:W-:Y:S01]  /*1db0*/  PRMT R160, R158, 0x7632, R160 ;  /* 0x000076329ea07816 */ /* 0x000fe200000000a0 */
        /* <DEDUP_REMOVED lines=9> */
[----:B------:R-:W-:Y:S01]  /*1e50*/  FFMA.FTZ R152, R198, R193, R153 ;  /* 0x000000c1c6987223 */ /* 0x000fe20000010099 */
[----:B------:R-:W-:Y:S01]  /*1e60*/  PRMT R158, R159, 0x7632, R158 ;  /* 0x000076329f9e7816 */ /* 0x000fe2000000009e */
[----:B------:R-:W-:Y:S01]  /*1e70*/  FMUL.FTZ R195, R113, R160 ;  /* 0x000000a071c37220 */ /* 0x000fe20000410000 */
[----:B------:R-:W-:Y:S01]  /*1e80*/  SHF.L.U32 R159, R159, 0x10, RZ ;  /* 0x000000109f9f7819 */ /* 0x000fe200000006ff */
        /* <DEDUP_REMOVED lines=8> */
[----:B------:R-:W-:Y:S01]  /*1f10*/  FADD.FTZ R46, R46, R157 ;  /* 0x0000009d2e2e7221 */ /* 0x000fe20000010000 */
[----:B------:R-:W-:Y:S01]  /*1f20*/  FADD.FTZ R154, R155, R202 ;  /* 0x000000ca9b9a7221 */ /* 0x000fe20000010000 */
[----:B------:R-:W-:Y:S01]  /*1f30*/  FFMA.FTZ R152, R189, R202, R152 ;  /* 0x000000cabd987223 */ /* 0x000fe20000010098 */
[----:B------:R-:W-:Y:S01]  /*1f40*/  FFMA.FTZ R78, R185, R157, R78 ;  /* 0x0000009db94e7223 */ /* 0x000fe2000001004e */
[----:B------:R-:W-:Y:S01]  /*1f50*/  FADD.FTZ R42, R42, R159 ;  /* 0x0000009f2a2a7221 */ /* 0x000fe20000010000 */
[----:B------:R-:W-:Y:S01]  /*1f60*/  FADD.FTZ R47, R47, R156 ;  /* 0x0000009c2f2f7221 */ /* 0x000fe20000010000 */
[----:B------:R-:W-:Y:S01]  /*1f70*/  FFMA.FTZ R79, R198, R156, R79 ;  /* 0x0000009cc64f7223 */ /* 0x000fe2000001004f */
[----:B------:R-:W-:Y:S01]  /*1f80*/  FADD.FTZ R41, R41, R160 ;  /* 0x000000a029297221 */ /* 0x000fe20000010000 */
[----:B------:R-:W-:Y:S01]  /*1f90*/  FFMA.FTZ R73, R200, R160, R73 ;  /* 0x000000a0c8497223 */ /* 0x000fe20000010049 */
[----:B------:R-:W-:Y:S01]  /*1fa0*/  FFMA.FTZ R74, R189, R159, R74 ;  /* 0x0000009fbd4a7223 */ /* 0x000fe2000001004a */
[----:B------:R-:W-:Y:S01]  /*1fb0*/  FADD.FTZ R43, R43, R158 ;  /* 0x0000009e2b2b7221 */ /* 0x000fe20000010000 */
[----:B------:R-:W-:Y:S01]  /*1fc0*/  FFMA.FTZ R75, R204, R158, R75 ;  /* 0x0000009ecc4b7223 */ /* 0x000fe2000001004b */
[----:B------:R-:W-:Y:S01]  /*1fd0*/  FADD.FTZ R161, R154, R199 ;  /* 0x000000c79aa17221 */ /* 0x000fe20000010000 */
[----:B------:R-:W-:-:S07]  /*1fe0*/  FFMA.FTZ R162, R204, R199, R152 ;  /* 0x000000c7cca27223 */ /* 0x000fce0000010098 */
.L_x_924:
[----:B------:R-:W-:Y:S05]  /*1ff0*/  BSYNC.RECONVERGENT B0 ;  /* 0x0000000000007941 */ /* 0x000fea0003800200 */
.L_x_923:
[----:B------:R-:W0:Y:S01]  /*2000*/  SHFL.DOWN PT, R152, R161, 0x10, 0x1f ;  /* 0x0a001f00a1987f89 */ /* 0x000e2200000e0000 */
[----:B------:R-:W-:Y:S01]  /*2010*/  LOP3.LUT P4, RZ, R0, 0x1f, RZ, 0xc0, !PT ;  /* 0x0000001f00ff7812 */ /* 0x000fe2000788c0ff */
[----:B------:R-:W-:Y:S01]  /*2020*/  BSSY.RECONVERGENT B0, `(.L_x_925) ;  /* 0x000019f000007945 */ /* 0x000fe20003800200 */
[----:B------:R-:W-:Y:S01]  /*2030*/  PLOP3.LUT P2, PT, PT, PT, PT, 0x80, 0x8 ;  /* 0x000000000008781c */ /* 0x000fe20003f4f070 */
[----:B------:R-:W1:Y:S10]  /*2040*/  SHFL.DOWN PT, R153, R162, 0x10, 0x1f ;  /* 0x0a001f00a2997f89 */ /* 0x000e7400000e0000 */
[----:B------:R-:W-:Y:S01]  /*2050*/  @!P4 PLOP3.LUT P2, PT, P3, PT, PT, 0x80, 0x8 ;  /* 0x000000000008c81c */ /* 0x000fe20001f4f070 */
[----:B0-----:R-:W-:-:S02]  /*2060*/  FADD.FTZ R152, R152, R161 ;  /* 0x000000a198987221 */ /* 0x001fc40000010000 */
[----:B------:R-:W0:Y:S01]  /*2070*/  S2R R161, SR_CgaCtaId ;  /* 0x0000000000a17919 */ /* 0x000e220000008800 */
[----:B-1----:R-:W-:Y:S02]  /*2080*/  FADD.FTZ R153, R153, R162 ;  /* 0x000000a299997221 */ /* 0x002fe40000010000 */
[----:B------:R-:W1:Y:S04]  /*2090*/  SHFL.DOWN PT, R155, R152, 0x8, 0x1f ;  /* 0x09001f00989b7f89 */ /* 0x000e6800000e0000 */
[----:B------:R-:W2:Y:S01]  /*20a0*/  SHFL.DOWN PT, R154, R153, 0x8, 0x1f ;  /* 0x09001f00999a7f89 */ /* 0x000ea200000e0000 */
[----:B-1----:R-:W-:Y:S01]  /*20b0*/  FADD.FTZ R155, R152, R155 ;  /* 0x0000009b989b7221 */ /* 0x002fe20000010000 */
[----:B------:R-:W-:Y:S01]  /*20c0*/  MOV R152, 0x400 ;  /* 0x0000040000987802 */ /* 0x000fe20000000f00 */
[----:B--2---:R-:W-:-:S03]  /*20d0*/  FADD.FTZ R154, R153, R154 ;  /* 0x0000009a999a7221 */ /* 0x004fc60000010000 */
[----:B------:R-:W1:Y:S01]  /*20e0*/  SHFL.DOWN PT, R156, R155, 0x4, 0x1f ;  /* 0x08801f009b9c7f89 */ /* 0x000e6200000e0000 */
[----:B0-----:R-:W-:-:S03]  /*20f0*/  LEA R164, R161, R152, 0x18 ;  /* 0x00000098a1a47211 */ /* 0x001fc600078ec0ff */
[----:B------:R-:W0:Y:S01]  /*2100*/  SHFL.DOWN PT, R157, R154, 0x4, 0x1f ;  /* 0x08801f009a9d7f89 */ /* 0x000e2200000e0000 */
        /* <DEDUP_REMOVED lines=9> */
[----:B-1----:R-:W-:Y:S01]  /*21a0*/  FADD.FTZ R156, R155, R156 ;  /* 0x0000009c9b9c7221 */ /* 0x002fe20000010000 */
[----:B0-----:R-:W-:-:S04]  /*21b0*/  FADD.FTZ R157, R154, R157 ;  /* 0x0000009d9a9d7221 */ /* 0x001fc80000010000 */
        /* <DEDUP_REMOVED lines=81> */
.L_x_929:
        /* <DEDUP_REMOVED lines=33> */
.L_x_928:
        /* <DEDUP_REMOVED lines=36> */
.L_x_931:
        /* <DEDUP_REMOVED lines=37> */
.L_x_927:
        /* <DEDUP_REMOVED lines=9> */
[----:B------:R-:W-:Y:S01]  /*2e00*/  PRMT R154, R39, 0x7632, R154 ;  /* 0x00007632279a7816 */ /* 0x000fe2000000009a */
[-C--:B------:R-:W-:Y:S01]  /*2e10*/  FFMA.FTZ R156, R14, R162.reuse, R163 ;  /* 0x000000a20e9c7223 */ /* 0x080fe200000100a3 */
[----:B------:R-:W-:Y:S01]  /*2e20*/  PRMT R152, R38, 0x7632, R152 ;  /* 0x0000763226987816 */ /* 0x000fe20000000098 */
[----:B------:R-:W-:Y:S01]  /*2e30*/  FADD.FTZ R166, R15, -R158 ;  /* 0x8000009e0fa67221 */ /* 0x000fe20000010000 */
[----:B------:R-:W-:Y:S01]  /*2e40*/  FADD.FTZ R164, R12, -R159 ;  /* 0x8000009f0ca47221 */ /* 0x000fe20000010000 */
[----:B------:R-:W-:Y:S01]  /*2e50*/  FADD.FTZ R158, R10, -R155 ;  /* 0x8000009b0a9e7221 */ /* 0x000fe20000010000 */
[----:B------:R-:W-:Y:S01]  /*2e60*/  SHF.L.U32 R159, R154, 0x10, RZ ;  /* 0x000000109a9f7819 */ /* 0x000fe200000006ff */
[----:B------:R-:W-:Y:S01]  /*2e70*/  FADD.FTZ R156, R13, -R156 ;  /* 0x8000009c0d9c7221 */ /* 0x000fe20000010000 */
[----:B------:R-:W-:Y:S01]  /*2e80*/  SHF.L.U32 R155, R152, 0x10, RZ ;  /* 0x00000010989b7819 */ /* 0x000fe200000006ff */
[----:B------:R-:W-:Y:S01]  /*2e90*/  FFMA.FTZ R196, R205, R162, R163 ;  /* 0x000000a2cdc47223 */ /* 0x000fe200000100a3 */
[----:B------:R-:W-:Y:S01]  /*2ea0*/  SHF.L.U32 R157, R39, 0x10, RZ ;  /* 0x00000010279d7819 */ /* 0x000fe200000006ff */
[----:B-----5:R-:W-:Y:S01]  /*2eb0*/  FFMA.FTZ R167, R8, R166, R159 ;  /* 0x000000a608a77223 */ /* 0x020fe2000001009f */
[----:B------:R-:W-:Y:S01]  /*2ec0*/  SHF.L.U32 R153, R38, 0x10, RZ ;  /* 0x0000001026997819 */ /* 0x000fe200000006ff */
[----:B------:R-:W-:Y:S01]  /*2ed0*/  FFMA.FTZ R165, R8, R156, R155 ;  /* 0x0000009c08a57223 */ /* 0x000fe2000001009b */
[----:B------:R-:W-:Y:S01]  /*2ee0*/  PRMT R154, R37, 0x7632, R154 ;  /* 0x00007632259a7816 */ /* 0x000fe2000000009a */
[-CC-:B------:R-:W-:Y:S01]  /*2ef0*/  FFMA.FTZ R210, R206, R162.reuse, R163.reuse ;  /* 0x000000a2ced27223 */ /* 0x180fe200000100a3 */
[----:B------:R-:W-:Y:S01]  /*2f00*/  PRMT R152, R36, 0x7632, R152 ;  /* 0x0000763224987816 */ /* 0x000fe20000000098 */
[-CC-:B------:R-:W-:Y:S01]  /*2f10*/  FFMA.FTZ R156, R211, R162.reuse, R163.reuse ;  /* 0x000000a2d39c7223 */ /* 0x180fe200000100a3 */
[----:B------:R-:W-:Y:S01]  /*2f20*/  FFMA.FTZ R166, R208, R162, R163 ;  /* 0x000000a2d0a67223 */ /* 0x000fe200000100a3 */
        /* <DEDUP_REMOVED lines=19> */
.L_x_933:
[-CC-:B------:R-:W-:Y:S01]  /*3060*/  FFMA.FTZ R157, R11, R162.reuse, R163.reuse ;  /* 0x000000a20b9d7223 */ /* 0x180fe200000100a3 */
[-CC-:B------:R-:W-:Y:S01]  /*3070*/  FFMA.FTZ R144, R211, R162.reuse, R163.reuse ;  /* 0x000000a2d3907223 */ /* 0x180fe200000100a3 */
[-CC-:B------:R-:W-:Y:S01]  /*3080*/  FFMA.FTZ R155, R9, R162.reuse, R163.reuse ;  /* 0x000000a2099b7223 */ /* 0x180fe200000100a3 */
[-C--:B------:R-:W-:Y:S01]  /*3090*/  FFMA.FTZ R146, R205, R162.reuse, R163 ;  /* 0x000000a2cd927223 */ /* 0x080fe200000100a3 */
        /* <DEDUP_REMOVED lines=11> */
[----:B------:R-:W-:Y:S01]  /*3150*/  PRMT R157, R39, 0x7632, R157 ;  /* 0x00007632279d7816 */ /* 0x000fe2000000009d */
[----:B------:R-:W-:Y:S01]  /*3160*/  FFMA.FTZ R153, R8, R153, R152 ;  /* 0x0000009908997223 */ /* 0x000fe20000010098 */
[----:B------:R-:W-:Y:S01]  /*3170*/  PRMT R144, R36, 0x7632, R144 ;  /* 0x0000763224907816 */ /* 0x000fe20000000090 */
[-C--:B------:R-:W-:Y:S01]  /*3180*/  FFMA.FTZ R166, R16, R162.reuse, R163 ;  /* 0x000000a210a67223 */ /* 0x080fe200000100a3 */
        /* <DEDUP_REMOVED lines=26> */
.L_x_932:
[----:B------:R-:W-:-:S04]  /*3330*/  UISETP.NE.U32.AND UP0, UPT, UR6, URZ, UPT ;  /* 0x000000ff0600728c */ /* 0x000fc8000bf05070 */
[----:B------:R-:W-:-:S09]  /*3340*/  UISETP.NE.AND.EX UP0, UPT, UR7, URZ, UPT, UP0 ;  /* 0x000000ff0700728c */ /* 0x000fd2000bf05300 */
[----:B------:R-:W-:Y:S05]  /*3350*/  BRA.U UP0, `(.L_x_934) ;  /* 0x0000000100b47547 */ /* 0x000fea000b800000 */
        /* <DEDUP_REMOVED lines=45> */
.L_x_934:
        /* <DEDUP_REMOVED lines=21> */
[-C--:B------:R-:W-:Y:S01]  /*3780*/  FFMA.FTZ R154, R14, R162.reuse, R163 ;  /* 0x000000a20e9a7223 */ /* 0x080fe200000100a3 */
[----:B------:R-:W-:Y:S01]  /*3790*/  PRMT R153, R39, 0x7632, R153 ;  /* 0x0000763227997816 */ /* 0x000fe20000000099 */
[----:B------:R-:W-:Y:S01]  /*37a0*/  FFMA.FTZ R158, R16, R162, R163 ;  /* 0x000000a2109e7223 */ /* 0x000fe200000100a3 */
[----:B------:R-:W-:-:S02]  /*37b0*/  SHF.L.U32 R144, R144, 0x10, RZ ;  /* 0x0000001090907819 */ /* 0x000fc400000006ff */
[----:B------:R-:W-:Y:S01]  /*37c0*/  SHF.L.U32 R152, R147, 0x10, RZ ;  /* 0x0000001093987819 */ /* 0x000fe200000006ff */
[----:B------:R-:W-:Y:S01]  /*37d0*/  FADD.FTZ R157, R15, -R158 ;  /* 0x8000009e0f9d7221 */ /* 0x000fe20000010000 */
[----:B------:R-:W-:Y:S01]  /*37e0*/  SHF.L.U32 R156, R149, 0x10, RZ ;  /* 0x00000010959c7819 */ /* 0x000fe200000006ff */
[----:B------:R-:W-:Y:S01]  /*37f0*/  FADD.FTZ R149, R201, -R150 ;  /* 0x80000096c9957221 */ /* 0x000fe20000010000 */
[----:B------:R-:W-:Y:S01]  /*3800*/  SHF.L.U32 R159, R153, 0x10, RZ ;  /* 0x00000010999f7819 */ /* 0x000fe200000006ff */
[----:B------:R-:W-:Y:S01]  /*3810*/  FADD.FTZ R153, R13, -R154 ;  /* 0x8000009a0d997221 */ /* 0x000fe20000010000 */
[----:B------:R-:W-:Y:S01]  /*3820*/  FADD.FTZ R147, R207, -R146 ;  /* 0x80000092cf937221 */ /* 0x000fe20000010000 */
[C---:B------:R-:W-:Y:S02]  /*3830*/  FFMA.FTZ R149, R8.reuse, R149, R152 ;  /* 0x0000009508957223 */ /* 0x040fe40000010098 */
        /* <DEDUP_REMOVED lines=15> */
.L_x_930:
        /* <DEDUP_REMOVED lines=14> */
.L_x_926:
[----:B------:R-:W-:Y:S05]  /*3a10*/  BSYNC.RECONVERGENT B0 ;  /* 0x0000000000007941 */ /* 0x000fea0003800200 */
.L_x_925:
        /* <DEDUP_REMOVED lines=28> */
[--C-:B------:R-:W-:Y:S01]  /*3be0*/  FFMA.FTZ R149, R8, R149, R144.reuse ;  /* 0x0000009508957223 */ /* 0x100fe20000010090 */
[----:B------:R-:W-:Y:S01]  /*3bf0*/  PRMT R151, R34, 0x7632, R151 ;  /* 0x0000763222977816 */ /* 0x000fe20000000097 */
[-C--:B------:R-:W-:Y:S01]  /*3c00*/  FFMA.FTZ R152, R30, R162.reuse, R163 ;  /* 0x000000a21e987223 */ /* 0x080fe200000100a3 */
[----:B------:R-:W-:Y:S01]  /*3c10*/  PRMT R153, R35, 0x7632, R153 ;  /* 0x0000763223997816 */ /* 0x000fe20000000099 */
[-CC-:B------:R-:W-:Y:S01]  /*3c20*/  FFMA.FTZ R146, R26, R162.reuse, R163.reuse ;  /* 0x000000a21a927223 */ /* 0x180fe200000100a3 */
[----:B------:R-:W-:Y:S01]  /*3c30*/  PRMT R144, R32, 0x7632, R144 ;  /* 0x0000763220907816 */ /* 0x000fe20000000090 */
[-C--:B------:R-:W-:Y:S01]  /*3c40*/  FFMA.FTZ R148, R28, R162.reuse, R163 ;  /* 0x000000a21c947223 */ /* 0x080fe200000100a3 */
        /* <DEDUP_REMOVED lines=27> */
.L_x_939:
        /* <DEDUP_REMOVED lines=19> */
[-C--:B------:R-:W-:Y:S01]  /*3f30*/  FFMA.FTZ R150, R26, R162.reuse, R163 ;  /* 0x000000a21a967223 */ /* 0x080fe200000100a3 */
        /* <DEDUP_REMOVED lines=25> */
.L_x_938:
[----:B0-----:R-:W0:Y:S02]  /*40d0*/  LDC.64 R152, c[0x0][0x470] ;  /* 0x00011c00ff987b82 */ /* 0x001e240000000a00 */
[----:B0-----:R-:W-:-:S04]  /*40e0*/  ISETP.NE.U32.AND P5, PT, R152, RZ, PT ;  /* 0x000000ff9800720c */ /* 0x001fc80003fa5070 */
[----:B------:R-:W-:-:S13]  /*40f0*/  ISETP.NE.AND.EX P5, PT, R153, RZ, PT, P5 ;  /* 0x000000ff9900720c */ /* 0x000fda0003fa5350 */
[----:B------:R-:W-:Y:S05]  /*4100*/  @!P5 BRA `(.L_x_941) ;  /* 0x0000000000b4d947 */ /* 0x000fea0003800000 */
        /* <DEDUP_REMOVED lines=45> */
.L_x_941:
[----:B------:R-:W-:Y:S01]  /*43e0*/  PRMT R158, R35, 0x7632, R158 ;  /* 0x00007632239e7816 */ /* 0x000fe2000000009e */
[-CC-:B------:R-:W-:Y:S01]  /*43f0*/  FFMA.FTZ R155, R23, R162.reuse, R163.reuse ;  /* 0x000000a2179b7223 */ /* 0x180fe200000100a3 */
[-CC-:B------:R-:W-:Y:S01]  /*4400*/  FFMA.FTZ R164, R168, R162.reuse, R163.reuse ;  /* 0x000000a2a8a47223 */ /* 0x180fe200000100a3 */
[----:B------:R-:W-:Y:S01]  /*4410*/  PRMT R152, R34, 0x7632, R152 ;  /* 0x0000763222987816 */ /* 0x000fe20000000098 */
[-CC-:B------:R-:W-:Y:S01]  /*4420*/  FFMA.FTZ R156, R30, R162.reuse, R163.reuse ;  /* 0x000000a21e9c7223 */ /* 0x180fe200000100a3 */
[-C--:B------:R-:W-:Y:S01]  /*4430*/  FFMA.FTZ R153, R21, R162.reuse, R163 ;  /* 0x000000a215997223 */ /* 0x080fe200000100a3 */
[----:B------:R-:W-:Y:S01]  /*4440*/  SHF.L.U32 R158, R158, 0x10, RZ ;  /* 0x000000109e9e7819 */ /* 0x000fe200000006ff */
[----:B------:R-:W-:Y:S01]  /*4450*/  FADD.FTZ R157, R24, -R155 ;  /* 0x8000009b189d7221 */ /* 0x000fe20000010000 */
[----:B------:R-:W-:Y:S01]  /*4460*/  FADD.FTZ R165, R31, -R164 ;  /* 0x800000a41fa57221 */ /* 0x000fe20000010000 */
[----:B------:R-:W-:Y:S01]  /*4470*/  SHF.L.U32 R152, R152, 0x10, RZ ;  /* 0x0000001098987819 */ /* 0x000fe200000006ff */
[----:B------:R-:W-:Y:S01]  /*4480*/  FADD.FTZ R155, R29, -R156 ;  /* 0x8000009c1d9b7221 */ /* 0x000fe20000010000 */
[----:B------:R-:W-:Y:S01]  /*4490*/  SHF.L.U32 R154, R34, 0x10, RZ ;  /* 0x00000010229a7819 */ /* 0x000fe200000006ff */
[----:B------:R-:W-:Y:S01]  /*44a0*/  FADD.FTZ R153, R22, -R153 ;  /* 0x8000009916997221 */ /* 0x000fe20000010000 */
[----:B------:R-:W-:Y:S01]  /*44b0*/  SHF.L.U32 R159, R35, 0x10, RZ ;  /* 0x00000010239f7819 */ /* 0x000fe200000006ff */
[----:B-----5:R-:W-:Y:S01]  /*44c0*/  FFMA.FTZ R197, R8, R165, R158 ;  /* 0x000000a508c57223 */ /* 0x020fe2000001009e */
[-CC-:B------:R-:W-:Y:S01]  /*44d0*/  FFMA.FTZ R164, R28, R162.reuse, R163.reuse ;  /* 0x000000a21ca47223 */ /* 0x180fe200000100a3 */
[C---:B------:R-:W-:Y:S01]  /*44e0*/  FFMA.FTZ R167, R8.reuse, R155, R152 ;  /* 0x0000009b08a77223 */ /* 0x040fe20000010098 */
[----:B------:R-:W-:Y:S01]  /*44f0*/  PRMT R158, R33, 0x7632, R158 ;  /* 0x00007632219e7816 */ /* 0x000fe2000000009e */
[----:B------:R-:W-:Y:S01]  /*4500*/  FFMA.FTZ R166, R8, R153, R154 ;  /* 0x0000009908a67223 */ /* 0x000fe2000001009a */
[-CC-:B------:R-:W-:Y:S01]  /*4510*/  FFMA.FTZ R155, R19, R162.reuse, R163.reuse ;  /* 0x000000a2139b7223 */ /* 0x180fe200000100a3 */
[----:B------:R-:W-:Y:S01]  /*4520*/  PRMT R152, R32, 0x7632, R152 ;  /* 0x0000763220987816 */ /* 0x000fe20000000098 */
[-CC-:B------:R-:W-:Y:S01]  /*4530*/  FFMA.FTZ R153, R17, R162.reuse, R163.reuse ;  /* 0x000000a211997223 */ /* 0x180fe200000100a3 */
[----:B------:R-:W-:Y:S01]  /*4540*/  FFMA.FTZ R156, R26, R162, R163 ;  /* 0x000000a21a9c7223 */ /* 0x000fe200000100a3 */
        /* <DEDUP_REMOVED lines=18> */
.L_x_937:
        /* <DEDUP_REMOVED lines=45> */
.L_x_943:
        /* <DEDUP_REMOVED lines=33> */
.L_x_942:
        /* <DEDUP_REMOVED lines=37> */
.L_x_944:
        /* <DEDUP_REMOVED lines=28> */
.L_x_940:
        /* <DEDUP_REMOVED lines=10> */
.L_x_936:
[----:B------:R-:W-:Y:S05]  /*5000*/  BSYNC.RECONVERGENT B0 ;  /* 0x0000000000007941 */ /* 0x000fea0003800200 */
.L_x_935:
        /* <DEDUP_REMOVED lines=62> */
.L_x_949:
        /* <DEDUP_REMOVED lines=45> */
.L_x_948:
[----:B0--3--:R-:W0:Y:S02]  /*56c0*/  LDC.64 R152, c[0x0][0x470] ;  /* 0x00011c00ff987b82 */ /* 0x009e240000000a00 */
        /* <DEDUP_REMOVED lines=48> */
.L_x_951:
        /* <DEDUP_REMOVED lines=41> */
.L_x_947:
        /* <DEDUP_REMOVED lines=45> */
.L_x_953:
        /* <DEDUP_REMOVED lines=33> */
.L_x_952:
        /* <DEDUP_REMOVED lines=37> */
.L_x_954:
        /* <DEDUP_REMOVED lines=28> */
.L_x_950:
        /* <DEDUP_REMOVED lines=10> */
.L_x_946:
[----:B------:R-:W-:Y:S05]  /*65f0*/  BSYNC.RECONVERGENT B0 ;  /* 0x0000000000007941 */ /* 0x000fea0003800200 */
.L_x_945:
        /* <DEDUP_REMOVED lines=15> */
[-C--:B------:R-:W-:Y:S01]  /*66f0*/  FFMA.FTZ R149, R185, R162.reuse, R163 ;  /* 0x000000a2b9957223 */ /* 0x080fe200000100a3 */
[----:B------:R-:W-:Y:S01]  /*6700*/  PRMT R153, R143, 0x7632, R153 ;  /* 0x000076328f997816 */ /* 0x000fe20000000099 */
        /* <DEDUP_REMOVED lines=11> */
[--C-:B------:R-:W-:Y:S01]  /*67c0*/  FFMA.FTZ R149, R8, R149, R144.reuse ;  /* 0x0000009508957223 */ /* 0x100fe20000010090 */
[----:B------:R-:W-:Y:S01]  /*67d0*/  PRMT R151, R142, 0x7632, R151 ;  /* 0x000076328e977816 */ /* 0x000fe20000000097 */
[-CC-:B------:R-:W-:Y:S01]  /*67e0*/  FFMA.FTZ R146, R194, R162.reuse, R163.reuse ;  /* 0x000000a2c2927223 */ /* 0x180fe200000100a3 */
[-CC-:B------:R-:W-:Y:S01]  /*67f0*/  FFMA.FTZ R148, R198, R162.reuse, R163.reuse ;  /* 0x000000a2c6947223 */ /* 0x180fe200000100a3 */
[-CC-:B------:R-:W-:Y:S01]  /*6800*/  FFMA.FTZ R152, R200, R162.reuse, R163.reuse ;  /* 0x000000a2c8987223 */ /* 0x180fe200000100a3 */
[----:B------:R-:W-:Y:S01]  /*6810*/  PRMT R144, R140, 0x7632, R144 ;  /* 0x000076328c907816 */ /* 0x000fe20000000090 */
[----:B------:R-:W-:Y:S01]  /*6820*/  FFMA.FTZ R163, R189, R162, R163 ;  /* 0x000000a2bda37223 */ /* 0x000fe200000100a3 */
        /* <DEDUP_REMOVED lines=27> */
.L_x_959:
[-CC-:B0--34-:R-:W-:Y:S01]  /*69e0*/  FFMA.FTZ R149, R169, R162.reuse, R163.reuse ;  /* 0x000000a2a9957223 */ /* 0x199fe200000100a3 */
[-CC-:B------:R-:W-:Y:S01]  /*69f0*/  FFMA.FTZ R153, R185, R162.reuse, R163.reuse ;  /* 0x000000a2b9997223 */ /* 0x180fe200000100a3 */
[-CC-:B------:R-:W-:Y:S01]  /*6a00*/  FFMA.FTZ R155, R187, R162.reuse, R163.reuse ;  /* 0x000000a2bb9b7223 */ /* 0x180fe200000100a3 */
[----:B------:R-:W-:Y:S01]  /*6a10*/  SHF.L.U32 R151, R140, 0x10, RZ ;  /* 0x000000108c977819 */ /* 0x000fe200000006ff */
[-C--:B------:R-:W-:Y:S01]  /*6a20*/  FFMA.FTZ R164, R204, R162.reuse, R163 ;  /* 0x000000a2cca47223 */ /* 0x080fe200000100a3 */
[----:B------:R-:W-:Y:S01]  /*6a30*/  SHF.L.U32 R148, R141, 0x10, RZ ;  /* 0x000000108d947819 */ /* 0x000fe200000006ff */
[----:B------:R-:W-:Y:S01]  /*6a40*/  FADD.FTZ R149, R188, -R149 ;  /* 0x80000095bc957221 */ /* 0x000fe20000010000 */
[----:B------:R-:W-:Y:S01]  /*6a50*/  SHF.L.U32 R154, R142, 0x10, RZ ;  /* 0x000000108e9a7819 */ /* 0x000fe200000006ff */
[----:B------:R-:W-:Y:S01]  /*6a60*/  FADD.FTZ R153, R190, -R153 ;  /* 0x80000099be997221 */ /* 0x000fe20000010000 */
[----:B------:R-:W-:Y:S01]  /*6a70*/  PRMT R156, R143, 0x7632, R156 ;  /* 0x000076328f9c7816 */ /* 0x000fe2000000009c */
[----:B------:R-:W-:Y:S01]  /*6a80*/  FADD.FTZ R155, R192, -R155 ;  /* 0x8000009bc09b7221 */ /* 0x000fe20000010000 */
[-CC-:B------:R-:W-:Y:S01]  /*6a90*/  FFMA.FTZ R150, R194, R162.reuse, R163.reuse ;  /* 0x000000a2c2967223 */ /* 0x180fe200000100a3 */
[-CC-:B------:R-:W-:Y:S01]  /*6aa0*/  FFMA.FTZ R152, R198, R162.reuse, R163.reuse ;  /* 0x000000a2c6987223 */ /* 0x180fe200000100a3 */
[-CC-:B------:R-:W-:Y:S01]  /*6ab0*/  FFMA.FTZ R158, R200, R162.reuse, R163.reuse ;  /* 0x000000a2c89e7223 */ /* 0x180fe200000100a3 */
[----:B------:R-:W-:Y:S01]  /*6ac0*/  FFMA.FTZ R163, R189, R162, R163 ;  /* 0x000000a2bda37223 */ /* 0x000fe200000100a3 */
[----:B------:R-:W-:Y:S01]  /*6ad0*/  SHF.L.U32 R162, R156, 0x10, RZ ;  /* 0x000000109ca27819 */ /* 0x000fe200000006ff */
[----:B------:R-:W-:Y:S01]  /*6ae0*/  FADD.FTZ R157, R199, -R164 ;  /* 0x800000a4c79d7221 */ /* 0x000fe20000010000 */
[C-C-:B-----5:R-:W-:Y:S01]  /*6af0*/  FFMA.FTZ R149, R8.reuse, R149, R151.reuse ;  /* 0x0000009508957223 */ /* 0x160fe20000010097 */
        /* <DEDUP_REMOVED lines=8> */
[----:B------:R-:W-:-:S02]  /*6b80*/  SHF.L.U32 R159, R143, 0x10, RZ ;  /* 0x000000108f9f7819 */ /* 0x000fc400000006ff */
[----:B------:R-:W-:Y:S02]  /*6b90*/  SHF.L.U32 R148, R148, 0x10, RZ ;  /* 0x0000001094947819 */ /* 0x000fe400000006ff */
[----:B------:R-:W-:Y:S01]  /*6ba0*/  SHF.L.U32 R154, R151, 0x10, RZ ;  /* 0x00000010979a7819 */ /* 0x000fe200000006ff */
[----:B------:R-:W-:Y:S01]  /*6bb0*/  FADD.FTZ R151, R191, -R150 ;  /* 0x80000096bf977221 */ /* 0x000fe20000010000 */
[----:B------:R-:W-:Y:S01]  /*6bc0*/  SHF.L.U32 R162, R155, 0x10, RZ ;  /* 0x000000109ba27819 */ /* 0x000fe200000006ff */
[----:B------:R-:W-:Y:S01]  /*6bd0*/  FADD.FTZ R155, R193, -R152 ;  /* 0x80000098c19b7221 */ /* 0x000fe20000010000 */
[C---:B------:R-:W-:Y:S01]  /*6be0*/  FFMA.FTZ R159, R8.reuse, R163, R159 ;  /* 0x000000a3089f7223 */ /* 0x040fe2000001009f */
[C---:B------:R-:W-:Y:S02]  /*6bf0*/  FFMA.FTZ R148, R8.reuse, R151, R148 ;  /* 0x0000009708947223 */ /* 0x040fe40000010094 */
        /* <DEDUP_REMOVED lines=11> */
.L_x_958:
[----:B0--34-:R-:W0:Y:S02]  /*6cb0*/  LDC.64 R152, c[0x0][0x470] ;  /* 0x00011c00ff987b82 */ /* 0x019e240000000a00 */
[----:B0-----:R-:W-:-:S04]  /*6cc0*/  ISETP.NE.U32.AND P5, PT, R152, RZ, PT ;  /* 0x000000ff9800720c */ /* 0x001fc80003fa5070 */
[----:B------:R-:W-:-:S13]  /*6cd0*/  ISETP.NE.AND.EX P5, PT, R153, RZ, PT, P5 ;  /* 0x000000ff9900720c */ /* 0x000fda0003fa5350 */
[----:B------:R-:W-:Y:S05]  /*6ce0*/  @!P5 BRA `(.L_x_961) ;  /* 0x0000000000b4d947 */ /* 0x000fea0003800000 */
[-CC-:B------:R-:W-:Y:S01]  /*6cf0*/  FFMA.FTZ R145, R169, R162.reuse, R163.reuse ;  /* 0x000000a2a9917223 */ /* 0x180fe200000100a3 */
        /* <DEDUP_REMOVED lines=44> */
.L_x_961:
[-CC-:B------:R-:W-:Y:S01]  /*6fc0*/  FFMA.FTZ R166, R204, R162.reuse, R163.reuse ;  /* 0x000000a2cca67223 */ /* 0x180fe200000100a3 */
[-CC-:B------:R-:W-:Y:S01]  /*6fd0*/  FFMA.FTZ R159, R189, R162.reuse, R163.reuse ;  /* 0x000000a2bd9f7223 */ /* 0x180fe200000100a3 */
[-CC-:B------:R-:W-:Y:S01]  /*6fe0*/  FFMA.FTZ R157, R187, R162.reuse, R163.reuse ;  /* 0x000000a2bb9d7223 */ /* 0x180fe200000100a3 */
[-CC-:B------:R-:W-:Y:S01]  /*6ff0*/  FFMA.FTZ R156, R200, R162.reuse, R163.reuse ;  /* 0x000000a2c89c7223 */ /* 0x180fe200000100a3 */
[-CC-:B------:R-:W-:Y:S01]  /*7000*/  FFMA.FTZ R155, R185, R162.reuse, R163.reuse ;  /* 0x000000a2b99b7223 */ /* 0x180fe200000100a3 */
[-CC-:B------:R-:W-:Y:S01]  /*7010*/  FFMA.FTZ R158, R198, R162.reuse, R163.reuse ;  /* 0x000000a2c69e7223 */ /* 0x180fe200000100a3 */
[-CC-:B------:R-:W-:Y:S01]  /*7020*/  FFMA.FTZ R153, R169, R162.reuse, R163.reuse ;  /* 0x000000a2a9997223 */ /* 0x180fe200000100a3 */
[--C-:B------:R-:W-:Y:S01]  /*7030*/  FFMA.FTZ R162, R194, R162, R163.reuse ;  /* 0x000000a2c2a27223 */ /* 0x100fe200000100a3 */
        /* <DEDUP_REMOVED lines=9> */
[----:B-----5:R-:W-:Y:S01]  /*70d0*/  FFMA.FTZ R167, R8, R165, R167 ;  /* 0x000000a508a77223 */ /* 0x020fe200000100a7 */
[----:B------:R-:W-:Y:S01]  /*70e0*/  SHF.L.U32 R154, R142, 0x10, RZ ;  /* 0x000000108e9a7819 */ /* 0x000fe200000006ff */
[C---:B------:R-:W-:Y:S01]  /*70f0*/  FFMA.FTZ R165, R8.reuse, R159, R152 ;  /* 0x0000009f08a57223 */ /* 0x040fe20000010098 */
        /* <DEDUP_REMOVED lines=21> */
.L_x_957:
        /* <DEDUP_REMOVED lines=45> */
.L_x_963:
        /* <DEDUP_REMOVED lines=33> */
.L_x_962:
        /* <DEDUP_REMOVED lines=37> */
.L_x_964:
        /* <DEDUP_REMOVED lines=28> */
.L_x_960:
        /* <DEDUP_REMOVED lines=9> */
.L_x_956:
[----:B------:R-:W-:Y:S05]  /*7bd0*/  BSYNC.RECONVERGENT B0 ;  /* 0x0000000000007941 */ /* 0x000fea0003800200 */
.L_x_955:
[----:B------:R-:W-:Y:S02]  /*7be0*/  ISETP.NE.AND P4, PT, R161, RZ, PT ;  /* 0x000000ffa100720c */ /* 0x000fe40003f85270 */
[----:B------:R-:W-:-:S11]  /*7bf0*/  PLOP3.LUT P3, PT, P3, PT, PT, 0x8, 0x80 ;  /* 0x000000000080781c */ /* 0x000fd60001f6e170 */
[----:B------:R-:W-:Y:S05]  /*7c00*/  @!P4 BRA `(.L_x_965) ;  /* 0xffffff8800c0c947 */ /* 0x000fea000383ffff */
.L_x_916:
[----:B------:R-:W-:Y:S01]  /*7c10*/  ISETP.NE.AND P4, PT, R7, RZ, PT ;  /* 0x000000ff0700720c */ /* 0x000fe20003f85270 */
[----:B------:R-:W1:Y:S01]  /*7c20*/  LDC.64 R4, c[0x0][0x440] ;  /* 0x00011000ff047b82 */ /* 0x000e620000000a00 */
[----:B------:R-:W-:-:S05]  /*7c30*/  IMAD R3, R2, UR10, RZ ;  /* 0x0000000a02037c24 */ /* 0x000fca000f8e02ff */
[----:B------:R-:W-:Y:S02]  /*7c40*/  LEA.HI R17, R3, R0, RZ, 0x1d ;  /* 0x0000000003117211 */ /* 0x000fe400078fe8ff */
[----:B------:R-:W0:Y:S08]  /*7c50*/  LDC.64 R6, c[0x0][0x448] ;  /* 0x00011200ff067b82 */ /* 0x000e300000000a00 */
[----:B-----5:R-:W2:Y:S08]  /*7c60*/  LDC.64 R8, c[0x0][0x440] ;  /* 0x00011000ff087b82 */ /* 0x020eb00000000a00 */
        /* <DEDUP_REMOVED lines=34> */
.L_x_966:
        /* <DEDUP_REMOVED lines=15> */
.L_x_4822:


//--------------------- .text._ZN10layer_norm31ln_parallel_residual_bwd_kernelINS_13Kernel_traitsIf13__nv_bfloat16S2_S2_fjLj8192ELj1ELj1ELj8ELj16ENS_18Kernel_traits_baseILj8192EfS2_S2_S2_fjLj256EEEEELb0ELb1ELb1EEEvNS_9BwdParamsE --------------------------
	.section	.text._ZN10layer_norm31ln_parallel_residual_bwd_kernelINS_13Kernel_traitsIf13__nv_bfloat16S2_S2_fjLj8192ELj1ELj1ELj8ELj16ENS_18Kernel_traits_baseILj8192EfS2_S2_S2_fjLj256EEEEELb0ELb1ELb1EEEvNS_9BwdParamsE,"ax",@progbits
	.align	128
        .global         _ZN10layer_norm31ln_parallel_residual_bwd_kernelINS_13Kernel_traitsIf13__nv_bfloat16S2_S2_fjLj8192ELj1ELj1ELj8ELj16ENS_18Kernel_traits_baseILj8192EfS2_S2_S2_fjLj256EEEEELb0ELb1ELb1EEEvNS_9BwdParamsE
        .type           _ZN10layer_norm31ln_parallel_residual_bwd_kernelINS_13Kernel_traitsIf13__nv_bfloat16S2_S2_fjLj8192ELj1ELj1ELj8ELj16ENS_18Kernel_traits_baseILj8192EfS2_S2_S2_fjLj256EEEEELb0ELb1ELb1EEEvNS_9BwdParamsE,@function
        .size           _ZN10layer_norm31ln_parallel_residual_bwd_kernelINS_13Kernel_traitsIf13__nv_bfloat16S2_S2_fjLj8192ELj1ELj1ELj8ELj16ENS_18Kernel_traits_baseILj8192EfS2_S2_S2_fjLj256EEEEELb0ELb1ELb1EEEvNS_9BwdParamsE,(.L_x_4823 - _ZN10layer_norm31ln_parallel_residual_bwd_kernelINS_13Kernel_traitsIf13__nv_bfloat16S2_S2_fjLj8192ELj1ELj1ELj8ELj16ENS_18Kernel_traits_baseILj8192EfS2_S2_S2_fjLj256EEEEELb0ELb1ELb1EEEvNS_9BwdParamsE)
        .other          _ZN10layer_norm31ln_parallel_residual_bwd_kernelINS_13Kernel_traitsIf13__nv_bfloat16S2_S2_fjLj8192ELj1ELj1ELj8ELj16ENS_18Kernel_traits_baseILj8192EfS2_S2_S2_fjLj256EEEEELb0ELb1ELb1EEEvNS_9BwdParamsE,@"STO_CUDA_ENTRY STV_DEFAULT"
_ZN10layer_norm31ln_parallel_residual_bwd_kernelINS_13Kernel_traitsIf13__nv_bfloat16S2_S2_fjLj8192ELj1ELj1ELj8ELj16ENS_18Kernel_traits_baseILj8192EfS2_S2_S2_fjLj256EEEEELb0ELb1ELb1EEEvNS_9BwdParamsE:
.text._ZN10layer_norm31ln_parallel_residual_bwd_kernelINS_13Kernel_traitsIf13__nv_bfloat16S2_S2_fjLj8192ELj1ELj1ELj8ELj16ENS_18Kernel_traits_baseILj8192EfS2_S2_S2_fjLj256EEEEELb0ELb1ELb1EEEvNS_9BwdParamsE:
        /* <DEDUP_REMOVED lines=65> */
[----:B0-----:R0:W5:Y:S01]  /*0410*/  LDG.E.128 R32, desc[UR8][R2.64] ;  /* 0x0000000802207981 */ /* 0x001162000c1e1d00 */
[----:B------:R-:W-:-:S02]  /*0420*/  CS2R R114, SRZ ;  /* 0x0000000000727805 */ /* 0x000fc4000001ff00 */
[----:B------:R-:W-:Y:S02]  /*0430*/  CS2R R112, SRZ ;  /* 0x0000000000707805 */ /* 0x000fe4000001ff00 */
[----:B------:R-:W-:Y:S01]  /*0440*/  CS2R R106, SRZ ;  /* 0x00000000006a7805 */ /* 0x000fe2000001ff00 */
[----:B------:R0:W5:Y:S01]  /*0450*/  LDG.E.128 R28, desc[UR8][R2.64+0x10] ;  /* 0x00001008021c7981 */ /* 0x000162000c1e1d00 */
[----:B------:R-:W-:Y:S02]  /*0460*/  CS2R R104, SRZ ;  /* 0x0000000000687805 */ /* 0x000fe4000001ff00 */
[----:B------:R-:W-:Y:S02]  /*0470*/  CS2R R102, SRZ ;  /* 0x0000000000667805 */ /* 0x000fe4000001ff00 */
[----:B------:R-:W-:Y:S01]  /*0480*/  CS2R R100, SRZ ;  /* 0x0000000000647805 */ /* 0x000fe2000001ff00 */
[----:B------:R0:W5:Y:S01]  /*0490*/  LDG.E.128 R24, desc[UR8][R2.64+0x2000] ;  /* 0x0020000802187981 */ /* 0x000162000c1e1d00 */
[----:B------:R-:W-:-:S02]  /*04a0*/  CS2R R98, SRZ ;  /* 0x0000000000627805 */ /* 0x000fc4000001ff00 */
[----:B------:R-:W-:Y:S01]  /*04b0*/  CS2R R96, SRZ ;  /* 0x0000000000607805 */ /* 0x000fe2000001ff00 */
[----:B------:R-:W1:Y:S01]  /*04c0*/  LDCU UR12, c[0x0][0x388] ;  /* 0x00007100ff0c77ac */ /* 0x000e620008000800 */
[----:B------:R0:W5:Y:S01]  /*04d0*/  LDG.E.128 R20, desc[UR8][R2.64+0x2010] ;  /* 0x0020100802147981 */ /* 0x000162000c1e1d00 */
[----:B------:R-:W4:Y:S03]  /*04e0*/  LDCU UR13, c[0x0][0x400] ;  /* 0x00008000ff0d77ac */ /* 0x000f260008000800 */
[----:B------:R0:W5:Y:S01]  /*04f0*/  LDG.E.128 R16, desc[UR8][R2.64+0x4000] ;  /* 0x0040000802107981 */ /* 0x000162000c1e1d00 */
[----:B------:R-:W0:Y:S03]  /*0500*/  LDCU.64 UR6, c[0x0][0x470] ;  /* 0x00008e00ff0677ac */ /* 0x000e260008000a00 */
[----:B------:R0:W5:Y:S04]  /*0510*/  LDG.E.128 R12, desc[UR8][R2.64+0x4010] ;  /* 0x00401008020c7981 */ /* 0x000168000c1e1d00 */
[----:B------:R0:W5:Y:S04]  /*0520*/  LDG.E.128 R8, desc[UR8][R2.64+0x6000] ;  /* 0x0060000802087981 */ /* 0x000168000c1e1d00 */
[----:B------:R0:W5:Y:S01]  /*0530*/  LDG.E.128 R4, desc[UR8][R2.64+0x6010] ;  /* 0x0060100802047981 */ /* 0x000162000c1e1d00 */
[----:B--2---:R-:W-:Y:S01]  /*0540*/  UISETP.NE.U32.AND UP0, UPT, UR4, URZ, UPT ;  /* 0x000000ff0400728c */ /* 0x004fe2000bf05070 */
[----:B------:R-:W-:Y:S01]  /*0550*/  CS2R R94, SRZ ;  /* 0x00000000005e7805 */ /* 0x000fe2000001ff00 */
[----:B---3--:R-:W-:Y:S01]  /*0560*/  UISETP.NE.AND UP1, UPT, UR11, URZ, UPT ;  /* 0x000000ff0b00728c */ /* 0x008fe2000bf25270 */
[----:B------:R-:W-:Y:S01]  /*0570*/  CS2R R92, SRZ ;  /* 0x00000000005c7805 */ /* 0x000fe2000001ff00 */
[----:B------:R-:W-:Y:S01]  /*0580*/  UISETP.NE.AND.EX UP0, UPT, UR5, URZ, UPT, UP0 ;  /* 0x000000ff0500728c */ /* 0x000fe2000bf05300 */
[----:B------:R-:W-:-:S02]  /*0590*/  CS2R R90, SRZ ;  /* 0x00000000005a7805 */ /* 0x000fc4000001ff00 */
[----:B------:R-:W-:Y:S02]  /*05a0*/  CS2R R88, SRZ ;  /* 0x0000000000587805 */ /* 0x000fe4000001ff00 */
[----:B------:R-:W-:Y:S01]  /*05b0*/  MOV R159, RZ ;  /* 0x000000ff009f7202 */ /* 0x000fe20000000f00 */
[----:B------:R-:W2:Y:S01]  /*05c0*/  LDCU.64 UR4, c[0x0][0x478] ;  /* 0x00008f00ff0477ac */ /* 0x000ea20008000a00 */
[----:B------:R-:W-:Y:S02]  /*05d0*/  PLOP3.LUT P4, PT, PT, PT, UP1, 0x80, 0x8 ;  /* 0x000000000008781c */ /* 0x000fe40003f8f018 */
[----:B------:R-:W-:Y:S02]  /*05e0*/  PLOP3.LUT P2, PT, PT, PT, UP0, 0x80, 0x8 ;  /* 0x000000000008781c */ /* 0x000fe40003f4f008 */
[----:B01--4-:R-:W-:-:S11]  /*05f0*/  MOV R156, UR10 ;  /* 0x0000000a009c7c02 */ /* 0x013fd60008000f00 */
.L_x_1000:
[----:B0-----:R-:W0:Y:S01]  /*0600*/  LDC.64 R80, c[0x0][0x3a8] ;  /* 0x0000ea00ff507b82 */ /* 0x001e220000000a00 */
[----:B------:R-:W-:-:S05]  /*0610*/  IMAD R0, R156, UR12, RZ ;  /* 0x0000000c9c007c24 */ /* 0x000fca000f8e02ff */
[----:B------:R-:W-:Y:S02]  /*0620*/  SHF.R.S32.HI R57, RZ, 0x1f, R0 ;  /* 0x0000001fff397819 */ /* 0x000fe40000011400 */
[----:B------:R-:W1:Y:S02]  /*0630*/  LDC.64 R166, c[0x0][0x3c0] ;  /* 0x0000f000ffa67b82 */ /* 0x000e640000000a00 */
[----:B------:R-:W-:-:S04]  /*0640*/  LEA.HI R57, R57, R0, RZ, 0x3 ;  /* 0x0000000039397211 */ /* 0x000fc800078f18ff */
[----:B------:R-:W-:Y:S02]  /*0650*/  LEA.HI.SX32 R165, R57, R148, 0x1d ;  /* 0x0000009439a57211 */ /* 0x000fe400078feaff */
[----:B------:R-:W3:Y:S03]  /*0660*/  LDC.64 R2, c[0x0][0x428] ;  /* 0x00010a00ff027b82 */ /* 0x000ee60000000a00 */
[----:B0-----:R-:W-:-:S05]  /*0670*/  IMAD.WIDE.U32 R56, R165, 0x10, R80 ;  /* 0x00000010a5387825 */ /* 0x001fca00078e0050 */
[----:B------:R-:W0:Y:S01]  /*0680*/  LDC.64 R168, c[0x0][0x3c8] ;  /* 0x0000f200ffa87b82 */ /* 0x000e220000000a00 */
[----:B------:R-:W4:Y:S01]  /*0690*/  LDG.E.128 R56, desc[UR8][R56.64] ;  /* 0x0000000838387981 */ /* 0x000f22000c1e1d00 */
[C---:B------:R-:W-:Y:S02]  /*06a0*/  IADD3 R161, PT, PT, R165.reuse, 0x200, RZ ;  /* 0x00000200a5a17810 */ /* 0x040fe40007ffe0ff */
[----:B------:R-:W-:Y:S01]  /*06b0*/  IADD3 R163, PT, PT, R165, 0x100, RZ ;  /* 0x00000100a5a37810 */ /* 0x000fe20007ffe0ff */
[----:B-1----:R-:W-:-:S04]  /*06c0*/  IMAD.WIDE R166, R156, 0x4, R166 ;  /* 0x000000049ca67825 */ /* 0x002fc800078e02a6 */
[--C-:B------:R-:W-:Y:S02]  /*06d0*/  IMAD.WIDE.U32 R72, R161, 0x10, R80.reuse ;  /* 0x00000010a1487825 */ /* 0x100fe400078e0050 */
[----:B------:R1:W2:Y:S02]  /*06e0*/  LDG.E R166, desc[UR8][R166.64] ;  /* 0x00000008a6a67981 */ /* 0x0002a4000c1e1900 */
[----:B------:R-:W-:Y:S02]  /*06f0*/  IMAD.WIDE.U32 R64, R163, 0x10, R80 ;  /* 0x00000010a3407825 */ /* 0x000fe400078e0050 */
[----:B------:R-:W2:Y:S02]  /*0700*/  LDG.E.128 R72, desc[UR8][R72.64] ;  /* 0x0000000848487981 */ /* 0x000ea4000c1e1d00 */
[----:B---3--:R-:W-:Y:S02]  /*0710*/  IMAD.WIDE.U32 R60, R165, 0x10, R2 ;  /* 0x00000010a53c7825 */ /* 0x008fe400078e0002 */
[----:B------:R-:W3:Y:S02]  /*0720*/  LDG.E.128 R64, desc[UR8][R64.64] ;  /* 0x0000000840407981 */ /* 0x000ee4000c1e1d00 */
[----:B0-----:R-:W-:-:S02]  /*0730*/  IMAD.WIDE R168, R156, 0x4, R168 ;  /* 0x000000049ca87825 */ /* 0x001fc400078e02a8 */
[----:B------:R-:W3:Y:S04]  /*0740*/  LDG.E.128 R60, desc[UR8][R60.64] ;  /* 0x000000083c3c7981 */ /* 0x000ee8000c1e1d00 */
[----:B------:R3:W3:Y:S01]  /*0750*/  LDG.E R160, desc[UR8][R168.64] ;  /* 0x00000008a8a07981 */ /* 0x0006e2000c1e1900 */
[----:B------:R-:W-:-:S06]  /*0760*/  IMAD.WIDE.U32 R68, R163, 0x10, R2 ;  /* 0x00000010a3447825 */ /* 0x000fcc00078e0002 */
[----:B------:R-:W3:Y:S01]  /*0770*/  LDG.E.128 R68, desc[UR8][R68.64] ;  /* 0x0000000844447981 */ /* 0x000ee2000c1e1d00 */
[----:B------:R-:W-:Y:S01]  /*0780*/  IADD3 R157, PT, PT, R165, 0x300, RZ ;  /* 0x00000300a59d7810 */ /* 0x000fe20007ffe0ff */
[----:B------:R-:W-:-:S04]  /*0790*/  IMAD.WIDE.U32 R76, R161, 0x10, R2 ;  /* 0x00000010a14c7825 */ /* 0x000fc800078e0002 */
[C---:B------:R-:W-:Y:S02]  /*07a0*/  IMAD.WIDE.U32 R80, R157.reuse, 0x10, R80 ;  /* 0x000000109d507825 */ /* 0x040fe400078e0050 */
[----:B------:R-:W3:Y:S04]  /*07b0*/  LDG.E.128 R76, desc[UR8][R76.64] ;  /* 0x000000084c4c7981 */ /* 0x000ee8000c1e1d00 */
[----:B------:R-:W3:Y:S01]  /*07c0*/  LDG.E.128 R80, desc[UR8][R80.64] ;  /* 0x0000000850507981 */ /* 0x000ee2000c1e1d00 */
[----:B------:R-:W-:-:S06]  /*07d0*/  IMAD.WIDE.U32 R84, R157, 0x10, R2 ;  /* 0x000000109d547825 */ /* 0x000fcc00078e0002 */
[----:B------:R-:W3:Y:S01]  /*07e0*/  LDG.E.128 R84, desc[UR8][R84.64] ;  /* 0x0000000854547981 */ /* 0x000ee2000c1e1d00 */
[C---:B----4-:R-:W-:Y:S02]  /*07f0*/  PRMT R170, R58.reuse, 0x7632, R170 ;  /* 0x000076323aaa7816 */ /* 0x050fe400000000aa */
[----:B------:R-:W-:Y:S02]  /*0800*/  SHF.L.U32 R219, R58, 0x10, RZ ;  /* 0x000000103adb7819 */ /* 0x000fe400000006ff */
[C---:B-1----:R-:W-:Y:S02]  /*0810*/  PRMT R167, R59.reuse, 0x7632, R167 ;  /* 0x000076323ba77816 */ /* 0x042fe400000000a7 */
[----:B------:R-:W-:Y:S02]  /*0820*/  SHF.L.U32 R217, R59, 0x10, RZ ;  /* 0x000000103bd97819 */ /* 0x000fe400000006ff */
[----:B------:R-:W0:Y:S01]  /*0830*/  @P2 LDC.64 R58, c[0x0][0x438] ;  /* 0x00010e00ff3a2b82 */ /* 0x000e220000000a00 */
[----:B------:R-:W-:-:S02]  /*0840*/  PRMT R0, R56, 0x7632, R0 ;  /* 0x0000763238007816 */ /* 0x000fc40000000000 */
[----:B--2---:R-:W-:Y:S02]  /*0850*/  FSEL R166, R166, RZ, !P4 ;  /* 0x000000ffa6a67208 */ /* 0x004fe40006000000 */
[----:B------:R-:W-:Y:S02]  /*0860*/  SHF.L.U32 R0, R0, 0x10, RZ ;  /* 0x0000001000007819 */ /* 0x000fe400000006ff */
[C---:B------:R-:W-:Y:S02]  /*0870*/  PRMT R173, R72.reuse, 0x7632, R173 ;  /* 0x0000763248ad7816 */ /* 0x040fe400000000ad */
[----:B------:R-:W-:Y:S02]  /*0880*/  SHF.L.U32 R174, R72, 0x10, RZ ;  /* 0x0000001048ae7819 */ /* 0x000fe400000006ff */
[C---:B------:R-:W-:Y:S02]  /*0890*/  PRMT R175, R73.reuse, 0x7632, R175 ;  /* 0x0000763249af7816 */ /* 0x040fe400000000af */
[----:B------:R-:W-:-:S02]  /*08a0*/  SHF.L.U32 R176, R73, 0x10, RZ ;  /* 0x0000001049b07819 */ /* 0x000fc400000006ff */
[----:B---3--:R-:W-:Y:S01]  /*08b0*/  PRMT R169, R65, 0x7632, R169 ;  /* 0x0000763241a97816 */ /* 0x008fe200000000a9 */
[----:B------:R-:W1:Y:S01]  /*08c0*/  @P2 LDC.64 R72, c[0x0][0x438] ;  /* 0x00010e00ff482b82 */ /* 0x000e620000000a00 */
[----:B------:R-:W-:Y:S02]  /*08d0*/  PRMT R171, R66, 0x7632, R171 ;  /* 0x0000763242ab7816 */ /* 0x000fe400000000ab */
[----:B------:R-:W-:Y:S01]  /*08e0*/  SHF.L.U32 R199, R56, 0x10, RZ ;  /* 0x0000001038c77819 */ /* 0x000fe200000006ff */
[----:B------:R-:W-:Y:S01]  /*08f0*/  FADD.FTZ R211, -R166, R0 ;  /* 0x00000000a6d37221 */ /* 0x000fe20000010100 */
[C---:B------:R-:W-:Y:S02]  /*0900*/  PRMT R2, R60.reuse, 0x7632, R2 ;  /* 0x000076323c027816 */ /* 0x040fe40000000002 */
[----:B------:R-:W-:Y:S02]  /*0910*/  SHF.L.U32 R169, R169, 0x10, RZ ;  /* 0x00000010a9a97819 */ /* 0x000fe400000006ff */
[----:B------:R-:W-:-:S02]  /*0920*/  SHF.L.U32 R60, R60, 0x10, RZ ;  /* 0x000000103c3c7819 */ /* 0x000fc400000006ff */
[----:B------:R-:W-:Y:S01]  /*0930*/  SHF.L.U32 R0, R171, 0x10, RZ ;  /* 0x00000010ab007819 */ /* 0x000fe200000006ff */
[----:B------:R-:W-:Y:S01]  /*0940*/  FADD.FTZ R199, -R166, R199 ;  /* 0x000000c7a6c77221 */ /* 0x000fe20000010100 */
[----:B0-----:R-:W-:-:S04]  /*0950*/  @P2 IMAD.WIDE.U32 R58, R165, 0x10, R58 ;  /* 0x00000010a53a2825 */ /* 0x001fc800078e003a */
[----:B------:R-:W-:Y:S01]  /*0960*/  FADD.FTZ R187, -R166, R169 ;  /* 0x000000a9a6bb7221 */ /* 0x000fe20000010100 */
[----:B------:R-:W-:Y:S01]  /*0970*/  SHF.L.U32 R2, R2, 0x10, RZ ;  /* 0x0000001002027819 */ /* 0x000fe200000006ff */
[----:B------:R-:W-:Y:S01]  /*0980*/  FADD.FTZ R169, -R166, R0 ;  /* 0x00000000a6a97221 */ /* 0x000fe20000010100 */
[C---:B------:R-:W-:Y:S01]  /*0990*/  PRMT R164, R57.reuse, 0x7632, R164 ;  /* 0x0000763239a47816 */ /* 0x040fe200000000a4 */
[----:B-----5:R-:W-:Y:S01]  /*09a0*/  FMUL.FTZ R223, R32, R60 ;  /* 0x0000003c20df7220 */ /* 0x020fe20000410000 */
[----:B------:R-:W-:Y:S01]  /*09b0*/  SHF.L.U32 R221, R57, 0x10, RZ ;  /* 0x0000001039dd7819 */ /* 0x000fe200000006ff */
[----:B------:R-:W-:Y:S01]  /*09c0*/  FMUL.FTZ R0, R160, R199 ;  /* 0x000000c7a0007220 */ /* 0x000fe20000410000 */
        /* <DEDUP_REMOVED lines=8> */
[----:B0-----:R-:W-:Y:S01]  /*0a50*/  FADD.FTZ R59, RZ, R223 ;  /* 0x000000dfff3b7221 */ /* 0x001fe20000010000 */
[----:B------:R-:W-:Y:S01]  /*0a60*/  FFMA.FTZ R58, R0, R223, RZ ;  /* 0x000000df003a7223 */ /* 0x000fe200000100ff */
[----:B------:R-:W-:Y:S01]  /*0a70*/  FMUL.FTZ R212, R34, R61 ;  /* 0x0000003d22d47220 */ /* 0x000fe20000410000 */
[----:B------:R-:W-:Y:S01]  /*0a80*/  FADD.FTZ R209, -R166, R164 ;  /* 0x000000a4a6d17221 */ /* 0x000fe20000010100 */
[----:B------:R-:W-:Y:S01]  /*0a90*/  FADD.FTZ R59, R59, R206 ;  /* 0x000000ce3b3b7221 */ /* 0x000fe20000010000 */
        /* <DEDUP_REMOVED lines=13> */
[----:B------:R-:W-:Y:S01]  /*0b70*/  FADD.FTZ R59, R59, R204 ;  /* 0x000000cc3b3b7221 */ /* 0x000fe20000010000 */
        /* <DEDUP_REMOVED lines=30> */
[----:B------:R-:W-:Y:S01]  /*0d60*/  SHF.L.U32 R197, R65, 0x10, RZ ;  /* 0x0000001041c57819 */ /* 0x000fe200000006ff */
[----:B------:R-:W-:Y:S01]  /*0d70*/  FADD.FTZ R73, R72, R213 ;  /* 0x000000d548497221 */ /* 0x000fe20000010000 */
[----:B------:R-:W-:Y:S01]  /*0d80*/  FADD.FTZ R167, -R166, R167 ;  /* 0x000000a7a6a77221 */ /* 0x000fe20000010100 */
[----:B------:R-:W-:Y:S01]  /*0d90*/  FMUL.FTZ R201, R160, R201 ;  /* 0x000000c9a0c97220 */ /* 0x000fe20000410000 */
[----:B------:R-:W-:Y:S01]  /*0da0*/  FFMA.FTZ R72, R200, R213, R59 ;  /* 0x000000d5c8487223 */ /* 0x000fe2000001003b */
[----:B------:R-:W-:-:S02]  /*0db0*/  SHF.L.U32 R193, R66, 0x10, RZ ;  /* 0x0000001042c17819 */ /* 0x000fc400000006ff */
[C---:B------:R-:W-:Y:S02]  /*0dc0*/  PRMT R172, R67.reuse, 0x7632, R172 ;  /* 0x0000763243ac7816 */ /* 0x040fe400000000ac */
[----:B------:R-:W-:Y:S01]  /*0dd0*/  SHF.L.U32 R189, R67, 0x10, RZ ;  /* 0x0000001043bd7819 */ /* 0x000fe200000006ff */
[----:B------:R-:W-:Y:S01]  /*0de0*/  FMUL.FTZ R199, R25, R64 ;  /* 0x0000004019c77220 */ /* 0x000fe20000410000 */
[----:B------:R-:W-:Y:S01]  /*0df0*/  PRMT R66, R69, 0x7632, R66 ;  /* 0x0000763245427816 */ /* 0x000fe20000000042 */
[----:B------:R-:W-:Y:S01]  /*0e00*/  FADD.FTZ R58, R73, R192 ;  /* 0x000000c0493a7221 */ /* 0x000fe20000010000 */
[----:B------:R-:W-:Y:S01]  /*0e10*/  SHF.L.U32 R67, R69, 0x10, RZ ;  /* 0x0000001045437819 */ /* 0x000fe200000006ff */
[----:B------:R-:W-:Y:S01]  /*0e20*/  FADD.FTZ R197, -R166, R197 ;  /* 0x000000c5a6c57221 */ /* 0x000fe20000010100 */
[----:B------:R-:W-:Y:S01]  /*0e30*/  FMUL.FTZ R190, R160, R167 ;  /* 0x000000a7a0be7220 */ /* 0x000fe20000410000 */
[----:B------:R-:W-:Y:S01]  /*0e40*/  FFMA.FTZ R59, R201, R192, R72 ;  /* 0x000000c0c93b7223 */ /* 0x000fe20000010048 */
[----:B------:R-:W-:Y:S01]  /*0e50*/  SHF.L.U32 R66, R66, 0x10, RZ ;  /* 0x0000001042427819 */ /* 0x000fe200000006ff */
[----:B------:R-:W-:Y:S01]  /*0e60*/  FMUL.FTZ R194, R26, R67 ;  /* 0x000000431ac27220 */ /* 0x000fe20000410000 */
[----:B------:R-:W-:Y:S01]  /*0e70*/  FADD.FTZ R73, R58, R199 ;  /* 0x000000c73a497221 */ /* 0x000fe20000010000 */
[----:B------:R-:W-:Y:S01]  /*0e80*/  FMUL.FTZ R197, R160, R197 ;  /* 0x000000c5a0c57220 */ /* 0x000fe20000410000 */
[----:B------:R-:W-:Y:S01]  /*0e90*/  FFMA.FTZ R58, R190, R199, R59 ;  /* 0x000000c7be3a7223 */ /* 0x000fe2000001003b */
[C---:B------:R-:W-:Y:S01]  /*0ea0*/  PRMT R68, R70.reuse, 0x7632, R68 ;  /* 0x0000763246447816 */ /* 0x040fe20000000044 */
[----:B------:R-:W-:Y:S01]  /*0eb0*/  FMUL.FTZ R195, R27, R66 ;  /* 0x000000421bc37220 */ /* 0x000fe20000410000 */
[----:B------:R-:W-:Y:S01]  /*0ec0*/  SHF.L.U32 R65, R70, 0x10, RZ ;  /* 0x0000001046417819 */ /* 0x000fe200000006ff */
[----:B------:R-:W-:Y:S01]  /*0ed0*/  FADD.FTZ R72, R73, R194 ;  /* 0x000000c249487221 */ /* 0x000fe20000010000 */
        /* <DEDUP_REMOVED lines=8> */
[----:B------:R-:W-:Y:S01]  /*0f60*/  PRMT R70, R71, 0x7632, R70 ;  /* 0x0000763247467816 */ /* 0x000fe20000000046 */
[----:B------:R-:W-:Y:S01]  /*0f70*/  FMUL.FTZ R191, R21, R68 ;  /* 0x0000004415bf7220 */ /* 0x000fe20000410000 */
[----:B------:R-:W-:Y:S01]  /*0f80*/  SHF.L.U32 R71, R71, 0x10, RZ ;  /* 0x0000001047477819 */ /* 0x000fe200000006ff */
[----:B------:R-:W-:Y:S01]  /*0f90*/  FADD.FTZ R72, R73, R196 ;  /* 0x000000c449487221 */ /* 0x000fe20000010000 */
[----:B------:R-:W-:-:S02]  /*0fa0*/  PRMT R224, R78, 0x7632, R224 ;  /* 0x000076324ee07816 */ /* 0x000fc400000000e0 */
[----:B------:R-:W-:Y:S01]  /*0fb0*/  SHF.L.U32 R183, R78, 0x10, RZ ;  /* 0x000000104eb77819 */ /* 0x000fe200000006ff */
[----:B------:R-:W-:Y:S01]  /*0fc0*/  FADD.FTZ R189, -R166, R189 ;  /* 0x000000bda6bd7221 */ /* 0x000fe20000010100 */
[C---:B------:R-:W-:Y:S01]  /*0fd0*/  PRMT R226, R79.reuse, 0x7632, R226 ;  /* 0x000076324fe27816 */ /* 0x040fe200000000e2 */
[----:B------:R-:W-:Y:S01]  /*0fe0*/  FMUL.FTZ R186, R160, R169 ;  /* 0x000000a9a0ba7220 */ /* 0x000fe20000410000 */
[----:B------:R-:W-:Y:S01]  /*0ff0*/  SHF.L.U32 R185, R79, 0x10, RZ ;  /* 0x000000104fb97819 */ /* 0x000fe200000006ff */
[----:B------:R-:W-:Y:S01]  /*1000*/  FFMA.FTZ R59, R193, R196, R58 ;  /* 0x000000c4c13b7223 */ /* 0x000fe2000001003a */
[C---:B------:R-:W-:Y:S02]  /*1010*/  PRMT R78, R80.reuse, 0x7632, R78 ;  /* 0x00007632504e7816 */ /* 0x040fe4000000004e */
[----:B------:R-:W-:Y:S02]  /*1020*/  SHF.L.U32 R235, R80, 0x10, RZ ;  /* 0x0000001050eb7819 */ /* 0x000fe400000006ff */
[----:B------:R-:W-:-:S02]  /*1030*/  SHF.L.U32 R172, R172, 0x10, RZ ;  /* 0x00000010acac7819 */ /* 0x000fc400000006ff */
[C---:B------:R-:W-:Y:S02]  /*1040*/  PRMT R79, R81.reuse, 0x7632, R79 ;  /* 0x00007632514f7816 */ /* 0x040fe4000000004f */
[----:B------:R-:W-:Y:S02]  /*1050*/  SHF.L.U32 R231, R81, 0x10, RZ ;  /* 0x0000001051e77819 */ /* 0x000fe400000006ff */
[----:B------:R-:W-:Y:S02]  /*1060*/  PRMT R80, R82, 0x7632, R80 ;  /* 0x0000763252507816 */ /* 0x000fe40000000050 */
[----:B------:R-:W-:Y:S02]  /*1070*/  PRMT R178, R74, 0x7632, R178 ;  /* 0x000076324ab27816 */ /* 0x000fe400000000b2 */
[----:B------:R-:W-:Y:S02]  /*1080*/  PRMT R180, R75, 0x7632, R180 ;  /* 0x000076324bb47816 */ /* 0x000fe400000000b4 */
[----:B------:R-:W-:Y:S01]  /*1090*/  PRMT R81, R83, 0x7632, R81 ;  /* 0x0000763253517816 */ /* 0x000fe20000000051 */
[----:B------:R-:W-:Y:S01]  /*10a0*/  FMUL.FTZ R198, R22, R71 ;  /* 0x0000004716c67220 */ /* 0x000fe20000410000 */
[----:B------:R-:W-:Y:S01]  /*10b0*/  SHF.L.U32 R70, R70, 0x10, RZ ;  /* 0x0000001046467819 */ /* 0x000fe200000006ff */
[----:B------:R-:W-:Y:S01]  /*10c0*/  FADD.FTZ R73, R72, R191 ;  /* 0x000000bf48497221 */ /* 0x000fe20000010000 */
[----:B------:R-:W-:Y:S01]  /*10d0*/  SHF.L.U32 R179, R74, 0x10, RZ ;  /* 0x000000104ab37819 */ /* 0x000fe200000006ff */
[----:B------:R-:W-:Y:S01]  /*10e0*/  FADD.FTZ R243, -R166, R172 ;  /* 0x000000aca6f37221 */ /* 0x000fe20000010100 */
[----:B------:R-:W-:Y:S01]  /*10f0*/  SHF.L.U32 R80, R80, 0x10, RZ ;  /* 0x0000001050507819 */ /* 0x000fe200000006ff */
[----:B------:R-:W-:Y:S01]  /*1100*/  FMUL.FTZ R189, R160, R189 ;  /* 0x000000bda0bd7220 */ /* 0x000fe20000410000 */
[----:B------:R-:W-:Y:S01]  /*1110*/  FFMA.FTZ R58, R186, R191, R59 ;  /* 0x000000bfba3a7223 */ /* 0x000fe2000001003b */
        /* <DEDUP_REMOVED lines=17> */
[C---:B------:R-:W-:Y:S01]  /*1230*/  FADD.FTZ R175, -R166.reuse, R179 ;  /* 0x000000b3a6af7221 */ /* 0x040fe20000010100 */
[C---:B------:R-:W-:Y:S01]  /*1240*/  FADD.FTZ R229, -R166.reuse, R80 ;  /* 0x00000050a6e57221 */ /* 0x040fe20000010100 */
[----:B------:R-:W0:Y:S01]  /*1250*/  @P2 LDC.64 R74, c[0x0][0x438] ;  /* 0x00010e00ff4a2b82 */ /* 0x000e220000000a00 */
        /* <DEDUP_REMOVED lines=22> */
[----:B------:R-:W-:Y:S01]  /*13c0*/  FMUL.FTZ R172, R160, R241 ;  /* 0x000000f1a0ac7220 */ /* 0x000fe20000410000 */
[----:B------:R-:W-:Y:S01]  /*13d0*/  FFMA.FTZ R73, R171, R166, R58 ;  /* 0x000000a6ab497223 */ /* 0x000fe2000001003a */
[----:B------:R-:W1:Y:S01]  /*13e0*/  @P2 LDC.64 R76, c[0x0][0x438] ;  /* 0x00010e00ff4c2b82 */ /* 0x000e620000000a00 */
        /* <DEDUP_REMOVED lines=18> */
[----:B0-----:R-:W-:Y:S01]  /*1510*/  @P2 IMAD.WIDE.U32 R74, R161, 0x10, R74 ;  /* 0x00000010a14a2825 */ /* 0x001fe200078e004a */
[----:B------:R-:W-:-:S03]  /*1520*/  SHF.L.U32 R226, R226, 0x10, RZ ;  /* 0x00000010e2e27819 */ /* 0x000fc600000006ff */
[----:B------:R-:W-:Y:S01]  /*1530*/  FMUL.FTZ R169, R14, R185 ;  /* 0x000000b90ea97220 */ /* 0x000fe20000410000 */
[----:B------:R-:W-:Y:S01]  /*1540*/  FMUL.FTZ R179, R160, R179 ;  /* 0x000000b3a0b37220 */ /* 0x000fe20000410000 */
[----:B------:R-:W-:Y:S01]  /*1550*/  FFMA.FTZ R58, R178, R177, R59 ;  /* 0x000000b1b23a7223 */ /* 0x000fe2000001003b */
[----:B------:R-:W-:Y:S01]  /*1560*/  FADD.FTZ R72, R72, R177 ;  /* 0x000000b148487221 */ /* 0x000fe20000010000 */
[C---:B------:R-:W-:Y:S01]  /*1570*/  PRMT R214, R84.reuse, 0x7632, R214 ;  /* 0x0000763254d67816 */ /* 0x040fe200000000d6 */
[----:B------:R0:W5:Y:S01]  /*1580*/  @P2 LDG.E.128 R40, desc[UR8][R74.64] ;  /* 0x000000084a282981 */ /* 0x000162000c1e1d00 */
[----:B------:R-:W-:Y:S01]  /*1590*/  SHF.L.U32 R81, R84, 0x10, RZ ;  /* 0x0000001054517819 */ /* 0x000fe200000006ff */
[----:B------:R-:W-:Y:S01]  /*15a0*/  FMUL.FTZ R180, R15, R226 ;  /* 0x000000e20fb47220 */ /* 0x000fe20000410000 */
[----:B------:R-:W-:Y:S01]  /*15b0*/  FMUL.FTZ R182, R160, R237 ;  /* 0x000000eda0b67220 */ /* 0x000fe20000410000 */
[----:B------:R-:W-:Y:S01]  /*15c0*/  FADD.FTZ R59, R72, R169 ;  /* 0x000000a9483b7221 */ /* 0x000fe20000010000 */
[----:B-1----:R-:W-:Y:S01]  /*15d0*/  @P2 IMAD.WIDE.U32 R76, R157, 0x10, R76 ;  /* 0x000000109d4c2825 */ /* 0x002fe200078e004c */
[----:B------:R-:W-:-:S03]  /*15e0*/  SHF.L.U32 R214, R214, 0x10, RZ ;  /* 0x00000010d6d67819 */ /* 0x000fc600000006ff */
[----:B0-----:R-:W-:Y:S01]  /*15f0*/  FFMA.FTZ R75, R179, R169, R58 ;  /* 0x000000a9b34b7223 */ /* 0x001fe2000001003a */
[----:B------:R-:W-:Y:S01]  /*1600*/  FMUL.FTZ R72, R8, R81 ;  /* 0x0000005108487220 */ /* 0x000fe20000410000 */
[----:B------:R-:W-:Y:S01]  /*1610*/  FMUL.FTZ R73, R160, R235 ;  /* 0x000000eba0497220 */ /* 0x000fe20000410000 */
[----:B------:R-:W-:Y:S01]  /*1620*/  FADD.FTZ R59, R59, R180 ;  /* 0x000000b43b3b7221 */ /* 0x000fe20000010000 */
[----:B------:R-:W-:Y:S01]  /*1630*/  FFMA.FTZ R58, R182, R180, R75 ;  /* 0x000000b4b63a7223 */ /* 0x000fe2000001004b */
[C---:B------:R-:W-:Y:S01]  /*1640*/  PRMT R216, R85.reuse, 0x7632, R216 ;  /* 0x0000763255d87816 */ /* 0x040fe200000000d8 */
[----:B------:R0:W5:Y:S01]  /*1650*/  @P2 LDG.E.128 R44, desc[UR8][R76.64] ;  /* 0x000000084c2c2981 */ /* 0x000162000c1e1d00 */
[----:B------:R-:W-:Y:S01]  /*1660*/  SHF.L.U32 R203, R85, 0x10, RZ ;  /* 0x0000001055cb7819 */ /* 0x000fe200000006ff */
[----:B------:R-:W-:Y:S01]  /*1670*/  FMUL.FTZ R74, R9, R214 ;  /* 0x000000d6094a7220 */ /* 0x000fe20000410000 */
[----:B------:R-:W-:Y:S01]  /*1680*/  FFMA.FTZ R85, R73, R72, R58 ;  /* 0x0000004849557223 */ /* 0x000fe2000001003a */
[----:B------:R-:W-:Y:S01]  /*1690*/  FADD.FTZ R59, R59, R72 ;  /* 0x000000483b3b7221 */ /* 0x000fe20000010000 */
[----:B------:R-:W-:Y:S01]  /*16a0*/  SHF.L.U32 R216, R216, 0x10, RZ ;  /* 0x00000010d8d87819 */ /* 0x000fe200000006ff */
[----:B------:R-:W-:Y:S01]  /*16b0*/  FMUL.FTZ R75, R10, R203 ;  /* 0x000000cb0a4b7220 */ /* 0x000fe20000410000 */
[C---:B0-----:R-:W-:Y:S01]  /*16c0*/  FMUL.FTZ R76, R160.reuse, R233 ;  /* 0x000000e9a04c7220 */ /* 0x041fe20000410000 */
[----:B------:R-:W-:Y:S01]  /*16d0*/  FMUL.FTZ R77, R160, R231 ;  /* 0x000000e7a04d7220 */ /* 0x000fe20000410000 */
[----:B------:R-:W-:-:S02]  /*16e0*/  FADD.FTZ R58, R59, R74 ;  /* 0x0000004a3b3a7221 */ /* 0x000fc40000010000 */
[----:B------:R-:W-:Y:S01]  /*16f0*/  FFMA.FTZ R84, R76, R74, R85 ;  /* 0x0000004a4c547223 */ /* 0x000fe20000010055 */
[C---:B------:R-:W-:Y:S01]  /*1700*/  PRMT R218, R86.reuse, 0x7632, R218 ;  /* 0x0000763256da7816 */ /* 0x040fe200000000da */
[----:B------:R-:W-:Y:S01]  /*1710*/  FMUL.FTZ R78, R11, R216 ;  /* 0x000000d80b4e7220 */ /* 0x000fe20000410000 */
[----:B------:R-:W-:Y:S01]  /*1720*/  SHF.L.U32 R205, R86, 0x10, RZ ;  /* 0x0000001056cd7819 */ /* 0x000fe200000006ff */
[----:B------:R-:W-:Y:S01]  /*1730*/  FMUL.FTZ R82, R160, R79 ;  /* 0x0000004fa0527220 */ /* 0x000fe20000410000 */
[----:B------:R-:W-:Y:S01]  /*1740*/  FFMA.FTZ R85, R77, R75, R84 ;  /* 0x0000004b4d557223 */ /* 0x000fe20000010054 */
[----:B------:R-:W-:Y:S01]  /*1750*/  FADD.FTZ R59, R58, R75 ;  /* 0x0000004b3a3b7221 */ /* 0x000fe20000010000 */
[----:B------:R-:W-:Y:S01]  /*1760*/  SHF.L.U32 R218, R218, 0x10, RZ ;  /* 0x00000010dada7819 */ /* 0x000fe200000006ff */
[----:B------:R-:W-:Y:S01]  /*1770*/  FMUL.FTZ R79, R4, R205 ;  /* 0x000000cd044f7220 */ /* 0x000fe20000410000 */
[----:B------:R-:W-:Y:S01]  /*1780*/  FMUL.FTZ R83, R160, R83 ;  /* 0x00000053a0537220 */ /* 0x000fe20000410000 */
[----:B------:R-:W-:Y:S01]  /*1790*/  FFMA.FTZ R162, R82, R78, R85 ;  /* 0x0000004e52a27223 */ /* 0x000fe20000010055 */
[----:B------:R-:W-:Y:S01]  /*17a0*/  FADD.FTZ R58, R59, R78 ;  /* 0x0000004e3b3a7221 */ /* 0x000fe20000010000 */
        /* <DEDUP_REMOVED lines=11> */
[----:B------:R-:W-:Y:S01]  /*1860*/  FMUL.FTZ R164, R160, R225 ;  /* 0x000000e1a0a47220 */ /* 0x000fe20000410000 */
[----:B------:R-:W-:Y:S01]  /*1870*/  FMUL.FTZ R162, R7, R220 ;  /* 0x000000dc07a27220 */ /* 0x000fe20000410000 */
[----:B------:R-:W-:Y:S01]  /*1880*/  FFMA.FTZ R225, R87, R85, R230 ;  /* 0x0000005557e17223 */ /* 0x000fe200000100e6 */
[----:B------:R-:W-:-:S03]  /*1890*/  FADD.FTZ R59, R58, R85 ;  /* 0x000000553a3b7221 */ /* 0x000fc60000010000 */
[----:B------:R-:W-:Y:S01]  /*18a0*/  FFMA.FTZ R225, R164, R162, R225 ;  /* 0x000000a2a4e17223 */ /* 0x000fe200000100e1 */
[----:B------:R-:W-:-:S04]  /*18b0*/  FADD.FTZ R59, R59, R162 ;  /* 0x000000a23b3b7221 */ /* 0x000fc80000010000 */
        /* <DEDUP_REMOVED lines=17> */
[----:B--2---:R-:W-:Y:S01]  /*19d0*/  LEA R227, R231, R58, 0x18 ;  /* 0x0000003ae7e37211 */ /* 0x004fe200078ec0ff */
[----:B0-----:R-:W-:Y:S01]  /*19e0*/  FADD.FTZ R225, R234, R225 ;  /* 0x000000e1eae17221 */ /* 0x001fe20000010000 */
[----:B-1----:R-:W-:-:S04]  /*19f0*/  FADD.FTZ R59, R232, R59 ;  /* 0x0000003be83b7221 */ /* 0x002fc80000010000 */
[----:B------:R-:W0:Y:S04]  /*1a00*/  SHFL.DOWN PT, R230, R225, 0x1, 0x1f ;  /* 0x08201f00e1e67f89 */ /* 0x000e2800000e0000 */
[----:B------:R-:W1:Y:S01]  /*1a10*/  SHFL.DOWN PT, R58, R59, 0x1, 0x1f ;  /* 0x08201f003b3a7f89 */ /* 0x000e6200000e0000 */
[----:B------:R-:W-:Y:S02]  /*1a20*/  PLOP3.LUT P0, PT, PT, PT, PT, 0x80, 0x8 ;  /* 0x000000000008781c */ /* 0x000fe40003f0f070 */
[----:B------:R-:W-:Y:S02]  /*1a30*/  @!P1 PLOP3.LUT P0, PT, P3, PT, PT, 0x80, 0x8 ;  /* 0x000000000008981c */ /* 0x000fe40001f0f070 */
[----:B------:R-:W-:Y:S01]  /*1a40*/  IADD3 R231, PT, PT, R227, 0x8040, RZ ;  /* 0x00008040e3e77810 */ /* 0x000fe20007ffe0ff */
[----:B------:R-:W-:-:S03]  /*1a50*/  FADD.FTZ R120, R3, R120 ;  /* 0x0000007803787221 */ /* 0x000fc60000010000 */
[----:B------:R-:W-:Y:S01]  /*1a60*/  @!P1 MOV R229, R231 ;  /* 0x000000e700e59202 */ /* 0x000fe20000000f00 */
[----:B------:R-:W-:Y:S01]  /*1a70*/  FFMA.FTZ R88, R219, R3, R88 ;  /* 0x00000003db587223 */ /* 0x000fe20000010058 */
[----:B------:R-:W-:Y:S01]  /*1a80*/  FADD.FTZ R153, R2, R153 ;  /* 0x0000009902997221 */ /* 0x000fe20000010000 */
[----:B------:R-:W-:-:S04]  /*1a90*/  FFMA.FTZ R154, R211, R2, R154 ;  /* 0x00000002d39a7223 */ /* 0x000fc8000001009a */
[----:B------:R-:W-:Y:S01]  /*1aa0*/  @!P0 IADD3 R229, PT, PT, R227, 0x8000, RZ ;  /* 0x00008000e3e58810 */ /* 0x000fe20007ffe0ff */
[----:B0-----:R-:W-:-:S03]  /*1ab0*/  FADD.FTZ R3, R225, R230 ;  /* 0x000000e6e1037221 */ /* 0x001fc60000010000 */
[----:B------:R-:W-:Y:S01]  /*1ac0*/  @!P1 LEA R225, R158, R229, 0x3 ;  /* 0x000000e59ee19211 */ /* 0x000fe200078e18ff */
[----:B-1----:R-:W-:-:S05]  /*1ad0*/  FADD.FTZ R2, R59, R58 ;  /* 0x0000003a3b027221 */ /* 0x002fca0000010000 */
[----:B------:R0:W-:Y:S01]  /*1ae0*/  @!P1 STS.64 [R225], R2 ;  /* 0x00000002e1009388 */ /* 0x0001e20000000a00 */
[----:B------:R-:W-:Y:S01]  /*1af0*/  @!P3 IADD3 R231, PT, PT, R227, 0x8000, RZ ;  /* 0x00008000e3e7b810 */ /* 0x000fe20007ffe0ff */
[----:B------:R-:W-:Y:S01]  /*1b00*/  FADD.FTZ R122, R57, R122 ;  /* 0x0000007a397a7221 */ /* 0x000fe20000010000 */
[----:B------:R-:W-:Y:S01]  /*1b10*/  FFMA.FTZ R90, R217, R57, R90 ;  /* 0x00000039d95a7223 */ /* 0x000fe2000001005a */
[----:B------:R-:W-:Y:S01]  /*1b20*/  FADD.FTZ R149, R56, R149 ;  /* 0x0000009538957221 */ /* 0x000fe20000010000 */
[----:B------:R-:W-:Y:S01]  /*1b30*/  FFMA.FTZ R150, R209, R56, R150 ;  /* 0x00000038d1967223 */ /* 0x000fe20000010096 */
[----:B------:R-:W-:Y:S01]  /*1b40*/  BAR.SYNC.DEFER_BLOCKING 0x0 ;  /* 0x0000000000007b1d */ /* 0x000fe20000010000 */
[C---:B------:R-:W-:Y:S02]  /*1b50*/  IADD3 R232, PT, PT, R227.reuse, 0x8050, RZ ;  /* 0x00008050e3e87810 */ /* 0x040fe40007ffe0ff */
[----:B------:R-:W-:Y:S01]  /*1b60*/  @!P3 IADD3 R232, PT, PT, R227, 0x8010, RZ ;  /* 0x00008010e3e8b810 */ /* 0x000fe20007ffe0ff */
        /* <DEDUP_REMOVED lines=20> */
[----:B------:R-:W1:Y:S01]  /*1cb0*/  LDS.128 R56, [R231] ;  /* 0x00000000e7387984 */ /* 0x000e620000000c00 */
[C---:B------:R-:W-:Y:S01]  /*1cc0*/  @!P3 IADD3 R233, PT, PT, R227.reuse, 0x8020, RZ ;  /* 0x00008020e3e9b810 */ /* 0x040fe20007ffe0ff */
[----:B------:R-:W-:Y:S01]  /*1cd0*/  FADD.FTZ R129, R68, R129 ;  /* 0x0000008144817221 */ /* 0x000fe20000010000 */
[----:B------:R-:W-:Y:S01]  /*1ce0*/  FFMA.FTZ R97, R186, R68, R97 ;  /* 0x00000044ba617223 */ /* 0x000fe20000010061 */
[----:B------:R-:W2:Y:S01]  /*1cf0*/  LDS.128 R60, [R232] ;  /* 0x00000000e83c7984 */ /* 0x000ea20000000c00 */
[----:B------:R-:W-:Y:S01]  /*1d00*/  @!P3 IADD3 R234, PT, PT, R227, 0x8030, RZ ;  /* 0x00008030e3eab810 */ /* 0x000fe20007ffe0ff */
[----:B------:R-:W-:Y:S01]  /*1d10*/  FADD.FTZ R131, R70, R131 ;  /* 0x0000008346837221 */ /* 0x000fe20000010000 */
[----:B------:R-:W-:Y:S01]  /*1d20*/  FFMA.FTZ R99, R184, R70, R99 ;  /* 0x00000046b8637223 */ /* 0x000fe20000010063 */
[----:B------:R-:W3:Y:S01]  /*1d30*/  LDS.128 R64, [R233] ;  /* 0x00000000e9407984 */ /* 0x000ee20000000c00 */
[----:B------:R-:W-:Y:S01]  /*1d40*/  FADD.FTZ R132, R69, R132 ;  /* 0x0000008445847221 */ /* 0x000fe20000010000 */
[----:B------:R-:W-:Y:S01]  /*1d50*/  FFMA.FTZ R100, R171, R69, R100 ;  /* 0x00000045ab647223 */ /* 0x000fe20000010064 */
[----:B------:R-:W-:Y:S01]  /*1d60*/  FADD.FTZ R133, R80, R133 ;  /* 0x0000008550857221 */ /* 0x000fe20000010000 */
[----:B------:R-:W4:Y:S01]  /*1d70*/  LDS.128 R68, [R234] ;  /* 0x00000000ea447984 */ /* 0x000f220000000c00 */
[----:B------:R-:W-:Y:S01]  /*1d80*/  FFMA.FTZ R101, R172, R80, R101 ;  /* 0x00000050ac657223 */ /* 0x000fe20000010065 */
[----:B------:R-:W-:Y:S01]  /*1d90*/  FADD.FTZ R140, R81, R140 ;  /* 0x0000008c518c7221 */ /* 0x000fe20000010000 */
[----:B------:R-:W-:Y:S01]  /*1da0*/  FFMA.FTZ R112, R73, R81, R112 ;  /* 0x0000005149707223 */ /* 0x000fe20000010070 */
[----:B------:R-:W-:Y:S01]  /*1db0*/  FADD.FTZ R134, R181, R134 ;  /* 0x00000086b5867221 */ /* 0x000fe20000010000 */
[----:B------:R-:W3:Y:S01]  /*1dc0*/  LDC.64 R80, c[0x0][0x438] ;  /* 0x00010e00ff507b82 */ /* 0x000ee20000000a00 */
[----:B------:R-:W-:-:S07]  /*1dd0*/  FFMA.FTZ R102, R173, R181, R102 ;  /* 0x000000b5ad667223 */ /* 0x000fce0000010066 */
[----:B0-----:R-:W0:Y:S01]  /*1de0*/  LDC.64 R2, c[0x0][0x380] ;  /* 0x0000e000ff027b82 */ /* 0x001e220000000a00 */
[----:B-1----:R-:W-:Y:S01]  /*1df0*/  FADD.FTZ R181, RZ, R56 ;  /* 0x00000038ffb57221 */ /* 0x002fe20000010000 */
[----:B------:R-:W-:-:S03]  /*1e00*/  FADD.FTZ R56, RZ, R57 ;  /* 0x00000039ff387221 */ /* 0x000fc60000010000 */
[----:B------:R-:W-:Y:S01]  /*1e10*/  FADD.FTZ R181, R58, R181 ;  /* 0x000000b53ab57221 */ /* 0x000fe20000010000 */
[----:B------:R-:W-:-:S03]  /*1e20*/  FADD.FTZ R56, R59, R56 ;  /* 0x000000383b387221 */ /* 0x000fc60000010000 */
[----:B--2---:R-:W-:Y:S01]  /*1e30*/  FADD.FTZ R181, R181, R60 ;  /* 0x0000003cb5b57221 */ /* 0x004fe20000010000 */
[----:B------:R-:W-:-:S03]  /*1e40*/  FADD.FTZ R56, R56, R61 ;  /* 0x0000003d38387221 */ /* 0x000fc60000010000 */
[----:B------:R-:W-:Y:S01]  /*1e50*/  FADD.FTZ R181, R62, R181 ;  /* 0x000000b53eb57221 */ /* 0x000fe20000010000 */
[----:B------:R-:W-:Y:S01]  /*1e60*/  FADD.FTZ R56, R63, R56 ;  /* 0x000000383f387221 */ /* 0x000fe20000010000 */
[----:B---3--:R-:W-:Y:S02]  /*1e70*/  ISETP.NE.U32.AND P0, PT, R80, RZ, PT ;  /* 0x000000ff5000720c */ /* 0x008fe40003f05070 */
[----:B------:R-:W-:Y:S01]  /*1e80*/  FADD.FTZ R181, R181, R64 ;  /* 0x00000040b5b57221 */ /* 0x000fe20000010000 */
[----:B------:R-:W-:Y:S01]  /*1e90*/  FADD.FTZ R56, R56, R65 ;  /* 0x0000004138387221 */ /* 0x000fe20000010000 */
[----:B------:R-:W-:Y:S02]  /*1ea0*/  ISETP.NE.AND.EX P0, PT, R81, RZ, PT, P0 ;  /* 0x000000ff5100720c */ /* 0x000fe40003f05300 */
[----:B------:R-:W-:Y:S01]  /*1eb0*/  FADD.FTZ R181, R66, R181 ;  /* 0x000000b542b57221 */ /* 0x000fe20000010000 */
[----:B------:R-:W-:-:S03]  /*1ec0*/  FADD.FTZ R56, R67, R56 ;  /* 0x0000003843387221 */ /* 0x000fc60000010000 */
[----:B----4-:R-:W-:Y:S01]  /*1ed0*/  FADD.FTZ R181, R181, R68 ;  /* 0x00000044b5b57221 */ /* 0x010fe20000010000 */
[----:B------:R-:W-:-:S03]  /*1ee0*/  FADD.FTZ R56, R56, R69 ;  /* 0x0000004538387221 */ /* 0x000fc60000010000 */
[----:B------:R-:W-:Y:S01]  /*1ef0*/  FADD.FTZ R70, R70, R181 ;  /* 0x000000b546467221 */ /* 0x000fe20000010000 */
[----:B0-----:R-:W-:Y:S01]  /*1f00*/  IADD3 R156, PT, PT, R156, R2, RZ ;  /* 0x000000029c9c7210 */ /* 0x001fe20007ffe0ff */
        /* <DEDUP_REMOVED lines=68> */
.L_x_970:
        /* <DEDUP_REMOVED lines=33> */
.L_x_969:
        /* <DEDUP_REMOVED lines=36> */
.L_x_972:
        /* <DEDUP_REMOVED lines=37> */
.L_x_968:
        /* <DEDUP_REMOVED lines=47> */
.L_x_974:
        /* <DEDUP_REMOVED lines=45> */
.L_x_973:
        /* <DEDUP_REMOVED lines=48> */
.L_x_975:
        /* <DEDUP_REMOVED lines=48> */
.L_x_971:
        /* <DEDUP_REMOVED lines=67> */
.L_x_978:
        /* <DEDUP_REMOVED lines=45> */
.L_x_977:
        /* <DEDUP_REMOVED lines=46> */
.L_x_980:
        /* <DEDUP_REMOVED lines=41> */
.L_x_976:
        /* <DEDUP_REMOVED lines=39> */
.L_x_982:
        /* <DEDUP_REMOVED lines=33> */
.L_x_981:
        /* <DEDUP_REMOVED lines=34> */
.L_x_983:
        /* <DEDUP_REMOVED lines=28> */
.L_x_979:
        /* <DEDUP_REMOVED lines=13> */
[-C--:B0-----:R-:W-:Y:S01]  /*4b50*/  FFMA.FTZ R49, R172, R66.reuse, R67 ;  /* 0x00000042ac317223 */ /* 0x081fe20000010043 */
[----:B-----5:R-:W-:Y:S01]  /*4b60*/  SHF.L.U32 R48, R42, 0x10, RZ ;  /* 0x000000102a307819 */ /* 0x020fe200000006ff */
[----:B------:R-:W-:Y:S01]  /*4b70*/  FADD.FTZ R167, R167, -R0 ;  /* 0x80000000a7a77221 */ /* 0x000fe20000010000 */
[----:B------:R-:W-:Y:S01]  /*4b80*/  SHF.L.U32 R0, R41, 0x10, RZ ;  /* 0x0000001029007819 */ /* 0x000fe200000006ff */
[----:B------:R-:W-:Y:S01]  /*4b90*/  FADD.FTZ R175, R168, -R175 ;  /* 0x800000afa8af7221 */ /* 0x000fe20000010000 */
[-C--:B------:R-:W-:Y:S01]  /*4ba0*/  FFMA.FTZ R50, R179, R66.reuse, R67 ;  /* 0x00000042b3327223 */ /* 0x080fe20000010043 */
[----:B------:R-:W-:Y:S01]  /*4bb0*/  FADD.FTZ R51, R170, -R49 ;  /* 0x80000031aa337221 */ /* 0x000fe20000010000 */
[-CC-:B------:R-:W-:Y:S01]  /*4bc0*/  FFMA.FTZ R49, R176, R66.reuse, R67.reuse ;  /* 0x00000042b0317223 */ /* 0x180fe20000010043 */
[-CC-:B------:R-:W-:Y:S01]  /*4bd0*/  FFMA.FTZ R55, R182, R66.reuse, R67.reuse ;  /* 0x00000042b6377223 */ /* 0x180fe20000010043 */
[----:B------:R-:W-:Y:S01]  /*4be0*/  FADD.FTZ R169, R169, -R50 ;  /* 0x80000032a9a97221 */ /* 0x000fe20000010000 */
        /* <DEDUP_REMOVED lines=37> */
.L_x_986:
[-CC-:B------:R-:W-:Y:S01]  /*4e40*/  FFMA.FTZ R0, R173, R66.reuse, R67.reuse ;  /* 0x00000042ad007223 */ /* 0x180fe20000010043 */
[-CC-:B------:R-:W-:Y:S01]  /*4e50*/  FFMA.FTZ R175, R175, R66.reuse, R67.reuse ;  /* 0x00000042afaf7223 */ /* 0x180fe20000010043 */
[-CC-:B0-----:R-:W-:Y:S01]  /*4e60*/  FFMA.FTZ R53, R172, R66.reuse, R67.reuse ;  /* 0x00000042ac357223 */ /* 0x181fe20000010043 */
[-C--:B------:R-:W-:Y:S01]  /*4e70*/  FFMA.FTZ R57, R182, R66.reuse, R67 ;  /* 0x00000042b6397223 */ /* 0x080fe20000010043 */
[----:B------:R-:W-:Y:S01]  /*4e80*/  FADD.FTZ R167, R167, -R0 ;  /* 0x80000000a7a77221 */ /* 0x000fe20000010000 */
[----:B-----5:R-:W-:Y:S01]  /*4e90*/  SHF.L.U32 R0, R41, 0x10, RZ ;  /* 0x0000001029007819 */ /* 0x020fe200000006ff */
[----:B------:R-:W-:Y:S01]  /*4ea0*/  FADD.FTZ R175, R168, -R175 ;  /* 0x800000afa8af7221 */ /* 0x000fe20000010000 */
[----:B------:R-:W-:Y:S01]  /*4eb0*/  SHF.L.U32 R52, R42, 0x10, RZ ;  /* 0x000000102a347819 */ /* 0x000fe200000006ff */
[-C--:B------:R-:W-:Y:S01]  /*4ec0*/  FFMA.FTZ R54, R179, R66.reuse, R67 ;  /* 0x00000042b3367223 */ /* 0x080fe20000010043 */
[----:B------:R-:W-:Y:S01]  /*4ed0*/  FADD.FTZ R55, R170, -R53 ;  /* 0x80000035aa377221 */ /* 0x000fe20000010000 */
[----:B------:R-:W-:Y:S01]  /*4ee0*/  FADD.FTZ R63, R180, -R57 ;  /* 0x80000039b43f7221 */ /* 0x000fe20000010000 */
        /* <DEDUP_REMOVED lines=34> */
.L_x_985:
[----:B------:R-:W-:Y:S05]  /*5110*/  @!P1 BRA `(.L_x_988) ;  /* 0x0000000000b49947 */ /* 0x000fea0003800000 */
        /* <DEDUP_REMOVED lines=45> */
.L_x_988:
[-CC-:B------:R-:W-:Y:S01]  /*53f0*/  FFMA.FTZ R0, R173, R66.reuse, R67.reuse ;  /* 0x00000042ad007223 */ /* 0x180fe20000010043 */
[-CC-:B0-----:R-:W-:Y:S01]  /*5400*/  FFMA.FTZ R56, R179, R66.reuse, R67.reuse ;  /* 0x00000042b3387223 */ /* 0x181fe20000010043 */
[-CC-:B------:R-:W-:Y:S01]  /*5410*/  FFMA.FTZ R63, R182, R66.reuse, R67.reuse ;  /* 0x00000042b63f7223 */ /* 0x180fe20000010043 */
[-C--:B------:R-:W-:Y:S01]  /*5420*/  FFMA.FTZ R175, R175, R66.reuse, R67 ;  /* 0x00000042afaf7223 */ /* 0x080fe20000010043 */
[--C-:B------:R-:W-:Y:S01]  /*5430*/  FADD.FTZ R167, R167, -R0.reuse ;  /* 0x80000000a7a77221 */ /* 0x100fe20000010000 */
[----:B-----5:R-:W-:Y:S01]  /*5440*/  PRMT R0, R43, 0x7632, R0 ;  /* 0x000076322b007816 */ /* 0x020fe20000000000 */
[----:B------:R-:W-:Y:S01]  /*5450*/  FADD.FTZ R169, R169, -R56 ;  /* 0x80000038a9a97221 */ /* 0x000fe20000010000 */
[----:B------:R-:W-:Y:S01]  /*5460*/  FADD.FTZ R63, R180, -R63 ;  /* 0x8000003fb43f7221 */ /* 0x000fe20000010000 */
[----:B------:R-:W-:Y:S01]  /*5470*/  FADD.FTZ R175, R168, -R175 ;  /* 0x800000afa8af7221 */ /* 0x000fe20000010000 */
[----:B------:R-:W-:Y:S01]  /*5480*/  SHF.L.U32 R56, R0, 0x10, RZ ;  /* 0x0000001000387819 */ /* 0x000fe200000006ff */
[-CC-:B------:R-:W-:Y:S01]  /*5490*/  FFMA.FTZ R178, R178, R66.reuse, R67.reuse ;  /* 0x00000042b2b27223 */ /* 0x180fe20000010043 */
[----:B------:R-:W-:Y:S01]  /*54a0*/  SHF.L.U32 R0, R42, 0x10, RZ ;  /* 0x000000102a007819 */ /* 0x000fe200000006ff */
[-CC-:B------:R-:W-:Y:S01]  /*54b0*/  FFMA.FTZ R171, R171, R66.reuse, R67.reuse ;  /* 0x00000042abab7223 */ /* 0x180fe20000010043 */
[----:B------:R-:W-:Y:S01]  /*54c0*/  SHF.L.U32 R61, R43, 0x10, RZ ;  /* 0x000000102b3d7819 */ /* 0x000fe200000006ff */
[----:B------:R-:W-:Y:S01]  /*54d0*/  FFMA.FTZ R64, R160, R63, R56 ;  /* 0x0000003fa0407223 */ /* 0x000fe20000010038 */
[----:B------:R-:W-:Y:S01]  /*54e0*/  PRMT R58, R42, 0x7632, R58 ;  /* 0x000076322a3a7816 */ /* 0x000fe2000000003a */
[----:B------:R-:W-:Y:S01]  /*54f0*/  FFMA.FTZ R175, R160, R175, R0 ;  /* 0x000000afa0af7223 */ /* 0x000fe20000010000 */
[----:B------:R-:W-:Y:S01]  /*5500*/  PRMT R56, R41, 0x7632, R56 ;  /* 0x0000763229387816 */ /* 0x000fe20000000038 */
[-CC-:B------:R-:W-:Y:S01]  /*5510*/  FFMA.FTZ R57, R172, R66.reuse, R67.reuse ;  /* 0x00000042ac397223 */ /* 0x180fe20000010043 */
[----:B------:R-:W-:Y:S01]  /*5520*/  PRMT R0, R40, 0x7632, R0 ;  /* 0x0000763228007816 */ /* 0x000fe20000000000 */
        /* <DEDUP_REMOVED lines=21> */
.L_x_984:
[----:B------:R-:W-:Y:S05]  /*5680*/  @!P0 BRA `(.L_x_989) ;  /* 0x00000004001c8947 */ /* 0x000fea0003800000 */
        /* <DEDUP_REMOVED lines=38> */
.L_x_990:
[-CC-:B------:R-:W-:Y:S01]  /*58f0*/  FFMA.FTZ R0, R173, R66.reuse, R67.reuse ;  /* 0x00000042ad007223 */ /* 0x180fe20000010043 */
[-CC-:B------:R-:W-:Y:S01]  /*5900*/  FFMA.FTZ R171, R171, R66.reuse, R67.reuse ;  /* 0x00000042abab7223 */ /* 0x180fe20000010043 */
[-CC-:B0-----:R-:W-:Y:S01]  /*5910*/  FFMA.FTZ R53, R172, R66.reuse, R67.reuse ;  /* 0x00000042ac357223 */ /* 0x181fe20000010043 */
        /* <DEDUP_REMOVED lines=30> */
.L_x_989:
[----:B------:R-:W-:Y:S05]  /*5b00*/  @!P1 BRA `(.L_x_991) ;  /* 0x0000000000849947 */ /* 0x000fea0003800000 */
        /* <DEDUP_REMOVED lines=33> */
.L_x_991:
        /* <DEDUP_REMOVED lines=28> */
.L_x_987:
        /* <DEDUP_REMOVED lines=60> */
.L_x_994:
        /* <DEDUP_REMOVED lines=45> */
.L_x_993:
        /* <DEDUP_REMOVED lines=46> */
.L_x_996:
        /* <DEDUP_REMOVED lines=13> */
[--C-:B------:R-:W-:Y:S01]  /*6920*/  FADD.FTZ R85, R85, -R58.reuse ;  /* 0x8000003a55557221 */ /* 0x100fe20000010000 */
[----:B------:R-:W-:Y:S01]  /*6930*/  SHF.L.U32 R0, R46, 0x10, RZ ;  /* 0x000000102e007819 */ /* 0x000fe200000006ff */
        /* <DEDUP_REMOVED lines=26> */
.L_x_992:
        /* <DEDUP_REMOVED lines=39> */
.L_x_998:
        /* <DEDUP_REMOVED lines=33> */
.L_x_997:
        /* <DEDUP_REMOVED lines=34> */
.L_x_999:
        /* <DEDUP_REMOVED lines=28> */
.L_x_995:
        /* <DEDUP_REMOVED lines=18> */
.L_x_967:
[----:B------:R-:W1:Y:S08]  /*7460*/  LDC R15, c[0x0][0x388] ;  /* 0x0000e200ff0f7b82 */ /* 0x000e700000000800 */
[----:B0-----:R-:W0:Y:S08]  /*7470*/  LDC.64 R2, c[0x0][0x440] ;  /* 0x00011000ff027b82 */ /* 0x001e300000000a00 */
[----:B------:R-:W2:Y:S01]  /*7480*/  LDC.64 R12, c[0x0][0x448] ;  /* 0x00011200ff0c7b82 */ /* 0x000ea20000000a00 */
[----:B-1----:R-:W-:-:S05]  /*7490*/  IMAD R15, R15, UR10, RZ ;  /* 0x0000000a0f0f7c24 */ /* 0x002fca000f8e02ff */
[----:B------:R-:W-:-:S05]  /*74a0*/  LEA.HI R15, R15, R148, RZ, 0x1d ;  /* 0x000000940f0f7211 */ /* 0x000fca00078fe8ff */
[----:B0-----:R-:W-:-:S05]  /*74b0*/  IMAD.WIDE.U32 R2, R15, 0x20, R2 ;  /* 0x000000200f027825 */ /* 0x001fca00078e0002 */
        /* <DEDUP_REMOVED lines=18> */
.L_x_1001:
        /* <DEDUP_REMOVED lines=10> */
.L_x_4823:


//--------------------- .text._ZN10layer_norm31ln_parallel_residual_bwd_kernelINS_13Kernel_traitsIf13__nv_bfloat16S2_S2_fjLj8192ELj1ELj1ELj8ELj16ENS_18Kernel_traits_baseILj8192EfS2_S2_S2_fjLj256EEEEELb1ELb0ELb0EEEvNS_9BwdParamsE --------------------------
	.section	.text._ZN10layer_norm31ln_parallel_residual_bwd_kernelINS_13Kernel_traitsIf13__nv_bfloat16S2_S2_fjLj8192ELj1ELj1ELj8ELj16ENS_18Kernel_traits_baseILj8192EfS2_S2_S2_fjLj256EEEEELb1ELb0ELb0EEEvNS_9BwdParamsE,"ax",@progbits
	.align	128
        .global         _ZN10layer_norm31ln_parallel_residual_bwd_kernelINS_13Kernel_traitsIf13__nv_bfloat16S2_S2_fjLj8192ELj1ELj1ELj8ELj16ENS_18Kernel_traits_baseILj8192EfS2_S2_S2_fjLj256EEEEELb1ELb0ELb0EEEvNS_9BwdParamsE
        .type           _ZN10layer_norm31ln_parallel_residual_bwd_kernelINS_13Kernel_traitsIf13__nv_bfloat16S2_S2_fjLj8192ELj1ELj1ELj8ELj16ENS_18Kernel_traits_baseILj8192EfS2_S2_S2_fjLj256EEEEELb1ELb0ELb0EEEvNS_9BwdParamsE,@function
        .size           _ZN10layer_norm31ln_parallel_residual_bwd_kernelINS_13Kernel_traitsIf13__nv_bfloat16S2_S2_fjLj8192ELj1ELj1ELj8ELj16ENS_18Kernel_traits_baseILj8192EfS2_S2_S2_fjLj256EEEEELb1ELb0ELb0EEEvNS_9BwdParamsE,(.L_x_4824 - _ZN10layer_norm31ln_parallel_residual_bwd_kernelINS_13Kernel_traitsIf13__nv_bfloat16S2_S2_fjLj8192ELj1ELj1ELj8ELj16ENS_18Kernel_traits_baseILj8192EfS2_S2_S2_fjLj256EEEEELb1ELb0ELb0EEEvNS_9BwdParamsE)
        .other          _ZN10layer_norm31ln_parallel_residual_bwd_kernelINS_13Kernel_traitsIf13__nv_bfloat16S2_S2_fjLj8192ELj1ELj1ELj8ELj16ENS_18Kernel_traits_baseILj8192EfS2_S2_S2_fjLj256EEEEELb1ELb0ELb0EEEvNS_9BwdParamsE,@"STO_CUDA_ENTRY STV_DEFAULT"
_ZN10layer_norm31ln_parallel_residual_bwd_kernelINS_13Kernel_traitsIf13__nv_bfloat16S2_S2_fjLj8192ELj1ELj1ELj8ELj16ENS_18Kernel_traits_baseILj8192EfS2_S2_S2_fjLj256EEEEELb1ELb0ELb0EEEvNS_9BwdParamsE:
.text._ZN10layer_norm31ln_parallel_residual_bwd_kernelINS_13Kernel_traitsIf13__nv_bfloat16S2_S2_fjLj8192ELj1ELj1ELj8ELj16ENS_18Kernel_traits_baseILj8192EfS2_S2_S2_fjLj256EEEEELb1ELb0ELb0EEEvNS_9BwdParamsE:
[----:B------:R-:W0:Y:S02]  /*0000*/  LDC R1, c[0x0][0x37c] ;  /* 0x0000df00ff017b82 */ /* 0x000e240000000800 */
[----:B0-----:R-:W-:Y:S01]  /*0010*/  IADD3 R1, PT, PT, R1, -0x100, RZ ;  /* 0xffffff0001017810 */ /* 0x001fe20007ffe0ff */
[----:B------:R-:W0:Y:S01]  /*0020*/  S2R R152, SR_TID.X ;  /* 0x0000000000987919 */ /* 0x000e220000002100 */
[----:B------:R-:W1:Y:S04]  /*0030*/  LDCU UR8, c[0x0][0x388] ;  /* 0x00007100ff0877ac */ /* 0x000e680008000800 */
[----:B------:R-:W2:Y:S01]  /*0040*/  LDC.64 R2, c[0x0][0x3d0] ;  /* 0x0000f400ff027b82 */ /* 0x000ea20000000a00 */
[----:B------:R3:W4:Y:S04]  /*0050*/  LDL.64 R84, [R1+0xf0] ;  /* 0x0000f00001547983 */ /* 0x0007280000100a00 */
[----:B------:R3:W4:Y:S03]  /*0060*/  LDL.64 R86, [R1+0xf8] ;  /* 0x0000f80001567983 */ /* 0x0007260000100a00 */
[----:B------:R-:W5:Y:S01]  /*0070*/  LDC.64 R4, c[0x0][0x3d8] ;  /* 0x0000f600ff047b82 */ /* 0x000f620000000a00 */
[----:B------:R3:W3:Y:S04]  /*0080*/  LDL.64 R80, [R1+0xe0] ;  /* 0x0000e00001507983 */ /* 0x0006e80000100a00 */
[----:B------:R0:W3:Y:S03]  /*0090*/  LDL.64 R82, [R1+0xe8] ;  /* 0x0000e80001527983 */ /* 0x0000e60000100a00 */
[----:B------:R-:W5:Y:S01]  /*00a0*/  LDC.64 R6, c[0x0][0x3d0] ;  /* 0x0000f400ff067b82 */ /* 0x000f620000000a00 */
[----:B------:R0:W3:Y:S04]  /*00b0*/  LDL.64 R76, [R1+0xd0] ;  /* 0x0000d000014c7983 */ /* 0x0000e80000100a00 */
[----:B------:R0:W3:Y:S01]  /*00c0*/  LDL.64 R78, [R1+0xd8] ;  /* 0x0000d800014e7983 */ /* 0x0000e20000100a00 */
[----:B------:R-:W4:Y:S02]  /*00d0*/  LDCU.64 UR10, c[0x0][0x358] ;  /* 0x00006b00ff0a77ac */ /* 0x000f240008000a00 */
[----:B------:R-:W5:Y:S01]  /*00e0*/  LDC.64 R8, c[0x0][0x3d8] ;  /* 0x0000f600ff087b82 */ /* 0x000f620000000a00 */
[----:B------:R0:W3:Y:S04]  /*00f0*/  LDL.64 R72, [R1+0xc0] ;  /* 0x0000c00001487983 */ /* 0x0000e80000100a00 */
[----:B------:R0:W3:Y:S03]  /*0100*/  LDL.64 R74, [R1+0xc8] ;  /* 0x0000c800014a7983 */ /* 0x0000e60000100a00 */
        /* <DEDUP_REMOVED lines=26> */
[----:B------:R2:W3:Y:S04]  /*02b0*/  LDL.64 R24, [R1] ;  /* 0x0000000001187983 */ /* 0x0004e80000100a00 */
[----:B------:R2:W3:Y:S01]  /*02c0*/  LDL.64 R26, [R1+0x8] ;  /* 0x00000800011a7983 */ /* 0x0004e20000100a00 */
[----:B-1----:R-:W-:Y:S01]  /*02d0*/  USHF.R.S32.HI UR4, URZ, 0x1f, UR8 ;  /* 0x0000001fff047899 */ /* 0x002fe20008011408 */
[----:B0-----:R-:W-:-:S02]  /*02e0*/  LOP3.LUT R229, R152, 0xff, RZ, 0x3c, !PT ;  /* 0x000000ff98e57812 */ /* 0x001fc400078e3cff */
[----:B------:R-:W-:Y:S01]  /*02f0*/  MOV R23, R152 ;  /* 0x0000009800177202 */ /* 0x000fe20000000f00 */
[----:B------:R-:W-:-:S06]  /*0300*/  ULEA.HI UR4, UR4, UR8, URZ, 0x3 ;  /* 0x0000000804047291 */ /* 0x000fcc000f8f18ff */
[----:B------:R-:W-:-:S05]  /*0310*/  IMAD.U32 R0, RZ, RZ, UR4 ;  /* 0x00000004ff007e24 */ /* 0x000fca000f8e00ff */
        /* <DEDUP_REMOVED lines=8> */
[C---:B-----5:R-:W-:Y:S01]  /*03a0*/  @P1 IMAD.WIDE.U32 R4, R23.reuse, 0x20, R4 ;  /* 0x0000002017041825 */ /* 0x060fe200078e0004 */
[----:B------:R-:W-:-:S05]  /*03b0*/  @P1 LOP3.LUT R23, R23, 0x100, RZ, 0xfc, !PT ;  /* 0x0000010017171812 */ /* 0x000fca00078efcff */
[----:B------:R-:W-:-:S04]  /*03c0*/  @P2 IMAD.WIDE.U32 R10, R23, 0x20, R6 ;  /* 0x00000020170a2825 */ /* 0x000fc800078e0006 */
[----:B------:R-:W-:-:S04]  /*03d0*/  @P2 IMAD.WIDE.U32 R12, R23, 0x20, R8 ;  /* 0x00000020170c2825 */ /* 0x000fc800078e0008 */
[----:B------:R-:W-:-:S04]  /*03e0*/  @P2 VIADD R23, R23, 0x100 ;  /* 0x0000010017172836 */ /* 0x000fc80000000000 */
[----:B------:R-:W-:-:S04]  /*03f0*/  @P3 IMAD.WIDE.U32 R14, R23, 0x20, R14 ;  /* 0x00000020170e3825 */ /* 0x000fc800078e000e */
[C---:B------:R-:W-:Y:S01]  /*0400*/  @P3 IMAD.WIDE.U32 R16, R23.reuse, 0x20, R16 ;  /* 0x0000002017103825 */ /* 0x040fe200078e0010 */
[----:B------:R-:W-:-:S05]  /*0410*/  @P3 IADD3 R23, PT, PT, R23, 0x100, RZ ;  /* 0x0000010017173810 */ /* 0x000fca0007ffe0ff */
[----:B------:R-:W-:-:S04]  /*0420*/  @P4 IMAD.WIDE.U32 R6, R23, 0x20, R18 ;  /* 0x0000002017064825 */ /* 0x000fc800078e0012 */
[----:B------:R-:W-:Y:S01]  /*0430*/  @P4 IMAD.WIDE.U32 R8, R23, 0x20, R20 ;  /* 0x0000002017084825 */ /* 0x000fe200078e0014 */
[----:B----4-:R-:W2:Y:S04]  /*0440*/  @P1 LDG.E.128 R84, desc[UR10][R2.64] ;  /* 0x0000000a02541981 */ /* 0x010ea8000c1e1d00 */
[----:B---3--:R-:W3:Y:S04]  /*0450*/  @P1 LDG.E.128 R80, desc[UR10][R2.64+0x10] ;  /* 0x0000100a02501981 */ /* 0x008ee8000c1e1d00 */
[----:B------:R-:W4:Y:S04]  /*0460*/  @P1 LDG.E.128 R76, desc[UR10][R4.64] ;  /* 0x0000000a044c1981 */ /* 0x000f28000c1e1d00 */
[----:B------:R-:W5:Y:S04]  /*0470*/  @P1 LDG.E.128 R72, desc[UR10][R4.64+0x10] ;  /* 0x0000100a04481981 */ /* 0x000f68000c1e1d00 */
        /* <DEDUP_REMOVED lines=11> */
[----:B------:R-:W5:Y:S01]  /*0530*/  @P4 LDG.E.128 R24, desc[UR10][R8.64+0x10] ;  /* 0x0000100a08184981 */ /* 0x000f62000c1e1d00 */
        /* <DEDUP_REMOVED lines=43> */
[----:B--2---:R0:W-:Y:S04]  /*07f0*/  @P1 STL.64 [R1+0xf0], R84 ;  /* 0x0000f05401001387 */ /* 0x0041e80000100a00 */
[----:B------:R1:W-:Y:S04]  /*0800*/  @P1 STL.64 [R1+0xf8], R86 ;  /* 0x0000f85601001387 */ /* 0x0003e80000100a00 */
[----:B---3--:R2:W-:Y:S04]  /*0810*/  @P1 STL.64 [R1+0xe0], R80 ;  /* 0x0000e05001001387 */ /* 0x0085e80000100a00 */
[----:B------:R3:W-:Y:S01]  /*0820*/  @P1 STL.64 [R1+0xe8], R82 ;  /* 0x0000e85201001387 */ /* 0x0007e20000100a00 */
[----:B0-----:R-:W-:-:S03]  /*0830*/  CS2R R84, SRZ ;  /* 0x0000000000547805 */ /* 0x001fc6000001ff00 */
[----:B----4-:R0:W-:Y:S01]  /*0840*/  @P1 STL.64 [R1+0xd0], R76 ;  /* 0x0000d04c01001387 */ /* 0x0101e20000100a00 */
[----:B-1----:R-:W-:-:S03]  /*0850*/  CS2R R86, SRZ ;  /* 0x0000000000567805 */ /* 0x002fc6000001ff00 */
[----:B------:R1:W-:Y:S01]  /*0860*/  @P1 STL.64 [R1+0xd8], R78 ;  /* 0x0000d84e01001387 */ /* 0x0003e20000100a00 */
[----:B--2---:R-:W-:-:S03]  /*0870*/  CS2R R80, SRZ ;  /* 0x0000000000507805 */ /* 0x004fc6000001ff00 */
[----:B-----5:R2:W-:Y:S01]  /*0880*/  @P1 STL.64 [R1+0xc0], R72 ;  /* 0x0000c04801001387 */ /* 0x0205e20000100a00 */
[----:B---3--:R-:W-:-:S03]  /*0890*/  CS2R R82, SRZ ;  /* 0x0000000000527805 */ /* 0x008fc6000001ff00 */
[----:B------:R3:W-:Y:S01]  /*08a0*/  @P1 STL.64 [R1+0xc8], R74 ;  /* 0x0000c84a01001387 */ /* 0x0007e20000100a00 */
[----:B0-----:R-:W-:-:S03]  /*08b0*/  CS2R R76, SRZ ;  /* 0x00000000004c7805 */ /* 0x001fc6000001ff00 */
[----:B------:R0:W-:Y:S01]  /*08c0*/  @P2 STL.64 [R1+0xb0], R68 ;  /* 0x0000b04401002387 */ /* 0x0001e20000100a00 */
[----:B-1----:R-:W-:-:S03]  /*08d0*/  CS2R R78, SRZ ;  /* 0x00000000004e7805 */ /* 0x002fc6000001ff00 */
[----:B------:R1:W-:Y:S01]  /*08e0*/  @P2 STL.64 [R1+0xb8], R70 ;  /* 0x0000b84601002387 */ /* 0x0003e20000100a00 */
[----:B--2---:R-:W-:-:S03]  /*08f0*/  CS2R R72, SRZ ;  /* 0x0000000000487805 */ /* 0x004fc6000001ff00 */
[----:B------:R2:W-:Y:S01]  /*0900*/  @P2 STL.64 [R1+0xa0], R64 ;  /* 0x0000a04001002387 */ /* 0x0005e20000100a00 */
        /* <DEDUP_REMOVED lines=29> */
[----:B------:R2:W-:Y:S04]  /*0ae0*/  @P4 STL.64 [R1+0x38], R38 ;  /* 0x0000382601004387 */ /* 0x0005e80000100a00 */
[----:B------:R2:W-:Y:S04]  /*0af0*/  @P4 STL.64 [R1+0x20], R32 ;  /* 0x0000202001004387 */ /* 0x0005e80000100a00 */
[----:B------:R2:W-:Y:S04]  /*0b00*/  @P4 STL.64 [R1+0x28], R34 ;  /* 0x0000282201004387 */ /* 0x0005e80000100a00 */
[----:B------:R2:W-:Y:S04]  /*0b10*/  @P4 STL.64 [R1+0x10], R28 ;  /* 0x0000101c01004387 */ /* 0x0005e80000100a00 */
[----:B------:R2:W-:Y:S04]  /*0b20*/  @P4 STL.64 [R1+0x18], R30 ;  /* 0x0000181e01004387 */ /* 0x0005e80000100a00 */
[----:B------:R2:W-:Y:S04]  /*0b30*/  @P4 STL.64 [R1], R24 ;  /* 0x0000001801004387 */ /* 0x0005e80000100a00 */
[----:B------:R2:W-:Y:S01]  /*0b40*/  @P4 STL.64 [R1+0x8], R26 ;  /* 0x0000081a01004387 */ /* 0x0005e20000100a00 */
[----:B------:R-:W-:Y:S05]  /*0b50*/  BRA.U UP0, `(.L_x_1002) ;  /* 0x000000cd00147547 */ /* 0x000fea000b800000 */
        /* <DEDUP_REMOVED lines=67> */
[----:B------:R-:W3:Y:S01]  /*0f90*/  LDCU UR8, c[0x0][0x388] ;  /* 0x00007100ff0877ac */ /* 0x000ee20008000800 */
[----:B------:R-:W4:Y:S01]  /*0fa0*/  LDCU.U8 UR26, c[0x0][0x410] ;  /* 0x00008200ff1a77ac */ /* 0x000f220008000000 */
[----:B------:R-:W1:Y:S01]  /*0fb0*/  LDCU UR22, c[0x0][0x400] ;  /* 0x00008000ff1677ac */ /* 0x000e620008000800 */
[----:B------:R-:W1:Y:S01]  /*0fc0*/  LDCU.64 UR4, c[0x0][0x478] ;  /* 0x00008f00ff0477ac */ /* 0x000e620008000a00 */
[----:B------:R-:W1:Y:S01]  /*0fd0*/  LDCU.64 UR16, c[0x0][0x438] ;  /* 0x00008700ff1077ac */ /* 0x000e620008000a00 */
[----:B------:R-:W1:Y:S01]  /*0fe0*/  LDCU.64 UR18, c[0x0][0x470] ;  /* 0x00008e00ff1277ac */ /* 0x000e620008000a00 */
[----:B------:R-:W1:Y:S01]  /*0ff0*/  LDCU.128 UR12, c[0x0][0x3c0] ;  /* 0x00007800ff0c77ac */ /* 0x000e620008000c00 */
[----:B------:R-:W1:Y:S01]  /*1000*/  LDCU.64 UR20, c[0x0][0x380] ;  /* 0x00007000ff1477ac */ /* 0x000e620008000a00 */
[----:B0-----:R-:W-:-:S11]  /*1010*/  UISETP.NE.AND UP2, UPT, UR6, URZ, UPT ;  /* 0x000000ff0600728c */ /* 0x001fd6000bf45270 */
.L_x_1053:
[----:B-1----:R-:W-:-:S06]  /*1020*/  UIMAD.WIDE UR6, UR9, 0x4, UR12 ;  /* 0x00000004090678a5 */ /* 0x002fcc000f8e020c */
[----:B0-23--:R-:W-:Y:S01]  /*1030*/  IMAD.U32 R144, RZ, RZ, UR6 ;  /* 0x00000006ff907e24 */ /* 0x00dfe2000f8e00ff */
[----:B------:R-:W-:Y:S01]  /*1040*/  MOV R145, UR7 ;  /* 0x0000000700917c02 */ /* 0x000fe20008000f00 */
[----:B------:R-:W-:-:S04]  /*1050*/  UIMAD.WIDE UR6, UR9, 0x4, UR14 ;  /* 0x00000004090678a5 */ /* 0x000fc8000f8e020e */
[----:B--2---:R0:W2:Y:S02]  /*1060*/  LDG.E R27, desc[UR10][R144.64] ;  /* 0x0000000a901b7981 */ /* 0x0040a4000c1e1900 */
[----:B0-----:R-:W-:Y:S01]  /*1070*/  IMAD.U32 R144, RZ, RZ, UR6 ;  /* 0x00000006ff907e24 */ /* 0x001fe2000f8e00ff */
[----:B------:R-:W-:-:S05]  /*1080*/  MOV R145, UR7 ;  /* 0x0000000700917c02 */ /* 0x000fca0008000f00 */
[----:B-----5:R-:W5:Y:S01]  /*1090*/  LDG.E R144, desc[UR10][R144.64] ;  /* 0x0000000a90907981 */ /* 0x020f62000c1e1900 */
[----:B---3--:R-:W-:Y:S01]  /*10a0*/  UIMAD UR6, UR9, UR8, URZ ;  /* 0x00000008090672a4 */ /* 0x008fe2000f8e02ff */
        /* <DEDUP_REMOVED lines=32> */
[----:B------:R0:W4:Y:S01]  /*12b0*/  LDG.E.128 R152, desc[UR10][R24.64] ;  /* 0x0000000a18987981 */ /* 0x000122000c1e1d00 */
[----:B------:R-:W-:Y:S02]  /*12c0*/  ISETP.NE.U32.AND P1, PT, RZ, UR18, PT ;  /* 0x00000012ff007c0c */ /* 0x000fe4000bf25070 */
[----:B------:R-:W-:Y:S02]  /*12d0*/  ISETP.NE.U32.AND P0, PT, RZ, UR16, PT ;  /* 0x00000010ff007c0c */ /* 0x000fe4000bf05070 */
        /* <DEDUP_REMOVED lines=10> */
[----:B------:R2:W5:Y:S02]  /*1380*/  LDG.E.64 R32, desc[UR10][R20.64] ;  /* 0x0000000a14207981 */ /* 0x000564000c1e1b00 */
[----:B--2---:R-:W-:-:S05]  /*1390*/  SHF.L.U32 R20, R148, 0x10, RZ ;  /* 0x0000001094147819 */ /* 0x004fca00000006ff */
[-C--:B------:R-:W-:Y:S01]  /*13a0*/  FMUL.FTZ R22, R175, R20.reuse ;  /* 0x00000014af167220 */ /* 0x080fe20000410000 */
[----:B---3--:R-:W-:Y:S02]  /*13b0*/  IMAD.U32 R0, R144, 0x10000, RZ ;  /* 0x0001000090007824 */ /* 0x008fe400078e00ff */
[----:B----4-:R-:W-:Y:S02]  /*13c0*/  IMAD.U32 R21, R152, 0x10000, RZ ;  /* 0x0001000098157824 */ /* 0x010fe400078e00ff */
[----:B------:R-:W-:Y:S01]  /*13d0*/  FADD.FTZ R0, R0, -UR25 ;  /* 0x8000001900007e21 */ /* 0x000fe20008010000 */
[----:B------:R-:W-:Y:S01]  /*13e0*/  FADD.FTZ R96, R96, R20 ;  /* 0x0000001460607221 */ /* 0x000fe20000010000 */
[----:B------:R-:W2:Y:S01]  /*13f0*/  LDL R175, [R1+0xf4] ;  /* 0x0000f40001af7983 */ /* 0x000ea20000100800 */
[----:B------:R-:W-:Y:S01]  /*1400*/  FFMA.FTZ R26, R174, R21, R22 ;  /* 0x00000015ae1a7223 */ /* 0x000fe20000010016 */
[----:B------:R-:W-:Y:S01]  /*1410*/  SHF.L.U32 R22, R145, 0x10, RZ ;  /* 0x0000001091167819 */ /* 0x000fe200000006ff */
[----:B------:R-:W-:Y:S01]  /*1420*/  FMUL.FTZ R0, R0, UR24 ;  /* 0x0000001800007c20 */ /* 0x000fe20008410000 */
[----:B------:R-:W-:Y:S01]  /*1430*/  FADD.FTZ R212, R212, R21 ;  /* 0x00000015d4d47221 */ /* 0x000fe20000010000 */
[----:B------:R-:W3:Y:S02]  /*1440*/  LDL R174, [R1+0xfc] ;  /* 0x0000fc0001ae7983 */ /* 0x000ee40000100800 */
[----:B------:R-:W-:Y:S01]  /*1450*/  FFMA.FTZ R72, R0, R20, R72 ;  /* 0x0000001400487223 */ /* 0x000fe20000010048 */
[----:B------:R-:W-:Y:S01]  /*1460*/  FADD.FTZ R22, R22, -UR25 ;  /* 0x8000001916167e21 */ /* 0x000fe20008010000 */
[----:B------:R-:W-:-:S02]  /*1470*/  IMAD.U32 R20, R149, 0x10000, RZ ;  /* 0x0001000095147824 */ /* 0x000fc400078e00ff */
[----:B------:R-:W-:Y:S01]  /*1480*/  FFMA.FTZ R248, R0, R21, R248 ;  /* 0x0000001500f87223 */ /* 0x000fe200000100f8 */
[----:B------:R-:W-:Y:S01]  /*1490*/  SHF.L.U32 R21, R153, 0x10, RZ ;  /* 0x0000001099157819 */ /* 0x000fe200000006ff */
[----:B------:R-:W-:Y:S01]  /*14a0*/  FMUL.FTZ R25, R22, UR24 ;  /* 0x0000001816197c20 */ /* 0x000fe20008410000 */
[----:B------:R-:W-:Y:S02]  /*14b0*/  FMUL.FTZ R22, R178, R20 ;  /* 0x00000014b2167220 */ /* 0x000fe40000410000 */
[----:B------:R-:W4:Y:S02]  /*14c0*/  LDL R178, [R1+0xdc] ;  /* 0x0000dc0001b27983 */ /* 0x000f240000100800 */
[----:B------:R-:W-:Y:S02]  /*14d0*/  FFMA.FTZ R24, R187, R21, R22 ;  /* 0x00000015bb187223 */ /* 0x000fe40000010016 */
[----:B------:R-:W2:Y:S01]  /*14e0*/  LDL R187, [R1+0xd4] ;  /* 0x0000d40001bb7983 */ /* 0x000ea20000100800 */
[----:B------:R-:W-:-:S02]  /*14f0*/  IMAD.U32 R23, R146, 0x10000, RZ ;  /* 0x0001000092177824 */ /* 0x000fc400078e00ff */
[----:B------:R-:W-:Y:S01]  /*1500*/  FADD.FTZ R98, R98, R20 ;  /* 0x0000001462627221 */ /* 0x000fe20000010000 */
[----:B------:R-:W-:Y:S01]  /*1510*/  FFMA.FTZ R74, R25, R20, R74 ;  /* 0x00000014194a7223 */ /* 0x000fe2000001004a */
[----:B------:R-:W-:Y:S01]  /*1520*/  SHF.L.U32 R20, R150, 0x10, RZ ;  /* 0x0000001096147819 */ /* 0x000fe200000006ff */
[----:B------:R-:W-:Y:S01]  /*1530*/  FADD.FTZ R23, R23, -UR25 ;  /* 0x8000001917177e21 */ /* 0x000fe20008010000 */
[----:B------:R-:W-:Y:S01]  /*1540*/  FADD.FTZ R214, R214, R21 ;  /* 0x00000015d6d67221 */ /* 0x000fe20000010000 */
[----:B------:R-:W-:Y:S01]  /*1550*/  FFMA.FTZ R250, R25, R21, R250 ;  /* 0x0000001519fa7223 */ /* 0x000fe200000100fa */
[----:B------:R-:W-:Y:S02]  /*1560*/  IMAD.U32 R22, R154, 0x10000, RZ ;  /* 0x000100009a167824 */ /* 0x000fe400078e00ff */
[----:B------:R-:W-:Y:S01]  /*1570*/  FMUL.FTZ R23, R23, UR24 ;  /* 0x0000001817177c20 */ /* 0x000fe20008410000 */
[----:B------:R-:W-:Y:S01]  /*1580*/  FMUL.FTZ R21, R179, R20 ;  /* 0x00000014b3157220 */ /* 0x000fe20000410000 */
[----:B------:R-:W-:-:S02]  /*1590*/  FADD.FTZ R208, R208, R22 ;  /* 0x00000016d0d07221 */ /* 0x000fc40000010000 */
[-C--:B------:R-:W-:Y:S01]  /*15a0*/  FFMA.FTZ R244, R23, R22.reuse, R244 ;  /* 0x0000001617f47223 */ /* 0x080fe200000100f4 */
[----:B------:R-:W-:Y:S01]  /*15b0*/  FFMA.FTZ R22, R186, R22, R21 ;  /* 0x00000016ba167223 */ /* 0x000fe20000010015 */
[----:B------:R-:W-:Y:S01]  /*15c0*/  SHF.L.U32 R21, R147, 0x10, RZ ;  /* 0x0000001093157819 */ /* 0x000fe200000006ff */
[----:B------:R-:W3:Y:S01]  /*15d0*/  LDL R186, [R1+0xc4] ;  /* 0x0000c40001ba7983 */ /* 0x000ee20000100800 */
[----:B------:R-:W-:-:S03]  /*15e0*/  PRMT R145, R144, 0x7632, R145 ;  /* 0x0000763290917816 */ /* 0x000fc60000000091 */
[----:B------:R-:W3:Y:S01]  /*15f0*/  LDL R179, [R1+0xe4] ;  /* 0x0000e40001b37983 */ /* 0x000ee20000100800 */
[----:B------:R-:W-:Y:S01]  /*1600*/  FADD.FTZ R21, R21, -UR25 ;  /* 0x8000001915157e21 */ /* 0x000fe20008010000 */
[----:B------:R-:W-:Y:S01]  /*1610*/  IMAD.U32 R160, R151, 0x10000, RZ ;  /* 0x0001000097a07824 */ /* 0x000fe200078e00ff */
[----:B------:R-:W-:Y:S01]  /*1620*/  PRMT R144, R148, 0x7632, R144 ;  /* 0x0000763294907816 */ /* 0x000fe20000000090 */
[----:B------:R-:W-:Y:S01]  /*1630*/  FADD.FTZ R100, R100, R20 ;  /* 0x0000001464647221 */ /* 0x000fe20000010000 */
[----:B------:R-:W-:Y:S01]  /*1640*/  FFMA.FTZ R76, R23, R20, R76 ;  /* 0x00000014174c7223 */ /* 0x000fe2000001004c */
[----:B------:R-:W-:Y:S01]  /*1650*/  IMAD.U32 R148, R145, 0x10000, RZ ;  /* 0x0001000091947824 */ /* 0x000fe200078e00ff */
[----:B------:R-:W-:Y:S01]  /*1660*/  SHF.L.U32 R20, R155, 0x10, RZ ;  /* 0x000000109b147819 */ /* 0x000fe200000006ff */
[----:B------:R-:W-:Y:S01]  /*1670*/  FMUL.FTZ R21, R21, UR24 ;  /* 0x0000001815157c20 */ /* 0x000fe20008410000 */
[----:B------:R-:W-:Y:S01]  /*1680*/  FMUL.FTZ R161, R252, R160 ;  /* 0x000000a0fca17220 */ /* 0x000fe20000410000 */
[----:B------:R-:W-:Y:S01]  /*1690*/  PRMT R145, R152, 0x7632, R145 ;  /* 0x0000763298917816 */ /* 0x000fe20000000091 */
[----:B------:R-:W-:Y:S01]  /*16a0*/  FADD.FTZ R152, R148, -UR25 ;  /* 0x8000001994987e21 */ /* 0x000fe20008010000 */
[----:B------:R-:W-:Y:S01]  /*16b0*/  FADD.FTZ R210, R210, R20 ;  /* 0x00000014d2d27221 */ /* 0x000fe20000010000 */
[-C--:B------:R-:W-:Y:S01]  /*16c0*/  FFMA.FTZ R246, R21, R20.reuse, R246 ;  /* 0x0000001415f67223 */ /* 0x080fe200000100f6 */
[----:B------:R-:W-:Y:S01]  /*16d0*/  FFMA.FTZ R20, R231, R20, R161 ;  /* 0x00000014e7147223 */ /* 0x000fe200000100a1 */
[----:B------:R-:W-:Y:S01]  /*16e0*/  SHF.L.U32 R144, R144, 0x10, RZ ;  /* 0x0000001090907819 */ /* 0x000fe200000006ff */
[----:B------:R-:W-:-:S04]  /*16f0*/  FMUL.FTZ R161, R152, UR24 ;  /* 0x0000001898a17c20 */ /* 0x000fc80008410000 */
[----:B------:R-:W-:Y:S01]  /*1700*/  FADD.FTZ R97, R97, R144 ;  /* 0x0000009061617221 */ /* 0x000fe20000010000 */
[----:B------:R-:W-:Y:S01]  /*1710*/  FFMA.FTZ R73, R161, R144, R73 ;  /* 0x00000090a1497223 */ /* 0x000fe20000010049 */
[C---:B------:R-:W-:Y:S01]  /*1720*/  IMAD.U32 R148, R145.reuse, 0x10000, RZ ;  /* 0x0001000091947824 */ /* 0x040fe200078e00ff */
[----:B------:R-:W-:Y:S01]  /*1730*/  PRMT R145, R145, 0x7632, R145 ;  /* 0x0000763291917816 */ /* 0x000fe20000000091 */
[----:B------:R-:W-:-:S03]  /*1740*/  FADD.FTZ R102, R102, R160 ;  /* 0x000000a066667221 */ /* 0x000fc60000010000 */
[----:B------:R-:W-:Y:S01]  /*1750*/  SHF.L.U32 R145, R145, 0x10, RZ ;  /* 0x0000001091917819 */ /* 0x000fe200000006ff */
[----:B--2---:R-:W-:Y:S01]  /*1760*/  FMUL.FTZ R152, R187, R144 ;  /* 0x00000090bb987220 */ /* 0x004fe20000410000 */
[----:B------:R-:W-:Y:S02]  /*1770*/  PRMT R144, R149, 0x7632, R144 ;  /* 0x0000763295907816 */ /* 0x000fe40000000090 */
[----:B------:R-:W2:Y:S01]  /*1780*/  LDL R149, [R1+0xec] ;  /* 0x0000ec0001957983 */ /* 0x000ea20000100800 */
[----:B------:R-:W-:Y:S01]  /*1790*/  FFMA.FTZ R78, R21, R160, R78 ;  /* 0x000000a0154e7223 */ /* 0x000fe2000001004e */
[----:B------:R-:W-:Y:S01]  /*17a0*/  FADD.FTZ R213, R213, R148 ;  /* 0x00000094d5d57221 */ /* 0x000fe20000010000 */
[-C--:B------:R-:W-:Y:S01]  /*17b0*/  FFMA.FTZ R249, R161, R148.reuse, R249 ;  /* 0x00000094a1f97223 */ /* 0x080fe200000100f9 */
[----:B------:R-:W-:Y:S01]  /*17c0*/  FFMA.FTZ R160, R175, R148, R152 ;  /* 0x00000094afa07223 */ /* 0x000fe20000010098 */
[----:B------:R-:W-:Y:S01]  /*17d0*/  PRMT R146, R153, 0x7632, R146 ;  /* 0x0000763299927816 */ /* 0x000fe20000000092 */
[----:B------:R-:W-:Y:S01]  /*17e0*/  FADD.FTZ R148, R145, -UR25 ;  /* 0x8000001991947e21 */ /* 0x000fe20008010000 */
[----:B------:R-:W-:-:S02]  /*17f0*/  IMAD.U32 R144, R144, 0x10000, RZ ;  /* 0x0001000090907824 */ /* 0x000fc400078e00ff */
[----:B------:R-:W-:Y:S01]  /*1800*/  SHF.L.U32 R145, R146, 0x10, RZ ;  /* 0x0000001092917819 */ /* 0x000fe200000006ff */
[----:B------:R-:W-:Y:S01]  /*1810*/  FMUL.FTZ R175, R148, UR24 ;  /* 0x0000001894af7c20 */ /* 0x000fe20008410000 */
[----:B----4-:R-:W-:-:S03]  /*1820*/  FMUL.FTZ R148, R178, R144 ;  /* 0x00000090b2947220 */ /* 0x010fc60000410000 */
[----:B------:R-:W-:Y:S01]  /*1830*/  FADD.FTZ R215, R215, R145 ;  /* 0x00000091d7d77221 */ /* 0x000fe20000010000 */
[-C--:B------:R-:W-:Y:S01]  /*1840*/  FFMA.FTZ R251, R175, R145.reuse, R251 ;  /* 0x00000091affb7223 */ /* 0x080fe200000100fb */
[----:B---3--:R-:W-:Y:S01]  /*1850*/  FFMA.FTZ R174, R174, R145, R148 ;  /* 0x00000091aeae7223 */ /* 0x008fe20000010094 */
[----:B------:R-:W-:Y:S01]  /*1860*/  PRMT R145, R146, 0x7632, R145 ;  /* 0x0000763292917816 */ /* 0x000fe20000000091 */
[--C-:B------:R-:W-:Y:S01]  /*1870*/  FADD.FTZ R99, R99, R144.reuse ;  /* 0x0000009063637221 */ /* 0x100fe20000010000 */
[----:B------:R-:W-:Y:S01]  /*1880*/  FFMA.FTZ R75, R175, R144, R75 ;  /* 0x00000090af4b7223 */ /* 0x000fe2000001004b */
[----:B------:R-:W-:Y:S02]  /*1890*/  PRMT R144, R150, 0x7632, R144 ;  /* 0x0000763296907816 */ /* 0x000fe40000000090 */
[----:B------:R-:W-:Y:S01]  /*18a0*/  IMAD.U32 R145, R145, 0x10000, RZ ;  /* 0x0001000091917824 */ /* 0x000fe200078e00ff */
[----:B------:R-:W-:Y:S02]  /*18b0*/  PRMT R147, R154, 0x7632, R147 ;  /* 0x000076329a937816 */ /* 0x000fe40000000093 */
[----:B------:R-:W-:Y:S01]  /*18c0*/  SHF.L.U32 R144, R144, 0x10, RZ ;  /* 0x0000001090907819 */ /* 0x000fe200000006ff */
[----:B------:R-:W-:-:S02]  /*18d0*/  FADD.FTZ R146, R145, -UR25 ;  /* 0x8000001991927e21 */ /* 0x000fc40008010000 */
[----:B------:R-:W-:Y:S02]  /*18e0*/  IMAD.U32 R145, R147, 0x10000, RZ ;  /* 0x0001000093917824 */ /* 0x000fe400078e00ff */
[----:B------:R-:W-:Y:S01]  /*18f0*/  FMUL.FTZ R178, R146, UR24 ;  /* 0x0000001892b27c20 */ /* 0x000fe20008410000 */
[-C--:B------:R-:W-:Y:S01]  /*1900*/  FMUL.FTZ R146, R186, R144.reuse ;  /* 0x00000090ba927220 */ /* 0x080fe20000410000 */
[----:B------:R-:W-:Y:S02]  /*1910*/  FADD.FTZ R209, R209, R145 ;  /* 0x00000091d1d17221 */ /* 0x000fe40000010000 */
[CC--:B------:R-:W-:Y:S01]  /*1920*/  FFMA.FTZ R245, R178.reuse, R145.reuse, R245 ;  /* 0x00000091b2f57223 */ /* 0x0c0fe200000100f5 */
[----:B------:R-:W-:Y:S01]  /*1930*/  FFMA.FTZ R179, R179, R145, R146 ;  /* 0x00000091b3b37223 */ /* 0x000fe20000010092 */
[----:B------:R-:W-:Y:S01]  /*1940*/  PRMT R145, R147, 0x7632, R145 ;  /* 0x0000763293917816 */ /* 0x000fe20000000091 */
[--C-:B------:R-:W-:Y:S01]  /*1950*/  FADD.FTZ R101, R101, R144.reuse ;  /* 0x0000009065657221 */ /* 0x100fe20000010000 */
[----:B------:R-:W-:Y:S01]  /*1960*/  FFMA.FTZ R77, R178, R144, R77 ;  /* 0x00000090b24d7223 */ /* 0x000fe2000001004d */
[----:B------:R-:W-:-:S02]  /*1970*/  PRMT R144, R151, 0x7632, R144 ;  /* 0x0000763297907816 */ /* 0x000fc40000000090 */
[----:B------:R-:W-:Y:S02]  /*1980*/  SHF.L.U32 R145, R145, 0x10, RZ ;  /* 0x0000001091917819 */ /* 0x000fe400000006ff */
[----:B------:R-:W-:Y:S01]  /*1990*/  PRMT R146, R155, 0x7632, R146 ;  /* 0x000076329b927816 */ /* 0x000fe20000000092 */
[----:B------:R-:W-:Y:S02]  /*19a0*/  IMAD.U32 R144, R144, 0x10000, RZ ;  /* 0x0001000090907824 */ /* 0x000fe400078e00ff */
[----:B------:R-:W-:Y:S01]  /*19b0*/  FADD.FTZ R147, R145, -UR25 ;  /* 0x8000001991937e21 */ /* 0x000fe20008010000 */
[----:B------:R-:W-:Y:S01]  /*19c0*/  SHF.L.U32 R145, R146, 0x10, RZ ;  /* 0x0000001092917819 */ /* 0x000fe200000006ff */
[----:B------:R-:W-:Y:S02]  /*19d0*/  FMUL.FTZ R146, R230, R144 ;  /* 0x00000090e6927220 */ /* 0x000fe40000410000 */
[----:B------:R-:W-:Y:S01]  /*19e0*/  FMUL.FTZ R186, R147, UR24 ;  /* 0x0000001893ba7c20 */ /* 0x000fe20008410000 */
[----:B------:R-:W-:Y:S01]  /*19f0*/  FADD.FTZ R103, R103, R144 ;  /* 0x0000009067677221 */ /* 0x000fe20000010000 */
[----:B------:R-:W-:-:S02]  /*1a00*/  FADD.FTZ R211, R211, R145 ;  /* 0x00000091d3d37221 */ /* 0x000fc40000010000 */
[C---:B------:R-:W-:Y:S01]  /*1a10*/  FFMA.FTZ R247, R186.reuse, R145, R247 ;  /* 0x00000091baf77223 */ /* 0x040fe200000100f7 */
[----:B------:R-:W-:Y:S01]  /*1a20*/  FFMA.FTZ R79, R186, R144, R79 ;  /* 0x00000090ba4f7223 */ /* 0x000fe2000001004f */
[----:B------:R-:W-:-:S04]  /*1a30*/  FFMA.FTZ R144, R0, R26, RZ ;  /* 0x0000001a00907223 */ /* 0x000fc800000100ff */
[----:B------:R-:W-:-:S04]  /*1a40*/  FFMA.FTZ R144, R161, R160, R144 ;  /* 0x000000a0a1907223 */ /* 0x000fc80000010090 */
[----:B------:R-:W-:-:S04]  /*1a50*/  FFMA.FTZ R144, R25, R24, R144 ;  /* 0x0000001819907223 */ /* 0x000fc80000010090 */
[----:B------:R-:W-:-:S04]  /*1a60*/  FFMA.FTZ R144, R175, R174, R144 ;  /* 0x000000aeaf907223 */ /* 0x000fc80000010090 */
[----:B------:R-:W-:-:S04]  /*1a70*/  FFMA.FTZ R144, R23, R22, R144 ;  /* 0x0000001617907223 */ /* 0x000fc80000010090 */
[----:B------:R-:W-:-:S04]  /*1a80*/  FFMA.FTZ R144, R178, R179, R144 ;  /* 0x000000b3b2907223 */ /* 0x000fc80000010090 */
[----:B------:R-:W-:Y:S01]  /*1a90*/  FFMA.FTZ R144, R21, R20, R144 ;  /* 0x0000001415907223 */ /* 0x000fe20000010090 */
[----:B------:R-:W-:Y:S02]  /*1aa0*/  VIADD R228, R27, 0x100 ;  /* 0x000001001be47836 */ /* 0x000fe40000000000 */
[----:B--2---:R-:W-:Y:S01]  /*1ab0*/  FFMA.FTZ R187, R149, R145, R146 ;  /* 0x0000009195bb7223 */ /* 0x004fe20000010092 */
[----:B------:R-:W-:-:S04]  /*1ac0*/  FADD.FTZ R145, RZ, R26 ;  /* 0x0000001aff917221 */ /* 0x000fc80000010000 */
[----:B------:R-:W-:-:S04]  /*1ad0*/  FADD.FTZ R145, R145, R160 ;  /* 0x000000a091917221 */ /* 0x000fc80000010000 */
[----:B------:R-:W-:-:S04]  /*1ae0*/  FADD.FTZ R145, R145, R24 ;  /* 0x0000001891917221 */ /* 0x000fc80000010000 */
[----:B------:R-:W-:-:S04]  /*1af0*/  FADD.FTZ R145, R145, R174 ;  /* 0x000000ae91917221 */ /* 0x000fc80000010000 */
[----:B------:R-:W-:-:S04]  /*1b00*/  FADD.FTZ R145, R145, R22 ;  /* 0x0000001691917221 */ /* 0x000fc80000010000 */
[----:B------:R-:W-:-:S04]  /*1b10*/  FADD.FTZ R145, R145, R179 ;  /* 0x000000b391917221 */ /* 0x000fc80000010000 */
[----:B------:R-:W-:Y:S01]  /*1b20*/  FADD.FTZ R145, R145, R20 ;  /* 0x0000001491917221 */ /* 0x000fe20000010000 */
[----:B------:R-:W-:-:S03]  /*1b30*/  FFMA.FTZ R195, R186, R187, R144 ;  /* 0x000000bbbac37223 */ /* 0x000fc60000010090 */
[----:B------:R-:W-:-:S07]  /*1b40*/  FADD.FTZ R194, R145, R187 ;  /* 0x000000bb91c27221 */ /* 0x000fce0000010000 */
.L_x_1004:
[----:B----4-:R-:W-:Y:S05]  /*1b50*/  BSYNC.RECONVERGENT B0 ;  /* 0x0000000000007941 */ /* 0x010fea0003800200 */
.L_x_1003:
        /* <DEDUP_REMOVED lines=19> */
[----:B------:R0:W4:Y:S04]  /*1c90*/  LDG.E.128 R152, desc[UR10][R18.64] ;  /* 0x0000000a12987981 */ /* 0x000128000c1e1d00 */
[----:B------:R-:W4:Y:S01]  /*1ca0*/  LDL R231, [R1+0xa8] ;  /* 0x0000a80001e77983 */ /* 0x000f220000100800 */
[----:B------:R-:W-:-:S03]  /*1cb0*/  ISETP.NE.U32.AND P0, PT, RZ, UR16, PT ;  /* 0x00000010ff007c0c */ /* 0x000fc6000bf05070 */
[----:B------:R-:W4:Y:S01]  /*1cc0*/  LDL R230, [R1+0x8c] ;  /* 0x00008c0001e67983 */ /* 0x000f220000100800 */
[----:B------:R-:W-:Y:S02]  /*1cd0*/  ISETP.NE.AND.EX P0, PT, RZ, UR17, PT, P0 ;  /* 0x00000011ff007c0c */ /* 0x000fe4000bf05300 */
[----:B------:R-:W-:-:S04]  /*1ce0*/  ISETP.NE.U32.AND P1, PT, RZ, UR18, PT ;  /* 0x00000012ff007c0c */ /* 0x000fc8000bf25070 */
[----:B------:R-:W-:Y:S02]  /*1cf0*/  ISETP.NE.AND.EX P1, PT, RZ, UR19, PT, P1 ;  /* 0x00000013ff007c0c */ /* 0x000fe4000bf25310 */
[----:B--2---:R-:W-:-:S05]  /*1d00*/  SHF.L.U32 R14, R144, 0x10, RZ ;  /* 0x00000010900e7819 */ /* 0x004fca00000006ff */
[----:B0-----:R-:W-:Y:S01]  /*1d10*/  FADD.FTZ R19, R14, -UR25 ;  /* 0x800000190e137e21 */ /* 0x001fe20008010000 */
[----:B---3--:R-:W-:-:S03]  /*1d20*/  IMAD.U32 R14, R148, 0x10000, RZ ;  /* 0x00010000940e7824 */ /* 0x008fc600078e00ff */
[----:B------:R-:W-:Y:S01]  /*1d30*/  FMUL.FTZ R19, R19, UR24 ;  /* 0x0000001813137c20 */ /* 0x000fe20008410000 */
[-C--:B------:R-:W-:Y:S01]  /*1d40*/  FMUL.FTZ R18, R28, R14.reuse ;  /* 0x0000000e1c127220 */ /* 0x080fe20000410000 */
[----:B------:R-:W-:Y:S02]  /*1d50*/  FADD.FTZ R56, R56, R14 ;  /* 0x0000000e38387221 */ /* 0x000fe40000010000 */
[----:B------:R-:W-:Y:S01]  /*1d60*/  FFMA.FTZ R52, R19, R14, R52 ;  /* 0x0000000e13347223 */ /* 0x000fe20000010034 */
[----:B------:R-:W-:Y:S01]  /*1d70*/  IMAD.U32 R14, R145, 0x10000, RZ ;  /* 0x00010000910e7824 */ /* 0x000fe200078e00ff */
[----:B----4-:R-:W-:-:S03]  /*1d80*/  SHF.L.U32 R15, R152, 0x10, RZ ;  /* 0x00000010980f7819 */ /* 0x010fc600000006ff */
[----:B------:R-:W-:Y:S01]  /*1d90*/  FADD.FTZ R17, R14, -UR25 ;  /* 0x800000190e117e21 */ /* 0x000fe20008010000 */
[----:B------:R-:W-:Y:S01]  /*1da0*/  SHF.L.U32 R14, R149, 0x10, RZ ;  /* 0x00000010950e7819 */ /* 0x000fe200000006ff */
[----:B------:R-:W-:Y:S01]  /*1db0*/  FADD.FTZ R204, R204, R15 ;  /* 0x0000000fcccc7221 */ /* 0x000fe20000010000 */
[-C--:B------:R-:W-:Y:S01]  /*1dc0*/  FFMA.FTZ R240, R19, R15.reuse, R240 ;  /* 0x0000000f13f07223 */ /* 0x080fe200000100f0 */
[----:B------:R-:W-:Y:S01]  /*1dd0*/  FFMA.FTZ R18, R37, R15, R18 ;  /* 0x0000000f25127223 */ /* 0x000fe20000010012 */
[----:B------:R-:W-:Y:S02]  /*1de0*/  IMAD.U32 R15, R153, 0x10000, RZ ;  /* 0x00010000990f7824 */ /* 0x000fe400078e00ff */
[----:B------:R-:W-:Y:S01]  /*1df0*/  FMUL.FTZ R17, R17, UR24 ;  /* 0x0000001811117c20 */ /* 0x000fe20008410000 */
[----:B------:R-:W-:Y:S01]  /*1e00*/  FMUL.FTZ R16, R173, R14 ;  /* 0x0000000ead107220 */ /* 0x000fe20000410000 */
[----:B------:R-:W-:Y:S02]  /*1e10*/  FADD.FTZ R206, R206, R15 ;  /* 0x0000000fcece7221 */ /* 0x000fe40000010000 */
[-C--:B------:R-:W-:Y:S01]  /*1e20*/  FFMA.FTZ R242, R17, R15.reuse, R242 ;  /* 0x0000000f11f27223 */ /* 0x080fe200000100f2 */
[----:B------:R-:W-:Y:S01]  /*1e30*/  FFMA.FTZ R16, R172, R15, R16 ;  /* 0x0000000fac107223 */ /* 0x000fe20000010010 */
[----:B------:R-:W-:Y:S01]  /*1e40*/  SHF.L.U32 R15, R146, 0x10, RZ ;  /* 0x00000010920f7819 */ /* 0x000fe200000006ff */
[----:B------:R-:W-:-:S02]  /*1e50*/  IMAD.U32 R28, R150, 0x10000, RZ ;  /* 0x00010000961c7824 */ /* 0x000fc400078e00ff */
[----:B------:R-:W-:Y:S01]  /*1e60*/  FADD.FTZ R58, R58, R14 ;  /* 0x0000000e3a3a7221 */ /* 0x000fe20000010000 */
[----:B------:R-:W-:Y:S01]  /*1e70*/  FFMA.FTZ R54, R17, R14, R54 ;  /* 0x0000000e11367223 */ /* 0x000fe20000010036 */
[----:B------:R-:W-:Y:S01]  /*1e80*/  PRMT R36, R152, 0x7632, R36 ;  /* 0x0000763298247816 */ /* 0x000fe20000000024 */
[----:B------:R-:W-:Y:S01]  /*1e90*/  FADD.FTZ R15, R15, -UR25 ;  /* 0x800000190f0f7e21 */ /* 0x000fe20008010000 */
[----:B------:R-:W-:Y:S01]  /*1ea0*/  SHF.L.U32 R14, R154, 0x10, RZ ;  /* 0x000000109a0e7819 */ /* 0x000fe200000006ff */
[-C--:B------:R-:W-:Y:S01]  /*1eb0*/  FMUL.FTZ R29, R180, R28.reuse ;  /* 0x0000001cb41d7220 */ /* 0x080fe20000410000 */
[----:B------:R-:W-:Y:S01]  /*1ec0*/  FADD.FTZ R48, R48, R28 ;  /* 0x0000001c30307221 */ /* 0x000fe20000010000 */
[----:B------:R-:W-:Y:S01]  /*1ed0*/  FMUL.FTZ R15, R15, UR24 ;  /* 0x000000180f0f7c20 */ /* 0x000fe20008410000 */
[----:B------:R-:W-:Y:S02]  /*1ee0*/  IMAD.U32 R37, R151, 0x10000, RZ ;  /* 0x0001000097257824 */ /* 0x000fe400078e00ff */
[----:B------:R-:W-:Y:S01]  /*1ef0*/  FADD.FTZ R200, R200, R14 ;  /* 0x0000000ec8c87221 */ /* 0x000fe20000010000 */
[----:B------:R-:W2:Y:S01]  /*1f00*/  LDL R180, [R1+0x9c] ;  /* 0x00009c0001b47983 */ /* 0x000ea20000100800 */
[C---:B------:R-:W-:Y:S01]  /*1f10*/  FFMA.FTZ R44, R15.reuse, R28, R44 ;  /* 0x0000001c0f2c7223 */ /* 0x040fe2000001002c */
[----:B------:R-:W-:Y:S01]  /*1f20*/  PRMT R28, R144, 0x7632, R28 ;  /* 0x00007632901c7816 */ /* 0x000fe2000000001c */
[-C--:B------:R-:W-:Y:S01]  /*1f30*/  FFMA.FTZ R236, R15, R14.reuse, R236 ;  /* 0x0000000e0fec7223 */ /* 0x080fe200000100ec */
[--C-:B------:R-:W-:Y:S01]  /*1f40*/  FFMA.FTZ R14, R181, R14, R29.reuse ;  /* 0x0000000eb50e7223 */ /* 0x100fe2000001001d */
[----:B------:R-:W-:Y:S01]  /*1f50*/  PRMT R29, R148, 0x7632, R29 ;  /* 0x00007632941d7816 */ /* 0x000fe2000000001d */
[----:B------:R-:W-:Y:S01]  /*1f60*/  FADD.FTZ R50, R50, R37 ;  /* 0x0000002532327221 */ /* 0x000fe20000010000 */
[----:B------:R-:W-:Y:S01]  /*1f70*/  IMAD.U32 R28, R28, 0x10000, RZ ;  /* 0x000100001c1c7824 */ /* 0x000fe200078e00ff */
[----:B------:R-:W3:Y:S01]  /*1f80*/  LDL R172, [R1+0xbc] ;  /* 0x0000bc0001ac7983 */ /* 0x000ee20000100800 */
[----:B------:R-:W-:-:S02]  /*1f90*/  SHF.L.U32 R144, R29, 0x10, RZ ;  /* 0x000000101d907819 */ /* 0x000fc400000006ff */
[----:B------:R-:W-:Y:S01]  /*1fa0*/  FADD.FTZ R29, R28, -UR25 ;  /* 0x800000191c1d7e21 */ /* 0x000fe20008010000 */
[----:B------:R-:W-:Y:S01]  /*1fb0*/  IMAD.U32 R28, R36, 0x10000, RZ ;  /* 0x00010000241c7824 */ /* 0x000fe200078e00ff */
[----:B------:R-:W4:Y:S02]  /*1fc0*/  LDL R181, [R1+0x84] ;  /* 0x0000840001b57983 */ /* 0x000f240000100800 */
[----:B------:R-:W-:Y:S01]  /*1fd0*/  FMUL.FTZ R159, R29, UR24 ;  /* 0x000000181d9f7c20 */ /* 0x000fe20008410000 */
[----:B------:R-:W-:Y:S01]  /*1fe0*/  FMUL.FTZ R29, R188, R144 ;  /* 0x00000090bc1d7220 */ /* 0x000fe20000410000 */
[----:B------:R-:W4:Y:S03]  /*1ff0*/  LDL R152, [R1+0xa4] ;  /* 0x0000a40001987983 */ /* 0x000f260000100800 */
[-C--:B------:R-:W-:Y:S01]  /*2000*/  FFMA.FTZ R158, R189, R28.reuse, R29 ;  /* 0x0000001cbd9e7223 */ /* 0x080fe2000001001d */
[----:B------:R-:W-:Y:S01]  /*2010*/  SHF.L.U32 R29, R147, 0x10, RZ ;  /* 0x00000010931d7819 */ /* 0x000fe200000006ff */
[----:B------:R-:W-:Y:S01]  /*2020*/  FADD.FTZ R205, R205, R28 ;  /* 0x0000001ccdcd7221 */ /* 0x000fe20000010000 */
[----:B------:R-:W-:-:S03]  /*2030*/  FFMA.FTZ R241, R159, R28, R241 ;  /* 0x0000001c9ff17223 */ /* 0x000fc600000100f1 */
[----:B------:R-:W-:Y:S01]  /*2040*/  FADD.FTZ R29, R29, -UR25 ;  /* 0x800000191d1d7e21 */ /* 0x000fe20008010000 */
[----:B------:R-:W-:Y:S01]  /*2050*/  SHF.L.U32 R28, R155, 0x10, RZ ;  /* 0x000000109b1c7819 */ /* 0x000fe200000006ff */
[-C--:B------:R-:W-:Y:S02]  /*2060*/  FMUL.FTZ R36, R252, R37.reuse ;  /* 0x00000025fc247220 */ /* 0x080fe40000410000 */
[----:B------:R-:W-:Y:S02]  /*2070*/  FMUL.FTZ R29, R29, UR24 ;  /* 0x000000181d1d7c20 */ /* 0x000fe40008410000 */
[----:B------:R-:W-:Y:S02]  /*2080*/  FADD.FTZ R202, R202, R28 ;  /* 0x0000001ccaca7221 */ /* 0x000fe40000010000 */
[-C--:B------:R-:W-:Y:S01]  /*2090*/  FFMA.FTZ R238, R29, R28.reuse, R238 ;  /* 0x0000001c1dee7223 */ /* 0x080fe200000100ee */
[----:B------:R-:W-:Y:S01]  /*20a0*/  FFMA.FTZ R28, R231, R28, R36 ;  /* 0x0000001ce71c7223 */ /* 0x000fe20000010024 */
[----:B------:R-:W-:-:S02]  /*20b0*/  FFMA.FTZ R46, R29, R37, R46 ;  /* 0x000000251d2e7223 */ /* 0x000fc4000001002e */
[----:B------:R-:W0:Y:S02]  /*20c0*/  @P0 LDC.64 R36, c[0x0][0x438] ;  /* 0x00010e00ff240b82 */ /* 0x000e240000000a00 */
[----:B0-----:R-:W-:-:S05]  /*20d0*/  @P0 IMAD.WIDE.U32 R36, R228, 0x10, R36 ;  /* 0x00000010e4240825 */ /* 0x001fca00078e0024 */
[----:B------:R0:W5:Y:S02]  /*20e0*/  @P0 LDG.E.128 R132, desc[UR10][R36.64] ;  /* 0x0000000a24840981 */ /* 0x000164000c1e1d00 */
[----:B0-----:R-:W0:Y:S01]  /*20f0*/  @P1 LDC.64 R36, c[0x0][0x3b8] ;  /* 0x0000ee00ff241b82 */ /* 0x001e220000000a00 */
[--C-:B------:R-:W-:Y:S01]  /*2100*/  FADD.FTZ R57, R57, R144.reuse ;  /* 0x0000009039397221 */ /* 0x100fe20000010000 */
[----:B------:R-:W-:Y:S01]  /*2110*/  FFMA.FTZ R53, R159, R144, R53 ;  /* 0x000000909f357223 */ /* 0x000fe20000010035 */
[----:B------:R-:W-:Y:S02]  /*2120*/  PRMT R144, R145, 0x7632, R144 ;  /* 0x0000763291907816 */ /* 0x000fe40000000090 */
[----:B------:R-:W-:Y:S02]  /*2130*/  PRMT R145, R149, 0x7632, R145 ;  /* 0x0000763295917816 */ /* 0x000fe40000000091 */
[----:B------:R-:W4:Y:S01]  /*2140*/  LDL R149, [R1+0xac] ;  /* 0x0000ac0001957983 */ /* 0x000f220000100800 */
[----:B0-----:R-:W-:-:S05]  /*2150*/  @P1 IMAD.WIDE.U32 R36, R228, 0x8, R36 ;  /* 0x00000008e4241825 */ /* 0x001fca00078e0024 */
[----:B------:R0:W5:Y:S02]  /*2160*/  @P1 LDG.E.64 R34, desc[UR10][R36.64] ;  /* 0x0000000a24221981 */ /* 0x000164000c1e1b00 */
[----:B0-----:R-:W0:Y:S02]  /*2170*/  LDC.64 R36, c[0x0][0x3b0] ;  /* 0x0000ec00ff247b82 */ /* 0x001e240000000a00 */
[----:B0-----:R-:W-:-:S06]  /*2180*/  IMAD.WIDE.U32 R36, R228, 0x8, R36 ;  /* 0x00000008e4247825 */ /* 0x001fcc00078e0024 */
[----:B------:R-:W5:Y:S01]  /*2190*/  LDG.E.64 R36, desc[UR10][R36.64] ;  /* 0x0000000a24247981 */ /* 0x000f62000c1e1b00 */
[----:B------:R-:W-:Y:S01]  /*21a0*/  IMAD.U32 R144, R144, 0x10000, RZ ;  /* 0x0001000090907824 */ /* 0x000fe200078e00ff */
[----:B------:R-:W-:Y:S02]  /*21b0*/  SHF.L.U32 R148, R145, 0x10, RZ ;  /* 0x0000001091947819 */ /* 0x000fe400000006ff */
[----:B------:R-:W-:Y:S01]  /*21c0*/  PRMT R146, R153, 0x7632, R146 ;  /* 0x0000763299927816 */ /* 0x000fe20000000092 */
[----:B------:R-:W-:-:S04]  /*21d0*/  FADD.FTZ R145, R144, -UR25 ;  /* 0x8000001990917e21 */ /* 0x000fc80008010000 */
[----:B------:R-:W-:Y:S01]  /*21e0*/  FMUL.FTZ R173, R145, UR24 ;  /* 0x0000001891ad7c20 */ /* 0x000fe20008410000 */
[----:B------:R-:W-:-:S04]  /*21f0*/  IMAD.U32 R144, R146, 0x10000, RZ ;  /* 0x0001000092907824 */ /* 0x000fc800078e00ff */
[----:B------:R-:W-:Y:S01]  /*2200*/  FADD.FTZ R207, R207, R144 ;  /* 0x00000090cfcf7221 */ /* 0x000fe20000010000 */
[----:B------:R-:W-:Y:S01]  /*2210*/  FFMA.FTZ R243, R173, R144, R243 ;  /* 0x00000090adf37223 */ /* 0x000fe200000100f3 */
[----:B------:R-:W-:Y:S01]  /*2220*/  PRMT R147, R154, 0x7632, R147 ;  /* 0x000076329a937816 */ /* 0x000fe20000000093 */
[----:B------:R-:W-:Y:S01]  /*2230*/  FADD.FTZ R59, R59, R148 ;  /* 0x000000943b3b7221 */ /* 0x000fe20000010000 */
[-C--:B------:R-:W-:Y:S01]  /*2240*/  FFMA.FTZ R55, R173, R148.reuse, R55 ;  /* 0x00000094ad377223 */ /* 0x080fe20000010037 */
[----:B------:R-:W-:Y:S01]  /*2250*/  IADD3 R228, PT, PT, R228, 0x100, RZ ;  /* 0x00000100e4e47810 */ /* 0x000fe20007ffe0ff */
[----:B--2---:R-:W-:-:S04]  /*2260*/  FMUL.FTZ R145, R180, R148 ;  /* 0x00000094b4917220 */ /* 0x004fc80000410000 */
[--C-:B---3--:R-:W-:Y:S01]  /*2270*/  FFMA.FTZ R172, R172, R144, R145.reuse ;  /* 0x00000090acac7223 */ /* 0x108fe20000010091 */
[----:B------:R-:W-:Y:S02]  /*2280*/  PRMT R145, R146, 0x7632, R145 ;  /* 0x0000763292917816 */ /* 0x000fe40000000091 */
[----:B------:R-:W-:Y:S02]  /*2290*/  PRMT R144, R150, 0x7632, R144 ;  /* 0x0000763296907816 */ /* 0x000fe40000000090 */
[----:B------:R-:W-:-:S03]  /*22a0*/  SHF.L.U32 R145, R145, 0x10, RZ ;  /* 0x0000001091917819 */ /* 0x000fc600000006ff */
[----:B------:R-:W-:Y:S02]  /*22b0*/  IMAD.U32 R144, R144, 0x10000, RZ ;  /* 0x0001000090907824 */ /* 0x000fe400078e00ff */
[----:B------:R-:W-:Y:S01]  /*22c0*/  FADD.FTZ R146, R145, -UR25 ;  /* 0x8000001991927e21 */ /* 0x000fe20008010000 */
[----:B------:R-:W-:-:S03]  /*22d0*/  SHF.L.U32 R145, R147, 0x10, RZ ;  /* 0x0000001093917819 */ /* 0x000fc600000006ff */
[----:B------:R-:W-:Y:S01]  /*22e0*/  FMUL.FTZ R180, R146, UR24 ;  /* 0x0000001892b47c20 */ /* 0x000fe20008410000 */
[-C--:B----4-:R-:W-:Y:S01]  /*22f0*/  FMUL.FTZ R146, R181, R144.reuse ;  /* 0x00000090b5927220 */ /* 0x090fe20000410000 */
[----:B------:R-:W-:Y:S02]  /*2300*/  FADD.FTZ R201, R201, R145 ;  /* 0x00000091c9c97221 */ /* 0x000fe40000010000 */
[-C--:B------:R-:W-:Y:S01]  /*2310*/  FFMA.FTZ R237, R180, R145.reuse, R237 ;  /* 0x00000091b4ed7223 */ /* 0x080fe200000100ed */
[----:B------:R-:W-:Y:S01]  /*2320*/  FFMA.FTZ R181, R152, R145, R146 ;  /* 0x0000009198b57223 */ /* 0x000fe20000010092 */
[----:B------:R-:W-:Y:S01]  /*2330*/  PRMT R145, R147, 0x7632, R145 ;  /* 0x0000763293917816 */ /* 0x000fe20000000091 */
[--C-:B------:R-:W-:Y:S01]  /*2340*/  FADD.FTZ R49, R49, R144.reuse ;  /* 0x0000009031317221 */ /* 0x100fe20000010000 */
[----:B------:R-:W-:Y:S01]  /*2350*/  FFMA.FTZ R45, R180, R144, R45 ;  /* 0x00000090b42d7223 */ /* 0x000fe2000001002d */
[----:B------:R-:W-:Y:S02]  /*2360*/  PRMT R144, R151, 0x7632, R144 ;  /* 0x0000763297907816 */ /* 0x000fe40000000090 */
[----:B------:R-:W-:Y:S01]  /*2370*/  IMAD.U32 R145, R145, 0x10000, RZ ;  /* 0x0001000091917824 */ /* 0x000fe200078e00ff */
[----:B------:R-:W-:-:S02]  /*2380*/  PRMT R146, R155, 0x7632, R146 ;  /* 0x000076329b927816 */ /* 0x000fc40000000092 */
[----:B------:R-:W-:Y:S01]  /*2390*/  SHF.L.U32 R144, R144, 0x10, RZ ;  /* 0x0000001090907819 */ /* 0x000fe200000006ff */
[----:B------:R-:W-:Y:S02]  /*23a0*/  FADD.FTZ R145, R145, -UR25 ;  /* 0x8000001991917e21 */ /* 0x000fe40008010000 */
[----:B------:R-:W-:Y:S02]  /*23b0*/  IMAD.U32 R146, R146, 0x10000, RZ ;  /* 0x0001000092927824 */ /* 0x000fe400078e00ff */
[----:B------:R-:W-:Y:S01]  /*23c0*/  FMUL.FTZ R188, R145, UR24 ;  /* 0x0000001891bc7c20 */ /* 0x000fe20008410000 */
[-C--:B------:R-:W-:Y:S01]  /*23d0*/  FMUL.FTZ R145, R230, R144.reuse ;  /* 0x00000090e6917220 */ /* 0x080fe20000410000 */
[----:B------:R-:W-:Y:S02]  /*23e0*/  FADD.FTZ R51, R51, R144 ;  /* 0x0000009033337221 */ /* 0x000fe40000010000 */
[----:B------:R-:W-:Y:S01]  /*23f0*/  FFMA.FTZ R47, R188, R144, R47 ;  /* 0x00000090bc2f7223 */ /* 0x000fe2000001002f */
[----:B------:R-:W-:-:S04]  /*2400*/  FADD.FTZ R144, R194, R18 ;  /* 0x00000012c2907221 */ /* 0x000fc80000010000 */
[----:B------:R-:W-:-:S04]  /*2410*/  FADD.FTZ R144, R144, R158 ;  /* 0x0000009e90907221 */ /* 0x000fc80000010000 */
[----:B------:R-:W-:-:S04]  /*2420*/  FADD.FTZ R144, R144, R16 ;  /* 0x0000001090907221 */ /* 0x000fc80000010000 */
[----:B------:R-:W-:-:S04]  /*2430*/  FADD.FTZ R144, R144, R172 ;  /* 0x000000ac90907221 */ /* 0x000fc80000010000 */
[----:B------:R-:W-:Y:S01]  /*2440*/  FADD.FTZ R144, R144, R14 ;  /* 0x0000000e90907221 */ /* 0x000fe20000010000 */
[----:B------:R-:W-:Y:S01]  /*2450*/  FFMA.FTZ R189, R149, R146, R145 ;  /* 0x0000009295bd7223 */ /* 0x000fe20000010091 */
[----:B------:R-:W-:-:S04]  /*2460*/  FFMA.FTZ R145, R19, R18, R195 ;  /* 0x0000001213917223 */ /* 0x000fc800000100c3 */
        /* <DEDUP_REMOVED lines=8> */
[----:B------:R-:W-:Y:S01]  /*24f0*/  FADD.FTZ R203, R203, R146 ;  /* 0x00000092cbcb7221 */ /* 0x000fe20000010000 */
[----:B------:R-:W-:Y:S01]  /*2500*/  FFMA.FTZ R239, R188, R146, R239 ;  /* 0x00000092bcef7223 */ /* 0x000fe200000100ef */
[----:B------:R-:W-:Y:S01]  /*2510*/  FADD.FTZ R194, R144, R189 ;  /* 0x000000bd90c27221 */ /* 0x000fe20000010000 */
[----:B------:R-:W-:-:S07]  /*2520*/  FFMA.FTZ R195, R188, R189, R145 ;  /* 0x000000bdbcc37223 */ /* 0x000fce0000010091 */
.L_x_1006:
[----:B------:R-:W-:Y:S05]  /*2530*/  BSYNC.RECONVERGENT B0 ;  /* 0x0000000000007941 */ /* 0x000fea0003800200 */
.L_x_1005:
        /* <DEDUP_REMOVED lines=26> */
[----:B--2---:R-:W-:Y:S02]  /*26e0*/  SHF.L.U32 R10, R144, 0x10, RZ ;  /* 0x00000010900a7819 */ /* 0x004fe400000006ff */
[----:B------:R-:W-:-:S03]  /*26f0*/  SHF.L.U32 R11, R145, 0x10, RZ ;  /* 0x00000010910b7819 */ /* 0x000fc600000006ff */
[----:B------:R-:W-:Y:S01]  /*2700*/  FADD.FTZ R10, R10, -UR25 ;  /* 0x800000190a0a7e21 */ /* 0x000fe20008010000 */
[----:B---3--:R-:W-:-:S03]  /*2710*/  IMAD.U32 R8, R148, 0x10000, RZ ;  /* 0x0001000094087824 */ /* 0x008fc600078e00ff */
[----:B0-----:R-:W-:Y:S01]  /*2720*/  FMUL.FTZ R13, R10, UR24 ;  /* 0x000000180a0d7c20 */ /* 0x001fe20008410000 */
[----:B------:R-:W-:Y:S01]  /*2730*/  FADD.FTZ R11, R11, -UR25 ;  /* 0x800000190b0b7e21 */ /* 0x000fe20008010000 */
[-C--:B------:R-:W-:Y:S01]  /*2740*/  FMUL.FTZ R10, R40, R8.reuse ;  /* 0x00000008280a7220 */ /* 0x080fe20000410000 */
[----:B------:R-:W-:Y:S01]  /*2750*/  FADD.FTZ R104, R104, R8 ;  /* 0x0000000868687221 */ /* 0x000fe20000010000 */
[----:B----4-:R-:W-:Y:S01]  /*2760*/  SHF.L.U32 R9, R152, 0x10, RZ ;  /* 0x0000001098097819 */ /* 0x010fe200000006ff */
[----:B------:R-:W-:Y:S01]  /*2770*/  FFMA.FTZ R80, R13, R8, R80 ;  /* 0x000000080d507223 */ /* 0x000fe20000010050 */
[----:B------:R-:W-:Y:S02]  /*2780*/  IMAD.U32 R8, R149, 0x10000, RZ ;  /* 0x0001000095087824 */ /* 0x000fe400078e00ff */
[----:B------:R-:W-:Y:S01]  /*2790*/  FMUL.FTZ R11, R11, UR24 ;  /* 0x000000180b0b7c20 */ /* 0x000fe20008410000 */
[-C--:B------:R-:W-:Y:S01]  /*27a0*/  FFMA.FTZ R12, R41, R9.reuse, R10 ;  /* 0x00000009290c7223 */ /* 0x080fe2000001000a */
[----:B------:R-:W-:Y:S01]  /*27b0*/  SHF.L.U32 R10, R153, 0x10, RZ ;  /* 0x00000010990a7819 */ /* 0x000fe200000006ff */
[----:B------:R-:W-:Y:S01]  /*27c0*/  FADD.FTZ R196, R196, R9 ;  /* 0x00000009c4c47221 */ /* 0x000fe20000010000 */
[----:B------:R-:W-:Y:S01]  /*27d0*/  FFMA.FTZ R232, R13, R9, R232 ;  /* 0x000000090de87223 */ /* 0x000fe200000100e8 */
[----:B------:R-:W-:-:S02]  /*27e0*/  FMUL.FTZ R9, R171, R8 ;  /* 0x00000008ab097220 */ /* 0x000fc40000410000 */
[----:B------:R-:W-:Y:S01]  /*27f0*/  FADD.FTZ R198, R198, R10 ;  /* 0x0000000ac6c67221 */ /* 0x000fe20000010000 */
[CC--:B------:R-:W-:Y:S01]  /*2800*/  FFMA.FTZ R234, R11.reuse, R10.reuse, R234 ;  /* 0x0000000a0bea7223 */ /* 0x0c0fe200000100ea */
[----:B------:R-:W-:Y:S01]  /*2810*/  FFMA.FTZ R10, R170, R10, R9 ;  /* 0x0000000aaa0a7223 */ /* 0x000fe20000010009 */
[----:B------:R-:W-:Y:S01]  /*2820*/  SHF.L.U32 R9, R146, 0x10, RZ ;  /* 0x0000001092097819 */ /* 0x000fe200000006ff */
[----:B------:R-:W-:Y:S02]  /*2830*/  IMAD.U32 R40, R150, 0x10000, RZ ;  /* 0x0001000096287824 */ /* 0x000fe400078e00ff */
[----:B------:R-:W-:Y:S01]  /*2840*/  FADD.FTZ R106, R106, R8 ;  /* 0x000000086a6a7221 */ /* 0x000fe20000010000 */
[----:B------:R-:W-:Y:S01]  /*2850*/  FFMA.FTZ R82, R11, R8, R82 ;  /* 0x000000080b527223 */ /* 0x000fe20000010052 */
[----:B------:R-:W-:Y:S01]  /*2860*/  PRMT R145, R152, 0x7632, R145 ;  /* 0x0000763298917816 */ /* 0x000fe20000000091 */
[----:B------:R-:W-:Y:S01]  /*2870*/  FADD.FTZ R9, R9, -UR25 ;  /* 0x8000001909097e21 */ /* 0x000fe20008010000 */
[----:B------:R-:W-:Y:S01]  /*2880*/  SHF.L.U32 R8, R154, 0x10, RZ ;  /* 0x000000109a087819 */ /* 0x000fe200000006ff */
[----:B------:R-:W-:Y:S01]  /*2890*/  FMUL.FTZ R41, R182, R40 ;  /* 0x00000028b6297220 */ /* 0x000fe20000410000 */
[----:B------:R-:W-:Y:S01]  /*28a0*/  FADD.FTZ R108, R108, R40 ;  /* 0x000000286c6c7221 */ /* 0x000fe20000010000 */
[----:B------:R-:W-:Y:S01]  /*28b0*/  FMUL.FTZ R9, R9, UR24 ;  /* 0x0000001809097c20 */ /* 0x000fe20008410000 */
[----:B------:R-:W2:Y:S01]  /*28c0*/  LDL R182, [R1+0x5c] ;  /* 0x00005c0001b67983 */ /* 0x000ea20000100800 */
[----:B------:R-:W-:-:S02]  /*28d0*/  FADD.FTZ R60, R60, R8 ;  /* 0x000000083c3c7221 */ /* 0x000fc40000010000 */
[C---:B------:R-:W-:Y:S01]  /*28e0*/  FFMA.FTZ R84, R9.reuse, R40, R84 ;  /* 0x0000002809547223 */ /* 0x040fe20000010054 */
[----:B------:R-:W-:Y:S01]  /*28f0*/  PRMT R40, R144, 0x7632, R40 ;  /* 0x0000763290287816 */ /* 0x000fe20000000028 */
[-C--:B------:R-:W-:Y:S01]  /*2900*/  FFMA.FTZ R224, R9, R8.reuse, R224 ;  /* 0x0000000809e07223 */ /* 0x080fe200000100e0 */
[--C-:B------:R-:W-:Y:S01]  /*2910*/  FFMA.FTZ R8, R183, R8, R41.reuse ;  /* 0x00000008b7087223 */ /* 0x100fe20000010029 */
[----:B------:R-:W-:Y:S01]  /*2920*/  PRMT R41, R148, 0x7632, R41 ;  /* 0x0000763294297816 */ /* 0x000fe20000000029 */
[----:B------:R-:W3:Y:S01]  /*2930*/  LDL R170, [R1+0x7c] ;  /* 0x00007c0001aa7983 */ /* 0x000ee20000100800 */
[----:B------:R-:W-:-:S03]  /*2940*/  SHF.L.U32 R40, R40, 0x10, RZ ;  /* 0x0000001028287819 */ /* 0x000fc600000006ff */
[----:B------:R-:W-:Y:S01]  /*2950*/  IMAD.U32 R144, R41, 0x10000, RZ ;  /* 0x0001000029907824 */ /* 0x000fe200078e00ff */
[----:B------:R-:W4:Y:S01]  /*2960*/  LDL R183, [R1+0x44] ;  /* 0x0000440001b77983 */ /* 0x000f220000100800 */
[----:B------:R-:W-:Y:S01]  /*2970*/  FADD.FTZ R41, R40, -UR25 ;  /* 0x8000001928297e21 */ /* 0x000fe20008010000 */
[----:B------:R-:W-:Y:S02]  /*2980*/  SHF.L.U32 R40, R145, 0x10, RZ ;  /* 0x0000001091287819 */ /* 0x000fe400000006ff */
[----:B------:R-:W4:Y:S01]  /*2990*/  LDL R152, [R1+0x64] ;  /* 0x0000640001987983 */ /* 0x000f220000100800 */
[----:B------:R-:W-:Y:S01]  /*29a0*/  FMUL.FTZ R162, R41, UR24 ;  /* 0x0000001829a27c20 */ /* 0x000fe20008410000 */
[----:B------:R-:W-:-:S04]  /*29b0*/  FMUL.FTZ R41, R190, R144 ;  /* 0x00000090be297220 */ /* 0x000fc80000410000 */
[----:B------:R-:W-:Y:S01]  /*29c0*/  FFMA.FTZ R163, R191, R40, R41 ;  /* 0x00000028bfa37223 */ /* 0x000fe20000010029 */
[----:B------:R-:W-:Y:S01]  /*29d0*/  SHF.L.U32 R41, R147, 0x10, RZ ;  /* 0x0000001093297819 */ /* 0x000fe200000006ff */
[----:B------:R-:W-:-:S04]  /*29e0*/  IMAD.U32 R148, R151, 0x10000, RZ ;  /* 0x0001000097947824 */ /* 0x000fc800078e00ff */
[----:B------:R-:W-:Y:S01]  /*29f0*/  FADD.FTZ R41, R41, -UR25 ;  /* 0x8000001929297e21 */ /* 0x000fe20008010000 */
[----:B------:R-:W-:Y:S01]  /*2a00*/  FADD.FTZ R197, R197, R40 ;  /* 0x00000028c5c57221 */ /* 0x000fe20000010000 */
[----:B------:R-:W-:Y:S01]  /*2a10*/  FFMA.FTZ R233, R162, R40, R233 ;  /* 0x00000028a2e97223 */ /* 0x000fe200000100e9 */
[----:B------:R-:W-:Y:S01]  /*2a20*/  SHF.L.U32 R40, R155, 0x10, RZ ;  /* 0x000000109b287819 */ /* 0x000fe200000006ff */
[----:B------:R-:W-:Y:S01]  /*2a30*/  FMUL.FTZ R164, R41, UR24 ;  /* 0x0000001829a47c20 */ /* 0x000fe20008410000 */
[----:B------:R-:W-:-:S03]  /*2a40*/  FMUL.FTZ R41, R252, R148 ;  /* 0x00000094fc297220 */ /* 0x000fc60000410000 */
[----:B------:R-:W-:Y:S01]  /*2a50*/  FADD.FTZ R62, R62, R40 ;  /* 0x000000283e3e7221 */ /* 0x000fe20000010000 */
[-C--:B------:R-:W-:Y:S01]  /*2a60*/  FFMA.FTZ R226, R164, R40.reuse, R226 ;  /* 0x00000028a4e27223 */ /* 0x080fe200000100e2 */
[----:B------:R-:W-:Y:S02]  /*2a70*/  FFMA.FTZ R165, R231, R40, R41 ;  /* 0x00000028e7a57223 */ /* 0x000fe40000010029 */
        /* <DEDUP_REMOVED lines=14> */
[----:B------:R-:W-:Y:S01]  /*2b60*/  SHF.L.U32 R144, R144, 0x10, RZ ;  /* 0x0000001090907819 */ /* 0x000fe200000006ff */
[----:B------:R-:W-:Y:S01]  /*2b70*/  FADD.FTZ R110, R110, R148 ;  /* 0x000000946e6e7221 */ /* 0x000fe20000010000 */
[----:B------:R-:W-:Y:S01]  /*2b80*/  FFMA.FTZ R86, R164, R148, R86 ;  /* 0x00000094a4567223 */ /* 0x000fe20000010056 */
[----:B------:R-:W-:Y:S01]  /*2b90*/  IMAD.U32 R148, R145, 0x10000, RZ ;  /* 0x0001000091947824 */ /* 0x000fe200078e00ff */
[----:B------:R-:W-:Y:S01]  /*2ba0*/  PRMT R146, R153, 0x7632, R146 ;  /* 0x0000763299927816 */ /* 0x000fe20000000092 */
[----:B------:R-:W-:-:S03]  /*2bb0*/  FADD.FTZ R145, R144, -UR25 ;  /* 0x8000001990917e21 */ /* 0x000fc60008010000 */
[----:B------:R-:W-:Y:S01]  /*2bc0*/  SHF.L.U32 R144, R146, 0x10, RZ ;  /* 0x0000001092907819 */ /* 0x000fe200000006ff */
[----:B------:R-:W-:-:S04]  /*2bd0*/  FMUL.FTZ R171, R145, UR24 ;  /* 0x0000001891ab7c20 */ /* 0x000fc80008410000 */
        /* <DEDUP_REMOVED lines=23> */
[----:B------:R-:W-:-:S02]  /*2d50*/  SHF.L.U32 R145, R145, 0x10, RZ ;  /* 0x0000001091917819 */ /* 0x000fc400000006ff */
[----:B------:R-:W-:Y:S01]  /*2d60*/  PRMT R146, R155, 0x7632, R146 ;  /* 0x000076329b927816 */ /* 0x000fe20000000092 */
[----:B------:R-:W-:Y:S02]  /*2d70*/  IMAD.U32 R144, R144, 0x10000, RZ ;  /* 0x0001000090907824 */ /* 0x000fe400078e00ff */
[----:B------:R-:W-:Y:S01]  /*2d80*/  FADD.FTZ R145, R145, -UR25 ;  /* 0x8000001991917e21 */ /* 0x000fe20008010000 */
[----:B------:R-:W-:-:S03]  /*2d90*/  SHF.L.U32 R146, R146, 0x10, RZ ;  /* 0x0000001092927819 */ /* 0x000fc600000006ff */
        /* <DEDUP_REMOVED lines=23> */
.L_x_1008:
[----:B------:R-:W-:Y:S05]  /*2f10*/  BSYNC.RECONVERGENT B0 ;  /* 0x0000000000007941 */ /* 0x000fea0003800200 */
.L_x_1007:
        /* <DEDUP_REMOVED lines=9> */
[----:B------:R-:W4:Y:S04]  /*2fb0*/  LDL R176, [R1] ;  /* 0x0000000001b07983 */ /* 0x000f280000100800 */
[----:B------:R-:W4:Y:S01]  /*2fc0*/  LDL R177, [R1+0x20] ;  /* 0x0000200001b17983 */ /* 0x000f220000100800 */
[----:B0-----:R-:W-:-:S03]  /*2fd0*/  IMAD.WIDE.U32 R2, R228, 0x10, R2 ;  /* 0x00000010e4027825 */ /* 0x001fc600078e0002 */
[----:B------:R-:W4:Y:S04]  /*2fe0*/  LDL R184, [R1+0x14] ;  /* 0x0000140001b87983 */ /* 0x000f280000100800 */
[----:B------:R-:W4:Y:S04]  /*2ff0*/  LDL R192, [R1+0x8] ;  /* 0x0000080001c07983 */ /* 0x000f280000100800 */
[----:B------:R-:W4:Y:S01]  /*3000*/  LDL R185, [R1+0x34] ;  /* 0x0000340001b97983 */ /* 0x000f220000100800 */
[C---:B-1----:R-:W-:Y:S01]  /*3010*/  IMAD.WIDE.U32 R4, R228.reuse, 0x10, R4 ;  /* 0x00000010e4047825 */ /* 0x042fe200078e0004 */
[----:B------:R-:W-:Y:S01]  /*3020*/  ISETP.NE.U32.AND P1, PT, RZ, UR18, PT ;  /* 0x00000012ff007c0c */ /* 0x000fe2000bf25070 */
[----:B------:R-:W0:Y:S01]  /*3030*/  LDC.64 R156, c[0x0][0x3b0] ;  /* 0x0000ec00ff9c7b82 */ /* 0x000e220000000a00 */
[----:B------:R1:W2:Y:S04]  /*3040*/  LDG.E.128 R144, desc[UR10][R2.64] ;  /* 0x0000000a02907981 */ /* 0x0002a8000c1e1d00 */
[----:B------:R-:W3:Y:S01]  /*3050*/  LDG.E.128 R148, desc[UR10][R4.64] ;  /* 0x0000000a04947981 */ /* 0x000ee2000c1e1d00 */
[----:B------:R-:W-:-:S03]  /*3060*/  IMAD.WIDE.U32 R6, R228, 0x10, R6 ;  /* 0x00000010e4067825 */ /* 0x000fc600078e0006 */
[----:B------:R-:W4:Y:S04]  /*3070*/  LDL R193, [R1+0x28] ;  /* 0x0000280001c17983 */ /* 0x000f280000100800 */
[----:B------:R1:W4:Y:S01]  /*3080*/  LDG.E.128 R152, desc[UR10][R6.64] ;  /* 0x0000000a06987981 */ /* 0x000322000c1e1d00 */
[----:B------:R-:W-:Y:S02]  /*3090*/  ISETP.NE.AND.EX P1, PT, RZ, UR19, PT, P1 ;  /* 0x00000013ff007c0c */ /* 0x000fe4000bf25310 */
[----:B------:R-:W-:Y:S01]  /*30a0*/  ISETP.NE.U32.AND P0, PT, RZ, UR16, PT ;  /* 0x00000010ff007c0c */ /* 0x000fe2000bf05070 */
[----:B------:R-:W4:Y:S03]  /*30b0*/  LDL R252, [R1+0x1c] ;  /* 0x00001c0001fc7983 */ /* 0x000f260000100800 */
[----:B------:R-:W-:Y:S01]  /*30c0*/  ISETP.NE.AND.EX P0, PT, RZ, UR17, PT, P0 ;  /* 0x00000011ff007c0c */ /* 0x000fe2000bf05300 */
[----:B------:R-:W4:Y:S04]  /*30d0*/  LDL R231, [R1+0x3c] ;  /* 0x00003c0001e77983 */ /* 0x000f280000100800 */
[----:B------:R-:W4:Y:S02]  /*30e0*/  LDL R230, [R1+0xc] ;  /* 0x00000c0001e67983 */ /* 0x000f240000100800 */
[----:B-1----:R-:W1:Y:S08]  /*30f0*/  @P1 LDC.64 R2, c[0x0][0x3b8] ;  /* 0x0000ee00ff021b82 */ /* 0x002e700000000a00 */
[----:B------:R-:W0:Y:S01]  /*3100*/  @P0 LDC.64 R6, c[0x0][0x438] ;  /* 0x00010e00ff060b82 */ /* 0x000e220000000a00 */
[----:B-1----:R-:W-:-:S04]  /*3110*/  @P1 IMAD.WIDE.U32 R4, R228, 0x8, R2 ;  /* 0x00000008e4041825 */ /* 0x002fc800078e0002 */
[C---:B0-----:R-:W-:Y:S01]  /*3120*/  IMAD.WIDE.U32 R2, R228.reuse, 0x8, R156 ;  /* 0x00000008e4027825 */ /* 0x041fe200078e009c */
[----:B------:R-:W5:Y:S03]  /*3130*/  @P1 LDG.E.64 R42, desc[UR10][R4.64] ;  /* 0x0000000a042a1981 */ /* 0x000f66000c1e1b00 */
[----:B------:R-:W-:Y:S01]  /*3140*/  @P0 IMAD.WIDE.U32 R6, R228, 0x10, R6 ;  /* 0x00000010e4060825 */ /* 0x000fe200078e0006 */
[----:B------:R2:W5:Y:S04]  /*3150*/  LDG.E.64 R156, desc[UR10][R2.64] ;  /* 0x0000000a029c7981 */ /* 0x000568000c1e1b00 */
[----:B------:R0:W5:Y:S01]  /*3160*/  @P0 LDG.E.128 R140, desc[UR10][R6.64] ;  /* 0x0000000a068c0981 */ /* 0x000162000c1e1d00 */
[----:B--2---:R-:W-:-:S04]  /*3170*/  IMAD.U32 R2, R144, 0x10000, RZ ;  /* 0x0001000090027824 */ /* 0x004fc800078e00ff */
[----:B0-----:R-:W-:Y:S01]  /*3180*/  FADD.FTZ R7, R2, -UR25 ;  /* 0x8000001902077e21 */ /* 0x001fe20008010000 */
[----:B---3--:R-:W-:-:S03]  /*3190*/  SHF.L.U32 R2, R148, 0x10, RZ ;  /* 0x0000001094027819 */ /* 0x008fc600000006ff */
[----:B------:R-:W-:Y:S02]  /*31a0*/  FMUL.FTZ R7, R7, UR24 ;  /* 0x0000001807077c20 */ /* 0x000fe40008410000 */
[-C--:B------:R-:W-:Y:S01]  /*31b0*/  FMUL.FTZ R6, R166, R2.reuse ;  /* 0x00000002a6067220 */ /* 0x080fe20000410000 */
[----:B------:R-:W-:Y:S01]  /*31c0*/  FADD.FTZ R112, R112, R2 ;  /* 0x0000000270707221 */ /* 0x000fe20000010000 */
        /* <DEDUP_REMOVED lines=8> */
[----:B------:R-:W-:Y:S01]  /*3250*/  SHF.L.U32 R3, R153, 0x10, RZ ;  /* 0x0000001099037819 */ /* 0x000fe200000006ff */
[----:B------:R-:W-:Y:S01]  /*3260*/  FMUL.FTZ R5, R5, UR24 ;  /* 0x0000001805057c20 */ /* 0x000fe20008410000 */
[----:B------:R-:W-:Y:S01]  /*3270*/  FMUL.FTZ R4, R168, R2 ;  /* 0x00000002a8047220 */ /* 0x000fe20000410000 */
[----:B------:R-:W-:Y:S02]  /*3280*/  PRMT R144, R144, 0x7632, R144 ;  /* 0x0000763290907816 */ /* 0x000fe40000000090 */
[----:B------:R-:W-:Y:S01]  /*3290*/  FADD.FTZ R66, R66, R3 ;  /* 0x0000000342427221 */ /* 0x000fe20000010000 */
[-C--:B------:R-:W-:Y:S01]  /*32a0*/  FFMA.FTZ R222, R5, R3.reuse, R222 ;  /* 0x0000000305de7223 */ /* 0x080fe200000100de */
[----:B------:R-:W-:Y:S01]  /*32b0*/  FFMA.FTZ R4, R169, R3, R4 ;  /* 0x00000003a9047223 */ /* 0x000fe20000010004 */
[----:B------:R-:W-:-:S02]  /*32c0*/  IMAD.U32 R3, R146, 0x10000, RZ ;  /* 0x0001000092037824 */ /* 0x000fc400078e00ff */
[----:B------:R-:W-:Y:S02]  /*32d0*/  IMAD.U32 R144, R144, 0x10000, RZ ;  /* 0x0001000090907824 */ /* 0x000fe400078e00ff */
[----:B------:R-:W-:Y:S01]  /*32e0*/  FADD.FTZ R3, R3, -UR25 ;  /* 0x8000001903037e21 */ /* 0x000fe20008010000 */
[----:B------:R-:W-:Y:S02]  /*32f0*/  SHF.L.U32 R166, R150, 0x10, RZ ;  /* 0x0000001096a67819 */ /* 0x000fe400000006ff */
[----:B------:R-:W-:Y:S01]  /*3300*/  PRMT R146, R148, 0x7632, R146 ;  /* 0x0000763294927816 */ /* 0x000fe20000000092 */
[----:B------:R-:W-:Y:S01]  /*3310*/  FMUL.FTZ R3, R3, UR24 ;  /* 0x0000001803037c20 */ /* 0x000fe20008410000 */
[----:B------:R-:W-:Y:S01]  /*3320*/  FADD.FTZ R148, R144, -UR25 ;  /* 0x8000001990947e21 */ /* 0x000fe20008010000 */
[-C--:B------:R-:W-:Y:S01]  /*3330*/  FMUL.FTZ R167, R176, R166.reuse ;  /* 0x000000a6b0a77220 */ /* 0x080fe20000410000 */
[----:B------:R-:W-:Y:S01]  /*3340*/  FADD.FTZ R116, R116, R166 ;  /* 0x000000a674747221 */ /* 0x000fe20000010000 */
[----:B------:R-:W-:Y:S01]  /*3350*/  FFMA.FTZ R92, R3, R166, R92 ;  /* 0x000000a6035c7223 */ /* 0x000fe2000001005c */
[----:B------:R-:W-:Y:S01]  /*3360*/  FMUL.FTZ R166, R148, UR24 ;  /* 0x0000001894a67c20 */ /* 0x000fe20008410000 */
[----:B------:R-:W-:-:S02]  /*3370*/  IMAD.U32 R148, R147, 0x10000, RZ ;  /* 0x0001000093947824 */ /* 0x000fc400078e00ff */
[----:B------:R-:W-:Y:S01]  /*3380*/  FADD.FTZ R114, R114, R2 ;  /* 0x0000000272727221 */ /* 0x000fe20000010000 */
[----:B------:R-:W-:Y:S01]  /*3390*/  FFMA.FTZ R90, R5, R2, R90 ;  /* 0x00000002055a7223 */ /* 0x000fe2000001005a */
[----:B------:R-:W-:Y:S01]  /*33a0*/  SHF.L.U32 R2, R154, 0x10, RZ ;  /* 0x000000109a027819 */ /* 0x000fe200000006ff */
[----:B------:R-:W-:Y:S01]  /*33b0*/  FADD.FTZ R148, R148, -UR25 ;  /* 0x8000001994947e21 */ /* 0x000fe20008010000 */
[----:B------:R-:W-:Y:S02]  /*33c0*/  PRMT R145, R152, 0x7632, R145 ;  /* 0x0000763298917816 */ /* 0x000fe40000000091 */
[----:B------:R-:W-:Y:S02]  /*33d0*/  SHF.L.U32 R144, R146, 0x10, RZ ;  /* 0x0000001092907819 */ /* 0x000fe400000006ff */
[----:B------:R-:W-:Y:S01]  /*33e0*/  SHF.L.U32 R176, R151, 0x10, RZ ;  /* 0x0000001097b07819 */ /* 0x000fe200000006ff */
[----:B------:R-:W-:Y:S01]  /*33f0*/  FADD.FTZ R68, R68, R2 ;  /* 0x0000000244447221 */ /* 0x000fe20000010000 */
[-C--:B------:R-:W-:Y:S01]  /*3400*/  FFMA.FTZ R216, R3, R2.reuse, R216 ;  /* 0x0000000203d87223 */ /* 0x080fe200000100d8 */
[----:B------:R-:W-:Y:S01]  /*3410*/  FFMA.FTZ R2, R177, R2, R167 ;  /* 0x00000002b1027223 */ /* 0x000fe200000100a7 */
[----:B------:R-:W-:Y:S01]  /*3420*/  SHF.L.U32 R152, R145, 0x10, RZ ;  /* 0x0000001091987819 */ /* 0x000fe200000006ff */
[----:B------:R-:W-:Y:S01]  /*3430*/  FMUL.FTZ R168, R148, UR24 ;  /* 0x0000001894a87c20 */ /* 0x000fe20008410000 */
[----:B------:R-:W-:Y:S01]  /*3440*/  FMUL.FTZ R167, R184, R144 ;  /* 0x00000090b8a77220 */ /* 0x000fe20000410000 */
[----:B------:R-:W-:-:S02]  /*3450*/  FMUL.FTZ R148, R192, R176 ;  /* 0x000000b0c0947220 */ /* 0x000fc40000410000 */
[----:B------:R-:W2:Y:S01]  /*3460*/  LDL R192, [R1+0x4] ;  /* 0x0000040001c07983 */ /* 0x000ea20000100800 */
[----:B------:R-:W-:-:S03]  /*3470*/  FFMA.FTZ R167, R185, R152, R167 ;  /* 0x00000098b9a77223 */ /* 0x000fc600000100a7 */
[----:B------:R-:W3:Y:S01]  /*3480*/  LDL R185, [R1+0x24] ;  /* 0x0000240001b97983 */ /* 0x000ee20000100800 */
[--C-:B------:R-:W-:Y:S01]  /*3490*/  FADD.FTZ R113, R113, R144.reuse ;  /* 0x0000009071717221 */ /* 0x100fe20000010000 */
[C---:B------:R-:W-:Y:S01]  /*34a0*/  FFMA.FTZ R89, R166.reuse, R144, R89 ;  /* 0x00000090a6597223 */ /* 0x040fe20000010059 */
[----:B------:R-:W-:Y:S02]  /*34b0*/  PRMT R144, R149, 0x7632, R144 ;  /* 0x0000763295907816 */ /* 0x000fe40000000090 */
[----:B------:R-:W4:Y:S01]  /*34c0*/  LDL R149, [R1+0x2c] ;  /* 0x00002c0001957983 */ /* 0x000f220000100800 */
[----:B------:R-:W-:Y:S01]  /*34d0*/  PRMT R145, R145, 0x7632, R145 ;  /* 0x0000763291917816 */ /* 0x000fe20000000091 */
[----:B------:R-:W-:Y:S01]  /*34e0*/  FADD.FTZ R65, R65, R152 ;  /* 0x0000009841417221 */ /* 0x000fe20000010000 */
[----:B------:R-:W-:Y:S01]  /*34f0*/  FFMA.FTZ R221, R166, R152, R221 ;  /* 0x00000098a6dd7223 */ /* 0x000fe200000100dd */
[----:B------:R-:W-:Y:S02]  /*3500*/  SHF.L.U32 R152, R155, 0x10, RZ ;  /* 0x000000109b987819 */ /* 0x000fe400000006ff */
[----:B------:R-:W-:Y:S01]  /*3510*/  IMAD.U32 R145, R145, 0x10000, RZ ;  /* 0x0001000091917824 */ /* 0x000fe200078e00ff */
[----:B------:R-:W-:-:S02]  /*3520*/  PRMT R146, R153, 0x7632, R146 ;  /* 0x0000763299927816 */ /* 0x000fc40000000092 */
[----:B------:R-:W-:Y:S01]  /*3530*/  FFMA.FTZ R169, R193, R152, R148 ;  /* 0x00000098c1a97223 */ /* 0x000fe20000010094 */
[----:B------:R-:W-:Y:S01]  /*3540*/  SHF.L.U32 R144, R144, 0x10, RZ ;  /* 0x0000001090907819 */ /* 0x000fe200000006ff */
        /* <DEDUP_REMOVED lines=8> */
[----:B------:R-:W-:Y:S01]  /*35d0*/  FFMA.FTZ R177, R231, R145, R148 ;  /* 0x00000091e7b17223 */ /* 0x000fe20000010094 */
[----:B------:R-:W-:Y:S01]  /*35e0*/  PRMT R145, R146, 0x7632, R145 ;  /* 0x0000763292917816 */ /* 0x000fe20000000091 */
[--C-:B------:R-:W-:Y:S01]  /*35f0*/  FADD.FTZ R115, R115, R144.reuse ;  /* 0x0000009073737221 */ /* 0x100fe20000010000 */
[----:B------:R-:W-:Y:S01]  /*3600*/  FFMA.FTZ R91, R176, R144, R91 ;  /* 0x00000090b05b7223 */ /* 0x000fe2000001005b */
[----:B------:R-:W-:Y:S02]  /*3610*/  PRMT R144, R150, 0x7632, R144 ;  /* 0x0000763296907816 */ /* 0x000fe40000000090 */
[----:B------:R-:W-:Y:S01]  /*3620*/  IMAD.U32 R145, R145, 0x10000, RZ ;  /* 0x0001000091917824 */ /* 0x000fe200078e00ff */
[----:B------:R-:W-:Y:S02]  /*3630*/  PRMT R147, R154, 0x7632, R147 ;  /* 0x000076329a937816 */ /* 0x000fe40000000093 */
[----:B------:R-:W-:Y:S01]  /*3640*/  SHF.L.U32 R144, R144, 0x10, RZ ;  /* 0x0000001090907819 */ /* 0x000fe200000006ff */
[----:B------:R-:W-:Y:S01]  /*3650*/  FADD.FTZ R146, R145, -UR25 ;  /* 0x8000001991927e21 */ /* 0x000fe20008010000 */
[----:B------:R-:W-:-:S03]  /*3660*/  SHF.L.U32 R145, R147, 0x10, RZ ;  /* 0x0000001093917819 */ /* 0x000fc600000006ff */
[----:B------:R-:W-:Y:S02]  /*3670*/  FMUL.FTZ R184, R146, UR24 ;  /* 0x0000001892b87c20 */ /* 0x000fe40008410000 */
[----:B------:R-:W-:Y:S02]  /*3680*/  FADD.FTZ R69, R69, R145 ;  /* 0x0000009145457221 */ /* 0x000fe40000010000 */
[C---:B------:R-:W-:Y:S01]  /*3690*/  FFMA.FTZ R217, R184.reuse, R145, R217 ;  /* 0x00000091b8d97223 */ /* 0x040fe200000100d9 */
[----:B------:R-:W-:Y:S01]  /*36a0*/  FADD.FTZ R117, R117, R144 ;  /* 0x0000009075757221 */ /* 0x000fe20000010000 */
[----:B------:R-:W-:Y:S01]  /*36b0*/  FFMA.FTZ R93, R184, R144, R93 ;  /* 0x00000090b85d7223 */ /* 0x000fe2000001005d */
[----:B------:R-:W-:Y:S01]  /*36c0*/  FADD.FTZ R70, R70, R152 ;  /* 0x0000009846467221 */ /* 0x000fe20000010000 */
[----:B------:R-:W-:Y:S01]  /*36d0*/  FFMA.FTZ R218, R168, R152, R218 ;  /* 0x00000098a8da7223 */ /* 0x000fe200000100da */
[----:B--2---:R-:W-:-:S04]  /*36e0*/  FMUL.FTZ R146, R192, R144 ;  /* 0x00000090c0927220 */ /* 0x004fc80000410000 */
[----:B---3--:R-:W-:Y:S01]  /*36f0*/  FFMA.FTZ R185, R185, R145, R146 ;  /* 0x00000091b9b97223 */ /* 0x008fe20000010092 */
[----:B------:R-:W-:Y:S02]  /*3700*/  PRMT R145, R147, 0x7632, R145 ;  /* 0x0000763293917816 */ /* 0x000fe40000000091 */
[----:B------:R-:W-:-:S03]  /*3710*/  PRMT R144, R151, 0x7632, R144 ;  /* 0x0000763297907816 */ /* 0x000fc60000000090 */
[----:B------:R-:W-:Y:S01]  /*3720*/  IMAD.U32 R145, R145, 0x10000, RZ ;  /* 0x0001000091917824 */ /* 0x000fe200078e00ff */
[----:B------:R-:W-:Y:S02]  /*3730*/  PRMT R146, R155, 0x7632, R146 ;  /* 0x000076329b927816 */ /* 0x000fe40000000092 */
[----:B------:R-:W-:Y:S01]  /*3740*/  SHF.L.U32 R144, R144, 0x10, RZ ;  /* 0x0000001090907819 */ /* 0x000fe200000006ff */
[----:B------:R-:W-:Y:S01]  /*3750*/  FADD.FTZ R145, R145, -UR25 ;  /* 0x8000001991917e21 */ /* 0x000fe20008010000 */
[----:B------:R-:W-:-:S03]  /*3760*/  SHF.L.U32 R146, R146, 0x10, RZ ;  /* 0x0000001092927819 */ /* 0x000fc600000006ff */
[----:B------:R-:W-:Y:S01]  /*3770*/  FMUL.FTZ R192, R145, UR24 ;  /* 0x0000001891c07c20 */ /* 0x000fe20008410000 */
[-C--:B------:R-:W-:Y:S01]  /*3780*/  FMUL.FTZ R145, R230, R144.reuse ;  /* 0x00000090e6917220 */ /* 0x080fe20000410000 */
[----:B------:R-:W-:Y:S02]  /*3790*/  FADD.FTZ R119, R119, R144 ;  /* 0x0000009077777221 */ /* 0x000fe40000010000 */
[----:B------:R-:W-:Y:S01]  /*37a0*/  FFMA.FTZ R95, R192, R144, R95 ;  /* 0x00000090c05f7223 */ /* 0x000fe2000001005f */
[----:B----4-:R-:W-:Y:S01]  /*37b0*/  FFMA.FTZ R193, R149, R146, R145 ;  /* 0x0000009295c17223 */ /* 0x010fe20000010091 */
        /* <DEDUP_REMOVED lines=18> */
.L_x_1010:
[----:B------:R-:W-:Y:S05]  /*38e0*/  BSYNC.RECONVERGENT B0 ;  /* 0x0000000000007941 */ /* 0x000fea0003800200 */
.L_x_1009:
        /* <DEDUP_REMOVED lines=32> */
.L_x_1012:
[----:B------:R-:W-:Y:S05]  /*3af0*/  BSYNC.RECONVERGENT B0 ;  /* 0x0000000000007941 */ /* 0x000fea0003800200 */
.L_x_1011:
        /* <DEDUP_REMOVED lines=106> */
.L_x_1017:
        /* <DEDUP_REMOVED lines=58> */
.L_x_1016:
[----:B------:R-:W-:-:S04]  /*4540*/  UISETP.NE.U32.AND UP0, UPT, UR4, URZ, UPT ;  /* 0x000000ff0400728c */ /* 0x000fc8000bf05070 */
[----:B------:R-:W-:-:S09]  /*4550*/  UISETP.NE.AND.EX UP0, UPT, UR5, URZ, UPT, UP0 ;  /* 0x000000ff0500728c */ /* 0x000fd2000bf05300 */
[----:B------:R-:W-:Y:S05]  /*4560*/  BRA.U UP0, `(.L_x_1019) ;  /* 0x0000000500087547 */ /* 0x000fea000b800000 */
[----:B------:R-:W-:Y:S01]  /*4570*/  FFMA.FTZ R144, R21, UR6, R148 ;  /* 0x0000000615907c23 */ /* 0x000fe20008010094 */
        /* <DEDUP_REMOVED lines=65> */
.L_x_1019:
        /* <DEDUP_REMOVED lines=70> */
.L_x_1015:
        /* <DEDUP_REMOVED lines=81> */
.L_x_1021:
        /* <DEDUP_REMOVED lines=79> */
.L_x_1020:
        /* <DEDUP_REMOVED lines=14> */
[----:B------:R-:W-:Y:S01]  /*58d0*/  LOP3.LUT P6, RZ, R33, 0xff0000, RZ, 0xc0, !PT ;  /* 0x00ff000021ff7812 */ /* 0x000fe200078cc0ff */
[----:B------:R-:W-:Y:S01]  /*58e0*/  FMUL.FTZ R144, R120, UR23 ;  /* 0x0000001778907c20 */ /* 0x000fe20008410000 */
[----:B------:R-:W-:-:S02]  /*58f0*/  IMAD.U32 R122, R122, 0x10000, RZ ;  /* 0x000100007a7a7824 */ /* 0x000fc400078e00ff */
[----:B------:R-:W-:Y:S01]  /*5900*/  FADD.FTZ R121, R179, -R121 ;  /* 0x80000079b3797221 */ /* 0x000fe20000010000 */
[----:B------:R-:W-:Y:S02]  /*5910*/  ISETP.GE.U32.AND P5, PT, R30, RZ, PT ;  /* 0x000000ff1e00720c */ /* 0x000fe40003fa6070 */
[----:B------:R-:W-:Y:S01]  /*5920*/  ISETP.GE.U32.AND P0, PT, R32, RZ, PT ;  /* 0x000000ff2000720c */ /* 0x000fe20003f06070 */
[----:B------:R-:W-:Y:S01]  /*5930*/  FFMA.FTZ R121, R121, UR24, R122 ;  /* 0x0000001879797c23 */ /* 0x000fe2000801007a */
[----:B------:R-:W-:Y:S01]  /*5940*/  FSEL R120, R144, RZ, P6 ;  /* 0x000000ff90787208 */ /* 0x000fe20003000000 */
[----:B------:R-:W-:Y:S01]  /*5950*/  FMUL.FTZ R122, R123, UR23 ;  /* 0x000000177b7a7c20 */ /* 0x000fe20008410000 */
[----:B------:R-:W-:Y:S01]  /*5960*/  LOP3.LUT P6, RZ, R31, 0xff0000, RZ, 0xc0, !PT ;  /* 0x00ff00001fff7812 */ /* 0x000fe200078cc0ff */
[----:B------:R-:W-:Y:S01]  /*5970*/  FMUL.FTZ R121, R121, UR23 ;  /* 0x0000001779797c20 */ /* 0x000fe20008410000 */
        /* <DEDUP_REMOVED lines=8> */
[----:B------:R-:W-:-:S02]  /*5a00*/  SHF.L.U32 R120, R126, 0x10, RZ ;  /* 0x000000107e787819 */ /* 0x000fc400000006ff */
[----:B------:R-:W-:Y:S01]  /*5a10*/  LOP3.LUT P5, RZ, R31, 0xff00, RZ, 0xc0, !PT ;  /* 0x0000ff001fff7812 */ /* 0x000fe200078ac0ff */
        /* <DEDUP_REMOVED lines=28> */
[----:B------:R-:W-:Y:S02]  /*5be0*/  LOP3.LUT P6, RZ, R32, 0xff000000, RZ, 0xc0, !PT ;  /* 0xff00000020ff7812 */ /* 0x000fe400078cc0ff */
        /* <DEDUP_REMOVED lines=8> */
[----:B------:R-:W-:Y:S02]  /*5c70*/  SHF.L.U32 R149, R149, 0x10, RZ ;  /* 0x0000001095957819 */ /* 0x000fe400000006ff */
[----:B------:R-:W-:Y:S01]  /*5c80*/  LOP3.LUT P6, RZ, R32, 0xff00, RZ, 0xc0, !PT ;  /* 0x0000ff0020ff7812 */ /* 0x000fe200078cc0ff */
[----:B------:R-:W-:Y:S01]  /*5c90*/  FFMA.FTZ R144, R120, UR24, R144 ;  /* 0x0000001878907c23 */ /* 0x000fe20008010090 */
[----:B------:R-:W-:Y:S01]  /*5ca0*/  FFMA.FTZ R120, R161, UR6, R148 ;  /* 0x00000006a1787c23 */ /* 0x000fe20008010094 */
[----:B------:R-:W-:-:S02]  /*5cb0*/  LOP3.LUT P5, RZ, R30, 0xff, RZ, 0xc0, !PT ;  /* 0x000000ff1eff7812 */ /* 0x000fc400078ac0ff */
[----:B------:R-:W-:Y:S01]  /*5cc0*/  LOP3.LUT P0, RZ, R30, 0xff00, RZ, 0xc0, !PT ;  /* 0x0000ff001eff7812 */ /* 0x000fe2000780c0ff */
        /* <DEDUP_REMOVED lines=12> */
.L_x_1022:
[----:B-----5:R-:W-:Y:S01]  /*5d90*/  PRMT R123, R127, 0x7632, R123 ;  /* 0x000076327f7b7816 */ /* 0x020fe2000000007b */
[--C-:B------:R-:W-:Y:S01]  /*5da0*/  FFMA.FTZ R120, R186, UR6, R148.reuse ;  /* 0x00000006ba787c23 */ /* 0x100fe20008010094 */
[----:B------:R-:W-:Y:S01]  /*5db0*/  PRMT R121, R126, 0x7632, R121 ;  /* 0x000076327e797816 */ /* 0x000fe20000000079 */
[--C-:B------:R-:W-:Y:S01]  /*5dc0*/  FFMA.FTZ R122, R178, UR6, R148.reuse ;  /* 0x00000006b27a7c23 */ /* 0x100fe20008010094 */
[----:B------:R-:W-:Y:S01]  /*5dd0*/  FFMA.FTZ R128, R175, UR6, R148 ;  /* 0x00000006af807c23 */ /* 0x000fe20008010094 */
[----:B------:R-:W-:Y:S01]  /*5de0*/  FADD.FTZ R120, R187, -R120 ;  /* 0x80000078bb787221 */ /* 0x000fe20000010000 */
[----:B------:R-:W-:Y:S01]  /*5df0*/  IMAD.U32 R123, R123, 0x10000, RZ ;  /* 0x000100007b7b7824 */ /* 0x000fe200078e00ff */
[----:B------:R-:W-:Y:S01]  /*5e00*/  SHF.L.U32 R121, R121, 0x10, RZ ;  /* 0x0000001079797819 */ /* 0x000fe200000006ff */
[----:B------:R-:W-:Y:S01]  /*5e10*/  FADD.FTZ R122, R179, -R122 ;  /* 0x8000007ab37a7221 */ /* 0x000fe20000010000 */
[----:B------:R-:W-:Y:S02]  /*5e20*/  IMAD.U32 R129, R127, 0x10000, RZ ;  /* 0x000100007f817824 */ /* 0x000fe400078e00ff */
[----:B------:R-:W-:Y:S01]  /*5e30*/  FFMA.FTZ R120, R120, UR24, R123 ;  /* 0x0000001878787c23 */ /* 0x000fe2000801007b */
[----:B------:R-:W-:Y:S01]  /*5e40*/  FFMA.FTZ R123, R21, UR6, R148 ;  /* 0x00000006157b7c23 */ /* 0x000fe20008010094 */
[----:B------:R-:W-:Y:S01]  /*5e50*/  FFMA.FTZ R121, R122, UR24, R121 ;  /* 0x000000187a797c23 */ /* 0x000fe20008010079 */
[----:B------:R-:W-:Y:S01]  /*5e60*/  PRMT R122, R125, 0x7632, R122 ;  /* 0x000076327d7a7816 */ /* 0x000fe2000000007a */
[----:B------:R-:W-:Y:S01]  /*5e70*/  FADD.FTZ R128, R174, -R128 ;  /* 0x80000080ae807221 */ /* 0x000fe20000010000 */
[----:B------:R-:W-:Y:S01]  /*5e80*/  FADD.FTZ R123, R20, -R123 ;  /* 0x8000007b147b7221 */ /* 0x000fe20000010000 */
[----:B------:R-:W-:-:S02]  /*5e90*/  ISETP.GE.U32.AND P0, PT, R30, RZ, PT ;  /* 0x000000ff1e00720c */ /* 0x000fc40003f06070 */
[----:B------:R-:W-:Y:S01]  /*5ea0*/  SHF.L.U32 R122, R122, 0x10, RZ ;  /* 0x000000107a7a7819 */ /* 0x000fe200000006ff */
[----:B------:R-:W-:Y:S01]  /*5eb0*/  FFMA.FTZ R123, R123, UR24, R129 ;  /* 0x000000187b7b7c23 */ /* 0x000fe20008010081 */
[C---:B------:R-:W-:Y:S02]  /*5ec0*/  LOP3.LUT P5, RZ, R31.reuse, 0xff0000, RZ, 0xc0, !PT ;  /* 0x00ff00001fff7812 */ /* 0x040fe400078ac0ff */
[----:B------:R-:W-:Y:S01]  /*5ed0*/  ISETP.GE.U32.AND.EX P0, PT, R31, 0x1000000, PT, P0 ;  /* 0x010000001f00780c */ /* 0x000fe20003f06100 */
[----:B------:R-:W-:Y:S01]  /*5ee0*/  FFMA.FTZ R144, R128, UR24, R122 ;  /* 0x0000001880907c23 */ /* 0x000fe2000801007a */
[----:B------:R-:W-:Y:S01]  /*5ef0*/  FMUL.FTZ R122, R123, UR23 ;  /* 0x000000177b7a7c20 */ /* 0x000fe20008410000 */
[C---:B------:R-:W-:Y:S01]  /*5f00*/  FMUL.FTZ R128, R120.reuse, UR23 ;  /* 0x0000001778807c20 */ /* 0x040fe20008410000 */
[----:B------:R-:W-:Y:S02]  /*5f10*/  F2FP.BF16.F32.PACK_AB R131, R120, R123 ;  /* 0x0000007b7883723e */ /* 0x000fe400000010ff */
[----:B------:R-:W-:-:S02]  /*5f20*/  SHF.L.U32 R129, R126, 0x10, RZ ;  /* 0x000000107e817819 */ /* 0x000fc400000006ff */
[----:B------:R-:W-:Y:S02]  /*5f30*/  FSEL R123, R122, RZ, P5 ;  /* 0x000000ff7a7b7208 */ /* 0x000fe40002800000 */
[----:B------:R-:W-:Y:S02]  /*5f40*/  FSEL R120, R128, RZ, P0 ;  /* 0x000000ff80787208 */ /* 0x000fe40000000000 */
[----:B------:R-:W-:Y:S02]  /*5f50*/  ISETP.GE.U32.AND P0, PT, R32, RZ, PT ;  /* 0x000000ff2000720c */ /* 0x000fe40003f06070 */
[----:B------:R-:W-:Y:S01]  /*5f60*/  F2FP.BF16.F32.PACK_AB R123, R120, R123 ;  /* 0x0000007b787b723e */ /* 0x000fe200000010ff */
[----:B------:R-:W-:Y:S01]  /*5f70*/  FFMA.FTZ R120, R23, UR6, R148 ;  /* 0x0000000617787c23 */ /* 0x000fe20008010094 */
[C---:B------:R-:W-:Y:S02]  /*5f80*/  LOP3.LUT P5, RZ, R33.reuse, 0xff0000, RZ, 0xc0, !PT ;  /* 0x00ff000021ff7812 */ /* 0x040fe400078ac0ff */
[----:B------:R-:W-:Y:S01]  /*5f90*/  ISETP.GE.U32.AND.EX P0, PT, R33, 0x1000000, PT, P0 ;  /* 0x010000002100780c */ /* 0x000fe20003f06100 */
[----:B------:R-:W-:Y:S01]  /*5fa0*/  FADD.FTZ R120, R22, -R120 ;  /* 0x8000007816787221 */ /* 0x000fe20000010000 */
[----:B------:R-:W-:-:S02]  /*5fb0*/  FSEL R122, R122, RZ, P5 ;  /* 0x000000ff7a7a7208 */ /* 0x000fc40002800000 */
[----:B------:R-:W-:Y:S01]  /*5fc0*/  FSEL R128, R128, RZ, P0 ;  /* 0x000000ff80807208 */ /* 0x000fe20000000000 */
[----:B------:R-:W-:Y:S01]  /*5fd0*/  FFMA.FTZ R120, R120, UR24, R129 ;  /* 0x0000001878787c23 */ /* 0x000fe20008010081 */
[----:B------:R-:W-:Y:S02]  /*5fe0*/  LOP3.LUT P6, RZ, R33, 0xff, RZ, 0xc0, !PT ;  /* 0x000000ff21ff7812 */ /* 0x000fe400078cc0ff */
[----:B------:R-:W-:Y:S01]  /*5ff0*/  F2FP.BF16.F32.PACK_AB R147, R128, R122 ;  /* 0x0000007a8093723e */ /* 0x000fe200000010ff */
[----:B------:R-:W-:Y:S01]  /*6000*/  FMUL.FTZ R122, R120, UR23 ;  /* 0x00000017787a7c20 */ /* 0x000fe20008410000 */
[C---:B------:R-:W-:Y:S01]  /*6010*/  F2FP.BF16.F32.PACK_AB R130, R121.reuse, R120 ;  /* 0x000000787982723e */ /* 0x040fe200000010ff */
[----:B------:R-:W-:Y:S01]  /*6020*/  FMUL.FTZ R121, R121, UR23 ;  /* 0x0000001779797c20 */ /* 0x000fe20008410000 */
[----:B------:R-:W-:Y:S02]  /*6030*/  LOP3.LUT P0, RZ, R31, 0xff00, RZ, 0xc0, !PT ;  /* 0x0000ff001fff7812 */ /* 0x000fe4000780c0ff */
[----:B------:R-:W-:-:S02]  /*6040*/  FSEL R120, R122, RZ, P6 ;  /* 0x000000ff7a787208 */ /* 0x000fc40003000000 */
[----:B------:R-:W-:Y:S02]  /*6050*/  LOP3.LUT P6, RZ, R33, 0xff00, RZ, 0xc0, !PT ;  /* 0x0000ff0021ff7812 */ /* 0x000fe400078cc0ff */
[C---:B------:R-:W-:Y:S02]  /*6060*/  FSEL R128, R121.reuse, RZ, P0 ;  /* 0x000000ff79807208 */ /* 0x040fe40000000000 */
[----:B------:R-:W-:Y:S02]  /*6070*/  FSEL R121, R121, RZ, P6 ;  /* 0x000000ff79797208 */ /* 0x000fe40003000000 */
[----:B------:R-:W-:Y:S02]  /*6080*/  LOP3.LUT P5, RZ, R31, 0xff, RZ, 0xc0, !PT ;  /* 0x000000ff1fff7812 */ /* 0x000fe400078ac0ff */
[----:B------:R-:W-:Y:S01]  /*6090*/  F2FP.BF16.F32.PACK_AB R146, R121, R120 ;  /* 0x000000787992723e */ /* 0x000fe200000010ff */
[----:B------:R-:W-:Y:S01]  /*60a0*/  FFMA.FTZ R120, R25, UR6, R148 ;  /* 0x0000000619787c23 */ /* 0x000fe20008010094 */
[----:B------:R-:W-:-:S02]  /*60b0*/  SHF.L.U32 R121, R125, 0x10, RZ ;  /* 0x000000107d797819 */ /* 0x000fc400000006ff */
[----:B------:R-:W-:Y:S01]  /*60c0*/  FSEL R122, R122, RZ, P5 ;  /* 0x000000ff7a7a7208 */ /* 0x000fe20002800000 */
[----:B------:R-:W-:Y:S01]  /*60d0*/  FADD.FTZ R120, R24, -R120 ;  /* 0x8000007818787221 */ /* 0x000fe20000010000 */
[----:B------:R-:W-:Y:S02]  /*60e0*/  LOP3.LUT P0, RZ, R30, 0xff0000, RZ, 0xc0, !PT ;  /* 0x00ff00001eff7812 */ /* 0x000fe4000780c0ff */
[----:B------:R-:W-:Y:S01]  /*60f0*/  F2FP.BF16.F32.PACK_AB R122, R128, R122 ;  /* 0x0000007a807a723e */ /* 0x000fe200000010ff */
[----:B------:R-:W-:Y:S01]  /*6100*/  FFMA.FTZ R129, R120, UR24, R121 ;  /* 0x0000001878817c23 */ /* 0x000fe20008010079 */
[----:B------:R-:W-:Y:S01]  /*6110*/  FFMA.FTZ R121, R0, UR6, R148 ;  /* 0x0000000600797c23 */ /* 0x000fe20008010094 */
[----:B------:R-:W-:Y:S01]  /*6120*/  IMAD.U32 R128, R124, 0x10000, RZ ;  /* 0x000100007c807824 */ /* 0x000fe200078e00ff */
[----:B------:R-:W-:Y:S01]  /*6130*/  LOP3.LUT P5, RZ, R30, 0xff000000, RZ, 0xc0, !PT ;  /* 0xff0000001eff7812 */ /* 0x000fe200078ac0ff */
[----:B------:R-:W-:Y:S01]  /*6140*/  FMUL.FTZ R120, R129, UR23 ;  /* 0x0000001781787c20 */ /* 0x000fe20008410000 */
[----:B------:R-:W-:Y:S01]  /*6150*/  F2FP.BF16.F32.PACK_AB R129, R144, R129 ;  /* 0x000000819081723e */ /* 0x000fe200000010ff */
[----:B------:R-:W-:Y:S01]  /*6160*/  FADD.FTZ R121, R26, -R121 ;  /* 0x800000791a797221 */ /* 0x000fe20000010000 */
[----:B------:R-:W-:Y:S01]  /*6170*/  FMUL.FTZ R144, R144, UR23 ;  /* 0x0000001790907c20 */ /* 0x000fe20008410000 */
[----:B------:R-:W-:-:S02]  /*6180*/  PRMT R145, R124, 0x7632, R145 ;  /* 0x000076327c917816 */ /* 0x000fc40000000091 */
[----:B------:R-:W-:Y:S01]  /*6190*/  FFMA.FTZ R149, R121, UR24, R128 ;  /* 0x0000001879957c23 */ /* 0x000fe20008010080 */
[----:B------:R-:W-:Y:S02]  /*61a0*/  FSEL R121, R120, RZ, P0 ;  /* 0x000000ff78797208 */ /* 0x000fe40000000000 */
[----:B------:R-:W-:Y:S01]  /*61b0*/  FSEL R128, R144, RZ, P5 ;  /* 0x000000ff90807208 */ /* 0x000fe20002800000 */
[----:B------:R-:W-:Y:S01]  /*61c0*/  FMUL.FTZ R150, R149, UR23 ;  /* 0x0000001795967c20 */ /* 0x000fe20008410000 */
[----:B------:R-:W-:Y:S02]  /*61d0*/  SHF.L.U32 R145, R145, 0x10, RZ ;  /* 0x0000001091917819 */ /* 0x000fe400000006ff */
[----:B------:R-:W-:Y:S01]  /*61e0*/  F2FP.BF16.F32.PACK_AB R121, R128, R121 ;  /* 0x000000798079723e */ /* 0x000fe200000010ff */
[----:B------:R-:W-:Y:S01]  /*61f0*/  FFMA.FTZ R128, R161, UR6, R148 ;  /* 0x00000006a1807c23 */ /* 0x000fe20008010094 */
[C---:B------:R-:W-:Y:S02]  /*6200*/  LOP3.LUT P0, RZ, R32.reuse, 0xff0000, RZ, 0xc0, !PT ;  /* 0x00ff000020ff7812 */ /* 0x040fe4000780c0ff */
        /* <DEDUP_REMOVED lines=18> */
.L_x_1018:
        /* <DEDUP_REMOVED lines=14> */
.L_x_1014:
[----:B------:R-:W-:Y:S05]  /*6410*/  BSYNC.RECONVERGENT B0 ;  /* 0x0000000000007941 */ /* 0x000fea0003800200 */
.L_x_1013:
        /* <DEDUP_REMOVED lines=11> */
[----:B0----5:R-:W-:Y:S01]  /*64d0*/  PRMT R122, R135, 0x7632, R122 ;  /* 0x00007632877a7816 */ /* 0x021fe2000000007a */
[--C-:B------:R-:W-:Y:S01]  /*64e0*/  FFMA.FTZ R120, R188, UR6, R148.reuse ;  /* 0x00000006bc787c23 */ /* 0x100fe20008010094 */
[--C-:B------:R-:W-:Y:S01]  /*64f0*/  FFMA.FTZ R123, R29, UR6, R148.reuse ;  /* 0x000000061d7b7c23 */ /* 0x100fe20008010094 */
[----:B------:R-:W-:Y:S01]  /*6500*/  SHF.L.U32 R129, R135, 0x10, RZ ;  /* 0x0000001087817819 */ /* 0x000fe200000006ff */
[----:B------:R-:W-:Y:S01]  /*6510*/  FFMA.FTZ R130, R15, UR6, R148 ;  /* 0x000000060f827c23 */ /* 0x000fe20008010094 */
        /* <DEDUP_REMOVED lines=12> */
[----:B------:R-:W-:Y:S01]  /*65e0*/  FADD.FTZ R130, R14, -R130 ;  /* 0x800000820e827221 */ /* 0x000fe20000010000 */
[----:B------:R-:W-:-:S02]  /*65f0*/  PRMT R121, R134, 0x7632, R121 ;  /* 0x0000763286797816 */ /* 0x000fc40000000079 */
[----:B------:R-:W-:Y:S01]  /*6600*/  SHF.L.U32 R129, R134, 0x10, RZ ;  /* 0x0000001086817819 */ /* 0x000fe200000006ff */
[----:B------:R-:W-:Y:S01]  /*6610*/  IMAD.U32 R120, R120, 0x10000, RZ ;  /* 0x0001000078787824 */ /* 0x000fe200078e00ff */
[----:B------:R-:W-:Y:S02]  /*6620*/  SHF.L.U32 R121, R121, 0x10, RZ ;  /* 0x0000001079797819 */ /* 0x000fe400000006ff */
[----:B------:R-:W-:Y:S01]  /*6630*/  PRMT R145, R132, 0x7632, R145 ;  /* 0x0000763284917816 */ /* 0x000fe20000000091 */
        /* <DEDUP_REMOVED lines=27> */
[----:B------:R-:W-:Y:S01]  /*67f0*/  F2FP.BF16.F32.PACK_AB R122, R128, R122 ;  /* 0x0000007a807a723e */ /* 0x000fe200000010ff */
[----:B------:R-:W-:Y:S01]  /*6800*/  IMAD.U32 R128, R132, 0x10000, RZ ;  /* 0x0001000084807824 */ /* 0x000fe200078e00ff */
[----:B------:R-:W-:Y:S01]  /*6810*/  F2FP.BF16.F32.PACK_AB R146, R121, R120 ;  /* 0x000000787992723e */ /* 0x000fe200000010ff */
[----:B------:R-:W-:Y:S01]  /*6820*/  FFMA.FTZ R120, R17, UR6, R148 ;  /* 0x0000000611787c23 */ /* 0x000fe20008010094 */
[----:B------:R-:W-:Y:S02]  /*6830*/  SHF.L.U32 R121, R133, 0x10, RZ ;  /* 0x0000001085797819 */ /* 0x000fe400000006ff */
[----:B------:R-:W-:Y:S01]  /*6840*/  LOP3.LUT P5, RZ, R34, 0xff0000, RZ, 0xc0, !PT ;  /* 0x00ff000022ff7812 */ /* 0x000fe200078ac0ff */
[----:B------:R-:W-:Y:S01]  /*6850*/  FADD.FTZ R120, R16, -R120 ;  /* 0x8000007810787221 */ /* 0x000fe20000010000 */
[----:B------:R-:W-:Y:S02]  /*6860*/  LOP3.LUT P6, RZ, R34, 0xff000000, RZ, 0xc0, !PT ;  /* 0xff00000022ff7812 */ /* 0x000fe400078cc0ff */
[----:B------:R-:W-:Y:S01]  /*6870*/  SHF.L.U32 R145, R145, 0x10, RZ ;  /* 0x0000001091917819 */ /* 0x000fe200000006ff */
        /* <DEDUP_REMOVED lines=32> */
.L_x_1027:
[--C-:B0-----:R-:W-:Y:S01]  /*6a80*/  FFMA.FTZ R120, R29, UR6, R148.reuse ;  /* 0x000000061d787c23 */ /* 0x101fe20008010094 */
[C---:B-----5:R-:W-:Y:S01]  /*6a90*/  SHF.L.U32 R121, R135.reuse, 0x10, RZ ;  /* 0x0000001087797819 */ /* 0x060fe200000006ff */
[----:B------:R-:W-:Y:S01]  /*6aa0*/  FFMA.FTZ R122, R180, UR6, R148 ;  /* 0x00000006b47a7c23 */ /* 0x000fe20008010094 */
[----:B------:R-:W-:Y:S01]  /*6ab0*/  PRMT R144, R135, 0x7632, R144 ;  /* 0x0000763287907816 */ /* 0x000fe20000000090 */
[----:B------:R-:W-:Y:S01]  /*6ac0*/  FADD.FTZ R120, R28, -R120 ;  /* 0x800000781c787221 */ /* 0x000fe20000010000 */
[----:B------:R-:W-:Y:S01]  /*6ad0*/  FFMA.FTZ R123, R188, UR6, R148 ;  /* 0x00000006bc7b7c23 */ /* 0x000fe20008010094 */
[----:B------:R-:W-:Y:S01]  /*6ae0*/  FADD.FTZ R122, R181, -R122 ;  /* 0x8000007ab57a7221 */ /* 0x000fe20000010000 */
[----:B------:R-:W-:Y:S01]  /*6af0*/  LOP3.LUT P6, RZ, R37, 0xff0000, RZ, 0xc0, !PT ;  /* 0x00ff000025ff7812 */ /* 0x000fe200078cc0ff */
[--C-:B------:R-:W-:Y:S01]  /*6b00*/  FFMA.FTZ R120, R120, UR24, R121.reuse ;  /* 0x0000001878787c23 */ /* 0x100fe20008010079 */
[----:B------:R-:W-:Y:S01]  /*6b10*/  PRMT R121, R134, 0x7632, R121 ;  /* 0x0000763286797816 */ /* 0x000fe20000000079 */
[----:B------:R-:W-:Y:S01]  /*6b20*/  FADD.FTZ R123, R189, -R123 ;  /* 0x8000007bbd7b7221 */ /* 0x000fe20000010000 */
[----:B------:R-:W-:Y:S01]  /*6b30*/  IMAD.U32 R144, R144, 0x10000, RZ ;  /* 0x0001000090907824 */ /* 0x000fe200078e00ff */
[----:B------:R-:W-:-:S02]  /*6b40*/  LOP3.LUT P5, RZ, R35, 0xff0000, RZ, 0xc0, !PT ;  /* 0x00ff000023ff7812 */ /* 0x000fc400078ac0ff */
[----:B------:R-:W-:Y:S01]  /*6b50*/  SHF.L.U32 R121, R121, 0x10, RZ ;  /* 0x0000001079797819 */ /* 0x000fe200000006ff */
[--C-:B------:R-:W-:Y:S01]  /*6b60*/  FFMA.FTZ R123, R123, UR24, R144.reuse ;  /* 0x000000187b7b7c23 */ /* 0x100fe20008010090 */
[----:B------:R-:W-:-:S03]  /*6b70*/  PRMT R144, R133, 0x7632, R144 ;  /* 0x0000763285907816 */ /* 0x000fc60000000090 */
[----:B------:R-:W-:Y:S01]  /*6b80*/  FFMA.FTZ R122, R122, UR24, R121 ;  /* 0x000000187a7a7c23 */ /* 0x000fe20008010079 */
[----:B------:R-:W-:Y:S01]  /*6b90*/  FMUL.FTZ R121, R120, UR23 ;  /* 0x0000001778797c20 */ /* 0x000fe20008410000 */
[----:B------:R-:W-:Y:S01]  /*6ba0*/  FMUL.FTZ R147, R123, UR23 ;  /* 0x000000177b937c20 */ /* 0x000fe20008410000 */
[----:B------:R-:W-:Y:S01]  /*6bb0*/  SHF.L.U32 R144, R144, 0x10, RZ ;  /* 0x0000001090907819 */ /* 0x000fe200000006ff */
[----:B------:R-:W-:Y:S02]  /*6bc0*/  FMUL.FTZ R145, R122, UR23 ;  /* 0x000000177a917c20 */ /* 0x000fe40008410000 */
[C---:B------:R-:W-:Y:S02]  /*6bd0*/  FSEL R120, R121.reuse, RZ, P6 ;  /* 0x000000ff79787208 */ /* 0x040fe40003000000 */
[----:B------:R-:W-:Y:S02]  /*6be0*/  ISETP.GE.U32.AND P6, PT, R34, RZ, PT ;  /* 0x000000ff2200720c */ /* 0x000fe40003fc6070 */
[----:B------:R-:W-:-:S02]  /*6bf0*/  FSEL R121, R121, RZ, P5 ;  /* 0x000000ff79797208 */ /* 0x000fc40002800000 */
[----:B------:R-:W-:Y:S02]  /*6c00*/  ISETP.GE.U32.AND P5, PT, R36, RZ, PT ;  /* 0x000000ff2400720c */ /* 0x000fe40003fa6070 */
[----:B------:R-:W-:Y:S02]  /*6c10*/  ISETP.GE.U32.AND.EX P6, PT, R35, 0x1000000, PT, P6 ;  /* 0x010000002300780c */ /* 0x000fe40003fc6160 */
[----:B------:R-:W-:Y:S02]  /*6c20*/  ISETP.GE.U32.AND.EX P5, PT, R37, 0x1000000, PT, P5 ;  /* 0x010000002500780c */ /* 0x000fe40003fa6150 */
[C---:B------:R-:W-:Y:S02]  /*6c30*/  FSEL R123, R147.reuse, RZ, P6 ;  /* 0x000000ff937b7208 */ /* 0x040fe40003000000 */
[----:B------:R-:W-:Y:S02]  /*6c40*/  FSEL R147, R147, RZ, P5 ;  /* 0x000000ff93937208 */ /* 0x000fe40002800000 */
[----:B------:R-:W-:Y:S01]  /*6c50*/  F2FP.BF16.F32.PACK_AB R123, R123, R121 ;  /* 0x000000797b7b723e */ /* 0x000fe200000010ff */
[----:B------:R-:W-:Y:S01]  /*6c60*/  FFMA.FTZ R121, R15, UR6, R148 ;  /* 0x000000060f797c23 */ /* 0x000fe20008010094 */
[----:B------:R-:W-:-:S02]  /*6c70*/  F2FP.BF16.F32.PACK_AB R147, R147, R120 ;  /* 0x000000789393723e */ /* 0x000fc400000010ff */
        /* <DEDUP_REMOVED lines=55> */
.L_x_1026:
        /* <DEDUP_REMOVED lines=82> */
.L_x_1029:
        /* <DEDUP_REMOVED lines=75> */
.L_x_1025:
        /* <DEDUP_REMOVED lines=19> */
[C---:B------:R-:W-:Y:S01]  /*7af0*/  LOP3.LUT P6, RZ, R37.reuse, 0xff0000, RZ, 0xc0, !PT ;  /* 0x00ff000025ff7812 */ /* 0x040fe200078cc0ff */
[----:B------:R-:W-:Y:S01]  /*7b00*/  FADD.FTZ R130, R28, -R130 ;  /* 0x800000821c827221 */ /* 0x000fe20000010000 */
[----:B------:R-:W-:Y:S01]  /*7b10*/  ISETP.GE.U32.AND.EX P5, PT, R37, 0x1000000, PT, P5 ;  /* 0x010000002500780c */ /* 0x000fe20003fa6150 */
[----:B0-----:R-:W-:Y:S01]  /*7b20*/  FFMA.FTZ R144, R173, UR6, R148 ;  /* 0x00000006ad907c23 */ /* 0x001fe20008010094 */
        /* <DEDUP_REMOVED lines=53> */
.L_x_1031:
        /* <DEDUP_REMOVED lines=66> */
.L_x_1030:
        /* <DEDUP_REMOVED lines=61> */
.L_x_1032:
        /* <DEDUP_REMOVED lines=53> */
.L_x_1028:
        /* <DEDUP_REMOVED lines=13> */
.L_x_1024:
[----:B------:R-:W-:Y:S05]  /*8a90*/  BSYNC.RECONVERGENT B0 ;  /* 0x0000000000007941 */ /* 0x000fea0003800200 */
.L_x_1023:
        /* <DEDUP_REMOVED lines=11> */
[C---:B01---5:R-:W-:Y:S01]  /*8b50*/  PRMT R122, R139.reuse, 0x7632, R122 ;  /* 0x000076328b7a7816 */ /* 0x063fe2000000007a */
        /* <DEDUP_REMOVED lines=90> */
.L_x_1037:
[--C-:B01----:R-:W-:Y:S01]  /*9100*/  FFMA.FTZ R120, R164, UR6, R148.reuse ;  /* 0x00000006a4787c23 */ /* 0x103fe20008010094 */
[C---:B-----5:R-:W-:Y:S02]  /*9110*/  IMAD.U32 R121, R139.reuse, 0x10000, RZ ;  /* 0x000100008b797824 */ /* 0x060fe400078e00ff */
        /* <DEDUP_REMOVED lines=85> */
.L_x_1036:
        /* <DEDUP_REMOVED lines=82> */
.L_x_1039:
        /* <DEDUP_REMOVED lines=75> */
.L_x_1035:
        /* <DEDUP_REMOVED lines=76> */
.L_x_1041:
        /* <DEDUP_REMOVED lines=66> */
.L_x_1040:
        /* <DEDUP_REMOVED lines=61> */
.L_x_1042:
        /* <DEDUP_REMOVED lines=53> */
.L_x_1038:
        /* <DEDUP_REMOVED lines=13> */
.L_x_1034:
[----:B------:R-:W-:Y:S05]  /*b110*/  BSYNC.RECONVERGENT B0 ;  /* 0x0000000000007941 */ /* 0x000fea0003800200 */
.L_x_1033:
        /* <DEDUP_REMOVED lines=102> */
.L_x_1047:
        /* <DEDUP_REMOVED lines=87> */
.L_x_1046:
        /* <DEDUP_REMOVED lines=82> */
.L_x_1049:
        /* <DEDUP_REMOVED lines=75> */
.L_x_1045:
        /* <DEDUP_REMOVED lines=76> */
.L_x_1051:
        /* <DEDUP_REMOVED lines=66> */
.L_x_1050:
        /* <DEDUP_REMOVED lines=61> */
.L_x_1052:
        /* <DEDUP_REMOVED lines=53> */
.L_x_1048:
        /* <DEDUP_REMOVED lines=12> */
.L_x_1044:
[----:B------:R-:W-:Y:S05]  /*d780*/  BSYNC.RECONVERGENT B0 ;  /* 0x0000000000007941 */ /* 0x000fea0003800200 */
.L_x_1043:
[----:B------:R-:W-:Y:S01]  /*d790*/  UPLOP3.LUT UP1, UPT, UPT, UPT, UP1, 0x40, 0x4 ;  /* 0x000000000004789c */ /* 0x000fe20003f2e810 */
[----:B------:R-:W-:Y:S10]  /*d7a0*/  BRA.U !UP3, `(.L_x_1053) ;  /* 0xffffff390b1c7547 */ /* 0x000ff4000b83ffff */
.L_x_1002:
        /* <DEDUP_REMOVED lines=23> */
.L_x_1055:
[----:B------:R-:W-:Y:S05]  /*d920*/  BSYNC.RECONVERGENT B0 ;  /* 0x0000000000007941 */ /* 0x000fea0003800200 */
.L_x_1054:
        /* <DEDUP_REMOVED lines=19> */
.L_x_1057:
[----:B------:R-:W-:Y:S05]  /*da60*/  BSYNC.RECONVERGENT B0 ;  /* 0x0000000000007941 */ /* 0x000fea0003800200 */
.L_x_1056:
        /* <DEDUP_REMOVED lines=19> */
.L_x_1059:
[----:B------:R-:W-:Y:S05]  /*dba0*/  BSYNC.RECONVERGENT B0 ;  /* 0x0000000000007941 */ /* 0x000fea0003800200 */
.L_x_1058:
        /* <DEDUP_REMOVED lines=18> */
.L_x_1060:
        /* <DEDUP_REMOVED lines=11> */
.L_x_4824:


//--------------------- .text._ZN10layer_norm31ln_parallel_residual_bwd_kernelINS_13Kernel_traitsIf13__nv_bfloat16S2_S2_fjLj8192ELj1ELj1ELj8ELj16ENS_18Kernel_traits_baseILj8192EfS2_S2_S2_fjLj256EEEEELb1ELb0ELb1EEEvNS_9BwdParamsE --------------------------
	.section	.text._ZN10layer_norm31ln_parallel_residual_bwd_kernelINS_13Kernel_traitsIf13__nv_bfloat16S2_S2_fjLj8192ELj1ELj1ELj8ELj16ENS_18Kernel_traits_baseILj8192EfS2_S2_S2_fjLj256EEEEELb1ELb0ELb1EEEvNS_9BwdParamsE,"ax",@progbits
	.align	128
        .global         _ZN10layer_norm31ln_parallel_residual_bwd_kernelINS_13Kernel_traitsIf13__nv_bfloat16S2_S2_fjLj8192ELj1ELj1ELj8ELj16ENS_18Kernel_traits_baseILj8192EfS2_S2_S2_fjLj256EEEEELb1ELb0ELb1EEEvNS_9BwdParamsE
        .type           _ZN10layer_norm31ln_parallel_residual_bwd_kernelINS_13Kernel_traitsIf13__nv_bfloat16S2_S2_fjLj8192ELj1ELj1ELj8ELj16ENS_18Kernel_traits_baseILj8192EfS2_S2_S2_fjLj256EEEEELb1ELb0ELb1EEEvNS_9BwdParamsE,@function
        .size           _ZN10layer_norm31ln_parallel_residual_bwd_kernelINS_13Kernel_traitsIf13__nv_bfloat16S2_S2_fjLj8192ELj1ELj1ELj8ELj16ENS_18Kernel_traits_baseILj8192EfS2_S2_S2_fjLj256EEEEELb1ELb0ELb1EEEvNS_9BwdParamsE,(.L_x_4825 - _ZN10layer_norm31ln_parallel_residual_bwd_kernelINS_13Kernel_traitsIf13__nv_bfloat16S2_S2_fjLj8192ELj1ELj1ELj8ELj16ENS_18Kernel_traits_baseILj8192EfS2_S2_S2_fjLj256EEEEELb1ELb0ELb1EEEvNS_9BwdParamsE)
        .other          _ZN10layer_norm31ln_parallel_residual_bwd_kernelINS_13Kernel_traitsIf13__nv_bfloat16S2_S2_fjLj8192ELj1ELj1ELj8ELj16ENS_18Kernel_traits_baseILj8192EfS2_S2_S2_fjLj256EEEEELb1ELb0ELb1EEEvNS_9BwdParamsE,@"STO_CUDA_ENTRY STV_DEFAULT"
_ZN10layer_norm31ln_parallel_residual_bwd_kernelINS_13Kernel_traitsIf13__nv_bfloat16S2_S2_fjLj8192ELj1ELj1ELj8ELj16ENS_18Kernel_traits_baseILj8192EfS2_S2_S2_fjLj256EEEEELb1ELb0ELb1EEEvNS_9BwdParamsE:
.text._ZN10layer_norm31ln_parallel_residual_bwd_kernelINS_13Kernel_traitsIf13__nv_bfloat16S2_S2_fjLj8192ELj1ELj1ELj8ELj16ENS_18Kernel_traits_baseILj8192EfS2_S2_S2_fjLj256EEEEELb1ELb0ELb1EEEvNS_9BwdParamsE:
        /* <DEDUP_REMOVED lines=83> */
[----:B------:R-:W-:Y:S01]  /*0530*/  CS2R R250, SRZ ;  /* 0x0000000000fa7805 */ /* 0x000fe2000001ff00 */
[----:B------:R-:W-:Y:S01]  /*0540*/  IMAD.MOV.U32 R249, RZ, RZ, RZ ;  /* 0x000000fffff97224 */ /* 0x000fe200078e00ff */
[----:B------:R-:W-:Y:S01]  /*0550*/  CS2R R238, SRZ ;  /* 0x0000000000ee7805 */ /* 0x000fe2000001ff00 */
[----:B------:R1:W-:Y:S01]  /*0560*/  STL [R1+0xd4], RZ ;  /* 0x0000d4ff01007387 */ /* 0x0003e20000100800 */
[----:B------:R-:W-:-:S02]  /*0570*/  CS2R R236, SRZ ;  /* 0x0000000000ec7805 */ /* 0x000fc4000001ff00 */
[----:B------:R-:W-:Y:S01]  /*0580*/  CS2R R246, SRZ ;  /* 0x0000000000f67805 */ /* 0x000fe2000001ff00 */
[C---:B--2---:R-:W-:Y:S01]  /*0590*/  IMAD.WIDE.U32 R2, R248.reuse, 0x20, R2 ;  /* 0x00000020f8027825 */ /* 0x044fe200078e0002 */
[----:B------:R1:W-:Y:S01]  /*05a0*/  STL [R1+0xd0], RZ ;  /* 0x0000d0ff01007387 */ /* 0x0003e20000100800 */
[----:B------:R-:W-:Y:S02]  /*05b0*/  CS2R R244, SRZ ;  /* 0x0000000000f47805 */ /* 0x000fe4000001ff00 */
[----:B------:R-:W-:Y:S02]  /*05c0*/  CS2R R234, SRZ ;  /* 0x0000000000ea7805 */ /* 0x000fe4000001ff00 */
[----:B------:R-:W-:Y:S01]  /*05d0*/  CS2R R230, SRZ ;  /* 0x0000000000e67805 */ /* 0x000fe2000001ff00 */
[----:B------:R1:W-:Y:S01]  /*05e0*/  STL [R1+0xcc], RZ ;  /* 0x0000ccff01007387 */ /* 0x0003e20000100800 */
[----:B------:R-:W-:Y:S02]  /*05f0*/  CS2R R228, SRZ ;  /* 0x0000000000e47805 */ /* 0x000fe4000001ff00 */
[----:B------:R-:W-:Y:S01]  /*0600*/  MOV R227, RZ ;  /* 0x000000ff00e37202 */ /* 0x000fe20000000f00 */
        /* <DEDUP_REMOVED lines=22> */
[----:B------:R-:W-:Y:S01]  /*0770*/  CS2R R20, SRZ ;  /* 0x0000000000147805 */ /* 0x000fe2000001ff00 */
[----:B------:R-:W2:Y:S02]  /*0780*/  LDCU UR7, c[0x0][0x408] ;  /* 0x00008100ff0777ac */ /* 0x000ea40008000800 */
        /* <DEDUP_REMOVED lines=59> */
[----:B------:R-:W-:Y:S01]  /*0b40*/  CS2R R30, SRZ ;  /* 0x00000000001e7805 */ /* 0x000fe2000001ff00 */
        /* <DEDUP_REMOVED lines=17> */
.L_x_1096:
[----:B0-----:R-:W0:Y:S01]  /*0c60*/  LDC.64 R188, c[0x0][0x3a8] ;  /* 0x0000ea00ffbc7b82 */ /* 0x001e220000000a00 */
[----:B------:R-:W-:Y:S01]  /*0c70*/  UIMAD UR5, UR4, UR21, URZ ;  /* 0x00000015040572a4 */ /* 0x000fe2000f8e02ff */
[----:B------:R-:W2:Y:S03]  /*0c80*/  LDL.LU R198, [R1] ;  /* 0x0000000001c67983 */ /* 0x000ea60000300800 */
[----:B------:R-:W-:Y:S02]  /*0c90*/  USHF.R.S32.HI UR6, URZ, 0x1f, UR5 ;  /* 0x0000001fff067899 */ /* 0x000fe40008011405 */
[----:B------:R-:W-:Y:S01]  /*0ca0*/  UIMAD.WIDE UR16, UR4, 0x4, UR12 ;  /* 0x00000004041078a5 */ /* 0x000fe2000f8e020c */
[----:B------:R-:W1:Y:S01]  /*0cb0*/  LDC.64 R194, c[0x0][0x430] ;  /* 0x00010c00ffc27b82 */ /* 0x000e620000000a00 */
[----:B------:R-:W-:Y:S02]  /*0cc0*/  ULEA.HI UR6, UR6, UR5, URZ, 0x3 ;  /* 0x0000000506067291 */ /* 0x000fe4000f8f18ff */
[----:B------:R-:W-:-:S05]  /*0cd0*/  UIMAD.WIDE UR18, UR4, 0x4, UR14 ;  /* 0x00000004041278a5 */ /* 0x000fca000f8e020e */
[----:B------:R-:W3:Y:S01]  /*0ce0*/  LDC.64 R192, c[0x0][0x428] ;  /* 0x00010a00ffc07b82 */ /* 0x000ee20000000a00 */
[----:B------:R-:W-:Y:S01]  /*0cf0*/  IMAD.U32 R123, RZ, RZ, UR6 ;  /* 0x00000006ff7b7e24 */ /* 0x000fe2000f8e00ff */
[----:B------:R-:W-:Y:S01]  /*0d00*/  MOV R120, UR16 ;  /* 0x0000001000787c02 */ /* 0x000fe20008000f00 */
[----:B------:R-:W4:Y:S01]  /*0d10*/  LDL.LU R197, [R1+0x8] ;  /* 0x0000080001c57983 */ /* 0x000f220000300800 */
[----:B------:R-:W-:Y:S02]  /*0d20*/  MOV R121, UR17 ;  /* 0x0000001100797c02 */ /* 0x000fe40008000f00 */
[----:B------:R-:W-:Y:S01]  /*0d30*/  LEA.HI.SX32 R158, R123, R248, 0x1d ;  /* 0x000000f87b9e7211 */ /* 0x000fe200078feaff */
[----:B------:R-:W4:Y:S04]  /*0d40*/  LDL.LU R196, [R1+0x4] ;  /* 0x0000040001c47983 */ /* 0x000f280000300800 */
[----:B------:R1:W2:Y:S01]  /*0d50*/  LDG.E R0, desc[UR10][R120.64] ;  /* 0x0000000a78007981 */ /* 0x0002a2000c1e1900 */
[----:B0-----:R-:W-:Y:S01]  /*0d60*/  IMAD.WIDE.U32 R144, R158, 0x10, R188 ;  /* 0x000000109e907825 */ /* 0x001fe200078e00bc */
[----:B------:R-:W-:-:S02]  /*0d70*/  ISETP.NE.AND P3, PT, RZ, UR20, PT ;  /* 0x00000014ff007c0c */ /* 0x000fc4000bf65270 */
[C---:B------:R-:W-:Y:S01]  /*0d80*/  IADD3 R156, PT, PT, R158.reuse, 0x100, RZ ;  /* 0x000001009e9c7810 */ /* 0x040fe20007ffe0ff */
[C---:B-1----:R-:W-:Y:S01]  /*0d90*/  IMAD.WIDE.U32 R152, R158.reuse, 0x10, R194 ;  /* 0x000000109e987825 */ /* 0x042fe200078e00c2 */
[----:B------:R0:W-:Y:S03]  /*0da0*/  STL [R1+0xec], R113 ;  /* 0x0000ec7101007387 */ /* 0x0001e60000100800 */
[----:B------:R-:W-:Y:S01]  /*0db0*/  IMAD.U32 R120, RZ, RZ, UR18 ;  /* 0x00000012ff787e24 */ /* 0x000fe2000f8e00ff */
[----:B------:R-:W-:Y:S01]  /*0dc0*/  MOV R121, UR19 ;  /* 0x0000001300797c02 */ /* 0x000fe20008000f00 */
[----:B------:R-:W4:Y:S04]  /*0dd0*/  LDG.E.128 R144, desc[UR10][R144.64] ;  /* 0x0000000a90907981 */ /* 0x000f28000c1e1d00 */
[----:B------:R1:W4:Y:S04]  /*0de0*/  LDG.E R159, desc[UR10][R120.64] ;  /* 0x0000000a789f7981 */ /* 0x000328000c1e1900 */
[----:B------:R-:W4:Y:S01]  /*0df0*/  LDG.E.128 R152, desc[UR10][R152.64] ;  /* 0x0000000a98987981 */ /* 0x000f22000c1e1d00 */
[----:B---3--:R-:W-:-:S03]  /*0e00*/  IMAD.WIDE.U32 R148, R158, 0x10, R192 ;  /* 0x000000109e947825 */ /* 0x008fc600078e00c0 */
[----:B------:R3:W-:Y:S04]  /*0e10*/  STL [R1+0xe8], R112 ;  /* 0x0000e87001007387 */ /* 0x0007e80000100800 */
[----:B------:R-:W3:Y:S01]  /*0e20*/  LDG.E.128 R148, desc[UR10][R148.64] ;  /* 0x0000000a94947981 */ /* 0x000ee2000c1e1d00 */
[----:B-1----:R-:W-:-:S04]  /*0e30*/  IMAD.WIDE.U32 R120, R156, 0x10, R188 ;  /* 0x000000109c787825 */ /* 0x002fc800078e00bc */
[----:B------:R-:W-:Y:S02]  /*0e40*/  VIADD R157, R158, 0x200 ;  /* 0x000002009e9d7836 */ /* 0x000fe40000000000 */
[--C-:B------:R-:W-:Y:S01]  /*0e50*/  IMAD.WIDE.U32 R124, R156, 0x10, R194.reuse ;  /* 0x000000109c7c7825 */ /* 0x100fe200078e00c2 */
[----:B------:R-:W3:Y:S03]  /*0e60*/  LDG.E.128 R120, desc[UR10][R120.64] ;  /* 0x0000000a78787981 */ /* 0x000ee6000c1e1d00 */
[----:B------:R-:W-:Y:S02]  /*0e70*/  IMAD.WIDE.U32 R136, R157, 0x10, R194 ;  /* 0x000000109d887825 */ /* 0x000fe400078e00c2 */
[----:B------:R-:W3:Y:S01]  /*0e80*/  LDG.E.128 R124, desc[UR10][R124.64] ;  /* 0x0000000a7c7c7981 */ /* 0x000ee2000c1e1d00 */
[----:B--2---:R-:W-:Y:S02]  /*0e90*/  FSEL R0, R0, RZ, !P3 ;  /* 0x000000ff00007208 */ /* 0x004fe40005800000 */
[----:B----4-:R-:W-:-:S02]  /*0ea0*/  R2UR UR16, R159 ;  /* 0x000000009f1072ca */ /* 0x010fc400000e0000 */
[----:B------:R-:W-:Y:S02]  /*0eb0*/  PRMT R186, R145, 0x7632, R186 ;  /* 0x0000763291ba7816 */ /* 0x000fe400000000ba */
[----:B------:R-:W-:Y:S02]  /*0ec0*/  PRMT R191, R153, 0x7632, R191 ;  /* 0x0000763299bf7816 */ /* 0x000fe400000000bf */
[----:B------:R-:W-:Y:S02]  /*0ed0*/  PRMT R163, R152, 0x7632, R163 ;  /* 0x0000763298a37816 */ /* 0x000fe400000000a3 */
[----:B------:R-:W-:Y:S01]  /*0ee0*/  SHF.L.U32 R167, R154, 0x10, RZ ;  /* 0x000000109aa77819 */ /* 0x000fe200000006ff */
[----:B------:R-:W-:Y:S01]  /*0ef0*/  IMAD.WIDE.U32 R128, R156, 0x10, R192 ;  /* 0x000000109c807825 */ /* 0x000fe200078e00c0 */
[----:B------:R-:W-:Y:S01]  /*0f00*/  R2UR UR5, R0 ;  /* 0x00000000000572ca */ /* 0x000fe200000e0000 */
[----:B------:R-:W2:Y:S01]  /*0f10*/  LDG.E.128 R136, desc[UR10][R136.64] ;  /* 0x0000000a88887981 */ /* 0x000ea2000c1e1d00 */
[----:B------:R-:W-:-:S02]  /*0f20*/  PRMT R159, R144, 0x7632, R159 ;  /* 0x00007632909f7816 */ /* 0x000fc4000000009f */
[----:B------:R-:W-:Y:S02]  /*0f30*/  SHF.L.U32 R0, R144, 0x10, RZ ;  /* 0x0000001090007819 */ /* 0x000fe400000006ff */
[----:B------:R-:W-:Y:S01]  /*0f40*/  SHF.L.U32 R145, R145, 0x10, RZ ;  /* 0x0000001091917819 */ /* 0x000fe200000006ff */
[----:B------:R-:W-:Y:S01]  /*0f50*/  IMAD.U32 R152, R152, 0x10000, RZ ;  /* 0x0001000098987824 */ /* 0x000fe200078e00ff */
[----:B------:R-:W-:Y:S02]  /*0f60*/  SHF.L.U32 R159, R159, 0x10, RZ ;  /* 0x000000109f9f7819 */ /* 0x000fe400000006ff */
[----:B------:R-:W-:Y:S01]  /*0f70*/  SHF.L.U32 R153, R153, 0x10, RZ ;  /* 0x0000001099997819 */ /* 0x000fe200000006ff */
[----:B------:R-:W-:Y:S01]  /*0f80*/  FADD.FTZ R198, R167, R198 ;  /* 0x000000c6a7c67221 */ /* 0x000fe20000010000 */
[----:B------:R-:W4:Y:S01]  /*0f90*/  LDG.E.128 R128, desc[UR10][R128.64] ;  /* 0x0000000a80807981 */ /* 0x000f22000c1e1d00 */
[----:B------:R-:W-:Y:S01]  /*0fa0*/  FADD.FTZ R159, R159, -UR5 ;  /* 0x800000059f9f7e21 */ /* 0x000fe20008010000 */
[----:B------:R-:W-:Y:S01]  /*0fb0*/  FADD.FTZ R0, R0, -UR5 ;  /* 0x8000000500007e21 */ /* 0x000fe20008010000 */
[----:B------:R-:W-:-:S02]  /*0fc0*/  FADD.FTZ R145, R145, -UR5 ;  /* 0x8000000591917e21 */ /* 0x000fc40008010000 */
[----:B------:R-:W-:Y:S01]  /*0fd0*/  FMUL.FTZ R183, R159, UR16 ;  /* 0x000000109fb77c20 */ /* 0x000fe20008410000 */
[----:B------:R-:W-:Y:S01]  /*0fe0*/  FMUL.FTZ R0, R0, UR16 ;  /* 0x0000001000007c20 */ /* 0x000fe20008410000 */
[----:B------:R-:W-:Y:S01]  /*0ff0*/  FMUL.FTZ R177, R145, UR16 ;  /* 0x0000001091b17c20 */ /* 0x000fe20008410000 */
[----:B------:R-:W-:Y:S01]  /*1000*/  IADD3 R159, PT, PT, R158, 0x300, RZ ;  /* 0x000003009e9f7810 */ /* 0x000fe20007ffe0ff */
[-C--:B-----5:R-:W-:Y:S01]  /*1010*/  FMUL.FTZ R176, R60, R152.reuse ;  /* 0x000000983cb07220 */ /* 0x0a0fe20000410000 */
[-C--:B------:R-:W-:Y:S01]  /*1020*/  FMUL.FTZ R178, R62, R153.reuse ;  /* 0x000000993eb27220 */ /* 0x080fe20000410000 */
[----:B------:R-:W-:Y:S01]  /*1030*/  FADD.FTZ R240, R152, R240 ;  /* 0x000000f098f07221 */ /* 0x000fe20000010000 */
[----:B------:R-:W-:Y:S01]  /*1040*/  FFMA.FTZ R236, R0, R152, R236 ;  /* 0x0000009800ec7223 */ /* 0x000fe200000100ec */
[----:B------:R-:W-:Y:S01]  /*1050*/  FADD.FTZ R242, R153, R242 ;  /* 0x000000f299f27221 */ /* 0x000fe20000010000 */
[----:B------:R-:W-:Y:S01]  /*1060*/  FFMA.FTZ R238, R177, R153, R238 ;  /* 0x00000099b1ee7223 */ /* 0x000fe200000100ee */
[----:B------:R-:W-:-:S02]  /*1070*/  IMAD.WIDE.U32 R152, R159, 0x10, R194 ;  /* 0x000000109f987825 */ /* 0x000fc400078e00c2 */
[----:B------:R-:W2:Y:S04]  /*1080*/  LDL.LU R194, [R1+0xc] ;  /* 0x00000c0001c27983 */ /* 0x000ea80000300800 */
[----:B------:R-:W-:Y:S04]  /*1090*/  STL [R1], R198 ;  /* 0x000000c601007387 */ /* 0x000fe80000100800 */
[----:B0-----:R-:W4:Y:S04]  /*10a0*/  LDL.LU R113, [R1+0x30] ;  /* 0x0000300001717983 */ /* 0x001f280000300800 */
[----:B---3--:R-:W3:Y:S01]  /*10b0*/  LDL.LU R112, [R1+0x20] ;  /* 0x0000200001707983 */ /* 0x008ee20000300800 */
[----:B------:R-:W-:-:S02]  /*10c0*/  PRMT R144, R148, 0x7632, R144 ;  /* 0x0000763294907816 */ /* 0x000fc40000000090 */
[----:B------:R-:W-:Y:S02]  /*10d0*/  SHF.L.U32 R163, R163, 0x10, RZ ;  /* 0x00000010a3a37819 */ /* 0x000fe400000006ff */
[----:B------:R-:W-:Y:S01]  /*10e0*/  PRMT R161, R147, 0x7632, R161 ;  /* 0x0000763293a17816 */ /* 0x000fe200000000a1 */
[----:B------:R-:W-:Y:S01]  /*10f0*/  IMAD.U32 R144, R144, 0x10000, RZ ;  /* 0x0001000090907824 */ /* 0x000fe200078e00ff */
[----:B------:R-:W-:Y:S01]  /*1100*/  SHF.L.U32 R148, R148, 0x10, RZ ;  /* 0x0000001094947819 */ /* 0x000fe200000006ff */
[----:B------:R-:W-:Y:S01]  /*1110*/  FMUL.FTZ R184, R61, R163 ;  /* 0x000000a33db87220 */ /* 0x000fe20000410000 */
[C---:B------:R-:W-:Y:S01]  /*1120*/  PRMT R185, R149.reuse, 0x7632, R185 ;  /* 0x0000763295b97816 */ /* 0x040fe200000000b9 */
[----:B------:R-:W-:Y:S01]  /*1130*/  IMAD.U32 R149, R149, 0x10000, RZ ;  /* 0x0001000095957824 */ /* 0x000fe200078e00ff */
[----:B------:R-:W-:Y:S02]  /*1140*/  PRMT R165, R155, 0x7632, R165 ;  /* 0x000076329ba57816 */ /* 0x000fe400000000a5 */
[----:B------:R-:W-:-:S02]  /*1150*/  SHF.L.U32 R161, R161, 0x10, RZ ;  /* 0x00000010a1a17819 */ /* 0x000fc400000006ff */
[----:B------:R-:W-:Y:S02]  /*1160*/  PRMT R162, R146, 0x7632, R162 ;  /* 0x0000763292a27816 */ /* 0x000fe400000000a2 */
[----:B------:R-:W-:Y:S01]  /*1170*/  PRMT R166, R154, 0x7632, R166 ;  /* 0x000076329aa67816 */ /* 0x000fe200000000a6 */
[----:B------:R-:W-:Y:S01]  /*1180*/  FADD.FTZ R211, R148, R211 ;  /* 0x000000d394d37221 */ /* 0x000fe20000010000 */
[-C--:B------:R-:W-:Y:S01]  /*1190*/  FFMA.FTZ R31, R0, R148.reuse, R31 ;  /* 0x00000094001f7223 */ /* 0x080fe2000001001f */
[----:B------:R-:W-:Y:S01]  /*11a0*/  FFMA.FTZ R176, R92, R148, R176 ;  /* 0x000000945cb07223 */ /* 0x000fe200000100b0 */
[----:B------:R-:W-:Y:S01]  /*11b0*/  FADD.FTZ R213, R149, R213 ;  /* 0x000000d595d57221 */ /* 0x000fe20000010000 */
[-C--:B------:R-:W-:Y:S01]  /*11c0*/  FFMA.FTZ R29, R177, R149.reuse, R29 ;  /* 0x00000095b11d7223 */ /* 0x080fe2000001001d */
[----:B------:R-:W-:Y:S01]  /*11d0*/  FFMA.FTZ R178, R94, R149, R178 ;  /* 0x000000955eb27223 */ /* 0x000fe200000100b2 */
[----:B------:R-:W-:Y:S01]  /*11e0*/  FADD.FTZ R212, R144, R212 ;  /* 0x000000d490d47221 */ /* 0x000fe20000010000 */
[-C--:B------:R-:W-:Y:S01]  /*11f0*/  FFMA.FTZ R30, R183, R144.reuse, R30 ;  /* 0x00000090b71e7223 */ /* 0x080fe2000001001e */
[----:B------:R-:W-:Y:S01]  /*1200*/  FFMA.FTZ R184, R93, R144, R184 ;  /* 0x000000905db87223 */ /* 0x000fe200000100b8 */
[----:B------:R-:W-:Y:S01]  /*1210*/  IMAD.WIDE.U32 R132, R157, 0x10, R188 ;  /* 0x000000109d847825 */ /* 0x000fe200078e00bc */
[----:B------:R-:W-:-:S03]  /*1220*/  PRMT R160, R151, 0x7632, R160 ;  /* 0x0000763297a07816 */ /* 0x000fc600000000a0 */
[----:B------:R-:W-:Y:S01]  /*1230*/  IMAD.WIDE.U32 R140, R157, 0x10, R192 ;  /* 0x000000109d8c7825 */ /* 0x000fe200078e00c0 */
[----:B------:R-:W-:-:S03]  /*1240*/  SHF.L.U32 R147, R147, 0x10, RZ ;  /* 0x0000001093937819 */ /* 0x000fc600000006ff */
[----:B------:R-:W-:Y:S02]  /*1250*/  IMAD.U32 R190, R155, 0x10000, RZ ;  /* 0x000100009bbe7824 */ /* 0x000fe400078e00ff */
[----:B------:R-:W-:Y:S01]  /*1260*/  IMAD.WIDE.U32 R144, R159, 0x10, R188 ;  /* 0x000000109f907825 */ /* 0x000fe200078e00bc */
[----:B------:R-:W-:-:S03]  /*1270*/  SHF.L.U32 R188, R162, 0x10, RZ ;  /* 0x00000010a2bc7819 */ /* 0x000fc600000006ff */
[----:B------:R-:W-:Y:S01]  /*1280*/  FADD.FTZ R189, R161, -UR5 ;  /* 0x80000005a1bd7e21 */ /* 0x000fe20008010000 */
[----:B------:R-:W-:Y:S01]  /*1290*/  IMAD.WIDE.U32 R148, R159, 0x10, R192 ;  /* 0x000000109f947825 */ /* 0x000fe200078e00c0 */
[----:B------:R-:W-:-:S03]  /*12a0*/  SHF.L.U32 R160, R160, 0x10, RZ ;  /* 0x00000010a0a07819 */ /* 0x000fc600000006ff */
[----:B------:R-:W-:Y:S01]  /*12b0*/  FADD.FTZ R147, R147, -UR5 ;  /* 0x8000000593937e21 */ /* 0x000fe20008010000 */
[----:B------:R-:W-:Y:S01]  /*12c0*/  SHF.L.U32 R186, R186, 0x10, RZ ;  /* 0x00000010baba7819 */ /* 0x000fe200000006ff */
[----:B------:R-:W-:Y:S01]  /*12d0*/  IMAD.U32 R193, R165, 0x10000, RZ ;  /* 0x00010000a5c17824 */ /* 0x000fe200078e00ff */
[----:B------:R-:W-:Y:S01]  /*12e0*/  ISETP.NE.U32.AND P0, PT, RZ, UR26, PT ;  /* 0x0000001aff007c0c */ /* 0x000fe2000bf05070 */
[----:B------:R-:W-:Y:S02]  /*12f0*/  IMAD.U32 R162, R166, 0x10000, RZ ;  /* 0x00010000a6a27824 */ /* 0x000fe400078e00ff */
[----:B------:R-:W-:Y:S01]  /*1300*/  FADD.FTZ R197, R190, R197 ;  /* 0x000000c5bec57221 */ /* 0x000fe20000010000 */
[----:B------:R-:W-:Y:S01]  /*1310*/  FMUL.FTZ R189, R189, UR16 ;  /* 0x00000010bdbd7c20 */ /* 0x000fe20008410000 */
[----:B------:R-:W-:Y:S01]  /*1320*/  FMUL.FTZ R192, R59, R193 ;  /* 0x000000c13bc07220 */ /* 0x000fe20000410000 */
[----:B------:R-:W-:Y:S01]  /*1330*/  FADD.FTZ R196, R162, R196 ;  /* 0x000000c4a2c47221 */ /* 0x000fe20000010000 */
[----:B------:R-:W-:Y:S01]  /*1340*/  FADD.FTZ R218, R160, R218 ;  /* 0x000000daa0da7221 */ /* 0x000fe20000010000 */
[-C--:B------:R-:W-:Y:S01]  /*1350*/  FFMA.FTZ R24, R189, R160.reuse, R24 ;  /* 0x000000a0bd187223 */ /* 0x080fe20000010018 */
[----:B------:R-:W-:Y:S01]  /*1360*/  FFMA.FTZ R192, R91, R160, R192 ;  /* 0x000000a05bc07223 */ /* 0x000fe200000100c0 */
[----:B------:R0:W-:Y:S01]  /*1370*/  STL [R1+0x8], R197 ;  /* 0x000008c501007387 */ /* 0x0001e20000100800 */
[----:B------:R-:W-:Y:S01]  /*1380*/  SHF.L.U32 R160, R120, 0x10, RZ ;  /* 0x0000001078a07819 */ /* 0x000fe200000006ff */
[----:B------:R-:W-:-:S02]  /*1390*/  FMUL.FTZ R181, R147, UR16 ;  /* 0x0000001093b57c20 */ /* 0x000fc40008410000 */
[----:B------:R1:W-:Y:S01]  /*13a0*/  STL [R1+0x4], R196 ;  /* 0x000004c401007387 */ /* 0x0003e20000100800 */
[-C--:B------:R-:W-:Y:S01]  /*13b0*/  FMUL.FTZ R182, R58, R190.reuse ;  /* 0x000000be3ab67220 */ /* 0x080fe20000410000 */
[----:B------:R-:W-:Y:S01]  /*13c0*/  FADD.FTZ R161, R160, -UR5 ;  /* 0x80000005a0a17e21 */ /* 0x000fe20008010000 */
[----:B------:R-:W-:Y:S01]  /*13d0*/  IMAD.U32 R191, R191, 0x10000, RZ ;  /* 0x00010000bfbf7824 */ /* 0x000fe200078e00ff */
[----:B------:R-:W-:Y:S01]  /*13e0*/  SHF.L.U32 R187, R185, 0x10, RZ ;  /* 0x00000010b9bb7819 */ /* 0x000fe200000006ff */
[----:B------:R-:W-:Y:S01]  /*13f0*/  IMAD.U32 R146, R146, 0x10000, RZ ;  /* 0x0001000092927824 */ /* 0x000fe200078e00ff */
[----:B0-----:R-:W3:Y:S01]  /*1400*/  LDL.LU R197, [R1+0x38] ;  /* 0x0000380001c57983 */ /* 0x001ee20000300800 */
[----:B------:R-:W-:-:S03]  /*1410*/  FFMA.FTZ R251, R181, R190, R251 ;  /* 0x000000beb5fb7223 */ /* 0x000fc600000100fb */
[----:B-1----:R-:W3:Y:S01]  /*1420*/  LDL.LU R196, [R1+0x28] ;  /* 0x0000280001c47983 */ /* 0x002ee20000300800 */
[----:B------:R-:W-:-:S03]  /*1430*/  IMAD.U32 R190, R124, 0x10000, RZ ;  /* 0x000100007cbe7824 */ /* 0x000fc600078e00ff */
[----:B------:R-:W3:Y:S01]  /*1440*/  LDL.LU R195, [R1+0x60] ;  /* 0x0000600001c37983 */ /* 0x000ee20000300800 */
[----:B------:R-:W-:Y:S01]  /*1450*/  FMUL.FTZ R161, R161, UR16 ;  /* 0x00000010a1a17c20 */ /* 0x000fe20008410000 */
[----:B------:R-:W-:Y:S01]  /*1460*/  PRMT R164, R150, 0x7632, R164 ;  /* 0x0000763296a47816 */ /* 0x000fe200000000a4 */
[----:B------:R-:W-:Y:S01]  /*1470*/  FMUL.FTZ R180, R56, R167 ;  /* 0x000000a738b47220 */ /* 0x000fe20000410000 */
[----:B------:R-:W-:Y:S01]  /*1480*/  FADD.FTZ R241, R163, R241 ;  /* 0x000000f1a3f17221 */ /* 0x000fe20000010000 */
[----:B------:R-:W-:Y:S01]  /*1490*/  FFMA.FTZ R237, R183, R163, R237 ;  /* 0x000000a3b7ed7223 */ /* 0x000fe200000100ed */
[----:B------:R-:W-:Y:S01]  /*14a0*/  ISETP.NE.U32.AND P1, PT, RZ, UR22, PT ;  /* 0x00000016ff007c0c */ /* 0x000fe2000bf25070 */
[----:B------:R-:W3:Y:S04]  /*14b0*/  LDG.E.128 R132, desc[UR10][R132.64] ;  /* 0x0000000a84847981 */ /* 0x000ee8000c1e1d00 */
[----:B------:R-:W3:Y:S01]  /*14c0*/  LDG.E.128 R140, desc[UR10][R140.64] ;  /* 0x0000000a8c8c7981 */ /* 0x000ee2000c1e1d00 */
[----:B------:R-:W-:-:S03]  /*14d0*/  SHF.L.U32 R151, R151, 0x10, RZ ;  /* 0x0000001097977819 */ /* 0x000fc600000006ff */
[----:B------:R-:W3:Y:S01]  /*14e0*/  LDG.E.128 R152, desc[UR10][R152.64] ;  /* 0x0000000a98987981 */ /* 0x000ee2000c1e1d00 */
[----:B--2---:R-:W-:-:S05]  /*14f0*/  FADD.FTZ R194, R193, R194 ;  /* 0x000000c2c1c27221 */ /* 0x004fca0000010000 */
[----:B------:R0:W-:Y:S01]  /*1500*/  STL [R1+0xc], R194 ;  /* 0x00000cc201007387 */ /* 0x0001e20000100800 */
[----:B----4-:R-:W-:-:S03]  /*1510*/  FADD.FTZ R113, R190, R113 ;  /* 0x00000071be717221 */ /* 0x010fc60000010000 */
[----:B0-----:R-:W2:Y:S01]  /*1520*/  LDL.LU R194, [R1+0x48] ;  /* 0x0000480001c27983 */ /* 0x001ea20000300800 */
[----:B---3--:R-:W-:-:S03]  /*1530*/  FFMA.FTZ R112, R161, R190, R112 ;  /* 0x000000bea1707223 */ /* 0x008fc60000010070 */
[----:B------:R0:W-:Y:S04]  /*1540*/  STL [R1+0x30], R113 ;  /* 0x0000307101007387 */ /* 0x0001e80000100800 */
[----:B0-----:R-:W3:Y:S04]  /*1550*/  LDL.LU R113, [R1+0x68] ;  /* 0x0000680001717983 */ /* 0x001ee80000300800 */
[----:B------:R0:W-:Y:S04]  /*1560*/  STL [R1+0x20], R112 ;  /* 0x0000207001007387 */ /* 0x0001e80000100800 */
[----:B0-----:R-:W4:Y:S01]  /*1570*/  LDL.LU R112, [R1+0x50] ;  /* 0x0000500001707983 */ /* 0x001f220000300800 */
[----:B------:R-:W-:Y:S01]  /*1580*/  FADD.FTZ R186, R186, -UR5 ;  /* 0x80000005baba7e21 */ /* 0x000fe20008010000 */
[----:B------:R-:W-:-:S03]  /*1590*/  ISETP.NE.AND.EX P0, PT, RZ, UR27, PT, P0 ;  /* 0x0000001bff007c0c */ /* 0x000fc6000bf05300 */
[----:B------:R-:W-:Y:S01]  /*15a0*/  FMUL.FTZ R185, R186, UR16 ;  /* 0x00000010bab97c20 */ /* 0x000fe20008410000 */
[----:B------:R-:W-:Y:S01]  /*15b0*/  FMUL.FTZ R186, R63, R191 ;  /* 0x000000bf3fba7220 */ /* 0x000fe20000410000 */
[----:B------:R-:W-:Y:S01]  /*15c0*/  FADD.FTZ R146, R146, -UR5 ;  /* 0x8000000592927e21 */ /* 0x000fe20008010000 */
[----:B------:R-:W-:Y:S01]  /*15d0*/  FADD.FTZ R214, R187, R214 ;  /* 0x000000d6bbd67221 */ /* 0x000fe20000010000 */
[-C--:B------:R-:W-:Y:S01]  /*15e0*/  FFMA.FTZ R28, R185, R187.reuse, R28 ;  /* 0x000000bbb91c7223 */ /* 0x080fe2000001001c */
[----:B------:R-:W-:Y:S01]  /*15f0*/  FFMA.FTZ R186, R95, R187, R186 ;  /* 0x000000bb5fba7223 */ /* 0x000fe200000100ba */
[----:B------:R-:W-:Y:S01]  /*1600*/  FADD.FTZ R187, R188, -UR5 ;  /* 0x80000005bcbb7e21 */ /* 0x000fe20008010000 */
[----:B------:R-:W-:Y:S01]  /*1610*/  FMUL.FTZ R179, R146, UR16 ;  /* 0x0000001092b37c20 */ /* 0x000fe20008410000 */
[----:B------:R-:W-:Y:S01]  /*1620*/  SHF.L.U32 R164, R164, 0x10, RZ ;  /* 0x00000010a4a47819 */ /* 0x000fe200000006ff */
[----:B------:R-:W-:Y:S01]  /*1630*/  FMUL.FTZ R188, R57, R162 ;  /* 0x000000a239bc7220 */ /* 0x000fe20000410000 */
[----:B------:R-:W-:Y:S01]  /*1640*/  FMUL.FTZ R187, R187, UR16 ;  /* 0x00000010bbbb7c20 */ /* 0x000fe20008410000 */
[----:B------:R-:W-:Y:S01]  /*1650*/  FFMA.FTZ R249, R179, R167, R249 ;  /* 0x000000a7b3f97223 */ /* 0x000fe200000100f9 */
[----:B------:R-:W-:Y:S01]  /*1660*/  SHF.L.U32 R160, R128, 0x10, RZ ;  /* 0x0000001080a07819 */ /* 0x000fe200000006ff */
[----:B------:R-:W0:Y:S01]  /*1670*/  @P0 LDC.64 R166, c[0x0][0x3b8] ;  /* 0x0000ee00ffa60b82 */ /* 0x000e220000000a00 */
[----:B------:R-:W-:Y:S01]  /*1680*/  FADD.FTZ R216, R164, R216 ;  /* 0x000000d8a4d87221 */ /* 0x000fe20000010000 */
[-C--:B------:R-:W-:Y:S01]  /*1690*/  FFMA.FTZ R26, R187, R164.reuse, R26 ;  /* 0x000000a4bb1a7223 */ /* 0x080fe2000001001a */
[----:B------:R-:W-:Y:S01]  /*16a0*/  FFMA.FTZ R188, R89, R164, R188 ;  /* 0x000000a459bc7223 */ /* 0x000fe200000100bc */
[----:B------:R-:W-:Y:S01]  /*16b0*/  FADD.FTZ R243, R191, R243 ;  /* 0x000000f3bff37221 */ /* 0x000fe20000010000 */
[----:B------:R-:W-:Y:S01]  /*16c0*/  FFMA.FTZ R239, R185, R191, R239 ;  /* 0x000000bfb9ef7223 */ /* 0x000fe200000100ef */
[----:B------:R-:W-:Y:S01]  /*16d0*/  FFMA.FTZ R252, R189, R193, R252 ;  /* 0x000000c1bdfc7223 */ /* 0x000fe200000100fc */
[----:B------:R-:W-:Y:S01]  /*16e0*/  PRMT R124, R120, 0x7632, R124 ;  /* 0x00007632787c7816 */ /* 0x000fe2000000007c */
[----:B------:R-:W1:Y:S01]  /*16f0*/  @P0 LDC.64 R164, c[0x0][0x3b8] ;  /* 0x0000ee00ffa40b82 */ /* 0x000e620000000a00 */
[----:B------:R-:W-:Y:S01]  /*1700*/  FFMA.FTZ R250, R187, R162, R250 ;  /* 0x000000a2bbfa7223 */ /* 0x000fe200000100fa */
[----:B------:R-:W-:Y:S01]  /*1710*/  FMUL.FTZ R162, R52, R190 ;  /* 0x000000be34a27220 */ /* 0x000fe20000410000 */
[----:B------:R-:W-:Y:S01]  /*1720*/  FADD.FTZ R219, R160, R219 ;  /* 0x000000dba0db7221 */ /* 0x000fe20000010000 */
[-C--:B------:R-:W-:Y:S01]  /*1730*/  FFMA.FTZ R23, R161, R160.reuse, R23 ;  /* 0x000000a0a1177223 */ /* 0x080fe20000010017 */
[----:B------:R-:W-:Y:S01]  /*1740*/  ISETP.NE.AND.EX P1, PT, RZ, UR23, PT, P1 ;  /* 0x00000017ff007c0c */ /* 0x000fe2000bf25310 */
[----:B------:R-:W-:Y:S01]  /*1750*/  FFMA.FTZ R160, R84, R160, R162 ;  /* 0x000000a054a07223 */ /* 0x000fe200000100a2 */
[----:B------:R-:W-:Y:S01]  /*1760*/  SHF.L.U32 R199, R135, 0x10, RZ ;  /* 0x0000001087c77819 */ /* 0x000fe200000006ff */
[----:B------:R-:W1:Y:S01]  /*1770*/  @P0 LDC.64 R162, c[0x0][0x3b8] ;  /* 0x0000ee00ffa20b82 */ /* 0x000e620000000a00 */
[----:B0-----:R-:W-:Y:S01]  /*1780*/  @P0 IMAD.WIDE.U32 R166, R158, 0x8, R166 ;  /* 0x000000089ea60825 */ /* 0x001fe200078e00a6 */
[----:B------:R-:W-:-:S02]  /*1790*/  SHF.L.U32 R191, R121, 0x10, RZ ;  /* 0x0000001079bf7819 */ /* 0x000fc400000006ff */
[----:B------:R-:W-:Y:S01]  /*17a0*/  PRMT R205, R134, 0x7632, R205 ;  /* 0x0000763286cd7816 */ /* 0x000fe200000000cd */
[----:B-1----:R-:W-:Y:S01]  /*17b0*/  @P0 IMAD.WIDE.U32 R164, R156, 0x8, R164 ;  /* 0x000000089ca40825 */ /* 0x002fe200078e00a4 */
[----:B------:R0:W5:Y:S04]  /*17c0*/  @P0 LDG.E.64 R168, desc[UR10][R166.64] ;  /* 0x0000000aa6a80981 */ /* 0x000168000c1e1b00 */
[----:B------:R1:W5:Y:S01]  /*17d0*/  @P0 LDG.E.64 R170, desc[UR10][R164.64] ;  /* 0x0000000aa4aa0981 */ /* 0x000362000c1e1b00 */
[----:B------:R-:W-:Y:S02]  /*17e0*/  PRMT R202, R141, 0x7632, R202 ;  /* 0x000076328dca7816 */ /* 0x000fe400000000ca */
[----:B------:R-:W-:Y:S01]  /*17f0*/  SHF.L.U32 R150, R150, 0x10, RZ ;  /* 0x0000001096967819 */ /* 0x000fe200000006ff */
[----:B------:R-:W-:Y:S01]  /*1800*/  FADD.FTZ R217, R151, R217 ;  /* 0x000000d997d97221 */ /* 0x000fe20000010000 */
[-C--:B------:R-:W-:Y:S01]  /*1810*/  FFMA.FTZ R25, R181, R151.reuse, R25 ;  /* 0x00000097b5197223 */ /* 0x080fe20000010019 */
[----:B0-----:R-:W-:Y:S01]  /*1820*/  FADD.FTZ R167, R191, -UR5 ;  /* 0x80000005bfa77e21 */ /* 0x001fe20008010000 */
[----:B------:R-:W-:Y:S01]  /*1830*/  SHF.L.U32 R191, R125, 0x10, RZ ;  /* 0x000000107dbf7819 */ /* 0x000fe200000006ff */
[----:B------:R-:W-:Y:S01]  /*1840*/  FFMA.FTZ R182, R90, R151, R182 ;  /* 0x000000975ab67223 */ /* 0x000fe200000100b6 */
[----:B------:R-:W4:Y:S01]  /*1850*/  LDG.E.128 R144, desc[UR10][R144.64] ;  /* 0x0000000a90907981 */ /* 0x000f22000c1e1d00 */
[----:B-1----:R-:W-:Y:S01]  /*1860*/  IMAD.U32 R165, R122, 0x10000, RZ ;  /* 0x000100007aa57824 */ /* 0x002fe200078e00ff */
[----:B------:R-:W-:Y:S01]  /*1870*/  SHF.L.U32 R166, R129, 0x10, RZ ;  /* 0x0000001081a67819 */ /* 0x000fe200000006ff */
[----:B------:R-:W-:Y:S01]  /*1880*/  FMUL.FTZ R167, R167, UR16 ;  /* 0x00000010a7a77c20 */ /* 0x000fe20008410000 */
[----:B------:R-:W-:Y:S01]  /*1890*/  FMUL.FTZ R193, R54, R191 ;  /* 0x000000bf36c17220 */ /* 0x000fe20000410000 */
[----:B------:R-:W-:Y:S01]  /*18a0*/  FADD.FTZ R165, R165, -UR5 ;  /* 0x80000005a5a57e21 */ /* 0x000fe20008010000 */
[----:B------:R-:W-:-:S02]  /*18b0*/  IMAD.U32 R190, R126, 0x10000, RZ ;  /* 0x000100007ebe7824 */ /* 0x000fc400078e00ff */
[----:B------:R-:W-:Y:S01]  /*18c0*/  FADD.FTZ R221, R166, R221 ;  /* 0x000000dda6dd7221 */ /* 0x000fe20000010000 */
[-C--:B------:R-:W-:Y:S01]  /*18d0*/  FFMA.FTZ R21, R167, R166.reuse, R21 ;  /* 0x000000a6a7157223 */ /* 0x080fe20000010015 */
[----:B------:R-:W-:Y:S01]  /*18e0*/  SHF.L.U32 R164, R130, 0x10, RZ ;  /* 0x0000001082a47819 */ /* 0x000fe200000006ff */
[----:B------:R-:W-:Y:S01]  /*18f0*/  FFMA.FTZ R166, R86, R166, R193 ;  /* 0x000000a656a67223 */ /* 0x000fe200000100c1 */
[----:B------:R-:W-:Y:S01]  /*1900*/  FMUL.FTZ R165, R165, UR16 ;  /* 0x00000010a5a57c20 */ /* 0x000fe20008410000 */
[----:B------:R-:W-:Y:S01]  /*1910*/  FMUL.FTZ R193, R48, R190 ;  /* 0x000000be30c17220 */ /* 0x000fe20000410000 */
[----:B------:R-:W-:Y:S01]  /*1920*/  FADD.FTZ R197, R191, R197 ;  /* 0x000000c5bfc57221 */ /* 0x000fe20000010000 */
[----:B------:R-:W-:Y:S01]  /*1930*/  FFMA.FTZ R196, R167, R191, R196 ;  /* 0x000000bfa7c47223 */ /* 0x000fe200000100c4 */
[----:B------:R-:W-:Y:S01]  /*1940*/  FADD.FTZ R223, R164, R223 ;  /* 0x000000dfa4df7221 */ /* 0x000fe20000010000 */
[-C--:B------:R-:W-:Y:S01]  /*1950*/  FFMA.FTZ R19, R165, R164.reuse, R19 ;  /* 0x000000a4a5137223 */ /* 0x080fe20000010013 */
[----:B------:R-:W-:Y:S01]  /*1960*/  FFMA.FTZ R164, R80, R164, R193 ;  /* 0x000000a450a47223 */ /* 0x000fe200000100c1 */
[----:B------:R-:W-:-:S04]  /*1970*/  @P0 IMAD.WIDE.U32 R162, R157, 0x8, R162 ;  /* 0x000000089da20825 */ /* 0x000fc800078e00a2 */
[----:B------:R-:W-:Y:S01]  /*1980*/  FADD.FTZ R195, R190, R195 ;  /* 0x000000c3bec37221 */ /* 0x000fe20000010000 */
[----:B------:R-:W-:Y:S01]  /*1990*/  SHF.L.U32 R193, R123, 0x10, RZ ;  /* 0x000000107bc17819 */ /* 0x000fe200000006ff */
[----:B------:R-:W-:Y:S04]  /*19a0*/  STL [R1+0x38], R197 ;  /* 0x000038c501007387 */ /* 0x000fe80000100800 */
[----:B------:R0:W-:Y:S04]  /*19b0*/  STL [R1+0x28], R196 ;  /* 0x000028c401007387 */ /* 0x0001e80000100800 */
[----:B------:R1:W5:Y:S04]  /*19c0*/  @P0 LDG.E.64 R172, desc[UR10][R162.64] ;  /* 0x0000000aa2ac0981 */ /* 0x000368000c1e1b00 */
[----:B0-----:R-:W4:Y:S04]  /*19d0*/  LDL.LU R196, [R1+0x34] ;  /* 0x0000340001c47983 */ /* 0x001f280000300800 */
[----:B------:R0:W-:Y:S01]  /*19e0*/  STL [R1+0x60], R195 ;  /* 0x000060c301007387 */ /* 0x0001e20000100800 */
[----:B-1----:R-:W-:-:S04]  /*19f0*/  FADD.FTZ R163, R193, -UR5 ;  /* 0x80000005c1a37e21 */ /* 0x002fc80008010000 */
[----:B------:R-:W-:Y:S01]  /*1a00*/  FMUL.FTZ R163, R163, UR16 ;  /* 0x00000010a3a37c20 */ /* 0x000fe20008410000 */
[----:B0-----:R-:W4:Y:S01]  /*1a10*/  LDL.LU R195, [R1+0x24] ;  /* 0x0000240001c37983 */ /* 0x001f220000300800 */
[----:B--2---:R-:W-:Y:S01]  /*1a20*/  FFMA.FTZ R194, R165, R190, R194 ;  /* 0x000000bea5c27223 */ /* 0x004fe200000100c2 */
[----:B------:R-:W-:Y:S01]  /*1a30*/  PRMT R120, R124, 0x7632, R120 ;  /* 0x000076327c787816 */ /* 0x000fe20000000078 */
[----:B------:R-:W0:Y:S03]  /*1a40*/  @P0 LDC.64 R190, c[0x0][0x3b8] ;  /* 0x0000ee00ffbe0b82 */ /* 0x000e260000000a00 */
[----:B------:R1:W-:Y:S02]  /*1a50*/  STL [R1+0x48], R194 ;  /* 0x000048c201007387 */ /* 0x0003e40000100800 */
[----:B-1----:R-:W-:-:S04]  /*1a60*/  IMAD.U32 R194, R127, 0x10000, RZ ;  /* 0x000100007fc27824 */ /* 0x002fc800078e00ff */
[----:B---3--:R-:W-:-:S05]  /*1a70*/  FADD.FTZ R113, R194, R113 ;  /* 0x00000071c2717221 */ /* 0x008fca0000010000 */
[----:B------:R1:W-:Y:S01]  /*1a80*/  STL [R1+0x68], R113 ;  /* 0x0000687101007387 */ /* 0x0003e20000100800 */
[----:B----4-:R-:W-:-:S03]  /*1a90*/  FFMA.FTZ R112, R163, R194, R112 ;  /* 0x000000c2a3707223 */ /* 0x010fc60000010070 */
[----:B-1----:R-:W2:Y:S04]  /*1aa0*/  LDL.LU R113, [R1+0x3c] ;  /* 0x00003c0001717983 */ /* 0x002ea80000300800 */
[----:B------:R1:W-:Y:S04]  /*1ab0*/  STL [R1+0x50], R112 ;  /* 0x0000507001007387 */ /* 0x0003e80000100800 */
[----:B-1----:R-:W3:Y:S01]  /*1ac0*/  LDL.LU R112, [R1+0x2c] ;  /* 0x00002c0001707983 */ /* 0x002ee20000300800 */
[----:B------:R-:W-:Y:S02]  /*1ad0*/  SHF.L.U32 R124, R124, 0x10, RZ ;  /* 0x000000107c7c7819 */ /* 0x000fe400000006ff */
[----:B------:R-:W-:Y:S01]  /*1ae0*/  SHF.L.U32 R162, R131, 0x10, RZ ;  /* 0x0000001083a27819 */ /* 0x000fe200000006ff */
[----:B------:R-:W-:Y:S01]  /*1af0*/  FMUL.FTZ R193, R50, R194 ;  /* 0x000000c232c17220 */ /* 0x000fe20000410000 */
[----:B------:R-:W-:Y:S01]  /*1b00*/  PRMT R128, R128, 0x7632, R128 ;  /* 0x0000763280807816 */ /* 0x000fe20000000080 */
        /* <DEDUP_REMOVED lines=8> */
[----:B------:R-:W-:Y:S01]  /*1b90*/  PRMT R125, R121, 0x7632, R125 ;  /* 0x00007632797d7816 */ /* 0x000fe2000000007d */
[----:B------:R-:W-:Y:S01]  /*1ba0*/  FADD.FTZ R220, R128, R220 ;  /* 0x000000dc80dc7221 */ /* 0x000fe20000010000 */
[-C--:B------:R-:W-:Y:S01]  /*1bb0*/  FFMA.FTZ R22, R124, R128.reuse, R22 ;  /* 0x000000807c167223 */ /* 0x080fe20000010016 */
[--C-:B------:R-:W-:Y:S01]  /*1bc0*/  FFMA.FTZ R128, R85, R128, R193.reuse ;  /* 0x0000008055807223 */ /* 0x100fe200000100c1 */
[----:B------:R-:W-:-:S02]  /*1bd0*/  PRMT R193, R125, 0x7632, R193 ;  /* 0x000076327dc17816 */ /* 0x000fc400000000c1 */
[----:B------:R-:W-:Y:S02]  /*1be0*/  SHF.L.U32 R125, R125, 0x10, RZ ;  /* 0x000000107d7d7819 */ /* 0x000fe400000006ff */
[----:B------:R-:W-:-:S03]  /*1bf0*/  PRMT R122, R129, 0x7632, R122 ;  /* 0x00007632817a7816 */ /* 0x000fc6000000007a */
[----:B------:R-:W-:Y:S01]  /*1c00*/  FADD.FTZ R129, R125, -UR5 ;  /* 0x800000057d817e21 */ /* 0x000fe20008010000 */
[----:B------:R-:W-:-:S03]  /*1c10*/  IMAD.U32 R193, R193, 0x10000, RZ ;  /* 0x00010000c1c17824 */ /* 0x000fc600078e00ff */
[----:B------:R-:W-:Y:S01]  /*1c20*/  FMUL.FTZ R129, R129, UR16 ;  /* 0x0000001081817c20 */ /* 0x000fe20008410000 */
[----:B------:R-:W-:-:S05]  /*1c30*/  FADD.FTZ R196, R120, R196 ;  /* 0x000000c478c47221 */ /* 0x000fca0000010000 */
[----:B------:R-:W-:Y:S01]  /*1c40*/  STL [R1+0x34], R196 ;  /* 0x000034c401007387 */ /* 0x000fe20000100800 */
[----:B------:R-:W-:Y:S01]  /*1c50*/  FFMA.FTZ R195, R124, R120, R195 ;  /* 0x000000787cc37223 */ /* 0x000fe200000100c3 */
[----:B--2---:R-:W-:-:S04]  /*1c60*/  FADD.FTZ R113, R193, R113 ;  /* 0x00000071c1717221 */ /* 0x004fc80000010000 */
[----:B------:R-:W-:Y:S01]  /*1c70*/  STL [R1+0x24], R195 ;  /* 0x000024c301007387 */ /* 0x000fe20000100800 */
[----:B0-----:R-:W-:Y:S01]  /*1c80*/  @P0 IMAD.WIDE.U32 R190, R159, 0x8, R190 ;  /* 0x000000089fbe0825 */ /* 0x001fe200078e00be */
[----:B------:R-:W-:-:S03]  /*1c90*/  SHF.L.U32 R125, R122, 0x10, RZ ;  /* 0x000000107a7d7819 */ /* 0x000fc600000006ff */
[-C--:B------:R-:W-:Y:S01]  /*1ca0*/  FMUL.FTZ R194, R55, R193.reuse ;  /* 0x000000c137c27220 */ /* 0x080fe20000410000 */
[----:B------:R-:W2:Y:S01]  /*1cb0*/  LDL.LU R197, [R1+0x64] ;  /* 0x0000640001c57983 */ /* 0x000ea20000300800 */
[----:B------:R-:W-:Y:S01]  /*1cc0*/  PRMT R127, R122, 0x7632, R127 ;  /* 0x000076327a7f7816 */ /* 0x000fe2000000007f */
[----:B------:R-:W0:Y:S02]  /*1cd0*/  @P1 LDC.64 R120, c[0x0][0x438] ;  /* 0x00010e00ff781b82 */ /* 0x000e240000000a00 */
[----:B------:R1:W5:Y:S01]  /*1ce0*/  @P0 LDG.E.64 R174, desc[UR10][R190.64] ;  /* 0x0000000abeae0981 */ /* 0x000362000c1e1b00 */
[----:B---3--:R-:W-:-:S05]  /*1cf0*/  FFMA.FTZ R112, R129, R193, R112 ;  /* 0x000000c181707223 */ /* 0x008fca0000010070 */
[----:B------:R3:W-:Y:S01]  /*1d00*/  STL [R1+0x2c], R112 ;  /* 0x00002c7001007387 */ /* 0x0007e20000100800 */
[----:B-1----:R-:W1:Y:S03]  /*1d10*/  @P1 LDC.64 R190, c[0x0][0x438] ;  /* 0x00010e00ffbe1b82 */ /* 0x002e660000000a00 */
[----:B------:R4:W-:Y:S04]  /*1d20*/  STL [R1+0x3c], R113 ;  /* 0x00003c7101007387 */ /* 0x0009e80000100800 */
[----:B---3--:R-:W3:Y:S01]  /*1d30*/  LDL.LU R112, [R1+0x4c] ;  /* 0x00004c0001707983 */ /* 0x008ee20000300800 */
[----:B------:R-:W-:Y:S01]  /*1d40*/  FADD.FTZ R222, R125, R222 ;  /* 0x000000de7dde7221 */ /* 0x000fe20000010000 */
[-C--:B------:R-:W-:Y:S01]  /*1d50*/  FFMA.FTZ R20, R129, R125.reuse, R20 ;  /* 0x0000007d81147223 */ /* 0x080fe20000010014 */
[----:B------:R-:W-:Y:S01]  /*1d60*/  FFMA.FTZ R125, R87, R125, R194 ;  /* 0x0000007d577d7223 */ /* 0x000fe200000100c2 */
[----:B------:R-:W-:Y:S01]  /*1d70*/  PRMT R126, R123, 0x7632, R126 ;  /* 0x000076327b7e7816 */ /* 0x000fe2000000007e */
[----:B------:R-:W3:Y:S01]  /*1d80*/  LDL.LU R196, [R1+0x6c] ;  /* 0x00006c0001c47983 */ /* 0x000ee20000300800 */
[C---:B------:R-:W-:Y:S01]  /*1d90*/  PRMT R194, R127.reuse, 0x7632, R194 ;  /* 0x000076327fc27816 */ /* 0x040fe200000000c2 */
[----:B------:R-:W0:Y:S01]  /*1da0*/  @P1 LDC.64 R122, c[0x0][0x438] ;  /* 0x00010e00ff7a1b82 */ /* 0x000e220000000a00 */
[----:B------:R-:W-:Y:S01]  /*1db0*/  SHF.L.U32 R127, R127, 0x10, RZ ;  /* 0x000000107f7f7819 */ /* 0x000fe200000006ff */
[----:B------:R-:W3:Y:S01]  /*1dc0*/  LDL.LU R195, [R1+0x54] ;  /* 0x0000540001c37983 */ /* 0x000ee20000300800 */
[----:B------:R-:W-:-:S03]  /*1dd0*/  PRMT R193, R126, 0x7632, R193 ;  /* 0x000076327ec17816 */ /* 0x000fc600000000c1 */
[----:B------:R-:W-:Y:S01]  /*1de0*/  FADD.FTZ R127, R127, -UR5 ;  /* 0x800000057f7f7e21 */ /* 0x000fe20008010000 */
[----:B-1----:R-:W-:Y:S01]  /*1df0*/  @P1 IMAD.WIDE.U32 R190, R158, 0x10, R190 ;  /* 0x000000109ebe1825 */ /* 0x002fe200078e00be */
[----:B------:R-:W-:Y:S01]  /*1e00*/  SHF.L.U32 R193, R193, 0x10, RZ ;  /* 0x00000010c1c17819 */ /* 0x000fe200000006ff */
[----:B----4-:R-:W4:Y:S04]  /*1e10*/  LDL.LU R113, [R1+0x90] ;  /* 0x0000900001717983 */ /* 0x010f280000300800 */
[----:B------:R1:W5:Y:S04]  /*1e20*/  @P1 LDG.E.128 R96, desc[UR10][R190.64] ;  /* 0x0000000abe601981 */ /* 0x000368000c1e1d00 */
[----:B------:R-:W4:Y:S01]  /*1e30*/  LDL.LU R198, [R1+0x58] ;  /* 0x0000580001c67983 */ /* 0x000f220000300800 */
[----:B-1----:R-:W-:Y:S01]  /*1e40*/  FMUL.FTZ R191, R127, UR16 ;  /* 0x000000107fbf7c20 */ /* 0x002fe20008410000 */
[----:B--2---:R-:W-:-:S05]  /*1e50*/  FADD.FTZ R197, R193, R197 ;  /* 0x000000c5c1c57221 */ /* 0x004fca0000010000 */
[----:B------:R1:W-:Y:S04]  /*1e60*/  STL [R1+0x64], R197 ;  /* 0x000064c501007387 */ /* 0x0003e80000100800 */
[----:B-1----:R-:W2:Y:S01]  /*1e70*/  LDL.LU R197, [R1+0x98] ;  /* 0x0000980001c57983 */ /* 0x002ea20000300800 */
[----:B---3--:R-:W-:-:S05]  /*1e80*/  FFMA.FTZ R112, R191, R193, R112 ;  /* 0x000000c1bf707223 */ /* 0x008fca0000010070 */
[----:B------:R1:W-:Y:S04]  /*1e90*/  STL [R1+0x4c], R112 ;  /* 0x00004c7001007387 */ /* 0x0003e80000100800 */
[----:B-1----:R-:W3:Y:S01]  /*1ea0*/  LDL.LU R112, [R1+0x70] ;  /* 0x0000700001707983 */ /* 0x002ee20000300800 */
[----:B0-----:R-:W-:Y:S01]  /*1eb0*/  @P1 IMAD.WIDE.U32 R120, R156, 0x10, R120 ;  /* 0x000000109c781825 */ /* 0x001fe200078e0078 */
[----:B------:R-:W-:Y:S02]  /*1ec0*/  PRMT R131, R131, 0x7632, R131 ;  /* 0x0000763283837816 */ /* 0x000fe40000000083 */
[----:B------:R-:W-:Y:S01]  /*1ed0*/  SHF.L.U32 R194, R194, 0x10, RZ ;  /* 0x00000010c2c27819 */ /* 0x000fe200000006ff */
[----:B------:R-:W-:Y:S01]  /*1ee0*/  IMAD.U32 R126, R126, 0x10000, RZ ;  /* 0x000100007e7e7824 */ /* 0x000fe200078e00ff */
[----:B------:R0:W5:Y:S01]  /*1ef0*/  @P1 LDG.E.128 R100, desc[UR10][R120.64] ;  /* 0x0000000a78641981 */ /* 0x000162000c1e1d00 */
[----:B------:R-:W-:-:S03]  /*1f00*/  PRMT R130, R130, 0x7632, R130 ;  /* 0x0000763282827816 */ /* 0x000fc60000000082 */
[----:B------:R-:W3:Y:S01]  /*1f10*/  LDL.LU R201, [R1+0xb8] ;  /* 0x0000b80001c97983 */ /* 0x000ee20000300800 */
[----:B------:R-:W-:Y:S01]  /*1f20*/  FADD.FTZ R126, R126, -UR5 ;  /* 0x800000057e7e7e21 */ /* 0x000fe20008010000 */
[----:B------:R-:W-:Y:S02]  /*1f30*/  IMAD.U32 R131, R131, 0x10000, RZ ;  /* 0x0001000083837824 */ /* 0x000fe400078e00ff */
[----:B------:R-:W3:Y:S01]  /*1f40*/  LDL.LU R200, [R1+0x78] ;  /* 0x0000780001c87983 */ /* 0x000ee20000300800 */
[----:B0-----:R-:W0:Y:S01]  /*1f50*/  @P1 LDC.64 R120, c[0x0][0x438] ;  /* 0x00010e00ff781b82 */ /* 0x001e220000000a00 */
[----:B------:R-:W-:Y:S01]  /*1f60*/  FMUL.FTZ R127, R126, UR16 ;  /* 0x000000107e7f7c20 */ /* 0x000fe20008410000 */
[----:B------:R-:W-:Y:S01]  /*1f70*/  FMUL.FTZ R126, R51, R194 ;  /* 0x000000c2337e7220 */ /* 0x000fe20000410000 */
[----:B------:R-:W-:Y:S01]  /*1f80*/  SHF.L.U32 R130, R130, 0x10, RZ ;  /* 0x0000001082827819 */ /* 0x000fe200000006ff */
[----:B------:R-:W-:-:S04]  /*1f90*/  @P1 IMAD.WIDE.U32 R122, R157, 0x10, R122 ;  /* 0x000000109d7a1825 */ /* 0x000fc800078e007a */
[----:B------:R-:W-:Y:S01]  /*1fa0*/  FMUL.FTZ R190, R49, R193 ;  /* 0x000000c131be7220 */ /* 0x000fe20000410000 */
[----:B------:R-:W-:Y:S01]  /*1fb0*/  FADD.FTZ R227, R131, R227 ;  /* 0x000000e383e37221 */ /* 0x000fe20000010000 */
[-C--:B------:R-:W-:Y:S01]  /*1fc0*/  FFMA.FTZ R16, R127, R131.reuse, R16 ;  /* 0x000000837f107223 */ /* 0x080fe20000010010 */
[----:B------:R-:W-:Y:S01]  /*1fd0*/  FFMA.FTZ R126, R83, R131, R126 ;  /* 0x00000083537e7223 */ /* 0x000fe2000001007e */
[----:B------:R-:W-:Y:S01]  /*1fe0*/  SHF.L.U32 R131, R132, 0x10, RZ ;  /* 0x0000001084837819 */ /* 0x000fe200000006ff */
[----:B------:R-:W-:Y:S01]  /*1ff0*/  FADD.FTZ R224, R130, R224 ;  /* 0x000000e082e07221 */ /* 0x000fe20000010000 */
[-C--:B------:R-:W-:Y:S01]  /*2000*/  FFMA.FTZ R18, R191, R130.reuse, R18 ;  /* 0x00000082bf127223 */ /* 0x080fe20000010012 */
[----:B------:R-:W-:Y:S01]  /*2010*/  FFMA.FTZ R190, R81, R130, R190 ;  /* 0x0000008251be7223 */ /* 0x000fe200000100be */
[----:B------:R1:W5:Y:S01]  /*2020*/  @P1 LDG.E.128 R104, desc[UR10][R122.64] ;  /* 0x0000000a7a681981 */ /* 0x000362000c1e1d00 */
[----:B------:R-:W-:Y:S02]  /*2030*/  IMAD.U32 R130, R136, 0x10000, RZ ;  /* 0x0001000088827824 */ /* 0x000fe400078e00ff */
[----:B------:R-:W-:Y:S01]  /*2040*/  FADD.FTZ R196, R194, R196 ;  /* 0x000000c4c2c47221 */ /* 0x000fe20000010000 */
[----:B------:R-:W-:Y:S01]  /*2050*/  FFMA.FTZ R195, R127, R194, R195 ;  /* 0x000000c27fc37223 */ /* 0x000fe200000100c3 */
[----:B------:R-:W-:Y:S01]  /*2060*/  FADD.FTZ R131, R131, -UR5 ;  /* 0x8000000583837e21 */ /* 0x000fe20008010000 */
[----:B----4-:R-:W-:Y:S01]  /*2070*/  FADD.FTZ R113, R130, R113 ;  /* 0x0000007182717221 */ /* 0x010fe20000010000 */
[----:B-1----:R-:W-:Y:S01]  /*2080*/  SHF.L.U32 R122, R133, 0x10, RZ ;  /* 0x00000010857a7819 */ /* 0x002fe200000006ff */
[----:B0-----:R-:W-:Y:S01]  /*2090*/  @P1 IMAD.WIDE.U32 R120, R159, 0x10, R120 ;  /* 0x000000109f781825 */ /* 0x001fe200078e0078 */
[----:B------:R-:W-:Y:S03]  /*20a0*/  STL [R1+0x6c], R196 ;  /* 0x00006cc401007387 */ /* 0x000fe60000100800 */
[----:B------:R-:W-:Y:S01]  /*20b0*/  FMUL.FTZ R193, R131, UR16 ;  /* 0x0000001083c17c20 */ /* 0x000fe20008410000 */
[----:B------:R-:W-:Y:S01]  /*20c0*/  FADD.FTZ R122, R122, -UR5 ;  /* 0x800000057a7a7e21 */ /* 0x000fe20008010000 */
[----:B------:R0:W-:Y:S01]  /*20d0*/  STL [R1+0x54], R195 ;  /* 0x000054c301007387 */ /* 0x0001e20000100800 */
[----:B------:R-:W-:-:S03]  /*20e0*/  SHF.L.U32 R194, R140, 0x10, RZ ;  /* 0x000000108cc27819 */ /* 0x000fc600000006ff */
[----:B------:R1:W5:Y:S01]  /*20f0*/  @P1 LDG.E.128 R108, desc[UR10][R120.64] ;  /* 0x0000000a786c1981 */ /* 0x000362000c1e1d00 */
[----:B------:R-:W-:-:S03]  /*2100*/  FMUL.FTZ R123, R44, R130 ;  /* 0x000000822c7b7220 */ /* 0x000fc60000410000 */
[----:B------:R-:W4:Y:S01]  /*2110*/  LDL.LU R131, [R1+0xc0] ;  /* 0x0000c00001837983 */ /* 0x000f220000300800 */
[----:B0-----:R-:W-:-:S03]  /*2120*/  FMUL.FTZ R195, R122, UR16 ;  /* 0x000000107ac37c20 */ /* 0x001fc60008410000 */
[----:B------:R0:W-:Y:S01]  /*2130*/  STL [R1+0x90], R113 ;  /* 0x0000907101007387 */ /* 0x0001e20000100800 */
[----:B-1----:R-:W-:Y:S02]  /*2140*/  IMAD.U32 R120, R137, 0x10000, RZ ;  /* 0x0001000089787824 */ /* 0x002fe400078e00ff */
[C---:B------:R-:W-:Y:S01]  /*2150*/  FFMA.FTZ R198, R193.reuse, R130, R198 ;  /* 0x00000082c1c67223 */ /* 0x040fe200000100c6 */
[----:B------:R-:W-:Y:S01]  /*2160*/  FADD.FTZ R228, R194, R228 ;  /* 0x000000e4c2e47221 */ /* 0x000fe20000010000 */
[-C--:B------:R-:W-:Y:S01]  /*2170*/  FFMA.FTZ R15, R193, R194.reuse, R15 ;  /* 0x000000c2c10f7223 */ /* 0x080fe2000001000f */
[----:B0-----:R-:W4:Y:S01]  /*2180*/  LDL.LU R113, [R1+0x80] ;  /* 0x0000800001717983 */ /* 0x001f220000300800 */
[----:B------:R-:W-:-:S03]  /*2190*/  FFMA.FTZ R194, R76, R194, R123 ;  /* 0x000000c24cc27223 */ /* 0x000fc6000001007b */
[----:B------:R-:W-:Y:S04]  /*21a0*/  STL [R1+0x58], R198 ;  /* 0x000058c601007387 */ /* 0x000fe80000100800 */
[----:B------:R-:W4:Y:S01]  /*21b0*/  LDL.LU R123, [R1+0x94] ;  /* 0x00009400017b7983 */ /* 0x000f220000300800 */
[----:B--2---:R-:W-:Y:S01]  /*21c0*/  FADD.FTZ R197, R120, R197 ;  /* 0x000000c578c57221 */ /* 0x004fe20000010000 */
[----:B---3--:R-:W-:-:S05]  /*21d0*/  FFMA.FTZ R112, R195, R120, R112 ;  /* 0x00000078c3707223 */ /* 0x008fca0000010070 */
[----:B------:R0:W-:Y:S04]  /*21e0*/  STL [R1+0x70], R112 ;  /* 0x0000707001007387 */ /* 0x0001e80000100800 */
[----:B------:R1:W-:Y:S04]  /*21f0*/  STL [R1+0x98], R197 ;  /* 0x000098c501007387 */ /* 0x0003e80000100800 */
[----:B0-----:R-:W2:Y:S01]  /*2200*/  LDL.LU R112, [R1+0x5c] ;  /* 0x00005c0001707983 */ /* 0x001ea20000300800 */
[----:B------:R-:W-:Y:S01]  /*2210*/  SHF.L.U32 R121, R134, 0x10, RZ ;  /* 0x0000001086797819 */ /* 0x000fe200000006ff */
[----:B------:R-:W-:Y:S01]  /*2220*/  FMUL.FTZ R122, R46, R120 ;  /* 0x000000782e7a7220 */ /* 0x000fe20000410000 */
[----:B------:R-:W-:-:S03]  /*2230*/  IMAD.U32 R120, R138, 0x10000, RZ ;  /* 0x000100008a787824 */ /* 0x000fc600078e00ff */
[----:B------:R-:W-:Y:S01]  /*2240*/  FADD.FTZ R121, R121, -UR5 ;  /* 0x8000000579797e21 */ /* 0x000fe20008010000 */
[----:B------:R-:W-:-:S03]  /*2250*/  FADD.FTZ R201, R120, R201 ;  /* 0x000000c978c97221 */ /* 0x000fc60000010000 */
[----:B-1----:R-:W-:Y:S01]  /*2260*/  FMUL.FTZ R197, R121, UR16 ;  /* 0x0000001079c57c20 */ /* 0x002fe20008410000 */
[----:B------:R-:W-:-:S03]  /*2270*/  SHF.L.U32 R198, R142, 0x10, RZ ;  /* 0x000000108ec67819 */ /* 0x000fc600000006ff */
[-C--:B------:R-:W-:Y:S01]  /*2280*/  FFMA.FTZ R200, R197, R120.reuse, R200 ;  /* 0x00000078c5c87223 */ /* 0x080fe200000100c8 */
[----:B------:R-:W-:Y:S01]  /*2290*/  FMUL.FTZ R121, R40, R120 ;  /* 0x0000007828797220 */ /* 0x000fe20000410000 */
[----:B------:R-:W-:Y:S01]  /*22a0*/  FADD.FTZ R199, R199, -UR5 ;  /* 0x80000005c7c77e21 */ /* 0x000fe20008010000 */
[----:B------:R-:W-:Y:S01]  /*22b0*/  IMAD.U32 R120, R139, 0x10000, RZ ;  /* 0x000100008b787824 */ /* 0x000fe200078e00ff */
[----:B------:R-:W-:Y:S01]  /*22c0*/  STL [R1+0xb8], R201 ;  /* 0x0000b8c901007387 */ /* 0x000fe20000100800 */
[----:B------:R-:W-:Y:S01]  /*22d0*/  FADD.FTZ R234, R198, R234 ;  /* 0x000000eac6ea7221 */ /* 0x000fe20000010000 */
[-C--:B------:R-:W-:Y:S02]  /*22e0*/  FFMA.FTZ R11, R197, R198.reuse, R11 ;  /* 0x000000c6c50b7223 */ /* 0x080fe4000001000b */
[----:B------:R0:W-:Y:S01]  /*22f0*/  STL [R1+0x78], R200 ;  /* 0x000078c801007387 */ /* 0x0001e20000100800 */
[----:B------:R-:W-:Y:S01]  /*2300*/  FFMA.FTZ R198, R72, R198, R121 ;  /* 0x000000c648c67223 */ /* 0x000fe20000010079 */
[----:B------:R-:W-:Y:S01]  /*2310*/  FMUL.FTZ R199, R199, UR16 ;  /* 0x00000010c7c77c20 */ /* 0x000fe20008410000 */
[----:B------:R-:W-:Y:S01]  /*2320*/  FMUL.FTZ R121, R42, R120 ;  /* 0x000000782a797220 */ /* 0x000fe20000410000 */
[----:B0-----:R-:W-:-:S05]  /*2330*/  SHF.L.U32 R200, R143, 0x10, RZ ;  /* 0x000000108fc87819 */ /* 0x001fca00000006ff */
[----:B------:R-:W-:Y:S01]  /*2340*/  FADD.FTZ R244, R200, R244 ;  /* 0x000000f4c8f47221 */ /* 0x000fe20000010000 */
[-C--:B------:R-:W-:Y:S01]  /*2350*/  FFMA.FTZ R9, R199, R200.reuse, R9 ;  /* 0x000000c8c7097223 */ /* 0x080fe20000010009 */
[--C-:B------:R-:W-:Y:S01]  /*2360*/  FFMA.FTZ R200, R74, R200, R121.reuse ;  /* 0x000000c84ac87223 */ /* 0x100fe20000010079 */
[----:B------:R-:W-:Y:S02]  /*2370*/  PRMT R121, R132, 0x7632, R121 ;  /* 0x0000763284797816 */ /* 0x000fe40000000079 */
[----:B------:R-:W-:Y:S02]  /*2380*/  SHF.L.U32 R196, R141, 0x10, RZ ;  /* 0x000000108dc47819 */ /* 0x000fe400000006ff */
[----:B------:R-:W-:Y:S01]  /*2390*/  SHF.L.U32 R121, R121, 0x10, RZ ;  /* 0x0000001079797819 */ /* 0x000fe200000006ff */
[----:B----4-:R-:W-:Y:S02]  /*23a0*/  FADD.FTZ R131, R120, R131 ;  /* 0x0000008378837221 */ /* 0x010fe40000010000 */
[----:B------:R-:W-:Y:S01]  /*23b0*/  FADD.FTZ R230, R196, R230 ;  /* 0x000000e6c4e67221 */ /* 0x000fe20000010000 */
[----:B------:R-:W-:Y:S01]  /*23c0*/  FFMA.FTZ R13, R195, R196, R13 ;  /* 0x000000c4c30d7223 */ /* 0x000fe2000001000d */
[----:B------:R-:W-:Y:S01]  /*23d0*/  FADD.FTZ R121, R121, -UR5 ;  /* 0x8000000579797e21 */ /* 0x000fe20008010000 */
[----:B------:R-:W-:Y:S01]  /*23e0*/  FFMA.FTZ R113, R199, R120, R113 ;  /* 0x00000078c7717223 */ /* 0x000fe20000010071 */
[----:B------:R-:W-:Y:S01]  /*23f0*/  PRMT R120, R136, 0x7632, R120 ;  /* 0x0000763288787816 */ /* 0x000fe20000000078 */
[----:B------:R-:W-:-:S02]  /*2400*/  FFMA.FTZ R196, R78, R196, R122 ;  /* 0x000000c44ec47223 */ /* 0x000fc4000001007a */
[----:B------:R-:W3:Y:S01]  /*2410*/  LDL.LU R122, [R1+0x9c] ;  /* 0x00009c00017a7983 */ /* 0x000ee20000300800 */
[----:B------:R-:W-:Y:S01]  /*2420*/  FMUL.FTZ R201, R121, UR16 ;  /* 0x0000001079c97c20 */ /* 0x000fe20008410000 */
[----:B------:R-:W-:Y:S02]  /*2430*/  IMAD.U32 R120, R120, 0x10000, RZ ;  /* 0x0001000078787824 */ /* 0x000fe400078e00ff */
[----:B------:R0:W-:Y:S04]  /*2440*/  STL [R1+0x80], R113 ;  /* 0x0000807101007387 */ /* 0x0001e80000100800 */
[----:B------:R1:W-:Y:S01]  /*2450*/  STL [R1+0xc0], R131 ;  /* 0x0000c08301007387 */ /* 0x0003e20000100800 */
[----:B------:R-:W-:-:S03]  /*2460*/  FADD.FTZ R123, R120, R123 ;  /* 0x0000007b787b7221 */ /* 0x000fc60000010000 */
[----:B0-----:R-:W4:Y:S04]  /*2470*/  LDL.LU R113, [R1+0x74] ;  /* 0x0000740001717983 */ /* 0x001f280000300800 */
[----:B-1----:R-:W4:Y:S01]  /*2480*/  LDL.LU R131, [R1+0xbc] ;  /* 0x0000bc0001837983 */ /* 0x002f220000300800 */
[----:B--2---:R-:W-:-:S05]  /*2490*/  FFMA.FTZ R112, R201, R120, R112 ;  /* 0x00000078c9707223 */ /* 0x004fca0000010070 */
[----:B------:R0:W-:Y:S04]  /*24a0*/  STL [R1+0x5c], R112 ;  /* 0x00005c7001007387 */ /* 0x0001e80000100800 */
[----:B------:R-:W-:Y:S04]  /*24b0*/  STL [R1+0x94], R123 ;  /* 0x0000947b01007387 */ /* 0x000fe80000100800 */
[----:B0-----:R-:W2:Y:S01]  /*24c0*/  LDL.LU R112, [R1+0x7c] ;  /* 0x00007c0001707983 */ /* 0x001ea20000300800 */
[----:B------:R-:W-:Y:S01]  /*24d0*/  PRMT R140, R140, 0x7632, R140 ;  /* 0x000076328c8c7816 */ /* 0x000fe2000000008c */
[----:B------:R-:W-:Y:S01]  /*24e0*/  FMUL.FTZ R121, R45, R120 ;  /* 0x000000782d797220 */ /* 0x000fe20000410000 */
[----:B------:R-:W-:Y:S01]  /*24f0*/  SHF.L.U32 R205, R205, 0x10, RZ ;  /* 0x00000010cdcd7819 */ /* 0x000fe200000006ff */
[----:B------:R-:W-:Y:S01]  /*2500*/  FADD.FTZ R215, R150, R215 ;  /* 0x000000d796d77221 */ /* 0x000fe20000010000 */
[----:B------:R-:W-:Y:S01]  /*2510*/  SHF.L.U32 R140, R140, 0x10, RZ ;  /* 0x000000108c8c7819 */ /* 0x000fe200000006ff */
[-C--:B------:R-:W-:Y:S01]  /*2520*/  FFMA.FTZ R27, R179, R150.reuse, R27 ;  /* 0x00000096b31b7223 */ /* 0x080fe2000001001b */
[----:B------:R-:W-:Y:S01]  /*2530*/  FFMA.FTZ R180, R88, R150, R180 ;  /* 0x0000009658b47223 */ /* 0x000fe200000100b4 */
[----:B------:R-:W-:Y:S01]  /*2540*/  PRMT R120, R137, 0x7632, R120 ;  /* 0x0000763289787816 */ /* 0x000fe20000000078 */
[----:B------:R-:W-:Y:S01]  /*2550*/  FADD.FTZ R205, R205, -UR5 ;  /* 0x80000005cdcd7e21 */ /* 0x000fe20008010000 */
[----:B------:R-:W-:Y:S01]  /*2560*/  FADD.FTZ R229, R140, R229 ;  /* 0x000000e58ce57221 */ /* 0x000fe20000010000 */
[-C--:B------:R-:W-:Y:S01]  /*2570*/  FFMA.FTZ R14, R201, R140.reuse, R14 ;  /* 0x0000008cc90e7223 */ /* 0x080fe2000001000e */
[--C-:B------:R-:W-:Y:S01]  /*2580*/  FFMA.FTZ R140, R77, R140, R121.reuse ;  /* 0x0000008c4d8c7223 */ /* 0x100fe20000010079 */
[----:B------:R-:W-:Y:S01]  /*2590*/  PRMT R121, R133, 0x7632, R121 ;  /* 0x0000763285797816 */ /* 0x000fe20000000079 */
[----:B------:R-:W-:-:S02]  /*25a0*/  IMAD.U32 R120, R120, 0x10000, RZ ;  /* 0x0001000078787824 */ /* 0x000fc400078e00ff */
[----:B------:R-:W-:Y:S01]  /*25b0*/  FMUL.FTZ R205, R205, UR16 ;  /* 0x00000010cdcd7c20 */ /* 0x000fe20008410000 */
[----:B------:R-:W2:Y:S01]  /*25c0*/  LDL.LU R130, [R1+0xc4] ;  /* 0x0000c40001827983 */ /* 0x000ea20000300800 */
[----:B------:R-:W-:Y:S01]  /*25d0*/  SHF.L.U32 R121, R121, 0x10, RZ ;  /* 0x0000001079797819 */ /* 0x000fe200000006ff */
[----:B------:R-:W0:Y:S02]  /*25e0*/  LDC.64 R132, c[0x0][0x3b0] ;  /* 0x0000ec00ff847b82 */ /* 0x000e240000000a00 */
[----:B------:R-:W2:Y:S02]  /*25f0*/  LDG.E.128 R148, desc[UR10][R148.64] ;  /* 0x0000000a94947981 */ /* 0x000ea4000c1e1d00 */
[----:B------:R-:W-:-:S04]  /*2600*/  FADD.FTZ R121, R121, -UR5 ;  /* 0x8000000579797e21 */ /* 0x000fc80008010000 */
[----:B------:R-:W-:Y:S01]  /*2610*/  FMUL.FTZ R141, R121, UR16 ;  /* 0x00000010798d7c20 */ /* 0x000fe20008410000 */
[-C--:B------:R-:W-:Y:S01]  /*2620*/  FMUL.FTZ R121, R47, R120.reuse ;  /* 0x000000782f797220 */ /* 0x080fe20000410000 */
[----:B---3--:R-:W-:Y:S02]  /*2630*/  FADD.FTZ R122, R120, R122 ;  /* 0x0000007a787a7221 */ /* 0x008fe40000010000 */
[----:B----4-:R-:W-:Y:S01]  /*2640*/  FFMA.FTZ R113, R141, R120, R113 ;  /* 0x000000788d717223 */ /* 0x010fe20000010071 */
[----:B------:R-:W-:-:S05]  /*2650*/  PRMT R120, R138, 0x7632, R120 ;  /* 0x000076328a787816 */ /* 0x000fca0000000078 */
[----:B------:R-:W-:Y:S01]  /*2660*/  IMAD.U32 R120, R120, 0x10000, RZ ;  /* 0x0001000078787824 */ /* 0x000fe200078e00ff */
[----:B------:R1:W-:Y:S03]  /*2670*/  STL [R1+0x74], R113 ;  /* 0x0000747101007387 */ /* 0x0003e60000100800 */
[----:B------:R-:W-:Y:S01]  /*2680*/  FADD.FTZ R131, R120, R131 ;  /* 0x0000008378837221 */ /* 0x000fe20000010000 */
[----:B------:R-:W-:Y:S04]  /*2690*/  STL [R1+0x9c], R122 ;  /* 0x00009c7a01007387 */ /* 0x000fe80000100800 */
[----:B-1----:R-:W3:Y:S04]  /*26a0*/  LDL.LU R113, [R1+0x84] ;  /* 0x0000840001717983 */ /* 0x002ee80000300800 */
[----:B------:R-:W4:Y:S01]  /*26b0*/  LDL.LU R123, [R1+0x10] ;  /* 0x00001000017b7983 */ /* 0x000f220000300800 */
[----:B--2---:R-:W-:-:S05]  /*26c0*/  FFMA.FTZ R112, R205, R120, R112 ;  /* 0x00000078cd707223 */ /* 0x004fca0000010070 */
[----:B------:R1:W-:Y:S04]  /*26d0*/  STL [R1+0x7c], R112 ;  /* 0x00007c7001007387 */ /* 0x0003e80000100800 */
[----:B------:R-:W-:Y:S04]  /*26e0*/  STL [R1+0xbc], R131 ;  /* 0x0000bc8301007387 */ /* 0x000fe80000100800 */
[----:B-1----:R-:W2:Y:S01]  /*26f0*/  LDL.LU R112, [R1+0x18] ;  /* 0x0000180001707983 */ /* 0x002ea20000300800 */
[----:B------:R-:W-:-:S05]  /*2700*/  SHF.L.U32 R202, R202, 0x10, RZ ;  /* 0x00000010caca7819 */ /* 0x000fca00000006ff */
[----:B------:R-:W-:Y:S01]  /*2710*/  FADD.FTZ R231, R202, R231 ;  /* 0x000000e7cae77221 */ /* 0x000fe20000010000 */
[-C--:B------:R-:W-:Y:S01]  /*2720*/  FFMA.FTZ R12, R141, R202.reuse, R12 ;  /* 0x000000ca8d0c7223 */ /* 0x080fe2000001000c */
[--C-:B------:R-:W-:Y:S01]  /*2730*/  FFMA.FTZ R202, R79, R202, R121.reuse ;  /* 0x000000ca4fca7223 */ /* 0x100fe20000010079 */
[----:B------:R-:W-:Y:S02]  /*2740*/  PRMT R121, R135, 0x7632, R121 ;  /* 0x0000763287797816 */ /* 0x000fe40000000079 */
[----:B------:R-:W-:Y:S02]  /*2750*/  PRMT R139, R139, 0x7632, R139 ;  /* 0x000076328b8b7816 */ /* 0x000fe4000000008b */
[----:B------:R-:W-:Y:S02]  /*2760*/  SHF.L.U32 R121, R121, 0x10, RZ ;  /* 0x0000001079797819 */ /* 0x000fe400000006ff */
[----:B------:R-:W-:-:S03]  /*2770*/  PRMT R143, R143, 0x7632, R143 ;  /* 0x000076328f8f7816 */ /* 0x000fc6000000008f */
[----:B------:R-:W-:Y:S01]  /*2780*/  FADD.FTZ R207, R121, -UR5 ;  /* 0x8000000579cf7e21 */ /* 0x000fe20008010000 */
[----:B------:R-:W-:Y:S01]  /*2790*/  IMAD.U32 R121, R139, 0x10000, RZ ;  /* 0x000100008b797824 */ /* 0x000fe200078e00ff */
[----:B------:R-:W-:Y:S02]  /*27a0*/  SHF.L.U32 R143, R143, 0x10, RZ ;  /* 0x000000108f8f7819 */ /* 0x000fe400000006ff */
[----:B------:R-:W-:Y:S01]  /*27b0*/  FMUL.FTZ R207, R207, UR16 ;  /* 0x00000010cfcf7c20 */ /* 0x000fe20008410000 */
[----:B------:R-:W-:Y:S02]  /*27c0*/  FMUL.FTZ R206, R43, R121 ;  /* 0x000000792bce7220 */ /* 0x000fe40000410000 */
[----:B------:R-:W-:Y:S01]  /*27d0*/  FADD.FTZ R245, R143, R245 ;  /* 0x000000f58ff57221 */ /* 0x000fe20000010000 */
[-C--:B------:R-:W-:Y:S01]  /*27e0*/  FFMA.FTZ R8, R207, R143.reuse, R8 ;  /* 0x0000008fcf087223 */ /* 0x080fe20000010008 */
[----:B------:R-:W-:Y:S01]  /*27f0*/  FFMA.FTZ R206, R75, R143, R206 ;  /* 0x0000008f4bce7223 */ /* 0x000fe200000100ce */
[----:B------:R-:W-:-:S02]  /*2800*/  SHF.L.U32 R143, R149, 0x10, RZ ;  /* 0x00000010958f7819 */ /* 0x000fc400000006ff */
[----:B------:R-:W-:Y:S01]  /*2810*/  SHF.L.U32 R204, R150, 0x10, RZ ;  /* 0x0000001096cc7819 */ /* 0x000fe200000006ff */
[----:B------:R-:W-:Y:S01]  /*2820*/  FADD.FTZ R130, R121, R130 ;  /* 0x0000008279827221 */ /* 0x000fe20000010000 */
[----:B---3--:R-:W-:Y:S01]  /*2830*/  FFMA.FTZ R113, R207, R121, R113 ;  /* 0x00000079cf717223 */ /* 0x008fe20000010071 */
[----:B----4-:R-:W-:-:S04]  /*2840*/  FADD.FTZ R123, R143, R123 ;  /* 0x0000007b8f7b7221 */ /* 0x010fc80000010000 */
[----:B------:R1:W-:Y:S04]  /*2850*/  STL [R1+0x84], R113 ;  /* 0x0000847101007387 */ /* 0x0003e80000100800 */
[----:B-1----:R-:W3:Y:S04]  /*2860*/  LDL.LU R113, [R1+0x40] ;  /* 0x0000400001717983 */ /* 0x002ee80000300800 */
[----:B------:R-:W-:Y:S04]  /*2870*/  STL [R1+0xc4], R130 ;  /* 0x0000c48201007387 */ /* 0x000fe80000100800 */
[----:B------:R-:W-:Y:S01]  /*2880*/  STL [R1+0x10], R123 ;  /* 0x0000107b01007387 */ /* 0x000fe20000100800 */
[----:B--2---:R-:W-:-:S05]  /*2890*/  FADD.FTZ R112, R204, R112 ;  /* 0x00000070cc707221 */ /* 0x004fca0000010000 */
[----:B------:R1:W-:Y:S04]  /*28a0*/  STL [R1+0x18], R112 ;  /* 0x0000187001007387 */ /* 0x0003e80000100800 */
[----:B-1----:R-:W2:Y:S01]  /*28b0*/  LDL.LU R112, [R1+0x14] ;  /* 0x0000140001707983 */ /* 0x002ea20000300800 */
[----:B------:R-:W-:Y:S02]  /*28c0*/  SHF.L.U32 R138, R144, 0x10, RZ ;  /* 0x00000010908a7819 */ /* 0x000fe400000006ff */
[----:B------:R-:W-:-:S03]  /*28d0*/  SHF.L.U32 R121, R152, 0x10, RZ ;  /* 0x0000001098797819 */ /* 0x000fc600000006ff */
[----:B------:R-:W-:Y:S01]  /*28e0*/  FADD.FTZ R138, R138, -UR5 ;  /* 0x800000058a8a7e21 */ /* 0x000fe20008010000 */
[----:B------:R-:W-:Y:S01]  /*28f0*/  SHF.L.U32 R139, R148, 0x10, RZ ;  /* 0x00000010948b7819 */ /* 0x000fe200000006ff */
[----:B------:R-:W-:Y:S01]  /*2900*/  FMUL.FTZ R122, R41, R120 ;  /* 0x00000078297a7220 */ /* 0x000fe20000410000 */
[----:B------:R-:W-:Y:S01]  /*2910*/  FMUL.FTZ R120, R36, R121 ;  /* 0x0000007924787220 */ /* 0x000fe20000410000 */
[----:B------:R-:W-:Y:S02]  /*2920*/  FMUL.FTZ R138, R138, UR16 ;  /* 0x000000108a8a7c20 */ /* 0x000fe40008410000 */
[----:B------:R-:W-:Y:S02]  /*2930*/  FADD.FTZ R246, R139, R246 ;  /* 0x000000f68bf67221 */ /* 0x000fe40000010000 */
[-C--:B------:R-:W-:Y:S01]  /*2940*/  FFMA.FTZ R7, R138, R139.reuse, R7 ;  /* 0x0000008b8a077223 */ /* 0x080fe20000010007 */
[----:B------:R-:W-:Y:S01]  /*2950*/  FFMA.FTZ R139, R68, R139, R120 ;  /* 0x0000008b448b7223 */ /* 0x000fe20000010078 */
[C---:B------:R-:W-:Y:S01]  /*2960*/  IMAD.U32 R120, R153.reuse, 0x10000, RZ ;  /* 0x0001000099787824 */ /* 0x040fe200078e00ff */
[----:B------:R-:W-:-:S02]  /*2970*/  PRMT R226, R153, 0x7632, R226 ;  /* 0x0000763299e27816 */ /* 0x000fc400000000e2 */
[----:B------:R-:W-:Y:S02]  /*2980*/  PRMT R153, R149, 0x7632, R153 ;  /* 0x0000763295997816 */ /* 0x000fe40000000099 */
[----:B------:R-:W-:Y:S02]  /*2990*/  PRMT R233, R152, 0x7632, R233 ;  /* 0x0000763298e97816 */ /* 0x000fe400000000e9 */
[----:B------:R-:W-:Y:S02]  /*29a0*/  SHF.L.U32 R152, R151, 0x10, RZ ;  /* 0x0000001097987819 */ /* 0x000fe400000006ff */
[----:B------:R-:W-:-:S03]  /*29b0*/  SHF.L.U32 R153, R153, 0x10, RZ ;  /* 0x0000001099997819 */ /* 0x000fc600000006ff */
[----:B---3--:R-:W-:-:S05]  /*29c0*/  FADD.FTZ R113, R152, R113 ;  /* 0x0000007198717221 */ /* 0x008fca0000010000 */
[----:B------:R1:W-:Y:S04]  /*29d0*/  STL [R1+0x40], R113 ;  /* 0x0000407101007387 */ /* 0x0003e80000100800 */
[----:B-1----:R-:W3:Y:S01]  /*29e0*/  LDL.LU R113, [R1+0x1c] ;  /* 0x00001c0001717983 */ /* 0x002ee20000300800 */
[----:B--2---:R-:W-:-:S05]  /*29f0*/  FADD.FTZ R112, R153, R112 ;  /* 0x0000007099707221 */ /* 0x004fca0000010000 */
[----:B------:R1:W-:Y:S04]  /*2a00*/  STL [R1+0x14], R112 ;  /* 0x0000147001007387 */ /* 0x0003e80000100800 */
[----:B-1----:R-:W2:Y:S01]  /*2a10*/  LDL.LU R112, [R1+0x44] ;  /* 0x0000440001707983 */ /* 0x002ea20000300800 */
[----:B------:R-:W-:Y:S02]  /*2a20*/  PRMT R150, R150, 0x7632, R150 ;  /* 0x0000763296967816 */ /* 0x000fe40000000096 */
[----:B------:R-:W-:-:S03]  /*2a30*/  PRMT R151, R151, 0x7632, R151 ;  /* 0x0000763297977816 */ /* 0x000fc60000000097 */
[----:B------:R-:W-:Y:S02]  /*2a40*/  IMAD.U32 R150, R150, 0x10000, RZ ;  /* 0x0001000096967824 */ /* 0x000fe400078e00ff */
[----:B------:R-:W-:Y:S02]  /*2a50*/  IMAD.U32 R151, R151, 0x10000, RZ ;  /* 0x0001000097977824 */ /* 0x000fe400078e00ff */
[----:B---3--:R-:W-:-:S05]  /*2a60*/  FADD.FTZ R113, R150, R113 ;  /* 0x0000007196717221 */ /* 0x008fca0000010000 */
[----:B------:R1:W-:Y:S04]  /*2a70*/  STL [R1+0x1c], R113 ;  /* 0x00001c7101007387 */ /* 0x0003e80000100800 */
[----:B-1----:R-:W3:Y:S01]  /*2a80*/  LDL.LU R113, [R1+0xc8] ;  /* 0x0000c80001717983 */ /* 0x002ee20000300800 */
[----:B--2---:R-:W-:-:S05]  /*2a90*/  FADD.FTZ R112, R151, R112 ;  /* 0x0000007097707221 */ /* 0x004fca0000010000 */
[----:B------:R1:W-:Y:S04]  /*2aa0*/  STL [R1+0x44], R112 ;  /* 0x0000447001007387 */ /* 0x0003e80000100800 */
[----:B-1----:R-:W2:Y:S01]  /*2ab0*/  LDL.LU R112, [R1+0x88] ;  /* 0x0000880001707983 */ /* 0x002ea20000300800 */
[----:B---3--:R-:W-:-:S05]  /*2ac0*/  FADD.FTZ R113, R121, R113 ;  /* 0x0000007179717221 */ /* 0x008fca0000010000 */
[----:B------:R1:W-:Y:S04]  /*2ad0*/  STL [R1+0xc8], R113 ;  /* 0x0000c87101007387 */ /* 0x0003e80000100800 */
[----:B-1----:R-:W3:Y:S01]  /*2ae0*/  LDL.LU R113, [R1+0xd0] ;  /* 0x0000d00001717983 */ /* 0x002ee20000300800 */
[----:B------:R-:W-:Y:S01]  /*2af0*/  PRMT R208, R142, 0x7632, R208 ;  /* 0x000076328ed07816 */ /* 0x000fe200000000d0 */
[----:B------:R-:W-:-:S03]  /*2b00*/  IMAD.U32 R142, R145, 0x10000, RZ ;  /* 0x00010000918e7824 */ /* 0x000fc600078e00ff */
[----:B------:R-:W-:Y:S01]  /*2b10*/  SHF.L.U32 R208, R208, 0x10, RZ ;  /* 0x00000010d0d07819 */ /* 0x000fe200000006ff */
[----:B------:R-:W-:Y:S01]  /*2b20*/  FADD.FTZ R142, R142, -UR5 ;  /* 0x800000058e8e7e21 */ /* 0x000fe20008010000 */
[----:B------:R-:W-:-:S03]  /*2b30*/  SHF.L.U32 R203, R146, 0x10, RZ ;  /* 0x0000001092cb7819 */ /* 0x000fc600000006ff */
[----:B------:R-:W-:Y:S01]  /*2b40*/  FADD.FTZ R235, R208, R235 ;  /* 0x000000ebd0eb7221 */ /* 0x000fe20000010000 */
[-C--:B------:R-:W-:Y:S01]  /*2b50*/  FFMA.FTZ R10, R205, R208.reuse, R10 ;  /* 0x000000d0cd0a7223 */ /* 0x080fe2000001000a */
[----:B------:R-:W-:Y:S01]  /*2b60*/  FFMA.FTZ R208, R73, R208, R122 ;  /* 0x000000d049d07223 */ /* 0x000fe2000001007a */
[----:B------:R-:W-:Y:S01]  /*2b70*/  FMUL.FTZ R142, R142, UR16 ;  /* 0x000000108e8e7c20 */ /* 0x000fe20008410000 */
[----:B------:R-:W-:Y:S01]  /*2b80*/  FMUL.FTZ R122, R38, R120 ;  /* 0x00000078267a7220 */ /* 0x000fe20000410000 */
[----:B------:R-:W-:Y:S02]  /*2b90*/  FADD.FTZ R203, R203, -UR5 ;  /* 0x80000005cbcb7e21 */ /* 0x000fe40008010000 */
[-C--:B------:R-:W-:Y:S01]  /*2ba0*/  FFMA.FTZ R5, R142, R143.reuse, R5 ;  /* 0x0000008f8e057223 */ /* 0x080fe20000010005 */
[----:B------:R-:W-:Y:S01]  /*2bb0*/  FFMA.FTZ R143, R70, R143, R122 ;  /* 0x0000008f468f7223 */ /* 0x000fe2000001007a */
[----:B------:R-:W-:Y:S02]  /*2bc0*/  IMAD.U32 R122, R154, 0x10000, RZ ;  /* 0x000100009a7a7824 */ /* 0x000fe400078e00ff */
[----:B------:R-:W-:-:S02]  /*2bd0*/  FMUL.FTZ R203, R203, UR16 ;  /* 0x00000010cbcb7c20 */ /* 0x000fc40008410000 */
[----:B------:R-:W-:Y:S02]  /*2be0*/  FMUL.FTZ R123, R32, R122 ;  /* 0x0000007a207b7220 */ /* 0x000fe40000410000 */
[----:B------:R-:W-:Y:S01]  /*2bf0*/  FFMA.FTZ R3, R203, R204, R3 ;  /* 0x000000cccb037223 */ /* 0x000fe20000010003 */
[----:B--2---:R-:W-:-:S05]  /*2c00*/  FFMA.FTZ R112, R138, R121, R112 ;  /* 0x000000798a707223 */ /* 0x004fca0000010070 */
[----:B------:R1:W-:Y:S04]  /*2c10*/  STL [R1+0x88], R112 ;  /* 0x0000887001007387 */ /* 0x0003e80000100800 */
[----:B-1----:R-:W2:Y:S01]  /*2c20*/  LDL.LU R112, [R1+0xa0] ;  /* 0x0000a00001707983 */ /* 0x002ea20000300800 */
[--C-:B------:R-:W-:Y:S01]  /*2c30*/  FFMA.FTZ R204, R64, R204, R123.reuse ;  /* 0x000000cc40cc7223 */ /* 0x100fe2000001007b */
[----:B------:R-:W-:Y:S02]  /*2c40*/  PRMT R123, R144, 0x7632, R123 ;  /* 0x00007632907b7816 */ /* 0x000fe4000000007b */
[----:B------:R-:W-:Y:S02]  /*2c50*/  SHF.L.U32 R144, R147, 0x10, RZ ;  /* 0x0000001093907819 */ /* 0x000fe400000006ff */
[----:B------:R-:W-:-:S03]  /*2c60*/  SHF.L.U32 R232, R155, 0x10, RZ ;  /* 0x000000109be87819 */ /* 0x000fc600000006ff */
[----:B------:R-:W-:Y:S02]  /*2c70*/  FADD.FTZ R144, R144, -UR5 ;  /* 0x8000000590907e21 */ /* 0x000fe40008010000 */
[----:B------:R-:W-:Y:S02]  /*2c80*/  FMUL.FTZ R130, R34, R232 ;  /* 0x000000e822827220 */ /* 0x000fe40000410000 */
[----:B------:R-:W-:Y:S01]  /*2c90*/  FMUL.FTZ R144, R144, UR16 ;  /* 0x0000001090907c20 */ /* 0x000fe20008410000 */
[----:B------:R-:W-:-:S03]  /*2ca0*/  IMAD.U32 R123, R123, 0x10000, RZ ;  /* 0x000100007b7b7824 */ /* 0x000fc600078e00ff */
[-C--:B------:R-:W-:Y:S01]  /*2cb0*/  FFMA.FTZ R209, R144, R152.reuse, R209 ;  /* 0x0000009890d17223 */ /* 0x080fe200000100d1 */
[--C-:B------:R-:W-:Y:S01]  /*2cc0*/  FFMA.FTZ R152, R66, R152, R130.reuse ;  /* 0x0000009842987223 */ /* 0x100fe20000010082 */
[----:B------:R-:W-:Y:S01]  /*2cd0*/  PRMT R130, R148, 0x7632, R130 ;  /* 0x0000763294827816 */ /* 0x000fe20000000082 */
[----:B------:R-:W-:Y:S02]  /*2ce0*/  IMAD.U32 R233, R233, 0x10000, RZ ;  /* 0x00010000e9e97824 */ /* 0x000fe400078e00ff */
[----:B------:R-:W-:Y:S01]  /*2cf0*/  FADD.FTZ R148, R123, -UR5 ;  /* 0x800000057b947e21 */ /* 0x000fe20008010000 */
[----:B------:R-:W-:Y:S02]  /*2d00*/  SHF.L.U32 R123, R130, 0x10, RZ ;  /* 0x00000010827b7819 */ /* 0x000fe400000006ff */
[----:B------:R-:W-:Y:S01]  /*2d10*/  PRMT R130, R145, 0x7632, R130 ;  /* 0x0000763291827816 */ /* 0x000fe20000000082 */
[----:B------:R-:W-:Y:S01]  /*2d20*/  FMUL.FTZ R148, R148, UR16 ;  /* 0x0000001094947c20 */ /* 0x000fe20008410000 */
[----:B------:R-:W-:Y:S01]  /*2d30*/  FMUL.FTZ R145, R37, R233 ;  /* 0x000000e925917220 */ /* 0x000fe20000410000 */
[----:B------:R-:W-:-:S02]  /*2d40*/  FADD.FTZ R247, R123, R247 ;  /* 0x000000f77bf77221 */ /* 0x000fc40000010000 */
[-C--:B------:R-:W-:Y:S01]  /*2d50*/  FFMA.FTZ R6, R148, R123.reuse, R6 ;  /* 0x0000007b94067223 */ /* 0x080fe20000010006 */
[----:B------:R-:W-:Y:S01]  /*2d60*/  FFMA.FTZ R145, R69, R123, R145 ;  /* 0x0000007b45917223 */ /* 0x000fe20000010091 */
[----:B------:R-:W-:Y:S01]  /*2d70*/  SHF.L.U32 R123, R130, 0x10, RZ ;  /* 0x00000010827b7819 */ /* 0x000fe200000006ff */
[----:B------:R-:W-:-:S04]  /*2d80*/  FADD.FTZ R130, RZ, R176 ;  /* 0x000000b0ff827221 */ /* 0x000fc80000010000 */
[----:B------:R-:W-:Y:S01]  /*2d90*/  FADD.FTZ R149, R123, -UR5 ;  /* 0x800000057b957e21 */ /* 0x000fe20008010000 */
[----:B------:R-:W-:Y:S01]  /*2da0*/  FADD.FTZ R123, R184, R130 ;  /* 0x00000082b87b7221 */ /* 0x000fe20000010000 */
[----:B------:R-:W-:-:S03]  /*2db0*/  IMAD.U32 R226, R226, 0x10000, RZ ;  /* 0x00010000e2e27824 */ /* 0x000fc600078e00ff */
[----:B------:R-:W-:Y:S01]  /*2dc0*/  FADD.FTZ R123, R178, R123 ;  /* 0x0000007bb27b7221 */ /* 0x000fe20000010000 */
[----:B------:R-:W-:-:S03]  /*2dd0*/  FMUL.FTZ R149, R149, UR16 ;  /* 0x0000001095957c20 */ /* 0x000fc60008410000 */
[----:B------:R-:W-:Y:S01]  /*2de0*/  FADD.FTZ R123, R186, R123 ;  /* 0x0000007bba7b7221 */ /* 0x000fe20000010000 */
[----:B------:R-:W-:Y:S01]  /*2df0*/  FMUL.FTZ R130, R39, R226 ;  /* 0x000000e227827220 */ /* 0x000fe20000410000 */
[-C--:B------:R-:W-:Y:S02]  /*2e00*/  FFMA.FTZ R4, R149, R153.reuse, R4 ;  /* 0x0000009995047223 */ /* 0x080fe40000010004 */
[----:B------:R-:W-:Y:S01]  /*2e10*/  FADD.FTZ R123, R180, R123 ;  /* 0x0000007bb47b7221 */ /* 0x000fe20000010000 */
[----:B------:R-:W-:-:S03]  /*2e20*/  FFMA.FTZ R153, R71, R153, R130 ;  /* 0x0000009947997223 */ /* 0x000fc60000010082 */
[----:B------:R-:W-:Y:S01]  /*2e30*/  FADD.FTZ R130, R188, R123 ;  /* 0x0000007bbc827221 */ /* 0x000fe20000010000 */
[----:B------:R-:W-:Y:S01]  /*2e40*/  FFMA.FTZ R123, R0, R176, RZ ;  /* 0x000000b0007b7223 */ /* 0x000fe200000100ff */
[----:B------:R-:W-:Y:S02]  /*2e50*/  PRMT R146, R146, 0x7632, R146 ;  /* 0x0000763292927816 */ /* 0x000fe40000000092 */
[----:B------:R-:W-:Y:S01]  /*2e60*/  FADD.FTZ R130, R182, R130 ;  /* 0x00000082b6827221 */ /* 0x000fe20000010000 */
[----:B------:R-:W-:Y:S01]  /*2e70*/  FFMA.FTZ R123, R183, R184, R123 ;  /* 0x000000b8b77b7223 */ /* 0x000fe2000001007b */
[----:B------:R-:W-:Y:S02]  /*2e80*/  SHF.L.U32 R146, R146, 0x10, RZ ;  /* 0x0000001092927819 */ /* 0x000fe400000006ff */
[----:B------:R-:W-:Y:S01]  /*2e90*/  FADD.FTZ R130, R192, R130 ;  /* 0x00000082c0827221 */ /* 0x000fe20000010000 */
[----:B------:R-:W-:Y:S01]  /*2ea0*/  PRMT R154, R154, 0x7632, R154 ;  /* 0x000076329a9a7816 */ /* 0x000fe2000000009a */
[----:B------:R-:W-:-:S02]  /*2eb0*/  FFMA.FTZ R123, R177, R178, R123 ;  /* 0x000000b2b17b7223 */ /* 0x000fc4000001007b */
[----:B------:R-:W-:Y:S01]  /*2ec0*/  FADD.FTZ R130, R160, R130 ;  /* 0x00000082a0827221 */ /* 0x000fe20000010000 */
[----:B------:R-:W-:Y:S01]  /*2ed0*/  SHF.L.U32 R154, R154, 0x10, RZ ;  /* 0x000000109a9a7819 */ /* 0x000fe200000006ff */
[----:B------:R-:W-:Y:S01]  /*2ee0*/  FADD.FTZ R146, R146, -UR5 ;  /* 0x8000000592927e21 */ /* 0x000fe20008010000 */
[----:B------:R-:W-:Y:S01]  /*2ef0*/  FFMA.FTZ R123, R185, R186, R123 ;  /* 0x000000bab97b7223 */ /* 0x000fe2000001007b */
[----:B------:R-:W-:Y:S02]  /*2f00*/  FADD.FTZ R130, R128, R130 ;  /* 0x0000008280827221 */ /* 0x000fe40000010000 */
[----:B------:R-:W-:Y:S01]  /*2f10*/  FMUL.FTZ R146, R146, UR16 ;  /* 0x0000001092927c20 */ /* 0x000fe20008410000 */
[----:B------:R-:W-:Y:S01]  /*2f20*/  FMUL.FTZ R131, R33, R154 ;  /* 0x0000009a21837220 */ /* 0x000fe20000410000 */
[----:B------:R-:W-:Y:S01]  /*2f30*/  FFMA.FTZ R123, R179, R180, R123 ;  /* 0x000000b4b37b7223 */ /* 0x000fe2000001007b */
[----:B------:R-:W-:Y:S01]  /*2f40*/  FADD.FTZ R130, R166, R130 ;  /* 0x00000082a6827221 */ /* 0x000fe20000010000 */
[-C--:B------:R-:W-:Y:S01]  /*2f50*/  FFMA.FTZ R2, R146, R150.reuse, R2 ;  /* 0x0000009692027223 */ /* 0x080fe20000010002 */
[----:B------:R-:W-:Y:S01]  /*2f60*/  FFMA.FTZ R150, R65, R150, R131 ;  /* 0x0000009641967223 */ /* 0x000fe20000010083 */
[----:B------:R-:W-:Y:S01]  /*2f70*/  FFMA.FTZ R123, R187, R188, R123 ;  /* 0x000000bcbb7b7223 */ /* 0x000fe2000001007b */
[----:B------:R-:W-:Y:S01]  /*2f80*/  FADD.FTZ R131, R125, R130 ;  /* 0x000000827d837221 */ /* 0x000fe20000010000 */
[----:B------:R-:W-:-:S02]  /*2f90*/  PRMT R147, R147, 0x7632, R147 ;  /* 0x0000763293937816 */ /* 0x000fc40000000093 */
[----:B------:R-:W-:Y:S01]  /*2fa0*/  FFMA.FTZ R130, R181, R182, R123 ;  /* 0x000000b6b5827223 */ /* 0x000fe2000001007b */
[----:B------:R-:W-:Y:S01]  /*2fb0*/  FADD.FTZ R131, R164, R131 ;  /* 0x00000083a4837221 */ /* 0x000fe20000010000 */
[----:B------:R-:W-:Y:S02]  /*2fc0*/  SHF.L.U32 R123, R147, 0x10, RZ ;  /* 0x00000010937b7819 */ /* 0x000fe400000006ff */
[----:B------:R-:W-:Y:S01]  /*2fd0*/  FFMA.FTZ R130, R189, R192, R130 ;  /* 0x000000c0bd827223 */ /* 0x000fe20000010082 */
[----:B------:R-:W-:Y:S02]  /*2fe0*/  FADD.FTZ R131, R190, R131 ;  /* 0x00000083be837221 */ /* 0x000fe40000010000 */
[----:B------:R-:W-:Y:S01]  /*2ff0*/  FADD.FTZ R123, R123, -UR5 ;  /* 0x800000057b7b7e21 */ /* 0x000fe20008010000 */
[----:B------:R-:W-:Y:S01]  /*3000*/  FFMA.FTZ R130, R161, R160, R130 ;  /* 0x000000a0a1827223 */ /* 0x000fe20000010082 */
[----:B------:R-:W-:Y:S01]  /*3010*/  FADD.FTZ R131, R162, R131 ;  /* 0x00000083a2837221 */ /* 0x000fe20000010000 */
[----:B------:R-:W-:Y:S01]  /*3020*/  PRMT R155, R155, 0x7632, R155 ;  /* 0x000076329b9b7816 */ /* 0x000fe2000000009b */
[----:B------:R-:W-:Y:S01]  /*3030*/  FMUL.FTZ R147, R123, UR16 ;  /* 0x000000107b937c20 */ /* 0x000fe20008410000 */
[----:B------:R-:W-:Y:S01]  /*3040*/  FFMA.FTZ R123, R124, R128, R130 ;  /* 0x000000807c7b7223 */ /* 0x000fe20000010082 */
[----:B------:R-:W-:Y:S01]  /*3050*/  FADD.FTZ R248, R126, R131 ;  /* 0x000000837ef87221 */ /* 0x000fe20000010000 */
[----:B------:R-:W-:-:S02]  /*3060*/  SHF.L.U32 R155, R155, 0x10, RZ ;  /* 0x000000109b9b7819 */ /* 0x000fc400000006ff */
[----:B------:R-:W-:Y:S01]  /*3070*/  FFMA.FTZ R123, R167, R166, R123 ;  /* 0x000000a6a77b7223 */ /* 0x000fe2000001007b */
[----:B------:R-:W-:Y:S02]  /*3080*/  FADD.FTZ R248, R194, R248 ;  /* 0x000000f8c2f87221 */ /* 0x000fe40000010000 */
[----:B------:R-:W-:Y:S01]  /*3090*/  FMUL.FTZ R130, R35, R155 ;  /* 0x0000009b23827220 */ /* 0x000fe20000410000 */
[----:B------:R-:W-:Y:S01]  /*30a0*/  FFMA.FTZ R123, R129, R125, R123 ;  /* 0x0000007d817b7223 */ /* 0x000fe2000001007b */
[----:B------:R-:W-:Y:S01]  /*30b0*/  FADD.FTZ R248, R140, R248 ;  /* 0x000000f88cf87221 */ /* 0x000fe20000010000 */
[-C--:B------:R-:W-:Y:S01]  /*30c0*/  FFMA.FTZ R210, R147, R151.reuse, R210 ;  /* 0x0000009793d27223 */ /* 0x080fe200000100d2 */
[----:B------:R-:W-:Y:S01]  /*30d0*/  FFMA.FTZ R151, R67, R151, R130 ;  /* 0x0000009743977223 */ /* 0x000fe20000010082 */
[----:B------:R-:W-:Y:S01]  /*30e0*/  FFMA.FTZ R123, R165, R164, R123 ;  /* 0x000000a4a57b7223 */ /* 0x000fe2000001007b */
[----:B------:R-:W-:Y:S01]  /*30f0*/  FADD.FTZ R248, R196, R248 ;  /* 0x000000f8c4f87221 */ /* 0x000fe20000010000 */
[----:B---3--:R-:W-:Y:S01]  /*3100*/  FADD.FTZ R113, R120, R113 ;  /* 0x0000007178717221 */ /* 0x008fe20000010000 */
[----:B0-----:R-:W-:-:S04]  /*3110*/  IMAD.WIDE.U32 R136, R158, 0x8, R132 ;  /* 0x000000089e887825 */ /* 0x001fc800078e0084 */
[----:B------:R-:W-:Y:S01]  /*3120*/  FFMA.FTZ R123, R191, R190, R123 ;  /* 0x000000bebf7b7223 */ /* 0x000fe2000001007b */
[----:B------:R-:W-:-:S04]  /*3130*/  IMAD.WIDE.U32 R134, R156, 0x8, R132 ;  /* 0x000000089c867825 */ /* 0x000fc800078e0084 */
[----:B------:R-:W-:Y:S01]  /*3140*/  FADD.FTZ R248, R202, R248 ;  /* 0x000000f8caf87221 */ /* 0x000fe20000010000 */
[--C-:B------:R-:W-:Y:S01]  /*3150*/  IMAD.WIDE.U32 R130, R157, 0x8, R132.reuse ;  /* 0x000000089d827825 */ /* 0x100fe200078e0084 */
[----:B------:R0:W-:Y:S03]  /*3160*/  STL [R1+0xd0], R113 ;  /* 0x0000d07101007387 */ /* 0x0001e60000100800 */
[----:B------:R-:W-:-:S04]  /*3170*/  IMAD.WIDE.U32 R132, R159, 0x8, R132 ;  /* 0x000000089f847825 */ /* 0x000fc800078e0084 */
[----:B------:R-:W-:Y:S01]  /*3180*/  FFMA.FTZ R123, R163, R162, R123 ;  /* 0x000000a2a37b7223 */ /* 0x000fe2000001007b */
[----:B------:R-:W5:Y:S01]  /*3190*/  LDG.E.64 R136, desc[UR10][R136.64] ;  /* 0x0000000a88887981 */ /* 0x000f62000c1e1b00 */
[----:B------:R-:W-:-:S03]  /*31a0*/  FADD.FTZ R248, R198, R248 ;  /* 0x000000f8c6f87221 */ /* 0x000fc60000010000 */
[----:B------:R-:W5:Y:S04]  /*31b0*/  LDG.E.64 R134, desc[UR10][R134.64] ;  /* 0x0000000a86867981 */ /* 0x000f68000c1e1b00 */
[----:B0-----:R0:W5:Y:S01]  /*31c0*/  LDL.LU R113, [R1+0xec] ;  /* 0x0000ec0001717983 */ /* 0x0011620000300800 */
[----:B------:R-:W-:-:S03]  /*31d0*/  FFMA.FTZ R123, R127, R126, R123 ;  /* 0x0000007e7f7b7223 */ /* 0x000fc6000001007b */
[----:B------:R-:W5:Y:S04]  /*31e0*/  LDG.E.64 R130, desc[UR10][R130.64] ;  /* 0x0000000a82827981 */ /* 0x000f68000c1e1b00 */
[----:B------:R-:W5:Y:S01]  /*31f0*/  LDG.E.64 R132, desc[UR10][R132.64] ;  /* 0x0000000a84847981 */ /* 0x000f62000c1e1b00 */
        /* <DEDUP_REMOVED lines=21> */
[----:B------:R-:W-:-:S04]  /*3350*/  FFMA.FTZ R121, R142, R143, R123 ;  /* 0x0000008f8e797223 */ /* 0x000fc8000001007b */
[----:B------:R-:W1:Y:S01]  /*3360*/  SHFL.DOWN PT, R123, R248, 0x10, 0x1f ;  /* 0x0a001f00f87b7f89 */ /* 0x000e6200000e0000 */
[----:B------:R-:W-:-:S04]  /*3370*/  FFMA.FTZ R121, R149, R153, R121 ;  /* 0x0000009995797223 */ /* 0x000fc80000010079 */
[----:B------:R-:W-:-:S04]  /*3380*/  FFMA.FTZ R121, R203, R204, R121 ;  /* 0x000000cccb797223 */ /* 0x000fc80000010079 */
[----:B------:R-:W-:-:S04]  /*3390*/  FFMA.FTZ R121, R146, R150, R121 ;  /* 0x0000009692797223 */ /* 0x000fc80000010079 */
[----:B------:R-:W-:-:S04]  /*33a0*/  FFMA.FTZ R121, R144, R152, R121 ;  /* 0x0000009890797223 */ /* 0x000fc80000010079 */
[----:B------:R-:W-:Y:S01]  /*33b0*/  FFMA.FTZ R121, R147, R151, R121 ;  /* 0x0000009793797223 */ /* 0x000fe20000010079 */
[----:B-1----:R-:W-:-:S04]  /*33c0*/  FADD.FTZ R123, R248, R123 ;  /* 0x0000007bf87b7221 */ /* 0x002fc80000010000 */
[----:B------:R-:W1:Y:S01]  /*33d0*/  SHFL.DOWN PT, R248, R121, 0x10, 0x1f ;  /* 0x0a001f0079f87f89 */ /* 0x000e6200000e0000 */
[----:B--2---:R-:W-:-:S05]  /*33e0*/  FFMA.FTZ R112, R142, R120, R112 ;  /* 0x000000788e707223 */ /* 0x004fca0000010070 */
[----:B------:R2:W-:Y:S04]  /*33f0*/  STL [R1+0xa0], R112 ;  /* 0x0000a07001007387 */ /* 0x0005e80000100800 */
[----:B--2---:R0:W5:Y:S01]  /*3400*/  LDL.LU R112, [R1+0xe8] ;  /* 0x0000e80001707983 */ /* 0x0041620000300800 */
[----:B-1----:R-:W-:-:S03]  /*3410*/  FADD.FTZ R121, R121, R248 ;  /* 0x000000f879797221 */ /* 0x002fc60000010000 */
[----:B------:R-:W1:Y:S02]  /*3420*/  SHFL.DOWN PT, R248, R123, 0x8, 0x1f ;  /* 0x09001f007bf87f89 */ /* 0x000e6400000e0000 */
[----:B-1----:R-:W-:Y:S02]  /*3430*/  FADD.FTZ R123, R123, R248 ;  /* 0x000000f87b7b7221 */ /* 0x002fe40000010000 */
[----:B------:R-:W1:Y:S02]  /*3440*/  SHFL.DOWN PT, R248, R121, 0x8, 0x1f ;  /* 0x09001f0079f87f89 */ /* 0x000e6400000e0000 */
[----:B-1----:R-:W-:Y:S02]  /*3450*/  FADD.FTZ R121, R121, R248 ;  /* 0x000000f879797221 */ /* 0x002fe40000010000 */
[----:B------:R-:W1:Y:S02]  /*3460*/  SHFL.DOWN PT, R248, R123, 0x4, 0x1f ;  /* 0x08801f007bf87f89 */ /* 0x000e6400000e0000 */
[----:B-1----:R-:W-:-:S02]  /*3470*/  FADD.FTZ R123, R123, R248 ;  /* 0x000000f87b7b7221 */ /* 0x002fc40000010000 */
[----:B------:R-:W1:Y:S02]  /*3480*/  SHFL.DOWN PT, R248, R121, 0x4, 0x1f ;  /* 0x08801f0079f87f89 */ /* 0x000e6400000e0000 */
[----:B-1----:R-:W-:Y:S02]  /*3490*/  FADD.FTZ R121, R121, R248 ;  /* 0x000000f879797221 */ /* 0x002fe40000010000 */
[----:B------:R-:W1:Y:S02]  /*34a0*/  SHFL.DOWN PT, R248, R123, 0x2, 0x1f ;  /* 0x08401f007bf87f89 */ /* 0x000e6400000e0000 */
[----:B-1----:R-:W-:Y:S02]  /*34b0*/  FADD.FTZ R123, R123, R248 ;  /* 0x000000f87b7b7221 */ /* 0x002fe40000010000 */
[----:B------:R-:W1:Y:S04]  /*34c0*/  SHFL.DOWN PT, R248, R121, 0x2, 0x1f ;  /* 0x08401f0079f87f89 */ /* 0x000e6800000e0000 */
[----:B------:R-:W2:Y:S01]  /*34d0*/  SHFL.DOWN PT, R120, R123, 0x1, 0x1f ;  /* 0x08201f007b787f89 */ /* 0x000ea200000e0000 */
[----:B-1----:R-:W-:-:S02]  /*34e0*/  FADD.FTZ R121, R121, R248 ;  /* 0x000000f879797221 */ /* 0x002fc40000010000 */
[----:B------:R-:W1:Y:S01]  /*34f0*/  S2R R248, SR_TID.X ;  /* 0x0000000000f87919 */ /* 0x000e620000002100 */
[----:B--2---:R-:W-:Y:S02]  /*3500*/  FADD.FTZ R120, R123, R120 ;  /* 0x000000787b787221 */ /* 0x004fe40000010000 */
[----:B------:R-:W2:Y:S01]  /*3510*/  SHFL.DOWN PT, R123, R121, 0x1, 0x1f ;  /* 0x08201f00797b7f89 */ /* 0x000ea200000e0000 */
[----:B------:R-:W-:Y:S01]  /*3520*/  BSSY.RECONVERGENT B0, `(.L_x_1062) ;  /* 0x000000c000007945 */ /* 0x000fe20003800200 */
[----:B-1----:R-:W-:Y:S01]  /*3530*/  LOP3.LUT P2, RZ, R248, 0x1f, RZ, 0xc0, !PT ;  /* 0x0000001ff8ff7812 */ /* 0x002fe2000784c0ff */
[----:B--2---:R-:W-:-:S12]  /*3540*/  FADD.FTZ R121, R121, R123 ;  /* 0x0000007b79797221 */ /* 0x004fd80000010000 */
[----:B0-----:R-:W-:Y:S05]  /*3550*/  @P2 BRA `(.L_x_1063) ;  /* 0x0000000000202947 */ /* 0x001fea0003800000 */
        /* <DEDUP_REMOVED lines=8> */
.L_x_1063:
[----:B------:R-:W-:Y:S05]  /*35e0*/  BSYNC.RECONVERGENT B0 ;  /* 0x0000000000007941 */ /* 0x000fea0003800200 */
.L_x_1062:
[----:B0-----:R-:W2:Y:S04]  /*35f0*/  LDL.LU R121, [R1+0xd8] ;  /* 0x0000d80001797983 */ /* 0x001ea80000300800 */
[----:B------:R-:W3:Y:S04]  /*3600*/  LDL.LU R120, [R1+0xa8] ;  /* 0x0000a80001787983 */ /* 0x000ee80000300800 */
[----:B------:R0:W-:Y:S04]  /*3610*/  STL [R1+0xf0], R3 ;  /* 0x0000f00301007387 */ /* 0x0001e80000100800 */
[----:B0-----:R-:W4:Y:S04]  /*3620*/  LDL.LU R3, [R1+0xe0] ;  /* 0x0000e00001037983 */ /* 0x001f280000300800 */
[----:B------:R0:W-:Y:S04]  /*3630*/  STL [R1+0xec], R2 ;  /* 0x0000ec0201007387 */ /* 0x0001e80000100800 */
[----:B0-----:R-:W4:Y:S04]  /*3640*/  LDL.LU R2, [R1+0xb0] ;  /* 0x0000b00001027983 */ /* 0x001f280000300800 */
[----:B------:R-:W4:Y:S04]  /*3650*/  LDL.LU R248, [R1+0x8c] ;  /* 0x00008c0001f87983 */ /* 0x000f280000300800 */
        /* <DEDUP_REMOVED lines=14> */
[----:B------:R1:W-:Y:S01]  /*3740*/  STL [R1+0xe0], R3 ;  /* 0x0000e00301007387 */ /* 0x0003e20000100800 */
[----:B------:R-:W-:-:S03]  /*3750*/  FFMA.FTZ R2, R144, R232, R2 ;  /* 0x000000e890027223 */ /* 0x000fc60000010002 */
[----:B-1----:R1:W5:Y:S01]  /*3760*/  LDL.LU R3, [R1+0xf0] ;  /* 0x0000f00001037983 */ /* 0x0023620000300800 */
[----:B------:R-:W-:-:S03]  /*3770*/  FFMA.FTZ R248, R148, R233, R248 ;  /* 0x000000e994f87223 */ /* 0x000fc600000100f8 */
[----:B------:R2:W-:Y:S04]  /*3780*/  STL [R1+0xb0], R2 ;  /* 0x0000b00201007387 */ /* 0x0005e80000100800 */
[----:B--2---:R1:W5:Y:S01]  /*3790*/  LDL.LU R2, [R1+0xec] ;  /* 0x0000ec0001027983 */ /* 0x0043620000300800 */
[----:B------:R-:W-:Y:S01]  /*37a0*/  UIADD3 UR6, UPT, UPT, UR5, 0x8050, URZ ;  /* 0x0000805005067890 */ /* 0x000fe2000fffe0ff */
[----:B------:R-:W-:-:S05]  /*37b0*/  FADD.FTZ R0, R233, R0 ;  /* 0x00000000e9007221 */ /* 0x000fca0000010000 */
[----:B------:R2:W-:Y:S04]  /*37c0*/  STL [R1+0xcc], R0 ;  /* 0x0000cc0001007387 */ /* 0x0005e80000100800 */
[----:B--2---:R-:W2:Y:S04]  /*37d0*/  LDL.LU R0, [R1+0xd4] ;  /* 0x0000d40001007983 */ /* 0x004ea80000300800 */
[----:B------:R3:W-:Y:S04]  /*37e0*/  STL [R1+0x8c], R248 ;  /* 0x00008cf801007387 */ /* 0x0007e80000100800 */
[----:B---3--:R-:W3:Y:S01]  /*37f0*/  LDL.LU R248, [R1+0xa4] ;  /* 0x0000a40001f87983 */ /* 0x008ee20000300800 */
        /* <DEDUP_REMOVED lines=24> */
[----:B------:R-:W-:Y:S01]  /*3980*/  FADD.FTZ R120, R232, R120 ;  /* 0x00000078e8787221 */ /* 0x000fe20000010000 */
[----:B--2---:R-:W-:-:S05]  /*3990*/  FADD.FTZ R0, R226, R0 ;  /* 0x00000000e2007221 */ /* 0x004fca0000010000 */
[----:B------:R0:W-:Y:S01]  /*39a0*/  STL [R1+0xd4], R0 ;  /* 0x0000d40001007387 */ /* 0x0001e20000100800 */
[----:B---3--:R-:W-:-:S03]  /*39b0*/  FFMA.FTZ R248, R149, R226, R248 ;  /* 0x000000e295f87223 */ /* 0x008fc600000100f8 */
[----:B0-----:R1:W5:Y:S04]  /*39c0*/  LDL.LU R0, [R1+0xe8] ;  /* 0x0000e80001007983 */ /* 0x0013680000300800 */
[----:B------:R0:W-:Y:S04]  /*39d0*/  STL [R1+0xa4], R248 ;  /* 0x0000a4f801007387 */ /* 0x0001e80000100800 */
[----:B------:R-:W2:Y:S04]  /*39e0*/  LDL.LU R226, [R1+0xb4] ;  /* 0x0000b40001e27983 */ /* 0x000ea80000300800 */
[----:B------:R-:W3:Y:S01]  /*39f0*/  LDL.LU R232, [R1+0xdc] ;  /* 0x0000dc0001e87983 */ /* 0x000ee20000300800 */
[----:B0-----:R-:W0:Y:S01]  /*3a00*/  S2R R248, SR_TID.X ;  /* 0x0000000000f87919 */ /* 0x001e220000002100 */
[----:B------:R-:W-:Y:S01]  /*3a10*/  UISETP.NE.U32.AND UP0, UPT, UR26, URZ, UPT ;  /* 0x000000ff1a00728c */ /* 0x000fe2000bf05070 */
[----:B------:R-:W-:Y:S01]  /*3a20*/  FMUL.FTZ R121, R121, UR28 ;  /* 0x0000001c79797c20 */ /* 0x000fe20008410000 */
[----:B------:R-:W-:-:S02]  /*3a30*/  FADD.FTZ R120, R122, R120 ;  /* 0x000000787a787221 */ /* 0x000fc40000010000 */
[----:B------:R-:W-:Y:S02]  /*3a40*/  UISETP.NE.AND.EX UP0, UPT, UR27, URZ, UPT, UP0 ;  /* 0x000000ff1b00728c */ /* 0x000fe4000bf05300 */
[----:B------:R-:W-:Y:S01]  /*3a50*/  R2UR UR17, R121 ;  /* 0x00000000791172ca */ /* 0x000fe200000e0000 */
[----:B------:R-:W-:Y:S01]  /*3a60*/  FMUL.FTZ R120, R120, UR28 ;  /* 0x0000001c78787c20 */ /* 0x000fe20008410000 */
[----:B------:R-:W-:-:S04]  /*3a70*/  UIADD3 UR4, UPT, UPT, UR4, UR24, URZ ;  /* 0x0000001804047290 */ /* 0x000fc8000fffe0ff */
[----:B------:R-:W-:Y:S01]  /*3a80*/  UISETP.GE.AND UP2, UPT, UR4, UR25, UPT ;  /* 0x000000190400728c */ /* 0x000fe2000bf46270 */
[----:B----4-:R-:W-:Y:S01]  /*3a90*/  FADD.FTZ R233, R155, R233 ;  /* 0x000000e99be97221 */ /* 0x010fe20000010000 */
[----:B------:R-:W-:Y:S01]  /*3aa0*/  FFMA.FTZ R123, R146, R154, R123 ;  /* 0x0000009a927b7223 */ /* 0x000fe2000001007b */
[----:B--2---:R-:W-:Y:S01]  /*3ab0*/  FFMA.FTZ R226, R147, R155, R226 ;  /* 0x0000009b93e27223 */ /* 0x004fe200000100e2 */
[----:B---3--:R-:W-:-:S05]  /*3ac0*/  FADD.FTZ R232, R154, R232 ;  /* 0x000000e89ae87221 */ /* 0x008fca0000010000 */
[----:B------:R1:W-:Y:S04]  /*3ad0*/  STL [R1+0xdc], R232 ;  /* 0x0000dce801007387 */ /* 0x0003e80000100800 */
[----:B------:R1:W-:Y:S04]  /*3ae0*/  STL [R1+0xac], R123 ;  /* 0x0000ac7b01007387 */ /* 0x0003e80000100800 */
[----:B------:R1:W-:Y:S04]  /*3af0*/  STL [R1+0xe4], R233 ;  /* 0x0000e4e901007387 */ /* 0x0003e80000100800 */
[----:B------:R1:W-:Y:S01]  /*3b00*/  STL [R1+0xb4], R226 ;  /* 0x0000b4e201007387 */ /* 0x0003e20000100800 */
[----:B------:R-:W-:Y:S01]  /*3b10*/  FSEL R154, R120, RZ, !P3 ;  /* 0x000000ff789a7208 */ /* 0x000fe20005800000 */
[----:B0-----:R-:W-:Y:S06]  /*3b20*/  BRA.U UP0, `(.L_x_1064) ;  /* 0x0000001100147547 */ /* 0x001fec000b800000 */
        /* <DEDUP_REMOVED lines=12> */
[----:B------:R-:W-:Y:S01]  /*3bf0*/  FADD.FTZ R179, R180, -R179 ;  /* 0x800000b3b4b37221 */ /* 0x000fe20000010000 */
[----:B------:R-:W-:Y:S01]  /*3c00*/  FADD.FTZ R181, R182, -R181 ;  /* 0x800000b5b6b57221 */ /* 0x000fe20000010000 */
[----:B------:R-:W-:Y:S01]  /*3c10*/  FADD.FTZ R120, R192, -R189 ;  /* 0x800000bdc0787221 */ /* 0x000fe20000010000 */
[--C-:B------:R-:W-:Y:S01]  /*3c20*/  FFMA.FTZ R177, R177, UR17, R154.reuse ;  /* 0x00000011b1b17c23 */ /* 0x100fe2000801009a */
[--C-:B------:R-:W-:Y:S01]  /*3c30*/  FFMA.FTZ R185, R185, UR17, R154.reuse ;  /* 0x00000011b9b97c23 */ /* 0x100fe2000801009a */
[--C-:B------:R-:W-:Y:S01]  /*3c40*/  FFMA.FTZ R187, R187, UR17, R154.reuse ;  /* 0x00000011bbbb7c23 */ /* 0x100fe2000801009a */
[----:B-----5:R-:W-:Y:S01]  /*3c50*/  FFMA.FTZ R0, R0, UR17, R154 ;  /* 0x0000001100007c23 */ /* 0x020fe2000801009a */
[----:B------:R-:W-:Y:S01]  /*3c60*/  FMUL.FTZ R120, R120, UR16 ;  /* 0x0000001078787c20 */ /* 0x000fe20008410000 */
[----:B------:R-:W-:Y:S01]  /*3c70*/  FMUL.FTZ R181, R181, UR16 ;  /* 0x00000010b5b57c20 */ /* 0x000fe20008410000 */
[----:B------:R-:W-:Y:S01]  /*3c80*/  FMUL.FTZ R179, R179, UR16 ;  /* 0x00000010b3b37c20 */ /* 0x000fe20008410000 */
[----:B------:R-:W-:Y:S01]  /*3c90*/  FADD.FTZ R184, R184, -R183 ;  /* 0x800000b7b8b87221 */ /* 0x000fe20000010000 */
        /* <DEDUP_REMOVED lines=18> */
[----:B-1----:R-:W-:Y:S01]  /*3dc0*/  FSEL R123, R181, RZ, P5 ;  /* 0x000000ffb57b7208 */ /* 0x002fe20002800000 */
        /* <DEDUP_REMOVED lines=20> */
.L_x_1066:
[--C-:B------:R-:W-:Y:S01]  /*3f10*/  FFMA.FTZ R181, R181, UR17, R154.reuse ;  /* 0x00000011b5b57c23 */ /* 0x100fe2000801009a */
[--C-:B------:R-:W-:Y:S01]  /*3f20*/  FFMA.FTZ R189, R189, UR17, R154.reuse ;  /* 0x00000011bdbd7c23 */ /* 0x100fe2000801009a */
[--C-:B------:R-:W-:Y:S01]  /*3f30*/  FFMA.FTZ R179, R179, UR17, R154.reuse ;  /* 0x00000011b3b37c23 */ /* 0x100fe2000801009a */
[--C-:B------:R-:W-:Y:S01]  /*3f40*/  FFMA.FTZ R187, R187, UR17, R154.reuse ;  /* 0x00000011bbbb7c23 */ /* 0x100fe2000801009a */
[----:B-----5:R-:W-:Y:S01]  /*3f50*/  FADD.FTZ R113, R182, -R181 ;  /* 0x800000b5b6717221 */ /* 0x020fe20000010000 */
[----:B------:R-:W-:Y:S01]  /*3f60*/  FADD.FTZ R115, R192, -R189 ;  /* 0x800000bdc0737221 */ /* 0x000fe20000010000 */
[----:B------:R-:W-:Y:S01]  /*3f70*/  FADD.FTZ R180, R180, -R179 ;  /* 0x800000b3b4b47221 */ /* 0x000fe20000010000 */
[----:B------:R-:W-:Y:S01]  /*3f80*/  FADD.FTZ R187, R188, -R187 ;  /* 0x800000bbbcbb7221 */ /* 0x000fe20000010000 */
[----:B------:R-:W-:Y:S01]  /*3f90*/  FMUL.FTZ R113, R113, UR16 ;  /* 0x0000001071717c20 */ /* 0x000fe20008410000 */
[----:B------:R-:W-:Y:S01]  /*3fa0*/  FMUL.FTZ R115, R115, UR16 ;  /* 0x0000001073737c20 */ /* 0x000fe20008410000 */
[----:B------:R-:W-:Y:S01]  /*3fb0*/  ISETP.GE.U32.AND P2, PT, R136, RZ, PT ;  /* 0x000000ff8800720c */ /* 0x000fe20003f46070 */
[--C-:B------:R-:W-:Y:S01]  /*3fc0*/  FFMA.FTZ R0, R0, UR17, R154.reuse ;  /* 0x0000001100007c23 */ /* 0x100fe2000801009a */
[----:B------:R-:W-:Y:S01]  /*3fd0*/  FMUL.FTZ R114, R180, UR16 ;  /* 0x00000010b4727c20 */ /* 0x000fe20008410000 */
[----:B-1----:R-:W-:Y:S01]  /*3fe0*/  FMUL.FTZ R123, R115, UR7 ;  /* 0x00000007737b7c20 */ /* 0x002fe20008410000 */
        /* <DEDUP_REMOVED lines=44> */
.L_x_1065:
        /* <DEDUP_REMOVED lines=13> */
[----:B------:R-:W-:Y:S01]  /*4380*/  FADD.FTZ R181, R182, -R181 ;  /* 0x800000b5b6b57221 */ /* 0x000fe20000010000 */
[----:B------:R-:W-:Y:S02]  /*4390*/  IMAD.U32 R121, R99, 0x10000, RZ ;  /* 0x0001000063797824 */ /* 0x000fe400078e00ff */
[----:B------:R-:W-:Y:S01]  /*43a0*/  FFMA.FTZ R120, R192, UR16, R120 ;  /* 0x00000010c0787c23 */ /* 0x000fe20008010078 */
[----:B------:R-:W-:Y:S01]  /*43b0*/  FFMA.FTZ R122, R179, UR16, R122 ;  /* 0x00000010b37a7c23 */ /* 0x000fe2000801007a */
[----:B------:R-:W-:Y:S01]  /*43c0*/  ISETP.GE.U32.AND P2, PT, R136, RZ, PT ;  /* 0x000000ff8800720c */ /* 0x000fe20003f46070 */
[----:B------:R-:W-:Y:S01]  /*43d0*/  FFMA.FTZ R121, R181, UR16, R121 ;  /* 0x00000010b5797c23 */ /* 0x000fe20008010079 */
[----:B-1----:R-:W-:Y:S01]  /*43e0*/  PRMT R123, R98, 0x7632, R123 ;  /* 0x00007632627b7816 */ /* 0x002fe2000000007b */
[----:B------:R-:W-:Y:S01]  /*43f0*/  FMUL.FTZ R120, R120, UR7 ;  /* 0x0000000778787c20 */ /* 0x000fe20008410000 */
[----:B------:R-:W-:Y:S01]  /*4400*/  FMUL.FTZ R122, R122, UR7 ;  /* 0x000000077a7a7c20 */ /* 0x000fe20008410000 */
[----:B------:R-:W-:Y:S01]  /*4410*/  FMUL.FTZ R121, R121, UR7 ;  /* 0x0000000779797c20 */ /* 0x000fe20008410000 */
[--C-:B------:R-:W-:Y:S01]  /*4420*/  FFMA.FTZ R187, R187, UR17, R154.reuse ;  /* 0x00000011bbbb7c23 */ /* 0x100fe2000801009a */
[C---:B------:R-:W-:Y:S01]  /*4430*/  LOP3.LUT P5, RZ, R137.reuse, 0xff0000, RZ, 0xc0, !PT ;  /* 0x00ff000089ff7812 */ /* 0x040fe200078ac0ff */
[----:B------:R-:W-:Y:S01]  /*4440*/  FFMA.FTZ R0, R0, UR17, R154 ;  /* 0x0000001100007c23 */ /* 0x000fe2000801009a */
[C---:B------:R-:W-:Y:S01]  /*4450*/  LOP3.LUT P4, RZ, R137.reuse, 0xff, RZ, 0xc0, !PT ;  /* 0x000000ff89ff7812 */ /* 0x040fe2000788c0ff */
[----:B------:R-:W-:Y:S01]  /*4460*/  FADD.FTZ R188, R188, -R187 ;  /* 0x800000bbbcbc7221 */ /* 0x000fe20000010000 */
[----:B------:R-:W-:Y:S01]  /*4470*/  ISETP.GE.U32.AND.EX P2, PT, R137, 0x1000000, PT, P2 ;  /* 0x010000008900780c */ /* 0x000fe20003f46120 */
[----:B------:R-:W-:Y:S01]  /*4480*/  FADD.FTZ R176, R176, -R0 ;  /* 0x80000000b0b07221 */ /* 0x000fe20000010000 */
[----:B------:R-:W-:Y:S01]  /*4490*/  SHF.L.U32 R123, R123, 0x10, RZ ;  /* 0x000000107b7b7819 */ /* 0x000fe200000006ff */
[--C-:B------:R-:W-:Y:S01]  /*44a0*/  FFMA.FTZ R177, R177, UR17, R154.reuse ;  /* 0x00000011b1b17c23 */ /* 0x100fe2000801009a */
[----:B------:R-:W-:Y:S01]  /*44b0*/  FSEL R120, R120, RZ, P2 ;  /* 0x000000ff78787208 */ /* 0x000fe20001000000 */
[--C-:B------:R-:W-:Y:S01]  /*44c0*/  FFMA.FTZ R185, R185, UR17, R154.reuse ;  /* 0x00000011b9b97c23 */ /* 0x100fe2000801009a */
[----:B------:R-:W-:Y:S01]  /*44d0*/  FSEL R121, R121, RZ, P5 ;  /* 0x000000ff79797208 */ /* 0x000fe20002800000 */
[----:B------:R-:W-:Y:S01]  /*44e0*/  FFMA.FTZ R183, R183, UR17, R154 ;  /* 0x00000011b7b77c23 */ /* 0x000fe2000801009a */
[----:B------:R-:W-:Y:S01]  /*44f0*/  FSEL R122, R122, RZ, P4 ;  /* 0x000000ff7a7a7208 */ /* 0x000fe20002000000 */
[----:B------:R-:W-:Y:S01]  /*4500*/  FFMA.FTZ R188, R188, UR16, R123 ;  /* 0x00000010bcbc7c23 */ /* 0x000fe2000801007b */
[----:B------:R-:W-:Y:S01]  /*4510*/  LOP3.LUT P6, RZ, R136, 0xff0000, RZ, 0xc0, !PT ;  /* 0x00ff000088ff7812 */ /* 0x000fe200078cc0ff */
[----:B------:R-:W-:Y:S01]  /*4520*/  FADD.FTZ R177, R178, -R177 ;  /* 0x800000b1b2b17221 */ /* 0x000fe20000010000 */
[----:B------:R-:W-:Y:S01]  /*4530*/  LOP3.LUT P2, RZ, R136, 0xff000000, RZ, 0xc0, !PT ;  /* 0xff00000088ff7812 */ /* 0x000fe2000784c0ff */
[----:B------:R-:W-:Y:S01]  /*4540*/  FADD.FTZ R185, R186, -R185 ;  /* 0x800000b9bab97221 */ /* 0x000fe20000010000 */
[----:B------:R-:W-:Y:S01]  /*4550*/  LOP3.LUT P5, RZ, R136, 0xff, RZ, 0xc0, !PT ;  /* 0x000000ff88ff7812 */ /* 0x000fe200078ac0ff */
[----:B------:R-:W-:Y:S01]  /*4560*/  FADD.FTZ R183, R184, -R183 ;  /* 0x800000b7b8b77221 */ /* 0x000fe20000010000 */
[----:B------:R-:W-:Y:S01]  /*4570*/  LOP3.LUT P4, RZ, R136, 0xff00, RZ, 0xc0, !PT ;  /* 0x0000ff0088ff7812 */ /* 0x000fe2000788c0ff */
[----:B------:R-:W-:Y:S01]  /*4580*/  FMUL.FTZ R188, R188, UR7 ;  /* 0x00000007bcbc7c20 */ /* 0x000fe20008410000 */
[----:B------:R-:W-:-:S02]  /*4590*/  PRMT R0, R97, 0x7632, R0 ;  /* 0x0000763261007816 */ /* 0x000fc40000000000 */
[----:B------:R-:W-:Y:S02]  /*45a0*/  PRMT R136, R96, 0x7632, R136 ;  /* 0x0000763260887816 */ /* 0x000fe40000000088 */
        /* <DEDUP_REMOVED lines=23> */
.L_x_1068:
        /* <DEDUP_REMOVED lines=9> */
[----:B------:R-:W-:Y:S01]  /*47b0*/  FFMA.FTZ R115, R192, UR16, R112 ;  /* 0x00000010c0737c23 */ /* 0x000fe20008010070 */
[----:B------:R-:W-:Y:S01]  /*47c0*/  IMAD.U32 R112, R98, 0x10000, RZ ;  /* 0x0001000062707824 */ /* 0x000fe200078e00ff */
[----:B------:R-:W-:Y:S01]  /*47d0*/  ISETP.GE.U32.AND P2, PT, R136, RZ, PT ;  /* 0x000000ff8800720c */ /* 0x000fe20003f46070 */
[----:B------:R-:W-:Y:S01]  /*47e0*/  FFMA.FTZ R113, R113, UR16, R120 ;  /* 0x0000001071717c23 */ /* 0x000fe20008010078 */
[----:B-1----:R-:W-:Y:S01]  /*47f0*/  FMUL.FTZ R123, R115, UR7 ;  /* 0x00000007737b7c20 */ /* 0x002fe20008410000 */
[----:B------:R-:W-:Y:S01]  /*4800*/  FFMA.FTZ R114, R114, UR16, R112 ;  /* 0x0000001072727c23 */ /* 0x000fe20008010070 */
[----:B------:R-:W-:Y:S01]  /*4810*/  LOP3.LUT P3, RZ, R137, 0xff0000, RZ, 0xc0, !PT ;  /* 0x00ff000089ff7812 */ /* 0x000fe2000786c0ff */
[----:B------:R-:W-:Y:S01]  /*4820*/  FMUL.FTZ R112, R113, UR7 ;  /* 0x0000000771707c20 */ /* 0x000fe20008410000 */
[C---:B------:R-:W-:Y:S01]  /*4830*/  ISETP.GE.U32.AND.EX P2, PT, R137.reuse, 0x1000000, PT, P2 ;  /* 0x010000008900780c */ /* 0x040fe20003f46120 */
[----:B------:R-:W-:Y:S01]  /*4840*/  FMUL.FTZ R122, R114, UR7 ;  /* 0x00000007727a7c20 */ /* 0x000fe20008410000 */
        /* <DEDUP_REMOVED lines=9> */
[--C-:B------:R-:W-:Y:S01]  /*48e0*/  FFMA.FTZ R183, R183, UR17, R154.reuse ;  /* 0x00000011b7b77c23 */ /* 0x100fe2000801009a */
[C---:B------:R-:W-:Y:S01]  /*48f0*/  LOP3.LUT P2, RZ, R136.reuse, 0xff000000, RZ, 0xc0, !PT ;  /* 0xff00000088ff7812 */ /* 0x040fe2000784c0ff */
[--C-:B------:R-:W-:Y:S01]  /*4900*/  FFMA.FTZ R177, R177, UR17, R154.reuse ;  /* 0x00000011b1b17c23 */ /* 0x100fe2000801009a */
[C---:B------:R-:W-:Y:S01]  /*4910*/  LOP3.LUT P3, RZ, R136.reuse, 0xff, RZ, 0xc0, !PT ;  /* 0x000000ff88ff7812 */ /* 0x040fe2000786c0ff */
[----:B------:R-:W-:Y:S01]  /*4920*/  FFMA.FTZ R185, R185, UR17, R154 ;  /* 0x00000011b9b97c23 */ /* 0x000fe2000801009a */
[----:B------:R-:W-:Y:S01]  /*4930*/  LOP3.LUT P5, RZ, R136, 0xff00, RZ, 0xc0, !PT ;  /* 0x0000ff0088ff7812 */ /* 0x000fe200078ac0ff */
[----:B------:R-:W-:Y:S01]  /*4940*/  FADD.FTZ R183, R184, -R183 ;  /* 0x800000b7b8b77221 */ /* 0x000fe20000010000 */
[----:B------:R-:W-:Y:S01]  /*4950*/  PRMT R136, R98, 0x7632, R136 ;  /* 0x0000763262887816 */ /* 0x000fe20000000088 */
[----:B------:R-:W-:Y:S01]  /*4960*/  FADD.FTZ R178, R178, -R177 ;  /* 0x800000b1b2b27221 */ /* 0x000fe20000010000 */
[----:B------:R-:W-:Y:S01]  /*4970*/  F2FP.BF16.F32.PACK_AB R115, R115, R113 ;  /* 0x000000717373723e */ /* 0x000fe200000010ff */
[----:B------:R-:W-:Y:S01]  /*4980*/  FADD.FTZ R185, R186, -R185 ;  /* 0x800000b9bab97221 */ /* 0x000fe20000010000 */
[----:B------:R-:W-:-:S02]  /*4990*/  SHF.L.U32 R136, R136, 0x10, RZ ;  /* 0x0000001088887819 */ /* 0x000fc400000006ff */
        /* <DEDUP_REMOVED lines=13> */
[----:B------:R-:W-:Y:S02]  /*4a70*/  F2FP.BF16.F32.PACK_AB R122, R113, R122 ;  /* 0x0000007a717a723e */ /* 0x000fe400000010ff */
[----:B------:R-:W-:Y:S01]  /*4a80*/  SHF.L.U32 R113, R97, 0x10, RZ ;  /* 0x0000001061717819 */ /* 0x000fe200000006ff */
[----:B------:R-:W-:Y:S01]  /*4a90*/  FMUL.FTZ R120, R112, UR7 ;  /* 0x0000000770787c20 */ /* 0x000fe20008410000 */
[----:B------:R-:W-:Y:S02]  /*4aa0*/  F2FP.BF16.F32.PACK_AB R114, R0, R114 ;  /* 0x000000720072723e */ /* 0x000fe400000010ff */
[C---:B------:R-:W-:Y:S01]  /*4ab0*/  F2FP.BF16.F32.PACK_AB R112, R183.reuse, R112 ;  /* 0x00000070b770723e */ /* 0x040fe200000010ff */
[----:B------:R-:W-:Y:S01]  /*4ac0*/  FFMA.FTZ R113, R178, UR16, R113 ;  /* 0x00000010b2717c23 */ /* 0x000fe20008010071 */
[----:B------:R-:W-:Y:S01]  /*4ad0*/  FMUL.FTZ R183, R183, UR7 ;  /* 0x00000007b7b77c20 */ /* 0x000fe20008410000 */
[----:B------:R-:W-:-:S02]  /*4ae0*/  FSEL R120, R120, RZ, P3 ;  /* 0x000000ff78787208 */ /* 0x000fc40001800000 */
[----:B------:R-:W-:Y:S01]  /*4af0*/  FMUL.FTZ R0, R113, UR7 ;  /* 0x0000000771007c20 */ /* 0x000fe20008410000 */
[C---:B------:R-:W-:Y:S01]  /*4b00*/  F2FP.BF16.F32.PACK_AB R113, R185.reuse, R113 ;  /* 0x00000071b971723e */ /* 0x040fe200000010ff */
[----:B------:R-:W-:Y:S01]  /*4b10*/  FMUL.FTZ R185, R185, UR7 ;  /* 0x00000007b9b97c20 */ /* 0x000fe20008410000 */
[----:B------:R-:W-:Y:S02]  /*4b20*/  FSEL R183, R183, RZ, P5 ;  /* 0x000000ffb7b77208 */ /* 0x000fe40002800000 */
[----:B------:R-:W-:Y:S02]  /*4b30*/  FSEL R0, R0, RZ, P6 ;  /* 0x000000ff00007208 */ /* 0x000fe40003000000 */
[----:B------:R-:W-:Y:S02]  /*4b40*/  FSEL R121, R185, RZ, P2 ;  /* 0x000000ffb9797208 */ /* 0x000fe40001000000 */
[----:B------:R-:W-:Y:S02]  /*4b50*/  F2FP.BF16.F32.PACK_AB R120, R183, R120 ;  /* 0x00000078b778723e */ /* 0x000fe400000010ff */
[----:B------:R-:W-:Y:S01]  /*4b60*/  F2FP.BF16.F32.PACK_AB R121, R121, R0 ;  /* 0x000000007979723e */ /* 0x000fe200000010ff */
[----:B------:R-:W-:Y:S06]  /*4b70*/  BRA `(.L_x_1067) ;  /* 0x0000001400607947 */ /* 0x000fec0003800000 */
.L_x_1064:
        /* <DEDUP_REMOVED lines=11> */
[--C-:B------:R-:W-:Y:S01]  /*4c30*/  FFMA.FTZ R179, R179, UR17, R154.reuse ;  /* 0x00000011b3b37c23 */ /* 0x100fe2000801009a */
[----:B------:R-:W-:Y:S01]  /*4c40*/  FADD.FTZ R189, R192, -R189 ;  /* 0x800000bdc0bd7221 */ /* 0x000fe20000010000 */
[----:B------:R-:W-:Y:S01]  /*4c50*/  FADD.FTZ R181, R182, -R181 ;  /* 0x800000b5b6b57221 */ /* 0x000fe20000010000 */
[--C-:B------:R-:W-:Y:S01]  /*4c60*/  FFMA.FTZ R187, R187, UR17, R154.reuse ;  /* 0x00000011bbbb7c23 */ /* 0x100fe2000801009a */
        /* <DEDUP_REMOVED lines=10> */
[----:B------:R-:W-:Y:S01]  /*4d10*/  LOP3.LUT P6, RZ, R169, 0xff0000, RZ, 0xc0, !PT ;  /* 0x00ff0000a9ff7812 */ /* 0x000fe200078cc0ff */
[----:B------:R-:W-:Y:S01]  /*4d20*/  FMUL.FTZ R120, R187, UR16 ;  /* 0x00000010bb787c20 */ /* 0x000fe20008410000 */
[----:B------:R-:W-:Y:S01]  /*4d30*/  ISETP.GE.U32.AND.EX P2, PT, R169, 0x1000000, PT, P2 ;  /* 0x01000000a900780c */ /* 0x000fe20003f46120 */
[--C-:B------:R-:W-:Y:S01]  /*4d40*/  FFMA.FTZ R177, R177, UR17, R154.reuse ;  /* 0x00000011b1b17c23 */ /* 0x100fe2000801009a */
[----:B-1----:R-:W-:Y:S01]  /*4d50*/  FSEL R123, R117, RZ, P4 ;  /* 0x000000ff757b7208 */ /* 0x002fe20002000000 */
[----:B------:R-:W-:Y:S01]  /*4d60*/  FMUL.FTZ R118, R118, UR7 ;  /* 0x0000000776767c20 */ /* 0x000fe20008410000 */
[C---:B------:R-:W-:Y:S01]  /*4d70*/  FSEL R116, R119.reuse, RZ, P3 ;  /* 0x000000ff77747208 */ /* 0x040fe20001800000 */
[--C-:B------:R-:W-:Y:S01]  /*4d80*/  FFMA.FTZ R0, R0, UR17, R154.reuse ;  /* 0x0000001100007c23 */ /* 0x100fe2000801009a */
        /* <DEDUP_REMOVED lines=50> */
.L_x_1070:
[--C-:B------:R-:W-:Y:S01]  /*50b0*/  FFMA.FTZ R181, R181, UR17, R154.reuse ;  /* 0x00000011b5b57c23 */ /* 0x100fe2000801009a */
[--C-:B------:R-:W-:Y:S01]  /*50c0*/  FFMA.FTZ R189, R189, UR17, R154.reuse ;  /* 0x00000011bdbd7c23 */ /* 0x100fe2000801009a */
[----:B-----5:R-:W-:Y:S01]  /*50d0*/  ISETP.GE.U32.AND P2, PT, R136, RZ, PT ;  /* 0x000000ff8800720c */ /* 0x020fe20003f46070 */
[--C-:B------:R-:W-:Y:S01]  /*50e0*/  FFMA.FTZ R114, R179, UR17, R154.reuse ;  /* 0x00000011b3727c23 */ /* 0x100fe2000801009a */
        /* <DEDUP_REMOVED lines=12> */
[----:B------:R-:W-:Y:S01]  /*51b0*/  LOP3.LUT P4, RZ, R169, 0xff0000, RZ, 0xc0, !PT ;  /* 0x00ff0000a9ff7812 */ /* 0x000fe2000788c0ff */
[--C-:B------:R-:W-:Y:S01]  /*51c0*/  FFMA.FTZ R177, R177, UR17, R154.reuse ;  /* 0x00000011b1b17c23 */ /* 0x100fe2000801009a */
[----:B------:R-:W-:Y:S01]  /*51d0*/  ISETP.GE.U32.AND.EX P3, PT, R169, 0x1000000, PT, P3 ;  /* 0x01000000a900780c */ /* 0x000fe20003f66130 */
[----:B------:R-:W-:Y:S01]  /*51e0*/  FMUL.FTZ R114, R114, UR16 ;  /* 0x0000001072727c20 */ /* 0x000fe20008410000 */
[----:B-1----:R-:W-:Y:S01]  /*51f0*/  FSEL R123, R119, RZ, P5 ;  /* 0x000000ff777b7208 */ /* 0x002fe20002800000 */
        /* <DEDUP_REMOVED lines=58> */
.L_x_1069:
[----:B------:R-:W-:Y:S01]  /*55a0*/  UMOV UR5, UR8 ;  /* 0x0000000800057c82 */ /* 0x000fe20008000000 */
[----:B------:R-:W-:Y:S01]  /*55b0*/  UMOV UR6, UR9 ;  /* 0x0000000900067c82 */ /* 0x000fe20008000000 */
[----:B------:R-:W-:-:S04]  /*55c0*/  UISETP.NE.U32.AND UP0, UPT, UR5, URZ, UPT ;  /* 0x000000ff0500728c */ /* 0x000fc8000bf05070 */
[----:B------:R-:W-:-:S09]  /*55d0*/  UISETP.NE.AND.EX UP0, UPT, UR6, URZ, UPT, UP0 ;  /* 0x000000ff0600728c */ /* 0x000fd2000bf05300 */
[----:B------:R-:W-:Y:S05]  /*55e0*/  BRA.U UP0, `(.L_x_1071) ;  /* 0x00000005005c7547 */ /* 0x000fea000b800000 */
[--C-:B------:R-:W-:Y:S01]  /*55f0*/  FFMA.FTZ R181, R181, UR17, R154.reuse ;  /* 0x00000011b5b57c23 */ /* 0x100fe2000801009a */
[----:B-----5:R-:W-:Y:S01]  /*5600*/  SHF.L.U32 R119, R99, 0x10, RZ ;  /* 0x0000001063777819 */ /* 0x020fe200000006ff */
[--C-:B------:R-:W-:Y:S01]  /*5610*/  FFMA.FTZ R189, R189, UR17, R154.reuse ;  /* 0x00000011bdbd7c23 */ /* 0x100fe2000801009a */
[----:B------:R-:W-:Y:S01]  /*5620*/  PRMT R117, R99, 0x7632, R117 ;  /* 0x0000763263757816 */ /* 0x000fe20000000075 */
[----:B------:R-:W-:Y:S01]  /*5630*/  FADD.FTZ R181, R182, -R181 ;  /* 0x800000b5b6b57221 */ /* 0x000fe20000010000 */
[----:B------:R-:W-:Y:S01]  /*5640*/  FFMA.FTZ R179, R179, UR17, R154 ;  /* 0x00000011b3b37c23 */ /* 0x000fe2000801009a */
[----:B------:R-:W-:Y:S01]  /*5650*/  FADD.FTZ R189, R192, -R189 ;  /* 0x800000bdc0bd7221 */ /* 0x000fe20000010000 */
[----:B------:R-:W-:Y:S01]  /*5660*/  PRMT R116, R98, 0x7632, R116 ;  /* 0x0000763262747816 */ /* 0x000fe20000000074 */
[----:B------:R-:W-:Y:S01]  /*5670*/  FFMA.FTZ R119, R181, UR16, R119 ;  /* 0x00000010b5777c23 */ /* 0x000fe20008010077 */
[----:B------:R-:W-:Y:S02]  /*5680*/  IMAD.U32 R117, R117, 0x10000, RZ ;  /* 0x0001000075757824 */ /* 0x000fe400078e00ff */
[----:B------:R-:W-:Y:S01]  /*5690*/  FFMA.FTZ R187, R187, UR17, R154 ;  /* 0x00000011bbbb7c23 */ /* 0x000fe2000801009a */
[----:B------:R-:W-:Y:S01]  /*56a0*/  LOP3.LUT P5, RZ, R137, 0xff0000, RZ, 0xc0, !PT ;  /* 0x00ff000089ff7812 */ /* 0x000fe200078ac0ff */
[----:B------:R-:W-:Y:S01]  /*56b0*/  FMUL.FTZ R119, R119, UR7 ;  /* 0x0000000777777c20 */ /* 0x000fe20008410000 */
[----:B------:R-:W-:Y:S01]  /*56c0*/  FADD.FTZ R179, R180, -R179 ;  /* 0x800000b3b4b37221 */ /* 0x000fe20000010000 */
[----:B------:R-:W-:Y:S01]  /*56d0*/  SHF.L.U32 R116, R116, 0x10, RZ ;  /* 0x0000001074747819 */ /* 0x000fe200000006ff */
[----:B------:R-:W-:Y:S01]  /*56e0*/  FFMA.FTZ R117, R189, UR16, R117 ;  /* 0x00000010bd757c23 */ /* 0x000fe20008010075 */
[----:B------:R-:W-:Y:S01]  /*56f0*/  IMAD.U32 R118, R98, 0x10000, RZ ;  /* 0x0001000062767824 */ /* 0x000fe200078e00ff */
        /* <DEDUP_REMOVED lines=20> */
[----:B-1----:R-:W-:Y:S01]  /*5840*/  FSEL R123, R117, RZ, P2 ;  /* 0x000000ff757b7208 */ /* 0x002fe20001000000 */
[----:B------:R-:W-:Y:S01]  /*5850*/  FFMA.FTZ R185, R185, UR17, R154 ;  /* 0x00000011b9b97c23 */ /* 0x000fe2000801009a */
[C---:B------:R-:W-:Y:S01]  /*5860*/  LOP3.LUT P5, RZ, R169.reuse, 0xff, RZ, 0xc0, !PT ;  /* 0x000000ffa9ff7812 */ /* 0x040fe200078ac0ff */
        /* <DEDUP_REMOVED lines=12> */
[C---:B------:R-:W-:Y:S01]  /*5930*/  LOP3.LUT P3, RZ, R136.reuse, 0xff0000, RZ, 0xc0, !PT ;  /* 0x00ff000088ff7812 */ /* 0x040fe2000786c0ff */
[----:B------:R-:W-:Y:S01]  /*5940*/  FFMA.FTZ R177, R177, UR16, R0 ;  /* 0x00000010b1b17c23 */ /* 0x000fe20008010000 */
[C---:B------:R-:W-:Y:S02]  /*5950*/  LOP3.LUT P6, RZ, R136.reuse, 0xff000000, RZ, 0xc0, !PT ;  /* 0xff00000088ff7812 */ /* 0x040fe400078cc0ff */
[C---:B------:R-:W-:Y:S01]  /*5960*/  LOP3.LUT P5, RZ, R136.reuse, 0xff00, RZ, 0xc0, !PT ;  /* 0x0000ff0088ff7812 */ /* 0x040fe200078ac0ff */
[----:B------:R-:W-:Y:S01]  /*5970*/  FMUL.FTZ R177, R177, UR7 ;  /* 0x00000007b1b17c20 */ /* 0x000fe20008410000 */
[----:B------:R-:W-:-:S02]  /*5980*/  LOP3.LUT P2, RZ, R136, 0xff, RZ, 0xc0, !PT ;  /* 0x000000ff88ff7812 */ /* 0x000fc4000784c0ff */
[----:B------:R-:W-:Y:S02]  /*5990*/  PRMT R136, R97, 0x7632, R136 ;  /* 0x0000763261887816 */ /* 0x000fe40000000088 */
[----:B------:R-:W-:Y:S02]  /*59a0*/  FSEL R116, R116, RZ, P4 ;  /* 0x000000ff74747208 */ /* 0x000fe40002000000 */
[----:B------:R-:W-:Y:S02]  /*59b0*/  SHF.L.U32 R136, R136, 0x10, RZ ;  /* 0x0000001088887819 */ /* 0x000fe400000006ff */
[----:B------:R-:W-:Y:S02]  /*59c0*/  LOP3.LUT P4, RZ, R168, 0xff0000, RZ, 0xc0, !PT ;  /* 0x00ff0000a8ff7812 */ /* 0x000fe4000788c0ff */
[----:B------:R-:W-:Y:S01]  /*59d0*/  F2FP.BF16.F32.PACK_AB R118, R117, R118 ;  /* 0x000000767576723e */ /* 0x000fe200000010ff */
[----:B------:R-:W-:Y:S01]  /*59e0*/  FFMA.FTZ R186, R186, UR16, R136 ;  /* 0x00000010baba7c23 */ /* 0x000fe20008010088 */
[----:B------:R-:W-:-:S02]  /*59f0*/  FSEL R117, R177, RZ, P4 ;  /* 0x000000ffb1757208 */ /* 0x000fc40002000000 */
[----:B------:R-:W-:Y:S01]  /*5a00*/  LOP3.LUT P4, RZ, R168, 0xff000000, RZ, 0xc0, !PT ;  /* 0xff000000a8ff7812 */ /* 0x000fe2000788c0ff */
[----:B------:R-:W-:Y:S01]  /*5a10*/  FMUL.FTZ R186, R186, UR7 ;  /* 0x00000007baba7c20 */ /* 0x000fe20008410000 */
[----:B------:R-:W-:Y:S02]  /*5a20*/  F2FP.BF16.F32.PACK_AB R119, R121, R119 ;  /* 0x000000777977723e */ /* 0x000fe400000010ff */
[----:B------:R-:W-:Y:S02]  /*5a30*/  FSEL R121, R177, RZ, P3 ;  /* 0x000000ffb1797208 */ /* 0x000fe40001800000 */
[----:B------:R-:W-:Y:S02]  /*5a40*/  FSEL R0, R186, RZ, P4 ;  /* 0x000000ffba007208 */ /* 0x000fe40002000000 */
[----:B------:R-:W-:Y:S02]  /*5a50*/  LOP3.LUT P3, RZ, R168, 0xff, RZ, 0xc0, !PT ;  /* 0x000000ffa8ff7812 */ /* 0x000fe4000786c0ff */
[----:B------:R-:W-:-:S02]  /*5a60*/  F2FP.BF16.F32.PACK_AB R117, R0, R117 ;  /* 0x000000750075723e */ /* 0x000fc400000010ff */
[----:B------:R-:W-:Y:S02]  /*5a70*/  SHF.L.U32 R0, R96, 0x10, RZ ;  /* 0x0000001060007819 */ /* 0x000fe400000006ff */
[----:B------:R-:W-:Y:S02]  /*5a80*/  LOP3.LUT P4, RZ, R168, 0xff00, RZ, 0xc0, !PT ;  /* 0x0000ff00a8ff7812 */ /* 0x000fe4000788c0ff */
[----:B------:R-:W-:Y:S01]  /*5a90*/  F2FP.BF16.F32.PACK_AB R123, R123, R120 ;  /* 0x000000787b7b723e */ /* 0x000fe200000010ff */
[----:B------:R-:W-:Y:S01]  /*5aa0*/  FFMA.FTZ R0, R176, UR16, R0 ;  /* 0x00000010b0007c23 */ /* 0x000fe20008010000 */
[----:B------:R-:W-:Y:S02]  /*5ab0*/  F2FP.BF16.F32.PACK_AB R122, R116, R122 ;  /* 0x0000007a747a723e */ /* 0x000fe400000010ff */
[----:B------:R-:W-:Y:S01]  /*5ac0*/  FSEL R186, R186, RZ, P6 ;  /* 0x000000ffbaba7208 */ /* 0x000fe20003000000 */
[----:B------:R-:W-:Y:S01]  /*5ad0*/  FMUL.FTZ R0, R0, UR7 ;  /* 0x0000000700007c20 */ /* 0x000fe20008410000 */
[----:B------:R-:W-:-:S02]  /*5ae0*/  FSEL R120, R183, RZ, P5 ;  /* 0x000000ffb7787208 */ /* 0x000fc40002800000 */
[----:B------:R-:W-:Y:S02]  /*5af0*/  FSEL R116, R183, RZ, P4 ;  /* 0x000000ffb7747208 */ /* 0x000fe40002000000 */
[C---:B------:R-:W-:Y:S02]  /*5b00*/  FSEL R136, R0.reuse, RZ, P3 ;  /* 0x000000ff00887208 */ /* 0x040fe40001800000 */
[----:B------:R-:W-:Y:S02]  /*5b10*/  FSEL R0, R0, RZ, P2 ;  /* 0x000000ff00007208 */ /* 0x000fe40001000000 */
[----:B------:R-:W-:Y:S02]  /*5b20*/  F2FP.BF16.F32.PACK_AB R121, R186, R121 ;  /* 0x00000079ba79723e */ /* 0x000fe400000010ff */
[----:B------:R-:W-:Y:S02]  /*5b30*/  F2FP.BF16.F32.PACK_AB R116, R116, R136 ;  /* 0x000000887474723e */ /* 0x000fe400000010ff */
[----:B------:R-:W-:Y:S01]  /*5b40*/  F2FP.BF16.F32.PACK_AB R120, R120, R0 ;  /* 0x000000007878723e */ /* 0x000fe200000010ff */
[----:B------:R-:W-:Y:S06]  /*5b50*/  BRA `(.L_x_1067) ;  /* 0x0000000400687947 */ /* 0x000fec0003800000 */
.L_x_1071:
[----:B-----5:R-:W-:Y:S01]  /*5b60*/  FFMA.FTZ R0, R0, UR17, R154 ;  /* 0x0000001100007c23 */ /* 0x020fe2000801009a */
[----:B------:R-:W-:Y:S01]  /*5b70*/  PRMT R112, R99, 0x7632, R112 ;  /* 0x0000763263707816 */ /* 0x000fe20000000070 */
[--C-:B------:R-:W-:Y:S01]  /*5b80*/  FFMA.FTZ R189, R189, UR17, R154.reuse ;  /* 0x00000011bdbd7c23 */ /* 0x100fe2000801009a */
[----:B------:R-:W-:Y:S01]  /*5b90*/  FFMA.FTZ R181, R181, UR17, R154 ;  /* 0x00000011b5b57c23 */ /* 0x000fe2000801009a */
[--C-:B------:R-:W-:Y:S01]  /*5ba0*/  FADD.FTZ R176, R176, -R0.reuse ;  /* 0x80000000b0b07221 */ /* 0x100fe20000010000 */
[----:B------:R-:W-:Y:S01]  /*5bb0*/  PRMT R0, R98, 0x7632, R0 ;  /* 0x0000763262007816 */ /* 0x000fe20000000000 */
[----:B------:R-:W-:Y:S01]  /*5bc0*/  FFMA.FTZ R187, R187, UR17, R154 ;  /* 0x00000011bbbb7c23 */ /* 0x000fe2000801009a */
[----:B------:R-:W-:Y:S01]  /*5bd0*/  SHF.L.U32 R112, R112, 0x10, RZ ;  /* 0x0000001070707819 */ /* 0x000fe200000006ff */
[----:B------:R-:W-:Y:S01]  /*5be0*/  FADD.FTZ R115, R192, -R189 ;  /* 0x800000bdc0737221 */ /* 0x000fe20000010000 */
[----:B------:R-:W-:Y:S01]  /*5bf0*/  FADD.FTZ R117, R182, -R181 ;  /* 0x800000b5b6757221 */ /* 0x000fe20000010000 */
[----:B------:R-:W-:Y:S01]  /*5c00*/  IMAD.U32 R113, R99, 0x10000, RZ ;  /* 0x0001000063717824 */ /* 0x000fe200078e00ff */
        /* <DEDUP_REMOVED lines=9> */
[----:B------:R-:W-:Y:S01]  /*5ca0*/  FMUL.FTZ R116, R115, UR7 ;  /* 0x0000000773747c20 */ /* 0x000fe20008410000 */
[----:B------:R-:W-:Y:S01]  /*5cb0*/  LOP3.LUT P5, RZ, R137, 0xff0000, RZ, 0xc0, !PT ;  /* 0x00ff000089ff7812 */ /* 0x000fe200078ac0ff */
[----:B------:R-:W-:Y:S01]  /*5cc0*/  FFMA.FTZ R114, R179, UR17, R154 ;  /* 0x00000011b3727c23 */ /* 0x000fe2000801009a */
[----:B------:R-:W-:Y:S01]  /*5cd0*/  ISETP.GE.U32.AND P3, PT, R168, RZ, PT ;  /* 0x000000ffa800720c */ /* 0x000fe20003f66070 */
[----:B------:R-:W-:Y:S01]  /*5ce0*/  FADD.FTZ R186, R186, -R185 ;  /* 0x800000b9baba7221 */ /* 0x000fe20000010000 */
[----:B------:R-:W-:Y:S01]  /*5cf0*/  ISETP.GE.U32.AND.EX P2, PT, R137, 0x1000000, PT, P2 ;  /* 0x010000008900780c */ /* 0x000fe20003f46120 */
[----:B------:R-:W-:Y:S01]  /*5d00*/  IMAD.U32 R0, R0, 0x10000, RZ ;  /* 0x0001000000007824 */ /* 0x000fe200078e00ff */
[----:B------:R-:W-:Y:S01]  /*5d10*/  SHF.L.U32 R112, R98, 0x10, RZ ;  /* 0x0000001062707819 */ /* 0x000fe200000006ff */
[----:B------:R-:W-:Y:S01]  /*5d20*/  FADD.FTZ R114, R180, -R114 ;  /* 0x80000072b4727221 */ /* 0x000fe20000010000 */
[----:B------:R-:W-:Y:S01]  /*5d30*/  LOP3.LUT P4, RZ, R169, 0xff0000, RZ, 0xc0, !PT ;  /* 0x00ff0000a9ff7812 */ /* 0x000fe2000788c0ff */
[----:B------:R-:W-:Y:S01]  /*5d40*/  FFMA.FTZ R177, R177, UR17, R154 ;  /* 0x00000011b1b17c23 */ /* 0x000fe2000801009a */
[----:B-1----:R-:W-:Y:S01]  /*5d50*/  FSEL R123, R119, RZ, P5 ;  /* 0x000000ff777b7208 */ /* 0x002fe20002800000 */
[----:B------:R-:W-:Y:S01]  /*5d60*/  FFMA.FTZ R186, R186, UR16, R0 ;  /* 0x00000010baba7c23 */ /* 0x000fe20008010000 */
[----:B------:R-:W-:Y:S01]  /*5d70*/  ISETP.GE.U32.AND.EX P3, PT, R169, 0x1000000, PT, P3 ;  /* 0x01000000a900780c */ /* 0x000fe20003f66130 */
[----:B------:R-:W-:Y:S01]  /*5d80*/  FFMA.FTZ R183, R183, UR17, R154 ;  /* 0x00000011b7b77c23 */ /* 0x000fe2000801009a */
[----:B------:R-:W-:Y:S01]  /*5d90*/  FSEL R113, R116, RZ, P2 ;  /* 0x000000ff74717208 */ /* 0x000fe20001000000 */
[----:B------:R-:W-:Y:S01]  /*5da0*/  FFMA.FTZ R114, R114, UR16, R112 ;  /* 0x0000001072727c23 */ /* 0x000fe20008010070 */
[----:B------:R-:W-:Y:S01]  /*5db0*/  FSEL R119, R119, RZ, P4 ;  /* 0x000000ff77777208 */ /* 0x000fe20002000000 */
[----:B------:R-:W-:Y:S01]  /*5dc0*/  FADD.FTZ R178, R178, -R177 ;  /* 0x800000b1b2b27221 */ /* 0x000fe20000010000 */
[----:B------:R-:W-:Y:S01]  /*5dd0*/  FSEL R116, R116, RZ, P3 ;  /* 0x000000ff74747208 */ /* 0x000fe20001800000 */
[----:B------:R-:W-:Y:S01]  /*5de0*/  FADD.FTZ R184, R184, -R183 ;  /* 0x800000b7b8b87221 */ /* 0x000fe20000010000 */
[----:B------:R-:W-:Y:S01]  /*5df0*/  PRMT R0, R96, 0x7632, R0 ;  /* 0x0000763260007816 */ /* 0x000fe20000000000 */
[----:B------:R-:W-:Y:S01]  /*5e00*/  FMUL.FTZ R118, R114, UR7 ;  /* 0x0000000772767c20 */ /* 0x000fe20008410000 */
[----:B------:R-:W-:Y:S01]  /*5e10*/  F2FP.BF16.F32.PACK_AB R123, R113, R123 ;  /* 0x0000007b717b723e */ /* 0x000fe200000010ff */
[----:B------:R-:W-:Y:S01]  /*5e20*/  IMAD.U32 R120, R96, 0x10000, RZ ;  /* 0x0001000060787824 */ /* 0x000fe200078e00ff */
[----:B------:R-:W-:-:S02]  /*5e30*/  SHF.L.U32 R113, R97, 0x10, RZ ;  /* 0x0000001061717819 */ /* 0x000fc400000006ff */
[----:B------:R-:W-:Y:S01]  /*5e40*/  SHF.L.U32 R0, R0, 0x10, RZ ;  /* 0x0000001000007819 */ /* 0x000fe200000006ff */
[----:B------:R-:W-:Y:S01]  /*5e50*/  FFMA.FTZ R176, R176, UR16, R120 ;  /* 0x00000010b0b07c23 */ /* 0x000fe20008010078 */
[----:B------:R-:W-:Y:S01]  /*5e60*/  F2FP.BF16.F32.PACK_AB R119, R116, R119 ;  /* 0x000000777477723e */ /* 0x000fe200000010ff */
[----:B------:R-:W-:Y:S01]  /*5e70*/  FMUL.FTZ R116, R188, UR7 ;  /* 0x00000007bc747c20 */ /* 0x000fe20008410000 */
[C---:B------:R-:W-:Y:S01]  /*5e80*/  LOP3.LUT P6, RZ, R137.reuse, 0xff, RZ, 0xc0, !PT ;  /* 0x000000ff89ff7812 */ /* 0x040fe200078cc0ff */
        /* <DEDUP_REMOVED lines=18> */
[----:B------:R-:W-:-:S02]  /*5fb0*/  F2FP.BF16.F32.PACK_AB R118, R116, R118 ;  /* 0x000000767476723e */ /* 0x000fc400000010ff */
[C---:B------:R-:W-:Y:S02]  /*5fc0*/  FSEL R116, R0.reuse, RZ, P2 ;  /* 0x000000ff00747208 */ /* 0x040fe40001000000 */
        /* <DEDUP_REMOVED lines=19> */
.L_x_1067:
[----:B------:R-:W-:Y:S01]  /*6100*/  ISETP.NE.U32.AND P2, PT, RZ, UR5, PT ;  /* 0x00000005ff007c0c */ /* 0x000fe2000bf45070 */
[----:B------:R-:W-:-:S03]  /*6110*/  HFMA2 R155, -RZ, RZ, 0, 9.5367431640625e-07 ;  /* 0x00000010ff9b7431 */ /* 0x000fc600000001ff */
[----:B------:R-:W-:-:S13]  /*6120*/  ISETP.NE.AND.EX P2, PT, RZ, UR6, PT, P2 ;  /* 0x00000006ff007c0c */ /* 0x000fda000bf45320 */
        /* <DEDUP_REMOVED lines=31> */
[----:B0-----:R-:W-:Y:S01]  /*6320*/  FSEL R119, R123, RZ, P5 ;  /* 0x000000ff7b777208 */ /* 0x001fe20002800000 */
[--C-:B------:R-:W-:Y:S01]  /*6330*/  FFMA.FTZ R124, R124, UR17, R154.reuse ;  /* 0x000000117c7c7c23 */ /* 0x100fe2000801009a */
[----:B------:R-:W-:Y:S01]  /*6340*/  FSEL R112, R0, RZ, P3 ;  /* 0x000000ff00707208 */ /* 0x000fe20001800000 */
[----:B------:R-:W-:Y:S01]  /*6350*/  FFMA.FTZ R113, R165, UR17, R154 ;  /* 0x00000011a5717c23 */ /* 0x000fe2000801009a */
[----:B------:R-:W-:Y:S01]  /*6360*/  PRMT R116, R100, 0x7632, R116 ;  /* 0x0000763264747816 */ /* 0x000fe20000000074 */
[----:B------:R-:W-:Y:S01]  /*6370*/  FADD.FTZ R128, R128, -R124 ;  /* 0x8000007c80807221 */ /* 0x000fe20000010000 */
[----:B------:R-:W-:Y:S01]  /*6380*/  F2FP.BF16.F32.PACK_AB R119, R112, R119 ;  /* 0x000000777077723e */ /* 0x000fe200000010ff */
[----:B------:R-:W-:Y:S01]  /*6390*/  FADD.FTZ R113, R164, -R113 ;  /* 0x80000071a4717221 */ /* 0x000fe20000010000 */
[----:B------:R-:W-:Y:S01]  /*63a0*/  SHF.L.U32 R116, R116, 0x10, RZ ;  /* 0x0000001074747819 */ /* 0x000fe200000006ff */
[--C-:B------:R-:W-:Y:S01]  /*63b0*/  FFMA.FTZ R167, R167, UR17, R154.reuse ;  /* 0x00000011a7a77c23 */ /* 0x100fe2000801009a */
[----:B------:R-:W-:Y:S01]  /*63c0*/  SHF.L.U32 R112, R102, 0x10, RZ ;  /* 0x0000001066707819 */ /* 0x000fe200000006ff */
[----:B------:R-:W-:Y:S01]  /*63d0*/  FFMA.FTZ R129, R129, UR17, R154 ;  /* 0x0000001181817c23 */ /* 0x000fe2000801009a */
[----:B------:R-:W-:Y:S01]  /*63e0*/  PRMT R117, R101, 0x7632, R117 ;  /* 0x0000763265757816 */ /* 0x000fe20000000075 */
[----:B------:R-:W-:Y:S01]  /*63f0*/  FFMA.FTZ R128, R128, UR16, R116 ;  /* 0x0000001080807c23 */ /* 0x000fe20008010074 */
[----:B------:R-:W-:Y:S01]  /*6400*/  ISETP.GE.U32.AND P4, PT, R134, RZ, PT ;  /* 0x000000ff8600720c */ /* 0x000fe20003f86070 */
[----:B------:R-:W-:Y:S01]  /*6410*/  FFMA.FTZ R113, R113, UR16, R112 ;  /* 0x0000001071717c23 */ /* 0x000fe20008010070 */
[----:B------:R-:W-:Y:S01]  /*6420*/  SHF.L.U32 R116, R101, 0x10, RZ ;  /* 0x0000001065747819 */ /* 0x000fe200000006ff */
[----:B------:R-:W-:Y:S01]  /*6430*/  FADD.FTZ R166, R166, -R167 ;  /* 0x800000a7a6a67221 */ /* 0x000fe20000010000 */
[----:B------:R-:W-:Y:S01]  /*6440*/  FADD.FTZ R125, R125, -R129 ;  /* 0x800000817d7d7221 */ /* 0x000fe20000010000 */
[----:B------:R-:W-:Y:S01]  /*6450*/  ISETP.GE.U32.AND.EX P3, PT, R135, 0x1000000, PT, P4 ;  /* 0x010000008700780c */ /* 0x000fe20003f66140 */
[----:B------:R-:W-:Y:S01]  /*6460*/  FMUL.FTZ R112, R113, UR7 ;  /* 0x0000000771707c20 */ /* 0x000fe20008410000 */
[----:B------:R-:W-:Y:S01]  /*6470*/  IMAD.U32 R117, R117, 0x10000, RZ ;  /* 0x0001000075757824 */ /* 0x000fe200078e00ff */
        /* <DEDUP_REMOVED lines=49> */
.L_x_1074:
[----:B------:R-:W-:Y:S01]  /*6790*/  PRMT R0, R101, 0x7632, R0 ;  /* 0x0000763265007816 */ /* 0x000fe20000000000 */
[--C-:B------:R-:W-:Y:S01]  /*67a0*/  FFMA.FTZ R129, R129, UR17, R154.reuse ;  /* 0x0000001181817c23 */ /* 0x100fe2000801009a */
[----:B------:R-:W-:Y:S01]  /*67b0*/  FFMA.FTZ R124, R124, UR17, R154 ;  /* 0x000000117c7c7c23 */ /* 0x000fe2000801009a */
[----:B0-----:R-:W-:Y:S01]  /*67c0*/  PRMT R118, R102, 0x7632, R118 ;  /* 0x0000763266767816 */ /* 0x001fe20000000076 */
[--C-:B------:R-:W-:Y:S01]  /*67d0*/  FFMA.FTZ R191, R191, UR17, R154.reuse ;  /* 0x00000011bfbf7c23 */ /* 0x100fe2000801009a */
[----:B------:R-:W-:Y:S01]  /*67e0*/  FADD.FTZ R116, R125, -R129 ;  /* 0x800000817d747221 */ /* 0x000fe20000010000 */
[----:B------:R-:W-:Y:S02]  /*67f0*/  IMAD.U32 R0, R0, 0x10000, RZ ;  /* 0x0001000000007824 */ /* 0x000fe400078e00ff */
[--C-:B------:R-:W-:Y:S01]  /*6800*/  FFMA.FTZ R163, R163, UR17, R154.reuse ;  /* 0x00000011a3a37c23 */ /* 0x100fe2000801009a */
[----:B------:R-:W-:Y:S01]  /*6810*/  PRMT R119, R103, 0x7632, R119 ;  /* 0x0000763267777816 */ /* 0x000fe20000000077 */
[----:B------:R-:W-:Y:S01]  /*6820*/  FFMA.FTZ R117, R127, UR17, R154 ;  /* 0x000000117f757c23 */ /* 0x000fe2000801009a */
[----:B------:R-:W-:Y:S01]  /*6830*/  FADD.FTZ R128, R128, -R124 ;  /* 0x8000007c80807221 */ /* 0x000fe20000010000 */
[----:B------:R-:W-:Y:S01]  /*6840*/  SHF.L.U32 R118, R118, 0x10, RZ ;  /* 0x0000001076767819 */ /* 0x000fe200000006ff */
[----:B------:R-:W-:Y:S01]  /*6850*/  FFMA.FTZ R116, R116, UR16, R0 ;  /* 0x0000001074747c23 */ /* 0x000fe20008010000 */
[----:B------:R-:W-:Y:S01]  /*6860*/  FADD.FTZ R124, R190, -R191 ;  /* 0x800000bfbe7c7221 */ /* 0x000fe20000010000 */
[----:B------:R-:W-:Y:S01]  /*6870*/  SHF.L.U32 R0, R103, 0x10, RZ ;  /* 0x0000001067007819 */ /* 0x000fe200000006ff */
[----:B------:R-:W-:Y:S01]  /*6880*/  FADD.FTZ R162, R162, -R163 ;  /* 0x800000a3a2a27221 */ /* 0x000fe20000010000 */
[----:B------:R-:W-:Y:S01]  /*6890*/  SHF.L.U32 R119, R119, 0x10, RZ ;  /* 0x0000001077777819 */ /* 0x000fe200000006ff */
[----:B------:R-:W-:Y:S01]  /*68a0*/  FFMA.FTZ R165, R165, UR17, R154 ;  /* 0x00000011a5a57c23 */ /* 0x000fe2000801009a */
[----:B------:R-:W-:Y:S01]  /*68b0*/  FADD.FTZ R117, R126, -R117 ;  /* 0x800000757e757221 */ /* 0x000fe20000010000 */
[----:B------:R-:W-:Y:S01]  /*68c0*/  FFMA.FTZ R124, R124, UR16, R118 ;  /* 0x000000107c7c7c23 */ /* 0x000fe20008010076 */
[----:B------:R-:W-:Y:S01]  /*68d0*/  FFMA.FTZ R162, R162, UR16, R0 ;  /* 0x00000010a2a27c23 */ /* 0x000fe20008010000 */
[----:B------:R-:W-:Y:S01]  /*68e0*/  SHF.L.U32 R118, R102, 0x10, RZ ;  /* 0x0000001066767819 */ /* 0x000fe200000006ff */
[----:B------:R-:W-:Y:S01]  /*68f0*/  FADD.FTZ R165, R164, -R165 ;  /* 0x800000a5a4a57221 */ /* 0x000fe20000010000 */
[----:B------:R-:W-:Y:S01]  /*6900*/  FFMA.FTZ R117, R117, UR16, R119 ;  /* 0x0000001075757c23 */ /* 0x000fe20008010077 */
[----:B------:R-:W-:Y:S01]  /*6910*/  ISETP.GE.U32.AND P3, PT, R134, RZ, PT ;  /* 0x000000ff8600720c */ /* 0x000fe20003f66070 */
[----:B------:R-:W-:Y:S01]  /*6920*/  FFMA.FTZ R167, R167, UR17, R154 ;  /* 0x00000011a7a77c23 */ /* 0x000fe2000801009a */
[----:B------:R-:W-:Y:S01]  /*6930*/  FMUL.FTZ R162, R162, UR7 ;  /* 0x00000007a2a27c20 */ /* 0x000fe20008410000 */
[----:B------:R-:W-:Y:S01]  /*6940*/  FFMA.FTZ R118, R165, UR16, R118 ;  /* 0x00000010a5767c23 */ /* 0x000fe20008010076 */
[----:B------:R-:W-:Y:S01]  /*6950*/  LOP3.LUT P6, RZ, R135, 0xff0000, RZ, 0xc0, !PT ;  /* 0x00ff000087ff7812 */ /* 0x000fe200078cc0ff */
[----:B------:R-:W-:Y:S01]  /*6960*/  FMUL.FTZ R117, R117, UR7 ;  /* 0x0000000775757c20 */ /* 0x000fe20008410000 */
[----:B------:R-:W-:Y:S01]  /*6970*/  LOP3.LUT P5, RZ, R171, 0xff0000, RZ, 0xc0, !PT ;  /* 0x00ff0000abff7812 */ /* 0x000fe200078ac0ff */
[----:B------:R-:W-:Y:S01]  /*6980*/  FADD.FTZ R167, R166, -R167 ;  /* 0x800000a7a6a77221 */ /* 0x000fe20000010000 */
[----:B------:R-:W-:Y:S01]  /*6990*/  ISETP.GE.U32.AND.EX P3, PT, R135, 0x1000000, PT, P3 ;  /* 0x010000008700780c */ /* 0x000fe20003f66130 */
[----:B------:R-:W-:Y:S01]  /*69a0*/  IMAD.U32 R0, R101, 0x10000, RZ ;  /* 0x0001000065007824 */ /* 0x000fe200078e00ff */
[----:B------:R-:W-:Y:S01]  /*69b0*/  FSEL R125, R162, RZ, P6 ;  /* 0x000000ffa27d7208 */ /* 0x000fe20003000000 */
[----:B------:R-:W-:Y:S01]  /*69c0*/  FMUL.FTZ R118, R118, UR7 ;  /* 0x0000000776767c20 */ /* 0x000fe20008410000 */
[----:B------:R-:W-:Y:S01]  /*69d0*/  LOP3.LUT P6, RZ, R135, 0xff, RZ, 0xc0, !PT ;  /* 0x000000ff87ff7812 */ /* 0x000fe200078cc0ff */
[----:B------:R-:W-:Y:S01]  /*69e0*/  FMUL.FTZ R124, R124, UR7 ;  /* 0x000000077c7c7c20 */ /* 0x000fe20008410000 */
[----:B------:R-:W-:Y:S01]  /*69f0*/  FSEL R119, R162, RZ, P5 ;  /* 0x000000ffa2777208 */ /* 0x000fe20002800000 */
[----:B------:R-:W-:Y:S01]  /*6a00*/  FFMA.FTZ R0, R167, UR16, R0 ;  /* 0x00000010a7007c23 */ /* 0x000fe20008010000 */
[----:B------:R-:W-:Y:S01]  /*6a10*/  FSEL R123, R117, RZ, P3 ;  /* 0x000000ff757b7208 */ /* 0x000fe20001800000 */
[----:B------:R-:W-:Y:S01]  /*6a20*/  FFMA.FTZ R161, R161, UR17, R154 ;  /* 0x00000011a1a17c23 */ /* 0x000fe2000801009a */
[----:B------:R-:W-:Y:S01]  /*6a30*/  LOP3.LUT P5, RZ, R171, 0xff, RZ, 0xc0, !PT ;  /* 0x000000ffabff7812 */ /* 0x000fe200078ac0ff */
[----:B------:R-:W-:Y:S01]  /*6a40*/  FMUL.FTZ R0, R0, UR7 ;  /* 0x0000000700007c20 */ /* 0x000fe20008410000 */
[----:B------:R-:W-:Y:S01]  /*6a50*/  LOP3.LUT P3, RZ, R135, 0xff00, RZ, 0xc0, !PT ;  /* 0x0000ff0087ff7812 */ /* 0x000fe2000786c0ff */
[----:B------:R-:W-:Y:S01]  /*6a60*/  FADD.FTZ R160, R160, -R161 ;  /* 0x800000a1a0a07221 */ /* 0x000fe20000010000 */
[----:B------:R-:W-:Y:S01]  /*6a70*/  ISETP.GE.U32.AND P4, PT, R170, RZ, PT ;  /* 0x000000ffaa00720c */ /* 0x000fe20003f86070 */
[----:B------:R-:W-:Y:S01]  /*6a80*/  FMUL.FTZ R116, R116, UR7 ;  /* 0x0000000774747c20 */ /* 0x000fe20008410000 */
[----:B------:R-:W-:-:S02]  /*6a90*/  FSEL R121, R118, RZ, P6 ;  /* 0x000000ff76797208 */ /* 0x000fc40003000000 */
[----:B------:R-:W-:Y:S02]  /*6aa0*/  FSEL R118, R118, RZ, P5 ;  /* 0x000000ff76767208 */ /* 0x000fe40002800000 */
[----:B------:R-:W-:Y:S02]  /*6ab0*/  FSEL R122, R124, RZ, P3 ;  /* 0x000000ff7c7a7208 */ /* 0x000fe40001800000 */
[----:B------:R-:W-:Y:S02]  /*6ac0*/  ISETP.GE.U32.AND.EX P4, PT, R171, 0x1000000, PT, P4 ;  /* 0x01000000ab00780c */ /* 0x000fe40003f86140 */
[----:B------:R-:W-:Y:S02]  /*6ad0*/  LOP3.LUT P6, RZ, R134, 0xff0000, RZ, 0xc0, !PT ;  /* 0x00ff000086ff7812 */ /* 0x000fe400078cc0ff */
[----:B------:R-:W-:Y:S02]  /*6ae0*/  LOP3.LUT P5, RZ, R170, 0xff0000, RZ, 0xc0, !PT ;  /* 0x00ff0000aaff7812 */ /* 0x000fe400078ac0ff */
[----:B------:R-:W-:-:S02]  /*6af0*/  PRMT R127, R100, 0x7632, R127 ;  /* 0x00007632647f7816 */ /* 0x000fc4000000007f */
[----:B------:R-:W-:Y:S02]  /*6b00*/  F2FP.BF16.F32.PACK_AB R122, R122, R121 ;  /* 0x000000797a7a723e */ /* 0x000fe400000010ff */
[----:B------:R-:W-:Y:S02]  /*6b10*/  FSEL R126, R117, RZ, P4 ;  /* 0x000000ff757e7208 */ /* 0x000fe40002000000 */
[C---:B------:R-:W-:Y:S02]  /*6b20*/  FSEL R120, R0.reuse, RZ, P5 ;  /* 0x000000ff00787208 */ /* 0x040fe40002800000 */
[----:B------:R-:W-:Y:S02]  /*6b30*/  FSEL R121, R0, RZ, P6 ;  /* 0x000000ff00797208 */ /* 0x000fe40003000000 */
[----:B------:R-:W-:Y:S02]  /*6b40*/  LOP3.LUT P4, RZ, R171, 0xff00, RZ, 0xc0, !PT ;  /* 0x0000ff00abff7812 */ /* 0x000fe4000788c0ff */
[----:B------:R-:W-:-:S02]  /*6b50*/  SHF.L.U32 R0, R100, 0x10, RZ ;  /* 0x0000001064007819 */ /* 0x000fc400000006ff */
[----:B------:R-:W-:Y:S02]  /*6b60*/  SHF.L.U32 R127, R127, 0x10, RZ ;  /* 0x000000107f7f7819 */ /* 0x000fe400000006ff */
[----:B------:R-:W-:Y:S01]  /*6b70*/  LOP3.LUT P3, RZ, R170, 0xff000000, RZ, 0xc0, !PT ;  /* 0xff000000aaff7812 */ /* 0x000fe2000786c0ff */
[----:B------:R-:W-:Y:S01]  /*6b80*/  FFMA.FTZ R0, R160, UR16, R0 ;  /* 0x00000010a0007c23 */ /* 0x000fe20008010000 */
[----:B------:R-:W-:Y:S01]  /*6b90*/  FSEL R124, R124, RZ, P4 ;  /* 0x000000ff7c7c7208 */ /* 0x000fe20002000000 */
[----:B------:R-:W-:Y:S01]  /*6ba0*/  FFMA.FTZ R128, R128, UR16, R127 ;  /* 0x0000001080807c23 */ /* 0x000fe2000801007f */
[----:B------:R-:W-:Y:S01]  /*6bb0*/  LOP3.LUT P4, RZ, R134, 0xff000000, RZ, 0xc0, !PT ;  /* 0xff00000086ff7812 */ /* 0x000fe2000788c0ff */
[----:B------:R-:W-:Y:S01]  /*6bc0*/  FMUL.FTZ R0, R0, UR7 ;  /* 0x0000000700007c20 */ /* 0x000fe20008410000 */
[----:B------:R-:W-:Y:S01]  /*6bd0*/  FSEL R117, R116, RZ, P3 ;  /* 0x000000ff74757208 */ /* 0x000fe20001800000 */
[----:B------:R-:W-:Y:S01]  /*6be0*/  FMUL.FTZ R128, R128, UR7 ;  /* 0x0000000780807c20 */ /* 0x000fe20008410000 */
[----:B------:R-:W-:-:S02]  /*6bf0*/  FSEL R116, R116, RZ, P4 ;  /* 0x000000ff74747208 */ /* 0x000fc40002000000 */
[----:B------:R-:W-:Y:S02]  /*6c00*/  LOP3.LUT P4, RZ, R170, 0xff, RZ, 0xc0, !PT ;  /* 0x000000ffaaff7812 */ /* 0x000fe4000788c0ff */
[C---:B------:R-:W-:Y:S02]  /*6c10*/  LOP3.LUT P5, RZ, R134.reuse, 0xff00, RZ, 0xc0, !PT ;  /* 0x0000ff0086ff7812 */ /* 0x040fe400078ac0ff */
[----:B------:R-:W-:Y:S02]  /*6c20*/  LOP3.LUT P3, RZ, R134, 0xff, RZ, 0xc0, !PT ;  /* 0x000000ff86ff7812 */ /* 0x000fe4000786c0ff */
[----:B------:R-:W-:Y:S02]  /*6c30*/  LOP3.LUT P6, RZ, R170, 0xff00, RZ, 0xc0, !PT ;  /* 0x0000ff00aaff7812 */ /* 0x000fe400078cc0ff */
[----:B------:R-:W-:Y:S02]  /*6c40*/  F2FP.BF16.F32.PACK_AB R118, R124, R118 ;  /* 0x000000767c76723e */ /* 0x000fe400000010ff */
[----:B------:R-:W-:-:S02]  /*6c50*/  F2FP.BF16.F32.PACK_AB R117, R117, R120 ;  /* 0x000000787575723e */ /* 0x000fc400000010ff */
[----:B------:R-:W-:Y:S02]  /*6c60*/  F2FP.BF16.F32.PACK_AB R121, R116, R121 ;  /* 0x000000797479723e */ /* 0x000fe400000010ff */
[----:B------:R-:W-:Y:S02]  /*6c70*/  FSEL R124, R0, RZ, P4 ;  /* 0x000000ff007c7208 */ /* 0x000fe40002000000 */
[C---:B------:R-:W-:Y:S02]  /*6c80*/  FSEL R120, R128.reuse, RZ, P5 ;  /* 0x000000ff80787208 */ /* 0x040fe40002800000 */
[----:B------:R-:W-:Y:S02]  /*6c90*/  FSEL R116, R128, RZ, P6 ;  /* 0x000000ff80747208 */ /* 0x000fe40003000000 */
[----:B------:R-:W-:Y:S02]  /*6ca0*/  FSEL R0, R0, RZ, P3 ;  /* 0x000000ff00007208 */ /* 0x000fe40001800000 */
[----:B------:R-:W-:-:S02]  /*6cb0*/  F2FP.BF16.F32.PACK_AB R119, R126, R119 ;  /* 0x000000777e77723e */ /* 0x000fc400000010ff */
[----:B------:R-:W-:Y:S02]  /*6cc0*/  F2FP.BF16.F32.PACK_AB R123, R123, R125 ;  /* 0x0000007d7b7b723e */ /* 0x000fe400000010ff */
[----:B------:R-:W-:Y:S02]  /*6cd0*/  F2FP.BF16.F32.PACK_AB R116, R116, R124 ;  /* 0x0000007c7474723e */ /* 0x000fe400000010ff */
[----:B------:R-:W-:Y:S01]  /*6ce0*/  F2FP.BF16.F32.PACK_AB R120, R120, R0 ;  /* 0x000000007878723e */ /* 0x000fe200000010ff */
[----:B------:R-:W-:Y:S06]  /*6cf0*/  BRA `(.L_x_1075) ;  /* 0x0000001800547947 */ /* 0x000fec0003800000 */
.L_x_1073:
        /* <DEDUP_REMOVED lines=80> */
.L_x_1076:
        /* <DEDUP_REMOVED lines=75> */
.L_x_1072:
[----:B------:R-:W-:Y:S05]  /*76b0*/  @!P1 BRA `(.L_x_1077) ;  /* 0x0000000800249947 */ /* 0x000fea0003800000 */
[----:B------:R-:W-:Y:S05]  /*76c0*/  @!P2 BRA `(.L_x_1078) ;  /* 0x000000040018a947 */ /* 0x000fea0003800000 */
[----:B------:R-:W-:Y:S01]  /*76d0*/  PRMT R112, R103, 0x7632, R112 ;  /* 0x0000763267707816 */ /* 0x000fe20000000070 */
[--C-:B------:R-:W-:Y:S01]  /*76e0*/  FFMA.FTZ R115, R127, UR17, R154.reuse ;  /* 0x000000117f737c23 */ /* 0x100fe2000801009a */
[----:B------:R-:W-:Y:S01]  /*76f0*/  FFMA.FTZ R163, R163, UR17, R154 ;  /* 0x00000011a3a37c23 */ /* 0x000fe2000801009a */
[----:B------:R-:W-:Y:S01]  /*7700*/  PRMT R0, R102, 0x7632, R0 ;  /* 0x0000763266007816 */ /* 0x000fe20000000000 */
[----:B------:R-:W-:Y:S01]  /*7710*/  FFMA.FTZ R114, R191, UR17, R154 ;  /* 0x00000011bf727c23 */ /* 0x000fe2000801009a */
[----:B------:R-:W-:Y:S01]  /*7720*/  FADD.FTZ R115, R126, -R115 ;  /* 0x800000737e737221 */ /* 0x000fe20000010000 */
[----:B------:R-:W-:Y:S02]  /*7730*/  IMAD.U32 R112, R112, 0x10000, RZ ;  /* 0x0001000070707824 */ /* 0x000fe400078e00ff */
[----:B0-----:R-:W-:Y:S01]  /*7740*/  FADD.FTZ R120, R162, -R163 ;  /* 0x800000a3a2787221 */ /* 0x001fe20000010000 */
[----:B------:R-:W-:Y:S01]  /*7750*/  SHF.L.U32 R0, R0, 0x10, RZ ;  /* 0x0000001000007819 */ /* 0x000fe200000006ff */
[----:B------:R-:W-:Y:S01]  /*7760*/  FADD.FTZ R114, R190, -R114 ;  /* 0x80000072be727221 */ /* 0x000fe20000010000 */
[----:B------:R-:W-:Y:S01]  /*7770*/  FFMA.FTZ R115, R115, UR16, R112 ;  /* 0x0000001073737c23 */ /* 0x000fe20008010070 */
[----:B------:R-:W-:Y:S01]  /*7780*/  SHF.L.U32 R112, R103, 0x10, RZ ;  /* 0x0000001067707819 */ /* 0x000fe200000006ff */
[----:B------:R-:W-:Y:S01]  /*7790*/  FFMA.FTZ R113, R165, UR17, R154 ;  /* 0x00000011a5717c23 */ /* 0x000fe2000801009a */
[----:B------:R-:W-:Y:S01]  /*77a0*/  ISETP.GE.U32.AND P3, PT, R134, RZ, PT ;  /* 0x000000ff8600720c */ /* 0x000fe20003f66070 */
[----:B------:R-:W-:Y:S01]  /*77b0*/  FFMA.FTZ R114, R114, UR16, R0 ;  /* 0x0000001072727c23 */ /* 0x000fe20008010000 */
[----:B------:R-:W-:Y:S01]  /*77c0*/  FMUL.FTZ R123, R115, UR7 ;  /* 0x00000007737b7c20 */ /* 0x000fe20008410000 */
[----:B------:R-:W-:Y:S01]  /*77d0*/  FFMA.FTZ R120, R120, UR16, R112 ;  /* 0x0000001078787c23 */ /* 0x000fe20008010070 */
[----:B------:R-:W-:Y:S01]  /*77e0*/  FFMA.FTZ R124, R124, UR17, R154 ;  /* 0x000000117c7c7c23 */ /* 0x000fe2000801009a */
[----:B------:R-:W-:Y:S01]  /*77f0*/  FADD.FTZ R113, R164, -R113 ;  /* 0x80000071a4717221 */ /* 0x000fe20000010000 */
[----:B------:R-:W-:-:S02]  /*7800*/  IMAD.U32 R0, R102, 0x10000, RZ ;  /* 0x0001000066007824 */ /* 0x000fc400078e00ff */
[----:B------:R-:W-:Y:S01]  /*7810*/  FMUL.FTZ R112, R120, UR7 ;  /* 0x0000000778707c20 */ /* 0x000fe20008410000 */
[C---:B------:R-:W-:Y:S01]  /*7820*/  LOP3.LUT P4, RZ, R135.reuse, 0xff0000, RZ, 0xc0, !PT ;  /* 0x00ff000087ff7812 */ /* 0x040fe2000788c0ff */
[----:B------:R-:W-:Y:S01]  /*7830*/  FADD.FTZ R128, R128, -R124 ;  /* 0x8000007c80807221 */ /* 0x000fe20000010000 */
[----:B------:R-:W-:Y:S01]  /*7840*/  ISETP.GE.U32.AND.EX P3, PT, R135, 0x1000000, PT, P3 ;  /* 0x010000008700780c */ /* 0x000fe20003f66130 */
[----:B------:R-:W-:Y:S01]  /*7850*/  FFMA.FTZ R113, R113, UR16, R0 ;  /* 0x0000001071717c23 */ /* 0x000fe20008010000 */
[----:B------:R-:W-:Y:S01]  /*7860*/  FSEL R112, R112, RZ, P4 ;  /* 0x000000ff70707208 */ /* 0x000fe20002000000 */
[--C-:B------:R-:W-:Y:S01]  /*7870*/  FFMA.FTZ R167, R167, UR17, R154.reuse ;  /* 0x00000011a7a77c23 */ /* 0x100fe2000801009a */
[----:B------:R-:W-:Y:S01]  /*7880*/  FSEL R123, R123, RZ, P3 ;  /* 0x000000ff7b7b7208 */ /* 0x000fe20001800000 */
[----:B------:R-:W-:Y:S01]  /*7890*/  FFMA.FTZ R129, R129, UR17, R154 ;  /* 0x0000001181817c23 */ /* 0x000fe2000801009a */
[----:B------:R-:W-:Y:S01]  /*78a0*/  PRMT R124, R101, 0x7632, R124 ;  /* 0x00007632657c7816 */ /* 0x000fe2000000007c */
[----:B------:R-:W-:Y:S01]  /*78b0*/  FFMA.FTZ R161, R161, UR17, R154 ;  /* 0x00000011a1a17c23 */ /* 0x000fe2000801009a */
[----:B------:R-:W-:Y:S01]  /*78c0*/  PRMT R121, R100, 0x7632, R121 ;  /* 0x0000763264797816 */ /* 0x000fe20000000079 */
[----:B------:R-:W-:Y:S01]  /*78d0*/  FMUL.FTZ R0, R113, UR7 ;  /* 0x0000000771007c20 */ /* 0x000fe20008410000 */
[----:B------:R-:W-:Y:S01]  /*78e0*/  FMUL.FTZ R122, R114, UR7 ;  /* 0x00000007727a7c20 */ /* 0x000fe20008410000 */
[----:B------:R-:W-:Y:S01]  /*78f0*/  F2FP.BF16.F32.PACK_AB R123, R123, R112 ;  /* 0x000000707b7b723e */ /* 0x000fe200000010ff */
[----:B------:R-:W-:Y:S01]  /*7900*/  FADD.FTZ R166, R166, -R167 ;  /* 0x800000a7a6a67221 */ /* 0x000fe20000010000 */
[----:B------:R-:W-:Y:S01]  /*7910*/  LOP3.LUT P5, RZ, R135, 0xff, RZ, 0xc0, !PT ;  /* 0x000000ff87ff7812 */ /* 0x000fe200078ac0ff */
[----:B------:R-:W-:Y:S01]  /*7920*/  FADD.FTZ R125, R125, -R129 ;  /* 0x800000817d7d7221 */ /* 0x000fe20000010000 */
[----:B------:R-:W-:Y:S01]  /*7930*/  LOP3.LUT P6, RZ, R135, 0xff00, RZ, 0xc0, !PT ;  /* 0x0000ff0087ff7812 */ /* 0x000fe200078cc0ff */
[----:B------:R-:W-:Y:S01]  /*7940*/  FADD.FTZ R160, R160, -R161 ;  /* 0x800000a1a0a07221 */ /* 0x000fe20000010000 */
[----:B------:R-:W-:-:S02]  /*7950*/  SHF.L.U32 R124, R124, 0x10, RZ ;  /* 0x000000107c7c7819 */ /* 0x000fc400000006ff */
[----:B------:R-:W-:Y:S02]  /*7960*/  SHF.L.U32 R121, R121, 0x10, RZ ;  /* 0x0000001079797819 */ /* 0x000fe400000006ff */
[----:B------:R-:W-:Y:S01]  /*7970*/  F2FP.BF16.F32.PACK_AB R114, R114, R113 ;  /* 0x000000717272723e */ /* 0x000fe200000010ff */
[----:B------:R-:W-:Y:S01]  /*7980*/  IMAD.U32 R113, R101, 0x10000, RZ ;  /* 0x0001000065717824 */ /* 0x000fe200078e00ff */
[----:B------:R-:W-:Y:S01]  /*7990*/  SHF.L.U32 R112, R100, 0x10, RZ ;  /* 0x0000001064707819 */ /* 0x000fe200000006ff */
[----:B------:R-:W-:Y:S01]  /*79a0*/  FFMA.FTZ R125, R125, UR16, R124 ;  /* 0x000000107d7d7c23 */ /* 0x000fe2000801007c */
[----:B------:R-:W-:Y:S01]  /*79b0*/  FSEL R0, R0, RZ, P5 ;  /* 0x000000ff00007208 */ /* 0x000fe20002800000 */
[----:B------:R-:W-:Y:S01]  /*79c0*/  FFMA.FTZ R128, R128, UR16, R121 ;  /* 0x0000001080807c23 */ /* 0x000fe20008010079 */
[----:B------:R-:W-:Y:S01]  /*79d0*/  FSEL R122, R122, RZ, P6 ;  /* 0x000000ff7a7a7208 */ /* 0x000fe20003000000 */
[----:B------:R-:W-:Y:S01]  /*79e0*/  FFMA.FTZ R113, R166, UR16, R113 ;  /* 0x00000010a6717c23 */ /* 0x000fe20008010071 */
[----:B------:R-:W-:Y:S01]  /*79f0*/  FFMA.FTZ R112, R160, UR16, R112 ;  /* 0x00000010a0707c23 */ /* 0x000fe20008010070 */
[----:B------:R-:W-:-:S02]  /*7a00*/  F2FP.BF16.F32.PACK_AB R115, R115, R120 ;  /* 0x000000787373723e */ /* 0x000fc400000010ff */
[----:B------:R-:W-:Y:S01]  /*7a10*/  F2FP.BF16.F32.PACK_AB R122, R122, R0 ;  /* 0x000000007a7a723e */ /* 0x000fe200000010ff */
[----:B------:R-:W-:Y:S01]  /*7a20*/  FMUL.FTZ R0, R113, UR7 ;  /* 0x0000000771007c20 */ /* 0x000fe20008410000 */
[----:B------:R-:W-:Y:S01]  /*7a30*/  FMUL.FTZ R120, R112, UR7 ;  /* 0x0000000770787c20 */ /* 0x000fe20008410000 */
[C---:B------:R-:W-:Y:S01]  /*7a40*/  F2FP.BF16.F32.PACK_AB R113, R125.reuse, R113 ;  /* 0x000000717d71723e */ /* 0x040fe200000010ff */
[----:B------:R-:W-:Y:S01]  /*7a50*/  FMUL.FTZ R125, R125, UR7 ;  /* 0x000000077d7d7c20 */ /* 0x000fe20008410000 */
[C---:B------:R-:W-:Y:S01]  /*7a60*/  F2FP.BF16.F32.PACK_AB R112, R128.reuse, R112 ;  /* 0x000000708070723e */ /* 0x040fe200000010ff */
[----:B------:R-:W-:Y:S01]  /*7a70*/  FMUL.FTZ R128, R128, UR7 ;  /* 0x0000000780807c20 */ /* 0x000fe20008410000 */
[C---:B------:R-:W-:Y:S02]  /*7a80*/  LOP3.LUT P3, RZ, R134.reuse, 0xff0000, RZ, 0xc0, !PT ;  /* 0x00ff000086ff7812 */ /* 0x040fe4000786c0ff */
[C---:B------:R-:W-:Y:S02]  /*7a90*/  LOP3.LUT P4, RZ, R134.reuse, 0xff000000, RZ, 0xc0, !PT ;  /* 0xff00000086ff7812 */ /* 0x040fe4000788c0ff */
[----:B------:R-:W-:-:S02]  /*7aa0*/  LOP3.LUT P5, RZ, R134, 0xff, RZ, 0xc0, !PT ;  /* 0x000000ff86ff7812 */ /* 0x000fc400078ac0ff */
[----:B------:R-:W-:Y:S02]  /*7ab0*/  LOP3.LUT P6, RZ, R134, 0xff00, RZ, 0xc0, !PT ;  /* 0x0000ff0086ff7812 */ /* 0x000fe400078cc0ff */
[----:B------:R-:W-:Y:S02]  /*7ac0*/  FSEL R0, R0, RZ, P3 ;  /* 0x000000ff00007208 */ /* 0x000fe40001800000 */
[----:B------:R-:W-:Y:S02]  /*7ad0*/  FSEL R121, R125, RZ, P4 ;  /* 0x000000ff7d797208 */ /* 0x000fe40002000000 */
[----:B------:R-:W-:Y:S02]  /*7ae0*/  FSEL R120, R120, RZ, P5 ;  /* 0x000000ff78787208 */ /* 0x000fe40002800000 */
[----:B------:R-:W-:Y:S02]  /*7af0*/  FSEL R128, R128, RZ, P6 ;  /* 0x000000ff80807208 */ /* 0x000fe40003000000 */
[----:B------:R-:W-:-:S02]  /*7b00*/  F2FP.BF16.F32.PACK_AB R121, R121, R0 ;  /* 0x000000007979723e */ /* 0x000fc400000010ff */
[----:B------:R-:W-:Y:S01]  /*7b10*/  F2FP.BF16.F32.PACK_AB R120, R128, R120 ;  /* 0x000000788078723e */ /* 0x000fe200000010ff */
[----:B------:R-:W-:Y:S06]  /*7b20*/  BRA `(.L_x_1075) ;  /* 0x0000000800c87947 */ /* 0x000fec0003800000 */
.L_x_1078:
[----:B0-----:R-:W-:Y:S01]  /*7b30*/  PRMT R120, R103, 0x7632, R120 ;  /* 0x0000763267787816 */ /* 0x001fe20000000078 */
[--C-:B------:R-:W-:Y:S01]  /*7b40*/  FFMA.FTZ R127, R127, UR17, R154.reuse ;  /* 0x000000117f7f7c23 */ /* 0x100fe2000801009a */
[--C-:B------:R-:W-:Y:S01]  /*7b50*/  FFMA.FTZ R163, R163, UR17, R154.reuse ;  /* 0x00000011a3a37c23 */ /* 0x100fe2000801009a */
[----:B------:R-:W-:Y:S01]  /*7b60*/  SHF.L.U32 R121, R103, 0x10, RZ ;  /* 0x0000001067797819 */ /* 0x000fe200000006ff */
[----:B------:R-:W-:Y:S01]  /*7b70*/  FFMA.FTZ R124, R124, UR17, R154 ;  /* 0x000000117c7c7c23 */ /* 0x000fe2000801009a */
[----:B------:R-:W-:Y:S01]  /*7b80*/  SHF.L.U32 R120, R120, 0x10, RZ ;  /* 0x0000001078787819 */ /* 0x000fe200000006ff */
[----:B------:R-:W-:Y:S01]  /*7b90*/  FADD.FTZ R127, R126, -R127 ;  /* 0x8000007f7e7f7221 */ /* 0x000fe20000010000 */
[----:B------:R-:W-:Y:S01]  /*7ba0*/  FADD.FTZ R163, R162, -R163 ;  /* 0x800000a3a2a37221 */ /* 0x000fe20000010000 */
[----:B------:R-:W-:Y:S01]  /*7bb0*/  ISETP.GE.U32.AND P3, PT, R134, RZ, PT ;  /* 0x000000ff8600720c */ /* 0x000fe20003f66070 */
[----:B------:R-:W-:Y:S01]  /*7bc0*/  FADD.FTZ R124, R128, -R124 ;  /* 0x8000007c807c7221 */ /* 0x000fe20000010000 */
[----:B------:R-:W-:Y:S01]  /*7bd0*/  FFMA.FTZ R120, R127, UR16, R120 ;  /* 0x000000107f787c23 */ /* 0x000fe20008010078 */
[----:B------:R-:W-:Y:S01]  /*7be0*/  FFMA.FTZ R121, R163, UR16, R121 ;  /* 0x00000010a3797c23 */ /* 0x000fe20008010079 */
[----:B------:R-:W-:Y:S01]  /*7bf0*/  PRMT R123, R100, 0x7632, R123 ;  /* 0x00007632647b7816 */ /* 0x000fe2000000007b */
[--C-:B------:R-:W-:Y:S01]  /*7c00*/  FFMA.FTZ R129, R129, UR17, R154.reuse ;  /* 0x0000001181817c23 */ /* 0x100fe2000801009a */
[----:B------:R-:W-:Y:S01]  /*7c10*/  FMUL.FTZ R120, R120, UR7 ;  /* 0x0000000778787c20 */ /* 0x000fe20008410000 */
[----:B------:R-:W-:Y:S01]  /*7c20*/  FMUL.FTZ R121, R121, UR7 ;  /* 0x0000000779797c20 */ /* 0x000fe20008410000 */
[----:B------:R-:W-:Y:S01]  /*7c30*/  LOP3.LUT P4, RZ, R135, 0xff0000, RZ, 0xc0, !PT ;  /* 0x00ff000087ff7812 */ /* 0x000fe2000788c0ff */
[--C-:B------:R-:W-:Y:S01]  /*7c40*/  FFMA.FTZ R167, R167, UR17, R154.reuse ;  /* 0x00000011a7a77c23 */ /* 0x100fe2000801009a */
[----:B------:R-:W-:Y:S01]  /*7c50*/  ISETP.GE.U32.AND.EX P3, PT, R135, 0x1000000, PT, P3 ;  /* 0x010000008700780c */ /* 0x000fe20003f66130 */
[--C-:B------:R-:W-:Y:S01]  /*7c60*/  FFMA.FTZ R165, R165, UR17, R154.reuse ;  /* 0x00000011a5a57c23 */ /* 0x100fe2000801009a */
[----:B------:R-:W-:Y:S01]  /*7c70*/  SHF.L.U32 R123, R123, 0x10, RZ ;  /* 0x000000107b7b7819 */ /* 0x000fe200000006ff */
[----:B------:R-:W-:Y:S01]  /*7c80*/  FFMA.FTZ R191, R191, UR17, R154 ;  /* 0x00000011bfbf7c23 */ /* 0x000fe2000801009a */
[----:B------:R-:W-:Y:S01]  /*7c90*/  FSEL R120, R120, RZ, P3 ;  /* 0x000000ff78787208 */ /* 0x000fe20001800000 */
[----:B------:R-:W-:Y:S01]  /*7ca0*/  FADD.FTZ R129, R125, -R129 ;  /* 0x800000817d817221 */ /* 0x000fe20000010000 */
[----:B------:R-:W-:Y:S01]  /*7cb0*/  FSEL R121, R121, RZ, P4 ;  /* 0x000000ff79797208 */ /* 0x000fe20002000000 */
[----:B------:R-:W-:Y:S01]  /*7cc0*/  FFMA.FTZ R124, R124, UR16, R123 ;  /* 0x000000107c7c7c23 */ /* 0x000fe2000801007b */
[----:B------:R-:W-:Y:S01]  /*7cd0*/  PRMT R0, R102, 0x7632, R0 ;  /* 0x0000763266007816 */ /* 0x000fe20000000000 */
[----:B------:R-:W-:Y:S01]  /*7ce0*/  FADD.FTZ R167, R166, -R167 ;  /* 0x800000a7a6a77221 */ /* 0x000fe20000010000 */
[----:B------:R-:W-:Y:S01]  /*7cf0*/  F2FP.BF16.F32.PACK_AB R123, R120, R121 ;  /* 0x00000079787b723e */ /* 0x000fe200000010ff */
[----:B------:R-:W-:Y:S01]  /*7d00*/  FADD.FTZ R165, R164, -R165 ;  /* 0x800000a5a4a57221 */ /* 0x000fe20000010000 */
[----:B------:R-:W-:Y:S01]  /*7d10*/  SHF.L.U32 R122, R102, 0x10, RZ ;  /* 0x00000010667a7819 */ /* 0x000fe200000006ff */
[----:B------:R-:W-:Y:S01]  /*7d20*/  FADD.FTZ R191, R190, -R191 ;  /* 0x800000bfbebf7221 */ /* 0x000fe20000010000 */
[C---:B------:R-:W-:Y:S01]  /*7d30*/  SHF.L.U32 R120, R101.reuse, 0x10, RZ ;  /* 0x0000001065787819 */ /* 0x040fe200000006ff */
[----:B------:R-:W-:Y:S01]  /*7d40*/  IMAD.U32 R0, R0, 0x10000, RZ ;  /* 0x0001000000007824 */ /* 0x000fe200078e00ff */
[----:B------:R-:W-:Y:S01]  /*7d50*/  PRMT R125, R101, 0x7632, R125 ;  /* 0x00007632657d7816 */ /* 0x000fe2000000007d */
[----:B------:R-:W-:Y:S01]  /*7d60*/  FFMA.FTZ R161, R161, UR17, R154 ;  /* 0x00000011a1a17c23 */ /* 0x000fe2000801009a */
[----:B------:R-:W-:Y:S01]  /*7d70*/  FFMA.FTZ R122, R165, UR16, R122 ;  /* 0x00000010a57a7c23 */ /* 0x000fe2000801007a */
[----:B------:R-:W-:Y:S01]  /*7d80*/  FFMA.FTZ R0, R191, UR16, R0 ;  /* 0x00000010bf007c23 */ /* 0x000fe20008010000 */
[----:B------:R-:W-:Y:S01]  /*7d90*/  FFMA.FTZ R167, R167, UR16, R120 ;  /* 0x00000010a7a77c23 */ /* 0x000fe20008010078 */
[----:B------:R-:W-:-:S02]  /*7da0*/  IMAD.U32 R125, R125, 0x10000, RZ ;  /* 0x000100007d7d7824 */ /* 0x000fc400078e00ff */
[----:B------:R-:W-:Y:S01]  /*7db0*/  FADD.FTZ R161, R160, -R161 ;  /* 0x800000a1a0a17221 */ /* 0x000fe20000010000 */
[----:B------:R-:W-:Y:S02]  /*7dc0*/  IMAD.U32 R120, R100, 0x10000, RZ ;  /* 0x0001000064787824 */ /* 0x000fe400078e00ff */
[----:B------:R-:W-:Y:S01]  /*7dd0*/  FMUL.FTZ R122, R122, UR7 ;  /* 0x000000077a7a7c20 */ /* 0x000fe20008410000 */
[----:B------:R-:W-:Y:S01]  /*7de0*/  FMUL.FTZ R0, R0, UR7 ;  /* 0x0000000700007c20 */ /* 0x000fe20008410000 */
[----:B------:R-:W-:Y:S01]  /*7df0*/  LOP3.LUT P5, RZ, R135, 0xff, RZ, 0xc0, !PT ;  /* 0x000000ff87ff7812 */ /* 0x000fe200078ac0ff */
[----:B------:R-:W-:Y:S01]  /*7e00*/  FFMA.FTZ R125, R129, UR16, R125 ;  /* 0x00000010817d7c23 */ /* 0x000fe2000801007d */
[----:B------:R-:W-:Y:S01]  /*7e10*/  LOP3.LUT P6, RZ, R135, 0xff00, RZ, 0xc0, !PT ;  /* 0x0000ff0087ff7812 */ /* 0x000fe200078cc0ff */
[----:B------:R-:W-:Y:S01]  /*7e20*/  FFMA.FTZ R120, R161, UR16, R120 ;  /* 0x00000010a1787c23 */ /* 0x000fe20008010078 */
        /* <DEDUP_REMOVED lines=18> */
.L_x_1077:
        /* <DEDUP_REMOVED lines=59> */
.L_x_1079:
        /* <DEDUP_REMOVED lines=53> */
.L_x_1075:
        /* <DEDUP_REMOVED lines=17> */
[----:B------:R-:W-:Y:S01]  /*8760*/  IMAD.U32 R115, R112, 0x10000, RZ ;  /* 0x0001000070737824 */ /* 0x000fe200078e00ff */
[----:B------:R-:W-:Y:S01]  /*8770*/  SHF.L.U32 R0, R0, 0x10, RZ ;  /* 0x0000001000007819 */ /* 0x000fe200000006ff */
[----:B------:R-:W-:Y:S01]  /*8780*/  FADD.FTZ R207, R206, -R207 ;  /* 0x800000cfcecf7221 */ /* 0x000fe20000010000 */
[----:B------:R-:W-:Y:S01]  /*8790*/  SHF.L.U32 R112, R107, 0x10, RZ ;  /* 0x000000106b707819 */ /* 0x000fe200000006ff */
[----:B------:R-:W-:Y:S01]  /*87a0*/  FADD.FTZ R199, R200, -R199 ;  /* 0x800000c7c8c77221 */ /* 0x000fe20000010000 */
        /* <DEDUP_REMOVED lines=17> */
[----:B------:R-:W-:Y:S01]  /*88c0*/  FFMA.FTZ R195, R195, UR17, R154 ;  /* 0x00000011c3c37c23 */ /* 0x000fe2000801009a */
[----:B------:R-:W-:Y:S01]  /*88d0*/  F2FP.BF16.F32.PACK_AB R119, R112, R119 ;  /* 0x000000777077723e */ /* 0x000fe200000010ff */
[----:B------:R-:W-:Y:S01]  /*88e0*/  FMUL.FTZ R118, R114, UR7 ;  /* 0x0000000772767c20 */ /* 0x000fe20008410000 */
[----:B------:R-:W-:Y:S01]  /*88f0*/  SHF.L.U32 R112, R106, 0x10, RZ ;  /* 0x000000106a707819 */ /* 0x000fe200000006ff */
[----:B------:R-:W-:Y:S01]  /*8900*/  IMAD.U32 R117, R117, 0x10000, RZ ;  /* 0x0001000075757824 */ /* 0x000fe200078e00ff */
[----:B------:R-:W-:Y:S01]  /*8910*/  ISETP.GE.U32.AND P4, PT, R130, RZ, PT ;  /* 0x000000ff8200720c */ /* 0x000fe20003f86070 */
[----:B------:R-:W-:Y:S01]  /*8920*/  FADD.FTZ R196, R196, -R195 ;  /* 0x800000c3c4c47221 */ /* 0x000fe20000010000 */
[----:B------:R-:W-:Y:S01]  /*8930*/  LOP3.LUT P5, RZ, R131, 0xff0000, RZ, 0xc0, !PT ;  /* 0x00ff000083ff7812 */ /* 0x000fe200078ac0ff */
[----:B------:R-:W-:Y:S01]  /*8940*/  FFMA.FTZ R202, R202, UR16, R117 ;  /* 0x00000010caca7c23 */ /* 0x000fe20008010075 */
[----:B------:R-:W-:Y:S01]  /*8950*/  FFMA.FTZ R113, R113, UR16, R112 ;  /* 0x0000001071717c23 */ /* 0x000fe20008010070 */
[----:B------:R-:W-:Y:S01]  /*8960*/  SHF.L.U32 R117, R105, 0x10, RZ ;  /* 0x0000001069757819 */ /* 0x000fe200000006ff */
[--C-:B------:R-:W-:Y:S01]  /*8970*/  FFMA.FTZ R201, R201, UR17, R154.reuse ;  /* 0x00000011c9c97c23 */ /* 0x100fe2000801009a */
[----:B------:R-:W-:Y:S01]  /*8980*/  ISETP.GE.U32.AND.EX P3, PT, R131, 0x1000000, PT, P4 ;  /* 0x010000008300780c */ /* 0x000fe20003f66140 */
[----:B------:R-:W-:Y:S01]  /*8990*/  FMUL.FTZ R112, R113, UR7 ;  /* 0x0000000771707c20 */ /* 0x000fe20008410000 */
[----:B------:R-:W-:Y:S01]  /*89a0*/  LOP3.LUT P4, RZ, R131, 0xff, RZ, 0xc0, !PT ;  /* 0x000000ff83ff7812 */ /* 0x000fe2000788c0ff */
[----:B------:R-:W-:Y:S01]  /*89b0*/  FFMA.FTZ R196, R196, UR16, R117 ;  /* 0x00000010c4c47c23 */ /* 0x000fe20008010075 */
[----:B------:R-:W-:Y:S01]  /*89c0*/  FSEL R123, R123, RZ, P5 ;  /* 0x000000ff7b7b7208 */ /* 0x000fe20002800000 */
[----:B------:R-:W-:Y:S01]  /*89d0*/  FFMA.FTZ R193, R193, UR17, R154 ;  /* 0x00000011c1c17c23 */ /* 0x000fe2000801009a */
[----:B------:R-:W-:Y:S01]  /*89e0*/  FSEL R0, R0, RZ, P3 ;  /* 0x000000ff00007208 */ /* 0x000fe20001800000 */
[----:B------:R-:W-:Y:S01]  /*89f0*/  FMUL.FTZ R117, R196, UR7 ;  /* 0x00000007c4757c20 */ /* 0x000fe20008410000 */
[----:B------:R-:W-:Y:S01]  /*8a00*/  FSEL R122, R112, RZ, P4 ;  /* 0x000000ff707a7208 */ /* 0x000fe20002000000 */
[----:B------:R-:W-:Y:S01]  /*8a10*/  FADD.FTZ R140, R140, -R201 ;  /* 0x800000c98c8c7221 */ /* 0x000fe20000010000 */
[----:B------:R-:W-:Y:S01]  /*8a20*/  LOP3.LUT P6, RZ, R131, 0xff00, RZ, 0xc0, !PT ;  /* 0x0000ff0083ff7812 */ /* 0x000fe200078cc0ff */
[----:B------:R-:W-:Y:S01]  /*8a30*/  FADD.FTZ R194, R194, -R193 ;  /* 0x800000c1c2c27221 */ /* 0x000fe20000010000 */
[----:B------:R-:W-:Y:S01]  /*8a40*/  LOP3.LUT P4, RZ, R130, 0xff0000, RZ, 0xc0, !PT ;  /* 0x00ff000082ff7812 */ /* 0x000fe2000788c0ff */
[----:B------:R-:W-:Y:S01]  /*8a50*/  IMAD.U32 R125, R104, 0x10000, RZ ;  /* 0x00010000687d7824 */ /* 0x000fe200078e00ff */
[----:B------:R-:W-:-:S02]  /*8a60*/  F2FP.BF16.F32.PACK_AB R123, R0, R123 ;  /* 0x0000007b007b723e */ /* 0x000fc400000010ff */
[----:B------:R-:W-:Y:S01]  /*8a70*/  FSEL R0, R118, RZ, P6 ;  /* 0x000000ff76007208 */ /* 0x000fe20003000000 */
[----:B------:R-:W-:Y:S01]  /*8a80*/  FFMA.FTZ R125, R194, UR16, R125 ;  /* 0x00000010c27d7c23 */ /* 0x000fe2000801007d */
[----:B------:R-:W-:Y:S02]  /*8a90*/  FSEL R121, R117, RZ, P4 ;  /* 0x000000ff75797208 */ /* 0x000fe40002000000 */
[C---:B------:R-:W-:Y:S02]  /*8aa0*/  LOP3.LUT P5, RZ, R173.reuse, 0xff, RZ, 0xc0, !PT ;  /* 0x000000ffadff7812 */ /* 0x040fe400078ac0ff */
[----:B------:R-:W-:Y:S02]  /*8ab0*/  LOP3.LUT P3, RZ, R173, 0xff00, RZ, 0xc0, !PT ;  /* 0x0000ff00adff7812 */ /* 0x000fe4000786c0ff */
[----:B------:R-:W-:Y:S02]  /*8ac0*/  PRMT R116, R104, 0x7632, R116 ;  /* 0x0000763268747816 */ /* 0x000fe40000000074 */
[----:B------:R-:W-:-:S02]  /*8ad0*/  LOP3.LUT P4, RZ, R172, 0xff0000, RZ, 0xc0, !PT ;  /* 0x00ff0000acff7812 */ /* 0x000fc4000788c0ff */
[----:B------:R-:W-:Y:S01]  /*8ae0*/  F2FP.BF16.F32.PACK_AB R122, R0, R122 ;  /* 0x0000007a007a723e */ /* 0x000fe200000010ff */
[----:B------:R-:W-:Y:S01]  /*8af0*/  FMUL.FTZ R0, R202, UR7 ;  /* 0x00000007ca007c20 */ /* 0x000fe20008410000 */
[----:B------:R-:W-:Y:S02]  /*8b00*/  FSEL R112, R112, RZ, P5 ;  /* 0x000000ff70707208 */ /* 0x000fe40002800000 */
[----:B------:R-:W-:Y:S02]  /*8b10*/  FSEL R118, R118, RZ, P3 ;  /* 0x000000ff76767208 */ /* 0x000fe40001800000 */
[----:B------:R-:W-:Y:S02]  /*8b20*/  SHF.L.U32 R116, R116, 0x10, RZ ;  /* 0x0000001074747819 */ /* 0x000fe400000006ff */
[----:B------:R-:W-:Y:S02]  /*8b30*/  FSEL R117, R117, RZ, P4 ;  /* 0x000000ff75757208 */ /* 0x000fe40002000000 */
[----:B------:R-:W-:Y:S01]  /*8b40*/  LOP3.LUT P4, RZ, R172, 0xff000000, RZ, 0xc0, !PT ;  /* 0xff000000acff7812 */ /* 0x000fe2000788c0ff */
[----:B------:R-:W-:Y:S01]  /*8b50*/  FFMA.FTZ R140, R140, UR16, R116 ;  /* 0x000000108c8c7c23 */ /* 0x000fe20008010074 */
[----:B------:R-:W-:-:S02]  /*8b60*/  F2FP.BF16.F32.PACK_AB R118, R118, R112 ;  /* 0x000000707676723e */ /* 0x000fc400000010ff */
[----:B------:R-:W-:Y:S01]  /*8b70*/  FSEL R112, R0, RZ, P4 ;  /* 0x000000ff00707208 */ /* 0x000fe20002000000 */
[----:B------:R-:W-:Y:S01]  /*8b80*/  FMUL.FTZ R116, R140, UR7 ;  /* 0x000000078c747c20 */ /* 0x000fe20008410000 */
[----:B------:R-:W-:Y:S02]  /*8b90*/  LOP3.LUT P5, RZ, R130, 0xff000000, RZ, 0xc0, !PT ;  /* 0xff00000082ff7812 */ /* 0x000fe400078ac0ff */
[----:B------:R-:W-:Y:S02]  /*8ba0*/  F2FP.BF16.F32.PACK_AB R117, R112, R117 ;  /* 0x000000757075723e */ /* 0x000fe400000010ff */
[----:B------:R-:W-:Y:S01]  /*8bb0*/  F2FP.BF16.F32.PACK_AB R112, R140, R125 ;  /* 0x0000007d8c70723e */ /* 0x000fe200000010ff */
[----:B------:R-:W-:Y:S01]  /*8bc0*/  FMUL.FTZ R125, R125, UR7 ;  /* 0x000000077d7d7c20 */ /* 0x000fe20008410000 */
[----:B------:R-:W-:Y:S02]  /*8bd0*/  LOP3.LUT P6, RZ, R130, 0xff00, RZ, 0xc0, !PT ;  /* 0x0000ff0082ff7812 */ /* 0x000fe400078cc0ff */
[----:B------:R-:W-:-:S02]  /*8be0*/  FSEL R0, R0, RZ, P5 ;  /* 0x000000ff00007208 */ /* 0x000fc40002800000 */
[----:B------:R-:W-:Y:S02]  /*8bf0*/  LOP3.LUT P4, RZ, R172, 0xff, RZ, 0xc0, !PT ;  /* 0x000000ffacff7812 */ /* 0x000fe4000788c0ff */
[----:B------:R-:W-:Y:S02]  /*8c00*/  LOP3.LUT P3, RZ, R130, 0xff, RZ, 0xc0, !PT ;  /* 0x000000ff82ff7812 */ /* 0x000fe4000786c0ff */
[----:B------:R-:W-:Y:S02]  /*8c10*/  LOP3.LUT P5, RZ, R172, 0xff00, RZ, 0xc0, !PT ;  /* 0x0000ff00acff7812 */ /* 0x000fe400078ac0ff */
[C---:B------:R-:W-:Y:S02]  /*8c20*/  FSEL R120, R116.reuse, RZ, P6 ;  /* 0x000000ff74787208 */ /* 0x040fe40003000000 */
        /* <DEDUP_REMOVED lines=9> */
.L_x_1082:
[----:B------:R-:W-:Y:S01]  /*8cc0*/  PRMT R0, R105, 0x7632, R0 ;  /* 0x0000763269007816 */ /* 0x000fe20000000000 */
[--C-:B------:R-:W-:Y:S01]  /*8cd0*/  FFMA.FTZ R141, R141, UR17, R154.reuse ;  /* 0x000000118d8d7c23 */ /* 0x100fe2000801009a */
[----:B0-----:R-:W-:Y:S01]  /*8ce0*/  PRMT R119, R107, 0x7632, R119 ;  /* 0x000076326b777816 */ /* 0x001fe20000000077 */
[--C-:B------:R-:W-:Y:S01]  /*8cf0*/  FFMA.FTZ R199, R199, UR17, R154.reuse ;  /* 0x00000011c7c77c23 */ /* 0x100fe2000801009a */
[----:B------:R-:W-:Y:S01]  /*8d00*/  FFMA.FTZ R117, R207, UR17, R154 ;  /* 0x00000011cf757c23 */ /* 0x000fe2000801009a */
[----:B------:R-:W-:Y:S01]  /*8d10*/  FADD.FTZ R116, R202, -R141 ;  /* 0x8000008dca747221 */ /* 0x000fe20000010000 */
[----:B------:R-:W-:Y:S01]  /*8d20*/  IMAD.U32 R0, R0, 0x10000, RZ ;  /* 0x0001000000007824 */ /* 0x000fe200078e00ff */
[----:B------:R-:W-:Y:S01]  /*8d30*/  PRMT R118, R106, 0x7632, R118 ;  /* 0x000076326a767816 */ /* 0x000fe20000000076 */
[----:B------:R-:W-:Y:S01]  /*8d40*/  FFMA.FTZ R205, R205, UR17, R154 ;  /* 0x00000011cdcd7c23 */ /* 0x000fe2000801009a */
        /* <DEDUP_REMOVED lines=9> */
[----:B------:R-:W-:Y:S01]  /*8de0*/  FFMA.FTZ R197, R197, UR17, R154 ;  /* 0x00000011c5c57c23 */ /* 0x000fe2000801009a */
[----:B------:R-:W-:Y:S01]  /*8df0*/  ISETP.GE.U32.AND P3, PT, R130, RZ, PT ;  /* 0x000000ff8200720c */ /* 0x000fe20003f66070 */
[----:B------:R-:W-:Y:S01]  /*8e00*/  FFMA.FTZ R124, R124, UR16, R118 ;  /* 0x000000107c7c7c23 */ /* 0x000fe20008010076 */
[----:B------:R-:W-:Y:S01]  /*8e10*/  SHF.L.U32 R118, R106, 0x10, RZ ;  /* 0x000000106a767819 */ /* 0x000fe200000006ff */
[----:B------:R-:W-:Y:S01]  /*8e20*/  FMUL.FTZ R200, R200, UR7 ;  /* 0x00000007c8c87c20 */ /* 0x000fe20008410000 */
[----:B------:R-:W-:Y:S01]  /*8e30*/  FMUL.FTZ R117, R117, UR7 ;  /* 0x0000000775757c20 */ /* 0x000fe20008410000 */
[----:B------:R-:W-:Y:S01]  /*8e40*/  FADD.FTZ R197, R198, -R197 ;  /* 0x800000c5c6c57221 */ /* 0x000fe20000010000 */
[----:B------:R-:W-:Y:S01]  /*8e50*/  LOP3.LUT P6, RZ, R131, 0xff0000, RZ, 0xc0, !PT ;  /* 0x00ff000083ff7812 */ /* 0x000fe200078cc0ff */
[----:B------:R-:W-:Y:S01]  /*8e60*/  FFMA.FTZ R195, R195, UR17, R154 ;  /* 0x00000011c3c37c23 */ /* 0x000fe2000801009a */
[----:B------:R-:W-:Y:S01]  /*8e70*/  ISETP.GE.U32.AND P4, PT, R172, RZ, PT ;  /* 0x000000ffac00720c */ /* 0x000fe20003f86070 */
[----:B------:R-:W-:Y:S01]  /*8e80*/  FFMA.FTZ R118, R197, UR16, R118 ;  /* 0x00000010c5767c23 */ /* 0x000fe20008010076 */
[----:B------:R-:W-:Y:S01]  /*8e90*/  ISETP.GE.U32.AND.EX P3, PT, R131, 0x1000000, PT, P3 ;  /* 0x010000008300780c */ /* 0x000fe20003f66130 */
[----:B------:R-:W-:Y:S01]  /*8ea0*/  FADD.FTZ R195, R196, -R195 ;  /* 0x800000c3c4c37221 */ /* 0x000fe20000010000 */
[----:B------:R-:W-:Y:S01]  /*8eb0*/  FSEL R125, R200, RZ, P6 ;  /* 0x000000ffc87d7208 */ /* 0x000fe20003000000 */
[----:B------:R-:W-:Y:S01]  /*8ec0*/  IMAD.U32 R0, R105, 0x10000, RZ ;  /* 0x0001000069007824 */ /* 0x000fe200078e00ff */
[----:B------:R-:W-:Y:S01]  /*8ed0*/  ISETP.GE.U32.AND.EX P4, PT, R173, 0x1000000, PT, P4 ;  /* 0x01000000ad00780c */ /* 0x000fe20003f86140 */
[--C-:B------:R-:W-:Y:S01]  /*8ee0*/  FFMA.FTZ R193, R193, UR17, R154.reuse ;  /* 0x00000011c1c17c23 */ /* 0x100fe2000801009a */
[----:B------:R-:W-:Y:S01]  /*8ef0*/  FSEL R123, R117, RZ, P3 ;  /* 0x000000ff757b7208 */ /* 0x000fe20001800000 */
[----:B------:R-:W-:Y:S01]  /*8f00*/  FFMA.FTZ R201, R201, UR17, R154 ;  /* 0x00000011c9c97c23 */ /* 0x000fe2000801009a */
[----:B------:R-:W-:Y:S01]  /*8f10*/  LOP3.LUT P5, RZ, R173, 0xff0000, RZ, 0xc0, !PT ;  /* 0x00ff0000adff7812 */ /* 0x000fe200078ac0ff */
[----:B------:R-:W-:Y:S01]  /*8f20*/  FMUL.FTZ R124, R124, UR7 ;  /* 0x000000077c7c7c20 */ /* 0x000fe20008410000 */
[----:B------:R-:W-:Y:S01]  /*8f30*/  PRMT R127, R104, 0x7632, R127 ;  /* 0x00007632687f7816 */ /* 0x000fe2000000007f */
[----:B------:R-:W-:Y:S01]  /*8f40*/  FMUL.FTZ R118, R118, UR7 ;  /* 0x0000000776767c20 */ /* 0x000fe20008410000 */
[----:B------:R-:W-:Y:S01]  /*8f50*/  LOP3.LUT P3, RZ, R131, 0xff00, RZ, 0xc0, !PT ;  /* 0x0000ff0083ff7812 */ /* 0x000fe2000786c0ff */
[----:B------:R-:W-:Y:S01]  /*8f60*/  FFMA.FTZ R0, R195, UR16, R0 ;  /* 0x00000010c3007c23 */ /* 0x000fe20008010000 */
[----:B------:R-:W-:Y:S01]  /*8f70*/  FSEL R126, R117, RZ, P4 ;  /* 0x000000ff757e7208 */ /* 0x000fe20002000000 */
[----:B------:R-:W-:Y:S01]  /*8f80*/  FADD.FTZ R194, R194, -R193 ;  /* 0x800000c1c2c27221 */ /* 0x000fe20000010000 */
[----:B------:R-:W-:Y:S01]  /*8f90*/  F2FP.BF16.F32.PACK_AB R123, R123, R125 ;  /* 0x0000007d7b7b723e */ /* 0x000fe200000010ff */
[----:B------:R-:W-:Y:S01]  /*8fa0*/  FADD.FTZ R140, R140, -R201 ;  /* 0x800000c98c8c7221 */ /* 0x000fe20000010000 */
[----:B------:R-:W-:Y:S01]  /*8fb0*/  LOP3.LUT P6, RZ, R131, 0xff, RZ, 0xc0, !PT ;  /* 0x000000ff83ff7812 */ /* 0x000fe200078cc0ff */
[----:B------:R-:W-:Y:S01]  /*8fc0*/  FMUL.FTZ R116, R116, UR7 ;  /* 0x0000000774747c20 */ /* 0x000fe20008410000 */
[----:B------:R-:W-:Y:S01]  /*8fd0*/  FSEL R119, R200, RZ, P5 ;  /* 0x000000ffc8777208 */ /* 0x000fe20002800000 */
[----:B------:R-:W-:Y:S01]  /*8fe0*/  FMUL.FTZ R0, R0, UR7 ;  /* 0x0000000700007c20 */ /* 0x000fe20008410000 */
[----:B------:R-:W-:-:S02]  /*8ff0*/  LOP3.LUT P4, RZ, R173, 0xff00, RZ, 0xc0, !PT ;  /* 0x0000ff00adff7812 */ /* 0x000fc4000788c0ff */
[----:B------:R-:W-:Y:S02]  /*9000*/  SHF.L.U32 R125, R104, 0x10, RZ ;  /* 0x00000010687d7819 */ /* 0x000fe400000006ff */
[----:B------:R-:W-:Y:S02]  /*9010*/  LOP3.LUT P5, RZ, R173, 0xff, RZ, 0xc0, !PT ;  /* 0x000000ffadff7812 */ /* 0x000fe400078ac0ff */
[----:B------:R-:W-:Y:S01]  /*9020*/  SHF.L.U32 R127, R127, 0x10, RZ ;  /* 0x000000107f7f7819 */ /* 0x000fe200000006ff */
[----:B------:R-:W-:Y:S01]  /*9030*/  FFMA.FTZ R125, R194, UR16, R125 ;  /* 0x00000010c27d7c23 */ /* 0x000fe2000801007d */
[----:B------:R-:W-:Y:S02]  /*9040*/  FSEL R122, R124, RZ, P3 ;  /* 0x000000ff7c7a7208 */ /* 0x000fe40001800000 */
[----:B------:R-:W-:Y:S01]  /*9050*/  FSEL R121, R118, RZ, P6 ;  /* 0x000000ff76797208 */ /* 0x000fe20003000000 */
[----:B------:R-:W-:Y:S01]  /*9060*/  FFMA.FTZ R140, R140, UR16, R127 ;  /* 0x000000108c8c7c23 */ /* 0x000fe2000801007f */
[----:B------:R-:W-:Y:S01]  /*9070*/  LOP3.LUT P3, RZ, R172, 0xff000000, RZ, 0xc0, !PT ;  /* 0xff000000acff7812 */ /* 0x000fe2000786c0ff */
[----:B------:R-:W-:Y:S01]  /*9080*/  FMUL.FTZ R125, R125, UR7 ;  /* 0x000000077d7d7c20 */ /* 0x000fe20008410000 */
[----:B------:R-:W-:Y:S01]  /*9090*/  FSEL R124, R124, RZ, P4 ;  /* 0x000000ff7c7c7208 */ /* 0x000fe20002000000 */
[----:B------:R-:W-:Y:S01]  /*90a0*/  FMUL.FTZ R140, R140, UR7 ;  /* 0x000000078c8c7c20 */ /* 0x000fe20008410000 */
[----:B------:R-:W-:-:S02]  /*90b0*/  FSEL R118, R118, RZ, P5 ;  /* 0x000000ff76767208 */ /* 0x000fc40002800000 */
[C---:B------:R-:W-:Y:S02]  /*90c0*/  LOP3.LUT P4, RZ, R130.reuse, 0xff000000, RZ, 0xc0, !PT ;  /* 0xff00000082ff7812 */ /* 0x040fe4000788c0ff */
[----:B------:R-:W-:Y:S02]  /*90d0*/  LOP3.LUT P6, RZ, R130, 0xff0000, RZ, 0xc0, !PT ;  /* 0x00ff000082ff7812 */ /* 0x000fe400078cc0ff */
[----:B------:R-:W-:Y:S02]  /*90e0*/  LOP3.LUT P5, RZ, R172, 0xff0000, RZ, 0xc0, !PT ;  /* 0x00ff0000acff7812 */ /* 0x000fe400078ac0ff */
[----:B------:R-:W-:Y:S02]  /*90f0*/  FSEL R117, R116, RZ, P3 ;  /* 0x000000ff74757208 */ /* 0x000fe40001800000 */
[----:B------:R-:W-:Y:S02]  /*9100*/  F2FP.BF16.F32.PACK_AB R122, R122, R121 ;  /* 0x000000797a7a723e */ /* 0x000fe400000010ff */
[----:B------:R-:W-:-:S02]  /*9110*/  FSEL R116, R116, RZ, P4 ;  /* 0x000000ff74747208 */ /* 0x000fc40002000000 */
[C---:B------:R-:W-:Y:S02]  /*9120*/  FSEL R120, R0.reuse, RZ, P5 ;  /* 0x000000ff00787208 */ /* 0x040fe40002800000 */
[----:B------:R-:W-:Y:S02]  /*9130*/  FSEL R121, R0, RZ, P6 ;  /* 0x000000ff00797208 */ /* 0x000fe40003000000 */
[----:B------:R-:W-:Y:S02]  /*9140*/  LOP3.LUT P4, RZ, R172, 0xff, RZ, 0xc0, !PT ;  /* 0x000000ffacff7812 */ /* 0x000fe4000788c0ff */
[C---:B------:R-:W-:Y:S02]  /*9150*/  LOP3.LUT P5, RZ, R130.reuse, 0xff00, RZ, 0xc0, !PT ;  /* 0x0000ff0082ff7812 */ /* 0x040fe400078ac0ff */
[----:B------:R-:W-:Y:S02]  /*9160*/  LOP3.LUT P3, RZ, R130, 0xff, RZ, 0xc0, !PT ;  /* 0x000000ff82ff7812 */ /* 0x000fe4000786c0ff */
[----:B------:R-:W-:-:S02]  /*9170*/  LOP3.LUT P6, RZ, R172, 0xff00, RZ, 0xc0, !PT ;  /* 0x0000ff00acff7812 */ /* 0x000fc400078cc0ff */
[----:B------:R-:W-:Y:S02]  /*9180*/  F2FP.BF16.F32.PACK_AB R117, R117, R120 ;  /* 0x000000787575723e */ /* 0x000fe400000010ff */
[----:B------:R-:W-:Y:S02]  /*9190*/  F2FP.BF16.F32.PACK_AB R121, R116, R121 ;  /* 0x000000797479723e */ /* 0x000fe400000010ff */
        /* <DEDUP_REMOVED lines=9> */
.L_x_1081:
        /* <DEDUP_REMOVED lines=31> */
[C---:B------:R-:W-:Y:S01]  /*9420*/  FMUL.FTZ R112, R113.reuse, UR7 ;  /* 0x0000000771707c20 */ /* 0x040fe20008410000 */
[----:B------:R-:W-:Y:S01]  /*9430*/  FSEL R0, R0, RZ, P4 ;  /* 0x000000ff00007208 */ /* 0x000fe20002000000 */
[----:B------:R-:W-:Y:S01]  /*9440*/  FADD.FTZ R202, R202, -R141 ;  /* 0x8000008dcaca7221 */ /* 0x000fe20000010000 */
[----:B------:R-:W-:Y:S01]  /*9450*/  F2FP.BF16.F32.PACK_AB R114, R113, R114 ;  /* 0x000000727172723e */ /* 0x000fe200000010ff */
        /* <DEDUP_REMOVED lines=11> */
[----:B------:R-:W-:Y:S01]  /*9510*/  FSEL R0, R112, RZ, P6 ;  /* 0x000000ff70007208 */ /* 0x000fe20003000000 */
[----:B------:R-:W-:Y:S01]  /*9520*/  FMUL.FTZ R125, R140, UR16 ;  /* 0x000000108c7d7c20 */ /* 0x000fe20008410000 */
[----:B------:R-:W-:Y:S01]  /*9530*/  FSEL R121, R117, RZ, P4 ;  /* 0x000000ff75797208 */ /* 0x000fe20002000000 */
[----:B------:R-:W-:Y:S01]  /*9540*/  FMUL.FTZ R194, R194, UR16 ;  /* 0x00000010c2c27c20 */ /* 0x000fe20008410000 */
[----:B------:R-:W-:Y:S01]  /*9550*/  LOP3.LUT P5, RZ, R173, 0xff, RZ, 0xc0, !PT ;  /* 0x000000ffadff7812 */ /* 0x000fe200078ac0ff */
[----:B------:R-:W-:Y:S01]  /*9560*/  FMUL.FTZ R116, R125, UR7 ;  /* 0x000000077d747c20 */ /* 0x000fe20008410000 */
[----:B------:R-:W-:-:S02]  /*9570*/  LOP3.LUT P3, RZ, R173, 0xff00, RZ, 0xc0, !PT ;  /* 0x0000ff00adff7812 */ /* 0x000fc4000786c0ff */
[----:B------:R-:W-:Y:S02]  /*9580*/  LOP3.LUT P4, RZ, R172, 0xff0000, RZ, 0xc0, !PT ;  /* 0x00ff0000acff7812 */ /* 0x000fe4000788c0ff */
[----:B------:R-:W-:Y:S01]  /*9590*/  F2FP.BF16.F32.PACK_AB R122, R0, R122 ;  /* 0x0000007a007a723e */ /* 0x000fe200000010ff */
[----:B------:R-:W-:Y:S01]  /*95a0*/  FMUL.FTZ R0, R202, UR7 ;  /* 0x00000007ca007c20 */ /* 0x000fe20008410000 */
[----:B------:R-:W-:Y:S02]  /*95b0*/  FSEL R118, R118, RZ, P5 ;  /* 0x000000ff76767208 */ /* 0x000fe40002800000 */
[----:B------:R-:W-:Y:S02]  /*95c0*/  FSEL R112, R112, RZ, P3 ;  /* 0x000000ff70707208 */ /* 0x000fe40001800000 */
[----:B------:R-:W-:Y:S02]  /*95d0*/  FSEL R117, R117, RZ, P4 ;  /* 0x000000ff75757208 */ /* 0x000fe40002000000 */
[----:B------:R-:W-:-:S02]  /*95e0*/  LOP3.LUT P4, RZ, R172, 0xff000000, RZ, 0xc0, !PT ;  /* 0xff000000acff7812 */ /* 0x000fc4000788c0ff */
[----:B------:R-:W-:Y:S02]  /*95f0*/  F2FP.BF16.F32.PACK_AB R118, R112, R118 ;  /* 0x000000767076723e */ /* 0x000fe400000010ff */
[----:B------:R-:W-:Y:S02]  /*9600*/  FSEL R112, R0, RZ, P4 ;  /* 0x000000ff00707208 */ /* 0x000fe40002000000 */
[----:B------:R-:W-:Y:S02]  /*9610*/  LOP3.LUT P5, RZ, R130, 0xff000000, RZ, 0xc0, !PT ;  /* 0xff00000082ff7812 */ /* 0x000fe400078ac0ff */
[----:B------:R-:W-:Y:S02]  /*9620*/  F2FP.BF16.F32.PACK_AB R117, R112, R117 ;  /* 0x000000757075723e */ /* 0x000fe400000010ff */
[----:B------:R-:W-:Y:S01]  /*9630*/  F2FP.BF16.F32.PACK_AB R112, R125, R194 ;  /* 0x000000c27d70723e */ /* 0x000fe200000010ff */
        /* <DEDUP_REMOVED lines=15> */
.L_x_1084:
        /* <DEDUP_REMOVED lines=75> */
.L_x_1080:
        /* <DEDUP_REMOVED lines=8> */
[----:B------:R-:W-:Y:S01]  /*9c60*/  IMAD.U32 R112, R112, 0x10000, RZ ;  /* 0x0001000070707824 */ /* 0x000fe200078e00ff */
[----:B------:R-:W-:Y:S01]  /*9c70*/  SHF.L.U32 R0, R0, 0x10, RZ ;  /* 0x0000001000007819 */ /* 0x000fe200000006ff */
[----:B------:R-:W-:Y:S01]  /*9c80*/  FADD.FTZ R114, R208, -R114 ;  /* 0x80000072d0727221 */ /* 0x000fe20000010000 */
[----:B------:R-:W-:Y:S01]  /*9c90*/  FFMA.FTZ R113, R197, UR17, R154 ;  /* 0x00000011c5717c23 */ /* 0x000fe2000801009a */
[----:B------:R-:W-:Y:S01]  /*9ca0*/  FFMA.FTZ R115, R115, UR16, R112 ;  /* 0x0000001073737c23 */ /* 0x000fe20008010070 */
[----:B------:R-:W-:Y:S01]  /*9cb0*/  SHF.L.U32 R112, R107, 0x10, RZ ;  /* 0x000000106b707819 */ /* 0x000fe200000006ff */
[----:B0-----:R-:W-:Y:S01]  /*9cc0*/  FADD.FTZ R120, R200, -R199 ;  /* 0x800000c7c8787221 */ /* 0x001fe20000010000 */
[----:B------:R-:W-:Y:S01]  /*9cd0*/  FFMA.FTZ R114, R114, UR16, R0 ;  /* 0x0000001072727c23 */ /* 0x000fe20008010000 */
[----:B------:R-:W-:Y:S01]  /*9ce0*/  PRMT R121, R104, 0x7632, R121 ;  /* 0x0000763268797816 */ /* 0x000fe20000000079 */
[----:B------:R-:W-:Y:S01]  /*9cf0*/  FFMA.FTZ R201, R201, UR17, R154 ;  /* 0x00000011c9c97c23 */ /* 0x000fe2000801009a */
[----:B------:R-:W-:Y:S01]  /*9d00*/  FADD.FTZ R113, R198, -R113 ;  /* 0x80000071c6717221 */ /* 0x000fe20000010000 */
[----:B------:R-:W-:-:S02]  /*9d10*/  IMAD.U32 R0, R106, 0x10000, RZ ;  /* 0x000100006a007824 */ /* 0x000fc400078e00ff */
[----:B------:R-:W-:Y:S01]  /*9d20*/  FFMA.FTZ R120, R120, UR16, R112 ;  /* 0x0000001078787c23 */ /* 0x000fe20008010070 */
[----:B------:R-:W-:Y:S01]  /*9d30*/  ISETP.GE.U32.AND P3, PT, R130, RZ, PT ;  /* 0x000000ff8200720c */ /* 0x000fe20003f66070 */
[----:B------:R-:W-:Y:S01]  /*9d40*/  FADD.FTZ R140, R140, -R201 ;  /* 0x800000c98c8c7221 */ /* 0x000fe20000010000 */
[----:B------:R-:W-:Y:S01]  /*9d50*/  SHF.L.U32 R121, R121, 0x10, RZ ;  /* 0x0000001079797819 */ /* 0x000fe200000006ff */
[----:B------:R-:W-:Y:S01]  /*9d60*/  FFMA.FTZ R113, R113, UR16, R0 ;  /* 0x0000001071717c23 */ /* 0x000fe20008010000 */
[----:B------:R-:W-:Y:S01]  /*9d70*/  FMUL.FTZ R123, R115, UR7 ;  /* 0x00000007737b7c20 */ /* 0x000fe20008410000 */
[----:B------:R-:W-:Y:S01]  /*9d80*/  FMUL.FTZ R112, R120, UR7 ;  /* 0x0000000778707c20 */ /* 0x000fe20008410000 */
[----:B------:R-:W-:Y:S01]  /*9d90*/  LOP3.LUT P4, RZ, R131, 0xff0000, RZ, 0xc0, !PT ;  /* 0x00ff000083ff7812 */ /* 0x000fe2000788c0ff */
[--C-:B------:R-:W-:Y:S01]  /*9da0*/  FFMA.FTZ R195, R195, UR17, R154.reuse ;  /* 0x00000011c3c37c23 */ /* 0x100fe2000801009a */
[----:B------:R-:W-:Y:S01]  /*9db0*/  ISETP.GE.U32.AND.EX P3, PT, R131, 0x1000000, PT, P3 ;  /* 0x010000008300780c */ /* 0x000fe20003f66130 */
[----:B------:R-:W-:Y:S01]  /*9dc0*/  FFMA.FTZ R141, R141, UR17, R154 ;  /* 0x000000118d8d7c23 */ /* 0x000fe2000801009a */
[----:B------:R-:W-:Y:S01]  /*9dd0*/  PRMT R124, R105, 0x7632, R124 ;  /* 0x00007632697c7816 */ /* 0x000fe2000000007c */
[----:B------:R-:W-:Y:S01]  /*9de0*/  FFMA.FTZ R193, R193, UR17, R154 ;  /* 0x00000011c1c17c23 */ /* 0x000fe2000801009a */
[----:B------:R-:W-:Y:S01]  /*9df0*/  FMUL.FTZ R0, R113, UR7 ;  /* 0x0000000771007c20 */ /* 0x000fe20008410000 */
[----:B------:R-:W-:Y:S01]  /*9e00*/  FMUL.FTZ R122, R114, UR7 ;  /* 0x00000007727a7c20 */ /* 0x000fe20008410000 */
[----:B------:R-:W-:Y:S01]  /*9e10*/  FFMA.FTZ R140, R140, UR16, R121 ;  /* 0x000000108c8c7c23 */ /* 0x000fe20008010079 */
[C---:B------:R-:W-:Y:S01]  /*9e20*/  LOP3.LUT P5, RZ, R131.reuse, 0xff, RZ, 0xc0, !PT ;  /* 0x000000ff83ff7812 */ /* 0x040fe200078ac0ff */
[----:B------:R-:W-:Y:S01]  /*9e30*/  FADD.FTZ R196, R196, -R195 ;  /* 0x800000c3c4c47221 */ /* 0x000fe20000010000 */
[----:B------:R-:W-:Y:S01]  /*9e40*/  LOP3.LUT P6, RZ, R131, 0xff00, RZ, 0xc0, !PT ;  /* 0x0000ff0083ff7812 */ /* 0x000fe200078cc0ff */
[----:B------:R-:W-:Y:S01]  /*9e50*/  FADD.FTZ R202, R202, -R141 ;  /* 0x8000008dcaca7221 */ /* 0x000fe20000010000 */
[----:B------:R-:W-:Y:S01]  /*9e60*/  FSEL R123, R123, RZ, P3 ;  /* 0x000000ff7b7b7208 */ /* 0x000fe20001800000 */
[----:B------:R-:W-:Y:S01]  /*9e70*/  FADD.FTZ R194, R194, -R193 ;  /* 0x800000c1c2c27221 */ /* 0x000fe20000010000 */
[----:B------:R-:W-:-:S02]  /*9e80*/  FSEL R112, R112, RZ, P4 ;  /* 0x000000ff70707208 */ /* 0x000fc40002000000 */
[----:B------:R-:W-:Y:S02]  /*9e90*/  SHF.L.U32 R124, R124, 0x10, RZ ;  /* 0x000000107c7c7819 */ /* 0x000fe400000006ff */
[----:B------:R-:W-:Y:S01]  /*9ea0*/  F2FP.BF16.F32.PACK_AB R114, R114, R113 ;  /* 0x000000717272723e */ /* 0x000fe200000010ff */
[----:B------:R-:W-:Y:S01]  /*9eb0*/  IMAD.U32 R113, R105, 0x10000, RZ ;  /* 0x0001000069717824 */ /* 0x000fe200078e00ff */
[----:B------:R-:W-:Y:S01]  /*9ec0*/  SHF.L.U32 R121, R104, 0x10, RZ ;  /* 0x0000001068797819 */ /* 0x000fe200000006ff */
[----:B------:R-:W-:Y:S01]  /*9ed0*/  FFMA.FTZ R202, R202, UR16, R124 ;  /* 0x00000010caca7c23 */ /* 0x000fe2000801007c */
[----:B------:R-:W-:Y:S01]  /*9ee0*/  FSEL R0, R0, RZ, P5 ;  /* 0x000000ff00007208 */ /* 0x000fe20002800000 */
[----:B------:R-:W-:Y:S01]  /*9ef0*/  FFMA.FTZ R113, R196, UR16, R113 ;  /* 0x00000010c4717c23 */ /* 0x000fe20008010071 */
[----:B------:R-:W-:Y:S02]  /*9f00*/  FSEL R122, R122, RZ, P6 ;  /* 0x000000ff7a7a7208 */ /* 0x000fe40003000000 */
[----:B------:R-:W-:Y:S01]  /*9f10*/  F2FP.BF16.F32.PACK_AB R123, R123, R112 ;  /* 0x000000707b7b723e */ /* 0x000fe200000010ff */
        /* <DEDUP_REMOVED lines=20> */
.L_x_1086:
        /* <DEDUP_REMOVED lines=19> */
[----:B------:R-:W-:Y:S01]  /*a190*/  FFMA.FTZ R205, R205, UR17, R154 ;  /* 0x00000011cdcd7c23 */ /* 0x000fe2000801009a */
[----:B------:R-:W-:Y:S01]  /*a1a0*/  SHF.L.U32 R123, R123, 0x10, RZ ;  /* 0x000000107b7b7819 */ /* 0x000fe200000006ff */
[----:B------:R-:W-:Y:S01]  /*a1b0*/  FADD.FTZ R195, R196, -R195 ;  /* 0x800000c3c4c37221 */ /* 0x000fe20000010000 */
[----:B------:R-:W-:Y:S01]  /*a1c0*/  FSEL R120, R120, RZ, P3 ;  /* 0x000000ff78787208 */ /* 0x000fe20001800000 */
[----:B------:R-:W-:Y:S01]  /*a1d0*/  FADD.FTZ R197, R198, -R197 ;  /* 0x800000c5c6c57221 */ /* 0x000fe20000010000 */
[----:B------:R-:W-:Y:S01]  /*a1e0*/  FSEL R121, R121, RZ, P4 ;  /* 0x000000ff79797208 */ /* 0x000fe20002000000 */
[----:B------:R-:W-:Y:S01]  /*a1f0*/  FFMA.FTZ R201, R201, UR16, R123 ;  /* 0x00000010c9c97c23 */ /* 0x000fe2000801007b */
[----:B------:R-:W-:Y:S01]  /*a200*/  PRMT R0, R106, 0x7632, R0 ;  /* 0x000076326a007816 */ /* 0x000fe20000000000 */
[----:B------:R-:W-:Y:S01]  /*a210*/  FADD.FTZ R205, R208, -R205 ;  /* 0x800000cdd0cd7221 */ /* 0x000fe20000010000 */
[----:B------:R-:W-:Y:S01]  /*a220*/  F2FP.BF16.F32.PACK_AB R123, R120, R121 ;  /* 0x00000079787b723e */ /* 0x000fe200000010ff */
[--C-:B------:R-:W-:Y:S01]  /*a230*/  FFMA.FTZ R141, R141, UR17, R154.reuse ;  /* 0x000000118d8d7c23 */ /* 0x100fe2000801009a */
[----:B------:R-:W-:Y:S01]  /*a240*/  SHF.L.U32 R122, R106, 0x10, RZ ;  /* 0x000000106a7a7819 */ /* 0x000fe200000006ff */
[----:B------:R-:W-:Y:S01]  /*a250*/  IMAD.U32 R0, R0, 0x10000, RZ ;  /* 0x0001000000007824 */ /* 0x000fe200078e00ff */
[----:B------:R-:W-:Y:S01]  /*a260*/  SHF.L.U32 R120, R105, 0x10, RZ ;  /* 0x0000001069787819 */ /* 0x000fe200000006ff */
[----:B------:R-:W-:Y:S01]  /*a270*/  FFMA.FTZ R193, R193, UR17, R154 ;  /* 0x00000011c1c17c23 */ /* 0x000fe2000801009a */
[----:B------:R-:W-:Y:S01]  /*a280*/  PRMT R124, R105, 0x7632, R124 ;  /* 0x00007632697c7816 */ /* 0x000fe2000000007c */
[----:B------:R-:W-:Y:S01]  /*a290*/  FFMA.FTZ R0, R205, UR16, R0 ;  /* 0x00000010cd007c23 */ /* 0x000fe20008010000 */
[----:B------:R-:W-:Y:S01]  /*a2a0*/  FFMA.FTZ R122, R197, UR16, R122 ;  /* 0x00000010c57a7c23 */ /* 0x000fe2000801007a */
[----:B------:R-:W-:Y:S01]  /*a2b0*/  FFMA.FTZ R195, R195, UR16, R120 ;  /* 0x00000010c3c37c23 */ /* 0x000fe20008010078 */
[----:B------:R-:W-:Y:S01]  /*a2c0*/  FADD.FTZ R141, R202, -R141 ;  /* 0x8000008dca8d7221 */ /* 0x000fe20000010000 */
        /* <DEDUP_REMOVED lines=27> */
.L_x_1085:
        /* <DEDUP_REMOVED lines=42> */
[----:B------:R-:W-:Y:S01]  /*a720*/  F2FP.BF16.F32.PACK_AB R113, R202, R113 ;  /* 0x00000071ca71723e */ /* 0x000fe200000010ff */
[----:B0-----:R-:W-:Y:S01]  /*a730*/  FMUL.FTZ R120, R112, UR7 ;  /* 0x0000000770787c20 */ /* 0x001fe20008410000 */
        /* <DEDUP_REMOVED lines=15> */
.L_x_1087:
        /* <DEDUP_REMOVED lines=53> */
.L_x_1083:
        /* <DEDUP_REMOVED lines=15> */
[----:B0-----:R-:W-:Y:S01]  /*ac70*/  SHF.L.U32 R117, R111, 0x10, RZ ;  /* 0x000000106f757819 */ /* 0x001fe200000006ff */
[----:B------:R-:W-:Y:S01]  /*ac80*/  FADD.FTZ R116, R152, -R113 ;  /* 0x8000007198747221 */ /* 0x000fe20000010000 */
[----:B------:R-:W-:Y:S01]  /*ac90*/  FADD.FTZ R114, R204, -R203 ;  /* 0x800000cbcc727221 */ /* 0x000fe20000010000 */
[C---:B------:R-:W-:Y:S01]  /*aca0*/  IMAD.U32 R113, R110.reuse, 0x10000, RZ ;  /* 0x000100006e717824 */ /* 0x040fe200078e00ff */
[----:B------:R-:W-:Y:S01]  /*acb0*/  PRMT R121, R110, 0x7632, R121 ;  /* 0x000076326e797816 */ /* 0x000fe20000000079 */
[--C-:B------:R-:W-:Y:S01]  /*acc0*/  FADD.FTZ R115, R151, -R0.reuse ;  /* 0x8000000097737221 */ /* 0x100fe20000010000 */
[----:B------:R-:W-:Y:S01]  /*acd0*/  PRMT R0, R111, 0x7632, R0 ;  /* 0x000076326f007816 */ /* 0x000fe20000000000 */
[----:B------:R-:W-:Y:S01]  /*ace0*/  FFMA.FTZ R114, R114, UR16, R113 ;  /* 0x0000001072727c23 */ /* 0x000fe20008010071 */
[--C-:B------:R-:W-:Y:S01]  /*acf0*/  FFMA.FTZ R113, R146, UR17, R154.reuse ;  /* 0x0000001192717c23 */ /* 0x100fe2000801009a */
[--C-:B------:R-:W-:Y:S01]  /*ad00*/  FFMA.FTZ R116, R116, UR16, R117.reuse ;  /* 0x0000001074747c23 */ /* 0x100fe20008010075 */
[----:B------:R-:W-:Y:S01]  /*ad10*/  PRMT R117, R109, 0x7632, R117 ;  /* 0x000076326d757816 */ /* 0x000fe20000000075 */
[--C-:B------:R-:W-:Y:S01]  /*ad20*/  FFMA.FTZ R120, R149, UR17, R154.reuse ;  /* 0x0000001195787c23 */ /* 0x100fe2000801009a */
[--C-:B------:R-:W-:Y:S01]  /*ad30*/  FADD.FTZ R150, R150, -R113.reuse ;  /* 0x8000007196967221 */ /* 0x100fe20000010000 */
[----:B------:R-:W-:Y:S01]  /*ad40*/  SHF.L.U32 R121, R121, 0x10, RZ ;  /* 0x0000001079797819 */ /* 0x000fe200000006ff */
[----:B------:R-:W-:Y:S01]  /*ad50*/  FFMA.FTZ R148, R148, UR17, R154 ;  /* 0x0000001194947c23 */ /* 0x000fe2000801009a */
[----:B------:R-:W-:Y:S01]  /*ad60*/  PRMT R113, R108, 0x7632, R113 ;  /* 0x000076326c717816 */ /* 0x000fe20000000071 */
[----:B------:R-:W-:Y:S01]  /*ad70*/  FMUL.FTZ R112, R116, UR7 ;  /* 0x0000000774707c20 */ /* 0x000fe20008410000 */
[----:B------:R-:W-:Y:S01]  /*ad80*/  SHF.L.U32 R0, R0, 0x10, RZ ;  /* 0x0000001000007819 */ /* 0x000fe200000006ff */
[----:B------:R-:W-:Y:S01]  /*ad90*/  FADD.FTZ R120, R153, -R120 ;  /* 0x8000007899787221 */ /* 0x000fe20000010000 */
[----:B------:R-:W-:Y:S01]  /*ada0*/  SHF.L.U32 R117, R117, 0x10, RZ ;  /* 0x0000001075757819 */ /* 0x000fe200000006ff */
[----:B------:R-:W-:Y:S01]  /*adb0*/  FFMA.FTZ R121, R150, UR16, R121 ;  /* 0x0000001096797c23 */ /* 0x000fe20008010079 */
[----:B------:R-:W-:Y:S01]  /*adc0*/  LOP3.LUT P6, RZ, R133, 0xff0000, RZ, 0xc0, !PT ;  /* 0x00ff000085ff7812 */ /* 0x000fe200078cc0ff */
[----:B------:R-:W-:Y:S01]  /*add0*/  FADD.FTZ R148, R145, -R148 ;  /* 0x8000009491947221 */ /* 0x000fe20000010000 */
[----:B------:R-:W-:Y:S01]  /*ade0*/  LOP3.LUT P4, RZ, R175, 0xff0000, RZ, 0xc0, !PT ;  /* 0x00ff0000afff7812 */ /* 0x000fe2000788c0ff */
[----:B------:R-:W-:Y:S01]  /*adf0*/  FFMA.FTZ R115, R115, UR16, R0 ;  /* 0x0000001073737c23 */ /* 0x000fe20008010000 */
[----:B------:R-:W-:Y:S01]  /*ae00*/  SHF.L.U32 R113, R113, 0x10, RZ ;  /* 0x0000001071717819 */ /* 0x000fe200000006ff */
[----:B------:R-:W-:Y:S01]  /*ae10*/  FFMA.FTZ R142, R142, UR17, R154 ;  /* 0x000000118e8e7c23 */ /* 0x000fe2000801009a */
[----:B------:R-:W-:Y:S01]  /*ae20*/  FSEL R0, R112, RZ, P6 ;  /* 0x000000ff70007208 */ /* 0x000fe20003000000 */
[----:B------:R-:W-:Y:S01]  /*ae30*/  FFMA.FTZ R120, R120, UR16, R117 ;  /* 0x0000001078787c23 */ /* 0x000fe20008010075 */
[----:B------:R-:W-:Y:S01]  /*ae40*/  ISETP.GE.U32.AND P1, PT, R132, RZ, PT ;  /* 0x000000ff8400720c */ /* 0x000fe20003f26070 */
[----:B------:R-:W-:Y:S01]  /*ae50*/  FMUL.FTZ R117, R121, UR7 ;  /* 0x0000000779757c20 */ /* 0x000fe20008410000 */
[----:B------:R-:W-:Y:S01]  /*ae60*/  FSEL R112, R112, RZ, P4 ;  /* 0x000000ff70707208 */ /* 0x000fe20002000000 */
[----:B------:R-:W-:Y:S01]  /*ae70*/  FFMA.FTZ R148, R148, UR16, R113 ;  /* 0x0000001094947c23 */ /* 0x000fe20008010071 */
[----:B------:R-:W-:Y:S01]  /*ae80*/  ISETP.GE.U32.AND P3, PT, R174, RZ, PT ;  /* 0x000000ffae00720c */ /* 0x000fe20003f66070 */
[----:B------:R-:W-:Y:S01]  /*ae90*/  FADD.FTZ R142, R143, -R142 ;  /* 0x8000008e8f8e7221 */ /* 0x000fe20000010000 */
[----:B------:R-:W-:Y:S01]  /*aea0*/  LOP3.LUT P4, RZ, R133, 0xff00, RZ, 0xc0, !PT ;  /* 0x0000ff0085ff7812 */ /* 0x000fe2000788c0ff */
[----:B------:R-:W-:-:S02]  /*aeb0*/  IMAD.U32 R113, R109, 0x10000, RZ ;  /* 0x000100006d717824 */ /* 0x000fc400078e00ff */
[----:B------:R-:W-:Y:S01]  /*aec0*/  FMUL.FTZ R119, R115, UR7 ;  /* 0x0000000773777c20 */ /* 0x000fe20008410000 */
[----:B------:R-:W-:Y:S01]  /*aed0*/  ISETP.GE.U32.AND.EX P1, PT, R133, 0x1000000, PT, P1 ;  /* 0x010000008500780c */ /* 0x000fe20003f26110 */
[----:B------:R-:W-:Y:S01]  /*aee0*/  FFMA.FTZ R138, R138, UR17, R154 ;  /* 0x000000118a8a7c23 */ /* 0x000fe2000801009a */
[----:B------:R-:W-:Y:S01]  /*aef0*/  ISETP.GE.U32.AND.EX P3, PT, R175, 0x1000000, PT, P3 ;  /* 0x01000000af00780c */ /* 0x000fe20003f66130 */
[----:B------:R-:W-:Y:S01]  /*af00*/  FFMA.FTZ R113, R142, UR16, R113 ;  /* 0x000000108e717c23 */ /* 0x000fe20008010071 */
[----:B------:R-:W-:Y:S01]  /*af10*/  FSEL R125, R117, RZ, P4 ;  /* 0x000000ff757d7208 */ /* 0x000fe20002000000 */
[----:B------:R-:W-:Y:S01]  /*af20*/  FADD.FTZ R139, R139, -R138 ;  /* 0x8000008a8b8b7221 */ /* 0x000fe20000010000 */
[----:B------:R-:W-:Y:S01]  /*af30*/  LOP3.LUT P4, RZ, R175, 0xff00, RZ, 0xc0, !PT ;  /* 0x0000ff00afff7812 */ /* 0x000fe2000788c0ff */
[----:B------:R-:W-:Y:S01]  /*af40*/  FMUL.FTZ R118, R114, UR7 ;  /* 0x0000000772767c20 */ /* 0x000fe20008410000 */
[C---:B------:R-:W-:Y:S02]  /*af50*/  FSEL R123, R119.reuse, RZ, P1 ;  /* 0x000000ff777b7208 */ /* 0x040fe40000800000 */
[----:B------:R-:W-:-:S02]  /*af60*/  FSEL R119, R119, RZ, P3 ;  /* 0x000000ff77777208 */ /* 0x000fc40001800000 */
[----:B------:R-:W-:Y:S01]  /*af70*/  F2FP.BF16.F32.PACK_AB R115, R115, R116 ;  /* 0x000000747373723e */ /* 0x000fe200000010ff */
[----:B------:R-:W-:Y:S01]  /*af80*/  FMUL.FTZ R116, R113, UR7 ;  /* 0x0000000771747c20 */ /* 0x000fe20008410000 */
[----:B------:R-:W-:Y:S02]  /*af90*/  FSEL R127, R117, RZ, P4 ;  /* 0x000000ff757f7208 */ /* 0x000fe40002000000 */
[----:B------:R-:W-:Y:S02]  /*afa0*/  LOP3.LUT P4, RZ, R174, 0xff0000, RZ, 0xc0, !PT ;  /* 0x00ff0000aeff7812 */ /* 0x000fe4000788c0ff */
[----:B------:R-:W-:Y:S02]  /*afb0*/  F2FP.BF16.F32.PACK_AB R119, R119, R112 ;  /* 0x000000707777723e */ /* 0x000fe400000010ff */
[C---:B------:R-:W-:Y:S01]  /*afc0*/  F2FP.BF16.F32.PACK_AB R113, R120.reuse, R113 ;  /* 0x000000717871723e */ /* 0x040fe200000010ff */
[----:B------:R-:W-:Y:S01]  /*afd0*/  FMUL.FTZ R120, R120, UR7 ;  /* 0x0000000778787c20 */ /* 0x000fe20008410000 */
[----:B------:R-:W-:-:S02]  /*afe0*/  SHF.L.U32 R112, R108, 0x10, RZ ;  /* 0x000000106c707819 */ /* 0x000fc400000006ff */
[----:B------:R-:W-:Y:S02]  /*aff0*/  FSEL R117, R116, RZ, P4 ;  /* 0x000000ff74757208 */ /* 0x000fe40002000000 */
[----:B------:R-:W-:Y:S01]  /*b000*/  LOP3.LUT P4, RZ, R174, 0xff000000, RZ, 0xc0, !PT ;  /* 0xff000000aeff7812 */ /* 0x000fe2000788c0ff */
[----:B------:R-:W-:Y:S01]  /*b010*/  FFMA.FTZ R139, R139, UR16, R112 ;  /* 0x000000108b8b7c23 */ /* 0x000fe20008010070 */
[----:B------:R-:W-:Y:S02]  /*b020*/  F2FP.BF16.F32.PACK_AB R123, R123, R0 ;  /* 0x000000007b7b723e */ /* 0x000fe400000010ff */
[----:B------:R-:W-:Y:S02]  /*b030*/  LOP3.LUT P5, RZ, R133, 0xff, RZ, 0xc0, !PT ;  /* 0x000000ff85ff7812 */ /* 0x000fe400078ac0ff */
[----:B------:R-:W-:Y:S02]  /*b040*/  FSEL R0, R120, RZ, P4 ;  /* 0x000000ff78007208 */ /* 0x000fe40002000000 */
[----:B------:R-:W-:-:S02]  /*b050*/  LOP3.LUT P6, RZ, R175, 0xff, RZ, 0xc0, !PT ;  /* 0x000000ffafff7812 */ /* 0x000fc400078cc0ff */
[----:B------:R-:W-:Y:S02]  /*b060*/  LOP3.LUT P1, RZ, R132, 0xff0000, RZ, 0xc0, !PT ;  /* 0x00ff000084ff7812 */ /* 0x000fe4000782c0ff */
[----:B------:R-:W-:Y:S02]  /*b070*/  FSEL R122, R118, RZ, P5 ;  /* 0x000000ff767a7208 */ /* 0x000fe40002800000 */
[----:B------:R-:W-:Y:S02]  /*b080*/  F2FP.BF16.F32.PACK_AB R114, R121, R114 ;  /* 0x000000727972723e */ /* 0x000fe400000010ff */
[----:B------:R-:W-:Y:S01]  /*b090*/  F2FP.BF16.F32.PACK_AB R117, R0, R117 ;  /* 0x000000750075723e */ /* 0x000fe200000010ff */
[C---:B------:R-:W-:Y:S01]  /*b0a0*/  FMUL.FTZ R0, R148.reuse, UR7 ;  /* 0x0000000794007c20 */ /* 0x040fe20008410000 */
[----:B------:R-:W-:Y:S01]  /*b0b0*/  F2FP.BF16.F32.PACK_AB R112, R148, R139 ;  /* 0x0000008b9470723e */ /* 0x000fe200000010ff */
[----:B------:R-:W-:Y:S01]  /*b0c0*/  FMUL.FTZ R139, R139, UR7 ;  /* 0x000000078b8b7c20 */ /* 0x000fe20008410000 */
[----:B------:R-:W-:-:S02]  /*b0d0*/  LOP3.LUT P3, RZ, R132, 0xff000000, RZ, 0xc0, !PT ;  /* 0xff00000084ff7812 */ /* 0x000fc4000786c0ff */
[----:B------:R-:W-:Y:S02]  /*b0e0*/  FSEL R118, R118, RZ, P6 ;  /* 0x000000ff76767208 */ /* 0x000fe40003000000 */
[----:B------:R-:W-:Y:S02]  /*b0f0*/  FSEL R121, R116, RZ, P1 ;  /* 0x000000ff74797208 */ /* 0x000fe40000800000 */
[C---:B------:R-:W-:Y:S02]  /*b100*/  LOP3.LUT P5, RZ, R132.reuse, 0xff00, RZ, 0xc0, !PT ;  /* 0x0000ff0084ff7812 */ /* 0x040fe400078ac0ff */
[----:B------:R-:W-:Y:S02]  /*b110*/  LOP3.LUT P6, RZ, R132, 0xff, RZ, 0xc0, !PT ;  /* 0x000000ff84ff7812 */ /* 0x000fe400078cc0ff */
[C---:B------:R-:W-:Y:S02]  /*b120*/  LOP3.LUT P4, RZ, R174.reuse, 0xff00, RZ, 0xc0, !PT ;  /* 0x0000ff00aeff7812 */ /* 0x040fe4000788c0ff */
[----:B------:R-:W-:-:S02]  /*b130*/  LOP3.LUT P1, RZ, R174, 0xff, RZ, 0xc0, !PT ;  /* 0x000000ffaeff7812 */ /* 0x000fc4000782c0ff */
[----:B------:R-:W-:Y:S02]  /*b140*/  F2FP.BF16.F32.PACK_AB R118, R127, R118 ;  /* 0x000000767f76723e */ /* 0x000fe400000010ff */
[----:B------:R-:W-:Y:S02]  /*b150*/  F2FP.BF16.F32.PACK_AB R122, R125, R122 ;  /* 0x0000007a7d7a723e */ /* 0x000fe400000010ff */
[----:B------:R-:W-:Y:S02]  /*b160*/  FSEL R124, R120, RZ, P3 ;  /* 0x000000ff787c7208 */ /* 0x000fe40001800000 */
[C---:B------:R-:W-:Y:S02]  /*b170*/  FSEL R125, R0.reuse, RZ, P5 ;  /* 0x000000ff007d7208 */ /* 0x040fe40002800000 */
[----:B------:R-:W-:Y:S02]  /*b180*/  FSEL R127, R0, RZ, P4 ;  /* 0x000000ff007f7208 */ /* 0x000fe40002000000 */
[----:B------:R-:W-:-:S02]  /*b190*/  FSEL R116, R139, RZ, P1 ;  /* 0x000000ff8b747208 */ /* 0x000fc40000800000 */
[----:B------:R-:W-:Y:S02]  /*b1a0*/  FSEL R120, R139, RZ, P6 ;  /* 0x000000ff8b787208 */ /* 0x000fe40003000000 */
[----:B------:R-:W-:Y:S02]  /*b1b0*/  F2FP.BF16.F32.PACK_AB R121, R124, R121 ;  /* 0x000000797c79723e */ /* 0x000fe400000010ff */
[----:B------:R-:W-:Y:S02]  /*b1c0*/  F2FP.BF16.F32.PACK_AB R116, R127, R116 ;  /* 0x000000747f74723e */ /* 0x000fe400000010ff */
[----:B------:R-:W-:Y:S01]  /*b1d0*/  F2FP.BF16.F32.PACK_AB R120, R125, R120 ;  /* 0x000000787d78723e */ /* 0x000fe200000010ff */
[----:B------:R-:W-:Y:S06]  /*b1e0*/  BRA `(.L_x_1091) ;  /* 0x0000001c00b07947 */ /* 0x000fec0003800000 */
.L_x_1090:
[--C-:B------:R-:W-:Y:S01]  /*b1f0*/  FFMA.FTZ R0, R147, UR17, R154.reuse ;  /* 0x0000001193007c23 */ /* 0x100fe2000801009a */
[--C-:B0-----:R-:W-:Y:S01]  /*b200*/  FFMA.FTZ R117, R144, UR17, R154.reuse ;  /* 0x0000001190757c23 */ /* 0x101fe2000801009a */
[----:B------:R-:W-:Y:S01]  /*b210*/  FFMA.FTZ R203, R203, UR17, R154 ;  /* 0x00000011cbcb7c23 */ /* 0x000fe2000801009a */
[----:B------:R-:W-:Y:S01]  /*b220*/  LOP3.LUT P6, RZ, R133, 0xff0000, RZ, 0xc0, !PT ;  /* 0x00ff000085ff7812 */ /* 0x000fe200078cc0ff */
[--C-:B------:R-:W-:Y:S01]  /*b230*/  FADD.FTZ R151, R151, -R0.reuse ;  /* 0x8000000097977221 */ /* 0x100fe20000010000 */
[----:B------:R-:W-:Y:S01]  /*b240*/  PRMT R0, R111, 0x7632, R0 ;  /* 0x000076326f007816 */ /* 0x000fe20000000000 */
[----:B------:R-:W-:Y:S01]  /*b250*/  FADD.FTZ R117, R152, -R117 ;  /* 0x8000007598757221 */ /* 0x000fe20000010000 */
[----:B------:R-:W-:Y:S01]  /*b260*/  FADD.FTZ R203, R204, -R203 ;  /* 0x800000cbcccb7221 */ /* 0x000fe20000010000 */
[----:B------:R-:W-:Y:S01]  /*b270*/  LOP3.LUT P4, RZ, R175, 0xff0000, RZ, 0xc0, !PT ;  /* 0x00ff0000afff7812 */ /* 0x000fe2000788c0ff */
[--C-:B------:R-:W-:Y:S01]  /*b280*/  FFMA.FTZ R120, R149, UR17, R154.reuse ;  /* 0x0000001195787c23 */ /* 0x100fe2000801009a */
[----:B------:R-:W-:Y:S01]  /*b290*/  SHF.L.U32 R0, R0, 0x10, RZ ;  /* 0x0000001000007819 */ /* 0x000fe200000006ff */
[----:B------:R-:W-:Y:S01]  /*b2a0*/  FFMA.FTZ R142, R142, UR17, R154 ;  /* 0x000000118e8e7c23 */ /* 0x000fe2000801009a */
[----:B------:R-:W-:Y:S01]  /*b2b0*/  PRMT R121, R110, 0x7632, R121 ;  /* 0x000076326e797816 */ /* 0x000fe20000000079 */
[----:B------:R-:W-:Y:S01]  /*b2c0*/  FADD.FTZ R120, R153, -R120 ;  /* 0x8000007899787221 */ /* 0x000fe20000010000 */
[----:B------:R-:W-:Y:S01]  /*b2d0*/  ISETP.GE.U32.AND P1, PT, R132, RZ, PT ;  /* 0x000000ff8400720c */ /* 0x000fe20003f26070 */
[----:B------:R-:W-:Y:S01]  /*b2e0*/  FFMA.FTZ R151, R151, UR16, R0 ;  /* 0x0000001097977c23 */ /* 0x000fe20008010000 */
[----:B------:R-:W-:Y:S01]  /*b2f0*/  SHF.L.U32 R0, R111, 0x10, RZ ;  /* 0x000000106f007819 */ /* 0x000fe200000006ff */
[----:B------:R-:W-:Y:S01]  /*b300*/  FADD.FTZ R142, R143, -R142 ;  /* 0x8000008e8f8e7221 */ /* 0x000fe20000010000 */
[----:B------:R-:W-:Y:S01]  /*b310*/  SHF.L.U32 R121, R121, 0x10, RZ ;  /* 0x0000001079797819 */ /* 0x000fe200000006ff */
[----:B------:R-:W-:Y:S01]  /*b320*/  FMUL.FTZ R151, R151, UR7 ;  /* 0x0000000797977c20 */ /* 0x000fe20008410000 */
[----:B------:R-:W-:Y:S01]  /*b330*/  ISETP.GE.U32.AND.EX P1, PT, R133, 0x1000000, PT, P1 ;  /* 0x010000008500780c */ /* 0x000fe20003f26110 */
[----:B------:R-:W-:Y:S01]  /*b340*/  FFMA.FTZ R117, R117, UR16, R0 ;  /* 0x0000001075757c23 */ /* 0x000fe20008010000 */
[----:B------:R-:W-:-:S02]  /*b350*/  IMAD.U32 R0, R110, 0x10000, RZ ;  /* 0x000100006e007824 */ /* 0x000fc400078e00ff */
[----:B------:R-:W-:Y:S01]  /*b360*/  FFMA.FTZ R148, R148, UR17, R154 ;  /* 0x0000001194947c23 */ /* 0x000fe2000801009a */
[----:B------:R-:W-:Y:S01]  /*b370*/  FSEL R123, R151, RZ, P1 ;  /* 0x000000ff977b7208 */ /* 0x000fe20000800000 */
[----:B------:R-:W-:Y:S01]  /*b380*/  FMUL.FTZ R117, R117, UR7 ;  /* 0x0000000775757c20 */ /* 0x000fe20008410000 */
[----:B------:R-:W-:Y:S01]  /*b390*/  FFMA.FTZ R203, R203, UR16, R0 ;  /* 0x00000010cbcb7c23 */ /* 0x000fe20008010000 */
[----:B------:R-:W-:Y:S01]  /*b3a0*/  ISETP.GE.U32.AND P3, PT, R174, RZ, PT ;  /* 0x000000ffae00720c */ /* 0x000fe20003f66070 */
[----:B------:R-:W-:Y:S01]  /*b3b0*/  FFMA.FTZ R138, R138, UR17, R154 ;  /* 0x000000118a8a7c23 */ /* 0x000fe2000801009a */
[----:B------:R-:W-:Y:S01]  /*b3c0*/  FADD.FTZ R148, R145, -R148 ;  /* 0x8000009491947221 */ /* 0x000fe20000010000 */
[----:B------:R-:W-:Y:S01]  /*b3d0*/  FSEL R0, R117, RZ, P6 ;  /* 0x000000ff75007208 */ /* 0x000fe20003000000 */
[----:B------:R-:W-:Y:S01]  /*b3e0*/  FMUL.FTZ R203, R203, UR7 ;  /* 0x00000007cbcb7c20 */ /* 0x000fe20008410000 */
[----:B------:R-:W-:Y:S01]  /*b3f0*/  FSEL R116, R117, RZ, P4 ;  /* 0x000000ff75747208 */ /* 0x000fe20002000000 */
[----:B------:R-:W-:Y:S01]  /*b400*/  FFMA.FTZ R117, R146, UR17, R154 ;  /* 0x0000001192757c23 */ /* 0x000fe2000801009a */
[----:B------:R-:W-:Y:S01]  /*b410*/  LOP3.LUT P4, RZ, R133, 0xff00, RZ, 0xc0, !PT ;  /* 0x0000ff0085ff7812 */ /* 0x000fe2000788c0ff */
[----:B------:R-:W-:Y:S01]  /*b420*/  FADD.FTZ R139, R139, -R138 ;  /* 0x8000008a8b8b7221 */ /* 0x000fe20000010000 */
[----:B------:R-:W-:Y:S01]  /*b430*/  F2FP.BF16.F32.PACK_AB R123, R123, R0 ;  /* 0x000000007b7b723e */ /* 0x000fe200000010ff */
[--C-:B------:R-:W-:Y:S01]  /*b440*/  FADD.FTZ R150, R150, -R117.reuse ;  /* 0x8000007596967221 */ /* 0x100fe20000010000 */
[----:B------:R-:W-:-:S02]  /*b450*/  PRMT R117, R109, 0x7632, R117 ;  /* 0x000076326d757816 */ /* 0x000fc40000000075 */
[----:B------:R-:W-:Y:S01]  /*b460*/  ISETP.GE.U32.AND.EX P3, PT, R175, 0x1000000, PT, P3 ;  /* 0x01000000af00780c */ /* 0x000fe20003f66130 */
[----:B------:R-:W-:Y:S01]  /*b470*/  FFMA.FTZ R121, R150, UR16, R121 ;  /* 0x0000001096797c23 */ /* 0x000fe20008010079 */
[----:B------:R-:W-:Y:S02]  /*b480*/  SHF.L.U32 R117, R117, 0x10, RZ ;  /* 0x0000001075757819 */ /* 0x000fe400000006ff */
[----:B------:R-:W-:Y:S01]  /*b490*/  SHF.L.U32 R0, R108, 0x10, RZ ;  /* 0x000000106c007819 */ /* 0x000fe200000006ff */
[----:B------:R-:W-:Y:S01]  /*b4a0*/  FMUL.FTZ R124, R121, UR7 ;  /* 0x00000007797c7c20 */ /* 0x000fe20008410000 */
[----:B------:R-:W-:Y:S02]  /*b4b0*/  IMAD.U32 R121, R109, 0x10000, RZ ;  /* 0x000100006d797824 */ /* 0x000fe400078e00ff */
[--C-:B------:R-:W-:Y:S01]  /*b4c0*/  FFMA.FTZ R120, R120, UR16, R117.reuse ;  /* 0x0000001078787c23 */ /* 0x100fe20008010075 */
[----:B------:R-:W-:Y:S01]  /*b4d0*/  PRMT R117, R108, 0x7632, R117 ;  /* 0x000076326c757816 */ /* 0x000fe20000000075 */
[----:B------:R-:W-:Y:S01]  /*b4e0*/  FFMA.FTZ R0, R139, UR16, R0 ;  /* 0x000000108b007c23 */ /* 0x000fe20008010000 */
[----:B------:R-:W-:Y:S01]  /*b4f0*/  FSEL R125, R124, RZ, P4 ;  /* 0x000000ff7c7d7208 */ /* 0x000fe20002000000 */
[----:B------:R-:W-:Y:S01]  /*b500*/  FFMA.FTZ R121, R142, UR16, R121 ;  /* 0x000000108e797c23 */ /* 0x000fe20008010079 */
[----:B------:R-:W-:Y:S01]  /*b510*/  LOP3.LUT P4, RZ, R175, 0xff00, RZ, 0xc0, !PT ;  /* 0x0000ff00afff7812 */ /* 0x000fe2000788c0ff */
[----:B------:R-:W-:Y:S01]  /*b520*/  FMUL.FTZ R120, R120, UR7 ;  /* 0x0000000778787c20 */ /* 0x000fe20008410000 */
[----:B------:R-:W-:Y:S01]  /*b530*/  SHF.L.U32 R117, R117, 0x10, RZ ;  /* 0x0000001075757819 */ /* 0x000fe200000006ff */
[----:B------:R-:W-:Y:S01]  /*b540*/  FMUL.FTZ R121, R121, UR7 ;  /* 0x0000000779797c20 */ /* 0x000fe20008410000 */
[----:B------:R-:W-:Y:S01]  /*b550*/  FSEL R127, R124, RZ, P4 ;  /* 0x000000ff7c7f7208 */ /* 0x000fe20002000000 */
[----:B------:R-:W-:Y:S01]  /*b560*/  FMUL.FTZ R0, R0, UR7 ;  /* 0x0000000700007c20 */ /* 0x000fe20008410000 */
[----:B------:R-:W-:Y:S01]  /*b570*/  LOP3.LUT P4, RZ, R174, 0xff0000, RZ, 0xc0, !PT ;  /* 0x00ff0000aeff7812 */ /* 0x000fe2000788c0ff */
[----:B------:R-:W-:Y:S01]  /*b580*/  FFMA.FTZ R148, R148, UR16, R117 ;  /* 0x0000001094947c23 */ /* 0x000fe20008010075 */
[----:B------:R-:W-:-:S02]  /*b590*/  FSEL R119, R151, RZ, P3 ;  /* 0x000000ff97777208 */ /* 0x000fc40001800000 */
[----:B------:R-:W-:Y:S01]  /*b5a0*/  FSEL R117, R121, RZ, P4 ;  /* 0x000000ff79757208 */ /* 0x000fe20002000000 */
[----:B------:R-:W-:Y:S01]  /*b5b0*/  FMUL.FTZ R148, R148, UR7 ;  /* 0x0000000794947c20 */ /* 0x000fe20008410000 */
[----:B------:R-:W-:Y:S02]  /*b5c0*/  LOP3.LUT P5, RZ, R133, 0xff, RZ, 0xc0, !PT ;  /* 0x000000ff85ff7812 */ /* 0x000fe400078ac0ff */
[----:B------:R-:W-:Y:S02]  /*b5d0*/  LOP3.LUT P6, RZ, R175, 0xff, RZ, 0xc0, !PT ;  /* 0x000000ffafff7812 */ /* 0x000fe400078cc0ff */
[----:B------:R-:W-:Y:S02]  /*b5e0*/  LOP3.LUT P1, RZ, R132, 0xff0000, RZ, 0xc0, !PT ;  /* 0x00ff000084ff7812 */ /* 0x000fe4000782c0ff */
[----:B------:R-:W-:Y:S02]  /*b5f0*/  LOP3.LUT P4, RZ, R174, 0xff000000, RZ, 0xc0, !PT ;  /* 0xff000000aeff7812 */ /* 0x000fe4000788c0ff */
[----:B------:R-:W-:-:S02]  /*b600*/  F2FP.BF16.F32.PACK_AB R119, R119, R116 ;  /* 0x000000747777723e */ /* 0x000fc400000010ff */
[----:B------:R-:W-:Y:S02]  /*b610*/  LOP3.LUT P3, RZ, R132, 0xff000000, RZ, 0xc0, !PT ;  /* 0xff00000084ff7812 */ /* 0x000fe4000786c0ff */
[C---:B------:R-:W-:Y:S02]  /*b620*/  FSEL R122, R203.reuse, RZ, P5 ;  /* 0x000000ffcb7a7208 */ /* 0x040fe40002800000 */
[----:B------:R-:W-:Y:S02]  /*b630*/  FSEL R118, R203, RZ, P6 ;  /* 0x000000ffcb767208 */ /* 0x000fe40003000000 */
[----:B------:R-:W-:Y:S02]  /*b640*/  FSEL R116, R120, RZ, P4 ;  /* 0x000000ff78747208 */ /* 0x000fe40002000000 */
[----:B------:R-:W-:Y:S02]  /*b650*/  FSEL R121, R121, RZ, P1 ;  /* 0x000000ff79797208 */ /* 0x000fe40000800000 */
[----:B------:R-:W-:-:S02]  /*b660*/  LOP3.LUT P5, RZ, R132, 0xff00, RZ, 0xc0, !PT ;  /* 0x0000ff0084ff7812 */ /* 0x000fc400078ac0ff */
[----:B------:R-:W-:Y:S02]  /*b670*/  LOP3.LUT P6, RZ, R132, 0xff, RZ, 0xc0, !PT ;  /* 0x000000ff84ff7812 */ /* 0x000fe400078cc0ff */
[C---:B------:R-:W-:Y:S02]  /*b680*/  LOP3.LUT P4, RZ, R174.reuse, 0xff00, RZ, 0xc0, !PT ;  /* 0x0000ff00aeff7812 */ /* 0x040fe4000788c0ff */
[----:B------:R-:W-:Y:S02]  /*b690*/  LOP3.LUT P1, RZ, R174, 0xff, RZ, 0xc0, !PT ;  /* 0x000000ffaeff7812 */ /* 0x000fe4000782c0ff */
[----:B------:R-:W-:Y:S02]  /*b6a0*/  F2FP.BF16.F32.PACK_AB R118, R127, R118 ;  /* 0x000000767f76723e */ /* 0x000fe400000010ff */
[----:B------:R-:W-:Y:S02]  /*b6b0*/  F2FP.BF16.F32.PACK_AB R122, R125, R122 ;  /* 0x0000007a7d7a723e */ /* 0x000fe400000010ff */
[----:B------:R-:W-:-:S02]  /*b6c0*/  F2FP.BF16.F32.PACK_AB R117, R116, R117 ;  /* 0x000000757475723e */ /* 0x000fc400000010ff */
[----:B------:R-:W-:Y:S02]  /*b6d0*/  FSEL R124, R120, RZ, P3 ;  /* 0x000000ff787c7208 */ /* 0x000fe40001800000 */
        /* <DEDUP_REMOVED lines=8> */
.L_x_1089:
[----:B------:R-:W-:Y:S05]  /*b760*/  @!P2 BRA `(.L_x_1092) ;  /* 0x00000004003ca947 */ /* 0x000fea0003800000 */
[--C-:B------:R-:W-:Y:S01]  /*b770*/  FFMA.FTZ R113, R144, UR17, R154.reuse ;  /* 0x0000001190717c23 */ /* 0x100fe2000801009a */
[--C-:B------:R-:W-:Y:S01]  /*b780*/  FFMA.FTZ R0, R147, UR17, R154.reuse ;  /* 0x0000001193007c23 */ /* 0x100fe2000801009a */
[----:B------:R-:W-:Y:S01]  /*b790*/  LOP3.LUT P6, RZ, R133, 0xff0000, RZ, 0xc0, !PT ;  /* 0x00ff000085ff7812 */ /* 0x000fe200078cc0ff */
[----:B------:R-:W-:Y:S01]  /*b7a0*/  FFMA.FTZ R142, R142, UR17, R154 ;  /* 0x000000118e8e7c23 */ /* 0x000fe2000801009a */
[----:B------:R-:W-:Y:S01]  /*b7b0*/  FADD.FTZ R113, R152, -R113 ;  /* 0x8000007198717221 */ /* 0x000fe20000010000 */
[----:B------:R-:W-:Y:S01]  /*b7c0*/  LOP3.LUT P4, RZ, R175, 0xff0000, RZ, 0xc0, !PT ;  /* 0x00ff0000afff7812 */ /* 0x000fe2000788c0ff */
[----:B------:R-:W-:Y:S01]  /*b7d0*/  FADD.FTZ R0, R151, -R0 ;  /* 0x8000000097007221 */ /* 0x000fe20000010000 */
[--C-:B------:R-:W-:Y:S01]  /*b7e0*/  FFMA.FTZ R203, R203, UR17, R154.reuse ;  /* 0x00000011cbcb7c23 */ /* 0x100fe2000801009a */
[----:B0-----:R-:W-:Y:S01]  /*b7f0*/  FMUL.FTZ R116, R113, UR16 ;  /* 0x0000001071747c20 */ /* 0x001fe20008410000 */
        /* <DEDUP_REMOVED lines=8> */
[----:B------:R-:W-:Y:S01]  /*b880*/  FMUL.FTZ R117, R117, UR16 ;  /* 0x0000001075757c20 */ /* 0x000fe20008410000 */
[----:B------:R-:W-:Y:S01]  /*b890*/  FSEL R123, R119, RZ, P6 ;  /* 0x000000ff777b7208 */ /* 0x000fe20003000000 */
[----:B------:R-:W-:Y:S01]  /*b8a0*/  FMUL.FTZ R113, R113, UR16 ;  /* 0x0000001071717c20 */ /* 0x000fe20008410000 */
[----:B------:R-:W-:Y:S01]  /*b8b0*/  FSEL R119, R119, RZ, P4 ;  /* 0x000000ff77777208 */ /* 0x000fe20002000000 */
[----:B------:R-:W-:Y:S01]  /*b8c0*/  FMUL.FTZ R121, R117, UR7 ;  /* 0x0000000775797c20 */ /* 0x000fe20008410000 */
[----:B------:R-:W-:Y:S01]  /*b8d0*/  LOP3.LUT P4, RZ, R133, 0xff00, RZ, 0xc0, !PT ;  /* 0x0000ff0085ff7812 */ /* 0x000fe2000788c0ff */
[----:B------:R-:W-:Y:S01]  /*b8e0*/  FMUL.FTZ R112, R115, UR7 ;  /* 0x0000000773707c20 */ /* 0x000fe20008410000 */
[----:B------:R-:W-:Y:S01]  /*b8f0*/  ISETP.GE.U32.AND P1, PT, R132, RZ, PT ;  /* 0x000000ff8400720c */ /* 0x000fe20003f26070 */
[----:B------:R-:W-:Y:S01]  /*b900*/  FMUL.FTZ R114, R114, UR16 ;  /* 0x0000001072727c20 */ /* 0x000fe20008410000 */
[----:B------:R-:W-:Y:S01]  /*b910*/  FSEL R125, R121, RZ, P4 ;  /* 0x000000ff797d7208 */ /* 0x000fe20002000000 */
[--C-:B------:R-:W-:Y:S01]  /*b920*/  FFMA.FTZ R148, R148, UR17, R154.reuse ;  /* 0x0000001194947c23 */ /* 0x100fe2000801009a */
[----:B------:R-:W-:Y:S01]  /*b930*/  LOP3.LUT P4, RZ, R175, 0xff00, RZ, 0xc0, !PT ;  /* 0x0000ff00afff7812 */ /* 0x000fe2000788c0ff */
[----:B------:R-:W-:Y:S01]  /*b940*/  FFMA.FTZ R138, R138, UR17, R154 ;  /* 0x000000118a8a7c23 */ /* 0x000fe2000801009a */
[----:B------:R-:W-:Y:S01]  /*b950*/  ISETP.GE.U32.AND P3, PT, R174, RZ, PT ;  /* 0x000000ffae00720c */ /* 0x000fe20003f66070 */
[----:B------:R-:W-:Y:S01]  /*b960*/  FMUL.FTZ R118, R114, UR7 ;  /* 0x0000000772767c20 */ /* 0x000fe20008410000 */
[----:B------:R-:W-:Y:S01]  /*b970*/  F2FP.BF16.F32.PACK_AB R115, R115, R116 ;  /* 0x000000747373723e */ /* 0x000fe200000010ff */
[----:B------:R-:W-:Y:S01]  /*b980*/  FMUL.FTZ R116, R120, UR16 ;  /* 0x0000001078747c20 */ /* 0x000fe20008410000 */
[----:B------:R-:W-:Y:S01]  /*b990*/  ISETP.GE.U32.AND.EX P1, PT, R133, 0x1000000, PT, P1 ;  /* 0x010000008500780c */ /* 0x000fe20003f26110 */
[----:B------:R-:W-:Y:S01]  /*b9a0*/  FMUL.FTZ R120, R113, UR7 ;  /* 0x0000000771787c20 */ /* 0x000fe20008410000 */
[----:B------:R-:W-:Y:S01]  /*b9b0*/  FSEL R121, R121, RZ, P4 ;  /* 0x000000ff79797208 */ /* 0x000fe20002000000 */
[----:B------:R-:W-:Y:S01]  /*b9c0*/  FMUL.FTZ R124, R116, UR7 ;  /* 0x00000007747c7c20 */ /* 0x000fe20008410000 */
[----:B------:R-:W-:Y:S01]  /*b9d0*/  ISETP.GE.U32.AND.EX P3, PT, R175, 0x1000000, PT, P3 ;  /* 0x01000000af00780c */ /* 0x000fe20003f66130 */
[----:B------:R-:W-:Y:S01]  /*b9e0*/  FADD.FTZ R145, R145, -R148 ;  /* 0x8000009491917221 */ /* 0x000fe20000010000 */
[----:B------:R-:W-:Y:S01]  /*b9f0*/  LOP3.LUT P4, RZ, R174, 0xff0000, RZ, 0xc0, !PT ;  /* 0x00ff0000aeff7812 */ /* 0x000fe2000788c0ff */
[----:B------:R-:W-:Y:S01]  /*ba00*/  FADD.FTZ R138, R139, -R138 ;  /* 0x8000008a8b8a7221 */ /* 0x000fe20000010000 */
[----:B------:R-:W-:Y:S01]  /*ba10*/  FSEL R0, R112, RZ, P1 ;  /* 0x000000ff70007208 */ /* 0x000fe20000800000 */
[----:B------:R-:W-:Y:S01]  /*ba20*/  FMUL.FTZ R145, R145, UR16 ;  /* 0x0000001091917c20 */ /* 0x000fe20008410000 */
[----:B------:R-:W-:-:S02]  /*ba30*/  F2FP.BF16.F32.PACK_AB R114, R117, R114 ;  /* 0x000000727572723e */ /* 0x000fc400000010ff */
[----:B------:R-:W-:Y:S02]  /*ba40*/  FSEL R112, R112, RZ, P3 ;  /* 0x000000ff70707208 */ /* 0x000fe40001800000 */
[----:B------:R-:W-:Y:S02]  /*ba50*/  FSEL R117, R120, RZ, P4 ;  /* 0x000000ff78757208 */ /* 0x000fe40002000000 */
[----:B------:R-:W-:Y:S02]  /*ba60*/  LOP3.LUT P5, RZ, R133, 0xff, RZ, 0xc0, !PT ;  /* 0x000000ff85ff7812 */ /* 0x000fe400078ac0ff */
[----:B------:R-:W-:Y:S02]  /*ba70*/  LOP3.LUT P4, RZ, R174, 0xff000000, RZ, 0xc0, !PT ;  /* 0xff000000aeff7812 */ /* 0x000fe4000788c0ff */
[----:B------:R-:W-:Y:S02]  /*ba80*/  LOP3.LUT P6, RZ, R175, 0xff, RZ, 0xc0, !PT ;  /* 0x000000ffafff7812 */ /* 0x000fe400078cc0ff */
[----:B------:R-:W-:-:S02]  /*ba90*/  F2FP.BF16.F32.PACK_AB R119, R112, R119 ;  /* 0x000000777077723e */ /* 0x000fc400000010ff */
[----:B------:R-:W-:Y:S01]  /*baa0*/  F2FP.BF16.F32.PACK_AB R123, R0, R123 ;  /* 0x0000007b007b723e */ /* 0x000fe200000010ff */
[----:B------:R-:W-:Y:S01]  /*bab0*/  FMUL.FTZ R0, R138, UR16 ;  /* 0x000000108a007c20 */ /* 0x000fe20008410000 */
[----:B------:R-:W-:Y:S02]  /*bac0*/  FSEL R122, R118, RZ, P5 ;  /* 0x000000ff767a7208 */ /* 0x000fe40002800000 */
[----:B------:R-:W-:Y:S02]  /*bad0*/  FSEL R112, R124, RZ, P4 ;  /* 0x000000ff7c707208 */ /* 0x000fe40002000000 */
[----:B------:R-:W-:Y:S02]  /*bae0*/  FSEL R118, R118, RZ, P6 ;  /* 0x000000ff76767208 */ /* 0x000fe40003000000 */
[----:B------:R-:W-:Y:S02]  /*baf0*/  LOP3.LUT P1, RZ, R132, 0xff0000, RZ, 0xc0, !PT ;  /* 0x00ff000084ff7812 */ /* 0x000fe4000782c0ff */
[----:B------:R-:W-:Y:S01]  /*bb00*/  F2FP.BF16.F32.PACK_AB R113, R116, R113 ;  /* 0x000000717471723e */ /* 0x000fe200000010ff */
[----:B------:R-:W-:Y:S01]  /*bb10*/  FMUL.FTZ R116, R145, UR7 ;  /* 0x0000000791747c20 */ /* 0x000fe20008410000 */
[----:B------:R-:W-:-:S02]  /*bb20*/  F2FP.BF16.F32.PACK_AB R117, R112, R117 ;  /* 0x000000757075723e */ /* 0x000fc400000010ff */
[----:B------:R-:W-:Y:S02]  /*bb30*/  F2FP.BF16.F32.PACK_AB R118, R121, R118 ;  /* 0x000000767976723e */ /* 0x000fe400000010ff */
[----:B------:R-:W-:Y:S01]  /*bb40*/  F2FP.BF16.F32.PACK_AB R112, R145, R0 ;  /* 0x000000009170723e */ /* 0x000fe200000010ff */
[----:B------:R-:W-:Y:S01]  /*bb50*/  FMUL.FTZ R0, R0, UR7 ;  /* 0x0000000700007c20 */ /* 0x000fe20008410000 */
[----:B------:R-:W-:Y:S02]  /*bb60*/  LOP3.LUT P5, RZ, R132, 0xff00, RZ, 0xc0, !PT ;  /* 0x0000ff0084ff7812 */ /* 0x000fe400078ac0ff */
[----:B------:R-:W-:Y:S02]  /*bb70*/  LOP3.LUT P4, RZ, R174, 0xff00, RZ, 0xc0, !PT ;  /* 0x0000ff00aeff7812 */ /* 0x000fe4000788c0ff */
[----:B------:R-:W-:Y:S02]  /*bb80*/  FSEL R121, R120, RZ, P1 ;  /* 0x000000ff78797208 */ /* 0x000fe40000800000 */
[----:B------:R-:W-:-:S02]  /*bb90*/  LOP3.LUT P3, RZ, R132, 0xff000000, RZ, 0xc0, !PT ;  /* 0xff00000084ff7812 */ /* 0x000fc4000786c0ff */
[----:B------:R-:W-:Y:S02]  /*bba0*/  LOP3.LUT P6, RZ, R132, 0xff, RZ, 0xc0, !PT ;  /* 0x000000ff84ff7812 */ /* 0x000fe400078cc0ff */
[----:B------:R-:W-:Y:S02]  /*bbb0*/  LOP3.LUT P1, RZ, R174, 0xff, RZ, 0xc0, !PT ;  /* 0x000000ffaeff7812 */ /* 0x000fe4000782c0ff */
[----:B------:R-:W-:Y:S02]  /*bbc0*/  F2FP.BF16.F32.PACK_AB R122, R125, R122 ;  /* 0x0000007a7d7a723e */ /* 0x000fe400000010ff */
[C---:B------:R-:W-:Y:S02]  /*bbd0*/  FSEL R125, R116.reuse, RZ, P5 ;  /* 0x000000ff747d7208 */ /* 0x040fe40002800000 */
[----:B------:R-:W-:Y:S02]  /*bbe0*/  FSEL R127, R116, RZ, P4 ;  /* 0x000000ff747f7208 */ /* 0x000fe40002000000 */
[----:B------:R-:W-:-:S02]  /*bbf0*/  FSEL R124, R124, RZ, P3 ;  /* 0x000000ff7c7c7208 */ /* 0x000fc40001800000 */
[C---:B------:R-:W-:Y:S02]  /*bc00*/  FSEL R116, R0.reuse, RZ, P1 ;  /* 0x000000ff00747208 */ /* 0x040fe40000800000 */
[----:B------:R-:W-:Y:S02]  /*bc10*/  FSEL R120, R0, RZ, P6 ;  /* 0x000000ff00787208 */ /* 0x000fe40003000000 */
[----:B------:R-:W-:Y:S02]  /*bc20*/  F2FP.BF16.F32.PACK_AB R121, R124, R121 ;  /* 0x000000797c79723e */ /* 0x000fe400000010ff */
[----:B------:R-:W-:Y:S02]  /*bc30*/  F2FP.BF16.F32.PACK_AB R116, R127, R116 ;  /* 0x000000747f74723e */ /* 0x000fe400000010ff */
[----:B------:R-:W-:Y:S01]  /*bc40*/  F2FP.BF16.F32.PACK_AB R120, R125, R120 ;  /* 0x000000787d78723e */ /* 0x000fe200000010ff */
[----:B------:R-:W-:Y:S06]  /*bc50*/  BRA `(.L_x_1091) ;  /* 0x0000001400147947 */ /* 0x000fec0003800000 */
.L_x_1092:
[--C-:B0-----:R-:W-:Y:S01]  /*bc60*/  FFMA.FTZ R117, R144, UR17, R154.reuse ;  /* 0x0000001190757c23 */ /* 0x101fe2000801009a */
[----:B------:R-:W-:Y:S01]  /*bc70*/  LOP3.LUT P3, RZ, R133, 0xff0000, RZ, 0xc0, !PT ;  /* 0x00ff000085ff7812 */ /* 0x000fe2000786c0ff */
[--C-:B------:R-:W-:Y:S01]  /*bc80*/  FFMA.FTZ R0, R147, UR17, R154.reuse ;  /* 0x0000001193007c23 */ /* 0x100fe2000801009a */
[----:B------:R-:W-:Y:S01]  /*bc90*/  LOP3.LUT P6, RZ, R175, 0xff0000, RZ, 0xc0, !PT ;  /* 0x00ff0000afff7812 */ /* 0x000fe200078cc0ff */
[----:B------:R-:W-:Y:S01]  /*bca0*/  FADD.FTZ R117, R152, -R117 ;  /* 0x8000007598757221 */ /* 0x000fe20000010000 */
[--C-:B------:R-:W-:Y:S01]  /*bcb0*/  FFMA.FTZ R142, R142, UR17, R154.reuse ;  /* 0x000000118e8e7c23 */ /* 0x100fe2000801009a */
[----:B------:R-:W-:Y:S01]  /*bcc0*/  FFMA.FTZ R203, R203, UR17, R154 ;  /* 0x00000011cbcb7c23 */ /* 0x000fe2000801009a */
[----:B------:R-:W-:Y:S01]  /*bcd0*/  FADD.FTZ R0, R151, -R0 ;  /* 0x8000000097007221 */ /* 0x000fe20000010000 */
[----:B------:R-:W-:Y:S01]  /*bce0*/  FMUL.FTZ R117, R117, UR16 ;  /* 0x0000001075757c20 */ /* 0x000fe20008410000 */
[----:B------:R-:W-:Y:S01]  /*bcf0*/  FADD.FTZ R142, R143, -R142 ;  /* 0x8000008e8f8e7221 */ /* 0x000fe20000010000 */
[----:B------:R-:W-:Y:S01]  /*bd00*/  FADD.FTZ R203, R204, -R203 ;  /* 0x800000cbcccb7221 */ /* 0x000fe20000010000 */
[----:B------:R-:W-:Y:S01]  /*bd10*/  FFMA.FTZ R120, R149, UR17, R154 ;  /* 0x0000001195787c23 */ /* 0x000fe2000801009a */
[----:B------:R-:W-:Y:S01]  /*bd20*/  FMUL.FTZ R117, R117, UR7 ;  /* 0x0000000775757c20 */ /* 0x000fe20008410000 */
[----:B------:R-:W-:Y:S01]  /*bd30*/  FMUL.FTZ R0, R0, UR16 ;  /* 0x0000001000007c20 */ /* 0x000fe20008410000 */
[----:B------:R-:W-:Y:S01]  /*bd40*/  FMUL.FTZ R142, R142, UR16 ;  /* 0x000000108e8e7c20 */ /* 0x000fe20008410000 */
[----:B------:R-:W-:Y:S01]  /*bd50*/  ISETP.GE.U32.AND P1, PT, R132, RZ, PT ;  /* 0x000000ff8400720c */ /* 0x000fe20003f26070 */
[----:B------:R-:W-:Y:S01]  /*bd60*/  FMUL.FTZ R203, R203, UR16 ;  /* 0x00000010cbcb7c20 */ /* 0x000fe20008410000 */
[----:B------:R-:W-:Y:S01]  /*bd70*/  FSEL R123, R117, RZ, P3 ;  /* 0x000000ff757b7208 */ /* 0x000fe20001800000 */
[----:B------:R-:W-:Y:S01]  /*bd80*/  FADD.FTZ R120, R153, -R120 ;  /* 0x8000007899787221 */ /* 0x000fe20000010000 */
[----:B------:R-:W-:Y:S01]  /*bd90*/  FSEL R119, R117, RZ, P6 ;  /* 0x000000ff75777208 */ /* 0x000fe20003000000 */
[--C-:B------:R-:W-:Y:S01]  /*bda0*/  FFMA.FTZ R117, R146, UR17, R154.reuse ;  /* 0x0000001192757c23 */ /* 0x100fe2000801009a */
[C---:B------:R-:W-:Y:S01]  /*bdb0*/  LOP3.LUT P3, RZ, R133.reuse, 0xff00, RZ, 0xc0, !PT ;  /* 0x0000ff0085ff7812 */ /* 0x040fe2000786c0ff */
[--C-:B------:R-:W-:Y:S01]  /*bdc0*/  FFMA.FTZ R148, R148, UR17, R154.reuse ;  /* 0x0000001194947c23 */ /* 0x100fe2000801009a */
[----:B------:R-:W-:Y:S01]  /*bdd0*/  FFMA.FTZ R138, R138, UR17, R154 ;  /* 0x000000118a8a7c23 */ /* 0x000fe2000801009a */
[----:B------:R-:W-:Y:S01]  /*bde0*/  FADD.FTZ R117, R150, -R117 ;  /* 0x8000007596757221 */ /* 0x000fe20000010000 */
[----:B------:R-:W-:Y:S01]  /*bdf0*/  FMUL.FTZ R116, R0, UR7 ;  /* 0x0000000700747c20 */ /* 0x000fe20008410000 */
[----:B------:R-:W-:Y:S01]  /*be00*/  FMUL.FTZ R142, R142, UR7 ;  /* 0x000000078e8e7c20 */ /* 0x000fe20008410000 */
[----:B------:R-:W-:Y:S01]  /*be10*/  ISETP.GE.U32.AND.EX P5, PT, R133, 0x1000000, PT, P1 ;  /* 0x010000008500780c */ /* 0x000fe20003fa6110 */
[----:B------:R-:W-:Y:S01]  /*be20*/  FMUL.FTZ R117, R117, UR16 ;  /* 0x0000001075757c20 */ /* 0x000fe20008410000 */
[----:B------:R-:W-:Y:S01]  /*be30*/  FMUL.FTZ R203, R203, UR7 ;  /* 0x00000007cbcb7c20 */ /* 0x000fe20008410000 */
[----:B------:R-:W-:Y:S01]  /*be40*/  FMUL.FTZ R120, R120, UR16 ;  /* 0x0000001078787c20 */ /* 0x000fe20008410000 */
[----:B------:R-:W-:Y:S01]  /*be50*/  ISETP.GE.U32.AND P1, PT, R174, RZ, PT ;  /* 0x000000ffae00720c */ /* 0x000fe20003f26070 */
[----:B------:R-:W-:Y:S01]  /*be60*/  FMUL.FTZ R117, R117, UR7 ;  /* 0x0000000775757c20 */ /* 0x000fe20008410000 */
[----:B------:R-:W-:Y:S01]  /*be70*/  LOP3.LUT P4, RZ, R133, 0xff, RZ, 0xc0, !PT ;  /* 0x000000ff85ff7812 */ /* 0x000fe2000788c0ff */
[----:B------:R-:W-:Y:S01]  /*be80*/  FADD.FTZ R145, R145, -R148 ;  /* 0x8000009491917221 */ /* 0x000fe20000010000 */
[----:B------:R-:W-:Y:S01]  /*be90*/  FADD.FTZ R138, R139, -R138 ;  /* 0x8000008a8b8a7221 */ /* 0x000fe20000010000 */
[----:B------:R-:W-:Y:S01]  /*bea0*/  FSEL R0, R116, RZ, P5 ;  /* 0x000000ff74007208 */ /* 0x000fe20002800000 */
[----:B------:R-:W-:Y:S01]  /*beb0*/  FMUL.FTZ R120, R120, UR7 ;  /* 0x0000000778787c20 */ /* 0x000fe20008410000 */
[----:B------:R-:W-:Y:S01]  /*bec0*/  FSEL R121, R117, RZ, P3 ;  /* 0x000000ff75797208 */ /* 0x000fe20001800000 */
[----:B------:R-:W-:Y:S01]  /*bed0*/  FMUL.FTZ R145, R145, UR16 ;  /* 0x0000001091917c20 */ /* 0x000fe20008410000 */
[C---:B------:R-:W-:Y:S01]  /*bee0*/  LOP3.LUT P3, RZ, R175.reuse, 0xff00, RZ, 0xc0, !PT ;  /* 0x0000ff00afff7812 */ /* 0x040fe2000786c0ff */
[----:B------:R-:W-:Y:S01]  /*bef0*/  FMUL.FTZ R138, R138, UR16 ;  /* 0x000000108a8a7c20 */ /* 0x000fe20008410000 */
[----:B------:R-:W-:Y:S01]  /*bf00*/  LOP3.LUT P5, RZ, R175, 0xff, RZ, 0xc0, !PT ;  /* 0x000000ffafff7812 */ /* 0x000fe200078ac0ff */
[----:B------:R-:W-:Y:S01]  /*bf10*/  FMUL.FTZ R145, R145, UR7 ;  /* 0x0000000791917c20 */ /* 0x000fe20008410000 */
[----:B------:R-:W-:Y:S01]  /*bf20*/  FSEL R125, R117, RZ, P3 ;  /* 0x000000ff757d7208 */ /* 0x000fe20001800000 */
[----:B------:R-:W-:Y:S01]  /*bf30*/  FMUL.FTZ R138, R138, UR7 ;  /* 0x000000078a8a7c20 */ /* 0x000fe20008410000 */
[----:B------:R-:W-:-:S02]  /*bf40*/  LOP3.LUT P3, RZ, R174, 0xff0000, RZ, 0xc0, !PT ;  /* 0x00ff0000aeff7812 */ /* 0x000fc4000786c0ff */
[----:B------:R-:W-:Y:S02]  /*bf50*/  ISETP.GE.U32.AND.EX P1, PT, R175, 0x1000000, PT, P1 ;  /* 0x01000000af00780c */ /* 0x000fe40003f26110 */
[----:B------:R-:W-:Y:S02]  /*bf60*/  FSEL R117, R142, RZ, P3 ;  /* 0x000000ff8e757208 */ /* 0x000fe40001800000 */
[----:B------:R-:W-:Y:S02]  /*bf70*/  FSEL R122, R203, RZ, P4 ;  /* 0x000000ffcb7a7208 */ /* 0x000fe40002000000 */
[----:B------:R-:W-:Y:S02]  /*bf80*/  LOP3.LUT P3, RZ, R174, 0xff000000, RZ, 0xc0, !PT ;  /* 0xff000000aeff7812 */ /* 0x000fe4000786c0ff */
[----:B------:R-:W-:Y:S02]  /*bf90*/  LOP3.LUT P6, RZ, R132, 0xff0000, RZ, 0xc0, !PT ;  /* 0x00ff000084ff7812 */ /* 0x000fe400078cc0ff */
[----:B------:R-:W-:-:S02]  /*bfa0*/  F2FP.BF16.F32.PACK_AB R123, R0, R123 ;  /* 0x0000007b007b723e */ /* 0x000fc400000010ff */
[----:B------:R-:W-:Y:S02]  /*bfb0*/  FSEL R116, R116, RZ, P1 ;  /* 0x000000ff74747208 */ /* 0x000fe40000800000 */
[----:B------:R-:W-:Y:S02]  /*bfc0*/  FSEL R118, R203, RZ, P5 ;  /* 0x000000ffcb767208 */ /* 0x000fe40002800000 */
[----:B------:R-:W-:Y:S02]  /*bfd0*/  FSEL R0, R120, RZ, P3 ;  /* 0x000000ff78007208 */ /* 0x000fe40001800000 */
[----:B------:R-:W-:Y:S02]  /*bfe0*/  F2FP.BF16.F32.PACK_AB R122, R121, R122 ;  /* 0x0000007a797a723e */ /* 0x000fe400000010ff */
[C---:B------:R-:W-:Y:S02]  /*bff0*/  LOP3.LUT P1, RZ, R132.reuse, 0xff000000, RZ, 0xc0, !PT ;  /* 0xff00000084ff7812 */ /* 0x040fe4000782c0ff */
[----:B------:R-:W-:-:S02]  /*c000*/  LOP3.LUT P4, RZ, R132, 0xff00, RZ, 0xc0, !PT ;  /* 0x0000ff0084ff7812 */ /* 0x000fc4000788c0ff */
[----:B------:R-:W-:Y:S02]  /*c010*/  FSEL R121, R142, RZ, P6 ;  /* 0x000000ff8e797208 */ /* 0x000fe40003000000 */
[----:B------:R-:W-:Y:S02]  /*c020*/  LOP3.LUT P5, RZ, R132, 0xff, RZ, 0xc0, !PT ;  /* 0x000000ff84ff7812 */ /* 0x000fe400078ac0ff */
[C---:B------:R-:W-:Y:S02]  /*c030*/  LOP3.LUT P3, RZ, R174.reuse, 0xff00, RZ, 0xc0, !PT ;  /* 0x0000ff00aeff7812 */ /* 0x040fe4000786c0ff */
[----:B------:R-:W-:Y:S02]  /*c040*/  LOP3.LUT P6, RZ, R174, 0xff, RZ, 0xc0, !PT ;  /* 0x000000ffaeff7812 */ /* 0x000fe400078cc0ff */
[----:B------:R-:W-:Y:S02]  /*c050*/  F2FP.BF16.F32.PACK_AB R118, R125, R118 ;  /* 0x000000767d76723e */ /* 0x000fe400000010ff */
[----:B------:R-:W-:-:S02]  /*c060*/  F2FP.BF16.F32.PACK_AB R117, R0, R117 ;  /* 0x000000750075723e */ /* 0x000fc400000010ff */
        /* <DEDUP_REMOVED lines=8> */
[----:B------:R-:W-:Y:S01]  /*c0f0*/  F2FP.BF16.F32.PACK_AB R120, R125, R120 ;  /* 0x000000787d78723e */ /* 0x000fe200000010ff */
[----:B------:R-:W-:Y:S06]  /*c100*/  BRA `(.L_x_1091) ;  /* 0x0000000c00e87947 */ /* 0x000fec0003800000 */
.L_x_1088:
[----:B------:R-:W-:Y:S05]  /*c110*/  @!P1 BRA `(.L_x_1093) ;  /* 0x0000000800249947 */ /* 0x000fea0003800000 */
[----:B------:R-:W-:Y:S05]  /*c120*/  @!P2 BRA `(.L_x_1094) ;  /* 0x000000040018a947 */ /* 0x000fea0003800000 */
[--C-:B------:R-:W-:Y:S01]  /*c130*/  FFMA.FTZ R113, R144, UR17, R154.reuse ;  /* 0x0000001190717c23 */ /* 0x100fe2000801009a */
[--C-:B------:R-:W-:Y:S01]  /*c140*/  FFMA.FTZ R203, R203, UR17, R154.reuse ;  /* 0x00000011cbcb7c23 */ /* 0x100fe2000801009a */
[----:B------:R-:W-:Y:S01]  /*c150*/  FFMA.FTZ R0, R147, UR17, R154 ;  /* 0x0000001193007c23 */ /* 0x000fe2000801009a */
[----:B0-----:R-:W-:Y:S01]  /*c160*/  PRMT R121, R110, 0x7632, R121 ;  /* 0x000076326e797816 */ /* 0x001fe20000000079 */
[----:B------:R-:W-:Y:S01]  /*c170*/  FADD.FTZ R112, R152, -R113 ;  /* 0x8000007198707221 */ /* 0x000fe20000010000 */
[----:B------:R-:W-:Y:S01]  /*c180*/  SHF.L.U32 R113, R111, 0x10, RZ ;  /* 0x000000106f717819 */ /* 0x000fe200000006ff */
[----:B------:R-:W-:Y:S01]  /*c190*/  FADD.FTZ R114, R204, -R203 ;  /* 0x800000cbcc727221 */ /* 0x000fe20000010000 */
[--C-:B------:R-:W-:Y:S01]  /*c1a0*/  FADD.FTZ R115, R151, -R0.reuse ;  /* 0x8000000097737221 */ /* 0x100fe20000010000 */
[----:B------:R-:W-:Y:S01]  /*c1b0*/  PRMT R0, R111, 0x7632, R0 ;  /* 0x000076326f007816 */ /* 0x000fe20000000000 */
[----:B------:R-:W-:Y:S01]  /*c1c0*/  FFMA.FTZ R120, R149, UR17, R154 ;  /* 0x0000001195787c23 */ /* 0x000fe2000801009a */
[----:B------:R-:W-:Y:S01]  /*c1d0*/  FFMA.FTZ R112, R112, UR16, R113 ;  /* 0x0000001070707c23 */ /* 0x000fe20008010071 */
[----:B------:R-:W-:-:S02]  /*c1e0*/  IMAD.U32 R113, R110, 0x10000, RZ ;  /* 0x000100006e717824 */ /* 0x000fc400078e00ff */
[----:B------:R-:W-:Y:S01]  /*c1f0*/  FFMA.FTZ R148, R148, UR17, R154 ;  /* 0x0000001194947c23 */ /* 0x000fe2000801009a */
[----:B------:R-:W-:Y:S01]  /*c200*/  SHF.L.U32 R0, R0, 0x10, RZ ;  /* 0x0000001000007819 */ /* 0x000fe200000006ff */
[----:B------:R-:W-:Y:S01]  /*c210*/  FADD.FTZ R153, R153, -R120 ;  /* 0x8000007899997221 */ /* 0x000fe20000010000 */
[----:B------:R-:W-:Y:S01]  /*c220*/  FFMA.FTZ R114, R114, UR16, R113 ;  /* 0x0000001072727c23 */ /* 0x000fe20008010071 */
[----:B------:R-:W-:Y:S01]  /*c230*/  FFMA.FTZ R113, R146, UR17, R154 ;  /* 0x0000001192717c23 */ /* 0x000fe2000801009a */
[----:B------:R-:W-:Y:S01]  /*c240*/  SHF.L.U32 R121, R121, 0x10, RZ ;  /* 0x0000001079797819 */ /* 0x000fe200000006ff */
[----:B------:R-:W-:Y:S01]  /*c250*/  FADD.FTZ R148, R145, -R148 ;  /* 0x8000009491947221 */ /* 0x000fe20000010000 */
[----:B------:R-:W-:Y:S01]  /*c260*/  PRMT R120, R109, 0x7632, R120 ;  /* 0x000076326d787816 */ /* 0x000fe20000000078 */
[--C-:B------:R-:W-:Y:S01]  /*c270*/  FADD.FTZ R150, R150, -R113.reuse ;  /* 0x8000007196967221 */ /* 0x100fe20000010000 */
[----:B------:R-:W-:Y:S01]  /*c280*/  PRMT R113, R108, 0x7632, R113 ;  /* 0x000076326c717816 */ /* 0x000fe20000000071 */
[----:B------:R-:W-:Y:S01]  /*c290*/  FFMA.FTZ R142, R142, UR17, R154 ;  /* 0x000000118e8e7c23 */ /* 0x000fe2000801009a */
[----:B------:R-:W-:Y:S01]  /*c2a0*/  FFMA.FTZ R115, R115, UR16, R0 ;  /* 0x0000001073737c23 */ /* 0x000fe20008010000 */
[----:B------:R-:W-:Y:S01]  /*c2b0*/  FFMA.FTZ R138, R138, UR17, R154 ;  /* 0x000000118a8a7c23 */ /* 0x000fe2000801009a */
[----:B------:R-:W-:Y:S01]  /*c2c0*/  SHF.L.U32 R113, R113, 0x10, RZ ;  /* 0x0000001071717819 */ /* 0x000fe200000006ff */
[----:B------:R-:W-:Y:S01]  /*c2d0*/  FFMA.FTZ R127, R150, UR16, R121 ;  /* 0x00000010967f7c23 */ /* 0x000fe20008010079 */
[----:B------:R-:W-:Y:S01]  /*c2e0*/  ISETP.GE.U32.AND P1, PT, R132, RZ, PT ;  /* 0x000000ff8400720c */ /* 0x000fe20003f26070 */
[----:B------:R-:W-:Y:S01]  /*c2f0*/  FADD.FTZ R142, R143, -R142 ;  /* 0x8000008e8f8e7221 */ /* 0x000fe20000010000 */
[----:B------:R-:W-:Y:S01]  /*c300*/  SHF.L.U32 R120, R120, 0x10, RZ ;  /* 0x0000001078787819 */ /* 0x000fe200000006ff */
[----:B------:R-:W-:Y:S01]  /*c310*/  FFMA.FTZ R121, R148, UR16, R113 ;  /* 0x0000001094797c23 */ /* 0x000fe20008010071 */
[----:B------:R-:W-:Y:S01]  /*c320*/  IMAD.U32 R125, R109, 0x10000, RZ ;  /* 0x000100006d7d7824 */ /* 0x000fe200078e00ff */
[----:B------:R-:W-:Y:S01]  /*c330*/  SHF.L.U32 R113, R108, 0x10, RZ ;  /* 0x000000106c717819 */ /* 0x000fe200000006ff */
[----:B------:R-:W-:Y:S01]  /*c340*/  FMUL.FTZ R123, R115, UR7 ;  /* 0x00000007737b7c20 */ /* 0x000fe20008410000 */
[----:B------:R-:W-:Y:S01]  /*c350*/  FMUL.FTZ R0, R112, UR7 ;  /* 0x0000000770007c20 */ /* 0x000fe20008410000 */
[----:B------:R-:W-:Y:S01]  /*c360*/  FADD.FTZ R138, R139, -R138 ;  /* 0x8000008a8b8a7221 */ /* 0x000fe20000010000 */
[----:B------:R-:W-:Y:S01]  /*c370*/  LOP3.LUT P3, RZ, R133, 0xff0000, RZ, 0xc0, !PT ;  /* 0x00ff000085ff7812 */ /* 0x000fe2000786c0ff */
[----:B------:R-:W-:Y:S01]  /*c380*/  FFMA.FTZ R124, R153, UR16, R120 ;  /* 0x00000010997c7c23 */ /* 0x000fe20008010078 */
[----:B------:R-:W-:Y:S01]  /*c390*/  ISETP.GE.U32.AND.EX P1, PT, R133, 0x1000000, PT, P1 ;  /* 0x010000008500780c */ /* 0x000fe20003f26110 */
[----:B------:R-:W-:Y:S01]  /*c3a0*/  FFMA.FTZ R125, R142, UR16, R125 ;  /* 0x000000108e7d7c23 */ /* 0x000fe2000801007d */
[----:B------:R-:W-:Y:S01]  /*c3b0*/  FFMA.FTZ R138, R138, UR16, R113 ;  /* 0x000000108a8a7c23 */ /* 0x000fe20008010071 */
[----:B------:R-:W-:Y:S01]  /*c3c0*/  FMUL.FTZ R122, R114, UR7 ;  /* 0x00000007727a7c20 */ /* 0x000fe20008410000 */
[----:B------:R-:W-:Y:S01]  /*c3d0*/  FSEL R123, R123, RZ, P1 ;  /* 0x000000ff7b7b7208 */ /* 0x000fe20000800000 */
[----:B------:R-:W-:Y:S01]  /*c3e0*/  FMUL.FTZ R120, R125, UR7 ;  /* 0x000000077d787c20 */ /* 0x000fe20008410000 */
[----:B------:R-:W-:-:S02]  /*c3f0*/  FSEL R0, R0, RZ, P3 ;  /* 0x000000ff00007208 */ /* 0x000fc40001800000 */
[----:B------:R-:W-:Y:S02]  /*c400*/  LOP3.LUT P5, RZ, R133, 0xff, RZ, 0xc0, !PT ;  /* 0x000000ff85ff7812 */ /* 0x000fe400078ac0ff */
[C---:B------:R-:W-:Y:S01]  /*c410*/  F2FP.BF16.F32.PACK_AB R114, R127.reuse, R114 ;  /* 0x000000727f72723e */ /* 0x040fe200000010ff */
[----:B------:R-:W-:Y:S01]  /*c420*/  FMUL.FTZ R127, R127, UR7 ;  /* 0x000000077f7f7c20 */ /* 0x000fe20008410000 */
[----:B------:R-:W-:Y:S02]  /*c430*/  F2FP.BF16.F32.PACK_AB R115, R115, R112 ;  /* 0x000000707373723e */ /* 0x000fe400000010ff */
[C---:B------:R-:W-:Y:S01]  /*c440*/  F2FP.BF16.F32.PACK_AB R113, R124.reuse, R125 ;  /* 0x0000007d7c71723e */ /* 0x040fe200000010ff */
[----:B------:R-:W-:Y:S01]  /*c450*/  FMUL.FTZ R124, R124, UR7 ;  /* 0x000000077c7c7c20 */ /* 0x000fe20008410000 */
[----:B------:R-:W-:Y:S02]  /*c460*/  LOP3.LUT P4, RZ, R133, 0xff00, RZ, 0xc0, !PT ;  /* 0x0000ff0085ff7812 */ /* 0x000fe4000788c0ff */
[----:B------:R-:W-:Y:S01]  /*c470*/  F2FP.BF16.F32.PACK_AB R123, R123, R0 ;  /* 0x000000007b7b723e */ /* 0x000fe200000010ff */
[----:B------:R-:W-:Y:S01]  /*c480*/  FMUL.FTZ R0, R138, UR7 ;  /* 0x000000078a007c20 */ /* 0x000fe20008410000 */
[C---:B------:R-:W-:Y:S01]  /*c490*/  F2FP.BF16.F32.PACK_AB R112, R121.reuse, R138 ;  /* 0x0000008a7970723e */ /* 0x040fe200000010ff */
[----:B------:R-:W-:Y:S01]  /*c4a0*/  FMUL.FTZ R121, R121, UR7 ;  /* 0x0000000779797c20 */ /* 0x000fe20008410000 */
[----:B------:R-:W-:-:S02]  /*c4b0*/  LOP3.LUT P6, RZ, R132, 0xff0000, RZ, 0xc0, !PT ;  /* 0x00ff000084ff7812 */ /* 0x000fc400078cc0ff */
[----:B------:R-:W-:Y:S02]  /*c4c0*/  LOP3.LUT P1, RZ, R132, 0xff000000, RZ, 0xc0, !PT ;  /* 0xff00000084ff7812 */ /* 0x000fe4000782c0ff */
[----:B------:R-:W-:Y:S02]  /*c4d0*/  FSEL R122, R122, RZ, P5 ;  /* 0x000000ff7a7a7208 */ /* 0x000fe40002800000 */
[C---:B------:R-:W-:Y:S02]  /*c4e0*/  LOP3.LUT P3, RZ, R132.reuse, 0xff, RZ, 0xc0, !PT ;  /* 0x000000ff84ff7812 */ /* 0x040fe4000786c0ff */
[----:B------:R-:W-:Y:S02]  /*c4f0*/  LOP3.LUT P5, RZ, R132, 0xff00, RZ, 0xc0, !PT ;  /* 0x0000ff0084ff7812 */ /* 0x000fe400078ac0ff */
[----:B------:R-:W-:Y:S02]  /*c500*/  FSEL R129, R127, RZ, P4 ;  /* 0x000000ff7f817208 */ /* 0x000fe40002000000 */
[----:B------:R-:W-:-:S02]  /*c510*/  FSEL R120, R120, RZ, P6 ;  /* 0x000000ff78787208 */ /* 0x000fc40003000000 */
[----:B------:R-:W-:Y:S02]  /*c520*/  FSEL R127, R124, RZ, P1 ;  /* 0x000000ff7c7f7208 */ /* 0x000fe40000800000 */
[----:B------:R-:W-:Y:S02]  /*c530*/  FSEL R0, R0, RZ, P3 ;  /* 0x000000ff00007208 */ /* 0x000fe40001800000 */
[----:B------:R-:W-:Y:S02]  /*c540*/  FSEL R125, R121, RZ, P5 ;  /* 0x000000ff797d7208 */ /* 0x000fe40002800000 */
[----:B------:R-:W-:Y:S02]  /*c550*/  F2FP.BF16.F32.PACK_AB R121, R127, R120 ;  /* 0x000000787f79723e */ /* 0x000fe400000010ff */
[----:B------:R-:W-:Y:S02]  /*c560*/  F2FP.BF16.F32.PACK_AB R122, R129, R122 ;  /* 0x0000007a817a723e */ /* 0x000fe400000010ff */
[----:B------:R-:W-:Y:S01]  /*c570*/  F2FP.BF16.F32.PACK_AB R120, R125, R0 ;  /* 0x000000007d78723e */ /* 0x000fe200000010ff */
[----:B------:R-:W-:Y:S06]  /*c580*/  BRA `(.L_x_1091) ;  /* 0x0000000800c87947 */ /* 0x000fec0003800000 */
.L_x_1094:
[--C-:B------:R-:W-:Y:S01]  /*c590*/  FFMA.FTZ R0, R147, UR17, R154.reuse ;  /* 0x0000001193007c23 */ /* 0x100fe2000801009a */
[--C-:B0-----:R-:W-:Y:S01]  /*c5a0*/  FFMA.FTZ R121, R144, UR17, R154.reuse ;  /* 0x0000001190797c23 */ /* 0x101fe2000801009a */
[----:B------:R-:W-:Y:S01]  /*c5b0*/  SHF.L.U32 R120, R111, 0x10, RZ ;  /* 0x000000106f787819 */ /* 0x000fe200000006ff */
        /* <DEDUP_REMOVED lines=9> */
[----:B------:R-:W-:Y:S01]  /*c650*/  FFMA.FTZ R121, R146, UR17, R154 ;  /* 0x0000001192797c23 */ /* 0x000fe2000801009a */
[C---:B------:R-:W-:Y:S01]  /*c660*/  PRMT R124, R110.reuse, 0x7632, R124 ;  /* 0x000076326e7c7816 */ /* 0x040fe2000000007c */
[----:B------:R-:W-:Y:S01]  /*c670*/  FADD.FTZ R148, R145, -R148 ;  /* 0x8000009491947221 */ /* 0x000fe20000010000 */
[----:B------:R-:W-:Y:S01]  /*c680*/  FFMA.FTZ R151, R151, UR16, R0 ;  /* 0x0000001097977c23 */ /* 0x000fe20008010000 */
[----:B------:R-:W-:-:S02]  /*c690*/  IMAD.U32 R0, R110, 0x10000, RZ ;  /* 0x000100006e007824 */ /* 0x000fc400078e00ff */
[----:B------:R-:W-:Y:S01]  /*c6a0*/  FMUL.FTZ R120, R120, UR7 ;  /* 0x0000000778787c20 */ /* 0x000fe20008410000 */
[--C-:B------:R-:W-:Y:S01]  /*c6b0*/  FADD.FTZ R150, R150, -R121.reuse ;  /* 0x8000007996967221 */ /* 0x100fe20000010000 */
[----:B------:R-:W-:Y:S01]  /*c6c0*/  PRMT R121, R109, 0x7632, R121 ;  /* 0x000076326d797816 */ /* 0x000fe20000000079 */
[----:B------:R-:W-:Y:S01]  /*c6d0*/  FFMA.FTZ R0, R203, UR16, R0 ;  /* 0x00000010cb007c23 */ /* 0x000fe20008010000 */
[----:B------:R-:W-:Y:S01]  /*c6e0*/  SHF.L.U32 R125, R124, 0x10, RZ ;  /* 0x000000107c7d7819 */ /* 0x000fe200000006ff */
[--C-:B------:R-:W-:Y:S01]  /*c6f0*/  FFMA.FTZ R142, R142, UR17, R154.reuse ;  /* 0x000000118e8e7c23 */ /* 0x100fe2000801009a */
[----:B------:R-:W-:Y:S01]  /*c700*/  SHF.L.U32 R124, R121, 0x10, RZ ;  /* 0x00000010797c7819 */ /* 0x000fe200000006ff */
[----:B------:R-:W-:Y:S01]  /*c710*/  FMUL.FTZ R122, R0, UR7 ;  /* 0x00000007007a7c20 */ /* 0x000fe20008410000 */
[----:B------:R-:W-:Y:S01]  /*c720*/  FSEL R0, R120, RZ, P5 ;  /* 0x000000ff78007208 */ /* 0x000fe20002800000 */
[----:B------:R-:W-:Y:S01]  /*c730*/  FFMA.FTZ R120, R149, UR17, R154 ;  /* 0x0000001195787c23 */ /* 0x000fe2000801009a */
[----:B------:R-:W-:Y:S01]  /*c740*/  FADD.FTZ R142, R143, -R142 ;  /* 0x8000008e8f8e7221 */ /* 0x000fe20000010000 */
[----:B------:R-:W-:Y:S01]  /*c750*/  FFMA.FTZ R138, R138, UR17, R154 ;  /* 0x000000118a8a7c23 */ /* 0x000fe2000801009a */
[----:B------:R-:W-:Y:S01]  /*c760*/  ISETP.GE.U32.AND P1, PT, R132, RZ, PT ;  /* 0x000000ff8400720c */ /* 0x000fe20003f26070 */
[--C-:B------:R-:W-:Y:S01]  /*c770*/  FADD.FTZ R153, R153, -R120.reuse ;  /* 0x8000007899997221 */ /* 0x100fe20000010000 */
[----:B------:R-:W-:Y:S01]  /*c780*/  PRMT R120, R108, 0x7632, R120 ;  /* 0x000076326c787816 */ /* 0x000fe20000000078 */
[----:B------:R-:W-:Y:S01]  /*c790*/  FADD.FTZ R138, R139, -R138 ;  /* 0x8000008a8b8a7221 */ /* 0x000fe20000010000 */
[----:B------:R-:W-:Y:S01]  /*c7a0*/  FMUL.FTZ R123, R151, UR7 ;  /* 0x00000007977b7c20 */ /* 0x000fe20008410000 */
[----:B------:R-:W-:Y:S01]  /*c7b0*/  FFMA.FTZ R125, R150, UR16, R125 ;  /* 0x00000010967d7c23 */ /* 0x000fe2000801007d */
[----:B------:R-:W-:Y:S01]  /*c7c0*/  SHF.L.U32 R121, R120, 0x10, RZ ;  /* 0x0000001078797819 */ /* 0x000fe200000006ff */
[----:B------:R-:W-:Y:S01]  /*c7d0*/  FFMA.FTZ R124, R153, UR16, R124 ;  /* 0x00000010997c7c23 */ /* 0x000fe2000801007c */
[----:B------:R-:W-:Y:S01]  /*c7e0*/  LOP3.LUT P4, RZ, R133, 0xff, RZ, 0xc0, !PT ;  /* 0x000000ff85ff7812 */ /* 0x000fe2000788c0ff */
[----:B------:R-:W-:Y:S01]  /*c7f0*/  FMUL.FTZ R125, R125, UR7 ;  /* 0x000000077d7d7c20 */ /* 0x000fe20008410000 */
[----:B------:R-:W-:Y:S01]  /*c800*/  ISETP.GE.U32.AND.EX P1, PT, R133, 0x1000000, PT, P1 ;  /* 0x010000008500780c */ /* 0x000fe20003f26110 */
[----:B------:R-:W-:Y:S01]  /*c810*/  FFMA.FTZ R148, R148, UR16, R121 ;  /* 0x0000001094947c23 */ /* 0x000fe20008010079 */
[----:B------:R-:W-:Y:S01]  /*c820*/  IMAD.U32 R121, R109, 0x10000, RZ ;  /* 0x000100006d797824 */ /* 0x000fe200078e00ff */
[----:B------:R-:W-:Y:S01]  /*c830*/  LOP3.LUT P3, RZ, R133, 0xff00, RZ, 0xc0, !PT ;  /* 0x0000ff0085ff7812 */ /* 0x000fe2000786c0ff */
[----:B------:R-:W-:Y:S01]  /*c840*/  FMUL.FTZ R124, R124, UR7 ;  /* 0x000000077c7c7c20 */ /* 0x000fe20008410000 */
[----:B------:R-:W-:Y:S01]  /*c850*/  FSEL R123, R123, RZ, P1 ;  /* 0x000000ff7b7b7208 */ /* 0x000fe20000800000 */
[----:B------:R-:W-:Y:S01]  /*c860*/  FFMA.FTZ R142, R142, UR16, R121 ;  /* 0x000000108e8e7c23 */ /* 0x000fe20008010079 */
[----:B------:R-:W-:Y:S01]  /*c870*/  SHF.L.U32 R121, R108, 0x10, RZ ;  /* 0x000000106c797819 */ /* 0x000fe200000006ff */
[----:B------:R-:W-:Y:S01]  /*c880*/  FMUL.FTZ R148, R148, UR7 ;  /* 0x0000000794947c20 */ /* 0x000fe20008410000 */
[----:B------:R-:W-:Y:S01]  /*c890*/  FSEL R122, R122, RZ, P4 ;  /* 0x000000ff7a7a7208 */ /* 0x000fe20002000000 */
[----:B------:R-:W-:Y:S01]  /*c8a0*/  FMUL.FTZ R142, R142, UR7 ;  /* 0x000000078e8e7c20 */ /* 0x000fe20008410000 */
[----:B------:R-:W-:Y:S01]  /*c8b0*/  LOP3.LUT P6, RZ, R132, 0xff0000, RZ, 0xc0, !PT ;  /* 0x00ff000084ff7812 */ /* 0x000fe200078cc0ff */
[----:B------:R-:W-:Y:S01]  /*c8c0*/  FFMA.FTZ R121, R138, UR16, R121 ;  /* 0x000000108a797c23 */ /* 0x000fe20008010079 */
[----:B------:R-:W-:-:S02]  /*c8d0*/  LOP3.LUT P1, RZ, R132, 0xff000000, RZ, 0xc0, !PT ;  /* 0xff00000084ff7812 */ /* 0x000fc4000782c0ff */
[C---:B------:R-:W-:Y:S01]  /*c8e0*/  LOP3.LUT P5, RZ, R132.reuse, 0xff, RZ, 0xc0, !PT ;  /* 0x000000ff84ff7812 */ /* 0x040fe200078ac0ff */
[----:B------:R-:W-:Y:S01]  /*c8f0*/  FMUL.FTZ R121, R121, UR7 ;  /* 0x0000000779797c20 */ /* 0x000fe20008410000 */
[----:B------:R-:W-:Y:S02]  /*c900*/  LOP3.LUT P4, RZ, R132, 0xff00, RZ, 0xc0, !PT ;  /* 0x0000ff0084ff7812 */ /* 0x000fe4000788c0ff */
[----:B------:R-:W-:Y:S02]  /*c910*/  FSEL R129, R125, RZ, P3 ;  /* 0x000000ff7d817208 */ /* 0x000fe40001800000 */
[----:B------:R-:W-:Y:S02]  /*c920*/  FSEL R142, R142, RZ, P6 ;  /* 0x000000ff8e8e7208 */ /* 0x000fe40003000000 */
[----:B------:R-:W-:Y:S02]  /*c930*/  FSEL R127, R124, RZ, P1 ;  /* 0x000000ff7c7f7208 */ /* 0x000fe40000800000 */
[----:B------:R-:W-:-:S02]  /*c940*/  FSEL R120, R121, RZ, P5 ;  /* 0x000000ff79787208 */ /* 0x000fc40002800000 */
[----:B------:R-:W-:Y:S02]  /*c950*/  FSEL R125, R148, RZ, P4 ;  /* 0x000000ff947d7208 */ /* 0x000fe40002000000 */
[----:B------:R-:W-:Y:S02]  /*c960*/  F2FP.BF16.F32.PACK_AB R123, R123, R0 ;  /* 0x000000007b7b723e */ /* 0x000fe400000010ff */
[----:B------:R-:W-:Y:S02]  /*c970*/  F2FP.BF16.F32.PACK_AB R122, R129, R122 ;  /* 0x0000007a817a723e */ /* 0x000fe400000010ff */
[----:B------:R-:W-:Y:S02]  /*c980*/  F2FP.BF16.F32.PACK_AB R121, R127, R142 ;  /* 0x0000008e7f79723e */ /* 0x000fe400000010ff */
[----:B------:R-:W-:Y:S01]  /*c990*/  F2FP.BF16.F32.PACK_AB R120, R125, R120 ;  /* 0x000000787d78723e */ /* 0x000fe200000010ff */
[----:B------:R-:W-:Y:S06]  /*c9a0*/  BRA `(.L_x_1091) ;  /* 0x0000000400c07947 */ /* 0x000fec0003800000 */
.L_x_1093:
[----:B------:R-:W-:Y:S05]  /*c9b0*/  @!P2 BRA `(.L_x_1095) ;  /* 0x0000000000e8a947 */ /* 0x000fea0003800000 */
[--C-:B------:R-:W-:Y:S01]  /*c9c0*/  FFMA.FTZ R0, R147, UR17, R154.reuse ;  /* 0x0000001193007c23 */ /* 0x100fe2000801009a */
[--C-:B------:R-:W-:Y:S01]  /*c9d0*/  FFMA.FTZ R113, R144, UR17, R154.reuse ;  /* 0x0000001190717c23 */ /* 0x100fe2000801009a */
[----:B------:R-:W-:Y:S01]  /*c9e0*/  ISETP.GE.U32.AND P1, PT, R132, RZ, PT ;  /* 0x000000ff8400720c */ /* 0x000fe20003f26070 */
[----:B------:R-:W-:Y:S01]  /*c9f0*/  FFMA.FTZ R203, R203, UR17, R154 ;  /* 0x00000011cbcb7c23 */ /* 0x000fe2000801009a */
[----:B------:R-:W-:Y:S01]  /*ca00*/  FADD.FTZ R0, R151, -R0 ;  /* 0x8000000097007221 */ /* 0x000fe20000010000 */
[----:B------:R-:W-:Y:S01]  /*ca10*/  FADD.FTZ R112, R152, -R113 ;  /* 0x8000007198707221 */ /* 0x000fe20000010000 */
[C---:B------:R-:W-:Y:S01]  /*ca20*/  LOP3.LUT P5, RZ, R133.reuse, 0xff0000, RZ, 0xc0, !PT ;  /* 0x00ff000085ff7812 */ /* 0x040fe200078ac0ff */
[--C-:B------:R-:W-:Y:S01]  /*ca30*/  FFMA.FTZ R113, R146, UR17, R154.reuse ;  /* 0x0000001192717c23 */ /* 0x100fe2000801009a */
[----:B------:R-:W-:Y:S01]  /*ca40*/  FMUL.FTZ R115, R0, UR16 ;  /* 0x0000001000737c20 */ /* 0x000fe20008410000 */
[----:B------:R-:W-:Y:S01]  /*ca50*/  FMUL.FTZ R112, R112, UR16 ;  /* 0x0000001070707c20 */ /* 0x000fe20008410000 */
[----:B------:R-:W-:Y:S01]  /*ca60*/  ISETP.GE.U32.AND.EX P1, PT, R133, 0x1000000, PT, P1 ;  /* 0x010000008500780c */ /* 0x000fe20003f26110 */
[--C-:B------:R-:W-:Y:S01]  /*ca70*/  FFMA.FTZ R142, R142, UR17, R154.reuse ;  /* 0x000000118e8e7c23 */ /* 0x100fe2000801009a */
[----:B------:R-:W-:Y:S01]  /*ca80*/  FMUL.FTZ R123, R115, UR7 ;  /* 0x00000007737b7c20 */ /* 0x000fe20008410000 */
[----:B------:R-:W-:Y:S01]  /*ca90*/  FMUL.FTZ R0, R112, UR7 ;  /* 0x0000000770007c20 */ /* 0x000fe20008410000 */
[--C-:B0-----:R-:W-:Y:S01]  /*caa0*/  FFMA.FTZ R120, R149, UR17, R154.reuse ;  /* 0x0000001195787c23 */ /* 0x101fe2000801009a */
[--C-:B------:R-:W-:Y:S01]  /*cab0*/  FFMA.FTZ R148, R148, UR17, R154.reuse ;  /* 0x0000001194947c23 */ /* 0x100fe2000801009a */
[----:B------:R-:W-:Y:S01]  /*cac0*/  FFMA.FTZ R138, R138, UR17, R154 ;  /* 0x000000118a8a7c23 */ /* 0x000fe2000801009a */
[----:B------:R-:W-:Y:S01]  /*cad0*/  FADD.FTZ R114, R204, -R203 ;  /* 0x800000cbcc727221 */ /* 0x000fe20000010000 */
[----:B------:R-:W-:Y:S01]  /*cae0*/  FSEL R123, R123, RZ, P1 ;  /* 0x000000ff7b7b7208 */ /* 0x000fe20000800000 */
[----:B------:R-:W-:Y:S01]  /*caf0*/  FADD.FTZ R113, R150, -R113 ;  /* 0x8000007196717221 */ /* 0x000fe20000010000 */
[----:B------:R-:W-:Y:S01]  /*cb00*/  FSEL R0, R0, RZ, P5 ;  /* 0x000000ff00007208 */ /* 0x000fe20002800000 */
[----:B------:R-:W-:Y:S01]  /*cb10*/  FADD.FTZ R142, R143, -R142 ;  /* 0x8000008e8f8e7221 */ /* 0x000fe20000010000 */
        /* <DEDUP_REMOVED lines=10> */
[----:B------:R-:W-:Y:S01]  /*cbc0*/  FMUL.FTZ R112, R138, UR16 ;  /* 0x000000108a707c20 */ /* 0x000fe20008410000 */
[----:B------:R-:W-:Y:S01]  /*cbd0*/  FMUL.FTZ R122, R114, UR7 ;  /* 0x00000007727a7c20 */ /* 0x000fe20008410000 */
[----:B------:R-:W-:Y:S01]  /*cbe0*/  LOP3.LUT P4, RZ, R133, 0xff, RZ, 0xc0, !PT ;  /* 0x000000ff85ff7812 */ /* 0x000fe2000788c0ff */
[----:B------:R-:W-:Y:S01]  /*cbf0*/  FMUL.FTZ R120, R113, UR7 ;  /* 0x0000000771787c20 */ /* 0x000fe20008410000 */
[C---:B------:R-:W-:Y:S01]  /*cc00*/  F2FP.BF16.F32.PACK_AB R113, R0.reuse, R113 ;  /* 0x000000710071723e */ /* 0x040fe200000010ff */
[----:B------:R-:W-:Y:S01]  /*cc10*/  FMUL.FTZ R124, R0, UR7 ;  /* 0x00000007007c7c20 */ /* 0x000fe20008410000 */
[C---:B------:R-:W-:Y:S01]  /*cc20*/  F2FP.BF16.F32.PACK_AB R114, R125.reuse, R114 ;  /* 0x000000727d72723e */ /* 0x040fe200000010ff */
[----:B------:R-:W-:Y:S01]  /*cc30*/  FMUL.FTZ R0, R112, UR7 ;  /* 0x0000000770007c20 */ /* 0x000fe20008410000 */
[----:B------:R-:W-:Y:S01]  /*cc40*/  FMUL.FTZ R125, R125, UR7 ;  /* 0x000000077d7d7c20 */ /* 0x000fe20008410000 */
[C---:B------:R-:W-:Y:S01]  /*cc50*/  F2FP.BF16.F32.PACK_AB R112, R121.reuse, R112 ;  /* 0x000000707970723e */ /* 0x040fe200000010ff */
[----:B------:R-:W-:Y:S01]  /*cc60*/  FMUL.FTZ R121, R121, UR7 ;  /* 0x0000000779797c20 */ /* 0x000fe20008410000 */
[----:B------:R-:W-:-:S02]  /*cc70*/  LOP3.LUT P3, RZ, R133, 0xff00, RZ, 0xc0, !PT ;  /* 0x0000ff0085ff7812 */ /* 0x000fc4000786c0ff */
[C---:B------:R-:W-:Y:S02]  /*cc80*/  LOP3.LUT P6, RZ, R132.reuse, 0xff0000, RZ, 0xc0, !PT ;  /* 0x00ff000084ff7812 */ /* 0x040fe400078cc0ff */
[----:B------:R-:W-:Y:S02]  /*cc90*/  LOP3.LUT P1, RZ, R132, 0xff000000, RZ, 0xc0, !PT ;  /* 0xff00000084ff7812 */ /* 0x000fe4000782c0ff */
[----:B------:R-:W-:Y:S02]  /*cca0*/  FSEL R122, R122, RZ, P4 ;  /* 0x000000ff7a7a7208 */ /* 0x000fe40002000000 */
[C---:B------:R-:W-:Y:S02]  /*ccb0*/  LOP3.LUT P5, RZ, R132.reuse, 0xff, RZ, 0xc0, !PT ;  /* 0x000000ff84ff7812 */ /* 0x040fe400078ac0ff */
[----:B------:R-:W-:Y:S02]  /*ccc0*/  LOP3.LUT P4, RZ, R132, 0xff00, RZ, 0xc0, !PT ;  /* 0x0000ff0084ff7812 */ /* 0x000fe4000788c0ff */
        /* <DEDUP_REMOVED lines=9> */
.L_x_1095:
[--C-:B------:R-:W-:Y:S01]  /*cd60*/  FFMA.FTZ R0, R147, UR17, R154.reuse ;  /* 0x0000001193007c23 */ /* 0x100fe2000801009a */
[--C-:B0-----:R-:W-:Y:S01]  /*cd70*/  FFMA.FTZ R121, R144, UR17, R154.reuse ;  /* 0x0000001190797c23 */ /* 0x101fe2000801009a */
        /* <DEDUP_REMOVED lines=9> */
[--C-:B------:R-:W-:Y:S01]  /*ce10*/  FFMA.FTZ R138, R138, UR17, R154.reuse ;  /* 0x000000118a8a7c23 */ /* 0x100fe2000801009a */
[----:B------:R-:W-:Y:S01]  /*ce20*/  FMUL.FTZ R123, R0, UR7 ;  /* 0x00000007007b7c20 */ /* 0x000fe20008410000 */
[----:B------:R-:W-:Y:S01]  /*ce30*/  FMUL.FTZ R0, R121, UR7 ;  /* 0x0000000779007c20 */ /* 0x000fe20008410000 */
[----:B------:R-:W-:Y:S01]  /*ce40*/  FFMA.FTZ R121, R146, UR17, R154 ;  /* 0x0000001192797c23 */ /* 0x000fe2000801009a */
[----:B------:R-:W-:Y:S01]  /*ce50*/  ISETP.GE.U32.AND P1, PT, R132, RZ, PT ;  /* 0x000000ff8400720c */ /* 0x000fe20003f26070 */
[----:B------:R-:W-:Y:S01]  /*ce60*/  FMUL.FTZ R203, R203, UR16 ;  /* 0x00000010cbcb7c20 */ /* 0x000fe20008410000 */
[----:B------:R-:W-:Y:S01]  /*ce70*/  FADD.FTZ R120, R153, -R120 ;  /* 0x8000007899787221 */ /* 0x000fe20000010000 */
[----:B------:R-:W-:Y:S01]  /*ce80*/  FADD.FTZ R121, R150, -R121 ;  /* 0x8000007996797221 */ /* 0x000fe20000010000 */
[----:B------:R-:W-:Y:S01]  /*ce90*/  FADD.FTZ R148, R145, -R148 ;  /* 0x8000009491947221 */ /* 0x000fe20000010000 */
[----:B------:R-:W-:Y:S01]  /*cea0*/  FADD.FTZ R142, R143, -R142 ;  /* 0x8000008e8f8e7221 */ /* 0x000fe20000010000 */
[----:B------:R-:W-:Y:S01]  /*ceb0*/  FADD.FTZ R138, R139, -R138 ;  /* 0x8000008a8b8a7221 */ /* 0x000fe20000010000 */
[----:B------:R-:W-:Y:S01]  /*cec0*/  LOP3.LUT P5, RZ, R133, 0xff0000, RZ, 0xc0, !PT ;  /* 0x00ff000085ff7812 */ /* 0x000fe200078ac0ff */
[----:B------:R-:W-:Y:S01]  /*ced0*/  FMUL.FTZ R122, R203, UR7 ;  /* 0x00000007cb7a7c20 */ /* 0x000fe20008410000 */
[----:B------:R-:W-:Y:S01]  /*cee0*/  ISETP.GE.U32.AND.EX P1, PT, R133, 0x1000000, PT, P1 ;  /* 0x010000008500780c */ /* 0x000fe20003f26110 */
[----:B------:R-:W-:Y:S01]  /*cef0*/  FMUL.FTZ R121, R121, UR16 ;  /* 0x0000001079797c20 */ /* 0x000fe20008410000 */
[----:B------:R-:W-:Y:S01]  /*cf00*/  FMUL.FTZ R120, R120, UR16 ;  /* 0x0000001078787c20 */ /* 0x000fe20008410000 */
[----:B------:R-:W-:Y:S01]  /*cf10*/  LOP3.LUT P4, RZ, R133, 0xff, RZ, 0xc0, !PT ;  /* 0x000000ff85ff7812 */ /* 0x000fe2000788c0ff */
        /* <DEDUP_REMOVED lines=25> */
.L_x_1091:
        /* <DEDUP_REMOVED lines=12> */
[----:B------:R-:W-:Y:S01]  /*d170*/  MOV R32, R31 ;  /* 0x0000001f00207202 */ /* 0x000fe20000000f00 */
[----:B------:R-:W-:Y:S01]  /*d180*/  IMAD.MOV.U32 R36, RZ, RZ, R211 ;  /* 0x000000ffff247224 */ /* 0x000fe200078e00d3 */
[----:B------:R-:W-:Y:S01]  /*d190*/  MOV R33, R30 ;  /* 0x0000001e00217202 */ /* 0x000fe20000000f00 */
[----:B------:R1:W5:Y:S01]  /*d1a0*/  LDL.LU R49, [R1+0x4] ;  /* 0x0000040001317983 */ /* 0x0003620000300800 */
        /* <DEDUP_REMOVED lines=8> */
[----:B------:R-:W-:-:S02]  /*d230*/  MOV R39, R214 ;  /* 0x000000d600277202 */ /* 0x000fc40000000f00 */
        /* <DEDUP_REMOVED lines=48> */
[----:B------:R1:W5:Y:S04]  /*d540*/  LDL.LU R122, [R1+0x40] ;  /* 0x00004000017a7983 */ /* 0x0003680000300800 */
[----:B------:R1:W5:Y:S04]  /*d550*/  LDL.LU R118, [R1+0xb0] ;  /* 0x0000b00001767983 */ /* 0x0003680000300800 */
[----:B------:R1:W5:Y:S04]  /*d560*/  LDL.LU R114, [R1+0xe0] ;  /* 0x0000e00001727983 */ /* 0x0003680000300800 */
[----:B------:R1:W5:Y:S01]  /*d570*/  LDL.LU R123, [R1+0x44] ;  /* 0x00004400017b7983 */ /* 0x0003620000300800 */
        /* <DEDUP_REMOVED lines=10> */
[----:B------:R-:W-:Y:S01]  /*d620*/  IMAD.MOV.U32 R17, RZ, RZ, R14 ;  /* 0x000000ffff117224 */ /* 0x000fe200078e000e */
[----:B------:R-:W-:Y:S02]  /*d630*/  MOV R23, R16 ;  /* 0x0000001000177202 */ /* 0x000fe40000000f00 */
[----:B------:R-:W-:Y:S02]  /*d640*/  MOV R16, R15 ;  /* 0x0000000f00107202 */ /* 0x000fe40000000f00 */
[----:B------:R-:W-:Y:S02]  /*d650*/  MOV R18, R13 ;  /* 0x0000000d00127202 */ /* 0x000fe40000000f00 */
        /* <DEDUP_REMOVED lines=35> */
[----:B-1----:R-:W-:-:S07]  /*d890*/  MOV R115, R233 ;  /* 0x000000e900737202 */ /* 0x002fce0000000f00 */
.L_x_1061:
        /* <DEDUP_REMOVED lines=45> */
.L_x_1097:
        /* <DEDUP_REMOVED lines=9> */
.L_x_4825:


//--------------------- .text._ZN10layer_norm22ln_bwd_finalize_kernelINS_22Kernel_traits_finalizeILj8192Ef13__nv_bfloat16S2_S2_fjLb0ELj1024ELj4ENS_18Kernel_traits_baseILj8192EfS2_S2_S2_fjLj1024EEEEELb0ELb0EEEvNS_9BwdParamsE --------------------------
	.section	.text._ZN10layer_norm22ln_bwd_finalize_kernelINS_22Kernel_traits_finalizeILj8192Ef13__nv_bfloat16S2_S2_fjLb0ELj1024ELj4ENS_18Kernel_traits_baseILj8192EfS2_S2_S2_fjLj1024EEEEELb0ELb0EEEvNS_9BwdParamsE,"ax",@progbits
	.align	128
        .global         _ZN10layer_norm22ln_bwd_finalize_kernelINS_22Kernel_traits_finalizeILj8192Ef13__nv_bfloat16S2_S2_fjLb0ELj1024ELj4ENS_18Kernel_traits_baseILj8192EfS2_S2_S2_fjLj1024EEEEELb0ELb0EEEvNS_9BwdParamsE
        .type           _ZN10layer_norm22ln_bwd_finalize_kernelINS_22Kernel_traits_finalizeILj8192Ef13__nv_bfloat16S2_S2_fjLb0ELj1024ELj4ENS_18Kernel_traits_baseILj8192EfS2_S2_S2_fjLj1024EEEEELb0ELb0EEEvNS_9BwdParamsE,@function
        .size           _ZN10layer_norm22ln_bwd_finalize_kernelINS_22Kernel_traits_finalizeILj8192Ef13__nv_bfloat16S2_S2_fjLb0ELj1024ELj4ENS_18Kernel_traits_baseILj8192EfS2_S2_S2_fjLj1024EEEEELb0ELb0EEEvNS_9BwdParamsE,(.L_x_4826 - _ZN10layer_norm22ln_bwd_finalize_kernelINS_22Kernel_traits_finalizeILj8192Ef13__nv_bfloat16S2_S2_fjLb0ELj1024ELj4ENS_18Kernel_traits_baseILj8192EfS2_S2_S2_fjLj1024EEEEELb0ELb0EEEvNS_9BwdParamsE)
        .other          _ZN10layer_norm22ln_bwd_finalize_kernelINS_22Kernel_traits_finalizeILj8192Ef13__nv_bfloat16S2_S2_fjLb0ELj1024ELj4ENS_18Kernel_traits_baseILj8192EfS2_S2_S2_fjLj1024EEEEELb0ELb0EEEvNS_9BwdParamsE,@"STO_CUDA_ENTRY STV_DEFAULT"
_ZN10layer_norm22ln_bwd_finalize_kernelINS_22Kernel_traits_finalizeILj8192Ef13__nv_bfloat16S2_S2_fjLb0ELj1024ELj4ENS_18Kernel_traits_baseILj8192EfS2_S2_S2_fjLj1024EEEEELb0ELb0EEEvNS_9BwdParamsE:
.text._ZN10layer_norm22ln_bwd_finalize_kernelINS_22Kernel_traits_finalizeILj8192Ef13__nv_bfloat16S2_S2_fjLb0ELj1024ELj4ENS_18Kernel_traits_baseILj8192EfS2_S2_S2_fjLj1024EEEEELb0ELb0EEEvNS_9BwdParamsE:
        /* <DEDUP_REMOVED lines=13> */
[----:B------:R-:W-:Y:S02]  /*00d0*/  LOP3.LUT R17, R2, 0x1f, RZ, 0xc0, !PT ;  /* 0x0000001f02117812 */ /* 0x000fe400078ec0ff */
[----:B------:R-:W-:Y:S01]  /*00e0*/  LOP3.LUT R2, R0, 0x7ffffff0, RZ, 0xc0, !PT ;  /* 0x7ffffff000027812 */ /* 0x000fe200078ec0ff */
[----:B------:R-:W-:Y:S01]  /*00f0*/  HFMA2 R0, -RZ, RZ, 0, 0 ;  /* 0x00000000ff007431 */ /* 0x000fe200000001ff */
        /* <DEDUP_REMOVED lines=22> */
[C---:B------:R-:W-:Y:S01]  /*0260*/  LOP3.LUT R13, R58.reuse, 0x1c0, RZ, 0xfc, !PT ;  /* 0x000001c03a0d7812 */ /* 0x040fe200078efcff */
[-CC-:B------:R-:W-:Y:S01]  /*0270*/  IMAD R12, R11, R56.reuse, R59.reuse ;  /* 0x000000380b0c7224 */ /* 0x180fe200078e023b */
[----:B------:R-:W-:Y:S01]  /*0280*/  LOP3.LUT R15, R58, 0x1e0, RZ, 0xfc, !PT ;  /* 0x000001e03a0f7812 */ /* 0x000fe200078efcff */
[-CC-:B------:R-:W-:Y:S01]  /*0290*/  IMAD R4, R4, R56.reuse, R59.reuse ;  /* 0x0000003804047224 */ /* 0x180fe200078e023b */
[C---:B------:R-:W-:Y:S01]  /*02a0*/  LOP3.LUT R2, R58.reuse, 0x100, RZ, 0xfc, !PT ;  /* 0x000001003a027812 */ /* 0x040fe200078efcff */
[-CC-:B------:R-:W-:Y:S01]  /*02b0*/  IMAD R14, R13, R56.reuse, R59.reuse ;  /* 0x000000380d0e7224 */ /* 0x180fe200078e023b */
[C---:B------:R-:W-:Y:S01]  /*02c0*/  LOP3.LUT R3, R58.reuse, 0x120, RZ, 0xfc, !PT ;  /* 0x000001203a037812 */ /* 0x040fe200078efcff */
[-CC-:B------:R-:W-:Y:S01]  /*02d0*/  IMAD R18, R15, R56.reuse, R59.reuse ;  /* 0x000000380f127224 */ /* 0x180fe200078e023b */
[----:B------:R-:W-:Y:S01]  /*02e0*/  LOP3.LUT R7, R58, 0x160, RZ, 0xfc, !PT ;  /* 0x000001603a077812 */ /* 0x000fe200078efcff */
[-CC-:B------:R-:W-:Y:S01]  /*02f0*/  IMAD R2, R2, R56.reuse, R59.reuse ;  /* 0x0000003802027224 */ /* 0x180fe200078e023b */
[C---:B------:R-:W-:Y:S01]  /*0300*/  LOP3.LUT R16, R58.reuse, 0x80, RZ, 0xfc, !PT ;  /* 0x000000803a107812 */ /* 0x040fe200078efcff */
[----:B------:R-:W-:Y:S01]  /*0310*/  HFMA2 R36, -RZ, RZ, 0, 0 ;  /* 0x00000000ff247431 */ /* 0x000fe200000001ff */
        /* <DEDUP_REMOVED lines=29> */
[----:B------:R-:W-:Y:S02]  /*04f0*/  IADD3 R17, PT, PT, R17, R30, RZ ;  /* 0x0000001e11117210 */ /* 0x000fe40007ffe0ff */
[----:B------:R-:W-:Y:S02]  /*0500*/  MOV R2, R58 ;  /* 0x0000003a00027202 */ /* 0x000fe40000000f00 */
[----:B------:R-:W-:-:S07]  /*0510*/  IADD3 R19, PT, PT, -R29, RZ, RZ ;  /* 0x000000ff1d137210 */ /* 0x000fce0007ffe1ff */
.L_x_1102:
        /* <DEDUP_REMOVED lines=118> */
.L_x_1101:
[----:B------:R-:W-:Y:S05]  /*0c80*/  BSYNC.RECONVERGENT B1 ;  /* 0x0000000000017941 */ /* 0x000fea0003800200 */
.L_x_1100:
        /* <DEDUP_REMOVED lines=75> */
.L_x_1104:
[----:B------:R-:W-:Y:S05]  /*1140*/  BSYNC.RECONVERGENT B1 ;  /* 0x0000000000017941 */ /* 0x000fea0003800200 */
.L_x_1103:
        /* <DEDUP_REMOVED lines=37> */
.L_x_1106:
[----:B------:R-:W-:Y:S05]  /*13a0*/  BSYNC.RECONVERGENT B1 ;  /* 0x0000000000017941 */ /* 0x000fea0003800200 */
.L_x_1105:
[----:B------:R-:W-:Y:S05]  /*13b0*/  @!P1 BRA `(.L_x_1099) ;  /* 0x0000000000409947 */ /* 0x000fea0003800000 */
[----:B------:R-:W0:Y:S01]  /*13c0*/  LDC.64 R6, c[0x0][0x440] ;  /* 0x00011000ff067b82 */ /* 0x000e220000000a00 */
[----:B------:R-:W-:Y:S01]  /*13d0*/  IMAD R59, R2, R56, R59 ;  /* 0x00000038023b7224 */ /* 0x000fe200078e023b */
[----:B------:R-:W-:Y:S02]  /*13e0*/  LOP3.LUT R8, R8, 0x1f, RZ, 0xc0, !PT ;  /* 0x0000001f08087812 */ /* 0x000fe400078ec0ff */
[----:B------:R-:W-:Y:S02]  /*13f0*/  IADD3 R9, PT, PT, -R9, RZ, RZ ;  /* 0x000000ff09097210 */ /* 0x000fe40007ffe1ff */
[----:B------:R-:W-:Y:S02]  /*1400*/  IADD3 R59, PT, PT, R8, R59, RZ ;  /* 0x0000003b083b7210 */ /* 0x000fe40007ffe0ff */
[----:B------:R-:W1:Y:S05]  /*1410*/  LDC.64 R10, c[0x0][0x448] ;  /* 0x00011200ff0a7b82 */ /* 0x000e6a0000000a00 */
.L_x_1107:
        /* <DEDUP_REMOVED lines=10> */
.L_x_1099:
[----:B------:R-:W-:Y:S05]  /*14c0*/  BSYNC.RECONVERGENT B0 ;  /* 0x0000000000007941 */ /* 0x000fea0003800200 */
.L_x_1098:
        /* <DEDUP_REMOVED lines=47> */
[----:B------:R-:W-:Y:S01]  /*17c0*/  LEA R0, R11, UR4, 0x3 ;  /* 0x000000040b007c11 */ /* 0x000fe2000f8e18ff */
[----:B0-----:R-:W0:Y:S04]  /*17d0*/  LDC.64 R6, c[0x0][0x488] ;  /* 0x00012200ff067b82 */ /* 0x001e280000000a00 */
[----:B------:R-:W1:Y:S04]  /*17e0*/  LDS.64 R4, [R0+0x2000] ;  /* 0x0020000000047984 */ /* 0x000e680000000a00 */
[----:B------:R-:W2:Y:S01]  /*17f0*/  LDS.64 R2, [R0+0x2080] ;  /* 0x0020800000027984 */ /* 0x000ea20000000a00 */
[----:B------:R-:W3:Y:S01]  /*1800*/  LDC.64 R8, c[0x0][0x480] ;  /* 0x00012000ff087b82 */ /* 0x000ee20000000a00 */
[----:B0-----:R-:W-:-:S04]  /*1810*/  IMAD.WIDE.U32 R6, R57, 0x8, R6 ;  /* 0x0000000839067825 */ /* 0x001fc800078e0006 */
[----:B---3--:R-:W-:Y:S01]  /*1820*/  IMAD.WIDE.U32 R8, R57, 0x8, R8 ;  /* 0x0000000839087825 */ /* 0x008fe200078e0008 */
[----:B-1----:R-:W-:Y:S04]  /*1830*/  STG.E.64 desc[UR6][R6.64], R4 ;  /* 0x0000000406007986 */ /* 0x002fe8000c101b06 */
[----:B--2---:R-:W-:Y:S01]  /*1840*/  STG.E.64 desc[UR6][R8.64], R2 ;  /* 0x0000000208007986 */ /* 0x004fe2000c101b06 */
[----:B------:R-:W-:Y:S05]  /*1850*/  EXIT ;  /* 0x000000000000794d */ /* 0x000fea0003800000 */
.L_x_1108:
        /* <DEDUP_REMOVED lines=10> */
.L_x_4826:


//--------------------- .text._ZN10layer_norm40ln_parallel_residual_bwd_finalize_kernelINS_22Kernel_traits_finalizeILj8192Ef13__nv_bfloat16S2_S2_fjLb0ELj1024ELj4ENS_18Kernel_traits_baseILj8192EfS2_S2_S2_fjLj1024EEEEELb0EEEvNS_9BwdParamsE --------------------------
	.section	.text._ZN10layer_norm40ln_parallel_residual_bwd_finalize_kernelINS_22Kernel_traits_finalizeILj8192Ef13__nv_bfloat16S2_S2_fjLb0ELj1024ELj4ENS_18Kernel_traits_baseILj8192EfS2_S2_S2_fjLj1024EEEEELb0EEEvNS_9BwdParamsE,"ax",@progbits
	.align	128
        .global         _ZN10layer_norm40ln_parallel_residual_bwd_finalize_kernelINS_22Kernel_traits_finalizeILj8192Ef13__nv_bfloat16S2_S2_fjLb0ELj1024ELj4ENS_18Kernel_traits_baseILj8192EfS2_S2_S2_fjLj1024EEEEELb0EEEvNS_9BwdParamsE
        .type           _ZN10layer_norm40ln_parallel_residual_bwd_finalize_kernelINS_22Kernel_traits_finalizeILj8192Ef13__nv_bfloat16S2_S2_fjLb0ELj1024ELj4ENS_18Kernel_traits_baseILj8192EfS2_S2_S2_fjLj1024EEEEELb0EEEvNS_9BwdParamsE,@function
        .size           _ZN10layer_norm40ln_parallel_residual_bwd_finalize_kernelINS_22Kernel_traits_finalizeILj8192Ef13__nv_bfloat16S2_S2_fjLb0ELj1024ELj4ENS_18Kernel_traits_baseILj8192EfS2_S2_S2_fjLj1024EEEEELb0EEEvNS_9BwdParamsE,(.L_x_4827 - _ZN10layer_norm40ln_parallel_residual_bwd_finalize_kernelINS_22Kernel_traits_finalizeILj8192Ef13__nv_bfloat16S2_S2_fjLb0ELj1024ELj4ENS_18Kernel_traits_baseILj8192EfS2_S2_S2_fjLj1024EEEEELb0EEEvNS_9BwdParamsE)
        .other          _ZN10layer_norm40ln_parallel_residual_bwd_finalize_kernelINS_22Kernel_traits_finalizeILj8192Ef13__nv_bfloat16S2_S2_fjLb0ELj1024ELj4ENS_18Kernel_traits_baseILj8192EfS2_S2_S2_fjLj1024EEEEELb0EEEvNS_9BwdParamsE,@"STO_CUDA_ENTRY STV_DEFAULT"
_ZN10layer_norm40ln_parallel_residual_bwd_finalize_kernelINS_22Kernel_traits_finalizeILj8192Ef13__nv_bfloat16S2_S2_fjLb0ELj1024ELj4ENS_18Kernel_traits_baseILj8192EfS2_S2_S2_fjLj1024EEEEELb0EEEvNS_9BwdParamsE:
.text._ZN10layer_norm40ln_parallel_residual_bwd_finalize_kernelINS_22Kernel_traits_finalizeILj8192Ef13__nv_bfloat16S2_S2_fjLb0ELj1024ELj4ENS_18Kernel_traits_baseILj8192EfS2_S2_S2_fjLj1024EEEEELb0EEEvNS_9BwdParamsE:
        /* <DEDUP_REMOVED lines=37> */
[C---:B------:R-:W-:Y:S01]  /*0250*/  LOP3.LUT R7, R3.reuse, 0x80, RZ, 0xfc, !PT ;  /* 0x0000008003077812 */ /* 0x040fe200078efcff */
[----:B------:R-:W-:Y:S01]  /*0260*/  HFMA2 R24, -RZ, RZ, 0, 0 ;  /* 0x00000000ff187431 */ /* 0x000fe200000001ff */
[C---:B------:R-:W-:Y:S02]  /*0270*/  LOP3.LUT R13, R3.reuse, 0xc0, RZ, 0xfc, !PT ;  /* 0x000000c0030d7812 */ /* 0x040fe400078efcff */
[----:B------:R-:W-:Y:S01]  /*0280*/  LOP3.LUT R14, R3, 0xe0, RZ, 0xfc, !PT ;  /* 0x000000e0030e7812 */ /* 0x000fe200078efcff */
[-CC-:B------:R-:W-:Y:S01]  /*0290*/  IMAD R21, R7, R2.reuse, R5.reuse ;  /* 0x0000000207157224 */ /* 0x180fe200078e0205 */
[----:B------:R-:W-:Y:S01]  /*02a0*/  LOP3.LUT R16, R3, 0x40, RZ, 0xfc, !PT ;  /* 0x0000004003107812 */ /* 0x000fe200078efcff */
[-CC-:B------:R-:W-:Y:S01]  /*02b0*/  IMAD R19, R13, R2.reuse, R5.reuse ;  /* 0x000000020d137224 */ /* 0x180fe200078e0205 */
[----:B------:R-:W-:Y:S01]  /*02c0*/  LOP3.LUT R18, R3, 0x60, RZ, 0xfc, !PT ;  /* 0x0000006003127812 */ /* 0x000fe200078efcff */
[-CC-:B------:R-:W-:Y:S01]  /*02d0*/  IMAD R15, R14, R2.reuse, R5.reuse ;  /* 0x000000020e0f7224 */ /* 0x180fe200078e0205 */
[----:B------:R-:W-:Y:S01]  /*02e0*/  LOP3.LUT R20, R11, 0xffffff8, RZ, 0xc0, !PT ;  /* 0x0ffffff80b147812 */ /* 0x000fe200078ec0ff */
[-CC-:B------:R-:W-:Y:S01]  /*02f0*/  IMAD R11, R10, R2.reuse, R5.reuse ;  /* 0x000000020a0b7224 */ /* 0x180fe200078e0205 */
[----:B------:R-:W-:Y:S01]  /*0300*/  MOV R7, R3 ;  /* 0x0000000300077202 */ /* 0x000fe20000000f00 */
[-CC-:B------:R-:W-:Y:S01]  /*0310*/  IMAD R17, R16, R2.reuse, R5.reuse ;  /* 0x0000000210117224 */ /* 0x180fe200078e0205 */
[----:B------:R-:W-:Y:S01]  /*0320*/  IADD3 R13, PT, PT, R4, R27, RZ ;  /* 0x0000001b040d7210 */ /* 0x000fe20007ffe0ff */
[----:B------:R-:W-:Y:S01]  /*0330*/  IMAD R23, R18, R2, R5 ;  /* 0x0000000212177224 */ /* 0x000fe200078e0205 */
[----:B------:R-:W-:-:S02]  /*0340*/  IADD3 R5, PT, PT, -R20, RZ, RZ ;  /* 0x000000ff14057210 */ /* 0x000fc40007ffe1ff */
[C---:B------:R-:W-:Y:S02]  /*0350*/  IADD3 R18, PT, PT, R4.reuse, R11, RZ ;  /* 0x0000000b04127210 */ /* 0x040fe40007ffe0ff */
[C---:B------:R-:W-:Y:S02]  /*0360*/  IADD3 R10, PT, PT, R4.reuse, R29, RZ ;  /* 0x0000001d040a7210 */ /* 0x040fe40007ffe0ff */
[C---:B------:R-:W-:Y:S02]  /*0370*/  IADD3 R21, PT, PT, R4.reuse, R21, RZ ;  /* 0x0000001504157210 */ /* 0x040fe40007ffe0ff */
[C---:B------:R-:W-:Y:S02]  /*0380*/  IADD3 R19, PT, PT, R4.reuse, R19, RZ ;  /* 0x0000001304137210 */ /* 0x040fe40007ffe0ff */
[C---:B------:R-:W-:Y:S02]  /*0390*/  IADD3 R20, PT, PT, R4.reuse, R15, RZ ;  /* 0x0000000f04147210 */ /* 0x040fe40007ffe0ff */
[----:B------:R-:W-:-:S02]  /*03a0*/  IADD3 R11, PT, PT, R4, R17, RZ ;  /* 0x00000011040b7210 */ /* 0x000fc40007ffe0ff */
[----:B------:R-:W-:-:S07]  /*03b0*/  IADD3 R22, PT, PT, R4, R23, RZ ;  /* 0x0000001704167210 */ /* 0x000fce0007ffe0ff */
.L_x_1113:
        /* <DEDUP_REMOVED lines=112> */
.L_x_1112:
[----:B------:R-:W-:Y:S05]  /*0ac0*/  BSYNC.RECONVERGENT B1 ;  /* 0x0000000000017941 */ /* 0x000fea0003800200 */
.L_x_1111:
        /* <DEDUP_REMOVED lines=65> */
.L_x_1115:
[----:B------:R-:W-:Y:S05]  /*0ee0*/  BSYNC.RECONVERGENT B1 ;  /* 0x0000000000017941 */ /* 0x000fea0003800200 */
.L_x_1114:
        /* <DEDUP_REMOVED lines=36> */
.L_x_1117:
[----:B------:R-:W-:Y:S05]  /*1130*/  BSYNC.RECONVERGENT B1 ;  /* 0x0000000000017941 */ /* 0x000fea0003800200 */
.L_x_1116:
        /* <DEDUP_REMOVED lines=18> */
.L_x_1110:
[----:B------:R-:W-:Y:S05]  /*1260*/  BSYNC.RECONVERGENT B0 ;  /* 0x0000000000007941 */ /* 0x000fea0003800200 */
.L_x_1109:
        /* <DEDUP_REMOVED lines=84> */
[----:B------:R-:W-:Y:S04]  /*17b0*/  STG.E.64 desc[UR6][R12.64], R10 ;  /* 0x0000000a0c007986 */ /* 0x000fe8000c101b06 */
[----:B--2---:R-:W-:Y:S01]  /*17c0*/  STG.E.64 desc[UR6][R14.64], R6 ;  /* 0x000000060e007986 */ /* 0x004fe2000c101b06 */
[----:B0-----:R-:W-:-:S03]  /*17d0*/  IMAD.WIDE.U32 R8, R8, 0x8, R18 ;  /* 0x0000000808087825 */ /* 0x001fc600078e0012 */
[----:B----4-:R-:W-:Y:S04]  /*17e0*/  STG.E.64 desc[UR6][R16.64], R4 ;  /* 0x0000000410007986 */ /* 0x010fe8000c101b06 */
[----:B-----5:R-:W-:Y:S01]  /*17f0*/  STG.E.64 desc[UR6][R8.64], R2 ;  /* 0x0000000208007986 */ /* 0x020fe2000c101b06 */
[----:B------:R-:W-:Y:S05]  /*1800*/  EXIT ;  /* 0x000000000000794d */ /* 0x000fea0003800000 */
.L_x_1118:
        /* <DEDUP_REMOVED lines=15> */
.L_x_4827:


//--------------------- .text._ZN10layer_norm31ln_parallel_residual_bwd_kernelINS_13Kernel_traitsIf13__nv_bfloat16S2_S2_fjLj8192ELj1ELj1ELj8ELj16ENS_18Kernel_traits_baseILj8192EfS2_S2_S2_fjLj256EEEEELb1ELb1ELb0EEEvNS_9BwdParamsE --------------------------
	.section	.text._ZN10layer_norm31ln_parallel_residual_bwd_kernelINS_13Kernel_traitsIf13__nv_bfloat16S2_S2_fjLj8192ELj1ELj1ELj8ELj16ENS_18Kernel_traits_baseILj8192EfS2_S2_S2_fjLj256EEEEELb1ELb1ELb0EEEvNS_9BwdParamsE,"ax",@progbits
	.align	128
        .global         _ZN10layer_norm31ln_parallel_residual_bwd_kernelINS_13Kernel_traitsIf13__nv_bfloat16S2_S2_fjLj8192ELj1ELj1ELj8ELj16ENS_18Kernel_traits_baseILj8192EfS2_S2_S2_fjLj256EEEEELb1ELb1ELb0EEEvNS_9BwdParamsE
        .type           _ZN10layer_norm31ln_parallel_residual_bwd_kernelINS_13Kernel_traitsIf13__nv_bfloat16S2_S2_fjLj8192ELj1ELj1ELj8ELj16ENS_18Kernel_traits_baseILj8192EfS2_S2_S2_fjLj256EEEEELb1ELb1ELb0EEEvNS_9BwdParamsE,@function
        .size           _ZN10layer_norm31ln_parallel_residual_bwd_kernelINS_13Kernel_traitsIf13__nv_bfloat16S2_S2_fjLj8192ELj1ELj1ELj8ELj16ENS_18Kernel_traits_baseILj8192EfS2_S2_S2_fjLj256EEEEELb1ELb1ELb0EEEvNS_9BwdParamsE,(.L_x_4828 - _ZN10layer_norm31ln_parallel_residual_bwd_kernelINS_13Kernel_traitsIf13__nv_bfloat16S2_S2_fjLj8192ELj1ELj1ELj8ELj16ENS_18Kernel_traits_baseILj8192EfS2_S2_S2_fjLj256EEEEELb1ELb1ELb0EEEvNS_9BwdParamsE)
        .other          _ZN10layer_norm31ln_parallel_residual_bwd_kernelINS_13Kernel_traitsIf13__nv_bfloat16S2_S2_fjLj8192ELj1ELj1ELj8ELj16ENS_18Kernel_traits_baseILj8192EfS2_S2_S2_fjLj256EEEEELb1ELb1ELb0EEEvNS_9BwdParamsE,@"STO_CUDA_ENTRY STV_DEFAULT"
_ZN10layer_norm31ln_parallel_residual_bwd_kernelINS_13Kernel_traitsIf13__nv_bfloat16S2_S2_fjLj8192ELj1ELj1ELj8ELj16ENS_18Kernel_traits_baseILj8192EfS2_S2_S2_fjLj256EEEEELb1ELb1ELb0EEEvNS_9BwdParamsE:
.text._ZN10layer_norm31ln_parallel_residual_bwd_kernelINS_13Kernel_traitsIf13__nv_bfloat16S2_S2_fjLj8192ELj1ELj1ELj8ELj16ENS_18Kernel_traits_baseILj8192EfS2_S2_S2_fjLj256EEEEELb1ELb1ELb0EEEvNS_9BwdParamsE:
        /* <DEDUP_REMOVED lines=18> */
[----:B------:R-:W4:Y:S08]  /*0120*/  @P2 LDC.64 R12, c[0x0][0x3d0] ;  /* 0x0000f400ff0c2b82 */ /* 0x000f300000000a00 */
[----:B------:R-:W3:Y:S01]  /*0130*/  @P3 LDC.64 R4, c[0x0][0x3d0] ;  /* 0x0000f400ff043b82 */ /* 0x000ee20000000a00 */
[C---:B0-----:R-:W-:Y:S01]  /*0140*/  @P0 IMAD.WIDE.U32 R6, R3.reuse, 0x20, R6 ;  /* 0x0000002003060825 */ /* 0x041fe200078e0006 */
[----:B------:R-:W-:-:S04]  /*0150*/  @P0 IADD3 R3, PT, PT, R3, 0x100, RZ ;  /* 0x0000010003030810 */ /* 0x000fc80007ffe0ff */
[----:B--2---:R0:W5:Y:S01]  /*0160*/  @P0 LDG.E.128 R132, desc[UR10][R6.64] ;  /* 0x0000000a06840981 */ /* 0x004162000c1e1d00 */
[----:B-1----:R-:W-:-:S03]  /*0170*/  @P1 IMAD.WIDE.U32 R10, R3, 0x20, R8 ;  /* 0x00000020030a1825 */ /* 0x002fc600078e0008 */
[----:B------:R0:W5:Y:S01]  /*0180*/  @P0 LDG.E.128 R128, desc[UR10][R6.64+0x10] ;  /* 0x0000100a06800981 */ /* 0x000162000c1e1d00 */
[----:B------:R-:W-:-:S03]  /*0190*/  @P1 VIADD R3, R3, 0x100 ;  /* 0x0000010003031836 */ /* 0x000fc60000000000 */
[----:B------:R0:W5:Y:S01]  /*01a0*/  @P1 LDG.E.128 R124, desc[UR10][R10.64] ;  /* 0x0000000a0a7c1981 */ /* 0x000162000c1e1d00 */
[----:B----4-:R-:W-:-:S03]  /*01b0*/  @P2 IMAD.WIDE.U32 R8, R3, 0x20, R12 ;  /* 0x0000002003082825 */ /* 0x010fc600078e000c */
[----:B------:R0:W5:Y:S04]  /*01c0*/  @P1 LDG.E.128 R120, desc[UR10][R10.64+0x10] ;  /* 0x0000100a0a781981 */ /* 0x000168000c1e1d00 */
[----:B------:R0:W5:Y:S01]  /*01d0*/  @P2 LDG.E.128 R116, desc[UR10][R8.64] ;  /* 0x0000000a08742981 */ /* 0x000162000c1e1d00 */
[----:B---3--:R-:W-:-:S03]  /*01e0*/  @P3 IMAD.WIDE.U32 R4, R216, 0x20, R4 ;  /* 0x00000020d8043825 */ /* 0x008fc600078e0004 */
[----:B------:R0:W5:Y:S04]  /*01f0*/  @P2 LDG.E.128 R112, desc[UR10][R8.64+0x10] ;  /* 0x0000100a08702981 */ /* 0x000168000c1e1d00 */
[----:B------:R0:W5:Y:S04]  /*0200*/  @P3 LDG.E.128 R108, desc[UR10][R4.64] ;  /* 0x0000000a046c3981 */ /* 0x000168000c1e1d00 */
[----:B------:R0:W5:Y:S01]  /*0210*/  @P3 LDG.E.128 R104, desc[UR10][R4.64+0x10] ;  /* 0x0000100a04683981 */ /* 0x000162000c1e1d00 */
[----:B------:R-:W1:Y:S01]  /*0220*/  S2UR UR4, SR_CTAID.X ;  /* 0x00000000000479c3 */ /* 0x000e620000002500 */
[----:B------:R-:W-:-:S02]  /*0230*/  CS2R R100, SRZ ;  /* 0x0000000000647805 */ /* 0x000fc4000001ff00 */
[----:B------:R-:W-:Y:S02]  /*0240*/  CS2R R102, SRZ ;  /* 0x0000000000667805 */ /* 0x000fe4000001ff00 */
[----:B------:R-:W-:Y:S02]  /*0250*/  CS2R R96, SRZ ;  /* 0x0000000000607805 */ /* 0x000fe4000001ff00 */
[----:B------:R-:W-:Y:S02]  /*0260*/  CS2R R98, SRZ ;  /* 0x0000000000627805 */ /* 0x000fe4000001ff00 */
[----:B------:R-:W-:Y:S02]  /*0270*/  CS2R R92, SRZ ;  /* 0x00000000005c7805 */ /* 0x000fe4000001ff00 */
        /* <DEDUP_REMOVED lines=72> */
.L_x_1170:
[----:B0----5:R-:W0:Y:S01]  /*0700*/  LDC.64 R4, c[0x0][0x3c0] ;  /* 0x0000f000ff047b82 */ /* 0x021e220000000a00 */
[----:B------:R-:W-:-:S07]  /*0710*/  ISETP.NE.AND P4, PT, R160, RZ, PT ;  /* 0x000000ffa000720c */ /* 0x000fce0003f85270 */
[----:B------:R-:W1:Y:S08]  /*0720*/  LDC R0, c[0x0][0x388] ;  /* 0x0000e200ff007b82 */ /* 0x000e700000000800 */
[----:B--234-:R-:W2:Y:S01]  /*0730*/  LDC.64 R152, c[0x0][0x3c8] ;  /* 0x0000f200ff987b82 */ /* 0x01cea20000000a00 */
[----:B0-----:R-:W-:-:S06]  /*0740*/  IMAD.WIDE R154, R3, 0x4, R4 ;  /* 0x00000004039a7825 */ /* 0x001fcc00078e0204 */
[----:B------:R-:W3:Y:S01]  /*0750*/  LDG.E R154, desc[UR10][R154.64] ;  /* 0x0000000a9a9a7981 */ /* 0x000ee2000c1e1900 */
[C---:B------:R-:W-:Y:S01]  /*0760*/  ISETP.GE.U32.AND P0, PT, R2.reuse, 0x200, PT ;  /* 0x000002000200780c */ /* 0x040fe20003f06070 */
[C---:B-1----:R-:W-:Y:S01]  /*0770*/  IMAD R4, R3.reuse, R0, RZ ;  /* 0x0000000003047224 */ /* 0x042fe200078e02ff */
[C---:B------:R-:W-:Y:S02]  /*0780*/  ISETP.GE.U32.AND P1, PT, R2.reuse, 0x300, PT ;  /* 0x000003000200780c */ /* 0x040fe40003f26070 */
[----:B------:R-:W-:Y:S02]  /*0790*/  ISETP.GE.U32.AND P2, PT, R2, 0x400, PT ;  /* 0x000004000200780c */ /* 0x000fe40003f46070 */
[----:B------:R-:W-:Y:S01]  /*07a0*/  SHF.R.S32.HI R5, RZ, 0x1f, R4 ;  /* 0x0000001fff057819 */ /* 0x000fe20000011404 */
[----:B--2---:R-:W-:-:S03]  /*07b0*/  IMAD.WIDE R152, R3, 0x4, R152 ;  /* 0x0000000403987825 */ /* 0x004fc600078e0298 */
[----:B------:R-:W-:-:S04]  /*07c0*/  LEA.HI R5, R5, R4, RZ, 0x3 ;  /* 0x0000000405057211 */ /* 0x000fc800078f18ff */
[----:B------:R-:W-:Y:S02]  /*07d0*/  LEA.HI.SX32 R4, R5, R216, 0x1d ;  /* 0x000000d805047211 */ /* 0x000fe400078feaff */
[----:B-----5:R0:W5:Y:S01]  /*07e0*/  LDG.E R5, desc[UR10][R152.64] ;  /* 0x0000000a98057981 */ /* 0x020162000c1e1900 */
[----:B------:R-:W-:Y:S01]  /*07f0*/  BSSY.RECONVERGENT B0, `(.L_x_1120) ;  /* 0x0000069000007945 */ /* 0x000fe20003800200 */
[----:B------:R-:W-:Y:S01]  /*0800*/  CS2R R196, SRZ ;  /* 0x0000000000c47805 */ /* 0x000fe2000001ff00 */
[----:B------:R-:W-:Y:S01]  /*0810*/  IMAD.MOV.U32 R167, RZ, RZ, R4 ;  /* 0x000000ffffa77224 */ /* 0x000fe200078e0004 */
[----:B---3--:R-:W-:Y:S01]  /*0820*/  FSEL R166, R154, RZ, !P4 ;  /* 0x000000ff9aa67208 */ /* 0x008fe20006000000 */
[----:B0-----:R-:W-:Y:S06]  /*0830*/  @!P3 BRA `(.L_x_1121) ;  /* 0x000000040090b947 */ /* 0x001fec0003800000 */
[----:B------:R-:W0:Y:S08]  /*0840*/  LDC.64 R8, c[0x0][0x3a8] ;  /* 0x0000ea00ff087b82 */ /* 0x000e300000000a00 */
[----:B------:R-:W1:Y:S01]  /*0850*/  LDC.64 R6, c[0x0][0x428] ;  /* 0x00010a00ff067b82 */ /* 0x000e620000000a00 */
[----:B----4-:R-:W-:Y:S02]  /*0860*/  ISETP.NE.U32.AND P4, PT, RZ, UR12, PT ;  /* 0x0000000cff007c0c */ /* 0x010fe4000bf85070 */
        /* <DEDUP_REMOVED lines=16> */
[----:B------:R-:W-:Y:S02]  /*0970*/  IADD3 R167, PT, PT, R4, 0x100, RZ ;  /* 0x0000010004a77810 */ /* 0x000fe40007ffe0ff */
[C---:B---3--:R-:W-:Y:S02]  /*0980*/  SHF.L.U32 R157, R8.reuse, 0x10, RZ ;  /* 0x00000010089d7819 */ /* 0x048fe400000006ff */
[----:B------:R-:W-:-:S03]  /*0990*/  PRMT R16, R8, 0x7632, R16 ;  /* 0x0000763208107816 */ /* 0x000fc60000000010 */
[----:B0-----:R-:W-:Y:S01]  /*09a0*/  FADD.FTZ R6, -R166, R157 ;  /* 0x0000009da6067221 */ /* 0x001fe20000010100 */
[C---:B------:R-:W-:Y:S01]  /*09b0*/  PRMT R8, R9.reuse, 0x7632, R8 ;  /* 0x0000763209087816 */ /* 0x040fe20000000008 */
[----:B------:R-:W-:Y:S01]  /*09c0*/  IMAD.U32 R9, R9, 0x10000, RZ ;  /* 0x0001000009097824 */ /* 0x000fe200078e00ff */
[C---:B----4-:R-:W-:Y:S01]  /*09d0*/  SHF.L.U32 R205, R12.reuse, 0x10, RZ ;  /* 0x000000100ccd7819 */ /* 0x050fe200000006ff */
[C---:B------:R-:W-:Y:S01]  /*09e0*/  IMAD.U32 R161, R11.reuse, 0x10000, RZ ;  /* 0x000100000ba17824 */ /* 0x040fe200078e00ff */
[----:B------:R-:W-:Y:S01]  /*09f0*/  PRMT R158, R11, 0x7632, R158 ;  /* 0x000076320b9e7816 */ /* 0x000fe2000000009e */
[----:B-----5:R-:W-:Y:S01]  /*0a00*/  FMUL.FTZ R207, R5, R6 ;  /* 0x0000000605cf7220 */ /* 0x020fe20000410000 */
[----:B------:R-:W-:Y:S02]  /*0a10*/  PRMT R7, R12, 0x7632, R7 ;  /* 0x000076320c077816 */ /* 0x000fe40000000007 */
[----:B------:R-:W-:Y:S01]  /*0a20*/  SHF.L.U32 R11, R16, 0x10, RZ ;  /* 0x00000010100b7819 */ /* 0x000fe200000006ff */
[----:B------:R-:W-:Y:S01]  /*0a30*/  FADD.FTZ R68, R68, R205 ;  /* 0x000000cd44447221 */ /* 0x000fe20000010000 */
[C---:B------:R-:W-:Y:S01]  /*0a40*/  PRMT R156, R10.reuse, 0x7632, R156 ;  /* 0x000076320a9c7816 */ /* 0x040fe2000000009c */
[----:B------:R-:W-:Y:S01]  /*0a50*/  FFMA.FTZ R100, R207, R205, R100 ;  /* 0x000000cdcf647223 */ /* 0x000fe20000010064 */
[----:B------:R-:W-:Y:S01]  /*0a60*/  SHF.L.U32 R159, R10, 0x10, RZ ;  /* 0x000000100a9f7819 */ /* 0x000fe200000006ff */
[----:B------:R-:W-:Y:S01]  /*0a70*/  FADD.FTZ R10, -R166, R9 ;  /* 0x00000009a60a7221 */ /* 0x000fe20000010100 */
[----:B------:R-:W-:-:S02]  /*0a80*/  PRMT R153, R14, 0x7632, R153 ;  /* 0x000076320e997816 */ /* 0x000fc40000000099 */
[----:B-1----:R-:W-:Y:S01]  /*0a90*/  SHF.L.U32 R155, R14, 0x10, RZ ;  /* 0x000000100e9b7819 */ /* 0x002fe200000006ff */
[----:B------:R-:W-:Y:S01]  /*0aa0*/  FADD.FTZ R14, -R166, R161 ;  /* 0x000000a1a60e7221 */ /* 0x000fe20000010100 */
[----:B------:R-:W-:Y:S01]  /*0ab0*/  SHF.L.U32 R12, R7, 0x10, RZ ;  /* 0x00000010070c7819 */ /* 0x000fe200000006ff */
[----:B------:R-:W-:Y:S01]  /*0ac0*/  FMUL.FTZ R205, R108, R205 ;  /* 0x000000cd6ccd7220 */ /* 0x000fe20000410000 */
[----:B------:R-:W-:Y:S01]  /*0ad0*/  FADD.FTZ R206, -R166, R11 ;  /* 0x0000000ba6ce7221 */ /* 0x000fe20000010100 */
[----:B------:R-:W-:Y:S01]  /*0ae0*/  PRMT R152, R13, 0x7632, R152 ;  /* 0x000076320d987816 */ /* 0x000fe20000000098 */
[C---:B------:R-:W-:Y:S01]  /*0af0*/  IMAD.U32 R163, R15.reuse, 0x10000, RZ ;  /* 0x000100000fa37824 */ /* 0x040fe200078e00ff */
[----:B------:R-:W-:Y:S01]  /*0b00*/  PRMT R154, R15, 0x7632, R154 ;  /* 0x000076320f9a7816 */ /* 0x000fe2000000009a */
[----:B------:R-:W-:Y:S02]  /*0b10*/  IMAD.U32 R13, R13, 0x10000, RZ ;  /* 0x000100000d0d7824 */ /* 0x000fe400078e00ff */
[----:B------:R-:W-:Y:S01]  /*0b20*/  FMUL.FTZ R201, R5, R10 ;  /* 0x0000000a05c97220 */ /* 0x000fe20000410000 */
[----:B------:R-:W-:-:S02]  /*0b30*/  IMAD.U32 R15, R8, 0x10000, RZ ;  /* 0x00010000080f7824 */ /* 0x000fc400078e00ff */
[----:B------:R-:W-:Y:S01]  /*0b40*/  FMUL.FTZ R9, R5, R14 ;  /* 0x0000000e05097220 */ /* 0x000fe20000410000 */
[----:B------:R-:W-:Y:S01]  /*0b50*/  FMUL.FTZ R203, R109, R12 ;  /* 0x0000000c6dcb7220 */ /* 0x000fe20000410000 */
[----:B------:R-:W-:Y:S01]  /*0b60*/  FADD.FTZ R14, RZ, R205 ;  /* 0x000000cdff0e7221 */ /* 0x000fe20000010000 */
[----:B------:R-:W-:Y:S01]  /*0b70*/  FMUL.FTZ R206, R5, R206 ;  /* 0x000000ce05ce7220 */ /* 0x000fe20000410000 */
[----:B------:R-:W-:Y:S01]  /*0b80*/  FFMA.FTZ R11, R207, R205, RZ ;  /* 0x000000cdcf0b7223 */ /* 0x000fe200000100ff */
[----:B------:R-:W-:Y:S01]  /*0b90*/  FADD.FTZ R70, R70, R13 ;  /* 0x0000000d46467221 */ /* 0x000fe20000010000 */
[-C--:B------:R-:W-:Y:S01]  /*0ba0*/  FFMA.FTZ R102, R201, R13.reuse, R102 ;  /* 0x0000000dc9667223 */ /* 0x080fe20000010066 */
[----:B------:R-:W-:Y:S01]  /*0bb0*/  FMUL.FTZ R6, R110, R13 ;  /* 0x0000000d6e067220 */ /* 0x000fe20000410000 */
[----:B------:R-:W-:Y:S01]  /*0bc0*/  FADD.FTZ R16, -R166, R15 ;  /* 0x0000000fa6107221 */ /* 0x000fe20000010100 */
[----:B------:R-:W-:Y:S02]  /*0bd0*/  IMAD.U32 R152, R152, 0x10000, RZ ;  /* 0x0001000098987824 */ /* 0x000fe400078e00ff */
[----:B------:R-:W-:Y:S01]  /*0be0*/  FADD.FTZ R13, R14, R203 ;  /* 0x000000cb0e0d7221 */ /* 0x000fe20000010000 */
[C---:B------:R-:W-:Y:S01]  /*0bf0*/  FFMA.FTZ R14, R206.reuse, R203, R11 ;  /* 0x000000cbce0e7223 */ /* 0x040fe2000001000b */
[----:B------:R-:W-:Y:S01]  /*0c00*/  FADD.FTZ R69, R69, R12 ;  /* 0x0000000c45457221 */ /* 0x000fe20000010000 */
[----:B------:R-:W-:Y:S01]  /*0c10*/  FFMA.FTZ R101, R206, R12, R101 ;  /* 0x0000000cce657223 */ /* 0x000fe20000010065 */
[----:B------:R-:W-:Y:S01]  /*0c20*/  FADD.FTZ R8, -R166, R159 ;  /* 0x0000009fa6087221 */ /* 0x000fe20000010100 */
[----:B------:R-:W-:Y:S01]  /*0c30*/  FMUL.FTZ R12, R5, R16 ;  /* 0x00000010050c7220 */ /* 0x000fe20000410000 */
[----:B------:R-:W-:Y:S01]  /*0c40*/  SHF.L.U32 R157, R156, 0x10, RZ ;  /* 0x000000109c9d7819 */ /* 0x000fe200000006ff */
[----:B------:R-:W-:Y:S01]  /*0c50*/  FMUL.FTZ R11, R111, R152 ;  /* 0x000000986f0b7220 */ /* 0x000fe20000410000 */
[----:B------:R-:W-:Y:S01]  /*0c60*/  FADD.FTZ R16, R13, R6 ;  /* 0x000000060d107221 */ /* 0x000fe20000010000 */
[----:B------:R-:W-:Y:S01]  /*0c70*/  FFMA.FTZ R13, R201, R6, R14 ;  /* 0x00000006c90d7223 */ /* 0x000fe2000001000e */
[----:B------:R-:W-:-:S02]  /*0c80*/  IMAD.U32 R159, R158, 0x10000, RZ ;  /* 0x000100009e9f7824 */ /* 0x000fc400078e00ff */
[----:B------:R-:W-:Y:S01]  /*0c90*/  FMUL.FTZ R7, R5, R8 ;  /* 0x0000000805077220 */ /* 0x000fe20000410000 */
[----:B------:R-:W-:Y:S01]  /*0ca0*/  SHF.L.U32 R156, R153, 0x10, RZ ;  /* 0x00000010999c7819 */ /* 0x000fe200000006ff */
[----:B------:R-:W-:Y:S01]  /*0cb0*/  FMUL.FTZ R8, R104, R155 ;  /* 0x0000009b68087220 */ /* 0x000fe20000410000 */
[----:B------:R-:W-:Y:S02]  /*0cc0*/  IMAD.U32 R158, R154, 0x10000, RZ ;  /* 0x000100009a9e7824 */ /* 0x000fe400078e00ff */
[----:B------:R-:W-:Y:S01]  /*0cd0*/  FADD.FTZ R15, R16, R11 ;  /* 0x0000000b100f7221 */ /* 0x000fe20000010000 */
[----:B------:R-:W-:Y:S01]  /*0ce0*/  FADD.FTZ R154, -R166, R157 ;  /* 0x0000009da69a7221 */ /* 0x000fe20000010100 */
[C---:B------:R-:W-:Y:S01]  /*0cf0*/  FFMA.FTZ R16, R12.reuse, R11, R13 ;  /* 0x0000000b0c107223 */ /* 0x040fe2000001000d */
[----:B------:R-:W-:Y:S01]  /*0d00*/  FADD.FTZ R71, R71, R152 ;  /* 0x0000009847477221 */ /* 0x000fe20000010000 */
[----:B------:R-:W-:Y:S01]  /*0d10*/  FFMA.FTZ R103, R12, R152, R103 ;  /* 0x000000980c677223 */ /* 0x000fe20000010067 */
[----:B------:R-:W-:Y:S01]  /*0d20*/  FMUL.FTZ R13, R105, R156 ;  /* 0x0000009c690d7220 */ /* 0x000fe20000410000 */
[----:B------:R-:W-:Y:S01]  /*0d30*/  FADD.FTZ R152, R15, R8 ;  /* 0x000000080f987221 */ /* 0x000fe20000010000 */
[----:B------:R-:W-:Y:S01]  /*0d40*/  FMUL.FTZ R14, R5, R154 ;  /* 0x0000009a050e7220 */ /* 0x000fe20000410000 */
[C---:B------:R-:W-:Y:S01]  /*0d50*/  FFMA.FTZ R153, R7.reuse, R8, R16 ;  /* 0x0000000807997223 */ /* 0x040fe20000010010 */
[----:B------:R-:W-:Y:S01]  /*0d60*/  FADD.FTZ R64, R64, R155 ;  /* 0x0000009b40407221 */ /* 0x000fe20000010000 */
[----:B------:R-:W-:Y:S01]  /*0d70*/  FFMA.FTZ R96, R7, R155, R96 ;  /* 0x0000009b07607223 */ /* 0x000fe20000010060 */
[----:B------:R-:W-:Y:S01]  /*0d80*/  FADD.FTZ R155, R152, R13 ;  /* 0x0000000d989b7221 */ /* 0x000fe20000010000 */
[----:B------:R-:W-:Y:S01]  /*0d90*/  FMUL.FTZ R10, R106, R163 ;  /* 0x000000a36a0a7220 */ /* 0x000fe20000410000 */
[----:B------:R-:W-:Y:S01]  /*0da0*/  FADD.FTZ R16, -R166, R159 ;  /* 0x0000009fa6107221 */ /* 0x000fe20000010100 */
        /* <DEDUP_REMOVED lines=13> */
.L_x_1121:
[----:B----4-:R-:W-:Y:S05]  /*0e80*/  BSYNC.RECONVERGENT B0 ;  /* 0x0000000000007941 */ /* 0x010fea0003800200 */
.L_x_1120:
        /* <DEDUP_REMOVED lines=18> */
[----:B------:R-:W5:Y:S01]  /*0fb0*/  @P4 LDG.E.64 R222, desc[UR10][R18.64] ;  /* 0x0000000a12de4981 */ /* 0x000f62000c1e1b00 */
[----:B-1----:R-:W-:-:S05]  /*0fc0*/  @P3 IMAD.WIDE.U32 R30, R167, 0x10, R30 ;  /* 0x00000010a71e3825 */ /* 0x002fca00078e001e */
[----:B------:R0:W5:Y:S01]  /*0fd0*/  @P3 LDG.E.128 R32, desc[UR10][R30.64] ;  /* 0x0000000a1e203981 */ /* 0x000162000c1e1d00 */
[----:B------:R-:W-:Y:S02]  /*0fe0*/  VIADD R167, R167, 0x100 ;  /* 0x00000100a7a77836 */ /* 0x000fe40000000000 */
[C---:B---3--:R-:W-:Y:S01]  /*0ff0*/  IMAD.U32 R153, R20.reuse, 0x10000, RZ ;  /* 0x0001000014997824 */ /* 0x048fe200078e00ff */
[----:B------:R-:W-:Y:S02]  /*1000*/  SHF.L.U32 R159, R23, 0x10, RZ ;  /* 0x00000010179f7819 */ /* 0x000fe400000006ff */
[----:B------:R-:W-:Y:S02]  /*1010*/  PRMT R17, R20, 0x7632, R17 ;  /* 0x0000763214117816 */ /* 0x000fe40000000011 */
[C---:B------:R-:W-:Y:S02]  /*1020*/  SHF.L.U32 R155, R21.reuse, 0x10, RZ ;  /* 0x00000010159b7819 */ /* 0x040fe400000006ff */
[----:B------:R-:W-:Y:S01]  /*1030*/  PRMT R20, R21, 0x7632, R20 ;  /* 0x0000763215147816 */ /* 0x000fe20000000014 */
[----:B----4-:R-:W-:Y:S01]  /*1040*/  IMAD.U32 R21, R24, 0x10000, RZ ;  /* 0x0001000018157824 */ /* 0x010fe200078e00ff */
[----:B------:R-:W-:Y:S01]  /*1050*/  PRMT R154, R23, 0x7632, R154 ;  /* 0x00007632179a7816 */ /* 0x000fe2000000009a */
[----:B0-----:R-:W-:Y:S01]  /*1060*/  IMAD.U32 R31, R26, 0x10000, RZ ;  /* 0x000100001a1f7824 */ /* 0x001fe200078e00ff */
[----:B------:R-:W-:Y:S01]  /*1070*/  PRMT R19, R24, 0x7632, R19 ;  /* 0x0000763218137816 */ /* 0x000fe20000000013 */
[----:B------:R-:W-:Y:S01]  /*1080*/  FADD.FTZ R18, -R166, R153 ;  /* 0x00000099a6127221 */ /* 0x000fe20000010100 */
[C---:B------:R-:W-:Y:S01]  /*1090*/  PRMT R23, R25.reuse, 0x7632, R23 ;  /* 0x0000763219177816 */ /* 0x040fe20000000017 */
[----:B------:R-:W-:Y:S01]  /*10a0*/  IMAD.U32 R157, R22, 0x10000, RZ ;  /* 0x00010000169d7824 */ /* 0x000fe200078e00ff */
[----:B------:R-:W-:Y:S01]  /*10b0*/  PRMT R24, R26, 0x7632, R24 ;  /* 0x000076321a187816 */ /* 0x000fe20000000018 */
[----:B------:R-:W-:Y:S01]  /*10c0*/  FADD.FTZ R26, -R166, R159 ;  /* 0x0000009fa61a7221 */ /* 0x000fe20000010100 */
[----:B------:R-:W-:Y:S01]  /*10d0*/  PRMT R152, R22, 0x7632, R152 ;  /* 0x0000763216987816 */ /* 0x000fe20000000098 */
[----:B------:R-:W-:Y:S01]  /*10e0*/  FADD.FTZ R22, -R166, R155 ;  /* 0x0000009ba6167221 */ /* 0x000fe20000010100 */
[----:B------:R-:W-:Y:S01]  /*10f0*/  SHF.L.U32 R29, R25, 0x10, RZ ;  /* 0x00000010191d7819 */ /* 0x000fe200000006ff */
[----:B------:R-:W-:Y:S01]  /*1100*/  IMAD.U32 R25, R17, 0x10000, RZ ;  /* 0x0001000011197824 */ /* 0x000fe200078e00ff */
[----:B------:R-:W-:Y:S01]  /*1110*/  PRMT R30, R27, 0x7632, R30 ;  /* 0x000076321b1e7816 */ /* 0x000fe2000000001e */
[----:B-----5:R-:W-:Y:S01]  /*1120*/  FMUL.FTZ R17, R5, R18 ;  /* 0x0000001205117220 */ /* 0x020fe20000410000 */
[----:B------:R-:W-:-:S02]  /*1130*/  SHF.L.U32 R161, R27, 0x10, RZ ;  /* 0x000000101ba17819 */ /* 0x000fc400000006ff */
[----:B------:R-:W-:Y:S01]  /*1140*/  SHF.L.U32 R155, R154, 0x10, RZ ;  /* 0x000000109a9b7819 */ /* 0x000fe200000006ff */
[----:B------:R-:W-:Y:S01]  /*1150*/  IMAD.U32 R28, R19, 0x10000, RZ ;  /* 0x00010000131c7824 */ /* 0x000fe200078e00ff */
[----:B------:R-:W-:Y:S01]  /*1160*/  SHF.L.U32 R27, R20, 0x10, RZ ;  /* 0x00000010141b7819 */ /* 0x000fe200000006ff */
[-C--:B------:R-:W-:Y:S01]  /*1170*/  FMUL.FTZ R18, R132, R21.reuse ;  /* 0x0000001584127220 */ /* 0x080fe20000410000 */
[----:B------:R-:W-:Y:S01]  /*1180*/  SHF.L.U32 R154, R23, 0x10, RZ ;  /* 0x00000010179a7819 */ /* 0x000fe200000006ff */
[C---:B------:R-:W-:Y:S01]  /*1190*/  FMUL.FTZ R23, R5.reuse, R26 ;  /* 0x0000001a05177220 */ /* 0x040fe20000410000 */
[C---:B------:R-:W-:Y:S01]  /*11a0*/  FADD.FTZ R26, -R166.reuse, R25 ;  /* 0x00000019a61a7221 */ /* 0x040fe20000010100 */
[----:B------:R-:W-:Y:S01]  /*11b0*/  FADD.FTZ R20, -R166, R157 ;  /* 0x0000009da6147221 */ /* 0x000fe20000010100 */
[----:B------:R-:W-:Y:S02]  /*11c0*/  IMAD.U32 R153, R152, 0x10000, RZ ;  /* 0x0001000098997824 */ /* 0x000fe400078e00ff */
[----:B------:R-:W-:Y:S01]  /*11d0*/  FMUL.FTZ R19, R5, R22 ;  /* 0x0000001605137220 */ /* 0x000fe20000410000 */
[----:B------:R-:W-:Y:S01]  /*11e0*/  SHF.L.U32 R160, R30, 0x10, RZ ;  /* 0x000000101ea07819 */ /* 0x000fe200000006ff */
[----:B------:R-:W-:Y:S01]  /*11f0*/  FADD.FTZ R152, -R166, R27 ;  /* 0x0000001ba6987221 */ /* 0x000fe20000010100 */
[----:B------:R-:W-:Y:S01]  /*1200*/  FADD.FTZ R30, R197, R18 ;  /* 0x00000012c51e7221 */ /* 0x000fe20000010000 */
[----:B------:R-:W-:Y:S01]  /*1210*/  FMUL.FTZ R25, R133, R28 ;  /* 0x0000001c85197220 */ /* 0x000fe20000410000 */
[----:B------:R-:W-:Y:S01]  /*1220*/  FADD.FTZ R60, R60, R21 ;  /* 0x000000153c3c7221 */ /* 0x000fe20000010000 */
[----:B------:R-:W-:Y:S01]  /*1230*/  FFMA.FTZ R92, R17, R21, R92 ;  /* 0x00000015115c7223 */ /* 0x000fe2000001005c */
[----:B------:R-:W-:Y:S01]  /*1240*/  FMUL.FTZ R26, R5, R26 ;  /* 0x0000001a051a7220 */ /* 0x000fe20000410000 */
[----:B------:R-:W-:Y:S01]  /*1250*/  FFMA.FTZ R27, R17, R18, R196 ;  /* 0x00000012111b7223 */ /* 0x000fe200000100c4 */
[----:B------:R-:W-:Y:S01]  /*1260*/  FMUL.FTZ R21, R5, R20 ;  /* 0x0000001405157220 */ /* 0x000fe20000410000 */
[----:B------:R-:W-:Y:S01]  /*1270*/  FADD.FTZ R62, R62, R29 ;  /* 0x0000001d3e3e7221 */ /* 0x000fe20000010000 */
[-C--:B------:R-:W-:Y:S01]  /*1280*/  FFMA.FTZ R94, R19, R29.reuse, R94 ;  /* 0x0000001d135e7223 */ /* 0x080fe2000001005e */
[----:B------:R-:W-:Y:S01]  /*1290*/  FMUL.FTZ R20, R134, R29 ;  /* 0x0000001d86147220 */ /* 0x000fe20000410000 */
[----:B------:R-:W-:Y:S01]  /*12a0*/  FADD.FTZ R29, R30, R25 ;  /* 0x000000191e1d7221 */ /* 0x000fe20000010000 */
        /* <DEDUP_REMOVED lines=8> */
[-C--:B------:R-:W-:Y:S01]  /*1330*/  FFMA.FTZ R88, R21, R31.reuse, R88 ;  /* 0x0000001f15587223 */ /* 0x080fe20000010058 */
[----:B------:R-:W-:Y:S01]  /*1340*/  FMUL.FTZ R22, R128, R31 ;  /* 0x0000001f80167220 */ /* 0x000fe20000410000 */
[----:B------:R-:W-:Y:S01]  /*1350*/  FADD.FTZ R31, R152, R27 ;  /* 0x0000001b981f7221 */ /* 0x000fe20000010000 */
[----:B------:R-:W-:-:S02]  /*1360*/  IMAD.U32 R158, R24, 0x10000, RZ ;  /* 0x00010000189e7824 */ /* 0x000fc400078e00ff */
        /* <DEDUP_REMOVED lines=8> */
[----:B------:R-:W-:Y:S01]  /*13f0*/  FADD.FTZ R168, -R166, R155 ;  /* 0x0000009ba6a87221 */ /* 0x000fe20000010100 */
[----:B------:R-:W-:Y:S01]  /*1400*/  FMUL.FTZ R24, R130, R161 ;  /* 0x000000a182187220 */ /* 0x000fe20000410000 */
        /* <DEDUP_REMOVED lines=14> */
.L_x_1123:
[----:B------:R-:W-:Y:S05]  /*14f0*/  BSYNC.RECONVERGENT B0 ;  /* 0x0000000000007941 */ /* 0x000fea0003800200 */
.L_x_1122:
        /* <DEDUP_REMOVED lines=21> */
[----:B------:R-:W-:Y:S01]  /*1650*/  IADD3 R167, PT, PT, R167, 0x100, RZ ;  /* 0x00000100a7a77810 */ /* 0x000fe20007ffe0ff */
[----:B---3--:R-:W-:Y:S01]  /*1660*/  IMAD.U32 R177, R155, 0x10000, RZ ;  /* 0x000100009bb17824 */ /* 0x008fe200078e00ff */
[C---:B------:R-:W-:Y:S01]  /*1670*/  PRMT R170, R152.reuse, 0x7632, R170 ;  /* 0x0000763298aa7816 */ /* 0x040fe200000000aa */
[----:B------:R-:W-:Y:S01]  /*1680*/  IMAD.U32 R173, R153, 0x10000, RZ ;  /* 0x0001000099ad7824 */ /* 0x000fe200078e00ff */
[----:B------:R-:W-:Y:S02]  /*1690*/  SHF.L.U32 R171, R152, 0x10, RZ ;  /* 0x0000001098ab7819 */ /* 0x000fe400000006ff */
[C---:B------:R-:W-:Y:S02]  /*16a0*/  PRMT R174, R154.reuse, 0x7632, R174 ;  /* 0x000076329aae7816 */ /* 0x040fe400000000ae */
[----:B------:R-:W-:Y:S02]  /*16b0*/  SHF.L.U32 R175, R154, 0x10, RZ ;  /* 0x000000109aaf7819 */ /* 0x000fe400000006ff */
[----:B------:R-:W-:Y:S01]  /*16c0*/  PRMT R154, R155, 0x7632, R154 ;  /* 0x000076329b9a7816 */ /* 0x000fe2000000009a */
[----:B----4-:R-:W-:Y:S01]  /*16d0*/  IMAD.U32 R161, R157, 0x10000, RZ ;  /* 0x000100009da17824 */ /* 0x010fe200078e00ff */
[----:B------:R-:W-:Y:S01]  /*16e0*/  PRMT R172, R153, 0x7632, R172 ;  /* 0x0000763299ac7816 */ /* 0x000fe200000000ac */
[----:B0-----:R-:W-:Y:S01]  /*16f0*/  FADD.FTZ R164, -R166, R177 ;  /* 0x000000b1a6a47221 */ /* 0x001fe20000010100 */
[----:B------:R-:W-:-:S02]  /*1700*/  PRMT R153, R156, 0x7632, R153 ;  /* 0x000076329c997816 */ /* 0x000fc40000000099 */
[----:B------:R-:W-:Y:S02]  /*1710*/  SHF.L.U32 R155, R156, 0x10, RZ ;  /* 0x000000109c9b7819 */ /* 0x000fe400000006ff */
[----:B------:R-:W-:Y:S01]  /*1720*/  PRMT R160, R157, 0x7632, R160 ;  /* 0x000076329da07816 */ /* 0x000fe200000000a0 */
[----:B------:R-:W-:Y:S01]  /*1730*/  FADD.FTZ R152, -R166, R171 ;  /* 0x000000aba6987221 */ /* 0x000fe20000010100 */
[----:B------:R-:W-:Y:S01]  /*1740*/  SHF.L.U32 R157, R170, 0x10, RZ ;  /* 0x00000010aa9d7819 */ /* 0x000fe200000006ff */
[----:B------:R-:W-:Y:S01]  /*1750*/  FADD.FTZ R156, -R166, R173 ;  /* 0x000000ada69c7221 */ /* 0x000fe20000010100 */
[----:B------:R-:W-:Y:S01]  /*1760*/  PRMT R176, R159, 0x7632, R176 ;  /* 0x000076329fb07816 */ /* 0x000fe200000000b0 */
[----:B------:R-:W-:Y:S01]  /*1770*/  IMAD.U32 R217, R154, 0x10000, RZ ;  /* 0x000100009ad97824 */ /* 0x000fe200078e00ff */
[----:B------:R-:W-:Y:S01]  /*1780*/  SHF.L.U32 R154, R153, 0x10, RZ ;  /* 0x00000010999a7819 */ /* 0x000fe200000006ff */
[----:B------:R-:W-:Y:S02]  /*1790*/  IMAD.U32 R179, R159, 0x10000, RZ ;  /* 0x000100009fb37824 */ /* 0x000fe400078e00ff */
[C---:B-----5:R-:W-:Y:S01]  /*17a0*/  FMUL.FTZ R177, R5.reuse, R164 ;  /* 0x000000a405b17220 */ /* 0x060fe20000410000 */
[----:B------:R-:W-:Y:S01]  /*17b0*/  FMUL.FTZ R170, R124, R155 ;  /* 0x0000009b7caa7220 */ /* 0x000fe20000410000 */
[C---:B------:R-:W-:Y:S01]  /*17c0*/  FMUL.FTZ R171, R5.reuse, R152 ;  /* 0x0000009805ab7220 */ /* 0x040fe20000410000 */
[----:B------:R-:W-:Y:S01]  /*17d0*/  FMUL.FTZ R173, R5, R156 ;  /* 0x0000009c05ad7220 */ /* 0x000fe20000410000 */
[----:B------:R-:W-:Y:S01]  /*17e0*/  FADD.FTZ R178, -R166, R157 ;  /* 0x0000009da6b27221 */ /* 0x000fe20000010100 */
[----:B------:R-:W-:-:S02]  /*17f0*/  IMAD.U32 R156, R176, 0x10000, RZ ;  /* 0x00010000b09c7824 */ /* 0x000fc400078e00ff */
[----:B------:R-:W-:Y:S01]  /*1800*/  FADD.FTZ R50, R50, R179 ;  /* 0x000000b332327221 */ /* 0x000fe20000010000 */
[-C--:B------:R-:W-:Y:S01]  /*1810*/  FFMA.FTZ R82, R177, R179.reuse, R82 ;  /* 0x000000b3b1527223 */ /* 0x080fe20000010052 */
[----:B------:R-:W-:Y:S01]  /*1820*/  FMUL.FTZ R176, R122, R179 ;  /* 0x000000b37ab07220 */ /* 0x000fe20000410000 */
[----:B------:R-:W-:Y:S01]  /*1830*/  FADD.FTZ R152, R197, R170 ;  /* 0x000000aac5987221 */ /* 0x000fe20000010000 */
[----:B------:R-:W-:Y:S01]  /*1840*/  FMUL.FTZ R179, R125, R154 ;  /* 0x0000009a7db37220 */ /* 0x000fe20000410000 */
[----:B------:R-:W-:Y:S02]  /*1850*/  IMAD.U32 R159, R172, 0x10000, RZ ;  /* 0x00010000ac9f7824 */ /* 0x000fe400078e00ff */
[----:B------:R-:W-:Y:S01]  /*1860*/  FMUL.FTZ R178, R5, R178 ;  /* 0x000000b205b27220 */ /* 0x000fe20000410000 */
[C---:B------:R-:W-:Y:S01]  /*1870*/  FFMA.FTZ R153, R171.reuse, R170, R196 ;  /* 0x000000aaab997223 */ /* 0x040fe200000100c4 */
[----:B------:R-:W-:Y:S01]  /*1880*/  FADD.FTZ R52, R52, R155 ;  /* 0x0000009b34347221 */ /* 0x000fe20000010000 */
[----:B------:R-:W-:Y:S01]  /*1890*/  FFMA.FTZ R84, R171, R155, R84 ;  /* 0x0000009bab547223 */ /* 0x000fe20000010054 */
[----:B------:R-:W-:Y:S01]  /*18a0*/  FADD.FTZ R155, R152, R179 ;  /* 0x000000b3989b7221 */ /* 0x000fe20000010000 */
[----:B------:R-:W-:-:S02]  /*18b0*/  IMAD.U32 R160, R160, 0x10000, RZ ;  /* 0x00010000a0a07824 */ /* 0x000fc400078e00ff */
[----:B------:R-:W-:Y:S01]  /*18c0*/  FMUL.FTZ R172, R126, R161 ;  /* 0x000000a17eac7220 */ /* 0x000fe20000410000 */
[----:B------:R-:W-:Y:S01]  /*18d0*/  FADD.FTZ R180, -R166, R159 ;  /* 0x0000009fa6b47221 */ /* 0x000fe20000010100 */
[----:B------:R-:W-:Y:S01]  /*18e0*/  FFMA.FTZ R152, R178, R179, R153 ;  /* 0x000000b3b2987223 */ /* 0x000fe20000010099 */
[C---:B------:R-:W-:Y:S01]  /*18f0*/  PRMT R162, R158.reuse, 0x7632, R162 ;  /* 0x000076329ea27816 */ /* 0x040fe200000000a2 */
[----:B------:R-:W-:Y:S01]  /*1900*/  FADD.FTZ R53, R53, R154 ;  /* 0x0000009a35357221 */ /* 0x000fe20000010000 */
[----:B------:R-:W-:Y:S01]  /*1910*/  SHF.L.U32 R163, R158, 0x10, RZ ;  /* 0x000000109ea37819 */ /* 0x000fe200000006ff */
[----:B------:R-:W-:Y:S01]  /*1920*/  FFMA.FTZ R85, R178, R154, R85 ;  /* 0x0000009ab2557223 */ /* 0x000fe20000010055 */
[----:B------:R-:W-:Y:S01]  /*1930*/  SHF.L.U32 R165, R174, 0x10, RZ ;  /* 0x00000010aea57819 */ /* 0x000fe200000006ff */
        /* <DEDUP_REMOVED lines=15> */
[----:B------:R-:W-:-:S02]  /*1a30*/  FADD.FTZ R186, -R166, R217 ;  /* 0x000000d9a6ba7221 */ /* 0x000fc40000010100 */
        /* <DEDUP_REMOVED lines=18> */
.L_x_1125:
[----:B------:R-:W-:Y:S05]  /*1b60*/  BSYNC.RECONVERGENT B0 ;  /* 0x0000000000007941 */ /* 0x000fea0003800200 */
.L_x_1124:
        /* <DEDUP_REMOVED lines=21> */
[C---:B---3--:R-:W-:Y:S01]  /*1cc0*/  PRMT R185, R153.reuse, 0x7632, R185 ;  /* 0x0000763299b97816 */ /* 0x048fe200000000b9 */
[C---:B------:R-:W-:Y:S01]  /*1cd0*/  IMAD.U32 R189, R154.reuse, 0x10000, RZ ;  /* 0x000100009abd7824 */ /* 0x040fe200078e00ff */
[----:B------:R-:W-:Y:S02]  /*1ce0*/  SHF.L.U32 R153, R153, 0x10, RZ ;  /* 0x0000001099997819 */ /* 0x000fe400000006ff */
[----:B------:R-:W-:Y:S02]  /*1cf0*/  PRMT R187, R154, 0x7632, R187 ;  /* 0x000076329abb7816 */ /* 0x000fe400000000bb */
[C---:B------:R-:W-:Y:S01]  /*1d00*/  PRMT R154, R155.reuse, 0x7632, R154 ;  /* 0x000076329b9a7816 */ /* 0x040fe2000000009a */
[----:B0-----:R-:W-:Y:S01]  /*1d10*/  FADD.FTZ R160, -R166, R153 ;  /* 0x00000099a6a07221 */ /* 0x001fe20000010100 */
[----:B------:R-:W-:Y:S02]  /*1d20*/  SHF.L.U32 R155, R155, 0x10, RZ ;  /* 0x000000109b9b7819 */ /* 0x000fe400000006ff */
[----:B------:R-:W-:Y:S01]  /*1d30*/  SHF.L.U32 R153, R154, 0x10, RZ ;  /* 0x000000109a997819 */ /* 0x000fe200000006ff */
[C---:B------:R-:W-:Y:S01]  /*1d40*/  IMAD.U32 R169, R152.reuse, 0x10000, RZ ;  /* 0x0001000098a97824 */ /* 0x040fe200078e00ff */
[----:B------:R-:W-:Y:S01]  /*1d50*/  PRMT R167, R152, 0x7632, R167 ;  /* 0x0000763298a77816 */ /* 0x000fe200000000a7 */
[----:B-1----:R-:W-:-:S02]  /*1d60*/  FADD.FTZ R164, -R166, R155 ;  /* 0x0000009ba6a47221 */ /* 0x002fc40000010100 */
[--C-:B------:R-:W-:Y:S01]  /*1d70*/  FADD.FTZ R204, -R166, R153.reuse ;  /* 0x00000099a6cc7221 */ /* 0x100fe20000010100 */
[C---:B----4-:R-:W-:Y:S01]  /*1d80*/  PRMT R153, R156.reuse, 0x7632, R153 ;  /* 0x000076329c997816 */ /* 0x050fe20000000099 */
[----:B------:R-:W-:Y:S02]  /*1d90*/  IMAD.U32 R155, R156, 0x10000, RZ ;  /* 0x000100009c9b7824 */ /* 0x000fe400078e00ff */
[----:B------:R-:W-:Y:S01]  /*1da0*/  FADD.FTZ R152, -R166, R169 ;  /* 0x000000a9a6987221 */ /* 0x000fe20000010100 */
[----:B------:R-:W-:Y:S02]  /*1db0*/  IMAD.U32 R167, R167, 0x10000, RZ ;  /* 0x00010000a7a77824 */ /* 0x000fe400078e00ff */
[----:B------:R-:W-:Y:S02]  /*1dc0*/  IMAD.U32 R154, R153, 0x10000, RZ ;  /* 0x00010000999a7824 */ /* 0x000fe400078e00ff */
[-C--:B------:R-:W-:Y:S01]  /*1dd0*/  FMUL.FTZ R188, R116, R155.reuse ;  /* 0x0000009b74bc7220 */ /* 0x080fe20000410000 */
[----:B------:R-:W-:Y:S01]  /*1de0*/  FADD.FTZ R194, -R166, R167 ;  /* 0x000000a7a6c27221 */ /* 0x000fe20000010100 */
[----:B-----5:R-:W-:Y:S01]  /*1df0*/  FMUL.FTZ R169, R5, R152 ;  /* 0x0000009805a97220 */ /* 0x020fe20000410000 */
[----:B------:R-:W-:Y:S01]  /*1e00*/  SHF.L.U32 R185, R185, 0x10, RZ ;  /* 0x00000010b9b97819 */ /* 0x000fe200000006ff */
[----:B------:R-:W-:Y:S01]  /*1e10*/  FADD.FTZ R152, R197, R188 ;  /* 0x000000bcc5987221 */ /* 0x000fe20000010000 */
[----:B------:R-:W-:Y:S01]  /*1e20*/  PRMT R156, R157, 0x7632, R156 ;  /* 0x000076329d9c7816 */ /* 0x000fe2000000009c */
[----:B------:R-:W-:Y:S01]  /*1e30*/  FMUL.FTZ R191, R117, R154 ;  /* 0x0000009a75bf7220 */ /* 0x000fe20000410000 */
[----:B------:R-:W-:Y:S01]  /*1e40*/  SHF.L.U32 R157, R157, 0x10, RZ ;  /* 0x000000109d9d7819 */ /* 0x000fe200000006ff */
[----:B------:R-:W-:Y:S01]  /*1e50*/  FMUL.FTZ R194, R5, R194 ;  /* 0x000000c205c27220 */ /* 0x000fe20000410000 */
[C---:B------:R-:W-:Y:S01]  /*1e60*/  FFMA.FTZ R153, R169.reuse, R188, R196 ;  /* 0x000000bca9997223 */ /* 0x040fe200000100c4 */
[----:B------:R-:W-:Y:S01]  /*1e70*/  FADD.FTZ R44, R44, R155 ;  /* 0x0000009b2c2c7221 */ /* 0x000fe20000010000 */
[----:B------:R-:W-:Y:S01]  /*1e80*/  FFMA.FTZ R76, R169, R155, R76 ;  /* 0x0000009ba94c7223 */ /* 0x000fe2000001004c */
[----:B------:R-:W-:Y:S01]  /*1e90*/  FADD.FTZ R198, -R166, R185 ;  /* 0x000000b9a6c67221 */ /* 0x000fe20000010100 */
[----:B------:R-:W-:Y:S01]  /*1ea0*/  SHF.L.U32 R156, R156, 0x10, RZ ;  /* 0x000000109c9c7819 */ /* 0x000fe200000006ff */
[----:B------:R-:W-:Y:S01]  /*1eb0*/  FADD.FTZ R155, R152, R191 ;  /* 0x000000bf989b7221 */ /* 0x000fe20000010000 */
[----:B------:R-:W-:Y:S01]  /*1ec0*/  FMUL.FTZ R185, R5, R160 ;  /* 0x000000a005b97220 */ /* 0x000fe20000410000 */
[----:B------:R-:W-:Y:S01]  /*1ed0*/  FMUL.FTZ R190, R118, R157 ;  /* 0x0000009d76be7220 */ /* 0x000fe20000410000 */
[----:B------:R-:W-:Y:S01]  /*1ee0*/  FFMA.FTZ R152, R194, R191, R153 ;  /* 0x000000bfc2987223 */ /* 0x000fe20000010099 */
[----:B------:R-:W-:Y:S01]  /*1ef0*/  IMAD.U32 R187, R187, 0x10000, RZ ;  /* 0x00010000bbbb7824 */ /* 0x000fe200078e00ff */
[----:B------:R-:W-:Y:S01]  /*1f00*/  PRMT R161, R158, 0x7632, R161 ;  /* 0x000076329ea17816 */ /* 0x000fe200000000a1 */
[----:B------:R-:W-:Y:S01]  /*1f10*/  FADD.FTZ R45, R45, R154 ;  /* 0x0000009a2d2d7221 */ /* 0x000fe20000010000 */
[----:B------:R-:W-:Y:S01]  /*1f20*/  FFMA.FTZ R77, R194, R154, R77 ;  /* 0x0000009ac24d7223 */ /* 0x000fe2000001004d */
[----:B------:R-:W-:Y:S01]  /*1f30*/  FADD.FTZ R162, -R166, R189 ;  /* 0x000000bda6a27221 */ /* 0x000fe20000010100 */
[----:B------:R-:W-:-:S02]  /*1f40*/  IMAD.U32 R163, R158, 0x10000, RZ ;  /* 0x000100009ea37824 */ /* 0x000fc400078e00ff */
[----:B------:R-:W-:Y:S01]  /*1f50*/  FMUL.FTZ R198, R5, R198 ;  /* 0x000000c605c67220 */ /* 0x000fe20000410000 */
[----:B------:R-:W-:Y:S01]  /*1f60*/  FMUL.FTZ R193, R119, R156 ;  /* 0x0000009c77c17220 */ /* 0x000fe20000410000 */
[----:B------:R-:W-:Y:S01]  /*1f70*/  FADD.FTZ R154, R155, R190 ;  /* 0x000000be9b9a7221 */ /* 0x000fe20000010000 */
[----:B------:R-:W-:Y:S01]  /*1f80*/  FFMA.FTZ R153, R185, R190, R152 ;  /* 0x000000beb9997223 */ /* 0x000fe20000010098 */
[----:B------:R-:W-:Y:S01]  /*1f90*/  FADD.FTZ R200, -R166, R187 ;  /* 0x000000bba6c87221 */ /* 0x000fe20000010100 */
[----:B------:R-:W-:Y:S01]  /*1fa0*/  FMUL.FTZ R187, R5, R162 ;  /* 0x000000a205bb7220 */ /* 0x000fe20000410000 */
[----:B------:R-:W-:Y:S02]  /*1fb0*/  IMAD.U32 R158, R161, 0x10000, RZ ;  /* 0x00010000a19e7824 */ /* 0x000fe400078e00ff */
        /* <DEDUP_REMOVED lines=32> */
.L_x_1127:
[----:B------:R-:W-:Y:S05]  /*21c0*/  BSYNC.RECONVERGENT B0 ;  /* 0x0000000000007941 */ /* 0x000fea0003800200 */
.L_x_1126:
        /* <DEDUP_REMOVED lines=32> */
.L_x_1129:
[----:B------:R-:W-:Y:S05]  /*23d0*/  BSYNC.RECONVERGENT B0 ;  /* 0x0000000000007941 */ /* 0x000fea0003800200 */
.L_x_1128:
        /* <DEDUP_REMOVED lines=57> */
[-C--:B------:R-:W-:Y:S01]  /*2770*/  FFMA.FTZ R154, R16, R162.reuse, R163 ;  /* 0x000000a2109a7223 */ /* 0x080fe200000100a3 */
[----:B------:R-:W-:Y:S02]  /*2780*/  LOP3.LUT P4, RZ, R215, 0xff0000, RZ, 0xc0, !PT ;  /* 0x00ff0000d7ff7812 */ /* 0x000fe4000788c0ff */
[----:B------:R-:W-:Y:S01]  /*2790*/  FADD.FTZ R152, R10, -R153 ;  /* 0x800000990a987221 */ /* 0x000fe20000010000 */
[----:B------:R-:W-:Y:S01]  /*27a0*/  FADD.FTZ R156, R15, -R154 ;  /* 0x8000009a0f9c7221 */ /* 0x000fe20000010000 */
[----:B------:R-:W-:Y:S02]  /*27b0*/  FFMA.FTZ R153, R7, R162, R163 ;  /* 0x000000a207997223 */ /* 0x000fe400000100a3 */
[C---:B-----5:R-:W-:Y:S01]  /*27c0*/  FMUL.FTZ R152, R5.reuse, R152 ;  /* 0x0000009805987220 */ /* 0x060fe20000410000 */
[----:B------:R-:W-:-:S03]  /*27d0*/  FMUL.FTZ R156, R5, R156 ;  /* 0x0000009c059c7220 */ /* 0x000fc60000410000 */
[----:B------:R-:W-:Y:S01]  /*27e0*/  FMUL.FTZ R154, R152, UR14 ;  /* 0x0000000e989a7c20 */ /* 0x000fe20008410000 */
[----:B------:R-:W-:Y:S01]  /*27f0*/  FADD.FTZ R152, R8, -R153 ;  /* 0x8000009908987221 */ /* 0x000fe20000010000 */
[----:B------:R-:W-:Y:S01]  /*2800*/  FMUL.FTZ R156, R156, UR14 ;  /* 0x0000000e9c9c7c20 */ /* 0x000fe20008410000 */
[--C-:B------:R-:W-:Y:S02]  /*2810*/  FFMA.FTZ R153, R201, R162, R163.reuse ;  /* 0x000000a2c9997223 */ /* 0x100fe400000100a3 */
[----:B------:R-:W-:Y:S01]  /*2820*/  FSEL R164, R154, RZ, P4 ;  /* 0x000000ff9aa47208 */ /* 0x000fe20002000000 */
[----:B------:R-:W-:Y:S01]  /*2830*/  FMUL.FTZ R152, R5, R152 ;  /* 0x0000009805987220 */ /* 0x000fe20000410000 */
[----:B------:R-:W-:Y:S01]  /*2840*/  ISETP.GE.U32.AND P4, PT, R214, RZ, PT ;  /* 0x000000ffd600720c */ /* 0x000fe20003f86070 */
[----:B------:R-:W-:Y:S02]  /*2850*/  FFMA.FTZ R154, R14, R162, R163 ;  /* 0x000000a20e9a7223 */ /* 0x000fe400000100a3 */
[----:B------:R-:W-:Y:S01]  /*2860*/  FMUL.FTZ R152, R152, UR14 ;  /* 0x0000000e98987c20 */ /* 0x000fe20008410000 */
[----:B------:R-:W-:Y:S01]  /*2870*/  ISETP.GE.U32.AND.EX P4, PT, R215, 0x1000000, PT, P4 ;  /* 0x01000000d700780c */ /* 0x000fe20003f86140 */
[----:B------:R-:W-:-:S03]  /*2880*/  FADD.FTZ R154, R13, -R154 ;  /* 0x8000009a0d9a7221 */ /* 0x000fc60000010000 */
[----:B------:R-:W-:Y:S01]  /*2890*/  FSEL R165, R156, RZ, P4 ;  /* 0x000000ff9ca57208 */ /* 0x000fe20002000000 */
[----:B------:R-:W-:Y:S01]  /*28a0*/  FMUL.FTZ R155, R5, R154 ;  /* 0x0000009a059b7220 */ /* 0x000fe20000410000 */
[----:B------:R-:W-:Y:S01]  /*28b0*/  LOP3.LUT P4, RZ, R215, 0xff, RZ, 0xc0, !PT ;  /* 0x000000ffd7ff7812 */ /* 0x000fe2000788c0ff */
[-CC-:B------:R-:W-:Y:S01]  /*28c0*/  FFMA.FTZ R156, R12, R162.reuse, R163.reuse ;  /* 0x000000a20c9c7223 */ /* 0x180fe200000100a3 */
[----:B------:R-:W-:Y:S01]  /*28d0*/  FFMA.FTZ R154, R206, R162, R163 ;  /* 0x000000a2ce9a7223 */ /* 0x000fe200000100a3 */
[----:B------:R-:W-:Y:S01]  /*28e0*/  FMUL.FTZ R155, R155, UR14 ;  /* 0x0000000e9b9b7c20 */ /* 0x000fe20008410000 */
[----:B------:R-:W-:Y:S01]  /*28f0*/  FSEL R158, R152, RZ, P4 ;  /* 0x000000ff989e7208 */ /* 0x000fe20002000000 */
[----:B------:R-:W-:Y:S01]  /*2900*/  FADD.FTZ R152, R6, -R153 ;  /* 0x8000009906987221 */ /* 0x000fe20000010000 */
[----:B------:R-:W-:Y:S01]  /*2910*/  LOP3.LUT P4, RZ, R215, 0xff00, RZ, 0xc0, !PT ;  /* 0x0000ff00d7ff7812 */ /* 0x000fe2000788c0ff */
[----:B------:R-:W-:Y:S01]  /*2920*/  FADD.FTZ R156, R11, -R156 ;  /* 0x8000009c0b9c7221 */ /* 0x000fe20000010000 */
[----:B------:R-:W-:Y:S01]  /*2930*/  FADD.FTZ R154, R203, -R154 ;  /* 0x8000009acb9a7221 */ /* 0x000fe20000010000 */
[----:B------:R-:W-:Y:S01]  /*2940*/  FMUL.FTZ R153, R5, R152 ;  /* 0x0000009805997220 */ /* 0x000fe20000410000 */
[----:B------:R-:W-:Y:S01]  /*2950*/  FSEL R159, R155, RZ, P4 ;  /* 0x000000ff9b9f7208 */ /* 0x000fe20002000000 */
[----:B------:R-:W-:Y:S01]  /*2960*/  FMUL.FTZ R156, R5, R156 ;  /* 0x0000009c059c7220 */ /* 0x000fe20000410000 */
[----:B------:R-:W-:Y:S01]  /*2970*/  LOP3.LUT P4, RZ, R214, 0xff0000, RZ, 0xc0, !PT ;  /* 0x00ff0000d6ff7812 */ /* 0x000fe2000788c0ff */
[----:B------:R-:W-:Y:S01]  /*2980*/  FMUL.FTZ R153, R153, UR14 ;  /* 0x0000000e99997c20 */ /* 0x000fe20008410000 */
[----:B------:R-:W-:Y:S01]  /*2990*/  FFMA.FTZ R152, R207, R162, R163 ;  /* 0x000000a2cf987223 */ /* 0x000fe200000100a3 */
[----:B------:R-:W-:Y:S01]  /*29a0*/  FMUL.FTZ R156, R156, UR14 ;  /* 0x0000000e9c9c7c20 */ /* 0x000fe20008410000 */
[----:B------:R-:W-:Y:S01]  /*29b0*/  FMUL.FTZ R154, R5, R154 ;  /* 0x0000009a059a7220 */ /* 0x000fe20000410000 */
[----:B------:R-:W-:Y:S01]  /*29c0*/  F2FP.BF16.F32.PACK_AB R155, R165, R164 ;  /* 0x000000a4a59b723e */ /* 0x000fe200000010ff */
[----:B------:R-:W-:Y:S01]  /*29d0*/  FADD.FTZ R152, R205, -R152 ;  /* 0x80000098cd987221 */ /* 0x000fe20000010000 */
[----:B------:R-:W-:Y:S01]  /*29e0*/  FSEL R153, R153, RZ, P4 ;  /* 0x000000ff99997208 */ /* 0x000fe20002000000 */
[----:B------:R-:W-:Y:S01]  /*29f0*/  FMUL.FTZ R154, R154, UR14 ;  /* 0x0000000e9a9a7c20 */ /* 0x000fe20008410000 */
[----:B------:R-:W-:Y:S01]  /*2a00*/  LOP3.LUT P4, RZ, R214, 0xff000000, RZ, 0xc0, !PT ;  /* 0xff000000d6ff7812 */ /* 0x000fe2000788c0ff */
[----:B------:R-:W-:-:S03]  /*2a10*/  FMUL.FTZ R152, R5, R152 ;  /* 0x0000009805987220 */ /* 0x000fc60000410000 */
[----:B------:R-:W-:Y:S01]  /*2a20*/  FSEL R156, R156, RZ, P4 ;  /* 0x000000ff9c9c7208 */ /* 0x000fe20002000000 */
[----:B------:R-:W-:Y:S01]  /*2a30*/  FMUL.FTZ R152, R152, UR14 ;  /* 0x0000000e98987c20 */ /* 0x000fe20008410000 */
        /* <DEDUP_REMOVED lines=8> */
.L_x_1134:
[-CC-:B------:R-:W-:Y:S01]  /*2ac0*/  FFMA.FTZ R145, R9, R162.reuse, R163.reuse ;  /* 0x000000a209917223 */ /* 0x180fe200000100a3 */
[-C--:B------:R-:W-:Y:S01]  /*2ad0*/  FFMA.FTZ R146, R16, R162.reuse, R163 ;  /* 0x000000a210927223 */ /* 0x080fe200000100a3 */
[----:B------:R-:W-:Y:S02]  /*2ae0*/  LOP3.LUT P4, RZ, R215, 0xff0000, RZ, 0xc0, !PT ;  /* 0x00ff0000d7ff7812 */ /* 0x000fe4000788c0ff */
[----:B------:R-:W-:Y:S01]  /*2af0*/  FADD.FTZ R144, R10, -R145 ;  /* 0x800000910a907221 */ /* 0x000fe20000010000 */
[----:B------:R-:W-:Y:S01]  /*2b00*/  FADD.FTZ R152, R15, -R146 ;  /* 0x800000920f987221 */ /* 0x000fe20000010000 */
[----:B------:R-:W-:Y:S02]  /*2b10*/  FFMA.FTZ R145, R7, R162, R163 ;  /* 0x000000a207917223 */ /* 0x000fe400000100a3 */
[C---:B-----5:R-:W-:Y:S01]  /*2b20*/  FMUL.FTZ R167, R5.reuse, R144 ;  /* 0x0000009005a77220 */ /* 0x060fe20000410000 */
[----:B------:R-:W-:Y:S01]  /*2b30*/  FMUL.FTZ R226, R5, R152 ;  /* 0x0000009805e27220 */ /* 0x000fe20000410000 */
[----:B------:R-:W-:Y:S01]  /*2b40*/  FADD.FTZ R144, R8, -R145 ;  /* 0x8000009108907221 */ /* 0x000fe20000010000 */
[----:B------:R-:W-:Y:S01]  /*2b50*/  FFMA.FTZ R152, R12, R162, R163 ;  /* 0x000000a20c987223 */ /* 0x000fe200000100a3 */
[----:B------:R-:W-:Y:S01]  /*2b60*/  FMUL.FTZ R146, R167, UR14 ;  /* 0x0000000ea7927c20 */ /* 0x000fe20008410000 */
[----:B------:R-:W-:Y:S01]  /*2b70*/  FMUL.FTZ R145, R226, UR14 ;  /* 0x0000000ee2917c20 */ /* 0x000fe20008410000 */
[----:B------:R-:W-:Y:S01]  /*2b80*/  FMUL.FTZ R157, R5, R144 ;  /* 0x00000090059d7220 */ /* 0x000fe20000410000 */
[----:B------:R-:W-:-:S02]  /*2b90*/  FADD.FTZ R152, R11, -R152 ;  /* 0x800000980b987221 */ /* 0x000fc40000010000 */
[----:B------:R-:W-:Y:S01]  /*2ba0*/  FSEL R196, R146, RZ, P4 ;  /* 0x000000ff92c47208 */ /* 0x000fe20002000000 */
[----:B------:R-:W-:Y:S01]  /*2bb0*/  FFMA.FTZ R146, R14, R162, R163 ;  /* 0x000000a20e927223 */ /* 0x000fe200000100a3 */
[----:B------:R-:W-:Y:S01]  /*2bc0*/  ISETP.GE.U32.AND P4, PT, R214, RZ, PT ;  /* 0x000000ffd600720c */ /* 0x000fe20003f86070 */
[----:B------:R-:W-:Y:S01]  /*2bd0*/  FMUL.FTZ R144, R157, UR14 ;  /* 0x0000000e9d907c20 */ /* 0x000fe20008410000 */
[----:B------:R-:W-:Y:S01]  /*2be0*/  FMUL.FTZ R158, R5, R152 ;  /* 0x00000098059e7220 */ /* 0x000fe20000410000 */
[----:B------:R-:W-:Y:S01]  /*2bf0*/  FADD.FTZ R154, R13, -R146 ;  /* 0x800000920d9a7221 */ /* 0x000fe20000010000 */
[----:B------:R-:W-:-:S03]  /*2c00*/  ISETP.GE.U32.AND.EX P4, PT, R215, 0x1000000, PT, P4 ;  /* 0x01000000d700780c */ /* 0x000fc60003f86140 */
[----:B------:R-:W-:Y:S01]  /*2c10*/  FMUL.FTZ R166, R5, R154 ;  /* 0x0000009a05a67220 */ /* 0x000fe20000410000 */
[----:B------:R-:W-:Y:S01]  /*2c20*/  FSEL R197, R145, RZ, P4 ;  /* 0x000000ff91c57208 */ /* 0x000fe20002000000 */
[-C--:B------:R-:W-:Y:S01]  /*2c30*/  FFMA.FTZ R145, R201, R162.reuse, R163 ;  /* 0x000000a2c9917223 */ /* 0x080fe200000100a3 */
[----:B------:R-:W-:Y:S01]  /*2c40*/  LOP3.LUT P4, RZ, R215, 0xff, RZ, 0xc0, !PT ;  /* 0x000000ffd7ff7812 */ /* 0x000fe2000788c0ff */
[----:B------:R-:W-:Y:S02]  /*2c50*/  FMUL.FTZ R147, R166, UR14 ;  /* 0x0000000ea6937c20 */ /* 0x000fe40008410000 */
[----:B------:R-:W-:Y:S01]  /*2c60*/  FADD.FTZ R146, R6, -R145 ;  /* 0x8000009106927221 */ /* 0x000fe20000010000 */
[----:B------:R-:W-:Y:S01]  /*2c70*/  FSEL R164, R144, RZ, P4 ;  /* 0x000000ff90a47208 */ /* 0x000fe20002000000 */
[--C-:B------:R-:W-:Y:S01]  /*2c80*/  FFMA.FTZ R144, R207, R162, R163.reuse ;  /* 0x000000a2cf907223 */ /* 0x100fe200000100a3 */
        /* <DEDUP_REMOVED lines=8> */
[----:B------:R-:W-:Y:S01]  /*2d10*/  FMUL.FTZ R144, R5, R144 ;  /* 0x0000009005907220 */ /* 0x000fe20000410000 */
[----:B------:R-:W-:Y:S01]  /*2d20*/  FADD.FTZ R146, R203, -R146 ;  /* 0x80000092cb927221 */ /* 0x000fe20000010000 */
[----:B------:R-:W-:-:S02]  /*2d30*/  FSEL R156, R145, RZ, P4 ;  /* 0x000000ff919c7208 */ /* 0x000fc40002000000 */
[----:B------:R-:W-:Y:S01]  /*2d40*/  LOP3.LUT P4, RZ, R214, 0xff000000, RZ, 0xc0, !PT ;  /* 0xff000000d6ff7812 */ /* 0x000fe2000788c0ff */
[----:B------:R-:W-:Y:S01]  /*2d50*/  FMUL.FTZ R145, R144, UR14 ;  /* 0x0000000e90917c20 */ /* 0x000fe20008410000 */
[----:B------:R-:W-:Y:S01]  /*2d60*/  FMUL.FTZ R153, R5, R146 ;  /* 0x0000009205997220 */ /* 0x000fe20000410000 */
[----:B------:R-:W-:Y:S02]  /*2d70*/  F2FP.BF16.F32.PACK_AB R146, R166, R157 ;  /* 0x0000009da692723e */ /* 0x000fe400000010ff */
[----:B------:R-:W-:Y:S01]  /*2d80*/  FSEL R159, R147, RZ, P4 ;  /* 0x000000ff939f7208 */ /* 0x000fe20002000000 */
[C---:B------:R-:W-:Y:S01]  /*2d90*/  FMUL.FTZ R154, R153.reuse, UR14 ;  /* 0x0000000e999a7c20 */ /* 0x040fe20008410000 */
        /* <DEDUP_REMOVED lines=9> */
[----:B------:R-:W-:Y:S02]  /*2e30*/  F2FP.BF16.F32.PACK_AB R153, R159, R156 ;  /* 0x0000009c9f99723e */ /* 0x000fe400000010ff */
[----:B------:R-:W-:Y:S01]  /*2e40*/  F2FP.BF16.F32.PACK_AB R152, R157, R152 ;  /* 0x000000989d98723e */ /* 0x000fe200000010ff */
[----:B------:R-:W-:Y:S06]  /*2e50*/  BRA `(.L_x_1135) ;  /* 0x0000001c00947947 */ /* 0x000fec0003800000 */
.L_x_1133:
[----:B------:R-:W-:Y:S01]  /*2e60*/  UMOV UR4, UR6 ;  /* 0x0000000600047c82 */ /* 0x000fe20008000000 */
[----:B------:R-:W-:Y:S01]  /*2e70*/  UMOV UR5, UR7 ;  /* 0x0000000700057c82 */ /* 0x000fe20008000000 */
[----:B------:R-:W-:-:S04]  /*2e80*/  UISETP.NE.U32.AND UP0, UPT, UR4, URZ, UPT ;  /* 0x000000ff0400728c */ /* 0x000fc8000bf05070 */
[----:B------:R-:W-:-:S09]  /*2e90*/  UISETP.NE.AND.EX UP0, UPT, UR5, URZ, UPT, UP0 ;  /* 0x000000ff0500728c */ /* 0x000fd2000bf05300 */
[----:B------:R-:W-:Y:S05]  /*2ea0*/  BRA.U UP0, `(.L_x_1136) ;  /* 0x0000000500087547 */ /* 0x000fea000b800000 */
[-CC-:B------:R-:W-:Y:S01]  /*2eb0*/  FFMA.FTZ R157, R9, R162.reuse, R163.reuse ;  /* 0x000000a2099d7223 */ /* 0x180fe200000100a3 */
[-C--:B------:R-:W-:Y:S01]  /*2ec0*/  FFMA.FTZ R158, R16, R162.reuse, R163 ;  /* 0x000000a2109e7223 */ /* 0x080fe200000100a3 */
[----:B------:R-:W-:Y:S01]  /*2ed0*/  PRMT R153, R39, 0x7632, R153 ;  /* 0x0000763227997816 */ /* 0x000fe20000000099 */
[-C--:B------:R-:W-:Y:S01]  /*2ee0*/  FFMA.FTZ R155, R7, R162.reuse, R163 ;  /* 0x000000a2079b7223 */ /* 0x080fe200000100a3 */
[----:B------:R-:W-:Y:S01]  /*2ef0*/  SHF.L.U32 R156, R39, 0x10, RZ ;  /* 0x00000010279c7819 */ /* 0x000fe200000006ff */
[----:B------:R-:W-:Y:S01]  /*2f00*/  FADD.FTZ R159, R10, -R157 ;  /* 0x8000009d0a9f7221 */ /* 0x000fe20000010000 */
[----:B------:R-:W-:Y:S01]  /*2f10*/  FADD.FTZ R165, R15, -R158 ;  /* 0x8000009e0fa57221 */ /* 0x000fe20000010000 */
[----:B------:R-:W-:Y:S01]  /*2f20*/  SHF.L.U32 R158, R153, 0x10, RZ ;  /* 0x00000010999e7819 */ /* 0x000fe200000006ff */
[-C--:B------:R-:W-:Y:S01]  /*2f30*/  FFMA.FTZ R164, R14, R162.reuse, R163 ;  /* 0x000000a20ea47223 */ /* 0x080fe200000100a3 */
[----:B------:R-:W-:Y:S01]  /*2f40*/  FADD.FTZ R153, R8, -R155 ;  /* 0x8000009b08997221 */ /* 0x000fe20000010000 */
[----:B-----5:R-:W-:Y:S01]  /*2f50*/  FFMA.FTZ R155, R5, R159, R156 ;  /* 0x0000009f059b7223 */ /* 0x020fe2000001009c */
[----:B------:R-:W-:Y:S01]  /*2f60*/  PRMT R152, R38, 0x7632, R152 ;  /* 0x0000763226987816 */ /* 0x000fe20000000098 */
[----:B------:R-:W-:Y:S01]  /*2f70*/  FADD.FTZ R157, R13, -R164 ;  /* 0x800000a40d9d7221 */ /* 0x000fe20000010000 */
[----:B------:R-:W-:Y:S01]  /*2f80*/  FFMA.FTZ R164, R12, R162, R163 ;  /* 0x000000a20ca47223 */ /* 0x000fe200000100a3 */
[----:B------:R-:W-:Y:S01]  /*2f90*/  FMUL.FTZ R155, R155, UR14 ;  /* 0x0000000e9b9b7c20 */ /* 0x000fe20008410000 */
[----:B------:R-:W-:Y:S01]  /*2fa0*/  LOP3.LUT P4, RZ, R215, 0xff0000, RZ, 0xc0, !PT ;  /* 0x00ff0000d7ff7812 */ /* 0x000fe2000788c0ff */
[----:B------:R-:W-:-:S02]  /*2fb0*/  IMAD.U32 R152, R152, 0x10000, RZ ;  /* 0x0001000098987824 */ /* 0x000fc400078e00ff */
[----:B------:R-:W-:Y:S01]  /*2fc0*/  FADD.FTZ R159, R11, -R164 ;  /* 0x800000a40b9f7221 */ /* 0x000fe20000010000 */
[----:B------:R-:W-:Y:S01]  /*2fd0*/  FFMA.FTZ R158, R5, R165, R158 ;  /* 0x000000a5059e7223 */ /* 0x000fe2000001009e */
[----:B------:R-:W-:Y:S01]  /*2fe0*/  FSEL R164, R155, RZ, P4 ;  /* 0x000000ff9ba47208 */ /* 0x000fe20002000000 */
[----:B------:R-:W-:Y:S02]  /*2ff0*/  IMAD.U32 R154, R38, 0x10000, RZ ;  /* 0x00010000269a7824 */ /* 0x000fe400078e00ff */
[--C-:B------:R-:W-:Y:S01]  /*3000*/  FFMA.FTZ R156, R5, R157, R152.reuse ;  /* 0x0000009d059c7223 */ /* 0x100fe20000010098 */
[----:B------:R-:W-:Y:S01]  /*3010*/  ISETP.GE.U32.AND P4, PT, R214, RZ, PT ;  /* 0x000000ffd600720c */ /* 0x000fe20003f86070 */
[----:B------:R-:W-:Y:S01]  /*3020*/  FMUL.FTZ R158, R158, UR14 ;  /* 0x0000000e9e9e7c20 */ /* 0x000fe20008410000 */
[----:B------:R-:W-:Y:S01]  /*3030*/  PRMT R152, R37, 0x7632, R152 ;  /* 0x0000763225987816 */ /* 0x000fe20000000098 */
[----:B------:R-:W-:Y:S01]  /*3040*/  FFMA.FTZ R153, R5, R153, R154 ;  /* 0x0000009905997223 */ /* 0x000fe2000001009a */
[----:B------:R-:W-:Y:S01]  /*3050*/  ISETP.GE.U32.AND.EX P4, PT, R215, 0x1000000, PT, P4 ;  /* 0x01000000d700780c */ /* 0x000fe20003f86140 */
[----:B------:R-:W-:Y:S01]  /*3060*/  FFMA.FTZ R157, R201, R162, R163 ;  /* 0x000000a2c99d7223 */ /* 0x000fe200000100a3 */
[----:B------:R-:W-:Y:S01]  /*3070*/  SHF.L.U32 R154, R37, 0x10, RZ ;  /* 0x00000010259a7819 */ /* 0x000fe200000006ff */
[----:B------:R-:W-:-:S02]  /*3080*/  IMAD.U32 R152, R152, 0x10000, RZ ;  /* 0x0001000098987824 */ /* 0x000fc400078e00ff */
[----:B------:R-:W-:Y:S01]  /*3090*/  FMUL.FTZ R153, R153, UR14 ;  /* 0x0000000e99997c20 */ /* 0x000fe20008410000 */
[----:B------:R-:W-:Y:S01]  /*30a0*/  FSEL R167, R158, RZ, P4 ;  /* 0x000000ff9ea77208 */ /* 0x000fe20002000000 */
[----:B------:R-:W-:Y:S01]  /*30b0*/  FADD.FTZ R157, R6, -R157 ;  /* 0x8000009d069d7221 */ /* 0x000fe20000010000 */
[----:B------:R-:W-:Y:S01]  /*30c0*/  LOP3.LUT P4, RZ, R215, 0xff, RZ, 0xc0, !PT ;  /* 0x000000ffd7ff7812 */ /* 0x000fe2000788c0ff */
[--C-:B------:R-:W-:Y:S01]  /*30d0*/  FFMA.FTZ R155, R5, R159, R152.reuse ;  /* 0x0000009f059b7223 */ /* 0x100fe20000010098 */
[----:B------:R-:W-:Y:S01]  /*30e0*/  PRMT R152, R36, 0x7632, R152 ;  /* 0x0000763224987816 */ /* 0x000fe20000000098 */
[--C-:B------:R-:W-:Y:S01]  /*30f0*/  FFMA.FTZ R166, R206, R162, R163.reuse ;  /* 0x000000a2cea67223 */ /* 0x100fe200000100a3 */
[----:B------:R-:W-:Y:S01]  /*3100*/  FMUL.FTZ R156, R156, UR14 ;  /* 0x0000000e9c9c7c20 */ /* 0x000fe20008410000 */
[----:B------:R-:W-:Y:S01]  /*3110*/  FSEL R158, R153, RZ, P4 ;  /* 0x000000ff999e7208 */ /* 0x000fe20002000000 */
[----:B------:R-:W-:Y:S01]  /*3120*/  FFMA.FTZ R154, R5, R157, R154 ;  /* 0x0000009d059a7223 */ /* 0x000fe2000001009a */
[----:B------:R-:W-:Y:S01]  /*3130*/  LOP3.LUT P4, RZ, R215, 0xff00, RZ, 0xc0, !PT ;  /* 0x0000ff00d7ff7812 */ /* 0x000fe2000788c0ff */
[----:B------:R-:W-:Y:S01]  /*3140*/  FADD.FTZ R166, R203, -R166 ;  /* 0x800000a6cba67221 */ /* 0x000fe20000010000 */
[----:B------:R-:W-:Y:S01]  /*3150*/  SHF.L.U32 R152, R152, 0x10, RZ ;  /* 0x0000001098987819 */ /* 0x000fe200000006ff */
[----:B------:R-:W-:Y:S01]  /*3160*/  FMUL.FTZ R154, R154, UR14 ;  /* 0x0000000e9a9a7c20 */ /* 0x000fe20008410000 */
[----:B------:R-:W-:Y:S01]  /*3170*/  FSEL R165, R156, RZ, P4 ;  /* 0x000000ff9ca57208 */ /* 0x000fe20002000000 */
[----:B------:R-:W-:Y:S01]  /*3180*/  FMUL.FTZ R155, R155, UR14 ;  /* 0x0000000e9b9b7c20 */ /* 0x000fe20008410000 */
        /* <DEDUP_REMOVED lines=17> */
[----:B------:R-:W-:-:S04]  /*32a0*/  FSEL R152, R152, RZ, P4 ;  /* 0x000000ff98987208 */ /* 0x000fc80002000000 */
[----:B------:R-:W-:Y:S01]  /*32b0*/  F2FP.BF16.F32.PACK_AB R152, R157, R152 ;  /* 0x000000989d98723e */ /* 0x000fe200000010ff */
[----:B------:R-:W-:Y:S06]  /*32c0*/  BRA `(.L_x_1135) ;  /* 0x0000001800787947 */ /* 0x000fec0003800000 */
.L_x_1136:
[-CC-:B------:R-:W-:Y:S01]  /*32d0*/  FFMA.FTZ R145, R9, R162.reuse, R163.reuse ;  /* 0x000000a209917223 */ /* 0x180fe200000100a3 */
[C---:B------:R-:W-:Y:S01]  /*32e0*/  PRMT R146, R39.reuse, 0x7632, R146 ;  /* 0x0000763227927816 */ /* 0x040fe20000000092 */
[-C--:B------:R-:W-:Y:S01]  /*32f0*/  FFMA.FTZ R154, R16, R162.reuse, R163 ;  /* 0x000000a2109a7223 */ /* 0x080fe200000100a3 */
[----:B------:R-:W-:Y:S01]  /*3300*/  SHF.L.U32 R152, R39, 0x10, RZ ;  /* 0x0000001027987819 */ /* 0x000fe200000006ff */
[----:B------:R-:W-:Y:S01]  /*3310*/  FADD.FTZ R144, R10, -R145 ;  /* 0x800000910a907221 */ /* 0x000fe20000010000 */
[----:B------:R-:W-:Y:S01]  /*3320*/  FFMA.FTZ R153, R7, R162, R163 ;  /* 0x000000a207997223 */ /* 0x000fe200000100a3 */
[----:B------:R-:W-:Y:S02]  /*3330*/  IMAD.U32 R145, R146, 0x10000, RZ ;  /* 0x0001000092917824 */ /* 0x000fe400078e00ff */
[----:B------:R-:W-:Y:S01]  /*3340*/  FADD.FTZ R154, R15, -R154 ;  /* 0x8000009a0f9a7221 */ /* 0x000fe20000010000 */
[C---:B-----5:R-:W-:Y:S01]  /*3350*/  FFMA.FTZ R156, R5.reuse, R144, R152 ;  /* 0x00000090059c7223 */ /* 0x060fe20000010098 */
[----:B------:R-:W-:Y:S01]  /*3360*/  PRMT R144, R38, 0x7632, R144 ;  /* 0x0000763226907816 */ /* 0x000fe20000000090 */
[----:B------:R-:W-:Y:S01]  /*3370*/  FADD.FTZ R146, R8, -R153 ;  /* 0x8000009908927221 */ /* 0x000fe20000010000 */
[----:B------:R-:W-:Y:S01]  /*3380*/  FFMA.FTZ R197, R5, R154, R145 ;  /* 0x0000009a05c57223 */ /* 0x000fe20000010091 */
[-CC-:B------:R-:W-:Y:S01]  /*3390*/  FFMA.FTZ R145, R201, R162.reuse, R163.reuse ;  /* 0x000000a2c9917223 */ /* 0x180fe200000100a3 */
[----:B------:R-:W-:Y:S01]  /*33a0*/  FFMA.FTZ R154, R14, R162, R163 ;  /* 0x000000a20e9a7223 */ /* 0x000fe200000100a3 */
[----:B------:R-:W-:Y:S01]  /*33b0*/  ISETP.GE.U32.AND P4, PT, R214, RZ, PT ;  /* 0x000000ffd600720c */ /* 0x000fe20003f86070 */
[----:B------:R-:W-:Y:S01]  /*33c0*/  IMAD.U32 R147, R37, 0x10000, RZ ;  /* 0x0001000025937824 */ /* 0x000fe200078e00ff */
[----:B------:R-:W-:Y:S01]  /*33d0*/  SHF.L.U32 R153, R144, 0x10, RZ ;  /* 0x0000001090997819 */ /* 0x000fe200000006ff */
[----:B------:R-:W-:Y:S01]  /*33e0*/  FADD.FTZ R144, R6, -R145 ;  /* 0x8000009106907221 */ /* 0x000fe20000010000 */
[----:B------:R-:W-:Y:S01]  /*33f0*/  FADD.FTZ R154, R13, -R154 ;  /* 0x8000009a0d9a7221 */ /* 0x000fe20000010000 */
[----:B------:R-:W-:Y:S01]  /*3400*/  FMUL.FTZ R145, R197, UR14 ;  /* 0x0000000ec5917c20 */ /* 0x000fe20008410000 */
[----:B------:R-:W-:Y:S01]  /*3410*/  SHF.L.U32 R152, R38, 0x10, RZ ;  /* 0x0000001026987819 */ /* 0x000fe200000006ff */
[----:B------:R-:W-:Y:S01]  /*3420*/  FFMA.FTZ R155, R5, R144, R147 ;  /* 0x00000090059b7223 */ /* 0x000fe20000010093 */
[----:B------:R-:W-:Y:S01]  /*3430*/  ISETP.GE.U32.AND.EX P4, PT, R215, 0x1000000, PT, P4 ;  /* 0x01000000d700780c */ /* 0x000fe20003f86140 */
[C---:B------:R-:W-:Y:S01]  /*3440*/  FFMA.FTZ R166, R5.reuse, R154, R153 ;  /* 0x0000009a05a67223 */ /* 0x040fe20000010099 */
[----:B------:R-:W-:Y:S01]  /*3450*/  FMUL.FTZ R153, R156, UR14 ;  /* 0x0000000e9c997c20 */ /* 0x000fe20008410000 */
[----:B------:R-:W-:Y:S01]  /*3460*/  FFMA.FTZ R157, R5, R146, R152 ;  /* 0x00000092059d7223 */ /* 0x000fe20000010098 */
[----:B------:R-:W-:Y:S01]  /*3470*/  FSEL R226, R145, RZ, P4 ;  /* 0x000000ff91e27208 */ /* 0x000fe20002000000 */
[-CC-:B------:R-:W-:Y:S01]  /*3480*/  FFMA.FTZ R152, R12, R162.reuse, R163.reuse ;  /* 0x000000a20c987223 */ /* 0x180fe200000100a3 */
[----:B------:R-:W-:Y:S01]  /*3490*/  LOP3.LUT P4, RZ, R215, 0xff0000, RZ, 0xc0, !PT ;  /* 0x00ff0000d7ff7812 */ /* 0x000fe2000788c0ff */
[----:B------:R-:W-:Y:S01]  /*34a0*/  FMUL.FTZ R147, R157, UR14 ;  /* 0x0000000e9d937c20 */ /* 0x000fe20008410000 */
[----:B------:R-:W-:Y:S01]  /*34b0*/  PRMT R146, R37, 0x7632, R146 ;  /* 0x0000763225927816 */ /* 0x000fe20000000092 */
[----:B------:R-:W-:Y:S01]  /*34c0*/  FFMA.FTZ R144, R207, R162, R163 ;  /* 0x000000a2cf907223 */ /* 0x000fe200000100a3 */
[----:B------:R-:W-:Y:S01]  /*34d0*/  FSEL R167, R153, RZ, P4 ;  /* 0x000000ff99a77208 */ /* 0x000fe20002000000 */
[----:B------:R-:W-:Y:S01]  /*34e0*/  FADD.FTZ R152, R11, -R152 ;  /* 0x800000980b987221 */ /* 0x000fe20000010000 */
[----:B------:R-:W-:Y:S01]  /*34f0*/  LOP3.LUT P4, RZ, R215, 0xff, RZ, 0xc0, !PT ;  /* 0x000000ffd7ff7812 */ /* 0x000fe2000788c0ff */
[----:B------:R-:W-:Y:S01]  /*3500*/  IMAD.U32 R145, R36, 0x10000, RZ ;  /* 0x0001000024917824 */ /* 0x000fe200078e00ff */
[----:B------:R-:W-:Y:S01]  /*3510*/  SHF.L.U32 R146, R146, 0x10, RZ ;  /* 0x0000001092927819 */ /* 0x000fe200000006ff */
[----:B------:R-:W-:Y:S01]  /*3520*/  FADD.FTZ R144, R205, -R144 ;  /* 0x80000090cd907221 */ /* 0x000fe20000010000 */
[----:B------:R-:W-:Y:S01]  /*3530*/  FMUL.FTZ R153, R166, UR14 ;  /* 0x0000000ea6997c20 */ /* 0x000fe20008410000 */
[----:B------:R-:W-:-:S02]  /*3540*/  FSEL R165, R147, RZ, P4 ;  /* 0x000000ff93a57208 */ /* 0x000fc40002000000 */
[----:B------:R-:W-:Y:S01]  /*3550*/  LOP3.LUT P4, RZ, R215, 0xff00, RZ, 0xc0, !PT ;  /* 0x0000ff00d7ff7812 */ /* 0x000fe2000788c0ff */
[C---:B------:R-:W-:Y:S01]  /*3560*/  FFMA.FTZ R164, R5.reuse, R152, R146 ;  /* 0x0000009805a47223 */ /* 0x040fe20000010092 */
[----:B------:R-:W-:Y:S01]  /*3570*/  FFMA.FTZ R152, R5, R144, R145 ;  /* 0x0000009005987223 */ /* 0x000fe20000010091 */
[----:B------:R-:W-:Y:S01]  /*3580*/  PRMT R144, R36, 0x7632, R144 ;  /* 0x0000763224907816 */ /* 0x000fe20000000090 */
[----:B------:R-:W-:Y:S01]  /*3590*/  FMUL.FTZ R145, R155, UR14 ;  /* 0x0000000e9b917c20 */ /* 0x000fe20008410000 */
[----:B------:R-:W-:Y:S01]  /*35a0*/  FSEL R196, R153, RZ, P4 ;  /* 0x000000ff99c47208 */ /* 0x000fe20002000000 */
[----:B------:R-:W-:Y:S01]  /*35b0*/  FFMA.FTZ R146, R206, R162, R163 ;  /* 0x000000a2ce927223 */ /* 0x000fe200000100a3 */
[----:B------:R-:W-:Y:S01]  /*35c0*/  LOP3.LUT P4, RZ, R214, 0xff0000, RZ, 0xc0, !PT ;  /* 0x00ff0000d6ff7812 */ /* 0x000fe2000788c0ff */
[----:B------:R-:W-:Y:S02]  /*35d0*/  IMAD.U32 R144, R144, 0x10000, RZ ;  /* 0x0001000090907824 */ /* 0x000fe400078e00ff */
[----:B------:R-:W-:Y:S01]  /*35e0*/  FMUL.FTZ R147, R164, UR14 ;  /* 0x0000000ea4937c20 */ /* 0x000fe20008410000 */
[----:B------:R-:W-:Y:S01]  /*35f0*/  FADD.FTZ R146, R203, -R146 ;  /* 0x80000092cb927221 */ /* 0x000fe20000010000 */
[----:B------:R-:W-:-:S02]  /*3600*/  FSEL R158, R145, RZ, P4 ;  /* 0x000000ff919e7208 */ /* 0x000fc40002000000 */
[----:B------:R-:W-:Y:S01]  /*3610*/  LOP3.LUT P4, RZ, R214, 0xff000000, RZ, 0xc0, !PT ;  /* 0xff000000d6ff7812 */ /* 0x000fe2000788c0ff */
[----:B------:R-:W-:Y:S01]  /*3620*/  FFMA.FTZ R153, R5, R146, R144 ;  /* 0x0000009205997223 */ /* 0x000fe20000010090 */
[----:B------:R-:W-:Y:S01]  /*3630*/  FMUL.FTZ R144, R152, UR14 ;  /* 0x0000000e98907c20 */ /* 0x000fe20008410000 */
        /* <DEDUP_REMOVED lines=15> */
.L_x_1132:
        /* <DEDUP_REMOVED lines=11> */
[-C--:B------:R-:W-:Y:S01]  /*37e0*/  FFMA.FTZ R154, R12, R162.reuse, R163 ;  /* 0x000000a20c9a7223 */ /* 0x080fe200000100a3 */
[----:B------:R-:W-:Y:S01]  /*37f0*/  FADD.FTZ R148, R10, -R149 ;  /* 0x800000950a947221 */ /* 0x000fe20000010000 */
[----:B------:R-:W-:Y:S01]  /*3800*/  FFMA.FTZ R149, R7, R162, R163 ;  /* 0x000000a207957223 */ /* 0x000fe200000100a3 */
[----:B------:R-:W-:Y:S01]  /*3810*/  FADD.FTZ R150, R15, -R150 ;  /* 0x800000960f967221 */ /* 0x000fe20000010000 */
[----:B------:R-:W-:Y:S01]  /*3820*/  FADD.FTZ R154, R11, -R154 ;  /* 0x8000009a0b9a7221 */ /* 0x000fe20000010000 */
[C---:B-----5:R-:W-:Y:S02]  /*3830*/  FMUL.FTZ R148, R5.reuse, R148 ;  /* 0x0000009405947220 */ /* 0x060fe40000410000 */
[C---:B------:R-:W-:Y:S01]  /*3840*/  FMUL.FTZ R150, R5.reuse, R150 ;  /* 0x0000009605967220 */ /* 0x040fe20000410000 */
[----:B------:R-:W-:Y:S01]  /*3850*/  FMUL.FTZ R155, R5, R154 ;  /* 0x0000009a059b7220 */ /* 0x000fe20000410000 */
[----:B------:R-:W-:-:S02]  /*3860*/  FMUL.FTZ R148, R148, UR14 ;  /* 0x0000000e94947c20 */ /* 0x000fc40008410000 */
[----:B------:R-:W-:Y:S01]  /*3870*/  FMUL.FTZ R153, R150, UR14 ;  /* 0x0000000e96997c20 */ /* 0x000fe20008410000 */
[----:B------:R-:W-:Y:S01]  /*3880*/  FFMA.FTZ R150, R14, R162, R163 ;  /* 0x000000a20e967223 */ /* 0x000fe200000100a3 */
[----:B------:R-:W-:Y:S01]  /*3890*/  FMUL.FTZ R156, R155, UR14 ;  /* 0x0000000e9b9c7c20 */ /* 0x000fe20008410000 */
[----:B------:R-:W-:Y:S02]  /*38a0*/  FSEL R166, R148, RZ, P4 ;  /* 0x000000ff94a67208 */ /* 0x000fe40002000000 */
[----:B------:R-:W-:Y:S01]  /*38b0*/  LOP3.LUT P4, RZ, R225, 0xff0000, RZ, 0xc0, !PT ;  /* 0x00ff0000e1ff7812 */ /* 0x000fe2000788c0ff */
[----:B------:R-:W-:-:S03]  /*38c0*/  FADD.FTZ R152, R13, -R150 ;  /* 0x800000960d987221 */ /* 0x000fc60000010000 */
[----:B------:R-:W-:Y:S01]  /*38d0*/  FSEL R151, R148, RZ, P4 ;  /* 0x000000ff94977208 */ /* 0x000fe20002000000 */
[----:B------:R-:W-:Y:S01]  /*38e0*/  FADD.FTZ R148, R8, -R149 ;  /* 0x8000009508947221 */ /* 0x000fe20000010000 */
[----:B------:R-:W-:Y:S01]  /*38f0*/  ISETP.GE.U32.AND P4, PT, R214, RZ, PT ;  /* 0x000000ffd600720c */ /* 0x000fe20003f86070 */
[----:B------:R-:W-:Y:S02]  /*3900*/  FFMA.FTZ R149, R201, R162, R163 ;  /* 0x000000a2c9957223 */ /* 0x000fe400000100a3 */
[----:B------:R-:W-:Y:S01]  /*3910*/  FMUL.FTZ R148, R5, R148 ;  /* 0x0000009405947220 */ /* 0x000fe20000410000 */
[----:B------:R-:W-:-:S03]  /*3920*/  ISETP.GE.U32.AND.EX P4, PT, R215, 0x1000000, PT, P4 ;  /* 0x01000000d700780c */ /* 0x000fc60003f86140 */
[----:B------:R-:W-:Y:S01]  /*3930*/  FMUL.FTZ R150, R148, UR14 ;  /* 0x0000000e94967c20 */ /* 0x000fe20008410000 */
[----:B------:R-:W-:Y:S02]  /*3940*/  FSEL R197, R153, RZ, P4 ;  /* 0x000000ff99c57208 */ /* 0x000fe40002000000 */
[----:B------:R-:W-:-:S04]  /*3950*/  ISETP.GE.U32.AND P4, PT, R224, RZ, PT ;  /* 0x000000ffe000720c */ /* 0x000fc80003f86070 */
[----:B------:R-:W-:-:S04]  /*3960*/  ISETP.GE.U32.AND.EX P4, PT, R225, 0x1000000, PT, P4 ;  /* 0x01000000e100780c */ /* 0x000fc80003f86140 */
[----:B------:R-:W-:Y:S01]  /*3970*/  FSEL R148, R153, RZ, P4 ;  /* 0x000000ff99947208 */ /* 0x000fe20002000000 */
[----:B------:R-:W-:Y:S01]  /*3980*/  FMUL.FTZ R153, R5, R152 ;  /* 0x0000009805997220 */ /* 0x000fe20000410000 */
[----:B------:R-:W-:Y:S01]  /*3990*/  LOP3.LUT P4, RZ, R215, 0xff, RZ, 0xc0, !PT ;  /* 0x000000ffd7ff7812 */ /* 0x000fe2000788c0ff */
[----:B------:R-:W-:Y:S01]  /*39a0*/  FADD.FTZ R152, R6, -R149 ;  /* 0x8000009506987221 */ /* 0x000fe20000010000 */
[----:B------:R-:W-:Y:S01]  /*39b0*/  F2FP.BF16.F32.PACK_AB R151, R148, R151 ;  /* 0x000000979497723e */ /* 0x000fe200000010ff */
        /* <DEDUP_REMOVED lines=42> */
.L_x_1138:
[-CC-:B------:R-:W-:Y:S01]  /*3c60*/  FFMA.FTZ R145, R9, R162.reuse, R163.reuse ;  /* 0x000000a209917223 */ /* 0x180fe200000100a3 */
[----:B------:R-:W-:Y:S01]  /*3c70*/  LOP3.LUT P4, RZ, R215, 0xff0000, RZ, 0xc0, !PT ;  /* 0x00ff0000d7ff7812 */ /* 0x000fe2000788c0ff */
[-C--:B------:R-:W-:Y:S02]  /*3c80*/  FFMA.FTZ R146, R16, R162.reuse, R163 ;  /* 0x000000a210927223 */ /* 0x080fe400000100a3 */
[----:B------:R-:W-:Y:S01]  /*3c90*/  FADD.FTZ R144, R10, -R145 ;  /* 0x800000910a907221 */ /* 0x000fe20000010000 */
[--C-:B------:R-:W-:Y:S01]  /*3ca0*/  FFMA.FTZ R145, R7, R162, R163.reuse ;  /* 0x000000a207917223 */ /* 0x100fe200000100a3 */
[----:B------:R-:W-:Y:S02]  /*3cb0*/  FADD.FTZ R146, R15, -R146 ;  /* 0x800000920f927221 */ /* 0x000fe40000010000 */
        /* <DEDUP_REMOVED lines=35> */
[----:B------:R-:W-:Y:S01]  /*3ef0*/  FADD.FTZ R146, R203, -R144 ;  /* 0x80000090cb927221 */ /* 0x000fe20000010000 */
[----:B------:R-:W-:Y:S01]  /*3f00*/  FFMA.FTZ R144, R207, R162, R163 ;  /* 0x000000a2cf907223 */ /* 0x000fe200000100a3 */
[----:B------:R-:W-:Y:S01]  /*3f10*/  FSEL R197, R147, RZ, P4 ;  /* 0x000000ff93c57208 */ /* 0x000fe20002000000 */
[----:B------:R-:W-:Y:S01]  /*3f20*/  FMUL.FTZ R147, R151, UR14 ;  /* 0x0000000e97937c20 */ /* 0x000fe20008410000 */
[----:B------:R-:W-:Y:S01]  /*3f30*/  LOP3.LUT P4, RZ, R214, 0xff0000, RZ, 0xc0, !PT ;  /* 0x00ff0000d6ff7812 */ /* 0x000fe2000788c0ff */
[----:B------:R-:W-:Y:S01]  /*3f40*/  FMUL.FTZ R149, R5, R146 ;  /* 0x0000009205957220 */ /* 0x000fe20000410000 */
[----:B------:R-:W-:Y:S01]  /*3f50*/  FADD.FTZ R144, R205, -R144 ;  /* 0x80000090cd907221 */ /* 0x000fe20000010000 */
[----:B------:R-:W-:-:S02]  /*3f60*/  F2FP.BF16.F32.PACK_AB R146, R155, R152 ;  /* 0x000000989b92723e */ /* 0x000fc400000010ff */
[----:B------:R-:W-:Y:S01]  /*3f70*/  FSEL R153, R145, RZ, P4 ;  /* 0x000000ff91997208 */ /* 0x000fe20002000000 */
[----:B------:R-:W-:Y:S01]  /*3f80*/  FMUL.FTZ R144, R5, R144 ;  /* 0x0000009005907220 */ /* 0x000fe20000410000 */
[----:B------:R-:W-:Y:S02]  /*3f90*/  LOP3.LUT P4, RZ, R224, 0xff0000, RZ, 0xc0, !PT ;  /* 0x00ff0000e0ff7812 */ /* 0x000fe4000788c0ff */
[----:B------:R-:W-:Y:S02]  /*3fa0*/  F2FP.BF16.F32.PACK_AB R155, R217, R166 ;  /* 0x000000a6d99b723e */ /* 0x000fe400000010ff */
[----:B------:R-:W-:Y:S01]  /*3fb0*/  FSEL R156, R145, RZ, P4 ;  /* 0x000000ff919c7208 */ /* 0x000fe20002000000 */
[----:B------:R-:W-:Y:S01]  /*3fc0*/  FMUL.FTZ R145, R149, UR14 ;  /* 0x0000000e95917c20 */ /* 0x000fe20008410000 */
[----:B------:R-:W-:Y:S02]  /*3fd0*/  LOP3.LUT P4, RZ, R214, 0xff000000, RZ, 0xc0, !PT ;  /* 0xff000000d6ff7812 */ /* 0x000fe4000788c0ff */
[----:B------:R-:W-:-:S02]  /*3fe0*/  F2FP.BF16.F32.PACK_AB R154, R167, R154 ;  /* 0x0000009aa79a723e */ /* 0x000fc400000010ff */
[C---:B------:R-:W-:Y:S02]  /*3ff0*/  FSEL R158, R147.reuse, RZ, P4 ;  /* 0x000000ff939e7208 */ /* 0x040fe40002000000 */
[----:B------:R-:W-:Y:S02]  /*4000*/  LOP3.LUT P4, RZ, R224, 0xff000000, RZ, 0xc0, !PT ;  /* 0xff000000e0ff7812 */ /* 0x000fe4000788c0ff */
        /* <DEDUP_REMOVED lines=20> */
.L_x_1137:
        /* <DEDUP_REMOVED lines=9> */
[----:B------:R-:W-:Y:S01]  /*41e0*/  FADD.FTZ R148, R10, -R149 ;  /* 0x800000950a947221 */ /* 0x000fe20000010000 */
[-CC-:B------:R-:W-:Y:S01]  /*41f0*/  FFMA.FTZ R149, R7, R162.reuse, R163.reuse ;  /* 0x000000a207957223 */ /* 0x180fe200000100a3 */
[----:B------:R-:W-:Y:S01]  /*4200*/  FADD.FTZ R152, R15, -R152 ;  /* 0x800000980f987221 */ /* 0x000fe20000010000 */
[----:B------:R-:W-:Y:S01]  /*4210*/  FFMA.FTZ R154, R14, R162, R163 ;  /* 0x000000a20e9a7223 */ /* 0x000fe200000100a3 */
[----:B-----5:R-:W-:Y:S01]  /*4220*/  FFMA.FTZ R150, R5, R148, R150 ;  /* 0x0000009405967223 */ /* 0x020fe20000010096 */
[----:B------:R-:W-:-:S03]  /*4230*/  PRMT R148, R39, 0x7632, R148 ;  /* 0x0000763227947816 */ /* 0x000fc60000000094 */
[----:B------:R-:W-:Y:S02]  /*4240*/  FMUL.FTZ R150, R150, UR14 ;  /* 0x0000000e96967c20 */ /* 0x000fe40008410000 */
[----:B------:R-:W-:-:S03]  /*4250*/  IMAD.U32 R148, R148, 0x10000, RZ ;  /* 0x0001000094947824 */ /* 0x000fc600078e00ff */
[----:B------:R-:W-:Y:S01]  /*4260*/  FSEL R155, R150, RZ, P4 ;  /* 0x000000ff969b7208 */ /* 0x000fe20002000000 */
[----:B------:R-:W-:Y:S01]  /*4270*/  FFMA.FTZ R148, R5, R152, R148 ;  /* 0x0000009805947223 */ /* 0x000fe20000010094 */
[----:B------:R-:W-:Y:S02]  /*4280*/  LOP3.LUT P4, RZ, R225, 0xff0000, RZ, 0xc0, !PT ;  /* 0x00ff0000e1ff7812 */ /* 0x000fe4000788c0ff */
[----:B------:R-:W-:Y:S01]  /*4290*/  SHF.L.U32 R152, R38, 0x10, RZ ;  /* 0x0000001026987819 */ /* 0x000fe200000006ff */
[----:B------:R-:W-:Y:S01]  /*42a0*/  FMUL.FTZ R153, R148, UR14 ;  /* 0x0000000e94997c20 */ /* 0x000fe20008410000 */
[----:B------:R-:W-:Y:S01]  /*42b0*/  FSEL R151, R150, RZ, P4 ;  /* 0x000000ff96977208 */ /* 0x000fe20002000000 */
[--C-:B------:R-:W-:Y:S01]  /*42c0*/  FADD.FTZ R150, R8, -R149.reuse ;  /* 0x8000009508967221 */ /* 0x100fe20000010000 */
[----:B------:R-:W-:Y:S02]  /*42d0*/  ISETP.GE.U32.AND P4, PT, R214, RZ, PT ;  /* 0x000000ffd600720c */ /* 0x000fe40003f86070 */
[----:B------:R-:W-:Y:S01]  /*42e0*/  PRMT R149, R38, 0x7632, R149 ;  /* 0x0000763226957816 */ /* 0x000fe20000000095 */
[----:B------:R-:W-:Y:S01]  /*42f0*/  FFMA.FTZ R150, R5, R150, R152 ;  /* 0x0000009605967223 */ /* 0x000fe20000010098 */
[----:B------:R-:W-:Y:S01]  /*4300*/  ISETP.GE.U32.AND.EX P4, PT, R215, 0x1000000, PT, P4 ;  /* 0x01000000d700780c */ /* 0x000fe20003f86140 */
[----:B------:R-:W-:-:S02]  /*4310*/  FADD.FTZ R152, R13, -R154 ;  /* 0x8000009a0d987221 */ /* 0x000fc40000010000 */
[----:B------:R-:W-:Y:S01]  /*4320*/  FMUL.FTZ R150, R150, UR14 ;  /* 0x0000000e96967c20 */ /* 0x000fe20008410000 */
[----:B------:R-:W-:Y:S01]  /*4330*/  FSEL R148, R153, RZ, P4 ;  /* 0x000000ff99947208 */ /* 0x000fe20002000000 */
[----:B------:R-:W-:Y:S01]  /*4340*/  IMAD.U32 R156, R149, 0x10000, RZ ;  /* 0x00010000959c7824 */ /* 0x000fe200078e00ff */
[----:B------:R-:W-:Y:S01]  /*4350*/  ISETP.GE.U32.AND P4, PT, R224, RZ, PT ;  /* 0x000000ffe000720c */ /* 0x000fe20003f86070 */
[----:B------:R-:W-:Y:S01]  /*4360*/  FFMA.FTZ R149, R201, R162, R163 ;  /* 0x000000a2c9957223 */ /* 0x000fe200000100a3 */
[----:B------:R-:W-:Y:S02]  /*4370*/  F2FP.BF16.F32.PACK_AB R155, R148, R155 ;  /* 0x0000009b949b723e */ /* 0x000fe400000010ff */
[----:B------:R-:W-:-:S04]  /*4380*/  ISETP.GE.U32.AND.EX P4, PT, R225, 0x1000000, PT, P4 ;  /* 0x01000000e100780c */ /* 0x000fc80003f86140 */
[----:B------:R-:W-:Y:S01]  /*4390*/  FSEL R154, R153, RZ, P4 ;  /* 0x000000ff999a7208 */ /* 0x000fe20002000000 */
[----:B------:R-:W-:Y:S01]  /*43a0*/  FFMA.FTZ R153, R5, R152, R156 ;  /* 0x0000009805997223 */ /* 0x000fe2000001009c */
[----:B------:R-:W-:Y:S01]  /*43b0*/  LOP3.LUT P4, RZ, R215, 0xff, RZ, 0xc0, !PT ;  /* 0x000000ffd7ff7812 */ /* 0x000fe2000788c0ff */
[--C-:B------:R-:W-:Y:S01]  /*43c0*/  FADD.FTZ R152, R6, -R149.reuse ;  /* 0x8000009506987221 */ /* 0x100fe20000010000 */
[----:B------:R-:W-:Y:S01]  /*43d0*/  SHF.L.U32 R156, R37, 0x10, RZ ;  /* 0x00000010259c7819 */ /* 0x000fe200000006ff */
[----:B------:R-:W-:Y:S01]  /*43e0*/  FMUL.FTZ R153, R153, UR14 ;  /* 0x0000000e99997c20 */ /* 0x000fe20008410000 */
[----:B------:R-:W-:Y:S02]  /*43f0*/  FSEL R166, R150, RZ, P4 ;  /* 0x000000ff96a67208 */ /* 0x000fe40002000000 */
[----:B------:R-:W-:Y:S01]  /*4400*/  LOP3.LUT P4, RZ, R225, 0xff, RZ, 0xc0, !PT ;  /* 0x000000ffe1ff7812 */ /* 0x000fe2000788c0ff */
[----:B------:R-:W-:Y:S01]  /*4410*/  FFMA.FTZ R152, R5, R152, R156 ;  /* 0x0000009805987223 */ /* 0x000fe2000001009c */
[----:B------:R-:W-:Y:S01]  /*4420*/  PRMT R149, R37, 0x7632, R149 ;  /* 0x0000763225957816 */ /* 0x000fe20000000095 */
[----:B------:R-:W-:Y:S01]  /*4430*/  FFMA.FTZ R156, R12, R162, R163 ;  /* 0x000000a20c9c7223 */ /* 0x000fe200000100a3 */
[----:B------:R-:W-:Y:S01]  /*4440*/  FSEL R150, R150, RZ, P4 ;  /* 0x000000ff96967208 */ /* 0x000fe20002000000 */
[----:B------:R-:W-:Y:S01]  /*4450*/  FMUL.FTZ R157, R152, UR14 ;  /* 0x0000000e989d7c20 */ /* 0x000fe20008410000 */
[----:B------:R-:W-:Y:S01]  /*4460*/  LOP3.LUT P4, RZ, R215, 0xff00, RZ, 0xc0, !PT ;  /* 0x0000ff00d7ff7812 */ /* 0x000fe2000788c0ff */
[----:B------:R-:W-:-:S02]  /*4470*/  IMAD.U32 R158, R149, 0x10000, RZ ;  /* 0x00010000959e7824 */ /* 0x000fc400078e00ff */
[----:B------:R-:W-:Y:S01]  /*4480*/  FADD.FTZ R156, R11, -R156 ;  /* 0x8000009c0b9c7221 */ /* 0x000fe20000010000 */
[----:B------:R-:W-:Y:S01]  /*4490*/  PRMT R149, R36, 0x7632, R149 ;  /* 0x0000763224957816 */ /* 0x000fe20000000095 */
[----:B------:R-:W-:Y:S01]  /*44a0*/  FFMA.FTZ R152, R206, R162, R163 ;  /* 0x000000a2ce987223 */ /* 0x000fe200000100a3 */
[----:B------:R-:W-:Y:S01]  /*44b0*/  FSEL R167, R153, RZ, P4 ;  /* 0x000000ff99a77208 */ /* 0x000fe20002000000 */
[----:B------:R-:W-:Y:S01]  /*44c0*/  FFMA.FTZ R158, R5, R156, R158 ;  /* 0x0000009c059e7223 */ /* 0x000fe2000001009e */
[----:B------:R-:W-:Y:S01]  /*44d0*/  LOP3.LUT P4, RZ, R225, 0xff00, RZ, 0xc0, !PT ;  /* 0x0000ff00e1ff7812 */ /* 0x000fe2000788c0ff */
[----:B------:R-:W-:Y:S01]  /*44e0*/  FADD.FTZ R152, R203, -R152 ;  /* 0x80000098cb987221 */ /* 0x000fe20000010000 */
[----:B------:R-:W-:Y:S01]  /*44f0*/  SHF.L.U32 R156, R149, 0x10, RZ ;  /* 0x00000010959c7819 */ /* 0x000fe200000006ff */
[----:B------:R-:W-:Y:S01]  /*4500*/  FMUL.FTZ R159, R158, UR14 ;  /* 0x0000000e9e9f7c20 */ /* 0x000fe20008410000 */
[----:B------:R-:W-:Y:S01]  /*4510*/  FSEL R153, R153, RZ, P4 ;  /* 0x000000ff99997208 */ /* 0x000fe20002000000 */
[----:B------:R-:W-:Y:S01]  /*4520*/  IMAD.U32 R158, R36, 0x10000, RZ ;  /* 0x00010000249e7824 */ /* 0x000fe200078e00ff */
[----:B------:R-:W-:-:S02]  /*4530*/  LOP3.LUT P4, RZ, R214, 0xff0000, RZ, 0xc0, !PT ;  /* 0x00ff0000d6ff7812 */ /* 0x000fc4000788c0ff */
[----:B------:R-:W-:Y:S02]  /*4540*/  F2FP.BF16.F32.PACK_AB R151, R154, R151 ;  /* 0x000000979a97723e */ /* 0x000fe400000010ff */
[----:B------:R-:W-:Y:S02]  /*4550*/  FSEL R164, R157, RZ, P4 ;  /* 0x000000ff9da47208 */ /* 0x000fe40002000000 */
[----:B------:R-:W-:Y:S02]  /*4560*/  LOP3.LUT P4, RZ, R224, 0xff0000, RZ, 0xc0, !PT ;  /* 0x00ff0000e0ff7812 */ /* 0x000fe4000788c0ff */
[----:B------:R-:W-:Y:S02]  /*4570*/  F2FP.BF16.F32.PACK_AB R150, R153, R150 ;  /* 0x000000969996723e */ /* 0x000fe400000010ff */
[----:B------:R-:W-:Y:S01]  /*4580*/  FSEL R149, R157, RZ, P4 ;  /* 0x000000ff9d957208 */ /* 0x000fe20002000000 */
[----:B------:R-:W-:Y:S01]  /*4590*/  FFMA.FTZ R157, R5, R152, R156 ;  /* 0x00000098059d7223 */ /* 0x000fe2000001009c */
[----:B------:R-:W-:Y:S01]  /*45a0*/  LOP3.LUT P4, RZ, R214, 0xff000000, RZ, 0xc0, !PT ;  /* 0xff000000d6ff7812 */ /* 0x000fe2000788c0ff */
[----:B------:R-:W-:Y:S01]  /*45b0*/  FFMA.FTZ R152, R207, R162, R163 ;  /* 0x000000a2cf987223 */ /* 0x000fe200000100a3 */
[----:B------:R-:W-:Y:S01]  /*45c0*/  F2FP.BF16.F32.PACK_AB R154, R167, R166 ;  /* 0x000000a6a79a723e */ /* 0x000fe200000010ff */
[----:B------:R-:W-:Y:S01]  /*45d0*/  FMUL.FTZ R157, R157, UR14 ;  /* 0x0000000e9d9d7c20 */ /* 0x000fe20008410000 */
[----:B------:R-:W-:Y:S01]  /*45e0*/  FSEL R165, R159, RZ, P4 ;  /* 0x000000ff9fa57208 */ /* 0x000fe20002000000 */
[----:B------:R-:W-:Y:S01]  /*45f0*/  FADD.FTZ R156, R205, -R152 ;  /* 0x80000098cd9c7221 */ /* 0x000fe20000010000 */
[----:B------:R-:W-:-:S02]  /*4600*/  LOP3.LUT P4, RZ, R224, 0xff000000, RZ, 0xc0, !PT ;  /* 0xff000000e0ff7812 */ /* 0x000fc4000788c0ff */
[----:B------:R-:W-:Y:S01]  /*4610*/  F2FP.BF16.F32.PACK_AB R153, R165, R164 ;  /* 0x000000a4a599723e */ /* 0x000fe200000010ff */
[----:B------:R-:W-:Y:S01]  /*4620*/  FFMA.FTZ R156, R5, R156, R158 ;  /* 0x0000009c059c7223 */ /* 0x000fe2000001009e */
[----:B------:R-:W-:Y:S02]  /*4630*/  FSEL R152, R159, RZ, P4 ;  /* 0x000000ff9f987208 */ /* 0x000fe40002000000 */
[----:B------:R-:W-:Y:S01]  /*4640*/  LOP3.LUT P4, RZ, R214, 0xff00, RZ, 0xc0, !PT ;  /* 0x0000ff00d6ff7812 */ /* 0x000fe2000788c0ff */
[----:B------:R-:W-:Y:S01]  /*4650*/  FMUL.FTZ R156, R156, UR14 ;  /* 0x0000000e9c9c7c20 */ /* 0x000fe20008410000 */
        /* <DEDUP_REMOVED lines=8> */
[----:B------:R-:W-:-:S04]  /*46e0*/  FSEL R148, R156, RZ, P4 ;  /* 0x000000ff9c947208 */ /* 0x000fc80002000000 */
[----:B------:R-:W-:Y:S01]  /*46f0*/  F2FP.BF16.F32.PACK_AB R148, R157, R148 ;  /* 0x000000949d94723e */ /* 0x000fe200000010ff */
[----:B------:R-:W-:Y:S06]  /*4700*/  BRA `(.L_x_1135) ;  /* 0x0000000400687947 */ /* 0x000fec0003800000 */
.L_x_1139:
[-CC-:B------:R-:W-:Y:S01]  /*4710*/  FFMA.FTZ R145, R9, R162.reuse, R163.reuse ;  /* 0x000000a209917223 */ /* 0x180fe200000100a3 */
[----:B------:R-:W-:Y:S01]  /*4720*/  SHF.L.U32 R146, R39, 0x10, RZ ;  /* 0x0000001027927819 */ /* 0x000fe200000006ff */
[-C--:B------:R-:W-:Y:S01]  /*4730*/  FFMA.FTZ R150, R14, R162.reuse, R163 ;  /* 0x000000a20e967223 */ /* 0x080fe200000100a3 */
[----:B------:R-:W-:Y:S01]  /*4740*/  LOP3.LUT P4, RZ, R215, 0xff0000, RZ, 0xc0, !PT ;  /* 0x00ff0000d7ff7812 */ /* 0x000fe2000788c0ff */
[----:B------:R-:W-:Y:S01]  /*4750*/  FADD.FTZ R144, R10, -R145 ;  /* 0x800000910a907221 */ /* 0x000fe20000010000 */
[--C-:B------:R-:W-:Y:S01]  /*4760*/  FFMA.FTZ R145, R7, R162, R163.reuse ;  /* 0x000000a207917223 */ /* 0x100fe200000100a3 */
[----:B------:R-:W-:Y:S02]  /*4770*/  FADD.FTZ R150, R13, -R150 ;  /* 0x800000960d967221 */ /* 0x000fe40000010000 */
[----:B-----5:R-:W-:Y:S01]  /*4780*/  FFMA.FTZ R147, R5, R144, R146 ;  /* 0x0000009005937223 */ /* 0x020fe20000010092 */
[----:B------:R-:W-:Y:S01]  /*4790*/  PRMT R144, R39, 0x7632, R144 ;  /* 0x0000763227907816 */ /* 0x000fe20000000090 */
[----:B------:R-:W-:-:S02]  /*47a0*/  FFMA.FTZ R146, R16, R162, R163 ;  /* 0x000000a210927223 */ /* 0x000fc400000100a3 */
[----:B------:R-:W-:Y:S02]  /*47b0*/  FMUL.FTZ R151, R147, UR14 ;  /* 0x0000000e93977c20 */ /* 0x000fe40008410000 */
[----:B------:R-:W-:Y:S01]  /*47c0*/  FADD.FTZ R146, R15, -R146 ;  /* 0x800000920f927221 */ /* 0x000fe20000010000 */
[----:B------:R-:W-:Y:S02]  /*47d0*/  IMAD.U32 R144, R144, 0x10000, RZ ;  /* 0x0001000090907824 */ /* 0x000fe400078e00ff */
[----:B------:R-:W-:Y:S02]  /*47e0*/  FSEL R155, R151, RZ, P4 ;  /* 0x000000ff979b7208 */ /* 0x000fe40002000000 */
[----:B------:R-:W-:Y:S01]  /*47f0*/  LOP3.LUT P4, RZ, R225, 0xff0000, RZ, 0xc0, !PT ;  /* 0x00ff0000e1ff7812 */ /* 0x000fe2000788c0ff */
[----:B------:R-:W-:Y:S01]  /*4800*/  FFMA.FTZ R166, R5, R146, R144 ;  /* 0x0000009205a67223 */ /* 0x000fe20000010090 */
[----:B------:R-:W-:Y:S01]  /*4810*/  SHF.L.U32 R146, R38, 0x10, RZ ;  /* 0x0000001026927819 */ /* 0x000fe200000006ff */
[--C-:B------:R-:W-:Y:S01]  /*4820*/  FADD.FTZ R144, R8, -R145.reuse ;  /* 0x8000009108907221 */ /* 0x100fe20000010000 */
[----:B------:R-:W-:Y:S01]  /*4830*/  FSEL R151, R151, RZ, P4 ;  /* 0x000000ff97977208 */ /* 0x000fe20002000000 */
[----:B------:R-:W-:Y:S01]  /*4840*/  FMUL.FTZ R153, R166, UR14 ;  /* 0x0000000ea6997c20 */ /* 0x000fe20008410000 */
[----:B------:R-:W-:Y:S01]  /*4850*/  ISETP.GE.U32.AND P4, PT, R214, RZ, PT ;  /* 0x000000ffd600720c */ /* 0x000fe20003f86070 */
[----:B------:R-:W-:Y:S01]  /*4860*/  FFMA.FTZ R152, R5, R144, R146 ;  /* 0x0000009005987223 */ /* 0x000fe20000010092 */
[----:B------:R-:W-:-:S02]  /*4870*/  PRMT R145, R38, 0x7632, R145 ;  /* 0x0000763226917816 */ /* 0x000fc40000000091 */
[----:B------:R-:W-:Y:S01]  /*4880*/  ISETP.GE.U32.AND.EX P4, PT, R215, 0x1000000, PT, P4 ;  /* 0x01000000d700780c */ /* 0x000fe20003f86140 */
[----:B------:R-:W-:Y:S01]  /*4890*/  FMUL.FTZ R149, R152, UR14 ;  /* 0x0000000e98957c20 */ /* 0x000fe20008410000 */
[----:B------:R-:W-:Y:S01]  /*48a0*/  SHF.L.U32 R146, R37, 0x10, RZ ;  /* 0x0000001025927819 */ /* 0x000fe200000006ff */
[----:B------:R-:W-:Y:S01]  /*48b0*/  IMAD.U32 R144, R145, 0x10000, RZ ;  /* 0x0001000091907824 */ /* 0x000fe200078e00ff */
[----:B------:R-:W-:Y:S01]  /*48c0*/  FSEL R148, R153, RZ, P4 ;  /* 0x000000ff99947208 */ /* 0x000fe20002000000 */
[----:B------:R-:W-:Y:S01]  /*48d0*/  FFMA.FTZ R145, R201, R162, R163 ;  /* 0x000000a2c9917223 */ /* 0x000fe200000100a3 */
[----:B------:R-:W-:Y:S01]  /*48e0*/  ISETP.GE.U32.AND P4, PT, R224, RZ, PT ;  /* 0x000000ffe000720c */ /* 0x000fe20003f86070 */
[----:B------:R-:W-:Y:S01]  /*48f0*/  FFMA.FTZ R217, R5, R150, R144 ;  /* 0x0000009605d97223 */ /* 0x000fe20000010090 */
[----:B------:R-:W-:Y:S01]  /*4900*/  F2FP.BF16.F32.PACK_AB R155, R148, R155 ;  /* 0x0000009b949b723e */ /* 0x000fe200000010ff */
[----:B------:R-:W-:Y:S01]  /*4910*/  FADD.FTZ R144, R6, -R145 ;  /* 0x8000009106907221 */ /* 0x000fe20000010000 */
[----:B------:R-:W-:-:S02]  /*4920*/  ISETP.GE.U32.AND.EX P4, PT, R225, 0x1000000, PT, P4 ;  /* 0x01000000e100780c */ /* 0x000fc40003f86140 */
[----:B------:R-:W-:Y:S01]  /*4930*/  F2FP.BF16.F32.PACK_AB R147, R166, R147 ;  /* 0x00000093a693723e */ /* 0x000fe200000010ff */
[----:B------:R-:W-:Y:S01]  /*4940*/  FFMA.FTZ R150, R5, R144, R146 ;  /* 0x0000009005967223 */ /* 0x000fe20000010092 */
[----:B------:R-:W-:Y:S01]  /*4950*/  FSEL R196, R153, RZ, P4 ;  /* 0x000000ff99c47208 */ /* 0x000fe20002000000 */
[----:B------:R-:W-:Y:S01]  /*4960*/  FMUL.FTZ R153, R217, UR14 ;  /* 0x0000000ed9997c20 */ /* 0x000fe20008410000 */
[----:B------:R-:W-:Y:S01]  /*4970*/  LOP3.LUT P4, RZ, R215, 0xff, RZ, 0xc0, !PT ;  /* 0x000000ffd7ff7812 */ /* 0x000fe2000788c0ff */
[----:B------:R-:W-:Y:S01]  /*4980*/  FFMA.FTZ R146, R12, R162, R163 ;  /* 0x000000a20c927223 */ /* 0x000fe200000100a3 */
[----:B------:R-:W-:Y:S01]  /*4990*/  PRMT R144, R37, 0x7632, R144 ;  /* 0x0000763225907816 */ /* 0x000fe20000000090 */
[----:B------:R-:W-:Y:S01]  /*49a0*/  FMUL.FTZ R145, R150, UR14 ;  /* 0x0000000e96917c20 */ /* 0x000fe20008410000 */
[----:B------:R-:W-:Y:S01]  /*49b0*/  FSEL R154, R149, RZ, P4 ;  /* 0x000000ff959a7208 */ /* 0x000fe20002000000 */
[----:B------:R-:W-:Y:S01]  /*49c0*/  FADD.FTZ R146, R11, -R146 ;  /* 0x800000920b927221 */ /* 0x000fe20000010000 */
[----:B------:R-:W-:Y:S01]  /*49d0*/  LOP3.LUT P4, RZ, R225, 0xff, RZ, 0xc0, !PT ;  /* 0x000000ffe1ff7812 */ /* 0x000fe2000788c0ff */
[----:B------:R-:W-:Y:S01]  /*49e0*/  IMAD.U32 R144, R144, 0x10000, RZ ;  /* 0x0001000090907824 */ /* 0x000fe200078e00ff */
[----:B------:R-:W-:-:S02]  /*49f0*/  F2FP.BF16.F32.PACK_AB R151, R196, R151 ;  /* 0x00000097c497723e */ /* 0x000fc400000010ff */
[----:B------:R-:W-:Y:S01]  /*4a00*/  FSEL R164, R149, RZ, P4 ;  /* 0x000000ff95a47208 */ /* 0x000fe20002000000 */
[--C-:B------:R-:W-:Y:S01]  /*4a10*/  FFMA.FTZ R165, R5, R146, R144.reuse ;  /* 0x0000009205a57223 */ /* 0x100fe20000010090 */
[----:B------:R-:W-:Y:S01]  /*4a20*/  LOP3.LUT P4, RZ, R215, 0xff00, RZ, 0xc0, !PT ;  /* 0x0000ff00d7ff7812 */ /* 0x000fe2000788c0ff */
[----:B------:R-:W-:Y:S01]  /*4a30*/  FFMA.FTZ R146, R206, R162, R163 ;  /* 0x000000a2ce927223 */ /* 0x000fe200000100a3 */
[----:B------:R-:W-:Y:S01]  /*4a40*/  PRMT R144, R36, 0x7632, R144 ;  /* 0x0000763224907816 */ /* 0x000fe20000000090 */
[----:B------:R-:W-:Y:S01]  /*4a50*/  FMUL.FTZ R149, R165, UR14 ;  /* 0x0000000ea5957c20 */ /* 0x000fe20008410000 */
[----:B------:R-:W-:Y:S01]  /*4a60*/  FSEL R227, R153, RZ, P4 ;  /* 0x000000ff99e37208 */ /* 0x000fe20002000000 */
[----:B------:R-:W-:Y:S01]  /*4a70*/  FADD.FTZ R146, R203, -R146 ;  /* 0x80000092cb927221 */ /* 0x000fe20000010000 */
[----:B------:R-:W-:Y:S02]  /*4a80*/  LOP3.LUT P4, RZ, R225, 0xff00, RZ, 0xc0, !PT ;  /* 0x0000ff00e1ff7812 */ /* 0x000fe4000788c0ff */
[----:B------:R-:W-:-:S02]  /*4a90*/  SHF.L.U32 R144, R144, 0x10, RZ ;  /* 0x0000001090907819 */ /* 0x000fc400000006ff */
[----:B------:R-:W-:Y:S02]  /*4aa0*/  FSEL R229, R153, RZ, P4 ;  /* 0x000000ff99e57208 */ /* 0x000fe40002000000 */
[----:B------:R-:W-:Y:S01]  /*4ab0*/  LOP3.LUT P4, RZ, R214, 0xff0000, RZ, 0xc0, !PT ;  /* 0x00ff0000d6ff7812 */ /* 0x000fe2000788c0ff */
[----:B------:R-:W-:Y:S01]  /*4ac0*/  FFMA.FTZ R153, R5, R146, R144 ;  /* 0x0000009205997223 */ /* 0x000fe20000010090 */
[----:B------:R-:W-:Y:S01]  /*4ad0*/  FFMA.FTZ R144, R207, R162, R163 ;  /* 0x000000a2cf907223 */ /* 0x000fe200000100a3 */
[----:B------:R-:W-:Y:S01]  /*4ae0*/  IMAD.U32 R146, R36, 0x10000, RZ ;  /* 0x0001000024927824 */ /* 0x000fe200078e00ff */
[----:B------:R-:W-:Y:S02]  /*4af0*/  FSEL R156, R145, RZ, P4 ;  /* 0x000000ff919c7208 */ /* 0x000fe40002000000 */
[----:B------:R-:W-:Y:S01]  /*4b00*/  LOP3.LUT P4, RZ, R224, 0xff0000, RZ, 0xc0, !PT ;  /* 0x00ff0000e0ff7812 */ /* 0x000fe2000788c0ff */
[----:B------:R-:W-:Y:S01]  /*4b10*/  FADD.FTZ R144, R205, -R144 ;  /* 0x80000090cd907221 */ /* 0x000fe20000010000 */
[----:B------:R-:W-:-:S02]  /*4b20*/  F2FP.BF16.F32.PACK_AB R154, R227, R154 ;  /* 0x0000009ae39a723e */ /* 0x000fc400000010ff */
[----:B------:R-:W-:Y:S01]  /*4b30*/  FSEL R158, R145, RZ, P4 ;  /* 0x000000ff919e7208 */ /* 0x000fe20002000000 */
[----:B------:R-:W-:Y:S01]  /*4b40*/  FMUL.FTZ R145, R153, UR14 ;  /* 0x0000000e99917c20 */ /* 0x000fe20008410000 */
[----:B------:R-:W-:Y:S01]  /*4b50*/  LOP3.LUT P4, RZ, R214, 0xff000000, RZ, 0xc0, !PT ;  /* 0xff000000d6ff7812 */ /* 0x000fe2000788c0ff */
[----:B------:R-:W-:Y:S01]  /*4b60*/  FFMA.FTZ R144, R5, R144, R146 ;  /* 0x0000009005907223 */ /* 0x000fe20000010092 */
[----:B------:R-:W-:Y:S02]  /*4b70*/  F2FP.BF16.F32.PACK_AB R146, R217, R152 ;  /* 0x00000098d992723e */ /* 0x000fe400000010ff */
[----:B------:R-:W-:Y:S02]  /*4b80*/  FSEL R167, R149, RZ, P4 ;  /* 0x000000ff95a77208 */ /* 0x000fe40002000000 */
[----:B------:R-:W-:-:S04]  /*4b90*/  LOP3.LUT P4, RZ, R224, 0xff000000, RZ, 0xc0, !PT ;  /* 0xff000000e0ff7812 */ /* 0x000fc8000788c0ff */
        /* <DEDUP_REMOVED lines=15> */
[----:B------:R-:W-:Y:S02]  /*4c90*/  F2FP.BF16.F32.PACK_AB R148, R159, R148 ;  /* 0x000000949f94723e */ /* 0x000fe400000010ff */
[----:B------:R-:W-:-:S07]  /*4ca0*/  F2FP.BF16.F32.PACK_AB R152, R157, R152 ;  /* 0x000000989d98723e */ /* 0x000fce00000010ff */
.L_x_1135:
        /* <DEDUP_REMOVED lines=14> */
.L_x_1131:
[----:B------:R-:W-:Y:S05]  /*4d90*/  BSYNC.RECONVERGENT B0 ;  /* 0x0000000000007941 */ /* 0x000fea0003800200 */
.L_x_1130:
        /* <DEDUP_REMOVED lines=103> */
.L_x_1144:
        /* <DEDUP_REMOVED lines=87> */
.L_x_1143:
        /* <DEDUP_REMOVED lines=83> */
.L_x_1146:
        /* <DEDUP_REMOVED lines=75> */
.L_x_1142:
        /* <DEDUP_REMOVED lines=77> */
.L_x_1148:
        /* <DEDUP_REMOVED lines=66> */
.L_x_1147:
        /* <DEDUP_REMOVED lines=62> */
.L_x_1149:
        /* <DEDUP_REMOVED lines=53> */
.L_x_1145:
        /* <DEDUP_REMOVED lines=10> */
.L_x_1141:
[----:B------:R-:W-:Y:S05]  /*7420*/  BSYNC.RECONVERGENT B0 ;  /* 0x0000000000007941 */ /* 0x000fea0003800200 */
.L_x_1140:
        /* <DEDUP_REMOVED lines=13> */
[----:B------:R-:W-:Y:S01]  /*7500*/  SHF.L.U32 R146, R139, 0x10, RZ ;  /* 0x000000108b927819 */ /* 0x000fe200000006ff */
[----:B------:R-:W-:Y:S01]  /*7510*/  FFMA.FTZ R147, R186, R162, R163 ;  /* 0x000000a2ba937223 */ /* 0x000fe200000100a3 */
[----:B------:R-:W-:Y:S01]  /*7520*/  LOP3.LUT P6, RZ, R209, 0xff0000, RZ, 0xc0, !PT ;  /* 0x00ff0000d1ff7812 */ /* 0x000fe200078cc0ff */
[--C-:B------:R-:W-:Y:S01]  /*7530*/  FADD.FTZ R144, R176, -R145.reuse ;  /* 0x80000091b0907221 */ /* 0x100fe20000010000 */
[----:B------:R-:W-:Y:S02]  /*7540*/  PRMT R145, R139, 0x7632, R145 ;  /* 0x000076328b917816 */ /* 0x000fe40000000091 */
[----:B------:R-:W-:Y:S01]  /*7550*/  SHF.L.U32 R152, R138, 0x10, RZ ;  /* 0x000000108a987819 */ /* 0x000fe200000006ff */
[----:B-----5:R-:W-:Y:S01]  /*7560*/  FFMA.FTZ R144, R5, R144, R146 ;  /* 0x0000009005907223 */ /* 0x020fe20000010092 */
[----:B------:R-:W-:Y:S01]  /*7570*/  FADD.FTZ R146, R184, -R147 ;  /* 0x80000093b8927221 */ /* 0x000fe20000010000 */
[----:B------:R-:W-:-:S02]  /*7580*/  IMAD.U32 R150, R145, 0x10000, RZ ;  /* 0x0001000091967824 */ /* 0x000fc400078e00ff */
[----:B------:R-:W-:Y:S01]  /*7590*/  FFMA.FTZ R145, R175, R162, R163 ;  /* 0x000000a2af917223 */ /* 0x000fe200000100a3 */
[----:B------:R-:W-:Y:S01]  /*75a0*/  FMUL.FTZ R151, R144, UR14 ;  /* 0x0000000e90977c20 */ /* 0x000fe20008410000 */
[----:B------:R-:W-:Y:S02]  /*75b0*/  FFMA.FTZ R147, R5, R146, R150 ;  /* 0x0000009205937223 */ /* 0x000fe40000010096 */
[--C-:B------:R-:W-:Y:S01]  /*75c0*/  FADD.FTZ R146, R174, -R145.reuse ;  /* 0x80000091ae927221 */ /* 0x100fe20000010000 */
[----:B------:R-:W-:Y:S02]  /*75d0*/  PRMT R145, R138, 0x7632, R145 ;  /* 0x000076328a917816 */ /* 0x000fe40000000091 */
        /* <DEDUP_REMOVED lines=8> */
[----:B------:R-:W-:Y:S01]  /*7660*/  ISETP.GE.U32.AND P6, PT, R208, RZ, PT ;  /* 0x000000ffd000720c */ /* 0x000fe20003fc6070 */
[----:B------:R-:W-:Y:S01]  /*7670*/  FADD.FTZ R146, R183, -R146 ;  /* 0x80000092b7927221 */ /* 0x000fe20000010000 */
[----:B------:R-:W-:-:S02]  /*7680*/  F2FP.BF16.F32.PACK_AB R147, R147, R144 ;  /* 0x000000909393723e */ /* 0x000fc400000010ff */
[----:B------:R-:W-:Y:S01]  /*7690*/  ISETP.GE.U32.AND.EX P6, PT, R209, 0x1000000, PT, P6 ;  /* 0x01000000d100780c */ /* 0x000fe20003fc6160 */
[----:B------:R-:W-:Y:S01]  /*76a0*/  FFMA.FTZ R226, R5, R146, R152 ;  /* 0x0000009205e27223 */ /* 0x000fe20000010098 */
[----:B------:R-:W-:Y:S02]  /*76b0*/  SHF.L.U32 R152, R137, 0x10, RZ ;  /* 0x0000001089987819 */ /* 0x000fe400000006ff */
[----:B------:R-:W-:Y:S01]  /*76c0*/  FSEL R155, R150, RZ, P6 ;  /* 0x000000ff969b7208 */ /* 0x000fe20003000000 */
[----:B------:R-:W-:Y:S01]  /*76d0*/  FMUL.FTZ R145, R226, UR14 ;  /* 0x0000000ee2917c20 */ /* 0x000fe20008410000 */
        /* <DEDUP_REMOVED lines=60> */
.L_x_1154:
        /* <DEDUP_REMOVED lines=87> */
.L_x_1153:
        /* <DEDUP_REMOVED lines=17> */
[----:B------:R-:W-:Y:S01]  /*8120*/  LOP3.LUT P6, RZ, R221, 0xff0000, RZ, 0xc0, !PT ;  /* 0x00ff0000ddff7812 */ /* 0x000fe200078cc0ff */
[----:B------:R-:W-:Y:S01]  /*8130*/  FADD.FTZ R150, R172, -R145 ;  /* 0x80000091ac967221 */ /* 0x000fe20000010000 */
[----:B------:R-:W-:Y:S01]  /*8140*/  FFMA.FTZ R145, R171, R162, R163 ;  /* 0x000000a2ab917223 */ /* 0x000fe200000100a3 */
[----:B------:R-:W-:-:S02]  /*8150*/  F2FP.BF16.F32.PACK_AB R147, R196, R147 ;  /* 0x00000093c493723e */ /* 0x000fc400000010ff */
[----:B------:R-:W-:Y:S01]  /*8160*/  FSEL R166, R144, RZ, P6 ;  /* 0x000000ff90a67208 */ /* 0x000fe20003000000 */
[----:B------:R-:W-:Y:S01]  /*8170*/  FMUL.FTZ R144, R196, UR14 ;  /* 0x0000000ec4907c20 */ /* 0x000fe20008410000 */
[----:B------:R-:W-:Y:S01]  /*8180*/  ISETP.GE.U32.AND P6, PT, R208, RZ, PT ;  /* 0x000000ffd000720c */ /* 0x000fe20003fc6070 */
[----:B------:R-:W-:-:S03]  /*8190*/  FMUL.FTZ R150, R5, R150 ;  /* 0x0000009605967220 */ /* 0x000fc60000410000 */
[----:B------:R-:W-:-:S04]  /*81a0*/  ISETP.GE.U32.AND.EX P6, PT, R209, 0x1000000, PT, P6 ;  /* 0x01000000d100780c */ /* 0x000fc80003fc6160 */
        /* <DEDUP_REMOVED lines=57> */
.L_x_1156:
        /* <DEDUP_REMOVED lines=75> */
.L_x_1152:
        /* <DEDUP_REMOVED lines=8> */
[-C--:B------:R-:W-:Y:S01]  /*8a70*/  FFMA.FTZ R145, R186, R162.reuse, R163 ;  /* 0x000000a2ba917223 */ /* 0x080fe200000100a3 */
[----:B------:R-:W-:Y:S02]  /*8a80*/  ISETP.GE.U32.AND P6, PT, R208, RZ, PT ;  /* 0x000000ffd000720c */ /* 0x000fe40003fc6070 */
[----:B------:R-:W-:Y:S01]  /*8a90*/  SHF.L.U32 R146, R144, 0x10, RZ ;  /* 0x0000001090927819 */ /* 0x000fe200000006ff */
[----:B------:R-:W-:Y:S01]  /*8aa0*/  FADD.FTZ R144, R184, -R145 ;  /* 0x80000091b8907221 */ /* 0x000fe20000010000 */
[----:B------:R-:W-:Y:S01]  /*8ab0*/  FFMA.FTZ R145, R177, R162, R163 ;  /* 0x000000a2b1917223 */ /* 0x000fe200000100a3 */
[----:B------:R-:W-:Y:S02]  /*8ac0*/  ISETP.GE.U32.AND.EX P6, PT, R209, 0x1000000, PT, P6 ;  /* 0x01000000d100780c */ /* 0x000fe40003fc6160 */
[----:B-----5:R-:W-:Y:S01]  /*8ad0*/  FFMA.FTZ R147, R5, R144, R146 ;  /* 0x0000009005937223 */ /* 0x020fe20000010092 */
[----:B------:R-:W-:-:S02]  /*8ae0*/  IMAD.U32 R146, R139, 0x10000, RZ ;  /* 0x000100008b927824 */ /* 0x000fc400078e00ff */
        /* <DEDUP_REMOVED lines=61> */
.L_x_1158:
[-C--:B------:R-:W-:Y:S01]  /*8ec0*/  FFMA.FTZ R153, R177, R162.reuse, R163 ;  /* 0x000000a2b1997223 */ /* 0x080fe200000100a3 */
[----:B------:R-:W-:Y:S02]  /*8ed0*/  SHF.L.U32 R154, R139, 0x10, RZ ;  /* 0x000000108b9a7819 */ /* 0x000fe400000006ff */
[----:B------:R-:W-:Y:S01]  /*8ee0*/  LOP3.LUT P6, RZ, R209, 0xff0000, RZ, 0xc0, !PT ;  /* 0x00ff0000d1ff7812 */ /* 0x000fe200078cc0ff */
[----:B------:R-:W-:Y:S01]  /*8ef0*/  FADD.FTZ R152, R176, -R153 ;  /* 0x80000099b0987221 */ /* 0x000fe20000010000 */
[----:B------:R-:W-:-:S03]  /*8f00*/  FFMA.FTZ R153, R186, R162, R163 ;  /* 0x000000a2ba997223 */ /* 0x000fc600000100a3 */
[----:B-----5:R-:W-:-:S04]  /*8f10*/  FFMA.FTZ R152, R5, R152, R154 ;  /* 0x0000009805987223 */ /* 0x020fc8000001009a */
[----:B------:R-:W-:-:S05]  /*8f20*/  FMUL.FTZ R152, R152, UR14 ;  /* 0x0000000e98987c20 */ /* 0x000fca0008410000 */
[----:B------:R-:W-:Y:S02]  /*8f30*/  FSEL R155, R152, RZ, P6 ;  /* 0x000000ff989b7208 */ /* 0x000fe40003000000 */
[----:B------:R-:W-:Y:S02]  /*8f40*/  PRMT R152, R139, 0x7632, R152 ;  /* 0x000076328b987816 */ /* 0x000fe40000000098 */
[----:B------:R-:W-:-:S03]  /*8f50*/  ISETP.GE.U32.AND P6, PT, R208, RZ, PT ;  /* 0x000000ffd000720c */ /* 0x000fc60003fc6070 */
[----:B------:R-:W-:Y:S02]  /*8f60*/  IMAD.U32 R154, R152, 0x10000, RZ ;  /* 0x00010000989a7824 */ /* 0x000fe400078e00ff */
[----:B------:R-:W-:Y:S01]  /*8f70*/  FADD.FTZ R152, R184, -R153 ;  /* 0x80000099b8987221 */ /* 0x000fe20000010000 */
[----:B------:R-:W-:Y:S01]  /*8f80*/  ISETP.GE.U32.AND.EX P6, PT, R209, 0x1000000, PT, P6 ;  /* 0x01000000d100780c */ /* 0x000fe20003fc6160 */
[----:B------:R-:W-:Y:S02]  /*8f90*/  FFMA.FTZ R153, R175, R162, R163 ;  /* 0x000000a2af997223 */ /* 0x000fe400000100a3 */
        /* <DEDUP_REMOVED lines=52> */
.L_x_1157:
        /* <DEDUP_REMOVED lines=62> */
.L_x_1159:
[----:B------:R-:W-:Y:S01]  /*96c0*/  FFMA.FTZ R153, R177, R162, R163 ;  /* 0x000000a2b1997223 */ /* 0x000fe200000100a3 */
[----:B------:R-:W-:-:S03]  /*96d0*/  LOP3.LUT P6, RZ, R209, 0xff0000, RZ, 0xc0, !PT ;  /* 0x00ff0000d1ff7812 */ /* 0x000fc600078cc0ff */
[----:B------:R-:W-:Y:S01]  /*96e0*/  FADD.FTZ R152, R176, -R153 ;  /* 0x80000099b0987221 */ /* 0x000fe20000010000 */
[----:B------:R-:W-:-:S03]  /*96f0*/  FFMA.FTZ R153, R186, R162, R163 ;  /* 0x000000a2ba997223 */ /* 0x000fc600000100a3 */
        /* <DEDUP_REMOVED lines=49> */
.L_x_1155:
        /* <DEDUP_REMOVED lines=10> */
.L_x_1151:
[----:B------:R-:W-:Y:S05]  /*9ab0*/  BSYNC.RECONVERGENT B0 ;  /* 0x0000000000007941 */ /* 0x000fea0003800200 */
.L_x_1150:
        /* <DEDUP_REMOVED lines=13> */
[----:B------:R-:W-:Y:S01]  /*9b90*/  SHF.L.U32 R146, R143, 0x10, RZ ;  /* 0x000000108f927819 */ /* 0x000fe200000006ff */
[----:B------:R-:W-:Y:S01]  /*9ba0*/  IMAD.U32 R152, R142, 0x10000, RZ ;  /* 0x000100008e987824 */ /* 0x000fe200078e00ff */
[----:B------:R-:W-:Y:S01]  /*9bb0*/  LOP3.LUT P6, RZ, R211, 0xff0000, RZ, 0xc0, !PT ;  /* 0x00ff0000d3ff7812 */ /* 0x000fe200078cc0ff */
        /* <DEDUP_REMOVED lines=24> */
[----:B------:R-:W-:Y:S02]  /*9d40*/  FSEL R155, R150, RZ, P6 ;  /* 0x000000ff969b7208 */ /* 0x000fe40003000000 */
[----:B------:R-:W-:Y:S01]  /*9d50*/  ISETP.GE.U32.AND P6, PT, R218, RZ, PT ;  /* 0x000000ffda00720c */ /* 0x000fe20003fc6070 */
[----:B------:R-:W-:Y:S01]  /*9d60*/  FMUL.FTZ R145, R226, UR14 ;  /* 0x0000000ee2917c20 */ /* 0x000fe20008410000 */
[----:B------:R-:W-:Y:S02]  /*9d70*/  SHF.L.U32 R152, R141, 0x10, RZ ;  /* 0x000000108d987819 */ /* 0x000fe400000006ff */
        /* <DEDUP_REMOVED lines=40> */
[----:B------:R-:W-:Y:S01]  /*a000*/  SHF.L.U32 R152, R140, 0x10, RZ ;  /* 0x000000108c987819 */ /* 0x000fe200000006ff */
[----:B------:R-:W-:Y:S02]  /*a010*/  FADD.FTZ R146, R188, -R163 ;  /* 0x800000a3bc927221 */ /* 0x000fe40000010000 */
[----:B------:R-:W-:Y:S02]  /*a020*/  FMUL.FTZ R145, R153, UR14 ;  /* 0x0000000e99917c20 */ /* 0x000fe40008410000 */
[----:B------:R-:W-:Y:S01]  /*a030*/  FFMA.FTZ R152, R5, R146, R152 ;  /* 0x0000009205987223 */ /* 0x000fe20000010098 */
[----:B------:R-:W-:Y:S02]  /*a040*/  F2FP.BF16.F32.PACK_AB R146, R226, R197 ;  /* 0x000000c5e292723e */ /* 0x000fe400000010ff */
        /* <DEDUP_REMOVED lines=14> */
.L_x_1164:
[----:B0--34-:R-:W-:Y:S01]  /*a130*/  FFMA.FTZ R149, R189, R162, R163 ;  /* 0x000000a2bd957223 */ /* 0x019fe200000100a3 */
[----:B------:R-:W-:Y:S01]  /*a140*/  IMAD.U32 R150, R143, 0x10000, RZ ;  /* 0x000100008f967824 */ /* 0x000fe200078e00ff */
[----:B------:R-:W-:Y:S02]  /*a150*/  LOP3.LUT P6, RZ, R211, 0xff0000, RZ, 0xc0, !PT ;  /* 0x00ff0000d3ff7812 */ /* 0x000fe400078cc0ff */
[--C-:B------:R-:W-:Y:S01]  /*a160*/  FADD.FTZ R148, R202, -R149.reuse ;  /* 0x80000095ca947221 */ /* 0x100fe20000010000 */
[----:B------:R-:W-:Y:S02]  /*a170*/  PRMT R149, R143, 0x7632, R149 ;  /* 0x000076328f957816 */ /* 0x000fe40000000095 */
[----:B------:R-:W-:Y:S01]  /*a180*/  SHF.L.U32 R154, R142, 0x10, RZ ;  /* 0x000000108e9a7819 */ /* 0x000fe200000006ff */
        /* <DEDUP_REMOVED lines=15> */
[----:B------:R-:W-:Y:S02]  /*a280*/  IMAD.U32 R156, R149, 0x10000, RZ ;  /* 0x00010000959c7824 */ /* 0x000fe400078e00ff */
[----:B------:R-:W-:Y:S01]  /*a290*/  FFMA.FTZ R149, R185, R162, R163 ;  /* 0x000000a2b9957223 */ /* 0x000fe200000100a3 */
[----:B------:R-:W-:Y:S01]  /*a2a0*/  FMUL.FTZ R152, R152, UR14 ;  /* 0x0000000e98987c20 */ /* 0x000fe20008410000 */
[----:B------:R-:W-:-:S04]  /*a2b0*/  ISETP.GE.U32.AND.EX P6, PT, R211, 0x1000000, PT, P6 ;  /* 0x01000000d300780c */ /* 0x000fc80003fc6160 */
        /* <DEDUP_REMOVED lines=62> */
.L_x_1163:
        /* <DEDUP_REMOVED lines=23> */
[----:B------:R-:W-:-:S03]  /*a810*/  F2FP.BF16.F32.PACK_AB R147, R226, R147 ;  /* 0x00000093e293723e */ /* 0x000fc600000010ff */
        /* <DEDUP_REMOVED lines=16> */
[C---:B------:R-:W-:Y:S02]  /*a920*/  FSEL R167, R144.reuse, RZ, P6 ;  /* 0x000000ff90a77208 */ /* 0x040fe40003000000 */
[----:B------:R-:W-:Y:S02]  /*a930*/  LOP3.LUT P6, RZ, R219, 0xff00, RZ, 0xc0, !PT ;  /* 0x0000ff00dbff7812 */ /* 0x000fe400078cc0ff */
[----:B------:R-:W-:Y:S02]  /*a940*/  F2FP.BF16.F32.PACK_AB R154, R167, R154 ;  /* 0x0000009aa79a723e */ /* 0x000fe400000010ff */
[----:B------:R-:W-:Y:S01]  /*a950*/  FSEL R197, R144, RZ, P6 ;  /* 0x000000ff90c57208 */ /* 0x000fe20003000000 */
[----:B------:R-:W-:Y:S01]  /*a960*/  FADD.FTZ R144, R190, -R145 ;  /* 0x80000091be907221 */ /* 0x000fe20000010000 */
[----:B------:R-:W-:-:S03]  /*a970*/  LOP3.LUT P6, RZ, R210, 0xff0000, RZ, 0xc0, !PT ;  /* 0x00ff0000d2ff7812 */ /* 0x000fc600078cc0ff */
        /* <DEDUP_REMOVED lines=12> */
[----:B------:R-:W-:Y:S02]  /*aa40*/  FSEL R158, R144, RZ, P6 ;  /* 0x000000ff909e7208 */ /* 0x000fe40003000000 */
[----:B------:R-:W-:Y:S02]  /*aa50*/  LOP3.LUT P6, RZ, R218, 0xff000000, RZ, 0xc0, !PT ;  /* 0xff000000daff7812 */ /* 0x000fe400078cc0ff */
[----:B------:R-:W-:Y:S02]  /*aa60*/  F2FP.BF16.F32.PACK_AB R153, R158, R153 ;  /* 0x000000999e99723e */ /* 0x000fe400000010ff */
[----:B------:R-:W-:Y:S01]  /*aa70*/  FSEL R165, R144, RZ, P6 ;  /* 0x000000ff90a57208 */ /* 0x000fe20003000000 */
[-CC-:B------:R-:W-:Y:S01]  /*aa80*/  FFMA.FTZ R144, R194, R162.reuse, R163.reuse ;  /* 0x000000a2c2907223 */ /* 0x180fe200000100a3 */
[----:B------:R-:W-:Y:S01]  /*aa90*/  LOP3.LUT P6, RZ, R210, 0xff00, RZ, 0xc0, !PT ;  /* 0x0000ff00d2ff7812 */ /* 0x000fe200078cc0ff */
[----:B------:R-:W-:-:S02]  /*aaa0*/  FFMA.FTZ R163, R169, R162, R163 ;  /* 0x000000a2a9a37223 */ /* 0x000fc400000100a3 */
        /* <DEDUP_REMOVED lines=15> */
[----:B------:R-:W-:-:S04]  /*aba0*/  FSEL R148, R5, RZ, P6 ;  /* 0x000000ff05947208 */ /* 0x000fc80003000000 */
[----:B------:R-:W-:Y:S01]  /*abb0*/  F2FP.BF16.F32.PACK_AB R148, R159, R148 ;  /* 0x000000949f94723e */ /* 0x000fe200000010ff */
[----:B------:R-:W-:Y:S06]  /*abc0*/  BRA `(.L_x_1165) ;  /* 0x0000001400347947 */ /* 0x000fec0003800000 */
.L_x_1166:
        /* <DEDUP_REMOVED lines=75> */
.L_x_1162:
        /* <DEDUP_REMOVED lines=63> */
[----:B------:R-:W-:Y:S02]  /*b470*/  F2FP.BF16.F32.PACK_AB R146, R167, R164 ;  /* 0x000000a4a792723e */ /* 0x000fe400000010ff */
[----:B------:R-:W-:Y:S01]  /*b480*/  F2FP.BF16.F32.PACK_AB R154, R166, R165 ;  /* 0x000000a5a69a723e */ /* 0x000fe200000010ff */
[----:B------:R-:W-:-:S05]  /*b490*/  FMUL.FTZ R144, R153, UR14 ;  /* 0x0000000e99907c20 */ /* 0x000fca0008410000 */
[----:B------:R-:W-:Y:S02]  /*b4a0*/  FSEL R156, R144, RZ, P6 ;  /* 0x000000ff909c7208 */ /* 0x000fe40003000000 */
[----:B------:R-:W-:Y:S02]  /*b4b0*/  PRMT R144, R140, 0x7632, R144 ;  /* 0x000076328c907816 */ /* 0x000fe40000000090 */
[----:B------:R-:W-:-:S03]  /*b4c0*/  LOP3.LUT P6, RZ, R210, 0xff00, RZ, 0xc0, !PT ;  /* 0x0000ff00d2ff7812 */ /* 0x000fc600078cc0ff */
[----:B------:R-:W-:-:S04]  /*b4d0*/  IMAD.U32 R144, R144, 0x10000, RZ ;  /* 0x0001000090907824 */ /* 0x000fc800078e00ff */
[----:B------:R-:W-:-:S04]  /*b4e0*/  FFMA.FTZ R144, R5, R162, R144 ;  /* 0x000000a205907223 */ /* 0x000fc80000010090 */
[C---:B------:R-:W-:Y:S01]  /*b4f0*/  FMUL.FTZ R5, R144.reuse, UR14 ;  /* 0x0000000e90057c20 */ /* 0x040fe20008410000 */
[----:B------:R-:W-:Y:S02]  /*b500*/  F2FP.BF16.F32.PACK_AB R144, R144, R153 ;  /* 0x000000999090723e */ /* 0x000fe400000010ff */
[----:B------:R-:W-:Y:S02]  /*b510*/  F2FP.BF16.F32.PACK_AB R153, R158, R157 ;  /* 0x0000009d9e99723e */ /* 0x000fe400000010ff */
[----:B------:R-:W-:-:S04]  /*b520*/  FSEL R5, R5, RZ, P6 ;  /* 0x000000ff05057208 */ /* 0x000fc80003000000 */
[----:B------:R-:W-:Y:S01]  /*b530*/  F2FP.BF16.F32.PACK_AB R152, R5, R156 ;  /* 0x0000009c0598723e */ /* 0x000fe200000010ff */
[----:B------:R-:W-:Y:S06]  /*b540*/  BRA `(.L_x_1165) ;  /* 0x0000000800d47947 */ /* 0x000fec0003800000 */
.L_x_1168:
        /* <DEDUP_REMOVED lines=52> */
[----:B------:R-:W-:Y:S02]  /*b890*/  SHF.L.U32 R152, R152, 0x10, RZ ;  /* 0x0000001098987819 */ /* 0x000fe400000006ff */
[----:B------:R-:W-:-:S03]  /*b8a0*/  F2FP.BF16.F32.PACK_AB R153, R156, R153 ;  /* 0x000000999c99723e */ /* 0x000fc600000010ff */
        /* <DEDUP_REMOVED lines=12> */
.L_x_1167:
        /* <DEDUP_REMOVED lines=62> */
.L_x_1169:
        /* <DEDUP_REMOVED lines=53> */
.L_x_1165:
        /* <DEDUP_REMOVED lines=9> */
.L_x_1161:
[----:B------:R-:W-:Y:S05]  /*c130*/  BSYNC.RECONVERGENT B0 ;  /* 0x0000000000007941 */ /* 0x000fea0003800200 */
.L_x_1160:
[----:B------:R-:W-:Y:S01]  /*c140*/  ISETP.NE.AND P4, PT, R161, RZ, PT ;  /* 0x000000ffa100720c */ /* 0x000fe20003f85270 */
[----:B------:R-:W-:-:S12]  /*c150*/  UPLOP3.LUT UP1, UPT, UPT, UPT, UP1, 0x40, 0x4 ;  /* 0x000000000004789c */ /* 0x000fd80003f2e810 */
[----:B------:R-:W-:Y:S05]  /*c160*/  @!P4 BRA `(.L_x_1170) ;  /* 0xffffff440064c947 */ /* 0x000fea000383ffff */
.L_x_1119:
[----:B------:R-:W1:Y:S08]  /*c170*/  S2UR UR4, SR_CTAID.X ;  /* 0x00000000000479c3 */ /* 0x000e700000002500 */
[----:B------:R-:W0:Y:S08]  /*c180*/  LDC.64 R2, c[0x0][0x440] ;  /* 0x00011000ff027b82 */ /* 0x000e300000000a00 */
[----:B-----5:R-:W2:Y:S08]  /*c190*/  LDC.64 R4, c[0x0][0x448] ;  /* 0x00011200ff047b82 */ /* 0x020eb00000000a00 */
        /* <DEDUP_REMOVED lines=37> */
.L_x_1171:
        /* <DEDUP_REMOVED lines=9> */
.L_x_4828:


//--------------------- .text._ZN10layer_norm22ln_bwd_finalize_kernelINS_22Kernel_traits_finalizeILj8192Ef13__nv_bfloat16S2_S2_fjLb0ELj1024ELj4ENS_18Kernel_traits_baseILj8192EfS2_S2_S2_fjLj1024EEEEELb0ELb1EEEvNS_9BwdParamsE --------------------------
	.section	.text._ZN10layer_norm22ln_bwd_finalize_kernelINS_22Kernel_traits_finalizeILj8192Ef13__nv_bfloat16S2_S2_fjLb0ELj1024ELj4ENS_18Kernel_traits_baseILj8192EfS2_S2_S2_fjLj1024EEEEELb0ELb1EEEvNS_9BwdParamsE,"ax",@progbits
	.align	128
        .global         _ZN10layer_norm22ln_bwd_finalize_kernelINS_22Kernel_traits_finalizeILj8192Ef13__nv_bfloat16S2_S2_fjLb0ELj1024ELj4ENS_18Kernel_traits_baseILj8192EfS2_S2_S2_fjLj1024EEEEELb0ELb1EEEvNS_9BwdParamsE
        .type           _ZN10layer_norm22ln_bwd_finalize_kernelINS_22Kernel_traits_finalizeILj8192Ef13__nv_bfloat16S2_S2_fjLb0ELj1024ELj4ENS_18Kernel_traits_baseILj8192EfS2_S2_S2_fjLj1024EEEEELb0ELb1EEEvNS_9BwdParamsE,@function
        .size           _ZN10layer_norm22ln_bwd_finalize_kernelINS_22Kernel_traits_finalizeILj8192Ef13__nv_bfloat16S2_S2_fjLb0ELj1024ELj4ENS_18Kernel_traits_baseILj8192EfS2_S2_S2_fjLj1024EEEEELb0ELb1EEEvNS_9BwdParamsE,(.L_x_4829 - _ZN10layer_norm22ln_bwd_finalize_kernelINS_22Kernel_traits_finalizeILj8192Ef13__nv_bfloat16S2_S2_fjLb0ELj1024ELj4ENS_18Kernel_traits_baseILj8192EfS2_S2_S2_fjLj1024EEEEELb0ELb1EEEvNS_9BwdParamsE)
        .other          _ZN10layer_norm22ln_bwd_finalize_kernelINS_22Kernel_traits_finalizeILj8192Ef13__nv_bfloat16S2_S2_fjLb0ELj1024ELj4ENS_18Kernel_traits_baseILj8192EfS2_S2_S2_fjLj1024EEEEELb0ELb1EEEvNS_9BwdParamsE,@"STO_CUDA_ENTRY STV_DEFAULT"
_ZN10layer_norm22ln_bwd_finalize_kernelINS_22Kernel_traits_finalizeILj8192Ef13__nv_bfloat16S2_S2_fjLb0ELj1024ELj4ENS_18Kernel_traits_baseILj8192EfS2_S2_S2_fjLj1024EEEEELb0ELb1EEEvNS_9BwdParamsE:
.text._ZN10layer_norm22ln_bwd_finalize_kernelINS_22Kernel_traits_finalizeILj8192Ef13__nv_bfloat16S2_S2_fjLb0ELj1024ELj4ENS_18Kernel_traits_baseILj8192EfS2_S2_S2_fjLj1024EEEEELb0ELb1EEEvNS_9BwdParamsE:
        /* <DEDUP_REMOVED lines=21> */
[----:B------:R-:W-:Y:S02]  /*0150*/  LOP3.LUT R3, RZ, R0, RZ, 0x33, !PT ;  /* 0x00000000ff037212 */ /* 0x000fe400078e33ff */
[----:B------:R-:W-:Y:S02]  /*0160*/  VIMNMX.U32 R2, PT, PT, R8, UR10, !PT ;  /* 0x0000000a08027c48 */ /* 0x000fe4000ffe0000 */
[----:B------:R-:W-:Y:S02]  /*0170*/  MOV R26, RZ ;  /* 0x000000ff001a7202 */ /* 0x000fe40000000f00 */
[----:B------:R-:W-:Y:S02]  /*0180*/  IADD3 R5, PT, PT, R2, R3, RZ ;  /* 0x0000000302057210 */ /* 0x000fe40007ffe0ff */
[----:B------:R-:W-:-:S02]  /*0190*/  MOV R2, RZ ;  /* 0x000000ff00027202 */ /* 0x000fc40000000f00 */
[C---:B------:R-:W-:Y:S02]  /*01a0*/  ISETP.GE.U32.AND P0, PT, R5.reuse, 0x1e0, PT ;  /* 0x000001e00500780c */ /* 0x040fe40003f06070 */
[----:B------:R-:W-:Y:S02]  /*01b0*/  MOV R3, R0 ;  /* 0x0000000000037202 */ /* 0x000fe40000000f00 */
        /* <DEDUP_REMOVED lines=25> */
[-C--:B------:R-:W-:Y:S01]  /*0350*/  IMAD R29, R28, R5.reuse, UR7 ;  /* 0x000000071c1d7e24 */ /* 0x080fe2000f8e0205 */
[C---:B------:R-:W-:Y:S01]  /*0360*/  IADD3 R8, PT, PT, R4.reuse, R8, RZ ;  /* 0x0000000804087210 */ /* 0x040fe20007ffe0ff */
[-C--:B------:R-:W-:Y:S01]  /*0370*/  IMAD R27, R27, R5.reuse, UR7 ;  /* 0x000000071b1b7e24 */ /* 0x080fe2000f8e0205 */
[C---:B------:R-:W-:Y:S01]  /*0380*/  IADD3 R10, PT, PT, R4.reuse, R10, RZ ;  /* 0x0000000a040a7210 */ /* 0x040fe20007ffe0ff */
[-C--:B------:R-:W-:Y:S01]  /*0390*/  IMAD R23, R23, R5.reuse, UR7 ;  /* 0x0000000717177e24 */ /* 0x080fe2000f8e0205 */
[----:B------:R-:W-:Y:S01]  /*03a0*/  IADD3 R12, PT, PT, R4, R12, RZ ;  /* 0x0000000c040c7210 */ /* 0x000fe20007ffe0ff */
[-C--:B------:R-:W-:Y:S01]  /*03b0*/  IMAD R7, R7, R5.reuse, UR7 ;  /* 0x0000000707077e24 */ /* 0x080fe2000f8e0205 */
[----:B------:R-:W-:Y:S01]  /*03c0*/  IADD3 R24, PT, PT, -R24, RZ, RZ ;  /* 0x000000ff18187210 */ /* 0x000fe20007ffe1ff */
[----:B------:R-:W-:-:S02]  /*03d0*/  IMAD R19, R19, R5, UR7 ;  /* 0x0000000713137e24 */ /* 0x000fc4000f8e0205 */
        /* <DEDUP_REMOVED lines=11> */
[C---:B------:R-:W-:Y:S01]  /*0490*/  IADD3 R9, PT, PT, R4.reuse, R9, RZ ;  /* 0x0000000904097210 */ /* 0x040fe20007ffe0ff */
[----:B------:R-:W-:Y:S01]  /*04a0*/  HFMA2 R2, -RZ, RZ, 0, 0 ;  /* 0x00000000ff027431 */ /* 0x000fe200000001ff */
[----:B------:R-:W-:-:S02]  /*04b0*/  IADD3 R11, PT, PT, R4, R11, RZ ;  /* 0x0000000b040b7210 */ /* 0x000fc40007ffe0ff */
[C---:B------:R-:W-:Y:S02]  /*04c0*/  IADD3 R13, PT, PT, R4.reuse, R13, RZ ;  /* 0x0000000d040d7210 */ /* 0x040fe40007ffe0ff */
[C---:B------:R-:W-:Y:S02]  /*04d0*/  IADD3 R6, PT, PT, R4.reuse, R21, RZ ;  /* 0x0000001504067210 */ /* 0x040fe40007ffe0ff */
[C---:B------:R-:W-:Y:S02]  /*04e0*/  IADD3 R17, PT, PT, R4.reuse, R17, RZ ;  /* 0x0000001104117210 */ /* 0x040fe40007ffe0ff */
[----:B------:R-:W-:Y:S02]  /*04f0*/  IADD3 R4, PT, PT, R4, R3, RZ ;  /* 0x0000000304047210 */ /* 0x000fe40007ffe0ff */
[----:B------:R-:W-:-:S07]  /*0500*/  MOV R3, R0 ;  /* 0x0000000000037202 */ /* 0x000fce0000000f00 */
.L_x_1176:
        /* <DEDUP_REMOVED lines=118> */
.L_x_1175:
[----:B------:R-:W-:Y:S05]  /*0c70*/  BSYNC.RECONVERGENT B1 ;  /* 0x0000000000017941 */ /* 0x000fea0003800200 */
.L_x_1174:
        /* <DEDUP_REMOVED lines=25> */
[----:B--2---:R-:W-:Y:S01]  /*0e10*/  IMAD.WIDE.U32 R20, R19, 0x4, R14 ;  /* 0x0000000413147825 */ /* 0x004fe200078e000e */
[----:B------:R0:W2:Y:S04]  /*0e20*/  LDG.E R22, desc[UR8][R12.64] ;  /* 0x000000080c167981 */ /* 0x0000a8000c1e1900 */
[----:B------:R1:W4:Y:S01]  /*0e30*/  LDG.E R23, desc[UR8][R20.64] ;  /* 0x0000000814177981 */ /* 0x000322000c1e1900 */
[----:B------:R-:W-:-:S04]  /*0e40*/  LEA R17, R18, R19, 0x6 ;  /* 0x0000001312117211 */ /* 0x000fc800078e30ff */
[C---:B------:R-:W-:Y:S02]  /*0e50*/  LEA R27, R18.reuse, R17, 0x5 ;  /* 0x00000011121b7211 */ /* 0x040fe400078e28ff */
[----:B------:R-:W-:Y:S01]  /*0e60*/  LEA R19, R18, R19, 0x7 ;  /* 0x0000001312137211 */ /* 0x000fe200078e38ff */
[----:B------:R-:W-:-:S04]  /*0e70*/  IMAD.WIDE.U32 R24, R25, 0x4, R14 ;  /* 0x0000000419187825 */ /* 0x000fc800078e000e */
[----:B0-----:R-:W-:-:S04]  /*0e80*/  IMAD.WIDE.U32 R12, R27, 0x4, R10 ;  /* 0x000000041b0c7825 */ /* 0x001fc800078e000a */
[--C-:B-1----:R-:W-:Y:S02]  /*0e90*/  IMAD.WIDE.U32 R20, R19, 0x4, R10.reuse ;  /* 0x0000000413147825 */ /* 0x102fe400078e000a */
[----:B------:R-:W5:Y:S02]  /*0ea0*/  LDG.E R13, desc[UR8][R12.64] ;  /* 0x000000080c0d7981 */ /* 0x000f64000c1e1900 */
[----:B------:R-:W-:Y:S02]  /*0eb0*/  IMAD.WIDE.U32 R28, R17, 0x4, R10 ;  /* 0x00000004111c7825 */ /* 0x000fe400078e000a */
[----:B------:R0:W5:Y:S04]  /*0ec0*/  LDG.E R8, desc[UR8][R20.64] ;  /* 0x0000000814087981 */ /* 0x000168000c1e1900 */
[----:B------:R1:W5:Y:S04]  /*0ed0*/  LDG.E R9, desc[UR8][R28.64] ;  /* 0x000000081c097981 */ /* 0x000368000c1e1900 */
[----:B------:R1:W5:Y:S01]  /*0ee0*/  LDG.E R12, desc[UR8][R24.64] ;  /* 0x00000008180c7981 */ /* 0x000362000c1e1900 */
[CC--:B0-----:R-:W-:Y:S01]  /*0ef0*/  LEA R21, R18.reuse, R19.reuse, 0x5 ;  /* 0x0000001312157211 */ /* 0x0c1fe200078e28ff */
[----:B-1----:R-:W-:Y:S01]  /*0f00*/  IMAD.WIDE.U32 R28, R19, 0x4, R14 ;  /* 0x00000004131c7825 */ /* 0x002fe200078e000e */
[----:B------:R-:W-:-:S03]  /*0f10*/  LEA R19, R18, R19, 0x6 ;  /* 0x0000001312137211 */ /* 0x000fc600078e30ff */
[----:B------:R-:W-:-:S04]  /*0f20*/  IMAD.WIDE.U32 R24, R21, 0x4, R10 ;  /* 0x0000000415187825 */ /* 0x000fc800078e000a */
[----:B------:R-:W-:-:S06]  /*0f30*/  IMAD.WIDE.U32 R20, R21, 0x4, R14 ;  /* 0x0000000415147825 */ /* 0x000fcc00078e000e */
[----:B------:R-:W5:Y:S01]  /*0f40*/  LDG.E R20, desc[UR8][R20.64] ;  /* 0x0000000814147981 */ /* 0x000f62000c1e1900 */
[----:B---3--:R-:W-:Y:S01]  /*0f50*/  FADD.FTZ R26, R26, R16 ;  /* 0x000000101a1a7221 */ /* 0x008fe20000010000 */
[----:B------:R-:W-:-:S04]  /*0f60*/  IMAD.WIDE.U32 R16, R17, 0x4, R14 ;  /* 0x0000000411107825 */ /* 0x000fc800078e000e */
[----:B--2---:R-:W-:Y:S01]  /*0f70*/  FADD.FTZ R22, R26, R22 ;  /* 0x000000161a167221 */ /* 0x004fe20000010000 */
[----:B------:R-:W-:Y:S01]  /*0f80*/  IMAD.WIDE.U32 R26, R27, 0x4, R14 ;  /* 0x000000041b1a7825 */ /* 0x000fe200078e000e */
[----:B------:R-:W2:Y:S03]  /*0f90*/  LDG.E R16, desc[UR8][R16.64] ;  /* 0x0000000810107981 */ /* 0x000ea6000c1e1900 */
[----:B----4-:R-:W-:Y:S02]  /*0fa0*/  FADD.FTZ R23, R2, R23 ;  /* 0x0000001702177221 */ /* 0x010fe40000010000 */
[----:B------:R-:W3:Y:S04]  /*0fb0*/  LDG.E R26, desc[UR8][R26.64] ;  /* 0x000000081a1a7981 */ /* 0x000ee8000c1e1900 */
[----:B------:R0:W4:Y:S04]  /*0fc0*/  LDG.E R2, desc[UR8][R24.64] ;  /* 0x0000000818027981 */ /* 0x000128000c1e1900 */
[----:B------:R1:W4:Y:S01]  /*0fd0*/  LDG.E R17, desc[UR8][R28.64] ;  /* 0x000000081c117981 */ /* 0x000322000c1e1900 */
[----:B0-----:R-:W-:Y:S01]  /*0fe0*/  LEA R25, R18, R19, 0x5 ;  /* 0x0000001312197211 */ /* 0x001fe200078e28ff */
[----:B-1----:R-:W-:-:S04]  /*0ff0*/  IMAD.WIDE.U32 R28, R19, 0x4, R10 ;  /* 0x00000004131c7825 */ /* 0x002fc800078e000a */
[----:B------:R-:W-:Y:S01]  /*1000*/  IMAD.WIDE.U32 R18, R19, 0x4, R14 ;  /* 0x0000000413127825 */ /* 0x000fe200078e000e */
[----:B------:R-:W4:Y:S03]  /*1010*/  LDG.E R24, desc[UR8][R28.64] ;  /* 0x000000081c187981 */ /* 0x000f26000c1e1900 */
[C---:B------:R-:W-:Y:S02]  /*1020*/  IMAD.WIDE.U32 R10, R25.reuse, 0x4, R10 ;  /* 0x00000004190a7825 */ /* 0x040fe400078e000a */
[----:B------:R-:W4:Y:S02]  /*1030*/  LDG.E R18, desc[UR8][R18.64] ;  /* 0x0000000812127981 */ /* 0x000f24000c1e1900 */
[----:B------:R-:W-:Y:S02]  /*1040*/  IMAD.WIDE.U32 R14, R25, 0x4, R14 ;  /* 0x00000004190e7825 */ /* 0x000fe400078e000e */
[----:B------:R-:W4:Y:S04]  /*1050*/  LDG.E R10, desc[UR8][R10.64] ;  /* 0x000000080a0a7981 */ /* 0x000f28000c1e1900 */
[----:B------:R-:W4:Y:S01]  /*1060*/  LDG.E R14, desc[UR8][R14.64] ;  /* 0x000000080e0e7981 */ /* 0x000f22000c1e1900 */
[----:B-----5:R-:W-:Y:S01]  /*1070*/  FADD.FTZ R23, R23, R12 ;  /* 0x0000000c17177221 */ /* 0x020fe20000010000 */
[----:B------:R-:W-:-:S04]  /*1080*/  FADD.FTZ R22, R22, R9 ;  /* 0x0000000916167221 */ /* 0x000fc80000010000 */
[----:B------:R-:W-:-:S04]  /*1090*/  FADD.FTZ R13, R22, R13 ;  /* 0x0000000d160d7221 */ /* 0x000fc80000010000 */
[----:B------:R-:W-:Y:S01]  /*10a0*/  FADD.FTZ R13, R13, R8 ;  /* 0x000000080d0d7221 */ /* 0x000fe20000010000 */
[----:B------:R-:W-:Y:S01]  /*10b0*/  IADD3 R3, PT, PT, R3, 0x100, RZ ;  /* 0x0000010003037810 */ /* 0x000fe20007ffe0ff */
[----:B--2---:R-:W-:-:S04]  /*10c0*/  FADD.FTZ R23, R23, R16 ;  /* 0x0000001017177221 */ /* 0x004fc80000010000 */
[----:B---3--:R-:W-:Y:S01]  /*10d0*/  FADD.FTZ R26, R23, R26 ;  /* 0x0000001a171a7221 */ /* 0x008fe20000010000 */
[----:B----4-:R-:W-:-:S03]  /*10e0*/  FADD.FTZ R13, R13, R2 ;  /* 0x000000020d0d7221 */ /* 0x010fc60000010000 */
[----:B------:R-:W-:-:S04]  /*10f0*/  FADD.FTZ R17, R26, R17 ;  /* 0x000000111a117221 */ /* 0x000fc80000010000 */
[----:B------:R-:W-:Y:S01]  /*1100*/  FADD.FTZ R17, R17, R20 ;  /* 0x0000001411117221 */ /* 0x000fe20000010000 */
[----:B------:R-:W-:-:S03]  /*1110*/  FADD.FTZ R13, R13, R24 ;  /* 0x000000180d0d7221 */ /* 0x000fc60000010000 */
[----:B------:R-:W-:Y:S01]  /*1120*/  FADD.FTZ R17, R17, R18 ;  /* 0x0000001211117221 */ /* 0x000fe20000010000 */
[----:B------:R-:W-:-:S03]  /*1130*/  FADD.FTZ R26, R13, R10 ;  /* 0x0000000a0d1a7221 */ /* 0x000fc60000010000 */
[----:B------:R-:W-:-:S07]  /*1140*/  FADD.FTZ R2, R17, R14 ;  /* 0x0000000e11027221 */ /* 0x000fce0000010000 */
.L_x_1178:
[----:B------:R-:W-:Y:S05]  /*1150*/  BSYNC.RECONVERGENT B1 ;  /* 0x0000000000017941 */ /* 0x000fea0003800200 */
.L_x_1177:
        /* <DEDUP_REMOVED lines=16> */
[----:B------:R-:W3:Y:S01]  /*1260*/  LDG.E R7, desc[UR8][R22.64] ;  /* 0x0000000816077981 */ /* 0x000ee2000c1e1900 */
[----:B------:R-:W-:Y:S01]  /*1270*/  LEA R25, R12, R15, 0x5 ;  /* 0x0000000f0c197211 */ /* 0x000fe200078e28ff */
[----:B------:R-:W-:Y:S02]  /*1280*/  IMAD.WIDE.U32 R16, R17, 0x4, R8 ;  /* 0x0000000411107825 */ /* 0x000fe400078e0008 */
        /* <DEDUP_REMOVED lines=19> */
.L_x_1180:
[----:B------:R-:W-:Y:S05]  /*13c0*/  BSYNC.RECONVERGENT B1 ;  /* 0x0000000000017941 */ /* 0x000fea0003800200 */
.L_x_1179:
[----:B------:R-:W-:Y:S05]  /*13d0*/  @!P1 BRA `(.L_x_1173) ;  /* 0x0000000000449947 */ /* 0x000fea0003800000 */
[----:B------:R-:W0:Y:S01]  /*13e0*/  LDC R14, c[0x0][0x388] ;  /* 0x0000e200ff0e7b82 */ /* 0x000e220000000800 */
[----:B------:R-:W-:Y:S02]  /*13f0*/  LOP3.LUT R6, R6, 0x1f, RZ, 0xc0, !PT ;  /* 0x0000001f06067812 */ /* 0x000fe400078ec0ff */
[----:B------:R-:W-:-:S05]  /*1400*/  IADD3 R12, PT, PT, -R5, RZ, RZ ;  /* 0x000000ff050c7210 */ /* 0x000fca0007ffe1ff */
[----:B------:R-:W1:Y:S08]  /*1410*/  LDC.64 R8, c[0x0][0x440] ;  /* 0x00011000ff087b82 */ /* 0x000e700000000a00 */
[----:B------:R-:W2:Y:S01]  /*1420*/  LDC.64 R10, c[0x0][0x448] ;  /* 0x00011200ff0a7b82 */ /* 0x000ea20000000a00 */
[----:B0-----:R-:W-:-:S05]  /*1430*/  IMAD R3, R3, R14, UR7 ;  /* 0x0000000703037e24 */ /* 0x001fca000f8e020e */
[----:B------:R-:W-:-:S07]  /*1440*/  IADD3 R3, PT, PT, R6, R3, RZ ;  /* 0x0000000306037210 */ /* 0x000fce0007ffe0ff */
.L_x_1181:
        /* <DEDUP_REMOVED lines=10> */
.L_x_1173:
[----:B------:R-:W-:Y:S05]  /*14f0*/  BSYNC.RECONVERGENT B0 ;  /* 0x0000000000007941 */ /* 0x000fea0003800200 */
.L_x_1172:
        /* <DEDUP_REMOVED lines=55> */
.L_x_1182:
        /* <DEDUP_REMOVED lines=9> */
.L_x_4829:


//--------------------- .text._ZN10layer_norm40ln_parallel_residual_bwd_finalize_kernelINS_22Kernel_traits_finalizeILj8192Ef13__nv_bfloat16S2_S2_fjLb0ELj1024ELj4ENS_18Kernel_traits_baseILj8192EfS2_S2_S2_fjLj1024EEEEELb1EEEvNS_9BwdParamsE --------------------------
	.section	.text._ZN10layer_norm40ln_parallel_residual_bwd_finalize_kernelINS_22Kernel_traits_finalizeILj8192Ef13__nv_bfloat16S2_S2_fjLb0ELj1024ELj4ENS_18Kernel_traits_baseILj8192EfS2_S2_S2_fjLj1024EEEEELb1EEEvNS_9BwdParamsE,"ax",@progbits
	.align	128
        .global         _ZN10layer_norm40ln_parallel_residual_bwd_finalize_kernelINS_22Kernel_traits_finalizeILj8192Ef13__nv_bfloat16S2_S2_fjLb0ELj1024ELj4ENS_18Kernel_traits_baseILj8192EfS2_S2_S2_fjLj1024EEEEELb1EEEvNS_9BwdParamsE
        .type           _ZN10layer_norm40ln_parallel_residual_bwd_finalize_kernelINS_22Kernel_traits_finalizeILj8192Ef13__nv_bfloat16S2_S2_fjLb0ELj1024ELj4ENS_18Kernel_traits_baseILj8192EfS2_S2_S2_fjLj1024EEEEELb1EEEvNS_9BwdParamsE,@function
        .size           _ZN10layer_norm40ln_parallel_residual_bwd_finalize_kernelINS_22Kernel_traits_finalizeILj8192Ef13__nv_bfloat16S2_S2_fjLb0ELj1024ELj4ENS_18Kernel_traits_baseILj8192EfS2_S2_S2_fjLj1024EEEEELb1EEEvNS_9BwdParamsE,(.L_x_4830 - _ZN10layer_norm40ln_parallel_residual_bwd_finalize_kernelINS_22Kernel_traits_finalizeILj8192Ef13__nv_bfloat16S2_S2_fjLb0ELj1024ELj4ENS_18Kernel_traits_baseILj8192EfS2_S2_S2_fjLj1024EEEEELb1EEEvNS_9BwdParamsE)
        .other          _ZN10layer_norm40ln_parallel_residual_bwd_finalize_kernelINS_22Kernel_traits_finalizeILj8192Ef13__nv_bfloat16S2_S2_fjLb0ELj1024ELj4ENS_18Kernel_traits_baseILj8192EfS2_S2_S2_fjLj1024EEEEELb1EEEvNS_9BwdParamsE,@"STO_CUDA_ENTRY STV_DEFAULT"
_ZN10layer_norm40ln_parallel_residual_bwd_finalize_kernelINS_22Kernel_traits_finalizeILj8192Ef13__nv_bfloat16S2_S2_fjLb0ELj1024ELj4ENS_18Kernel_traits_baseILj8192EfS2_S2_S2_fjLj1024EEEEELb1EEEvNS_9BwdParamsE:
.text._ZN10layer_norm40ln_parallel_residual_bwd_finalize_kernelINS_22Kernel_traits_finalizeILj8192Ef13__nv_bfloat16S2_S2_fjLb0ELj1024ELj4ENS_18Kernel_traits_baseILj8192EfS2_S2_S2_fjLj1024EEEEELb1EEEvNS_9BwdParamsE:
        /* <DEDUP_REMOVED lines=60> */
.L_x_1187:
        /* <DEDUP_REMOVED lines=112> */
.L_x_1186:
[----:B------:R-:W-:Y:S05]  /*0ac0*/  BSYNC.RECONVERGENT B1 ;  /* 0x0000000000017941 */ /* 0x000fea0003800200 */
.L_x_1185:
        /* <DEDUP_REMOVED lines=17> */
[C---:B---3--:R-:W-:Y:S02]  /*0be0*/  IMAD.WIDE.U32 R28, R19.reuse, 0x4, R14 ;  /* 0x00000004131c7825 */ /* 0x048fe400078e000e */
[----:B------:R-:W2:Y:S02]  /*0bf0*/  LDG.E R26, desc[UR6][R26.64] ;  /* 0x000000061a1a7981 */ /* 0x000ea4000c1e1900 */
[----:B0-----:R-:W-:Y:S02]  /*0c00*/  IMAD.WIDE.U32 R24, R19, 0x4, R22 ;  /* 0x0000000413187825 */ /* 0x001fe400078e0016 */
[----:B------:R-:W3:Y:S04]  /*0c10*/  LDG.E R29, desc[UR6][R28.64] ;  /* 0x000000061c1d7981 */ /* 0x000ee8000c1e1900 */
[----:B------:R2:W5:Y:S01]  /*0c20*/  LDG.E R28, desc[UR6][R24.64] ;  /* 0x00000006181c7981 */ /* 0x000562000c1e1900 */
[----:B------:R-:W-:Y:S01]  /*0c30*/  LEA R21, R9, R19, 0x5 ;  /* 0x0000001309157211 */ /* 0x000fe200078e28ff */
[----:B----4-:R-:W-:Y:S01]  /*0c40*/  FADD.FTZ R5, R5, R10 ;  /* 0x0000000a05057221 */ /* 0x010fe20000010000 */
[----:B--2---:R-:W-:-:S03]  /*0c50*/  FADD.FTZ R25, R11, R26 ;  /* 0x0000001a0b197221 */ /* 0x004fc60000010000 */
[----:B------:R-:W-:-:S04]  /*0c60*/  IMAD.WIDE.U32 R10, R21, 0x4, R12 ;  /* 0x00000004150a7825 */ /* 0x000fc800078e000c */
[----:B---3--:R-:W-:Y:S01]  /*0c70*/  FADD.FTZ R24, R20, R29 ;  /* 0x0000001d14187221 */ /* 0x008fe20000010000 */
[----:B-----5:R-:W-:Y:S02]  /*0c80*/  FADD.FTZ R26, R18, R28 ;  /* 0x0000001c121a7221 */ /* 0x020fe40000010000 */
[----:B------:R0:W2:Y:S01]  /*0c90*/  LDG.E R18, desc[UR6][R10.64] ;  /* 0x000000060a127981 */ /* 0x0000a2000c1e1900 */
[----:B------:R-:W-:-:S05]  /*0ca0*/  IMAD.WIDE.U32 R28, R21, 0x4, R14 ;  /* 0x00000004151c7825 */ /* 0x000fca00078e000e */
[----:B------:R1:W3:Y:S01]  /*0cb0*/  LDG.E R27, desc[UR6][R28.64] ;  /* 0x000000061c1b7981 */ /* 0x0002e2000c1e1900 */
[----:B0-----:R-:W-:-:S04]  /*0cc0*/  IMAD.WIDE.U32 R10, R21, 0x4, R16 ;  /* 0x00000004150a7825 */ /* 0x001fc800078e0010 */
[----:B------:R-:W-:Y:S02]  /*0cd0*/  IMAD.WIDE.U32 R20, R21, 0x4, R22 ;  /* 0x0000000415147825 */ /* 0x000fe400078e0016 */
[----:B------:R-:W4:Y:S04]  /*0ce0*/  LDG.E R10, desc[UR6][R10.64] ;  /* 0x000000060a0a7981 */ /* 0x000f28000c1e1900 */
[----:B------:R-:W5:Y:S01]  /*0cf0*/  LDG.E R21, desc[UR6][R20.64] ;  /* 0x0000000614157981 */ /* 0x000f62000c1e1900 */
[----:B-1----:R-:W-:Y:S01]  /*0d00*/  LEA R29, R9, R19, 0x6 ;  /* 0x00000013091d7211 */ /* 0x002fe200078e30ff */
[----:B--2---:R-:W-:-:S04]  /*0d10*/  FADD.FTZ R5, R5, R18 ;  /* 0x0000001205057221 */ /* 0x004fc80000010000 */
[----:B------:R-:W-:-:S04]  /*0d20*/  IMAD.WIDE.U32 R18, R29, 0x4, R12 ;  /* 0x000000041d127825 */ /* 0x000fc800078e000c */
[----:B---3--:R-:W-:Y:S01]  /*0d30*/  FADD.FTZ R24, R24, R27 ;  /* 0x0000001b18187221 */ /* 0x008fe20000010000 */
[----:B------:R-:W-:Y:S01]  /*0d40*/  LEA R27, R9, R29, 0x5 ;  /* 0x0000001d091b7211 */ /* 0x000fe200078e28ff */
[----:B------:R-:W2:Y:S01]  /*0d50*/  LDG.E R18, desc[UR6][R18.64] ;  /* 0x0000000612127981 */ /* 0x000ea2000c1e1900 */
[----:B----4-:R-:W-:Y:S01]  /*0d60*/  FADD.FTZ R25, R25, R10 ;  /* 0x0000000a19197221 */ /* 0x010fe20000010000 */
[----:B------:R-:W-:-:S04]  /*0d70*/  IMAD.WIDE.U32 R10, R29, 0x4, R14 ;  /* 0x000000041d0a7825 */ /* 0x000fc800078e000e */
[----:B-----5:R-:W-:Y:S01]  /*0d80*/  FADD.FTZ R26, R26, R21 ;  /* 0x000000151a1a7221 */ /* 0x020fe20000010000 */
[----:B------:R-:W-:Y:S01]  /*0d90*/  IMAD.WIDE.U32 R20, R29, 0x4, R16 ;  /* 0x000000041d147825 */ /* 0x000fe200078e0010 */
[----:B------:R0:W3:Y:S03]  /*0da0*/  LDG.E R9, desc[UR6][R10.64] ;  /* 0x000000060a097981 */ /* 0x0000e6000c1e1900 */
[C---:B------:R-:W-:Y:S02]  /*0db0*/  IMAD.WIDE.U32 R12, R27.reuse, 0x4, R12 ;  /* 0x000000041b0c7825 */ /* 0x040fe400078e000c */
[----:B------:R-:W4:Y:S02]  /*0dc0*/  LDG.E R20, desc[UR6][R20.64] ;  /* 0x0000000614147981 */ /* 0x000f24000c1e1900 */
[----:B------:R-:W-:Y:S02]  /*0dd0*/  IMAD.WIDE.U32 R14, R27, 0x4, R14 ;  /* 0x000000041b0e7825 */ /* 0x000fe400078e000e */
[----:B------:R-:W5:Y:S02]  /*0de0*/  LDG.E R12, desc[UR6][R12.64] ;  /* 0x000000060c0c7981 */ /* 0x000f64000c1e1900 */
[----:B0-----:R-:W-:-:S02]  /*0df0*/  IMAD.WIDE.U32 R10, R29, 0x4, R22 ;  /* 0x000000041d0a7825 */ /* 0x001fc400078e0016 */
[----:B------:R-:W5:Y:S02]  /*0e00*/  LDG.E R14, desc[UR6][R14.64] ;  /* 0x000000060e0e7981 */ /* 0x000f64000c1e1900 */
[C---:B------:R-:W-:Y:S02]  /*0e10*/  IMAD.WIDE.U32 R16, R27.reuse, 0x4, R16 ;  /* 0x000000041b107825 */ /* 0x040fe400078e0010 */
[----:B------:R-:W5:Y:S02]  /*0e20*/  LDG.E R19, desc[UR6][R10.64] ;  /* 0x000000060a137981 */ /* 0x000f64000c1e1900 */
[----:B------:R-:W-:Y:S02]  /*0e30*/  IMAD.WIDE.U32 R22, R27, 0x4, R22 ;  /* 0x000000041b167825 */ /* 0x000fe400078e0016 */
[----:B------:R-:W5:Y:S04]  /*0e40*/  LDG.E R16, desc[UR6][R16.64] ;  /* 0x0000000610107981 */ /* 0x000f68000c1e1900 */
[----:B------:R-:W5:Y:S01]  /*0e50*/  LDG.E R22, desc[UR6][R22.64] ;  /* 0x0000000616167981 */ /* 0x000f62000c1e1900 */
[----:B------:R-:W-:Y:S01]  /*0e60*/  IADD3 R7, PT, PT, R7, 0x80, RZ ;  /* 0x0000008007077810 */ /* 0x000fe20007ffe0ff */
[----:B--2---:R-:W-:Y:S01]  /*0e70*/  FADD.FTZ R5, R5, R18 ;  /* 0x0000001205057221 */ /* 0x004fe20000010000 */
[----:B---3--:R-:W-:Y:S01]  /*0e80*/  FADD.FTZ R9, R24, R9 ;  /* 0x0000000918097221 */ /* 0x008fe20000010000 */
[----:B----4-:R-:W-:-:S02]  /*0e90*/  FADD.FTZ R25, R25, R20 ;  /* 0x0000001419197221 */ /* 0x010fc40000010000 */
[----:B-----5:R-:W-:Y:S01]  /*0ea0*/  FADD.FTZ R5, R5, R12 ;  /* 0x0000000c05057221 */ /* 0x020fe20000010000 */
[----:B------:R-:W-:Y:S01]  /*0eb0*/  FADD.FTZ R20, R9, R14 ;  /* 0x0000000e09147221 */ /* 0x000fe20000010000 */
[----:B------:R-:W-:Y:S01]  /*0ec0*/  FADD.FTZ R19, R26, R19 ;  /* 0x000000131a137221 */ /* 0x000fe20000010000 */
[----:B------:R-:W-:-:S03]  /*0ed0*/  FADD.FTZ R11, R25, R16 ;  /* 0x00000010190b7221 */ /* 0x000fc60000010000 */
[----:B------:R-:W-:-:S07]  /*0ee0*/  FADD.FTZ R18, R19, R22 ;  /* 0x0000001613127221 */ /* 0x000fce0000010000 */
.L_x_1189:
[----:B------:R-:W-:Y:S05]  /*0ef0*/  BSYNC.RECONVERGENT B1 ;  /* 0x0000000000017941 */ /* 0x000fea0003800200 */
.L_x_1188:
        /* <DEDUP_REMOVED lines=37> */
.L_x_1191:
[----:B------:R-:W-:Y:S05]  /*1150*/  BSYNC.RECONVERGENT B1 ;  /* 0x0000000000017941 */ /* 0x000fea0003800200 */
.L_x_1190:
        /* <DEDUP_REMOVED lines=19> */
.L_x_1184:
[----:B------:R-:W-:Y:S05]  /*1290*/  BSYNC.RECONVERGENT B0 ;  /* 0x0000000000007941 */ /* 0x000fea0003800200 */
.L_x_1183:
[----:B------:R-:W0:Y:S01]  /*12a0*/  S2R R7, SR_TID.X ;  /* 0x0000000000077919 */ /* 0x000e220000002100 */
[----:B------:R-:W1:Y:S01]  /*12b0*/  S2UR UR5, SR_CgaCtaId ;  /* 0x00000000000579c3 */ /* 0x000e620000008800 */
[----:B------:R-:W-:Y:S01]  /*12c0*/  UMOV UR4, 0x400 ;  /* 0x0000040000047882 */ /* 0x000fe20000000000 */
[C---:B------:R-:W-:Y:S02]  /*12d0*/  ISETP.NE.AND P1, PT, R3.reuse, RZ, PT ;  /* 0x000000ff0300720c */ /* 0x040fe40003f25270 */
[----:B------:R-:W-:-:S04]  /*12e0*/  ISETP.GT.U32.AND P0, PT, R3, 0xf, PT ;  /* 0x0000000f0300780c */ /* 0x000fc80003f04070 */
[C---:B------:R-:W-:Y:S01]  /*12f0*/  ISETP.NE.OR P0, PT, R2.reuse, 0x1f, P0 ;  /* 0x0000001f0200780c */ /* 0x040fe20000705670 */
[----:B-1----:R-:W-:Y:S01]  /*1300*/  ULEA UR4, UR5, UR4, 0x18 ;  /* 0x0000000405047291 */ /* 0x002fe2000f8ec0ff */
[----:B0-----:R-:W-:-:S05]  /*1310*/  LOP3.LUT R0, R2, 0x1f, R7, 0x78, !PT ;  /* 0x0000001f02007812 */ /* 0x001fca00078e7807 */
[----:B------:R-:W-:Y:S02]  /*1320*/  @!P1 LEA R2, R2, UR4, 0x2 ;  /* 0x0000000402029c11 */ /* 0x000fe4000f8e10ff */
[----:B------:R-:W-:Y:S02]  /*1330*/  LOP3.LUT R4, R0, 0x3e0, R7, 0xf8, !PT ;  /* 0x000003e000047812 */ /* 0x000fe400078ef807 */
[----:B------:R-:W-:Y:S02]  /*1340*/  SHF.L.U32 R7, R3, 0x7, RZ ;  /* 0x0000000703077819 */ /* 0x000fe400000006ff */
[----:B------:R-:W-:Y:S02]  /*1350*/  LEA R4, R4, UR4, 0x2 ;  /* 0x0000000404047c11 */ /* 0x000fe4000f8e10ff */
[----:B------:R-:W-:-:S03]  /*1360*/  SHF.L.U32 R0, R0, 0x2, RZ ;  /* 0x0000000200007819 */ /* 0x000fc600000006ff */
[----:B------:R-:W-:Y:S01]  /*1370*/  STS [R4], R20 ;  /* 0x0000001404007388 */ /* 0x000fe20000000800 */
[----:B------:R-:W-:-:S03]  /*1380*/  LOP3.LUT R0, R7, R0, RZ, 0xfc, !PT ;  /* 0x0000000007007212 */ /* 0x000fc600078efcff */
        /* <DEDUP_REMOVED lines=73> */
.L_x_1192:
        /* <DEDUP_REMOVED lines=14> */
.L_x_4830:


//--------------------- .text._ZN10layer_norm31ln_parallel_residual_bwd_kernelINS_13Kernel_traitsIf13__nv_bfloat16S2_S2_fjLj8192ELj1ELj1ELj8ELj16ENS_18Kernel_traits_baseILj8192EfS2_S2_S2_fjLj256EEEEELb1ELb1ELb1EEEvNS_9BwdParamsE --------------------------
	.section	.text._ZN10layer_norm31ln_parallel_residual_bwd_kernelINS_13Kernel_traitsIf13__nv_bfloat16S2_S2_fjLj8192ELj1ELj1ELj8ELj16ENS_18Kernel_traits_baseILj8192EfS2_S2_S2_fjLj256EEEEELb1ELb1ELb1EEEvNS_9BwdParamsE,"ax",@progbits
	.align	128
        .global         _ZN10layer_norm31ln_parallel_residual_bwd_kernelINS_13Kernel_traitsIf13__nv_bfloat16S2_S2_fjLj8192ELj1ELj1ELj8ELj16ENS_18Kernel_traits_baseILj8192EfS2_S2_S2_fjLj256EEEEELb1ELb1ELb1EEEvNS_9BwdParamsE
        .type           _ZN10layer_norm31ln_parallel_residual_bwd_kernelINS_13Kernel_traitsIf13__nv_bfloat16S2_S2_fjLj8192ELj1ELj1ELj8ELj16ENS_18Kernel_traits_baseILj8192EfS2_S2_S2_fjLj256EEEEELb1ELb1ELb1EEEvNS_9BwdParamsE,@function
        .size           _ZN10layer_norm31ln_parallel_residual_bwd_kernelINS_13Kernel_traitsIf13__nv_bfloat16S2_S2_fjLj8192ELj1ELj1ELj8ELj16ENS_18Kernel_traits_baseILj8192EfS2_S2_S2_fjLj256EEEEELb1ELb1ELb1EEEvNS_9BwdParamsE,(.L_x_4831 - _ZN10layer_norm31ln_parallel_residual_bwd_kernelINS_13Kernel_traitsIf13__nv_bfloat16S2_S2_fjLj8192ELj1ELj1ELj8ELj16ENS_18Kernel_traits_baseILj8192EfS2_S2_S2_fjLj256EEEEELb1ELb1ELb1EEEvNS_9BwdParamsE)
        .other          _ZN10layer_norm31ln_parallel_residual_bwd_kernelINS_13Kernel_traitsIf13__nv_bfloat16S2_S2_fjLj8192ELj1ELj1ELj8ELj16ENS_18Kernel_traits_baseILj8192EfS2_S2_S2_fjLj256EEEEELb1ELb1ELb1EEEvNS_9BwdParamsE,@"STO_CUDA_ENTRY STV_DEFAULT"
_ZN10layer_norm31ln_parallel_residual_bwd_kernelINS_13Kernel_traitsIf13__nv_bfloat16S2_S2_fjLj8192ELj1ELj1ELj8ELj16ENS_18Kernel_traits_baseILj8192EfS2_S2_S2_fjLj256EEEEELb1ELb1ELb1EEEvNS_9BwdParamsE:
.text._ZN10layer_norm31ln_parallel_residual_bwd_kernelINS_13Kernel_traitsIf13__nv_bfloat16S2_S2_fjLj8192ELj1ELj1ELj8ELj16ENS_18Kernel_traits_baseILj8192EfS2_S2_S2_fjLj256EEEEELb1ELb1ELb1EEEvNS_9BwdParamsE:
        /* <DEDUP_REMOVED lines=76> */
[----:B------:R-:W-:Y:S01]  /*04c0*/  UPLOP3.LUT UP1, UPT, UPT, UPT, UPT, 0x40, 0x4 ;  /* 0x000000000004789c */ /* 0x000fe20003f2e870 */
[----:B------:R0:W5:Y:S01]  /*04d0*/  LDG.E.128 R20, desc[UR10][R2.64+0x2010] ;  /* 0x0020100a02147981 */ /* 0x000162000c1e1d00 */
[----:B------:R-:W1:Y:S03]  /*04e0*/  LDCU UR6, c[0x0][0x408] ;  /* 0x00008100ff0677ac */ /* 0x000e660008000800 */
[----:B------:R0:W5:Y:S01]  /*04f0*/  LDG.E.128 R16, desc[UR10][R2.64+0x4000] ;  /* 0x0040000a02107981 */ /* 0x000162000c1e1d00 */
[----:B------:R-:W4:Y:S03]  /*0500*/  LDCU UR14, c[0x0][0x388] ;  /* 0x00007100ff0e77ac */ /* 0x000f260008000800 */
[----:B------:R0:W5:Y:S01]  /*0510*/  LDG.E.128 R12, desc[UR10][R2.64+0x4010] ;  /* 0x0040100a020c7981 */ /* 0x000162000c1e1d00 */
[----:B------:R-:W0:Y:S03]  /*0520*/  LDCU UR15, c[0x0][0x400] ;  /* 0x00008000ff0f77ac */ /* 0x000e260008000800 */
[----:B------:R0:W5:Y:S01]  /*0530*/  LDG.E.128 R8, desc[UR10][R2.64+0x6000] ;  /* 0x0060000a02087981 */ /* 0x000162000c1e1d00 */
[----:B------:R-:W0:Y:S03]  /*0540*/  LDCU.64 UR8, c[0x0][0x478] ;  /* 0x00008f00ff0877ac */ /* 0x000e260008000a00 */
[----:B------:R0:W5:Y:S01]  /*0550*/  LDG.E.128 R4, desc[UR10][R2.64+0x6010] ;  /* 0x0060100a02047981 */ /* 0x000162000c1e1d00 */
[----:B--2---:R-:W-:Y:S01]  /*0560*/  UISETP.NE.U32.AND UP0, UPT, UR4, URZ, UPT ;  /* 0x000000ff0400728c */ /* 0x004fe2000bf05070 */
[----:B------:R-:W-:Y:S01]  /*0570*/  CS2R R94, SRZ ;  /* 0x00000000005e7805 */ /* 0x000fe2000001ff00 */
[----:B---3--:R-:W-:Y:S01]  /*0580*/  UISETP.NE.AND UP2, UPT, UR13, URZ, UPT ;  /* 0x000000ff0d00728c */ /* 0x008fe2000bf45270 */
[----:B------:R-:W-:Y:S01]  /*0590*/  CS2R R92, SRZ ;  /* 0x00000000005c7805 */ /* 0x000fe2000001ff00 */
[----:B------:R-:W-:Y:S01]  /*05a0*/  UISETP.NE.AND.EX UP0, UPT, UR5, URZ, UPT, UP0 ;  /* 0x000000ff0500728c */ /* 0x000fe2000bf05300 */
[----:B------:R-:W-:Y:S01]  /*05b0*/  IMAD.MOV.U32 R165, RZ, RZ, RZ ;  /* 0x000000ffffa57224 */ /* 0x000fe200078e00ff */
[----:B------:R-:W-:Y:S01]  /*05c0*/  MOV R162, UR12 ;  /* 0x0000000c00a27c02 */ /* 0x000fe20008000f00 */
[----:B------:R-:W2:Y:S01]  /*05d0*/  LDCU.64 UR16, c[0x0][0x470] ;  /* 0x00008e00ff1077ac */ /* 0x000ea20008000a00 */
[----:B------:R-:W-:-:S02]  /*05e0*/  PLOP3.LUT P4, PT, PT, PT, UP2, 0x80, 0x8 ;  /* 0x000000000008781c */ /* 0x000fc40003f8f028 */
[----:B-1--4-:R-:W-:-:S13]  /*05f0*/  PLOP3.LUT P0, PT, PT, PT, UP0, 0x80, 0x8 ;  /* 0x000000000008781c */ /* 0x012fda0003f0f008 */
.L_x_1228:
[----:B---3--:R-:W1:Y:S01]  /*0600*/  LDC.64 R58, c[0x0][0x3a8] ;  /* 0x0000ea00ff3a7b82 */ /* 0x008e620000000a00 */
[----:B------:R-:W-:-:S05]  /*0610*/  IMAD R0, R162, UR14, RZ ;  /* 0x0000000ea2007c24 */ /* 0x000fca000f8e02ff */
[----:B------:R-:W-:Y:S02]  /*0620*/  SHF.R.S32.HI R61, RZ, 0x1f, R0 ;  /* 0x0000001fff3d7819 */ /* 0x000fe40000011400 */
[----:B------:R-:W3:Y:S02]  /*0630*/  LDC.64 R56, c[0x0][0x428] ;  /* 0x00010a00ff387b82 */ /* 0x000ee40000000a00 */
[----:B------:R-:W-:-:S04]  /*0640*/  LEA.HI R61, R61, R0, RZ, 0x3 ;  /* 0x000000003d3d7211 */ /* 0x000fc800078f18ff */
[----:B------:R-:W-:Y:S02]  /*0650*/  LEA.HI.SX32 R171, R61, R154, 0x1d ;  /* 0x0000009a3dab7211 */ /* 0x000fe400078feaff */
[----:B------:R-:W4:Y:S03]  /*0660*/  LDC.64 R180, c[0x0][0x3c0] ;  /* 0x0000f000ffb47b82 */ /* 0x000f260000000a00 */
[C---:B------:R-:W-:Y:S02]  /*0670*/  VIADD R169, R171.reuse, 0x100 ;  /* 0x00000100aba97836 */ /* 0x040fe40000000000 */
[----:B-1----:R-:W-:-:S03]  /*0680*/  IMAD.WIDE.U32 R60, R171, 0x10, R58 ;  /* 0x00000010ab3c7825 */ /* 0x002fc600078e003a */
[----:B------:R-:W1:Y:S03]  /*0690*/  LDC.64 R182, c[0x0][0x3c8] ;  /* 0x0000f200ffb67b82 */ /* 0x000e660000000a00 */
[----:B------:R-:W2:Y:S01]  /*06a0*/  LDG.E.128 R60, desc[UR10][R60.64] ;  /* 0x0000000a3c3c7981 */ /* 0x000ea2000c1e1d00 */
[----:B---3--:R-:W-:-:S04]  /*06b0*/  IMAD.WIDE.U32 R64, R171, 0x10, R56 ;  /* 0x00000010ab407825 */ /* 0x008fc800078e0038 */
[----:B------:R-:W-:Y:S02]  /*06c0*/  IMAD.WIDE.U32 R72, R169, 0x10, R56 ;  /* 0x00000010a9487825 */ /* 0x000fe400078e0038 */
[----:B------:R-:W3:Y:S01]  /*06d0*/  LDG.E.128 R64, desc[UR10][R64.64] ;  /* 0x0000000a40407981 */ /* 0x000ee2000c1e1d00 */
[C---:B------:R-:W-:Y:S01]  /*06e0*/  IADD3 R167, PT, PT, R171.reuse, 0x200, RZ ;  /* 0x00000200aba77810 */ /* 0x040fe20007ffe0ff */
[----:B------:R-:W-:Y:S02]  /*06f0*/  VIADD R163, R171, 0x300 ;  /* 0x00000300aba37836 */ /* 0x000fe40000000000 */
[----:B------:R-:W3:Y:S01]  /*0700*/  LDG.E.128 R72, desc[UR10][R72.64] ;  /* 0x0000000a48487981 */ /* 0x000ee2000c1e1d00 */
[----:B------:R-:W-:-:S04]  /*0710*/  IMAD.WIDE.U32 R68, R169, 0x10, R58 ;  /* 0x00000010a9447825 */ /* 0x000fc800078e003a */
[----:B------:R-:W-:Y:S02]  /*0720*/  IMAD.WIDE.U32 R76, R167, 0x10, R58 ;  /* 0x00000010a74c7825 */ /* 0x000fe400078e003a */
[----:B------:R-:W3:Y:S02]  /*0730*/  LDG.E.128 R68, desc[UR10][R68.64] ;  /* 0x0000000a44447981 */ /* 0x000ee4000c1e1d00 */
[----:B----4-:R-:W-:Y:S02]  /*0740*/  IMAD.WIDE R180, R162, 0x4, R180 ;  /* 0x00000004a2b47825 */ /* 0x010fe400078e02b4 */
[----:B------:R-:W4:Y:S02]  /*0750*/  LDG.E.128 R76, desc[UR10][R76.64] ;  /* 0x0000000a4c4c7981 */ /* 0x000f24000c1e1d00 */
[----:B------:R-:W-:Y:S02]  /*0760*/  IMAD.WIDE.U32 R84, R163, 0x10, R58 ;  /* 0x00000010a3547825 */ /* 0x000fe400078e003a */
[----:B------:R-:W4:Y:S02]  /*0770*/  LDG.E R180, desc[UR10][R180.64] ;  /* 0x0000000ab4b47981 */ /* 0x000f24000c1e1900 */
[----:B------:R-:W-:-:S02]  /*0780*/  IMAD.WIDE.U32 R80, R167, 0x10, R56 ;  /* 0x00000010a7507825 */ /* 0x000fc400078e0038 */
[----:B------:R-:W4:Y:S04]  /*0790*/  LDG.E.128 R84, desc[UR10][R84.64] ;  /* 0x0000000a54547981 */ /* 0x000f28000c1e1d00 */
[----:B------:R-:W4:Y:S01]  /*07a0*/  LDG.E.128 R80, desc[UR10][R80.64] ;  /* 0x0000000a50507981 */ /* 0x000f22000c1e1d00 */
[----:B-1----:R-:W-:-:S04]  /*07b0*/  IMAD.WIDE R182, R162, 0x4, R182 ;  /* 0x00000004a2b67825 */ /* 0x002fc800078e02b6 */
[----:B------:R-:W-:Y:S01]  /*07c0*/  IMAD.WIDE.U32 R56, R163, 0x10, R56 ;  /* 0x00000010a3387825 */ /* 0x000fe200078e0038 */
[----:B------:R1:W4:Y:S05]  /*07d0*/  LDG.E R164, desc[UR10][R182.64] ;  /* 0x0000000ab6a47981 */ /* 0x00032a000c1e1900 */
[----:B------:R-:W4:Y:S01]  /*07e0*/  LDG.E.128 R56, desc[UR10][R56.64] ;  /* 0x0000000a38387981 */ /* 0x000f22000c1e1d00 */
[----:B--2---:R-:W-:-:S04]  /*07f0*/  ISETP.NE.U32.AND P1, PT, RZ, UR16, PT ;  /* 0x00000010ff007c0c */ /* 0x004fc8000bf25070 */
[----:B------:R-:W-:-:S13]  /*0800*/  ISETP.NE.AND.EX P1, PT, RZ, UR17, PT, P1 ;  /* 0x00000011ff007c0c */ /* 0x000fda000bf25310 */
[----:B------:R-:W2:Y:S08]  /*0810*/  @P1 LDC.64 R172, c[0x0][0x3b8] ;  /* 0x0000ee00ffac1b82 */ /* 0x000eb00000000a00 */
[----:B------:R-:W1:Y:S08]  /*0820*/  @P1 LDC.64 R174, c[0x0][0x3b8] ;  /* 0x0000ee00ffae1b82 */ /* 0x000e700000000a00 */
[----:B------:R-:W1:Y:S08]  /*0830*/  @P1 LDC.64 R178, c[0x0][0x3b8] ;  /* 0x0000ee00ffb21b82 */ /* 0x000e700000000a00 */
[----:B------:R-:W1:Y:S01]  /*0840*/  @P1 LDC.64 R176, c[0x0][0x3b8] ;  /* 0x0000ee00ffb01b82 */ /* 0x000e620000000a00 */
[----:B--2---:R-:W-:-:S05]  /*0850*/  @P1 IMAD.WIDE.U32 R172, R169, 0x8, R172 ;  /* 0x00000008a9ac1825 */ /* 0x004fca00078e00ac */
[----:B0----5:R0:W5:Y:S01]  /*0860*/  @P1 LDG.E.64 R2, desc[UR10][R172.64] ;  /* 0x0000000aac021981 */ /* 0x021162000c1e1b00 */
[----:B-1----:R-:W-:-:S05]  /*0870*/  @P1 IMAD.WIDE.U32 R174, R171, 0x8, R174 ;  /* 0x00000008abae1825 */ /* 0x002fca00078e00ae */
[----:B------:R1:W5:Y:S01]  /*0880*/  @P1 LDG.E.64 R152, desc[UR10][R174.64] ;  /* 0x0000000aae981981 */ /* 0x000362000c1e1b00 */
[----:B------:R-:W-:-:S05]  /*0890*/  @P1 IMAD.WIDE.U32 R178, R167, 0x8, R178 ;  /* 0x00000008a7b21825 */ /* 0x000fca00078e00b2 */
[----:B------:R-:W5:Y:S01]  /*08a0*/  @P1 LDG.E.64 R88, desc[UR10][R178.64] ;  /* 0x0000000ab2581981 */ /* 0x000f62000c1e1b00 */
[----:B------:R-:W-:-:S05]  /*08b0*/  @P1 IMAD.WIDE.U32 R176, R163, 0x8, R176 ;  /* 0x00000008a3b01825 */ /* 0x000fca00078e00b0 */
[----:B------:R2:W5:Y:S01]  /*08c0*/  @P1 LDG.E.64 R90, desc[UR10][R176.64] ;  /* 0x0000000ab05a1981 */ /* 0x000562000c1e1b00 */
[C---:B------:R-:W-:Y:S01]  /*08d0*/  PRMT R183, R62.reuse, 0x7632, R183 ;  /* 0x000076323eb77816 */ /* 0x040fe200000000b7 */
[C---:B------:R-:W-:Y:S01]  /*08e0*/  IMAD.U32 R235, R63.reuse, 0x10000, RZ ;  /* 0x000100003feb7824 */ /* 0x040fe200078e00ff */
[----:B------:R-:W-:Y:S02]  /*08f0*/  SHF.L.U32 R237, R62, 0x10, RZ ;  /* 0x000000103eed7819 */ /* 0x000fe400000006ff */
[----:B------:R-:W-:Y:S02]  /*0900*/  PRMT R184, R63, 0x7632, R184 ;  /* 0x000076323fb87816 */ /* 0x000fe400000000b8 */
[----:B------:R-:W2:Y:S01]  /*0910*/  @P0 LDC.64 R62, c[0x0][0x438] ;  /* 0x00010e00ff3e0b82 */ /* 0x000ea20000000a00 */
[C---:B---3--:R-:W-:Y:S01]  /*0920*/  PRMT R242, R64.reuse, 0x7632, R242 ;  /* 0x0000763240f27816 */ /* 0x048fe200000000f2 */
[----:B------:R-:W-:Y:S01]  /*0930*/  IMAD.U32 R211, R65, 0x10000, RZ ;  /* 0x0001000041d37824 */ /* 0x000fe200078e00ff */
[----:B------:R-:W-:-:S02]  /*0940*/  SHF.L.U32 R209, R64, 0x10, RZ ;  /* 0x0000001040d17819 */ /* 0x000fc400000006ff */
[----:B------:R-:W-:-:S03]  /*0950*/  PRMT R240, R65, 0x7632, R240 ;  /* 0x0000763241f07816 */ /* 0x000fc600000000f0 */
[----:B------:R-:W3:Y:S01]  /*0960*/  @P0 LDC.64 R64, c[0x0][0x438] ;  /* 0x00010e00ff400b82 */ /* 0x000ee20000000a00 */
[C---:B------:R-:W-:Y:S01]  /*0970*/  PRMT R0, R66.reuse, 0x7632, R0 ;  /* 0x0000763242007816 */ /* 0x040fe20000000000 */
[----:B------:R-:W-:Y:S01]  /*0980*/  IMAD.U32 R225, R75, 0x10000, RZ ;  /* 0x000100004be17824 */ /* 0x000fe200078e00ff */
[----:B------:R-:W-:Y:S01]  /*0990*/  SHF.L.U32 R213, R66, 0x10, RZ ;  /* 0x0000001042d57819 */ /* 0x000fe200000006ff */
[----:B------:R-:W-:Y:S01]  /*09a0*/  IMAD.U32 R221, R73, 0x10000, RZ ;  /* 0x0001000049dd7824 */ /* 0x000fe200078e00ff */
[C---:B------:R-:W-:Y:S02]  /*09b0*/  PRMT R170, R74.reuse, 0x7632, R170 ;  /* 0x000076324aaa7816 */ /* 0x040fe400000000aa */
[----:B------:R-:W-:Y:S02]  /*09c0*/  SHF.L.U32 R223, R74, 0x10, RZ ;  /* 0x000000104adf7819 */ /* 0x000fe400000006ff */
[----:B------:R-:W-:Y:S02]  /*09d0*/  PRMT R66, R75, 0x7632, R66 ;  /* 0x000076324b427816 */ /* 0x000fe40000000042 */
[C---:B------:R-:W-:Y:S01]  /*09e0*/  PRMT R168, R72.reuse, 0x7632, R168 ;  /* 0x0000763248a87816 */ /* 0x040fe200000000a8 */
[----:B------:R-:W3:Y:S01]  /*09f0*/  @P0 LDC.64 R74, c[0x0][0x438] ;  /* 0x00010e00ff4a0b82 */ /* 0x000ee20000000a00 */
[----:B------:R-:W-:-:S02]  /*0a00*/  SHF.L.U32 R219, R72, 0x10, RZ ;  /* 0x0000001048db7819 */ /* 0x000fc400000006ff */
[----:B------:R-:W-:-:S05]  /*0a10*/  PRMT R166, R73, 0x7632, R166 ;  /* 0x0000763249a67816 */ /* 0x000fca00000000a6 */
[----:B------:R-:W3:Y:S01]  /*0a20*/  LDC.64 R72, c[0x0][0x3b0] ;  /* 0x0000ec00ff487b82 */ /* 0x000ee20000000a00 */
[C---:B0-----:R-:W-:Y:S02]  /*0a30*/  PRMT R173, R68.reuse, 0x7632, R173 ;  /* 0x0000763244ad7816 */ /* 0x041fe400000000ad */
[----:B------:R-:W-:Y:S01]  /*0a40*/  SHF.L.U32 R197, R68, 0x10, RZ ;  /* 0x0000001044c57819 */ /* 0x000fe200000006ff */
[----:B----4-:R-:W-:Y:S01]  /*0a50*/  IMAD.U32 R189, R79, 0x10000, RZ ;  /* 0x000100004fbd7824 */ /* 0x010fe200078e00ff */
[C---:B-1----:R-:W-:Y:S01]  /*0a60*/  PRMT R175, R70.reuse, 0x7632, R175 ;  /* 0x0000763246af7816 */ /* 0x042fe200000000af */
[----:B------:R-:W-:Y:S01]  /*0a70*/  IMAD.U32 R183, R183, 0x10000, RZ ;  /* 0x00010000b7b77824 */ /* 0x000fe200078e00ff */
[----:B------:R-:W-:Y:S02]  /*0a80*/  SHF.L.U32 R203, R70, 0x10, RZ ;  /* 0x0000001046cb7819 */ /* 0x000fe400000006ff */
[C---:B--2---:R-:W-:Y:S02]  /*0a90*/  PRMT R176, R76.reuse, 0x7632, R176 ;  /* 0x000076324cb07816 */ /* 0x044fe400000000b0 */
[----:B------:R-:W-:-:S02]  /*0aa0*/  SHF.L.U32 R179, R76, 0x10, RZ ;  /* 0x000000104cb37819 */ /* 0x000fc400000006ff */
[C---:B------:R-:W-:Y:S02]  /*0ab0*/  PRMT R177, R78.reuse, 0x7632, R177 ;  /* 0x000076324eb17816 */ /* 0x040fe400000000b1 */
[----:B------:R-:W-:Y:S02]  /*0ac0*/  SHF.L.U32 R187, R78, 0x10, RZ ;  /* 0x000000104ebb7819 */ /* 0x000fe400000006ff */
[----:B------:R-:W-:Y:S01]  /*0ad0*/  FSEL R68, R180, RZ, !P4 ;  /* 0x000000ffb4447208 */ /* 0x000fe20006000000 */
[C---:B------:R-:W-:Y:S01]  /*0ae0*/  IMAD.U32 R205, R71.reuse, 0x10000, RZ ;  /* 0x0001000047cd7824 */ /* 0x040fe200078e00ff */
[----:B------:R-:W-:Y:S02]  /*0af0*/  PRMT R70, R71, 0x7632, R70 ;  /* 0x0000763247467816 */ /* 0x000fe40000000046 */
[C---:B------:R-:W-:Y:S01]  /*0b00*/  PRMT R76, R77.reuse, 0x7632, R76 ;  /* 0x000076324d4c7816 */ /* 0x040fe2000000004c */
[----:B------:R-:W-:Y:S01]  /*0b10*/  IMAD.U32 R77, R77, 0x10000, RZ ;  /* 0x000100004d4d7824 */ /* 0x000fe200078e00ff */
[----:B------:R-:W-:-:S02]  /*0b20*/  PRMT R78, R79, 0x7632, R78 ;  /* 0x000076324f4e7816 */ /* 0x000fc4000000004e */
[----:B------:R-:W-:Y:S01]  /*0b30*/  PRMT R178, R85, 0x7632, R178 ;  /* 0x0000763255b27816 */ /* 0x000fe200000000b2 */
[----:B------:R-:W-:Y:S01]  /*0b40*/  IMAD.U32 R215, R83, 0x10000, RZ ;  /* 0x0001000053d77824 */ /* 0x000fe200078e00ff */
[----:B------:R-:W-:Y:S01]  /*0b50*/  PRMT R79, R84, 0x7632, R79 ;  /* 0x00007632544f7816 */ /* 0x000fe2000000004f */
[----:B------:R-:W-:Y:S01]  /*0b60*/  IMAD.U32 R201, R85, 0x10000, RZ ;  /* 0x0001000055c97824 */ /* 0x000fe200078e00ff */
[----:B------:R-:W-:Y:S02]  /*0b70*/  PRMT R186, R86, 0x7632, R186 ;  /* 0x0000763256ba7816 */ /* 0x000fe400000000ba */
[C---:B------:R-:W-:Y:S02]  /*0b80*/  PRMT R230, R82.reuse, 0x7632, R230 ;  /* 0x0000763252e67816 */ /* 0x040fe400000000e6 */
[----:B------:R-:W-:Y:S02]  /*0b90*/  SHF.L.U32 R71, R82, 0x10, RZ ;  /* 0x0000001052477819 */ /* 0x000fe400000006ff */
[----:B------:R-:W-:Y:S01]  /*0ba0*/  PRMT R228, R83, 0x7632, R228 ;  /* 0x0000763253e47816 */ /* 0x000fe200000000e4 */
[----:B------:R-:W-:Y:S01]  /*0bb0*/  @P0 IMAD.WIDE.U32 R82, R169, 0x10, R62 ;  /* 0x00000010a9520825 */ /* 0x000fe200078e003e */
[----:B------:R-:W-:-:S03]  /*0bc0*/  SHF.L.U32 R249, R84, 0x10, RZ ;  /* 0x0000001054f97819 */ /* 0x000fc600000006ff */
[----:B------:R-:W-:Y:S01]  /*0bd0*/  FADD.FTZ R195, -R68, R183 ;  /* 0x000000b744c37221 */ /* 0x000fe20000010100 */
[----:B------:R-:W-:Y:S01]  /*0be0*/  SHF.L.U32 R173, R173, 0x10, RZ ;  /* 0x00000010adad7819 */ /* 0x000fe200000006ff */
[----:B---3--:R-:W-:Y:S01]  /*0bf0*/  @P0 IMAD.WIDE.U32 R84, R167, 0x10, R64 ;  /* 0x00000010a7540825 */ /* 0x008fe200078e0040 */
[----:B------:R-:W-:-:S03]  /*0c00*/  SHF.L.U32 R63, R70, 0x10, RZ ;  /* 0x00000010463f7819 */ /* 0x000fc600000006ff */
[----:B------:R-:W-:Y:S01]  /*0c10*/  FADD.FTZ R183, -R68, R77 ;  /* 0x0000004d44b77221 */ /* 0x000fe20000010100 */
[----:B------:R-:W-:Y:S01]  /*0c20*/  SHF.L.U32 R65, R178, 0x10, RZ ;  /* 0x00000010b2417819 */ /* 0x000fe200000006ff */
[----:B------:R-:W-:Y:S01]  /*0c30*/  IMAD.U32 R77, R186, 0x10000, RZ ;  /* 0x00010000ba4d7824 */ /* 0x000fe200078e00ff */
[----:B------:R-:W-:Y:S02]  /*0c40*/  SHF.L.U32 R79, R79, 0x10, RZ ;  /* 0x000000104f4f7819 */ /* 0x000fe400000006ff */
[----:B------:R-:W-:Y:S01]  /*0c50*/  SHF.L.U32 R191, R177, 0x10, RZ ;  /* 0x00000010b1bf7819 */ /* 0x000fe200000006ff */
[C---:B------:R-:W-:Y:S01]  /*0c60*/  FADD.FTZ R177, -R68.reuse, R201 ;  /* 0x000000c944b17221 */ /* 0x040fe20000010100 */
[C---:B------:R-:W-:Y:S01]  /*0c70*/  FADD.FTZ R201, -R68.reuse, R173 ;  /* 0x000000ad44c97221 */ /* 0x040fe20000010100 */
[C---:B------:R-:W-:Y:S01]  /*0c80*/  FADD.FTZ R208, -R68.reuse, R63 ;  /* 0x0000003f44d07221 */ /* 0x040fe20000010100 */
[----:B------:R-:W-:Y:S01]  /*0c90*/  FADD.FTZ R173, -R68, R65 ;  /* 0x0000004144ad7221 */ /* 0x000fe20000010100 */
[----:B------:R-:W-:Y:S01]  /*0ca0*/  SHF.L.U32 R185, R76, 0x10, RZ ;  /* 0x000000104cb97819 */ /* 0x000fe200000006ff */
[----:B------:R-:W-:-:S02]  /*0cb0*/  IMAD.U32 R251, R78, 0x10000, RZ ;  /* 0x000100004efb7824 */ /* 0x000fc400078e00ff */
[C---:B------:R-:W-:Y:S01]  /*0cc0*/  FADD.FTZ R247, -R68.reuse, R79 ;  /* 0x0000004f44f77221 */ /* 0x040fe20000010100 */
[----:B------:R-:W-:Y:S01]  /*0cd0*/  FADD.FTZ R65, -R68, R77 ;  /* 0x0000004d44417221 */ /* 0x000fe20000010100 */
[----:B------:R-:W-:Y:S01]  /*0ce0*/  @P0 IMAD.WIDE.U32 R62, R163, 0x10, R74 ;  /* 0x00000010a33e0825 */ /* 0x000fe200078e004a */
[C---:B------:R-:W-:Y:S02]  /*0cf0*/  PRMT R181, R60.reuse, 0x7632, R181 ;  /* 0x000076323cb57816 */ /* 0x040fe400000000b5 */
[----:B------:R-:W-:Y:S01]  /*0d00*/  SHF.L.U32 R193, R60, 0x10, RZ ;  /* 0x000000103cc17819 */ /* 0x000fe200000006ff */
[----:B------:R-:W-:Y:S01]  /*0d10*/  IMAD.WIDE.U32 R78, R171, 0x8, R72 ;  /* 0x00000008ab4e7825 */ /* 0x000fe200078e0048 */
[----:B------:R-:W-:-:S03]  /*0d20*/  PRMT R182, R61, 0x7632, R182 ;  /* 0x000076323db67816 */ /* 0x000fc600000000b6 */
[----:B------:R-:W-:Y:S01]  /*0d30*/  IMAD.U32 R239, R61, 0x10000, RZ ;  /* 0x000100003def7824 */ /* 0x000fe200078e00ff */
[----:B------:R-:W-:Y:S01]  /*0d40*/  SHF.L.U32 R242, R242, 0x10, RZ ;  /* 0x00000010f2f27819 */ /* 0x000fe200000006ff */
[--C-:B------:R-:W-:Y:S01]  /*0d50*/  IMAD.WIDE.U32 R76, R169, 0x8, R72.reuse ;  /* 0x00000008a94c7825 */ /* 0x100fe200078e0048 */
[----:B------:R-:W5:Y:S01]  /*0d60*/  LDG.E.64 R78, desc[UR10][R78.64] ;  /* 0x0000000a4e4e7981 */ /* 0x000f62000c1e1b00 */
[----:B------:R-:W0:Y:S02]  /*0d70*/  @P0 LDC.64 R60, c[0x0][0x438] ;  /* 0x00010e00ff3c0b82 */ /* 0x000e240000000a00 */
[----:B------:R-:W-:-:S04]  /*0d80*/  IMAD.WIDE.U32 R74, R167, 0x8, R72 ;  /* 0x00000008a74a7825 */ /* 0x000fc800078e0048 */
[----:B------:R-:W-:Y:S01]  /*0d90*/  FMUL.FTZ R241, R32, R209 ;  /* 0x000000d120f17220 */ /* 0x000fe20000410000 */
[----:B------:R-:W5:Y:S01]  /*0da0*/  LDG.E.64 R76, desc[UR10][R76.64] ;  /* 0x0000000a4c4c7981 */ /* 0x000f62000c1e1b00 */
[----:B------:R-:W-:-:S03]  /*0db0*/  IMAD.WIDE.U32 R72, R163, 0x8, R72 ;  /* 0x00000008a3487825 */ /* 0x000fc600078e0048 */
[----:B------:R-:W5:Y:S04]  /*0dc0*/  LDG.E.64 R74, desc[UR10][R74.64] ;  /* 0x0000000a4a4a7981 */ /* 0x000f68000c1e1b00 */
[----:B------:R-:W5:Y:S01]  /*0dd0*/  LDG.E.64 R72, desc[UR10][R72.64] ;  /* 0x0000000a48487981 */ /* 0x000f62000c1e1b00 */
[----:B------:R-:W-:Y:S01]  /*0de0*/  SHF.L.U32 R181, R181, 0x10, RZ ;  /* 0x00000010b5b57819 */ /* 0x000fe200000006ff */
[----:B------:R-:W-:Y:S01]  /*0df0*/  FADD.FTZ R193, -R68, R193 ;  /* 0x000000c144c17221 */ /* 0x000fe20000010100 */
[----:B------:R-:W-:Y:S01]  /*0e00*/  IMAD.U32 R70, R0, 0x10000, RZ ;  /* 0x0001000000467824 */ /* 0x000fe200078e00ff */
[C---:B------:R-:W-:Y:S01]  /*0e10*/  PRMT R224, R57.reuse, 0x7632, R224 ;  /* 0x0000763239e07816 */ /* 0x040fe200000000e0 */
[----:B------:R-:W-:Y:S02]  /*0e20*/  IMAD.U32 R245, R57, 0x10000, RZ ;  /* 0x0001000039f57824 */ /* 0x000fe400078e00ff */
[----:B------:R-:W-:Y:S01]  /*0e30*/  FADD.FTZ R229, -R68, R181 ;  /* 0x000000b544e57221 */ /* 0x000fe20000010100 */
[----:B------:R-:W-:Y:S01]  /*0e40*/  FMUL.FTZ R0, R164, R193 ;  /* 0x000000c1a4007220 */ /* 0x000fe20000410000 */
[----:B------:R-:W-:Y:S01]  /*0e50*/  SHF.L.U32 R227, R182, 0x10, RZ ;  /* 0x00000010b6e37819 */ /* 0x000fe200000006ff */
[----:B------:R-:W-:Y:S01]  /*0e60*/  FMUL.FTZ R216, R33, R242 ;  /* 0x000000f221d87220 */ /* 0x000fe20000410000 */
[C---:B------:R-:W-:Y:S01]  /*0e70*/  PRMT R226, R56.reuse, 0x7632, R226 ;  /* 0x0000763238e27816 */ /* 0x040fe200000000e2 */
[----:B------:R-:W-:Y:S01]  /*0e80*/  FADD.FTZ R57, RZ, R241 ;  /* 0x000000f1ff397221 */ /* 0x000fe20000010000 */
[----:B------:R-:W-:Y:S01]  /*0e90*/  SHF.L.U32 R243, R56, 0x10, RZ ;  /* 0x0000001038f37819 */ /* 0x000fe200000006ff */
[----:B------:R-:W-:Y:S01]  /*0ea0*/  FADD.FTZ R239, -R68, R239 ;  /* 0x000000ef44ef7221 */ /* 0x000fe20000010100 */
[----:B------:R-:W-:Y:S01]  /*0eb0*/  FMUL.FTZ R229, R164, R229 ;  /* 0x000000e5a4e57220 */ /* 0x000fe20000410000 */
[----:B------:R-:W-:Y:S01]  /*0ec0*/  FFMA.FTZ R56, R0, R241, RZ ;  /* 0x000000f100387223 */ /* 0x000fe200000100ff */
[----:B------:R-:W-:Y:S01]  /*0ed0*/  SHF.L.U32 R240, R240, 0x10, RZ ;  /* 0x00000010f0f07819 */ /* 0x000fe200000006ff */
[C---:B------:R-:W-:Y:S01]  /*0ee0*/  IMAD.U32 R199, R69.reuse, 0x10000, RZ ;  /* 0x0001000045c77824 */ /* 0x040fe200078e00ff */
[----:B------:R-:W-:Y:S01]  /*0ef0*/  PRMT R174, R69, 0x7632, R174 ;  /* 0x0000763245ae7816 */ /* 0x000fe200000000ae */
[----:B------:R-:W-:Y:S01]  /*0f00*/  FMUL.FTZ R222, R34, R211 ;  /* 0x000000d322de7220 */ /* 0x000fe20000410000 */
[----:B------:R-:W-:Y:S01]  /*0f10*/  FADD.FTZ R57, R57, R216 ;  /* 0x000000d839397221 */ /* 0x000fe20000010000 */
[C---:B------:R-:W-:Y:S01]  /*0f20*/  PRMT R234, R80.reuse, 0x7632, R234 ;  /* 0x0000763250ea7816 */ /* 0x040fe200000000ea */
[C---:B------:R-:W-:Y:S01]  /*0f30*/  IMAD.U32 R69, R81.reuse, 0x10000, RZ ;  /* 0x0001000051457824 */ /* 0x040fe200078e00ff */
[----:B------:R-:W-:Y:S01]  /*0f40*/  SHF.L.U32 R217, R80, 0x10, RZ ;  /* 0x0000001050d97819 */ /* 0x000fe200000006ff */
[----:B------:R-:W-:Y:S01]  /*0f50*/  FADD.FTZ R227, -R68, R227 ;  /* 0x000000e344e37221 */ /* 0x000fe20000010100 */
[----:B------:R-:W-:Y:S01]  /*0f60*/  PRMT R232, R81, 0x7632, R232 ;  /* 0x0000763251e87816 */ /* 0x000fe200000000e8 */
[----:B------:R-:W-:Y:S01]  /*0f70*/  FMUL.FTZ R239, R164, R239 ;  /* 0x000000efa4ef7220 */ /* 0x000fe20000410000 */
[----:B------:R-:W-:Y:S01]  /*0f80*/  FFMA.FTZ R56, R229, R216, R56 ;  /* 0x000000d8e5387223 */ /* 0x000fe20000010038 */
[----:B0-----:R-:W-:Y:S01]  /*0f90*/  @P0 IMAD.WIDE.U32 R80, R171, 0x10, R60 ;  /* 0x00000010ab500825 */ /* 0x001fe200078e003c */
[----:B------:R-:W-:-:S03]  /*0fa0*/  SHF.L.U32 R231, R86, 0x10, RZ ;  /* 0x0000001056e77819 */ /* 0x000fc600000006ff */
[----:B------:R-:W-:Y:S01]  /*0fb0*/  FMUL.FTZ R214, R35, R240 ;  /* 0x000000f023d67220 */ /* 0x000fe20000410000 */
[----:B------:R-:W-:Y:S01]  /*0fc0*/  SHF.L.U32 R61, R184, 0x10, RZ ;  /* 0x00000010b83d7819 */ /* 0x000fe200000006ff */
[----:B------:R-:W-:Y:S01]  /*0fd0*/  FADD.FTZ R57, R57, R222 ;  /* 0x000000de39397221 */ /* 0x000fe20000010000 */
[----:B------:R-:W-:Y:S01]  /*0fe0*/  PRMT R86, R87, 0x7632, R86 ;  /* 0x0000763257567816 */ /* 0x000fe20000000056 */
[----:B------:R-:W-:Y:S01]  /*0ff0*/  FADD.FTZ R237, -R68, R237 ;  /* 0x000000ed44ed7221 */ /* 0x000fe20000010100 */
[----:B------:R-:W-:Y:S01]  /*1000*/  FMUL.FTZ R227, R164, R227 ;  /* 0x000000e3a4e37220 */ /* 0x000fe20000410000 */
[----:B------:R-:W-:Y:S01]  /*1010*/  FFMA.FTZ R56, R239, R222, R56 ;  /* 0x000000deef387223 */ /* 0x000fe20000010038 */
[----:B------:R-:W-:Y:S02]  /*1020*/  IMAD.U32 R233, R87, 0x10000, RZ ;  /* 0x0001000057e97824 */ /* 0x000fe400078e00ff */
[C---:B------:R-:W-:Y:S01]  /*1030*/  FADD.FTZ R210, -R68.reuse, R61 ;  /* 0x0000003d44d27221 */ /* 0x040fe20000010100 */
[----:B------:R-:W-:Y:S01]  /*1040*/  FADD.FTZ R87, -R68, R231 ;  /* 0x000000e744577221 */ /* 0x000fe20000010100 */
[----:B------:R-:W-:Y:S01]  /*1050*/  FMUL.FTZ R220, R28, R213 ;  /* 0x000000d51cdc7220 */ /* 0x000fe20000410000 */
[----:B------:R-:W-:Y:S01]  /*1060*/  FADD.FTZ R57, R57, R214 ;  /* 0x000000d639397221 */ /* 0x000fe20000010000 */
[----:B------:R-:W-:Y:S01]  /*1070*/  IMAD.U32 R61, R174, 0x10000, RZ ;  /* 0x00010000ae3d7824 */ /* 0x000fe200078e00ff */
[----:B------:R-:W-:Y:S01]  /*1080*/  SHF.L.U32 R207, R175, 0x10, RZ ;  /* 0x00000010afcf7819 */ /* 0x000fe200000006ff */
[----:B------:R-:W-:Y:S01]  /*1090*/  FMUL.FTZ R237, R164, R237 ;  /* 0x000000eda4ed7220 */ /* 0x000fe20000410000 */
[----:B------:R-:W-:Y:S01]  /*10a0*/  SHF.L.U32 R231, R86, 0x10, RZ ;  /* 0x0000001056e77819 */ /* 0x000fe200000006ff */
[----:B------:R-:W-:Y:S01]  /*10b0*/  FFMA.FTZ R56, R227, R214, R56 ;  /* 0x000000d6e3387223 */ /* 0x000fe20000010038 */
[----:B------:R-:W-:Y:S01]  /*10c0*/  IMAD.U32 R181, R176, 0x10000, RZ ;  /* 0x00010000b0b57824 */ /* 0x000fe200078e00ff */
[C---:B------:R-:W-:Y:S01]  /*10d0*/  PRMT R172, R67.reuse, 0x7632, R172 ;  /* 0x0000763243ac7816 */ /* 0x040fe200000000ac */
[----:B------:R-:W-:Y:S01]  /*10e0*/  FADD.FTZ R175, -R68, R233 ;  /* 0x000000e944af7221 */ /* 0x000fe20000010100 */
[----:B------:R0:W5:Y:S01]  /*10f0*/  @P0 LDG.E.128 R116, desc[UR10][R80.64] ;  /* 0x0000000a50740981 */ /* 0x000162000c1e1d00 */
[----:B------:R-:W-:-:S02]  /*1100*/  IMAD.U32 R67, R67, 0x10000, RZ ;  /* 0x0001000043437824 */ /* 0x000fc400078e00ff */
[----:B------:R-:W-:Y:S01]  /*1110*/  FMUL.FTZ R233, R29, R70 ;  /* 0x000000461de97220 */ /* 0x000fe20000410000 */
[C---:B------:R-:W-:Y:S01]  /*1120*/  FADD.FTZ R235, -R68.reuse, R235 ;  /* 0x000000eb44eb7221 */ /* 0x040fe20000010100 */
[----:B------:R-:W-:Y:S01]  /*1130*/  FADD.FTZ R202, -R68, R61 ;  /* 0x0000003d44ca7221 */ /* 0x000fe20000010100 */
[----:B------:R-:W-:Y:S01]  /*1140*/  FMUL.FTZ R212, R164, R195 ;  /* 0x000000c3a4d47220 */ /* 0x000fe20000410000 */
[C---:B------:R-:W-:Y:S01]  /*1150*/  FADD.FTZ R197, -R68.reuse, R197 ;  /* 0x000000c544c57221 */ /* 0x040fe20000010100 */
[C---:B------:R-:W-:Y:S01]  /*1160*/  FADD.FTZ R199, -R68.reuse, R199 ;  /* 0x000000c744c77221 */ /* 0x040fe20000010100 */
[C---:B------:R-:W-:Y:S01]  /*1170*/  FADD.FTZ R203, -R68.reuse, R203 ;  /* 0x000000cb44cb7221 */ /* 0x040fe20000010100 */
[C---:B------:R-:W-:Y:S01]  /*1180*/  FADD.FTZ R205, -R68.reuse, R205 ;  /* 0x000000cd44cd7221 */ /* 0x040fe20000010100 */
[----:B0-----:R-:W-:Y:S01]  /*1190*/  FADD.FTZ R80, R57, R220 ;  /* 0x000000dc39507221 */ /* 0x001fe20000010000 */
        /* <DEDUP_REMOVED lines=11> */
[----:B------:R0:W5:Y:S01]  /*1250*/  @P0 LDG.E.128 R44, desc[UR10][R62.64] ;  /* 0x0000000a3e2c0981 */ /* 0x000162000c1e1d00 */
[----:B------:R-:W-:Y:S01]  /*1260*/  SHF.L.U32 R68, R172, 0x10, RZ ;  /* 0x00000010ac447819 */ /* 0x000fe200000006ff */
[----:B------:R-:W-:Y:S01]  /*1270*/  FMUL.FTZ R218, R30, R67 ;  /* 0x000000431eda7220 */ /* 0x000fe20000410000 */
[----:B------:R-:W-:Y:S01]  /*1280*/  FMUL.FTZ R235, R164, R235 ;  /* 0x000000eba4eb7220 */ /* 0x000fe20000410000 */
[----:B------:R-:W-:Y:S01]  /*1290*/  FFMA.FTZ R56, R212, R233, R57 ;  /* 0x000000e9d4387223 */ /* 0x000fe20000010039 */
[----:B------:R-:W-:Y:S01]  /*12a0*/  FMUL.FTZ R210, R164, R210 ;  /* 0x000000d2a4d27220 */ /* 0x000fe20000410000 */
[----:B------:R-:W-:Y:S01]  /*12b0*/  FMUL.FTZ R231, R31, R68 ;  /* 0x000000441fe77220 */ /* 0x000fe20000410000 */
[----:B------:R-:W-:Y:S01]  /*12c0*/  FMUL.FTZ R194, R26, R221 ;  /* 0x000000dd1ac27220 */ /* 0x000fe20000410000 */
[----:B------:R-:W-:Y:S01]  /*12d0*/  SHF.L.U32 R64, R170, 0x10, RZ ;  /* 0x00000010aa407819 */ /* 0x000fe200000006ff */
[----:B------:R-:W-:Y:S01]  /*12e0*/  FMUL.FTZ R196, R22, R225 ;  /* 0x000000e116c47220 */ /* 0x000fe20000410000 */
[----:B0-----:R-:W-:Y:S01]  /*12f0*/  FADD.FTZ R63, R80, R233 ;  /* 0x000000e9503f7221 */ /* 0x001fe20000010000 */
[----:B------:R-:W-:Y:S01]  /*1300*/  FFMA.FTZ R57, R235, R218, R56 ;  /* 0x000000daeb397223 */ /* 0x000fe20000010038 */
[----:B------:R-:W-:-:S02]  /*1310*/  SHF.L.U32 R66, R66, 0x10, RZ ;  /* 0x0000001042427819 */ /* 0x000fc400000006ff */
[----:B------:R-:W-:Y:S01]  /*1320*/  SHF.L.U32 R230, R230, 0x10, RZ ;  /* 0x00000010e6e67819 */ /* 0x000fe200000006ff */
[----:B------:R-:W-:Y:S01]  /*1330*/  FADD.FTZ R80, R63, R218 ;  /* 0x000000da3f507221 */ /* 0x000fe20000010000 */
        /* <DEDUP_REMOVED lines=9> */
[----:B------:R-:W-:-:S02]  /*13d0*/  IMAD.U32 R62, R166, 0x10000, RZ ;  /* 0x00010000a63e7824 */ /* 0x000fc400078e00ff */
[----:B------:R-:W-:Y:S01]  /*13e0*/  FMUL.FTZ R199, R164, R199 ;  /* 0x000000c7a4c77220 */ /* 0x000fe20000410000 */
[----:B------:R-:W-:Y:S01]  /*13f0*/  FADD.FTZ R57, R57, R198 ;  /* 0x000000c639397221 */ /* 0x000fe20000010000 */
[----:B------:R-:W-:Y:S01]  /*1400*/  FFMA.FTZ R56, R200, R198, R63 ;  /* 0x000000c6c8387223 */ /* 0x000fe2000001003f */
        /* <DEDUP_REMOVED lines=13> */
[----:B------:R-:W-:-:S02]  /*14e0*/  IMAD.U32 R228, R228, 0x10000, RZ ;  /* 0x00010000e4e47824 */ /* 0x000fc400078e00ff */
[----:B------:R-:W-:Y:S01]  /*14f0*/  FADD.FTZ R57, R57, R204 ;  /* 0x000000cc39397221 */ /* 0x000fe20000010000 */
[----:B------:R-:W-:Y:S01]  /*1500*/  FFMA.FTZ R56, R206, R204, R63 ;  /* 0x000000ccce387223 */ /* 0x000fe2000001003f */
[----:B------:R-:W-:Y:S01]  /*1510*/  FMUL.FTZ R207, R23, R66 ;  /* 0x0000004217cf7220 */ /* 0x000fe20000410000 */
[----:B------:R-:W-:Y:S01]  /*1520*/  FMUL.FTZ R208, R164, R208 ;  /* 0x000000d0a4d07220 */ /* 0x000fe20000410000 */
[----:B------:R-:W-:Y:S01]  /*1530*/  FADD.FTZ R80, R57, R196 ;  /* 0x000000c439507221 */ /* 0x000fe20000010000 */
[----:B------:R-:W-:Y:S01]  /*1540*/  FFMA.FTZ R57, R205, R196, R56 ;  /* 0x000000c4cd397223 */ /* 0x000fe20000010038 */
[----:B------:R-:W-:Y:S02]  /*1550*/  IMAD.U32 R234, R234, 0x10000, RZ ;  /* 0x00010000eaea7824 */ /* 0x000fe400078e00ff */
        /* <DEDUP_REMOVED lines=38> */
[----:B------:R0:W5:Y:S01]  /*17c0*/  @P0 LDG.E.128 R36, desc[UR10][R82.64] ;  /* 0x0000000a52240981 */ /* 0x000162000c1e1d00 */
[----:B------:R-:W-:-:S02]  /*17d0*/  FADD.FTZ R57, R63, R80 ;  /* 0x000000503f397221 */ /* 0x000fc40000010000 */
[----:B------:R-:W-:Y:S01]  /*17e0*/  FFMA.FTZ R63, R81, R80, R56 ;  /* 0x00000050513f7223 */ /* 0x000fe20000010038 */
[----:B------:R1:W5:Y:S01]  /*17f0*/  @P0 LDG.E.128 R40, desc[UR10][R84.64] ;  /* 0x0000000a54280981 */ /* 0x000362000c1e1d00 */
[----:B------:R-:W-:Y:S01]  /*1800*/  SHF.L.U32 R224, R224, 0x10, RZ ;  /* 0x00000010e0e07819 */ /* 0x000fe200000006ff */
[----:B------:R-:W-:Y:S01]  /*1810*/  FMUL.FTZ R86, R10, R245 ;  /* 0x000000f50a567220 */ /* 0x000fe20000410000 */
[----:B0-----:R-:W-:Y:S01]  /*1820*/  FMUL.FTZ R82, R9, R226 ;  /* 0x000000e209527220 */ /* 0x001fe20000410000 */
[----:B-1----:R-:W-:-:S03]  /*1830*/  FMUL.FTZ R84, R164, R247 ;  /* 0x000000f7a4547220 */ /* 0x002fc60000410000 */
[----:B------:R-:W-:Y:S01]  /*1840*/  FADD.FTZ R57, R57, R82 ;  /* 0x0000005239397221 */ /* 0x000fe20000010000 */
[----:B------:R-:W-:Y:S01]  /*1850*/  FMUL.FTZ R83, R164, R177 ;  /* 0x000000b1a4537220 */ /* 0x000fe20000410000 */
[----:B------:R-:W-:Y:S01]  /*1860*/  FFMA.FTZ R56, R84, R82, R63 ;  /* 0x0000005254387223 */ /* 0x000fe2000001003f */
[C---:B------:R-:W-:Y:S01]  /*1870*/  PRMT R236, R58.reuse, 0x7632, R236 ;  /* 0x000076323aec7816 */ /* 0x040fe200000000ec */
[----:B------:R-:W-:Y:S02]  /*1880*/  IMAD.U32 R247, R58, 0x10000, RZ ;  /* 0x000100003af77824 */ /* 0x000fe400078e00ff */
[----:B------:R-:W-:Y:S01]  /*1890*/  FADD.FTZ R58, R57, R86 ;  /* 0x00000056393a7221 */ /* 0x000fe20000010000 */
[----:B------:R-:W-:Y:S01]  /*18a0*/  FMUL.FTZ R166, R164, R173 ;  /* 0x000000ada4a67220 */ /* 0x000fe20000410000 */
[----:B------:R-:W-:Y:S01]  /*18b0*/  FFMA.FTZ R57, R83, R86, R56 ;  /* 0x0000005653397223 */ /* 0x000fe20000010038 */
[----:B------:R-:W-:Y:S01]  /*18c0*/  FMUL.FTZ R85, R11, R224 ;  /* 0x000000e00b557220 */ /* 0x000fe20000410000 */
        /* <DEDUP_REMOVED lines=55> */
.L_x_1195:
[----:B------:R-:W-:Y:S05]  /*1c40*/  BSYNC.RECONVERGENT B0 ;  /* 0x0000000000007941 */ /* 0x000fea0003800200 */
.L_x_1194:
        /* <DEDUP_REMOVED lines=26> */
[----:B------:R-:W-:Y:S01]  /*1df0*/  UISETP.NE.U32.AND UP0, UPT, UR16, URZ, UPT ;  /* 0x000000ff1000728c */ /* 0x000fe2000bf05070 */
[----:B------:R-:W-:Y:S01]  /*1e00*/  ISETP.NE.AND P4, PT, RZ, UR13, PT ;  /* 0x0000000dff007c0c */ /* 0x000fe2000bf85270 */
        /* <DEDUP_REMOVED lines=8> */
[----:B------:R-:W-:Y:S01]  /*1e90*/  UISETP.NE.AND.EX UP0, UPT, UR17, URZ, UPT, UP0 ;  /* 0x000000ff1100728c */ /* 0x000fe2000bf05300 */
        /* <DEDUP_REMOVED lines=131> */
.L_x_1198:
[-CC-:B------:R-:W-:Y:S01]  /*26d0*/  FFMA.FTZ R210, R210, R70.reuse, R71.reuse ;  /* 0x00000046d2d27223 */ /* 0x180fe20000010047 */
[-CC-:B------:R-:W-:Y:S01]  /*26e0*/  FFMA.FTZ R212, R212, R70.reuse, R71.reuse ;  /* 0x00000046d4d47223 */ /* 0x180fe20000010047 */
[-CC-:B------:R-:W-:Y:S01]  /*26f0*/  FFMA.FTZ R237, R237, R70.reuse, R71.reuse ;  /* 0x00000046eded7223 */ /* 0x180fe20000010047 */
[----:B-----5:R-:W-:Y:S01]  /*2700*/  ISETP.GE.U32.AND P0, PT, R78, RZ, PT ;  /* 0x000000ff4e00720c */ /* 0x020fe20003f06070 */
[----:B------:R-:W-:Y:S01]  /*2710*/  FADD.FTZ R231, R231, -R210 ;  /* 0x800000d2e7e77221 */ /* 0x000fe20000010000 */
[----:B------:R-:W-:Y:S01]  /*2720*/  FADD.FTZ R233, R233, -R212 ;  /* 0x800000d4e9e97221 */ /* 0x000fe20000010000 */
[-C--:B------:R-:W-:Y:S01]  /*2730*/  FFMA.FTZ R235, R235, R70.reuse, R71 ;  /* 0x00000046ebeb7223 */ /* 0x080fe20000010047 */
        /* <DEDUP_REMOVED lines=51> */
.L_x_1197:
[----:B------:R-:W-:Y:S01]  /*2a70*/  UMOV UR4, UR8 ;  /* 0x0000000800047c82 */ /* 0x000fe20008000000 */
[----:B------:R-:W-:Y:S01]  /*2a80*/  UMOV UR5, UR9 ;  /* 0x0000000900057c82 */ /* 0x000fe20008000000 */
[----:B------:R-:W-:-:S04]  /*2a90*/  UISETP.NE.U32.AND UP0, UPT, UR4, URZ, UPT ;  /* 0x000000ff0400728c */ /* 0x000fc8000bf05070 */
[----:B------:R-:W-:-:S09]  /*2aa0*/  UISETP.NE.AND.EX UP0, UPT, UR5, URZ, UPT, UP0 ;  /* 0x000000ff0500728c */ /* 0x000fd2000bf05300 */
[----:B------:R-:W-:Y:S05]  /*2ab0*/  BRA.U UP0, `(.L_x_1200) ;  /* 0x0000000500087547 */ /* 0x000fea000b800000 */
[-CC-:B------:R-:W-:Y:S01]  /*2ac0*/  FFMA.FTZ R235, R235, R70.reuse, R71.reuse ;  /* 0x00000046ebeb7223 */ /* 0x180fe20000010047 */
[C---:B-----5:R-:W-:Y:S01]  /*2ad0*/  IMAD.U32 R57, R119.reuse, 0x10000, RZ ;  /* 0x0001000077397824 */ /* 0x060fe200078e00ff */
[----:B------:R-:W-:Y:S01]  /*2ae0*/  PRMT R56, R119, 0x7632, R56 ;  /* 0x0000763277387816 */ /* 0x000fe20000000038 */
[-C--:B------:R-:W-:Y:S01]  /*2af0*/  FFMA.FTZ R210, R210, R70.reuse, R71 ;  /* 0x00000046d2d27223 */ /* 0x080fe20000010047 */
[----:B------:R-:W-:Y:S01]  /*2b00*/  FADD.FTZ R60, R218, -R235 ;  /* 0x800000ebda3c7221 */ /* 0x000fe20000010000 */
[-CC-:B------:R-:W-:Y:S01]  /*2b10*/  FFMA.FTZ R0, R0, R70.reuse, R71.reuse ;  /* 0x0000004600007223 */ /* 0x180fe20000010047 */
[-CC-:B------:R-:W-:Y:S01]  /*2b20*/  FFMA.FTZ R237, R237, R70.reuse, R71.reuse ;  /* 0x00000046eded7223 */ /* 0x180fe20000010047 */
[----:B------:R-:W-:Y:S01]  /*2b30*/  FFMA.FTZ R212, R212, R70, R71 ;  /* 0x00000046d4d47223 */ /* 0x000fe20000010047 */
[--C-:B------:R-:W-:Y:S01]  /*2b40*/  FFMA.FTZ R60, R164, R60, R57.reuse ;  /* 0x0000003ca43c7223 */ /* 0x100fe20000010039 */
[----:B------:R-:W-:Y:S01]  /*2b50*/  PRMT R57, R118, 0x7632, R57 ;  /* 0x0000763276397816 */ /* 0x000fe20000000039 */
[----:B------:R-:W-:Y:S01]  /*2b60*/  FADD.FTZ R62, R231, -R210 ;  /* 0x800000d2e73e7221 */ /* 0x000fe20000010000 */
[----:B------:R-:W-:Y:S01]  /*2b70*/  SHF.L.U32 R61, R56, 0x10, RZ ;  /* 0x00000010383d7819 */ /* 0x000fe200000006ff */
[----:B------:R-:W-:Y:S01]  /*2b80*/  FADD.FTZ R64, R241, -R0 ;  /* 0x80000000f1407221 */ /* 0x000fe20000010000 */
[----:B------:R-:W-:Y:S01]  /*2b90*/  SHF.L.U32 R59, R118, 0x10, RZ ;  /* 0x00000010763b7819 */ /* 0x000fe200000006ff */
[-C--:B------:R-:W-:Y:S01]  /*2ba0*/  FFMA.FTZ R239, R239, R70.reuse, R71 ;  /* 0x00000046efef7223 */ /* 0x080fe20000010047 */
[----:B------:R-:W-:Y:S01]  /*2bb0*/  SHF.L.U32 R65, R57, 0x10, RZ ;  /* 0x0000001039417819 */ /* 0x000fe200000006ff */
[----:B------:R-:W-:Y:S01]  /*2bc0*/  FADD.FTZ R58, R220, -R237 ;  /* 0x800000eddc3a7221 */ /* 0x000fe20000010000 */
[----:B------:R-:W-:Y:S01]  /*2bd0*/  FADD.FTZ R212, R233, -R212 ;  /* 0x800000d4e9d47221 */ /* 0x000fe20000010000 */
[----:B------:R-:W-:Y:S01]  /*2be0*/  PRMT R56, R117, 0x7632, R56 ;  /* 0x0000763275387816 */ /* 0x000fe20000000038 */
[-CC-:B------:R-:W-:Y:S01]  /*2bf0*/  FFMA.FTZ R229, R229, R70.reuse, R71.reuse ;  /* 0x00000046e5e57223 */ /* 0x180fe20000010047 */
[----:B------:R-:W-:Y:S01]  /*2c00*/  PRMT R0, R116, 0x7632, R0 ;  /* 0x0000763274007816 */ /* 0x000fe20000000000 */
[----:B------:R-:W-:Y:S01]  /*2c10*/  FFMA.FTZ R227, R227, R70, R71 ;  /* 0x00000046e3e37223 */ /* 0x000fe20000010047 */
[----:B------:R-:W-:Y:S01]  /*2c20*/  FFMA.FTZ R62, R164, R62, R61 ;  /* 0x0000003ea43e7223 */ /* 0x000fe2000001003d */
[----:B------:R-:W-:Y:S01]  /*2c30*/  FADD.FTZ R222, R222, -R239 ;  /* 0x800000efdede7221 */ /* 0x000fe20000010000 */
[----:B------:R-:W-:Y:S01]  /*2c40*/  FFMA.FTZ R58, R164, R58, R59 ;  /* 0x0000003aa43a7223 */ /* 0x000fe2000001003b */
        /* <DEDUP_REMOVED lines=41> */
.L_x_1200:
[----:B-----5:R-:W-:Y:S01]  /*2ee0*/  PRMT R49, R119, 0x7632, R49 ;  /* 0x0000763277317816 */ /* 0x020fe20000000031 */
[-CC-:B------:R-:W-:Y:S01]  /*2ef0*/  FFMA.FTZ R210, R210, R70.reuse, R71.reuse ;  /* 0x00000046d2d27223 */ /* 0x180fe20000010047 */
[----:B------:R-:W-:Y:S01]  /*2f00*/  PRMT R48, R118, 0x7632, R48 ;  /* 0x0000763276307816 */ /* 0x000fe20000000030 */
[-CC-:B------:R-:W-:Y:S01]  /*2f10*/  FFMA.FTZ R212, R212, R70.reuse, R71.reuse ;  /* 0x00000046d4d47223 */ /* 0x180fe20000010047 */
[----:B------:R-:W-:Y:S01]  /*2f20*/  SHF.L.U32 R56, R49, 0x10, RZ ;  /* 0x0000001031387819 */ /* 0x000fe200000006ff */
[----:B------:R-:W-:Y:S01]  /*2f30*/  FADD.FTZ R231, R231, -R210 ;  /* 0x800000d2e7e77221 */ /* 0x000fe20000010000 */
[----:B------:R-:W-:Y:S01]  /*2f40*/  FFMA.FTZ R237, R237, R70, R71 ;  /* 0x00000046eded7223 */ /* 0x000fe20000010047 */
[----:B------:R-:W-:Y:S01]  /*2f50*/  SHF.L.U32 R48, R48, 0x10, RZ ;  /* 0x0000001030307819 */ /* 0x000fe200000006ff */
[----:B------:R-:W-:Y:S01]  /*2f60*/  FADD.FTZ R233, R233, -R212 ;  /* 0x800000d4e9e97221 */ /* 0x000fe20000010000 */
[----:B------:R-:W-:Y:S01]  /*2f70*/  FFMA.FTZ R60, R164, R231, R56 ;  /* 0x000000e7a43c7223 */ /* 0x000fe20000010038 */
[----:B------:R-:W-:Y:S01]  /*2f80*/  ISETP.GE.U32.AND P0, PT, R78, RZ, PT ;  /* 0x000000ff4e00720c */ /* 0x000fe20003f06070 */
[----:B------:R-:W-:Y:S01]  /*2f90*/  FADD.FTZ R237, R220, -R237 ;  /* 0x800000eddced7221 */ /* 0x000fe20000010000 */
[----:B------:R-:W-:-:S02]  /*2fa0*/  IMAD.U32 R50, R118, 0x10000, RZ ;  /* 0x0001000076327824 */ /* 0x000fc400078e00ff */
[-C--:B------:R-:W-:Y:S01]  /*2fb0*/  FFMA.FTZ R235, R235, R70.reuse, R71 ;  /* 0x00000046ebeb7223 */ /* 0x080fe20000010047 */
[----:B------:R-:W-:Y:S01]  /*2fc0*/  FFMA.FTZ R58, R164, R233, R48 ;  /* 0x000000e9a43a7223 */ /* 0x000fe20000010030 */
[----:B------:R-:W-:Y:S01]  /*2fd0*/  FMUL.FTZ R48, R60, UR6 ;  /* 0x000000063c307c20 */ /* 0x000fe20008410000 */
[----:B------:R-:W-:Y:S01]  /*2fe0*/  ISETP.GE.U32.AND.EX P0, PT, R79, 0x1000000, PT, P0 ;  /* 0x010000004f00780c */ /* 0x000fe20003f06100 */
[----:B------:R-:W-:Y:S01]  /*2ff0*/  FFMA.FTZ R237, R164, R237, R50 ;  /* 0x000000eda4ed7223 */ /* 0x000fe20000010032 */
[----:B------:R-:W-:Y:S01]  /*3000*/  SHF.L.U32 R51, R119, 0x10, RZ ;  /* 0x0000001077337819 */ /* 0x000fe200000006ff */
[----:B------:R-:W-:Y:S01]  /*3010*/  FADD.FTZ R235, R218, -R235 ;  /* 0x800000ebdaeb7221 */ /* 0x000fe20000010000 */
[----:B------:R-:W-:Y:S01]  /*3020*/  FSEL R64, R48, RZ, P0 ;  /* 0x000000ff30407208 */ /* 0x000fe20000000000 */
[----:B------:R-:W-:Y:S01]  /*3030*/  FMUL.FTZ R48, R237, UR6 ;  /* 0x00000006ed307c20 */ /* 0x000fe20008410000 */
[C---:B------:R-:W-:Y:S01]  /*3040*/  LOP3.LUT P6, RZ, R79.reuse, 0xff, RZ, 0xc0, !PT ;  /* 0x000000ff4fff7812 */ /* 0x040fe200078cc0ff */
[----:B------:R-:W-:Y:S01]  /*3050*/  FFMA.FTZ R51, R164, R235, R51 ;  /* 0x000000eba4337223 */ /* 0x000fe20000010033 */
[-CC-:B------:R-:W-:Y:S01]  /*3060*/  FFMA.FTZ R0, R0, R70.reuse, R71.reuse ;  /* 0x0000004600007223 */ /* 0x180fe20000010047 */
[----:B------:R-:W-:Y:S01]  /*3070*/  FMUL.FTZ R49, R58, UR6 ;  /* 0x000000063a317c20 */ /* 0x000fe20008410000 */
[----:B------:R-:W-:Y:S01]  /*3080*/  LOP3.LUT P3, RZ, R79, 0xff00, RZ, 0xc0, !PT ;  /* 0x0000ff004fff7812 */ /* 0x000fe2000786c0ff */
[----:B------:R-:W-:Y:S01]  /*3090*/  FMUL.FTZ R50, R51, UR6 ;  /* 0x0000000633327c20 */ /* 0x000fe20008410000 */
[----:B------:R-:W-:Y:S01]  /*30a0*/  FSEL R62, R48, RZ, P6 ;  /* 0x000000ff303e7208 */ /* 0x000fe20003000000 */
[-CC-:B------:R-:W-:Y:S01]  /*30b0*/  FFMA.FTZ R239, R239, R70.reuse, R71.reuse ;  /* 0x00000046efef7223 */ /* 0x180fe20000010047 */
[----:B------:R-:W-:Y:S01]  /*30c0*/  LOP3.LUT P2, RZ, R79, 0xff0000, RZ, 0xc0, !PT ;  /* 0x00ff00004fff7812 */ /* 0x000fe2000784c0ff */
[-CC-:B------:R-:W-:Y:S01]  /*30d0*/  FFMA.FTZ R227, R227, R70.reuse, R71.reuse ;  /* 0x00000046e3e37223 */ /* 0x180fe20000010047 */
        /* <DEDUP_REMOVED lines=11> */
[----:B------:R-:W-:Y:S01]  /*3190*/  FADD.FTZ R229, R216, -R229 ;  /* 0x800000e5d8e57221 */ /* 0x000fe20000010000 */
[----:B------:R-:W-:Y:S01]  /*31a0*/  SHF.L.U32 R0, R0, 0x10, RZ ;  /* 0x0000001000007819 */ /* 0x000fe200000006ff */
[C---:B------:R-:W-:Y:S01]  /*31b0*/  FFMA.FTZ R49, R164.reuse, R239, R49 ;  /* 0x000000efa4317223 */ /* 0x040fe20000010031 */
[C---:B------:R-:W-:Y:S01]  /*31c0*/  FFMA.FTZ R56, R164.reuse, R227, R50 ;  /* 0x000000e3a4387223 */ /* 0x040fe20000010032 */
[----:B------:R-:W-:Y:S01]  /*31d0*/  FFMA.FTZ R48, R164, R241, R48 ;  /* 0x000000f1a4307223 */ /* 0x000fe20000010030 */
[----:B------:R-:W-:Y:S01]  /*31e0*/  F2FP.BF16.F32.PACK_AB R50, R58, R237 ;  /* 0x000000ed3a32723e */ /* 0x000fe200000010ff */
[----:B------:R-:W-:Y:S01]  /*31f0*/  FFMA.FTZ R229, R164, R229, R0 ;  /* 0x000000e5a4e57223 */ /* 0x000fe20000010000 */
        /* <DEDUP_REMOVED lines=20> */
.L_x_1196:
        /* <DEDUP_REMOVED lines=16> */
[-CC-:B------:R-:W-:Y:S01]  /*3440*/  FFMA.FTZ R239, R239, R70.reuse, R71.reuse ;  /* 0x00000046efef7223 */ /* 0x180fe20000010047 */
[----:B------:R-:W-:Y:S01]  /*3450*/  FMUL.FTZ R231, R164, R231 ;  /* 0x000000e7a4e77220 */ /* 0x000fe20000410000 */
[-C--:B------:R-:W-:Y:S01]  /*3460*/  FFMA.FTZ R212, R212, R70.reuse, R71 ;  /* 0x00000046d4d47223 */ /* 0x080fe20000010047 */
        /* <DEDUP_REMOVED lines=15> */
[-C--:B------:R-:W-:Y:S01]  /*3560*/  FFMA.FTZ R227, R227, R70.reuse, R71 ;  /* 0x00000046e3e37223 */ /* 0x080fe20000010047 */
        /* <DEDUP_REMOVED lines=49> */
.L_x_1202:
[-CC-:B------:R-:W-:Y:S01]  /*3880*/  FFMA.FTZ R210, R210, R70.reuse, R71.reuse ;  /* 0x00000046d2d27223 */ /* 0x180fe20000010047 */
[-CC-:B------:R-:W-:Y:S01]  /*3890*/  FFMA.FTZ R235, R235, R70.reuse, R71.reuse ;  /* 0x00000046ebeb7223 */ /* 0x180fe20000010047 */
[-C--:B------:R-:W-:Y:S01]  /*38a0*/  FFMA.FTZ R212, R212, R70.reuse, R71 ;  /* 0x00000046d4d47223 */ /* 0x080fe20000010047 */
[----:B-----5:R-:W-:Y:S01]  /*38b0*/  ISETP.GE.U32.AND P0, PT, R78, RZ, PT ;  /* 0x000000ff4e00720c */ /* 0x020fe20003f06070 */
[----:B------:R-:W-:Y:S01]  /*38c0*/  FADD.FTZ R231, R231, -R210 ;  /* 0x800000d2e7e77221 */ /* 0x000fe20000010000 */
[----:B------:R-:W-:Y:S01]  /*38d0*/  FADD.FTZ R235, R218, -R235 ;  /* 0x800000ebdaeb7221 */ /* 0x000fe20000010000 */
[----:B------:R-:W-:Y:S01]  /*38e0*/  ISETP.GE.U32.AND P2, PT, R152, RZ, PT ;  /* 0x000000ff9800720c */ /* 0x000fe20003f46070 */
[----:B------:R-:W-:Y:S01]  /*38f0*/  FADD.FTZ R233, R233, -R212 ;  /* 0x800000d4e9e97221 */ /* 0x000fe20000010000 */
[C---:B------:R-:W-:Y:S01]  /*3900*/  FMUL.FTZ R52, R164.reuse, R231 ;  /* 0x000000e7a4347220 */ /* 0x040fe20000410000 */
[-C--:B------:R-:W-:Y:S01]  /*3910*/  FFMA.FTZ R237, R237, R70.reuse, R71 ;  /* 0x00000046eded7223 */ /* 0x080fe20000010047 */
[----:B------:R-:W-:Y:S01]  /*3920*/  FMUL.FTZ R51, R164, R235 ;  /* 0x000000eba4337220 */ /* 0x000fe20000410000 */
[----:B------:R-:W-:Y:S01]  /*3930*/  ISETP.GE.U32.AND.EX P0, PT, R79, 0x1000000, PT, P0 ;  /* 0x010000004f00780c */ /* 0x000fe20003f06100 */
[----:B------:R-:W-:Y:S01]  /*3940*/  FMUL.FTZ R49, R52, UR6 ;  /* 0x0000000634317c20 */ /* 0x000fe20008410000 */
[----:B------:R-:W-:Y:S01]  /*3950*/  ISETP.GE.U32.AND.EX P2, PT, R153, 0x1000000, PT, P2 ;  /* 0x010000009900780c */ /* 0x000fe20003f46120 */
[----:B------:R-:W-:Y:S01]  /*3960*/  FMUL.FTZ R233, R164, R233 ;  /* 0x000000e9a4e97220 */ /* 0x000fe20000410000 */
[----:B------:R-:W-:Y:S01]  /*3970*/  FADD.FTZ R237, R220, -R237 ;  /* 0x800000eddced7221 */ /* 0x000fe20000010000 */
[-C--:B------:R-:W-:Y:S01]  /*3980*/  FFMA.FTZ R239, R239, R70.reuse, R71 ;  /* 0x00000046efef7223 */ /* 0x080fe20000010047 */
[----:B------:R-:W-:Y:S01]  /*3990*/  FMUL.FTZ R48, R51, UR6 ;  /* 0x0000000633307c20 */ /* 0x000fe20008410000 */
[C---:B------:R-:W-:Y:S01]  /*39a0*/  FSEL R56, R49.reuse, RZ, P0 ;  /* 0x000000ff31387208 */ /* 0x040fe20000000000 */
[----:B------:R-:W-:Y:S01]  /*39b0*/  FMUL.FTZ R50, R164, R237 ;  /* 0x000000eda4327220 */ /* 0x000fe20000410000 */
[----:B------:R-:W-:Y:S01]  /*39c0*/  FSEL R60, R49, RZ, P2 ;  /* 0x000000ff313c7208 */ /* 0x000fe20001000000 */
[----:B------:R-:W-:Y:S01]  /*39d0*/  FMUL.FTZ R49, R233, UR6 ;  /* 0x00000006e9317c20 */ /* 0x000fe20008410000 */
[----:B------:R-:W-:Y:S01]  /*39e0*/  LOP3.LUT P6, RZ, R79, 0xff0000, RZ, 0xc0, !PT ;  /* 0x00ff00004fff7812 */ /* 0x000fe200078cc0ff */
[----:B------:R-:W-:Y:S01]  /*39f0*/  FADD.FTZ R239, R222, -R239 ;  /* 0x800000efdeef7221 */ /* 0x000fe20000010000 */
[----:B------:R-:W-:Y:S01]  /*3a00*/  LOP3.LUT P3, RZ, R153, 0xff0000, RZ, 0xc0, !PT ;  /* 0x00ff000099ff7812 */ /* 0x000fe2000786c0ff */
[-CC-:B------:R-:W-:Y:S01]  /*3a10*/  FFMA.FTZ R227, R227, R70.reuse, R71.reuse ;  /* 0x00000046e3e37223 */ /* 0x180fe20000010047 */
[----:B------:R-:W-:Y:S01]  /*3a20*/  LOP3.LUT P0, RZ, R79, 0xff00, RZ, 0xc0, !PT ;  /* 0x0000ff004fff7812 */ /* 0x000fe2000780c0ff */
[-C--:B------:R-:W-:Y:S01]  /*3a30*/  FFMA.FTZ R0, R0, R70.reuse, R71 ;  /* 0x0000004600007223 */ /* 0x080fe20000010047 */
[----:B------:R-:W-:Y:S01]  /*3a40*/  LOP3.LUT P2, RZ, R153, 0xff00, RZ, 0xc0, !PT ;  /* 0x0000ff0099ff7812 */ /* 0x000fe2000784c0ff */
[----:B------:R-:W-:Y:S01]  /*3a50*/  FADD.FTZ R227, R214, -R227 ;  /* 0x800000e3d6e37221 */ /* 0x000fe20000010000 */
[C---:B------:R-:W-:Y:S01]  /*3a60*/  FSEL R59, R48.reuse, RZ, P6 ;  /* 0x000000ff303b7208 */ /* 0x040fe20003000000 */
[----:B------:R-:W-:Y:S01]  /*3a70*/  FADD.FTZ R241, R241, -R0 ;  /* 0x80000000f1f17221 */ /* 0x000fe20000010000 */
[----:B------:R-:W-:Y:S01]  /*3a80*/  FSEL R55, R48, RZ, P3 ;  /* 0x000000ff30377208 */ /* 0x000fe20001800000 */
[----:B------:R-:W-:Y:S01]  /*3a90*/  FMUL.FTZ R48, R50, UR6 ;  /* 0x0000000632307c20 */ /* 0x000fe20008410000 */
[----:B------:R-:W-:Y:S01]  /*3aa0*/  FSEL R61, R49, RZ, P0 ;  /* 0x000000ff313d7208 */ /* 0x000fe20000000000 */
[----:B------:R-:W-:Y:S01]  /*3ab0*/  FFMA.FTZ R229, R229, R70, R71 ;  /* 0x00000046e5e57223 */ /* 0x000fe20000010047 */
[----:B------:R-:W-:Y:S01]  /*3ac0*/  FSEL R53, R49, RZ, P2 ;  /* 0x000000ff31357208 */ /* 0x000fe20001000000 */
[----:B------:R-:W-:Y:S01]  /*3ad0*/  FMUL.FTZ R49, R164, R239 ;  /* 0x000000efa4317220 */ /* 0x000fe20000410000 */
[----:B------:R-:W-:Y:S01]  /*3ae0*/  LOP3.LUT P6, RZ, R79, 0xff, RZ, 0xc0, !PT ;  /* 0x000000ff4fff7812 */ /* 0x000fe200078cc0ff */
[----:B------:R-:W-:Y:S01]  /*3af0*/  FADD.FTZ R229, R216, -R229 ;  /* 0x800000e5d8e57221 */ /* 0x000fe20000010000 */
[----:B------:R-:W-:Y:S01]  /*3b00*/  LOP3.LUT P3, RZ, R153, 0xff, RZ, 0xc0, !PT ;  /* 0x000000ff99ff7812 */ /* 0x000fe2000786c0ff */
[----:B------:R-:W-:Y:S01]  /*3b10*/  FMUL.FTZ R0, R49, UR6 ;  /* 0x0000000631007c20 */ /* 0x000fe20008410000 */
[----:B------:R-:W-:Y:S01]  /*3b20*/  FSEL R58, R48, RZ, P6 ;  /* 0x000000ff303a7208 */ /* 0x000fe20003000000 */
[----:B------:R-:W-:Y:S01]  /*3b30*/  FMUL.FTZ R241, R164, R241 ;  /* 0x000000f1a4f17220 */ /* 0x000fe20000410000 */
[----:B------:R-:W-:-:S02]  /*3b40*/  LOP3.LUT P6, RZ, R78, 0xff0000, RZ, 0xc0, !PT ;  /* 0x00ff00004eff7812 */ /* 0x000fc400078cc0ff */
[----:B------:R-:W-:Y:S01]  /*3b50*/  FSEL R54, R48, RZ, P3 ;  /* 0x000000ff30367208 */ /* 0x000fe20001800000 */
[----:B------:R-:W-:Y:S01]  /*3b60*/  FMUL.FTZ R48, R164, R227 ;  /* 0x000000e3a4307220 */ /* 0x000fe20000410000 */
[----:B------:R-:W-:Y:S02]  /*3b70*/  FSEL R57, R0, RZ, P6 ;  /* 0x000000ff00397208 */ /* 0x000fe40003000000 */
[----:B------:R-:W-:Y:S02]  /*3b80*/  LOP3.LUT P6, RZ, R152, 0xff0000, RZ, 0xc0, !PT ;  /* 0x00ff000098ff7812 */ /* 0x000fe400078cc0ff */
[----:B------:R-:W-:Y:S01]  /*3b90*/  F2FP.BF16.F32.PACK_AB R51, R52, R51 ;  /* 0x000000333433723e */ /* 0x000fe200000010ff */
[C---:B------:R-:W-:Y:S01]  /*3ba0*/  FMUL.FTZ R52, R48.reuse, UR6 ;  /* 0x0000000630347c20 */ /* 0x040fe20008410000 */
[----:B------:R-:W-:Y:S01]  /*3bb0*/  F2FP.BF16.F32.PACK_AB R49, R48, R49 ;  /* 0x000000313031723e */ /* 0x000fe200000010ff */
[----:B------:R-:W-:Y:S01]  /*3bc0*/  FMUL.FTZ R48, R164, R229 ;  /* 0x000000e5a4307220 */ /* 0x000fe20000410000 */
[----:B------:R-:W-:-:S02]  /*3bd0*/  F2FP.BF16.F32.PACK_AB R54, R53, R54 ;  /* 0x000000363536723e */ /* 0x000fc400000010ff */
[----:B------:R-:W-:Y:S01]  /*3be0*/  FSEL R53, R0, RZ, P6 ;  /* 0x000000ff00357208 */ /* 0x000fe20003000000 */
[----:B------:R-:W-:Y:S01]  /*3bf0*/  FMUL.FTZ R0, R48, UR6 ;  /* 0x0000000630007c20 */ /* 0x000fe20008410000 */
[----:B------:R-:W-:Y:S02]  /*3c00*/  LOP3.LUT P3, RZ, R78, 0xff000000, RZ, 0xc0, !PT ;  /* 0xff0000004eff7812 */ /* 0x000fe4000786c0ff */
[----:B------:R-:W-:Y:S02]  /*3c10*/  LOP3.LUT P6, RZ, R152, 0xff000000, RZ, 0xc0, !PT ;  /* 0xff00000098ff7812 */ /* 0x000fe400078cc0ff */
[----:B------:R-:W-:Y:S02]  /*3c20*/  F2FP.BF16.F32.PACK_AB R55, R60, R55 ;  /* 0x000000373c37723e */ /* 0x000fe400000010ff */
[----:B------:R-:W-:Y:S01]  /*3c30*/  F2FP.BF16.F32.PACK_AB R48, R48, R241 ;  /* 0x000000f13030723e */ /* 0x000fe200000010ff */
[----:B------:R-:W-:Y:S01]  /*3c40*/  FMUL.FTZ R241, R241, UR6 ;  /* 0x00000006f1f17c20 */ /* 0x000fe20008410000 */
[----:B------:R-:W-:-:S02]  /*3c50*/  FSEL R60, R52, RZ, P3 ;  /* 0x000000ff343c7208 */ /* 0x000fc40001800000 */
[----:B------:R-:W-:Y:S02]  /*3c60*/  FSEL R62, R52, RZ, P6 ;  /* 0x000000ff343e7208 */ /* 0x000fe40003000000 */
[C---:B------:R-:W-:Y:S02]  /*3c70*/  LOP3.LUT P0, RZ, R78.reuse, 0xff00, RZ, 0xc0, !PT ;  /* 0x0000ff004eff7812 */ /* 0x040fe4000780c0ff */
[----:B------:R-:W-:Y:S02]  /*3c80*/  LOP3.LUT P2, RZ, R78, 0xff, RZ, 0xc0, !PT ;  /* 0x000000ff4eff7812 */ /* 0x000fe4000784c0ff */
[C---:B------:R-:W-:Y:S02]  /*3c90*/  LOP3.LUT P3, RZ, R152.reuse, 0xff00, RZ, 0xc0, !PT ;  /* 0x0000ff0098ff7812 */ /* 0x040fe4000786c0ff */
[----:B------:R-:W-:Y:S02]  /*3ca0*/  LOP3.LUT P6, RZ, R152, 0xff, RZ, 0xc0, !PT ;  /* 0x000000ff98ff7812 */ /* 0x000fe400078cc0ff */
        /* <DEDUP_REMOVED lines=10> */
[----:B------:R-:W-:Y:S01]  /*3d50*/  F2FP.BF16.F32.PACK_AB R56, R61, R56 ;  /* 0x000000383d38723e */ /* 0x000fe200000010ff */
[----:B------:R-:W-:Y:S06]  /*3d60*/  BRA `(.L_x_1199) ;  /* 0x0000000800d87947 */ /* 0x000fec0003800000 */
.L_x_1201:
[----:B------:R-:W-:Y:S01]  /*3d70*/  UMOV UR4, UR8 ;  /* 0x0000000800047c82 */ /* 0x000fe20008000000 */
[----:B------:R-:W-:Y:S01]  /*3d80*/  UMOV UR5, UR9 ;  /* 0x0000000900057c82 */ /* 0x000fe20008000000 */
[----:B------:R-:W-:-:S04]  /*3d90*/  UISETP.NE.U32.AND UP0, UPT, UR4, URZ, UPT ;  /* 0x000000ff0400728c */ /* 0x000fc8000bf05070 */
[----:B------:R-:W-:-:S09]  /*3da0*/  UISETP.NE.AND.EX UP0, UPT, UR5, URZ, UPT, UP0 ;  /* 0x000000ff0500728c */ /* 0x000fd2000bf05300 */
[----:B------:R-:W-:Y:S05]  /*3db0*/  BRA.U UP0, `(.L_x_1203) ;  /* 0x00000005005c7547 */ /* 0x000fea000b800000 */
[-C--:B------:R-:W-:Y:S01]  /*3dc0*/  FFMA.FTZ R235, R235, R70.reuse, R71 ;  /* 0x00000046ebeb7223 */ /* 0x080fe20000010047 */
[C---:B-----5:R-:W-:Y:S01]  /*3dd0*/  PRMT R53, R119.reuse, 0x7632, R53 ;  /* 0x0000763277357816 */ /* 0x060fe20000000035 */
[-C--:B------:R-:W-:Y:S01]  /*3de0*/  FFMA.FTZ R210, R210, R70.reuse, R71 ;  /* 0x00000046d2d27223 */ /* 0x080fe20000010047 */
[----:B------:R-:W-:Y:S02]  /*3df0*/  IMAD.U32 R55, R119, 0x10000, RZ ;  /* 0x0001000077377824 */ /* 0x000fe400078e00ff */
[----:B------:R-:W-:Y:S01]  /*3e00*/  FADD.FTZ R235, R218, -R235 ;  /* 0x800000ebdaeb7221 */ /* 0x000fe20000010000 */
[----:B------:R-:W-:Y:S01]  /*3e10*/  SHF.L.U32 R56, R53, 0x10, RZ ;  /* 0x0000001035387819 */ /* 0x000fe200000006ff */
[-C--:B------:R-:W-:Y:S01]  /*3e20*/  FFMA.FTZ R237, R237, R70.reuse, R71 ;  /* 0x00000046eded7223 */ /* 0x080fe20000010047 */
[----:B------:R-:W-:Y:S01]  /*3e30*/  FADD.FTZ R231, R231, -R210 ;  /* 0x800000d2e7e77221 */ /* 0x000fe20000010000 */
[----:B------:R-:W-:Y:S01]  /*3e40*/  PRMT R52, R118, 0x7632, R52 ;  /* 0x0000763276347816 */ /* 0x000fe20000000034 */
[----:B------:R-:W-:Y:S01]  /*3e50*/  FFMA.FTZ R55, R164, R235, R55 ;  /* 0x000000eba4377223 */ /* 0x000fe20000010037 */
[----:B------:R-:W-:Y:S01]  /*3e60*/  SHF.L.U32 R54, R118, 0x10, RZ ;  /* 0x0000001076367819 */ /* 0x000fe200000006ff */
[----:B------:R-:W-:Y:S01]  /*3e70*/  FADD.FTZ R237, R220, -R237 ;  /* 0x800000eddced7221 */ /* 0x000fe20000010000 */
[-CC-:B------:R-:W-:Y:S01]  /*3e80*/  FFMA.FTZ R212, R212, R70.reuse, R71.reuse ;  /* 0x00000046d4d47223 */ /* 0x180fe20000010047 */
[----:B------:R-:W-:Y:S01]  /*3e90*/  FFMA.FTZ R56, R164, R231, R56 ;  /* 0x000000e7a4387223 */ /* 0x000fe20000010038 */
[----:B------:R-:W-:Y:S01]  /*3ea0*/  ISETP.GE.U32.AND P0, PT, R78, RZ, PT ;  /* 0x000000ff4e00720c */ /* 0x000fe20003f06070 */
[----:B------:R-:W-:Y:S01]  /*3eb0*/  FFMA.FTZ R239, R239, R70, R71 ;  /* 0x00000046efef7223 */ /* 0x000fe20000010047 */
[----:B------:R-:W-:Y:S01]  /*3ec0*/  ISETP.GE.U32.AND P2, PT, R152, RZ, PT ;  /* 0x000000ff9800720c */ /* 0x000fe20003f46070 */
[----:B------:R-:W-:Y:S01]  /*3ed0*/  FMUL.FTZ R55, R55, UR6 ;  /* 0x0000000637377c20 */ /* 0x000fe20008410000 */
[----:B------:R-:W-:Y:S01]  /*3ee0*/  FADD.FTZ R233, R233, -R212 ;  /* 0x800000d4e9e97221 */ /* 0x000fe20000010000 */
[----:B------:R-:W-:-:S02]  /*3ef0*/  IMAD.U32 R52, R52, 0x10000, RZ ;  /* 0x0001000034347824 */ /* 0x000fc400078e00ff */
[----:B------:R-:W-:Y:S01]  /*3f00*/  FFMA.FTZ R54, R164, R237, R54 ;  /* 0x000000eda4367223 */ /* 0x000fe20000010036 */
[----:B------:R-:W-:Y:S01]  /*3f10*/  LOP3.LUT P6, RZ, R79, 0xff0000, RZ, 0xc0, !PT ;  /* 0x00ff00004fff7812 */ /* 0x000fe200078cc0ff */
[----:B------:R-:W-:Y:S01]  /*3f20*/  FMUL.FTZ R56, R56, UR6 ;  /* 0x0000000638387c20 */ /* 0x000fe20008410000 */
[----:B------:R-:W-:Y:S01]  /*3f30*/  SHF.L.U32 R57, R117, 0x10, RZ ;  /* 0x0000001075397819 */ /* 0x000fe200000006ff */
[----:B------:R-:W-:Y:S01]  /*3f40*/  FADD.FTZ R239, R222, -R239 ;  /* 0x800000efdeef7221 */ /* 0x000fe20000010000 */
[----:B------:R-:W-:Y:S01]  /*3f50*/  ISETP.GE.U32.AND.EX P0, PT, R79, 0x1000000, PT, P0 ;  /* 0x010000004f00780c */ /* 0x000fe20003f06100 */
[----:B------:R-:W-:Y:S01]  /*3f60*/  FFMA.FTZ R233, R164, R233, R52 ;  /* 0x000000e9a4e97223 */ /* 0x000fe20000010034 */
[----:B------:R-:W-:Y:S01]  /*3f70*/  ISETP.GE.U32.AND.EX P2, PT, R153, 0x1000000, PT, P2 ;  /* 0x010000009900780c */ /* 0x000fe20003f46120 */
[----:B------:R-:W-:Y:S01]  /*3f80*/  FMUL.FTZ R54, R54, UR6 ;  /* 0x0000000636367c20 */ /* 0x000fe20008410000 */
[----:B------:R-:W-:Y:S01]  /*3f90*/  FSEL R61, R55, RZ, P6 ;  /* 0x000000ff373d7208 */ /* 0x000fe20003000000 */
[-C--:B------:R-:W-:Y:S01]  /*3fa0*/  FFMA.FTZ R0, R0, R70.reuse, R71 ;  /* 0x0000004600007223 */ /* 0x080fe20000010047 */
[----:B------:R-:W-:Y:S01]  /*3fb0*/  LOP3.LUT P3, RZ, R153, 0xff0000, RZ, 0xc0, !PT ;  /* 0x00ff000099ff7812 */ /* 0x000fe2000786c0ff */
[----:B------:R-:W-:Y:S01]  /*3fc0*/  FFMA.FTZ R57, R164, R239, R57 ;  /* 0x000000efa4397223 */ /* 0x000fe20000010039 */
[----:B------:R-:W-:Y:S01]  /*3fd0*/  LOP3.LUT P6, RZ, R79, 0xff, RZ, 0xc0, !PT ;  /* 0x000000ff4fff7812 */ /* 0x000fe200078cc0ff */
[-C--:B------:R-:W-:Y:S01]  /*3fe0*/  FFMA.FTZ R227, R227, R70.reuse, R71 ;  /* 0x00000046e3e37223 */ /* 0x080fe20000010047 */
[C---:B------:R-:W-:Y:S01]  /*3ff0*/  FSEL R62, R56.reuse, RZ, P0 ;  /* 0x000000ff383e7208 */ /* 0x040fe20000000000 */
[----:B------:R-:W-:Y:S01]  /*4000*/  FMUL.FTZ R233, R233, UR6 ;  /* 0x00000006e9e97c20 */ /* 0x000fe20008410000 */
[----:B------:R-:W-:Y:S01]  /*4010*/  FSEL R52, R56, RZ, P2 ;  /* 0x000000ff38347208 */ /* 0x000fe20001000000 */
[----:B------:R-:W-:Y:S01]  /*4020*/  FADD.FTZ R241, R241, -R0 ;  /* 0x80000000f1f17221 */ /* 0x000fe20000010000 */
[----:B------:R-:W-:Y:S01]  /*4030*/  PRMT R56, R117, 0x7632, R56 ;  /* 0x0000763275387816 */ /* 0x000fe20000000038 */
[----:B------:R-:W-:Y:S01]  /*4040*/  FMUL.FTZ R57, R57, UR6 ;  /* 0x0000000639397c20 */ /* 0x000fe20008410000 */
[----:B------:R-:W-:Y:S01]  /*4050*/  FSEL R55, R55, RZ, P3 ;  /* 0x000000ff37377208 */ /* 0x000fe20001800000 */
[----:B------:R-:W-:Y:S01]  /*4060*/  FADD.FTZ R227, R214, -R227 ;  /* 0x800000e3d6e37221 */ /* 0x000fe20000010000 */
[----:B------:R-:W-:Y:S01]  /*4070*/  FSEL R58, R54, RZ, P6 ;  /* 0x000000ff363a7208 */ /* 0x000fe20003000000 */
[----:B------:R-:W-:Y:S01]  /*4080*/  FFMA.FTZ R229, R229, R70, R71 ;  /* 0x00000046e5e57223 */ /* 0x000fe20000010047 */
[----:B------:R-:W-:-:S02]  /*4090*/  LOP3.LUT P3, RZ, R153, 0xff, RZ, 0xc0, !PT ;  /* 0x000000ff99ff7812 */ /* 0x000fc4000786c0ff */
[----:B------:R-:W-:Y:S01]  /*40a0*/  LOP3.LUT P2, RZ, R153, 0xff00, RZ, 0xc0, !PT ;  /* 0x0000ff0099ff7812 */ /* 0x000fe2000784c0ff */
[----:B------:R-:W-:Y:S01]  /*40b0*/  FADD.FTZ R229, R216, -R229 ;  /* 0x800000e5d8e57221 */ /* 0x000fe20000010000 */
[----:B------:R-:W-:Y:S02]  /*40c0*/  LOP3.LUT P6, RZ, R78, 0xff0000, RZ, 0xc0, !PT ;  /* 0x00ff00004eff7812 */ /* 0x000fe400078cc0ff */
        /* <DEDUP_REMOVED lines=38> */
.L_x_1203:
[-C--:B------:R-:W-:Y:S01]  /*4330*/  FFMA.FTZ R235, R235, R70.reuse, R71 ;  /* 0x00000046ebeb7223 */ /* 0x080fe20000010047 */
[C---:B-----5:R-:W-:Y:S01]  /*4340*/  PRMT R49, R119.reuse, 0x7632, R49 ;  /* 0x0000763277317816 */ /* 0x060fe20000000031 */
[-CC-:B------:R-:W-:Y:S01]  /*4350*/  FFMA.FTZ R210, R210, R70.reuse, R71.reuse ;  /* 0x00000046d2d27223 */ /* 0x180fe20000010047 */
[----:B------:R-:W-:Y:S01]  /*4360*/  PRMT R48, R118, 0x7632, R48 ;  /* 0x0000763276307816 */ /* 0x000fe20000000030 */
[-C--:B------:R-:W-:Y:S01]  /*4370*/  FFMA.FTZ R212, R212, R70.reuse, R71 ;  /* 0x00000046d4d47223 */ /* 0x080fe20000010047 */
[----:B------:R-:W-:Y:S01]  /*4380*/  SHF.L.U32 R51, R119, 0x10, RZ ;  /* 0x0000001077337819 */ /* 0x000fe200000006ff */
[----:B------:R-:W-:Y:S01]  /*4390*/  FADD.FTZ R235, R218, -R235 ;  /* 0x800000ebdaeb7221 */ /* 0x000fe20000010000 */
[----:B------:R-:W-:Y:S01]  /*43a0*/  FFMA.FTZ R237, R237, R70, R71 ;  /* 0x00000046eded7223 */ /* 0x000fe20000010047 */
[----:B------:R-:W-:Y:S01]  /*43b0*/  SHF.L.U32 R48, R48, 0x10, RZ ;  /* 0x0000001030307819 */ /* 0x000fe200000006ff */
[----:B------:R-:W-:Y:S01]  /*43c0*/  FADD.FTZ R231, R231, -R210 ;  /* 0x800000d2e7e77221 */ /* 0x000fe20000010000 */
[----:B------:R-:W-:-:S02]  /*43d0*/  IMAD.U32 R52, R49, 0x10000, RZ ;  /* 0x0001000031347824 */ /* 0x000fc400078e00ff */
[----:B------:R-:W-:Y:S01]  /*43e0*/  FADD.FTZ R233, R233, -R212 ;  /* 0x800000d4e9e97221 */ /* 0x000fe20000010000 */
[----:B------:R-:W-:Y:S01]  /*43f0*/  FFMA.FTZ R51, R164, R235, R51 ;  /* 0x000000eba4337223 */ /* 0x000fe20000010033 */
[----:B------:R-:W-:Y:S01]  /*4400*/  SHF.L.U32 R50, R118, 0x10, RZ ;  /* 0x0000001076327819 */ /* 0x000fe200000006ff */
[----:B------:R-:W-:Y:S01]  /*4410*/  FADD.FTZ R237, R220, -R237 ;  /* 0x800000eddced7221 */ /* 0x000fe20000010000 */
[C---:B------:R-:W-:Y:S01]  /*4420*/  FFMA.FTZ R60, R164.reuse, R231, R52 ;  /* 0x000000e7a43c7223 */ /* 0x040fe20000010034 */
[----:B------:R-:W-:Y:S01]  /*4430*/  FFMA.FTZ R56, R164, R233, R48 ;  /* 0x000000e9a4387223 */ /* 0x000fe20000010030 */
[----:B------:R-:W-:Y:S01]  /*4440*/  FMUL.FTZ R48, R51, UR6 ;  /* 0x0000000633307c20 */ /* 0x000fe20008410000 */
[----:B------:R-:W-:Y:S01]  /*4450*/  ISETP.GE.U32.AND P0, PT, R78, RZ, PT ;  /* 0x000000ff4e00720c */ /* 0x000fe20003f06070 */
[----:B------:R-:W-:Y:S01]  /*4460*/  FFMA.FTZ R237, R164, R237, R50 ;  /* 0x000000eda4ed7223 */ /* 0x000fe20000010032 */
[----:B------:R-:W-:Y:S01]  /*4470*/  ISETP.GE.U32.AND P2, PT, R152, RZ, PT ;  /* 0x000000ff9800720c */ /* 0x000fe20003f46070 */
[----:B------:R-:W-:Y:S01]  /*4480*/  FMUL.FTZ R49, R60, UR6 ;  /* 0x000000063c317c20 */ /* 0x000fe20008410000 */
[----:B------:R-:W-:Y:S01]  /*4490*/  LOP3.LUT P6, RZ, R79, 0xff0000, RZ, 0xc0, !PT ;  /* 0x00ff00004fff7812 */ /* 0x000fe200078cc0ff */
[-CC-:B------:R-:W-:Y:S01]  /*44a0*/  FFMA.FTZ R239, R239, R70.reuse, R71.reuse ;  /* 0x00000046efef7223 */ /* 0x180fe20000010047 */
[----:B------:R-:W-:Y:S01]  /*44b0*/  LOP3.LUT P3, RZ, R153, 0xff0000, RZ, 0xc0, !PT ;  /* 0x00ff000099ff7812 */ /* 0x000fe2000786c0ff */
[-C--:B------:R-:W-:Y:S01]  /*44c0*/  FFMA.FTZ R0, R0, R70.reuse, R71 ;  /* 0x0000004600007223 */ /* 0x080fe20000010047 */
[----:B------:R-:W-:Y:S01]  /*44d0*/  ISETP.GE.U32.AND.EX P0, PT, R79, 0x1000000, PT, P0 ;  /* 0x010000004f00780c */ /* 0x000fe20003f06100 */
[----:B------:R-:W-:Y:S01]  /*44e0*/  FADD.FTZ R239, R222, -R239 ;  /* 0x800000efdeef7221 */ /* 0x000fe20000010000 */
[----:B------:R-:W-:Y:S01]  /*44f0*/  ISETP.GE.U32.AND.EX P2, PT, R153, 0x1000000, PT, P2 ;  /* 0x010000009900780c */ /* 0x000fe20003f46120 */
[----:B------:R-:W-:Y:S01]  /*4500*/  FADD.FTZ R241, R241, -R0 ;  /* 0x80000000f1f17221 */ /* 0x000fe20000010000 */
[C---:B------:R-:W-:Y:S01]  /*4510*/  FSEL R59, R48.reuse, RZ, P6 ;  /* 0x000000ff303b7208 */ /* 0x040fe20003000000 */
[-C--:B------:R-:W-:Y:S01]  /*4520*/  FFMA.FTZ R227, R227, R70.reuse, R71 ;  /* 0x00000046e3e37223 */ /* 0x080fe20000010047 */
        /* <DEDUP_REMOVED lines=8> */
[----:B------:R-:W-:Y:S01]  /*45b0*/  FMUL.FTZ R49, R56, UR6 ;  /* 0x0000000638317c20 */ /* 0x000fe20008410000 */
[----:B------:R-:W-:Y:S01]  /*45c0*/  LOP3.LUT P0, RZ, R79, 0xff00, RZ, 0xc0, !PT ;  /* 0x0000ff004fff7812 */ /* 0x000fe2000780c0ff */
[----:B------:R-:W-:Y:S01]  /*45d0*/  FADD.FTZ R229, R216, -R229 ;  /* 0x800000e5d8e57221 */ /* 0x000fe20000010000 */
[----:B------:R-:W-:Y:S02]  /*45e0*/  LOP3.LUT P2, RZ, R153, 0xff00, RZ, 0xc0, !PT ;  /* 0x0000ff0099ff7812 */ /* 0x000fe4000784c0ff */
[C---:B------:R-:W-:Y:S02]  /*45f0*/  FSEL R58, R48.reuse, RZ, P6 ;  /* 0x000000ff303a7208 */ /* 0x040fe40003000000 */
[----:B------:R-:W-:Y:S02]  /*4600*/  FSEL R54, R48, RZ, P3 ;  /* 0x000000ff30367208 */ /* 0x000fe40001800000 */
[----:B------:R-:W-:-:S02]  /*4610*/  PRMT R48, R117, 0x7632, R48 ;  /* 0x0000763275307816 */ /* 0x000fc40000000030 */
[C---:B------:R-:W-:Y:S02]  /*4620*/  FSEL R61, R49.reuse, RZ, P0 ;  /* 0x000000ff313d7208 */ /* 0x040fe40000000000 */
[----:B------:R-:W-:Y:S01]  /*4630*/  FSEL R53, R49, RZ, P2 ;  /* 0x000000ff31357208 */ /* 0x000fe20001000000 */
[----:B------:R-:W-:Y:S01]  /*4640*/  IMAD.U32 R49, R117, 0x10000, RZ ;  /* 0x0001000075317824 */ /* 0x000fe200078e00ff */
[----:B------:R-:W-:Y:S02]  /*4650*/  SHF.L.U32 R50, R48, 0x10, RZ ;  /* 0x0000001030327819 */ /* 0x000fe400000006ff */
[----:B------:R-:W-:Y:S01]  /*4660*/  SHF.L.U32 R48, R116, 0x10, RZ ;  /* 0x0000001074307819 */ /* 0x000fe200000006ff */
[----:B------:R-:W-:Y:S01]  /*4670*/  FFMA.FTZ R49, R164, R239, R49 ;  /* 0x000000efa4317223 */ /* 0x000fe20000010031 */
[----:B------:R-:W-:Y:S01]  /*4680*/  PRMT R0, R116, 0x7632, R0 ;  /* 0x0000763274007816 */ /* 0x000fe20000000000 */
[----:B------:R-:W-:Y:S01]  /*4690*/  FFMA.FTZ R52, R164, R227, R50 ;  /* 0x000000e3a4347223 */ /* 0x000fe20000010032 */
[----:B------:R-:W-:Y:S01]  /*46a0*/  LOP3.LUT P6, RZ, R78, 0xff0000, RZ, 0xc0, !PT ;  /* 0x00ff00004eff7812 */ /* 0x000fe200078cc0ff */
[----:B------:R-:W-:Y:S01]  /*46b0*/  FFMA.FTZ R241, R164, R241, R48 ;  /* 0x000000f1a4f17223 */ /* 0x000fe20000010030 */
[----:B------:R-:W-:Y:S01]  /*46c0*/  FMUL.FTZ R48, R49, UR6 ;  /* 0x0000000631307c20 */ /* 0x000fe20008410000 */
[----:B------:R-:W-:Y:S01]  /*46d0*/  IMAD.U32 R0, R0, 0x10000, RZ ;  /* 0x0001000000007824 */ /* 0x000fe200078e00ff */
[----:B------:R-:W-:Y:S01]  /*46e0*/  F2FP.BF16.F32.PACK_AB R50, R56, R237 ;  /* 0x000000ed3832723e */ /* 0x000fe200000010ff */
[----:B------:R-:W-:Y:S01]  /*46f0*/  FMUL.FTZ R56, R52, UR6 ;  /* 0x0000000634387c20 */ /* 0x000fe20008410000 */
[----:B------:R-:W-:Y:S01]  /*4700*/  F2FP.BF16.F32.PACK_AB R54, R53, R54 ;  /* 0x000000363536723e */ /* 0x000fe200000010ff */
[----:B------:R-:W-:Y:S01]  /*4710*/  FFMA.FTZ R0, R164, R229, R0 ;  /* 0x000000e5a4007223 */ /* 0x000fe20000010000 */
[----:B------:R-:W-:-:S02]  /*4720*/  FSEL R57, R48, RZ, P6 ;  /* 0x000000ff30397208 */ /* 0x000fc40003000000 */
[----:B------:R-:W-:Y:S02]  /*4730*/  LOP3.LUT P6, RZ, R152, 0xff0000, RZ, 0xc0, !PT ;  /* 0x00ff000098ff7812 */ /* 0x000fe400078cc0ff */
[----:B------:R-:W-:Y:S02]  /*4740*/  LOP3.LUT P3, RZ, R78, 0xff000000, RZ, 0xc0, !PT ;  /* 0xff0000004eff7812 */ /* 0x000fe4000786c0ff */
[----:B------:R-:W-:Y:S02]  /*4750*/  FSEL R53, R48, RZ, P6 ;  /* 0x000000ff30357208 */ /* 0x000fe40003000000 */
[----:B------:R-:W-:Y:S02]  /*4760*/  LOP3.LUT P6, RZ, R152, 0xff000000, RZ, 0xc0, !PT ;  /* 0xff00000098ff7812 */ /* 0x000fe400078cc0ff */
[----:B------:R-:W-:Y:S02]  /*4770*/  F2FP.BF16.F32.PACK_AB R51, R60, R51 ;  /* 0x000000333c33723e */ /* 0x000fe400000010ff */
[----:B------:R-:W-:Y:S01]  /*4780*/  F2FP.BF16.F32.PACK_AB R49, R52, R49 ;  /* 0x000000313431723e */ /* 0x000fe200000010ff */
[----:B------:R-:W-:Y:S01]  /*4790*/  FMUL.FTZ R52, R0, UR6 ;  /* 0x0000000600347c20 */ /* 0x000fe20008410000 */
        /* <DEDUP_REMOVED lines=17> */
[----:B------:R-:W-:Y:S02]  /*48b0*/  F2FP.BF16.F32.PACK_AB R52, R63, R52 ;  /* 0x000000343f34723e */ /* 0x000fe400000010ff */
[----:B------:R-:W-:-:S07]  /*48c0*/  F2FP.BF16.F32.PACK_AB R56, R61, R56 ;  /* 0x000000383d38723e */ /* 0x000fce00000010ff */
.L_x_1199:
        /* <DEDUP_REMOVED lines=17> */
[-CC-:B------:R-:W-:Y:S01]  /*49e0*/  FFMA.FTZ R0, R203, R70.reuse, R71.reuse ;  /* 0x00000046cb007223 */ /* 0x180fe20000010047 */
[----:B0-----:R-:W-:Y:S01]  /*49f0*/  PRMT R48, R38, 0x7632, R48 ;  /* 0x0000763226307816 */ /* 0x001fe20000000030 */
[-C--:B------:R-:W-:Y:S01]  /*4a00*/  FFMA.FTZ R199, R199, R70.reuse, R71 ;  /* 0x00000046c7c77223 */ /* 0x080fe20000010047 */
[----:B------:R-:W-:Y:S01]  /*4a10*/  SHF.L.U32 R53, R39, 0x10, RZ ;  /* 0x0000001027357819 */ /* 0x000fe200000006ff */
[----:B------:R-:W-:Y:S01]  /*4a20*/  FADD.FTZ R205, R196, -R205 ;  /* 0x800000cdc4cd7221 */ /* 0x000fe20000010000 */
[----:B------:R-:W-:Y:S01]  /*4a30*/  FADD.FTZ R195, R195, -R0 ;  /* 0x80000000c3c37221 */ /* 0x000fe20000010000 */
[----:B------:R-:W-:Y:S01]  /*4a40*/  SHF.L.U32 R52, R48, 0x10, RZ ;  /* 0x0000001030347819 */ /* 0x000fe200000006ff */
[-C--:B------:R-:W-:Y:S01]  /*4a50*/  FFMA.FTZ R0, R197, R70.reuse, R71 ;  /* 0x00000046c5007223 */ /* 0x080fe20000010047 */
[----:B------:R-:W-:Y:S01]  /*4a60*/  SHF.L.U32 R48, R37, 0x10, RZ ;  /* 0x0000001025307819 */ /* 0x000fe200000006ff */
[----:B------:R-:W-:Y:S01]  /*4a70*/  FADD.FTZ R199, R194, -R199 ;  /* 0x800000c7c2c77221 */ /* 0x000fe20000010000 */
[----:B------:R-:W-:Y:S01]  /*4a80*/  PRMT R50, R39, 0x7632, R50 ;  /* 0x0000763227327816 */ /* 0x000fe20000000032 */
[----:B------:R-:W-:Y:S01]  /*4a90*/  FFMA.FTZ R205, R164, R205, R53 ;  /* 0x000000cda4cd7223 */ /* 0x000fe20000010035 */
[-CC-:B------:R-:W-:Y:S01]  /*4aa0*/  FFMA.FTZ R208, R208, R70.reuse, R71.reuse ;  /* 0x00000046d0d07223 */ /* 0x180fe20000010047 */
[--C-:B------:R-:W-:Y:S01]  /*4ab0*/  FADD.FTZ R193, R193, -R0.reuse ;  /* 0x80000000c1c17221 */ /* 0x100fe20000010000 */
[-CC-:B------:R-:W-:Y:S01]  /*4ac0*/  FFMA.FTZ R51, R206, R70.reuse, R71.reuse ;  /* 0x00000046ce337223 */ /* 0x180fe20000010047 */
[----:B------:R-:W-:Y:S01]  /*4ad0*/  PRMT R0, R37, 0x7632, R0 ;  /* 0x0000763225007816 */ /* 0x000fe20000000000 */
[----:B------:R-:W-:Y:S01]  /*4ae0*/  FFMA.FTZ R199, R164, R199, R48 ;  /* 0x000000c7a4c77223 */ /* 0x000fe20000010030 */
[----:B------:R-:W-:Y:S01]  /*4af0*/  FFMA.FTZ R202, R202, R70, R71 ;  /* 0x00000046caca7223 */ /* 0x000fe20000010047 */
[----:B------:R-:W-:Y:S01]  /*4b00*/  SHF.L.U32 R53, R50, 0x10, RZ ;  /* 0x0000001032357819 */ /* 0x000fe200000006ff */
[----:B------:R-:W-:Y:S01]  /*4b10*/  FMUL.FTZ R48, R205, UR6 ;  /* 0x00000006cd307c20 */ /* 0x000fe20008410000 */
[----:B------:R-:W-:Y:S01]  /*4b20*/  FADD.FTZ R207, R207, -R208 ;  /* 0x800000d0cfcf7221 */ /* 0x000fe20000010000 */
[----:B------:R-:W-:Y:S01]  /*4b30*/  LOP3.LUT P3, RZ, R77, 0xff0000, RZ, 0xc0, !PT ;  /* 0x00ff00004dff7812 */ /* 0x000fe2000786c0ff */
[----:B------:R-:W-:Y:S01]  /*4b40*/  FADD.FTZ R51, R204, -R51 ;  /* 0x80000033cc337221 */ /* 0x000fe20000010000 */
[----:B------:R-:W-:Y:S01]  /*4b50*/  FADD.FTZ R201, R201, -R202 ;  /* 0x800000cac9c97221 */ /* 0x000fe20000010000 */
[----:B------:R-:W-:-:S02]  /*4b60*/  IMAD.U32 R50, R38, 0x10000, RZ ;  /* 0x0001000026327824 */ /* 0x000fc400078e00ff */
[----:B------:R-:W-:Y:S01]  /*4b70*/  FFMA.FTZ R66, R164, R207, R53 ;  /* 0x000000cfa4427223 */ /* 0x000fe20000010035 */
[----:B------:R-:W-:Y:S01]  /*4b80*/  IMAD.U32 R0, R0, 0x10000, RZ ;  /* 0x0001000000007824 */ /* 0x000fe200078e00ff */
[----:B------:R-:W-:Y:S01]  /*4b90*/  LOP3.LUT P6, RZ, R3, 0xff0000, RZ, 0xc0, !PT ;  /* 0x00ff000003ff7812 */ /* 0x000fe200078cc0ff */
[----:B------:R-:W-:Y:S01]  /*4ba0*/  FFMA.FTZ R56, R164, R51, R52 ;  /* 0x00000033a4387223 */ /* 0x000fe20000010034 */
[----:B------:R-:W-:Y:S01]  /*4bb0*/  FSEL R59, R48, RZ, P3 ;  /* 0x000000ff303b7208 */ /* 0x000fe20001800000 */
[----:B------:R-:W-:Y:S01]  /*4bc0*/  FFMA.FTZ R195, R164, R195, R50 ;  /* 0x000000c3a4c37223 */ /* 0x000fe20000010032 */
[----:B------:R-:W-:Y:S01]  /*4bd0*/  ISETP.GE.U32.AND P3, PT, R76, RZ, PT ;  /* 0x000000ff4c00720c */ /* 0x000fe20003f66070 */
[--C-:B------:R-:W-:Y:S01]  /*4be0*/  FFMA.FTZ R52, R164, R201, R0.reuse ;  /* 0x000000c9a4347223 */ /* 0x100fe20000010000 */
[----:B------:R-:W-:Y:S01]  /*4bf0*/  PRMT R0, R36, 0x7632, R0 ;  /* 0x0000763224007816 */ /* 0x000fe20000000000 */
[----:B------:R-:W-:Y:S01]  /*4c00*/  FMUL.FTZ R50, R66, UR6 ;  /* 0x0000000642327c20 */ /* 0x000fe20008410000 */
[----:B------:R-:W-:Y:S01]  /*4c10*/  FSEL R55, R48, RZ, P6 ;  /* 0x000000ff30377208 */ /* 0x000fe20003000000 */
[----:B------:R-:W-:Y:S01]  /*4c20*/  FFMA.FTZ R49, R200, R70, R71 ;  /* 0x00000046c8317223 */ /* 0x000fe20000010047 */
[----:B------:R-:W-:-:S02]  /*4c30*/  ISETP.GE.U32.AND P6, PT, R2, RZ, PT ;  /* 0x000000ff0200720c */ /* 0x000fc40003fc6070 */
[----:B------:R-:W-:Y:S01]  /*4c40*/  ISETP.GE.U32.AND.EX P3, PT, R77, 0x1000000, PT, P3 ;  /* 0x010000004d00780c */ /* 0x000fe20003f66130 */
[----:B------:R-:W-:Y:S01]  /*4c50*/  FADD.FTZ R49, R198, -R49 ;  /* 0x80000031c6317221 */ /* 0x000fe20000010000 */
[----:B------:R-:W-:Y:S01]  /*4c60*/  SHF.L.U32 R51, R0, 0x10, RZ ;  /* 0x0000001000337819 */ /* 0x000fe200000006ff */
[----:B------:R-:W-:Y:S01]  /*4c70*/  FMUL.FTZ R0, R195, UR6 ;  /* 0x00000006c3007c20 */ /* 0x000fe20008410000 */
[----:B------:R-:W-:Y:S02]  /*4c80*/  ISETP.GE.U32.AND.EX P6, PT, R3, 0x1000000, PT, P6 ;  /* 0x010000000300780c */ /* 0x000fe40003fc6160 */
[----:B------:R-:W-:Y:S01]  /*4c90*/  FSEL R68, R50, RZ, P3 ;  /* 0x000000ff32447208 */ /* 0x000fe20001800000 */
[----:B------:R-:W-:Y:S01]  /*4ca0*/  FFMA.FTZ R48, R164, R49, R51 ;  /* 0x00000031a4307223 */ /* 0x000fe20000010033 */
        /* <DEDUP_REMOVED lines=8> */
[----:B------:R-:W-:Y:S01]  /*4d30*/  FMUL.FTZ R0, R199, UR6 ;  /* 0x00000006c7007c20 */ /* 0x000fe20008410000 */
[----:B------:R-:W-:Y:S02]  /*4d40*/  LOP3.LUT P6, RZ, R3, 0xff00, RZ, 0xc0, !PT ;  /* 0x0000ff0003ff7812 */ /* 0x000fe400078cc0ff */
[----:B------:R-:W-:Y:S02]  /*4d50*/  FSEL R67, R49, RZ, P3 ;  /* 0x000000ff31437208 */ /* 0x000fe40001800000 */
[----:B------:R-:W-:-:S02]  /*4d60*/  LOP3.LUT P3, RZ, R76, 0xff0000, RZ, 0xc0, !PT ;  /* 0x00ff00004cff7812 */ /* 0x000fc4000786c0ff */
        /* <DEDUP_REMOVED lines=13> */
[----:B------:R-:W-:Y:S01]  /*4e40*/  F2FP.BF16.F32.PACK_AB R48, R48, R193 ;  /* 0x000000c13030723e */ /* 0x000fe200000010ff */
[----:B------:R-:W-:Y:S01]  /*4e50*/  FMUL.FTZ R193, R193, UR6 ;  /* 0x00000006c1c17c20 */ /* 0x000fe20008410000 */
[----:B------:R-:W-:-:S02]  /*4e60*/  FSEL R64, R50, RZ, P6 ;  /* 0x000000ff32407208 */ /* 0x000fc40003000000 */
[----:B------:R-:W-:Y:S02]  /*4e70*/  FSEL R65, R0, RZ, P3 ;  /* 0x000000ff00417208 */ /* 0x000fe40001800000 */
[----:B------:R-:W-:Y:S02]  /*4e80*/  LOP3.LUT P6, RZ, R76, 0xff, RZ, 0xc0, !PT ;  /* 0x000000ff4cff7812 */ /* 0x000fe400078cc0ff */
[----:B------:R-:W-:Y:S02]  /*4e90*/  LOP3.LUT P3, RZ, R2, 0xff, RZ, 0xc0, !PT ;  /* 0x000000ff02ff7812 */ /* 0x000fe4000786c0ff */
[----:B------:R-:W-:Y:S02]  /*4ea0*/  F2FP.BF16.F32.PACK_AB R50, R56, R195 ;  /* 0x000000c33832723e */ /* 0x000fe400000010ff */
[----:B------:R-:W-:Y:S02]  /*4eb0*/  F2FP.BF16.F32.PACK_AB R49, R52, R199 ;  /* 0x000000c73431723e */ /* 0x000fe400000010ff */
        /* <DEDUP_REMOVED lines=12> */
.L_x_1206:
[-CC-:B------:R-:W-:Y:S01]  /*4f80*/  FFMA.FTZ R205, R205, R70.reuse, R71.reuse ;  /* 0x00000046cdcd7223 */ /* 0x180fe20000010047 */
[C---:B0-----:R-:W-:Y:S01]  /*4f90*/  IMAD.U32 R57, R39.reuse, 0x10000, RZ ;  /* 0x0001000027397824 */ /* 0x041fe200078e00ff */
[----:B------:R-:W-:Y:S01]  /*4fa0*/  PRMT R54, R39, 0x7632, R54 ;  /* 0x0000763227367816 */ /* 0x000fe20000000036 */
[-C--:B------:R-:W-:Y:S01]  /*4fb0*/  FFMA.FTZ R208, R208, R70.reuse, R71 ;  /* 0x00000046d0d07223 */ /* 0x080fe20000010047 */
[----:B------:R-:W-:Y:S01]  /*4fc0*/  FADD.FTZ R205, R196, -R205 ;  /* 0x800000cdc4cd7221 */ /* 0x000fe20000010000 */
[-C--:B------:R-:W-:Y:S01]  /*4fd0*/  FFMA.FTZ R0, R203, R70.reuse, R71 ;  /* 0x00000046cb007223 */ /* 0x080fe20000010047 */
[----:B------:R-:W-:Y:S01]  /*4fe0*/  SHF.L.U32 R56, R54, 0x10, RZ ;  /* 0x0000001036387819 */ /* 0x000fe200000006ff */
[----:B------:R-:W-:Y:S01]  /*4ff0*/  FADD.FTZ R207, R207, -R208 ;  /* 0x800000d0cfcf7221 */ /* 0x000fe20000010000 */
[----:B------:R-:W-:Y:S01]  /*5000*/  FFMA.FTZ R57, R164, R205, R57 ;  /* 0x000000cda4397223 */ /* 0x000fe20000010039 */
[----:B------:R-:W-:Y:S01]  /*5010*/  LOP3.LUT P3, RZ, R77, 0xff0000, RZ, 0xc0, !PT ;  /* 0x00ff00004dff7812 */ /* 0x000fe2000786c0ff */
[----:B------:R-:W-:Y:S01]  /*5020*/  FADD.FTZ R195, R195, -R0 ;  /* 0x80000000c3c37221 */ /* 0x000fe20000010000 */
[----:B------:R-:W-:Y:S01]  /*5030*/  LOP3.LUT P6, RZ, R3, 0xff0000, RZ, 0xc0, !PT ;  /* 0x00ff000003ff7812 */ /* 0x000fe200078cc0ff */
[----:B------:R-:W-:Y:S01]  /*5040*/  FMUL.FTZ R57, R57, UR6 ;  /* 0x0000000639397c20 */ /* 0x000fe20008410000 */
[-CC-:B------:R-:W-:Y:S01]  /*5050*/  FFMA.FTZ R0, R197, R70.reuse, R71.reuse ;  /* 0x00000046c5007223 */ /* 0x180fe20000010047 */
[----:B------:R-:W-:Y:S01]  /*5060*/  SHF.L.U32 R54, R38, 0x10, RZ ;  /* 0x0000001026367819 */ /* 0x000fe200000006ff */
[----:B------:R-:W-:Y:S01]  /*5070*/  FFMA.FTZ R207, R164, R207, R56 ;  /* 0x000000cfa4cf7223 */ /* 0x000fe20000010038 */
[----:B------:R-:W-:Y:S01]  /*5080*/  PRMT R52, R38, 0x7632, R52 ;  /* 0x0000763226347816 */ /* 0x000fe20000000034 */
[-CC-:B------:R-:W-:Y:S01]  /*5090*/  FFMA.FTZ R199, R199, R70.reuse, R71.reuse ;  /* 0x00000046c7c77223 */ /* 0x180fe20000010047 */
[----:B------:R-:W-:Y:S01]  /*50a0*/  FSEL R59, R57, RZ, P3 ;  /* 0x000000ff393b7208 */ /* 0x000fe20001800000 */
[-C--:B------:R-:W-:Y:S01]  /*50b0*/  FFMA.FTZ R55, R206, R70.reuse, R71 ;  /* 0x00000046ce377223 */ /* 0x080fe20000010047 */
        /* <DEDUP_REMOVED lines=15> */
[--C-:B------:R-:W-:Y:S01]  /*51b0*/  FFMA.FTZ R199, R164, R199, R0.reuse ;  /* 0x000000c7a4c77223 */ /* 0x100fe20000010000 */
[----:B------:R-:W-:Y:S01]  /*51c0*/  LOP3.LUT P3, RZ, R77, 0xff, RZ, 0xc0, !PT ;  /* 0x000000ff4dff7812 */ /* 0x000fe2000786c0ff */
[-CC-:B------:R-:W-:Y:S01]  /*51d0*/  FFMA.FTZ R202, R202, R70.reuse, R71.reuse ;  /* 0x00000046caca7223 */ /* 0x180fe20000010047 */
        /* <DEDUP_REMOVED lines=28> */
[C---:B------:R-:W-:Y:S01]  /*53a0*/  FSEL R62, R201.reuse, RZ, P3 ;  /* 0x000000ffc93e7208 */ /* 0x040fe20001800000 */
        /* <DEDUP_REMOVED lines=20> */
.L_x_1205:
[----:B------:R-:W-:Y:S05]  /*54f0*/  @!P2 BRA `(.L_x_1208) ;  /* 0x00000004003ca947 */ /* 0x000fea0003800000 */
[-CC-:B------:R-:W-:Y:S01]  /*5500*/  FFMA.FTZ R205, R205, R70.reuse, R71.reuse ;  /* 0x00000046cdcd7223 */ /* 0x180fe20000010047 */
[-CC-:B------:R-:W-:Y:S01]  /*5510*/  FFMA.FTZ R0, R203, R70.reuse, R71.reuse ;  /* 0x00000046cb007223 */ /* 0x180fe20000010047 */
[-C--:B------:R-:W-:Y:S01]  /*5520*/  FFMA.FTZ R208, R208, R70.reuse, R71 ;  /* 0x00000046d0d07223 */ /* 0x080fe20000010047 */
[----:B------:R-:W-:Y:S01]  /*5530*/  LOP3.LUT P3, RZ, R77, 0xff0000, RZ, 0xc0, !PT ;  /* 0x00ff00004dff7812 */ /* 0x000fe2000786c0ff */
[----:B0-----:R-:W-:Y:S01]  /*5540*/  FADD.FTZ R51, R196, -R205 ;  /* 0x800000cdc4337221 */ /* 0x001fe20000010000 */
[----:B------:R-:W-:Y:S01]  /*5550*/  FADD.FTZ R195, R195, -R0 ;  /* 0x80000000c3c37221 */ /* 0x000fe20000010000 */
[----:B------:R-:W-:Y:S01]  /*5560*/  FADD.FTZ R207, R207, -R208 ;  /* 0x800000d0cfcf7221 */ /* 0x000fe20000010000 */
[----:B------:R-:W-:Y:S01]  /*5570*/  LOP3.LUT P6, RZ, R3, 0xff0000, RZ, 0xc0, !PT ;  /* 0x00ff000003ff7812 */ /* 0x000fe200078cc0ff */
[----:B------:R-:W-:Y:S01]  /*5580*/  FMUL.FTZ R51, R164, R51 ;  /* 0x00000033a4337220 */ /* 0x000fe20000410000 */
[-CC-:B------:R-:W-:Y:S01]  /*5590*/  FFMA.FTZ R55, R206, R70.reuse, R71.reuse ;  /* 0x00000046ce377223 */ /* 0x180fe20000010047 */
[C---:B------:R-:W-:Y:S01]  /*55a0*/  FMUL.FTZ R66, R164.reuse, R207 ;  /* 0x000000cfa4427220 */ /* 0x040fe20000410000 */
[----:B------:R-:W-:Y:S01]  /*55b0*/  FMUL.FTZ R54, R164, R195 ;  /* 0x000000c3a4367220 */ /* 0x000fe20000410000 */
[----:B------:R-:W-:Y:S01]  /*55c0*/  FMUL.FTZ R0, R51, UR6 ;  /* 0x0000000633007c20 */ /* 0x000fe20008410000 */
[-C--:B------:R-:W-:Y:S01]  /*55d0*/  FFMA.FTZ R49, R200, R70.reuse, R71 ;  /* 0x00000046c8317223 */ /* 0x080fe20000010047 */
[----:B------:R-:W-:Y:S01]  /*55e0*/  FMUL.FTZ R48, R66, UR6 ;  /* 0x0000000642307c20 */ /* 0x000fe20008410000 */
[----:B------:R-:W-:Y:S01]  /*55f0*/  FADD.FTZ R55, R204, -R55 ;  /* 0x80000037cc377221 */ /* 0x000fe20000010000 */
[-C--:B------:R-:W-:Y:S01]  /*5600*/  FFMA.FTZ R199, R199, R70.reuse, R71 ;  /* 0x00000046c7c77223 */ /* 0x080fe20000010047 */
        /* <DEDUP_REMOVED lines=11> */
[----:B------:R-:W-:Y:S01]  /*56c0*/  FMUL.FTZ R50, R55, UR6 ;  /* 0x0000000637327c20 */ /* 0x000fe20008410000 */
[----:B------:R-:W-:Y:S01]  /*56d0*/  FSEL R68, R48, RZ, P3 ;  /* 0x000000ff30447208 */ /* 0x000fe20001800000 */
[----:B------:R-:W-:Y:S01]  /*56e0*/  FMUL.FTZ R49, R164, R49 ;  /* 0x00000031a4317220 */ /* 0x000fe20000410000 */
[----:B------:R-:W-:Y:S01]  /*56f0*/  FSEL R78, R48, RZ, P6 ;  /* 0x000000ff304e7208 */ /* 0x000fe20003000000 */
[----:B------:R-:W-:Y:S01]  /*5700*/  FADD.FTZ R201, R201, -R202 ;  /* 0x800000cac9c97221 */ /* 0x000fe20000010000 */
[----:B------:R-:W-:Y:S01]  /*5710*/  LOP3.LUT P3, RZ, R77, 0xff, RZ, 0xc0, !PT ;  /* 0x000000ff4dff7812 */ /* 0x000fe2000786c0ff */
[C---:B------:R-:W-:Y:S01]  /*5720*/  FMUL.FTZ R53, R164.reuse, R53 ;  /* 0x00000035a4357220 */ /* 0x040fe20000410000 */
[----:B------:R-:W-:Y:S01]  /*5730*/  LOP3.LUT P6, RZ, R3, 0xff, RZ, 0xc0, !PT ;  /* 0x000000ff03ff7812 */ /* 0x000fe200078cc0ff */
[----:B------:R-:W-:Y:S01]  /*5740*/  FMUL.FTZ R48, R164, R201 ;  /* 0x000000c9a4307220 */ /* 0x000fe20000410000 */
[C---:B------:R-:W-:Y:S01]  /*5750*/  FSEL R58, R0.reuse, RZ, P3 ;  /* 0x000000ff003a7208 */ /* 0x040fe20001800000 */
[----:B------:R-:W-:Y:S01]  /*5760*/  FMUL.FTZ R52, R53, UR6 ;  /* 0x0000000635347c20 */ /* 0x000fe20008410000 */
[----:B------:R-:W-:Y:S01]  /*5770*/  FSEL R56, R0, RZ, P6 ;  /* 0x000000ff00387208 */ /* 0x000fe20003000000 */
[----:B------:R-:W-:Y:S01]  /*5780*/  FMUL.FTZ R0, R49, UR6 ;  /* 0x0000000631007c20 */ /* 0x000fe20008410000 */
[----:B------:R-:W-:-:S02]  /*5790*/  LOP3.LUT P3, RZ, R77, 0xff00, RZ, 0xc0, !PT ;  /* 0x0000ff004dff7812 */ /* 0x000fc4000786c0ff */
[----:B------:R-:W-:Y:S02]  /*57a0*/  LOP3.LUT P6, RZ, R3, 0xff00, RZ, 0xc0, !PT ;  /* 0x0000ff0003ff7812 */ /* 0x000fe400078cc0ff */
[C---:B------:R-:W-:Y:S02]  /*57b0*/  FSEL R69, R50.reuse, RZ, P3 ;  /* 0x000000ff32457208 */ /* 0x040fe40001800000 */
[----:B------:R-:W-:Y:S01]  /*57c0*/  FSEL R77, R50, RZ, P6 ;  /* 0x000000ff324d7208 */ /* 0x000fe20003000000 */
[----:B------:R-:W-:Y:S01]  /*57d0*/  FMUL.FTZ R50, R48, UR6 ;  /* 0x0000000630327c20 */ /* 0x000fe20008410000 */
[----:B------:R-:W-:Y:S02]  /*57e0*/  LOP3.LUT P3, RZ, R76, 0xff0000, RZ, 0xc0, !PT ;  /* 0x00ff00004cff7812 */ /* 0x000fe4000786c0ff */
[----:B------:R-:W-:Y:S02]  /*57f0*/  LOP3.LUT P6, RZ, R2, 0xff0000, RZ, 0xc0, !PT ;  /* 0x00ff000002ff7812 */ /* 0x000fe400078cc0ff */
[----:B------:R-:W-:-:S02]  /*5800*/  FSEL R57, R0, RZ, P3 ;  /* 0x000000ff00397208 */ /* 0x000fc40001800000 */
[----:B------:R-:W-:Y:S01]  /*5810*/  FSEL R62, R0, RZ, P6 ;  /* 0x000000ff003e7208 */ /* 0x000fe20003000000 */
[----:B------:R-:W-:Y:S01]  /*5820*/  FFMA.FTZ R0, R197, R70, R71 ;  /* 0x00000046c5007223 */ /* 0x000fe20000010047 */
[----:B------:R-:W-:Y:S02]  /*5830*/  LOP3.LUT P3, RZ, R76, 0xff000000, RZ, 0xc0, !PT ;  /* 0xff0000004cff7812 */ /* 0x000fe4000786c0ff */
[----:B------:R-:W-:Y:S01]  /*5840*/  LOP3.LUT P6, RZ, R2, 0xff000000, RZ, 0xc0, !PT ;  /* 0xff00000002ff7812 */ /* 0x000fe200078cc0ff */
[----:B------:R-:W-:Y:S01]  /*5850*/  FADD.FTZ R193, R193, -R0 ;  /* 0x80000000c1c17221 */ /* 0x000fe20000010000 */
[----:B------:R-:W-:Y:S02]  /*5860*/  FSEL R64, R50, RZ, P3 ;  /* 0x000000ff32407208 */ /* 0x000fe40001800000 */
[----:B------:R-:W-:Y:S01]  /*5870*/  LOP3.LUT P3, RZ, R76, 0xff00, RZ, 0xc0, !PT ;  /* 0x0000ff004cff7812 */ /* 0x000fe2000786c0ff */
[----:B------:R-:W-:Y:S01]  /*5880*/  FMUL.FTZ R0, R164, R193 ;  /* 0x000000c1a4007220 */ /* 0x000fe20000410000 */
[----:B------:R-:W-:-:S02]  /*5890*/  FSEL R67, R50, RZ, P6 ;  /* 0x000000ff32437208 */ /* 0x000fc40003000000 */
[----:B------:R-:W-:Y:S02]  /*58a0*/  FSEL R63, R52, RZ, P3 ;  /* 0x000000ff343f7208 */ /* 0x000fe40001800000 */
[----:B------:R-:W-:Y:S02]  /*58b0*/  LOP3.LUT P3, RZ, R2, 0xff00, RZ, 0xc0, !PT ;  /* 0x0000ff0002ff7812 */ /* 0x000fe4000786c0ff */
[----:B------:R-:W-:Y:S02]  /*58c0*/  F2FP.BF16.F32.PACK_AB R50, R55, R54 ;  /* 0x000000363732723e */ /* 0x000fe400000010ff */
[----:B------:R-:W-:Y:S02]  /*58d0*/  F2FP.BF16.F32.PACK_AB R49, R48, R49 ;  /* 0x000000313031723e */ /* 0x000fe400000010ff */
[----:B------:R-:W-:Y:S02]  /*58e0*/  F2FP.BF16.F32.PACK_AB R55, R78, R65 ;  /* 0x000000414e37723e */ /* 0x000fe400000010ff */
[----:B------:R-:W-:Y:S01]  /*58f0*/  F2FP.BF16.F32.PACK_AB R48, R53, R0 ;  /* 0x000000003530723e */ /* 0x000fe200000010ff */
[----:B------:R-:W-:Y:S01]  /*5900*/  FMUL.FTZ R0, R0, UR6 ;  /* 0x0000000600007c20 */ /* 0x000fe20008410000 */
[----:B------:R-:W-:-:S02]  /*5910*/  FSEL R65, R52, RZ, P3 ;  /* 0x000000ff34417208 */ /* 0x000fc40001800000 */
[----:B------:R-:W-:Y:S02]  /*5920*/  LOP3.LUT P6, RZ, R76, 0xff, RZ, 0xc0, !PT ;  /* 0x000000ff4cff7812 */ /* 0x000fe400078cc0ff */
[----:B------:R-:W-:Y:S02]  /*5930*/  LOP3.LUT P3, RZ, R2, 0xff, RZ, 0xc0, !PT ;  /* 0x000000ff02ff7812 */ /* 0x000fe4000786c0ff */
        /* <DEDUP_REMOVED lines=11> */
.L_x_1208:
[-CC-:B------:R-:W-:Y:S01]  /*59f0*/  FFMA.FTZ R208, R208, R70.reuse, R71.reuse ;  /* 0x00000046d0d07223 */ /* 0x180fe20000010047 */
[-CC-:B------:R-:W-:Y:S01]  /*5a00*/  FFMA.FTZ R205, R205, R70.reuse, R71.reuse ;  /* 0x00000046cdcd7223 */ /* 0x180fe20000010047 */
[----:B------:R-:W-:Y:S01]  /*5a10*/  ISETP.GE.U32.AND P3, PT, R76, RZ, PT ;  /* 0x000000ff4c00720c */ /* 0x000fe20003f66070 */
[-C--:B------:R-:W-:Y:S01]  /*5a20*/  FFMA.FTZ R0, R203, R70.reuse, R71 ;  /* 0x00000046cb007223 */ /* 0x080fe20000010047 */
[----:B------:R-:W-:Y:S01]  /*5a30*/  FADD.FTZ R207, R207, -R208 ;  /* 0x800000d0cfcf7221 */ /* 0x000fe20000010000 */
[----:B------:R-:W-:Y:S01]  /*5a40*/  FADD.FTZ R205, R196, -R205 ;  /* 0x800000cdc4cd7221 */ /* 0x000fe20000010000 */
[----:B------:R-:W-:Y:S01]  /*5a50*/  ISETP.GE.U32.AND.EX P3, PT, R77, 0x1000000, PT, P3 ;  /* 0x010000004d00780c */ /* 0x000fe20003f66130 */
[----:B------:R-:W-:Y:S01]  /*5a60*/  FADD.FTZ R195, R195, -R0 ;  /* 0x80000000c3c37221 */ /* 0x000fe20000010000 */
[C---:B------:R-:W-:Y:S01]  /*5a70*/  FMUL.FTZ R207, R164.reuse, R207 ;  /* 0x000000cfa4cf7220 */ /* 0x040fe20000410000 */
[----:B------:R-:W-:Y:S01]  /*5a80*/  FMUL.FTZ R205, R164, R205 ;  /* 0x000000cda4cd7220 */ /* 0x000fe20000410000 */
[----:B------:R-:W-:Y:S01]  /*5a90*/  LOP3.LUT P6, RZ, R77, 0xff0000, RZ, 0xc0, !PT ;  /* 0x00ff00004dff7812 */ /* 0x000fe200078cc0ff */
[-C--:B0-----:R-:W-:Y:S01]  /*5aa0*/  FFMA.FTZ R55, R206, R70.reuse, R71 ;  /* 0x00000046ce377223 */ /* 0x081fe20000010047 */
[----:B------:R-:W-:Y:S01]  /*5ab0*/  FMUL.FTZ R207, R207, UR6 ;  /* 0x00000006cfcf7c20 */ /* 0x000fe20008410000 */
[----:B------:R-:W-:Y:S01]  /*5ac0*/  FMUL.FTZ R205, R205, UR6 ;  /* 0x00000006cdcd7c20 */ /* 0x000fe20008410000 */
[----:B------:R-:W-:Y:S01]  /*5ad0*/  FMUL.FTZ R195, R164, R195 ;  /* 0x000000c3a4c37220 */ /* 0x000fe20000410000 */
[----:B------:R-:W-:Y:S01]  /*5ae0*/  FADD.FTZ R55, R204, -R55 ;  /* 0x80000037cc377221 */ /* 0x000fe20000010000 */
[-C--:B------:R-:W-:Y:S01]  /*5af0*/  FFMA.FTZ R199, R199, R70.reuse, R71 ;  /* 0x00000046c7c77223 */ /* 0x080fe20000010047 */
[----:B------:R-:W-:Y:S01]  /*5b00*/  FSEL R52, R207, RZ, P3 ;  /* 0x000000ffcf347208 */ /* 0x000fe20001800000 */
[----:B------:R-:W-:Y:S01]  /*5b10*/  FMUL.FTZ R195, R195, UR6 ;  /* 0x00000006c3c37c20 */ /* 0x000fe20008410000 */
[----:B------:R-:W-:Y:S01]  /*5b20*/  ISETP.GE.U32.AND P3, PT, R2, RZ, PT ;  /* 0x000000ff0200720c */ /* 0x000fe20003f66070 */
[----:B------:R-:W-:Y:S01]  /*5b30*/  FMUL.FTZ R55, R164, R55 ;  /* 0x00000037a4377220 */ /* 0x000fe20000410000 */
[----:B------:R-:W-:Y:S01]  /*5b40*/  FSEL R59, R205, RZ, P6 ;  /* 0x000000ffcd3b7208 */ /* 0x000fe20003000000 */
[----:B------:R-:W-:Y:S01]  /*5b50*/  FADD.FTZ R199, R194, -R199 ;  /* 0x800000c7c2c77221 */ /* 0x000fe20000010000 */
[C---:B------:R-:W-:Y:S01]  /*5b60*/  LOP3.LUT P6, RZ, R3.reuse, 0xff0000, RZ, 0xc0, !PT ;  /* 0x00ff000003ff7812 */ /* 0x040fe200078cc0ff */
[-CC-:B------:R-:W-:Y:S01]  /*5b70*/  FFMA.FTZ R202, R202, R70.reuse, R71.reuse ;  /* 0x00000046caca7223 */ /* 0x180fe20000010047 */
[----:B------:R-:W-:Y:S01]  /*5b80*/  ISETP.GE.U32.AND.EX P3, PT, R3, 0x1000000, PT, P3 ;  /* 0x010000000300780c */ /* 0x000fe20003f66130 */
[----:B------:R-:W-:Y:S01]  /*5b90*/  FMUL.FTZ R55, R55, UR6 ;  /* 0x0000000637377c20 */ /* 0x000fe20008410000 */
[----:B------:R-:W-:Y:S01]  /*5ba0*/  FSEL R205, R205, RZ, P6 ;  /* 0x000000ffcdcd7208 */ /* 0x000fe20003000000 */
[----:B------:R-:W-:Y:S01]  /*5bb0*/  FMUL.FTZ R199, R164, R199 ;  /* 0x000000c7a4c77220 */ /* 0x000fe20000410000 */
[----:B------:R-:W-:Y:S01]  /*5bc0*/  LOP3.LUT P6, RZ, R77, 0xff, RZ, 0xc0, !PT ;  /* 0x000000ff4dff7812 */ /* 0x000fe200078cc0ff */
[----:B------:R-:W-:Y:S01]  /*5bd0*/  FADD.FTZ R201, R201, -R202 ;  /* 0x800000cac9c97221 */ /* 0x000fe20000010000 */
[----:B------:R-:W-:Y:S01]  /*5be0*/  FSEL R56, R207, RZ, P3 ;  /* 0x000000ffcf387208 */ /* 0x000fe20001800000 */
[-C--:B------:R-:W-:Y:S01]  /*5bf0*/  FFMA.FTZ R53, R200, R70.reuse, R71 ;  /* 0x00000046c8357223 */ /* 0x080fe20000010047 */
        /* <DEDUP_REMOVED lines=42> */
.L_x_1204:
[----:B------:R-:W-:-:S04]  /*5ea0*/  ISETP.NE.U32.AND P0, PT, R68, RZ, PT ;  /* 0x000000ff4400720c */ /* 0x000fc80003f05070 */
[----:B------:R-:W-:-:S13]  /*5eb0*/  ISETP.NE.AND.EX P0, PT, R69, RZ, PT, P0 ;  /* 0x000000ff4500720c */ /* 0x000fda0003f05300 */
[----:B------:R-:W-:Y:S05]  /*5ec0*/  @!P0 BRA `(.L_x_1209) ;  /* 0x0000000800248947 */ /* 0x000fea0003800000 */
[----:B------:R-:W-:Y:S05]  /*5ed0*/  @!P2 BRA `(.L_x_1210) ;  /* 0x000000040018a947 */ /* 0x000fea0003800000 */
[-CC-:B------:R-:W-:Y:S01]  /*5ee0*/  FFMA.FTZ R0, R203, R70.reuse, R71.reuse ;  /* 0x00000046cb007223 */ /* 0x180fe20000010047 */
[----:B0-----:R-:W-:Y:S01]  /*5ef0*/  PRMT R50, R39, 0x7632, R50 ;  /* 0x0000763227327816 */ /* 0x001fe20000000032 */
[-CC-:B------:R-:W-:Y:S01]  /*5f00*/  FFMA.FTZ R205, R205, R70.reuse, R71.reuse ;  /* 0x00000046cdcd7223 */ /* 0x180fe20000010047 */
[----:B------:R-:W-:Y:S01]  /*5f10*/  PRMT R48, R38, 0x7632, R48 ;  /* 0x0000763226307816 */ /* 0x000fe20000000030 */
[----:B------:R-:W-:Y:S01]  /*5f20*/  FADD.FTZ R195, R195, -R0 ;  /* 0x80000000c3c37221 */ /* 0x000fe20000010000 */
[-CC-:B------:R-:W-:Y:S01]  /*5f30*/  FFMA.FTZ R0, R197, R70.reuse, R71.reuse ;  /* 0x00000046c5007223 */ /* 0x180fe20000010047 */
[----:B------:R-:W-:Y:S01]  /*5f40*/  IMAD.U32 R58, R50, 0x10000, RZ ;  /* 0x00010000323a7824 */ /* 0x000fe200078e00ff */
[----:B------:R-:W-:Y:S01]  /*5f50*/  SHF.L.U32 R50, R38, 0x10, RZ ;  /* 0x0000001026327819 */ /* 0x000fe200000006ff */
[-CC-:B------:R-:W-:Y:S01]  /*5f60*/  FFMA.FTZ R199, R199, R70.reuse, R71.reuse ;  /* 0x00000046c7c77223 */ /* 0x180fe20000010047 */
[--C-:B------:R-:W-:Y:S01]  /*5f70*/  FADD.FTZ R193, R193, -R0.reuse ;  /* 0x80000000c1c17221 */ /* 0x100fe20000010000 */
[----:B------:R-:W-:Y:S01]  /*5f80*/  PRMT R0, R37, 0x7632, R0 ;  /* 0x0000763225007816 */ /* 0x000fe20000000000 */
[-C--:B------:R-:W-:Y:S01]  /*5f90*/  FFMA.FTZ R208, R208, R70.reuse, R71 ;  /* 0x00000046d0d07223 */ /* 0x080fe20000010047 */
[----:B------:R-:W-:Y:S01]  /*5fa0*/  SHF.L.U32 R57, R39, 0x10, RZ ;  /* 0x0000001027397819 */ /* 0x000fe200000006ff */
[----:B------:R-:W-:Y:S01]  /*5fb0*/  FADD.FTZ R205, R196, -R205 ;  /* 0x800000cdc4cd7221 */ /* 0x000fe20000010000 */
[----:B------:R-:W-:Y:S01]  /*5fc0*/  FFMA.FTZ R195, R164, R195, R50 ;  /* 0x000000c3a4c37223 */ /* 0x000fe20000010032 */
[-C--:B------:R-:W-:Y:S01]  /*5fd0*/  FFMA.FTZ R202, R202, R70.reuse, R71 ;  /* 0x00000046caca7223 */ /* 0x080fe20000010047 */
        /* <DEDUP_REMOVED lines=8> */
[-C--:B------:R-:W-:Y:S01]  /*6060*/  FFMA.FTZ R51, R206, R70.reuse, R71 ;  /* 0x00000046ce337223 */ /* 0x080fe20000010047 */
        /* <DEDUP_REMOVED lines=45> */
.L_x_1210:
[-CC-:B------:R-:W-:Y:S01]  /*6340*/  FFMA.FTZ R0, R203, R70.reuse, R71.reuse ;  /* 0x00000046cb007223 */ /* 0x180fe20000010047 */
[-CC-:B0-----:R-:W-:Y:S01]  /*6350*/  FFMA.FTZ R59, R206, R70.reuse, R71.reuse ;  /* 0x00000046ce3b7223 */ /* 0x181fe20000010047 */
[----:B------:R-:W-:Y:S01]  /*6360*/  PRMT R56, R39, 0x7632, R56 ;  /* 0x0000763227387816 */ /* 0x000fe20000000038 */
[-CC-:B------:R-:W-:Y:S01]  /*6370*/  FFMA.FTZ R208, R208, R70.reuse, R71.reuse ;  /* 0x00000046d0d07223 */ /* 0x180fe20000010047 */
        /* <DEDUP_REMOVED lines=10> */
[-C--:B------:R-:W-:Y:S01]  /*6420*/  FFMA.FTZ R199, R199, R70.reuse, R71 ;  /* 0x00000046c7c77223 */ /* 0x080fe20000010047 */
[C---:B------:R-:W-:Y:S01]  /*6430*/  FFMA.FTZ R207, R164.reuse, R207, R59 ;  /* 0x000000cfa4cf7223 */ /* 0x040fe2000001003b */
[--C-:B------:R-:W-:Y:S01]  /*6440*/  FFMA.FTZ R205, R164, R205, R56.reuse ;  /* 0x000000cda4cd7223 */ /* 0x100fe20000010038 */
        /* <DEDUP_REMOVED lines=49> */
.L_x_1209:
[----:B------:R-:W-:Y:S05]  /*6760*/  @!P2 BRA `(.L_x_1211) ;  /* 0x0000000000e8a947 */ /* 0x000fea0003800000 */
[-CC-:B------:R-:W-:Y:S01]  /*6770*/  FFMA.FTZ R208, R208, R70.reuse, R71.reuse ;  /* 0x00000046d0d07223 */ /* 0x180fe20000010047 */
[-CC-:B------:R-:W-:Y:S01]  /*6780*/  FFMA.FTZ R205, R205, R70.reuse, R71.reuse ;  /* 0x00000046cdcd7223 */ /* 0x180fe20000010047 */
[-CC-:B------:R-:W-:Y:S01]  /*6790*/  FFMA.FTZ R0, R203, R70.reuse, R71.reuse ;  /* 0x00000046cb007223 */ /* 0x180fe20000010047 */
[-C--:B0-----:R-:W-:Y:S01]  /*67a0*/  FFMA.FTZ R51, R206, R70.reuse, R71 ;  /* 0x00000046ce337223 */ /* 0x081fe20000010047 */
[----:B------:R-:W-:Y:S01]  /*67b0*/  FADD.FTZ R207, R207, -R208 ;  /* 0x800000d0cfcf7221 */ /* 0x000fe20000010000 */
[----:B------:R-:W-:Y:S01]  /*67c0*/  FADD.FTZ R205, R196, -R205 ;  /* 0x800000cdc4cd7221 */ /* 0x000fe20000010000 */
[----:B------:R-:W-:Y:S01]  /*67d0*/  FADD.FTZ R195, R195, -R0 ;  /* 0x80000000c3c37221 */ /* 0x000fe20000010000 */
[-C--:B------:R-:W-:Y:S01]  /*67e0*/  FFMA.FTZ R0, R197, R70.reuse, R71 ;  /* 0x00000046c5007223 */ /* 0x080fe20000010047 */
[----:B------:R-:W-:Y:S01]  /*67f0*/  FMUL.FTZ R56, R164, R207 ;  /* 0x000000cfa4387220 */ /* 0x000fe20000410000 */
[----:B------:R-:W-:Y:S01]  /*6800*/  ISETP.GE.U32.AND P3, PT, R76, RZ, PT ;  /* 0x000000ff4c00720c */ /* 0x000fe20003f66070 */
[----:B------:R-:W-:Y:S01]  /*6810*/  FMUL.FTZ R205, R164, R205 ;  /* 0x000000cda4cd7220 */ /* 0x000fe20000410000 */
[----:B------:R-:W-:Y:S01]  /*6820*/  FADD.FTZ R51, R204, -R51 ;  /* 0x80000033cc337221 */ /* 0x000fe20000010000 */
[-CC-:B------:R-:W-:Y:S01]  /*6830*/  FFMA.FTZ R199, R199, R70.reuse, R71.reuse ;  /* 0x00000046c7c77223 */ /* 0x180fe20000010047 */
[-C--:B------:R-:W-:Y:S01]  /*6840*/  FFMA.FTZ R202, R202, R70.reuse, R71 ;  /* 0x00000046caca7223 */ /* 0x080fe20000010047 */
        /* <DEDUP_REMOVED lines=44> */
.L_x_1211:
[-CC-:B------:R-:W-:Y:S01]  /*6b10*/  FFMA.FTZ R208, R208, R70.reuse, R71.reuse ;  /* 0x00000046d0d07223 */ /* 0x180fe20000010047 */
[-CC-:B------:R-:W-:Y:S01]  /*6b20*/  FFMA.FTZ R205, R205, R70.reuse, R71.reuse ;  /* 0x00000046cdcd7223 */ /* 0x180fe20000010047 */
[-CC-:B------:R-:W-:Y:S01]  /*6b30*/  FFMA.FTZ R0, R203, R70.reuse, R71.reuse ;  /* 0x00000046cb007223 */ /* 0x180fe20000010047 */
[-C--:B0-----:R-:W-:Y:S01]  /*6b40*/  FFMA.FTZ R59, R206, R70.reuse, R71 ;  /* 0x00000046ce3b7223 */ /* 0x081fe20000010047 */
        /* <DEDUP_REMOVED lines=8> */
[-C--:B------:R-:W-:Y:S01]  /*6bd0*/  FFMA.FTZ R202, R202, R70.reuse, R71 ;  /* 0x00000046caca7223 */ /* 0x080fe20000010047 */
        /* <DEDUP_REMOVED lines=40> */
.L_x_1207:
        /* <DEDUP_REMOVED lines=12> */
[----:B0-----:R-:W-:Y:S01]  /*6f20*/  PRMT R48, R42, 0x7632, R48 ;  /* 0x000076322a307816 */ /* 0x001fe20000000030 */
[-CC-:B------:R-:W-:Y:S01]  /*6f30*/  FFMA.FTZ R183, R183, R70.reuse, R71.reuse ;  /* 0x00000046b7b77223 */ /* 0x180fe20000010047 */
[----:B------:R-:W-:Y:S02]  /*6f40*/  IMAD.U32 R55, R43, 0x10000, RZ ;  /* 0x000100002b377824 */ /* 0x000fe400078e00ff */
[----:B------:R-:W-:Y:S01]  /*6f50*/  FADD.FTZ R181, R181, -R0 ;  /* 0x80000000b5b57221 */ /* 0x000fe20000010000 */
[-C--:B------:R-:W-:Y:S01]  /*6f60*/  FFMA.FTZ R0, R189, R70.reuse, R71 ;  /* 0x00000046bd007223 */ /* 0x080fe20000010047 */
[----:B------:R-:W-:Y:S01]  /*6f70*/  IMAD.U32 R52, R48, 0x10000, RZ ;  /* 0x0001000030347824 */ /* 0x000fe200078e00ff */
[----:B------:R-:W-:Y:S01]  /*6f80*/  SHF.L.U32 R48, R41, 0x10, RZ ;  /* 0x0000001029307819 */ /* 0x000fe200000006ff */
[----:B------:R-:W-:Y:S01]  /*6f90*/  FADD.FTZ R183, R178, -R183 ;  /* 0x800000b7b2b77221 */ /* 0x000fe20000010000 */
[--C-:B------:R-:W-:Y:S01]  /*6fa0*/  FADD.FTZ R185, R185, -R0.reuse ;  /* 0x80000000b9b97221 */ /* 0x100fe20000010000 */
[----:B------:R-:W-:Y:S01]  /*6fb0*/  PRMT R0, R43, 0x7632, R0 ;  /* 0x000076322b007816 */ /* 0x000fe20000000000 */
[-CC-:B------:R-:W-:Y:S01]  /*6fc0*/  FFMA.FTZ R192, R192, R70.reuse, R71.reuse ;  /* 0x00000046c0c07223 */ /* 0x180fe20000010047 */
[-C--:B------:R-:W-:Y:S01]  /*6fd0*/  FFMA.FTZ R53, R190, R70.reuse, R71 ;  /* 0x00000046be357223 */ /* 0x080fe20000010047 */
[----:B------:R-:W-:Y:S01]  /*6fe0*/  FFMA.FTZ R55, R164, R185, R55 ;  /* 0x000000b9a4377223 */ /* 0x000fe20000010037 */
[----:B------:R-:W-:Y:S01]  /*6ff0*/  SHF.L.U32 R57, R0, 0x10, RZ ;  /* 0x0000001000397819 */ /* 0x000fe200000006ff */
[-C--:B------:R-:W-:Y:S01]  /*7000*/  FFMA.FTZ R51, R186, R70.reuse, R71 ;  /* 0x00000046ba337223 */ /* 0x080fe20000010047 */
[----:B------:R-:W-:Y:S01]  /*7010*/  PRMT R0, R41, 0x7632, R0 ;  /* 0x0000763229007816 */ /* 0x000fe20000000000 */
[----:B------:R-:W-:Y:S01]  /*7020*/  FFMA.FTZ R183, R164, R183, R48 ;  /* 0x000000b7a4b77223 */ /* 0x000fe20000010030 */
[----:B------:R-:W-:Y:S01]  /*7030*/  FMUL.FTZ R48, R55, UR6 ;  /* 0x0000000637307c20 */ /* 0x000fe20008410000 */
[----:B------:R-:W-:Y:S01]  /*7040*/  FADD.FTZ R191, R191, -R192 ;  /* 0x800000c0bfbf7221 */ /* 0x000fe20000010000 */
[----:B------:R-:W-:Y:S01]  /*7050*/  LOP3.LUT P3, RZ, R75, 0xff0000, RZ, 0xc0, !PT ;  /* 0x00ff00004bff7812 */ /* 0x000fe2000786c0ff */
[----:B------:R-:W-:Y:S01]  /*7060*/  FADD.FTZ R53, R188, -R53 ;  /* 0x80000035bc357221 */ /* 0x000fe20000010000 */
[----:B------:R-:W-:Y:S01]  /*7070*/  SHF.L.U32 R0, R0, 0x10, RZ ;  /* 0x0000001000007819 */ /* 0x000fe200000006ff */
        /* <DEDUP_REMOVED lines=8> */
[----:B------:R-:W-:Y:S01]  /*7100*/  FFMA.FTZ R181, R164, R181, R50 ;  /* 0x000000b5a4b57223 */ /* 0x000fe20000010032 */
[----:B------:R-:W-:Y:S01]  /*7110*/  PRMT R0, R40, 0x7632, R0 ;  /* 0x0000763228007816 */ /* 0x000fe20000000000 */
[----:B------:R-:W-:Y:S01]  /*7120*/  FMUL.FTZ R50, R66, UR6 ;  /* 0x0000000642327c20 */ /* 0x000fe20008410000 */
[----:B------:R-:W-:Y:S01]  /*7130*/  FSEL R65, R48, RZ, P6 ;  /* 0x000000ff30417208 */ /* 0x000fe20003000000 */
[-C--:B------:R-:W-:Y:S01]  /*7140*/  FFMA.FTZ R49, R182, R70.reuse, R71 ;  /* 0x00000046b6317223 */ /* 0x080fe20000010047 */
[----:B------:R-:W-:Y:S01]  /*7150*/  ISETP.GE.U32.AND P6, PT, R88, RZ, PT ;  /* 0x000000ff5800720c */ /* 0x000fe20003fc6070 */
[----:B------:R-:W-:Y:S01]  /*7160*/  IMAD.U32 R51, R0, 0x10000, RZ ;  /* 0x0001000000337824 */ /* 0x000fe200078e00ff */
[----:B------:R-:W-:Y:S01]  /*7170*/  ISETP.GE.U32.AND.EX P3, PT, R75, 0x1000000, PT, P3 ;  /* 0x010000004b00780c */ /* 0x000fe20003f66130 */
[----:B------:R-:W-:Y:S01]  /*7180*/  FADD.FTZ R49, R180, -R49 ;  /* 0x80000031b4317221 */ /* 0x000fe20000010000 */
[----:B------:R-:W-:Y:S01]  /*7190*/  ISETP.GE.U32.AND.EX P6, PT, R89, 0x1000000, PT, P6 ;  /* 0x010000005900780c */ /* 0x000fe20003fc6160 */
[----:B------:R-:W-:Y:S01]  /*71a0*/  FMUL.FTZ R0, R181, UR6 ;  /* 0x00000006b5007c20 */ /* 0x000fe20008410000 */
[----:B------:R-:W-:Y:S01]  /*71b0*/  FSEL R68, R50, RZ, P3 ;  /* 0x000000ff32447208 */ /* 0x000fe20001800000 */
[----:B------:R-:W-:Y:S01]  /*71c0*/  FFMA.FTZ R48, R164, R49, R51 ;  /* 0x00000031a4307223 */ /* 0x000fe20000010033 */
[----:B------:R-:W-:Y:S01]  /*71d0*/  LOP3.LUT P3, RZ, R75, 0xff, RZ, 0xc0, !PT ;  /* 0x000000ff4bff7812 */ /* 0x000fe2000786c0ff */
[----:B------:R-:W-:Y:S01]  /*71e0*/  FMUL.FTZ R49, R56, UR6 ;  /* 0x0000000638317c20 */ /* 0x000fe20008410000 */
[----:B------:R-:W-:Y:S01]  /*71f0*/  FSEL R76, R50, RZ, P6 ;  /* 0x000000ff324c7208 */ /* 0x000fe20003000000 */
[----:B------:R-:W-:Y:S01]  /*7200*/  FMUL.FTZ R50, R52, UR6 ;  /* 0x0000000634327c20 */ /* 0x000fe20008410000 */
[----:B------:R-:W-:Y:S01]  /*7210*/  LOP3.LUT P6, RZ, R89, 0xff, RZ, 0xc0, !PT ;  /* 0x000000ff59ff7812 */ /* 0x000fe200078cc0ff */
[----:B------:R-:W-:Y:S01]  /*7220*/  FFMA.FTZ R179, R179, R70, R71 ;  /* 0x00000046b3b37223 */ /* 0x000fe20000010047 */
[----:B------:R-:W-:-:S02]  /*7230*/  FSEL R58, R0, RZ, P3 ;  /* 0x000000ff003a7208 */ /* 0x000fc40001800000 */
[----:B------:R-:W-:Y:S01]  /*7240*/  LOP3.LUT P3, RZ, R75, 0xff00, RZ, 0xc0, !PT ;  /* 0x0000ff004bff7812 */ /* 0x000fe2000786c0ff */
[----:B------:R-:W-:Y:S01]  /*7250*/  FADD.FTZ R179, R176, -R179 ;  /* 0x800000b3b0b37221 */ /* 0x000fe20000010000 */
[----:B------:R-:W-:Y:S01]  /*7260*/  FSEL R54, R0, RZ, P6 ;  /* 0x000000ff00367208 */ /* 0x000fe20003000000 */
[----:B------:R-:W-:Y:S01]  /*7270*/  FMUL.FTZ R0, R183, UR6 ;  /* 0x00000006b7007c20 */ /* 0x000fe20008410000 */
[----:B------:R-:W-:Y:S02]  /*7280*/  LOP3.LUT P6, RZ, R89, 0xff00, RZ, 0xc0, !PT ;  /* 0x0000ff0059ff7812 */ /* 0x000fe400078cc0ff */
[C---:B------:R-:W-:Y:S02]  /*7290*/  FSEL R67, R49.reuse, RZ, P3 ;  /* 0x000000ff31437208 */ /* 0x040fe40001800000 */
[----:B------:R-:W-:Y:S02]  /*72a0*/  LOP3.LUT P3, RZ, R74, 0xff0000, RZ, 0xc0, !PT ;  /* 0x00ff00004aff7812 */ /* 0x000fe4000786c0ff */
[----:B------:R-:W-:-:S02]  /*72b0*/  FSEL R69, R49, RZ, P6 ;  /* 0x000000ff31457208 */ /* 0x000fc40003000000 */
[----:B------:R-:W-:Y:S02]  /*72c0*/  LOP3.LUT P6, RZ, R88, 0xff0000, RZ, 0xc0, !PT ;  /* 0x00ff000058ff7812 */ /* 0x000fe400078cc0ff */
[----:B------:R-:W-:Y:S02]  /*72d0*/  FSEL R57, R0, RZ, P3 ;  /* 0x000000ff00397208 */ /* 0x000fe40001800000 */
[----:B------:R-:W-:Y:S02]  /*72e0*/  LOP3.LUT P3, RZ, R74, 0xff000000, RZ, 0xc0, !PT ;  /* 0xff0000004aff7812 */ /* 0x000fe4000786c0ff */
[----:B------:R-:W-:Y:S01]  /*72f0*/  FSEL R53, R0, RZ, P6 ;  /* 0x000000ff00357208 */ /* 0x000fe20003000000 */
[----:B------:R-:W-:Y:S01]  /*7300*/  FMUL.FTZ R0, R48, UR6 ;  /* 0x0000000630007c20 */ /* 0x000fe20008410000 */
[----:B------:R-:W-:Y:S02]  /*7310*/  SHF.L.U32 R49, R40, 0x10, RZ ;  /* 0x0000001028317819 */ /* 0x000fe400000006ff */
[----:B------:R-:W-:-:S02]  /*7320*/  FSEL R62, R50, RZ, P3 ;  /* 0x000000ff323e7208 */ /* 0x000fc40001800000 */
[----:B------:R-:W-:Y:S01]  /*7330*/  LOP3.LUT P3, RZ, R74, 0xff00, RZ, 0xc0, !PT ;  /* 0x0000ff004aff7812 */ /* 0x000fe2000786c0ff */
[----:B------:R-:W-:Y:S01]  /*7340*/  FFMA.FTZ R179, R164, R179, R49 ;  /* 0x000000b3a4b37223 */ /* 0x000fe20000010031 */
[----:B------:R-:W-:Y:S02]  /*7350*/  LOP3.LUT P6, RZ, R88, 0xff000000, RZ, 0xc0, !PT ;  /* 0xff00000058ff7812 */ /* 0x000fe400078cc0ff */
[----:B------:R-:W-:Y:S02]  /*7360*/  FSEL R63, R0, RZ, P3 ;  /* 0x000000ff003f7208 */ /* 0x000fe40001800000 */
[----:B------:R-:W-:Y:S02]  /*7370*/  LOP3.LUT P3, RZ, R88, 0xff00, RZ, 0xc0, !PT ;  /* 0x0000ff0058ff7812 */ /* 0x000fe4000786c0ff */
[----:B------:R-:W-:Y:S02]  /*7380*/  F2FP.BF16.F32.PACK_AB R51, R66, R55 ;  /* 0x000000374233723e */ /* 0x000fe400000010ff */
        /* <DEDUP_REMOVED lines=19> */
.L_x_1214:
[-CC-:B0-----:R-:W-:Y:S01]  /*74c0*/  FFMA.FTZ R52, R189, R70.reuse, R71.reuse ;  /* 0x00000046bd347223 */ /* 0x181fe20000010047 */
[----:B------:R-:W-:Y:S01]  /*74d0*/  SHF.L.U32 R59, R43, 0x10, RZ ;  /* 0x000000102b3b7819 */ /* 0x000fe200000006ff */
[-CC-:B------:R-:W-:Y:S01]  /*74e0*/  FFMA.FTZ R192, R192, R70.reuse, R71.reuse ;  /* 0x00000046c0c07223 */ /* 0x180fe20000010047 */
[----:B------:R-:W-:Y:S01]  /*74f0*/  FFMA.FTZ R0, R187, R70, R71 ;  /* 0x00000046bb007223 */ /* 0x000fe20000010047 */
[--C-:B------:R-:W-:Y:S01]  /*7500*/  FADD.FTZ R185, R185, -R52.reuse ;  /* 0x80000034b9b97221 */ /* 0x100fe20000010000 */
[----:B------:R-:W-:Y:S01]  /*7510*/  PRMT R52, R43, 0x7632, R52 ;  /* 0x000076322b347816 */ /* 0x000fe20000000034 */
[----:B------:R-:W-:Y:S01]  /*7520*/  FADD.FTZ R191, R191, -R192 ;  /* 0x800000c0bfbf7221 */ /* 0x000fe20000010000 */
[----:B------:R-:W-:Y:S01]  /*7530*/  LOP3.LUT P3, RZ, R75, 0xff0000, RZ, 0xc0, !PT ;  /* 0x00ff00004bff7812 */ /* 0x000fe2000786c0ff */
[----:B------:R-:W-:Y:S01]  /*7540*/  FFMA.FTZ R59, R164, R185, R59 ;  /* 0x000000b9a43b7223 */ /* 0x000fe2000001003b */
[----:B------:R-:W-:Y:S01]  /*7550*/  LOP3.LUT P6, RZ, R89, 0xff0000, RZ, 0xc0, !PT ;  /* 0x00ff000059ff7812 */ /* 0x000fe200078cc0ff */
[----:B------:R-:W-:-:S02]  /*7560*/  IMAD.U32 R56, R52, 0x10000, RZ ;  /* 0x0001000034387824 */ /* 0x000fc400078e00ff */
[----:B------:R-:W-:Y:S01]  /*7570*/  FADD.FTZ R181, R181, -R0 ;  /* 0x80000000b5b57221 */ /* 0x000fe20000010000 */
[----:B------:R-:W-:Y:S01]  /*7580*/  FMUL.FTZ R59, R59, UR6 ;  /* 0x000000063b3b7c20 */ /* 0x000fe20008410000 */
[----:B------:R-:W-:Y:S01]  /*7590*/  SHF.L.U32 R52, R42, 0x10, RZ ;  /* 0x000000102a347819 */ /* 0x000fe200000006ff */
[----:B------:R-:W-:Y:S01]  /*75a0*/  FFMA.FTZ R56, R164, R191, R56 ;  /* 0x000000bfa4387223 */ /* 0x000fe20000010038 */
[----:B------:R-:W-:Y:S01]  /*75b0*/  PRMT R0, R42, 0x7632, R0 ;  /* 0x000076322a007816 */ /* 0x000fe20000000000 */
[-CC-:B------:R-:W-:Y:S01]  /*75c0*/  FFMA.FTZ R183, R183, R70.reuse, R71.reuse ;  /* 0x00000046b7b77223 */ /* 0x180fe20000010047 */
[C---:B------:R-:W-:Y:S01]  /*75d0*/  FSEL R66, R59.reuse, RZ, P3 ;  /* 0x000000ff3b427208 */ /* 0x040fe20001800000 */
[-C--:B------:R-:W-:Y:S01]  /*75e0*/  FFMA.FTZ R57, R190, R70.reuse, R71 ;  /* 0x00000046be397223 */ /* 0x080fe20000010047 */
        /* <DEDUP_REMOVED lines=14> */
[--C-:B------:R-:W-:Y:S01]  /*76d0*/  FFMA.FTZ R183, R164, R183, R0.reuse ;  /* 0x000000b7a4b77223 */ /* 0x100fe20000010000 */
[----:B------:R-:W-:Y:S01]  /*76e0*/  LOP3.LUT P3, RZ, R75, 0xff, RZ, 0xc0, !PT ;  /* 0x000000ff4bff7812 */ /* 0x000fe2000786c0ff */
[-C--:B------:R-:W-:Y:S01]  /*76f0*/  FFMA.FTZ R55, R186, R70.reuse, R71 ;  /* 0x00000046ba377223 */ /* 0x080fe20000010047 */
[----:B------:R-:W-:Y:S01]  /*7700*/  FSEL R68, R56, RZ, P6 ;  /* 0x000000ff38447208 */ /* 0x000fe20003000000 */
[----:B------:R-:W-:Y:S01]  /*7710*/  FMUL.FTZ R56, R54, UR6 ;  /* 0x0000000636387c20 */ /* 0x000fe20008410000 */
[----:B------:R-:W-:Y:S01]  /*7720*/  PRMT R0, R41, 0x7632, R0 ;  /* 0x0000763229007816 */ /* 0x000fe20000000000 */
[----:B------:R-:W-:Y:S01]  /*7730*/  FADD.FTZ R55, R184, -R55 ;  /* 0x80000037b8377221 */ /* 0x000fe20000010000 */
[----:B------:R-:W-:Y:S01]  /*7740*/  LOP3.LUT P6, RZ, R89, 0xff, RZ, 0xc0, !PT ;  /* 0x000000ff59ff7812 */ /* 0x000fe200078cc0ff */
[-C--:B------:R-:W-:Y:S01]  /*7750*/  FFMA.FTZ R53, R182, R70.reuse, R71 ;  /* 0x00000046b6357223 */ /* 0x080fe20000010047 */
        /* <DEDUP_REMOVED lines=8> */
[----:B------:R-:W-:Y:S01]  /*77e0*/  LOP3.LUT P6, RZ, R89, 0xff00, RZ, 0xc0, !PT ;  /* 0x0000ff0059ff7812 */ /* 0x000fe200078cc0ff */
[----:B------:R-:W-:Y:S01]  /*77f0*/  FADD.FTZ R179, R176, -R179 ;  /* 0x800000b3b0b37221 */ /* 0x000fe20000010000 */
[----:B------:R-:W-:Y:S01]  /*7800*/  PRMT R0, R40, 0x7632, R0 ;  /* 0x0000763228007816 */ /* 0x000fe20000000000 */
[----:B------:R-:W-:Y:S01]  /*7810*/  FMUL.FTZ R52, R52, UR6 ;  /* 0x0000000634347c20 */ /* 0x000fe20008410000 */
[----:B------:R-:W-:-:S02]  /*7820*/  FSEL R67, R56, RZ, P3 ;  /* 0x000000ff38437208 */ /* 0x000fc40001800000 */
[----:B------:R-:W-:Y:S02]  /*7830*/  LOP3.LUT P3, RZ, R74, 0xff0000, RZ, 0xc0, !PT ;  /* 0x00ff00004aff7812 */ /* 0x000fe4000786c0ff */
[----:B------:R-:W-:Y:S02]  /*7840*/  FSEL R69, R56, RZ, P6 ;  /* 0x000000ff38457208 */ /* 0x000fe40003000000 */
        /* <DEDUP_REMOVED lines=30> */
.L_x_1213:
[----:B------:R-:W-:Y:S05]  /*7a30*/  @!P2 BRA `(.L_x_1216) ;  /* 0x00000004003ca947 */ /* 0x000fea0003800000 */
[-CC-:B------:R-:W-:Y:S01]  /*7a40*/  FFMA.FTZ R0, R189, R70.reuse, R71.reuse ;  /* 0x00000046bd007223 */ /* 0x180fe20000010047 */
[-CC-:B------:R-:W-:Y:S01]  /*7a50*/  FFMA.FTZ R192, R192, R70.reuse, R71.reuse ;  /* 0x00000046c0c07223 */ /* 0x180fe20000010047 */
[----:B------:R-:W-:Y:S01]  /*7a60*/  LOP3.LUT P3, RZ, R75, 0xff0000, RZ, 0xc0, !PT ;  /* 0x00ff00004bff7812 */ /* 0x000fe2000786c0ff */
[-CC-:B0-----:R-:W-:Y:S01]  /*7a70*/  FFMA.FTZ R55, R186, R70.reuse, R71.reuse ;  /* 0x00000046ba377223 */ /* 0x181fe20000010047 */
[----:B------:R-:W-:Y:S01]  /*7a80*/  FADD.FTZ R51, R185, -R0 ;  /* 0x80000000b9337221 */ /* 0x000fe20000010000 */
[-C--:B------:R-:W-:Y:S01]  /*7a90*/  FFMA.FTZ R0, R187, R70.reuse, R71 ;  /* 0x00000046bb007223 */ /* 0x080fe20000010047 */
[----:B------:R-:W-:Y:S01]  /*7aa0*/  FADD.FTZ R191, R191, -R192 ;  /* 0x800000c0bfbf7221 */ /* 0x000fe20000010000 */
[----:B------:R-:W-:Y:S01]  /*7ab0*/  LOP3.LUT P6, RZ, R89, 0xff0000, RZ, 0xc0, !PT ;  /* 0x00ff000059ff7812 */ /* 0x000fe200078cc0ff */
[C---:B------:R-:W-:Y:S01]  /*7ac0*/  FMUL.FTZ R51, R164.reuse, R51 ;  /* 0x00000033a4337220 */ /* 0x040fe20000410000 */
[----:B------:R-:W-:Y:S01]  /*7ad0*/  FADD.FTZ R181, R181, -R0 ;  /* 0x80000000b5b57221 */ /* 0x000fe20000010000 */
[----:B------:R-:W-:Y:S01]  /*7ae0*/  FMUL.FTZ R66, R164, R191 ;  /* 0x000000bfa4427220 */ /* 0x000fe20000410000 */
[----:B------:R-:W-:Y:S01]  /*7af0*/  FADD.FTZ R57, R184, -R55 ;  /* 0x80000037b8397221 */ /* 0x000fe20000010000 */
[----:B------:R-:W-:Y:S01]  /*7b00*/  FMUL.FTZ R0, R51, UR6 ;  /* 0x0000000633007c20 */ /* 0x000fe20008410000 */
[-CC-:B------:R-:W-:Y:S01]  /*7b10*/  FFMA.FTZ R55, R190, R70.reuse, R71.reuse ;  /* 0x00000046be377223 */ /* 0x180fe20000010047 */
[----:B------:R-:W-:Y:S01]  /*7b20*/  FMUL.FTZ R48, R66, UR6 ;  /* 0x0000000642307c20 */ /* 0x000fe20008410000 */
[----:B------:R-:W-:Y:S01]  /*7b30*/  FMUL.FTZ R54, R164, R181 ;  /* 0x000000b5a4367220 */ /* 0x000fe20000410000 */
[-C--:B------:R-:W-:Y:S01]  /*7b40*/  FFMA.FTZ R49, R182, R70.reuse, R71 ;  /* 0x00000046b6317223 */ /* 0x080fe20000010047 */
[----:B------:R-:W-:Y:S01]  /*7b50*/  FSEL R59, R0, RZ, P3 ;  /* 0x000000ff003b7208 */ /* 0x000fe20001800000 */
[----:B------:R-:W-:Y:S01]  /*7b60*/  FADD.FTZ R55, R188, -R55 ;  /* 0x80000037bc377221 */ /* 0x000fe20000010000 */
[----:B------:R-:W-:Y:S01]  /*7b70*/  ISETP.GE.U32.AND P3, PT, R74, RZ, PT ;  /* 0x000000ff4a00720c */ /* 0x000fe20003f66070 */
[-C--:B------:R-:W-:Y:S01]  /*7b80*/  FFMA.FTZ R183, R183, R70.reuse, R71 ;  /* 0x00000046b7b77223 */ /* 0x080fe20000010047 */
[----:B------:R-:W-:Y:S01]  /*7b90*/  FSEL R65, R0, RZ, P6 ;  /* 0x000000ff00417208 */ /* 0x000fe20003000000 */
[----:B------:R-:W-:Y:S01]  /*7ba0*/  FMUL.FTZ R0, R54, UR6 ;  /* 0x0000000636007c20 */ /* 0x000fe20008410000 */
[----:B------:R-:W-:Y:S01]  /*7bb0*/  ISETP.GE.U32.AND P6, PT, R88, RZ, PT ;  /* 0x000000ff5800720c */ /* 0x000fe20003fc6070 */
[----:B------:R-:W-:Y:S01]  /*7bc0*/  FADD.FTZ R53, R180, -R49 ;  /* 0x80000031b4357221 */ /* 0x000fe20000010000 */
[----:B------:R-:W-:Y:S01]  /*7bd0*/  ISETP.GE.U32.AND.EX P3, PT, R75, 0x1000000, PT, P3 ;  /* 0x010000004b00780c */ /* 0x000fe20003f66130 */
[----:B------:R-:W-:Y:S01]  /*7be0*/  FMUL.FTZ R55, R164, R55 ;  /* 0x00000037a4377220 */ /* 0x000fe20000410000 */
[----:B------:R-:W-:Y:S01]  /*7bf0*/  ISETP.GE.U32.AND.EX P6, PT, R89, 0x1000000, PT, P6 ;  /* 0x010000005900780c */ /* 0x000fe20003fc6160 */
[----:B------:R-:W-:Y:S01]  /*7c00*/  FADD.FTZ R49, R178, -R183 ;  /* 0x800000b7b2317221 */ /* 0x000fe20000010000 */
[----:B------:R-:W-:Y:S01]  /*7c10*/  FSEL R68, R48, RZ, P3 ;  /* 0x000000ff30447208 */ /* 0x000fe20001800000 */
[----:B------:R-:W-:Y:S01]  /*7c20*/  FMUL.FTZ R50, R55, UR6 ;  /* 0x0000000637327c20 */ /* 0x000fe20008410000 */
[----:B------:R-:W-:Y:S01]  /*7c30*/  LOP3.LUT P3, RZ, R75, 0xff, RZ, 0xc0, !PT ;  /* 0x000000ff4bff7812 */ /* 0x000fe2000786c0ff */
[----:B------:R-:W-:Y:S01]  /*7c40*/  FMUL.FTZ R49, R164, R49 ;  /* 0x00000031a4317220 */ /* 0x000fe20000410000 */
[----:B------:R-:W-:Y:S01]  /*7c50*/  FSEL R76, R48, RZ, P6 ;  /* 0x000000ff304c7208 */ /* 0x000fe20003000000 */
[----:B------:R-:W-:Y:S01]  /*7c60*/  FMUL.FTZ R48, R164, R57 ;  /* 0x00000039a4307220 */ /* 0x000fe20000410000 */
[----:B------:R-:W-:Y:S01]  /*7c70*/  LOP3.LUT P6, RZ, R89, 0xff, RZ, 0xc0, !PT ;  /* 0x000000ff59ff7812 */ /* 0x000fe200078cc0ff */
[----:B------:R-:W-:Y:S01]  /*7c80*/  FFMA.FTZ R179, R179, R70, R71 ;  /* 0x00000046b3b37223 */ /* 0x000fe20000010047 */
[----:B------:R-:W-:Y:S01]  /*7c90*/  FSEL R58, R0, RZ, P3 ;  /* 0x000000ff003a7208 */ /* 0x000fe20001800000 */
[----:B------:R-:W-:Y:S01]  /*7ca0*/  FMUL.FTZ R53, R164, R53 ;  /* 0x00000035a4357220 */ /* 0x000fe20000410000 */
[----:B------:R-:W-:Y:S01]  /*7cb0*/  LOP3.LUT P3, RZ, R75, 0xff00, RZ, 0xc0, !PT ;  /* 0x0000ff004bff7812 */ /* 0x000fe2000786c0ff */
[----:B------:R-:W-:Y:S01]  /*7cc0*/  FADD.FTZ R179, R176, -R179 ;  /* 0x800000b3b0b37221 */ /* 0x000fe20000010000 */
[----:B------:R-:W-:Y:S01]  /*7cd0*/  FSEL R56, R0, RZ, P6 ;  /* 0x000000ff00387208 */ /* 0x000fe20003000000 */
[----:B------:R-:W-:Y:S01]  /*7ce0*/  FMUL.FTZ R0, R49, UR6 ;  /* 0x0000000631007c20 */ /* 0x000fe20008410000 */
[----:B------:R-:W-:Y:S01]  /*7cf0*/  LOP3.LUT P6, RZ, R89, 0xff00, RZ, 0xc0, !PT ;  /* 0x0000ff0059ff7812 */ /* 0x000fe200078cc0ff */
[----:B------:R-:W-:Y:S01]  /*7d00*/  FMUL.FTZ R52, R53, UR6 ;  /* 0x0000000635347c20 */ /* 0x000fe20008410000 */
[----:B------:R-:W-:-:S02]  /*7d10*/  FSEL R69, R50, RZ, P3 ;  /* 0x000000ff32457208 */ /* 0x000fc40001800000 */
[----:B------:R-:W-:Y:S02]  /*7d20*/  LOP3.LUT P3, RZ, R74, 0xff0000, RZ, 0xc0, !PT ;  /* 0x00ff00004aff7812 */ /* 0x000fe4000786c0ff */
[----:B------:R-:W-:Y:S01]  /*7d30*/  FSEL R75, R50, RZ, P6 ;  /* 0x000000ff324b7208 */ /* 0x000fe20003000000 */
[----:B------:R-:W-:Y:S01]  /*7d40*/  FMUL.FTZ R50, R48, UR6 ;  /* 0x0000000630327c20 */ /* 0x000fe20008410000 */
[----:B------:R-:W-:Y:S02]  /*7d50*/  FSEL R57, R0, RZ, P3 ;  /* 0x000000ff00397208 */ /* 0x000fe40001800000 */
[----:B------:R-:W-:Y:S02]  /*7d60*/  LOP3.LUT P3, RZ, R74, 0xff000000, RZ, 0xc0, !PT ;  /* 0xff0000004aff7812 */ /* 0x000fe4000786c0ff */
[----:B------:R-:W-:Y:S02]  /*7d70*/  LOP3.LUT P6, RZ, R88, 0xff0000, RZ, 0xc0, !PT ;  /* 0x00ff000058ff7812 */ /* 0x000fe400078cc0ff */
[----:B------:R-:W-:-:S02]  /*7d80*/  FSEL R64, R50, RZ, P3 ;  /* 0x000000ff32407208 */ /* 0x000fc40001800000 */
[----:B------:R-:W-:Y:S02]  /*7d90*/  LOP3.LUT P3, RZ, R74, 0xff00, RZ, 0xc0, !PT ;  /* 0x0000ff004aff7812 */ /* 0x000fe4000786c0ff */
[----:B------:R-:W-:Y:S01]  /*7da0*/  FSEL R62, R0, RZ, P6 ;  /* 0x000000ff003e7208 */ /* 0x000fe20003000000 */
[----:B------:R-:W-:Y:S01]  /*7db0*/  FMUL.FTZ R0, R164, R179 ;  /* 0x000000b3a4007220 */ /* 0x000fe20000410000 */
[----:B------:R-:W-:Y:S02]  /*7dc0*/  LOP3.LUT P6, RZ, R88, 0xff000000, RZ, 0xc0, !PT ;  /* 0xff00000058ff7812 */ /* 0x000fe400078cc0ff */
[----:B------:R-:W-:Y:S02]  /*7dd0*/  FSEL R63, R52, RZ, P3 ;  /* 0x000000ff343f7208 */ /* 0x000fe40001800000 */
[----:B------:R-:W-:Y:S02]  /*7de0*/  LOP3.LUT P3, RZ, R88, 0xff00, RZ, 0xc0, !PT ;  /* 0x0000ff0058ff7812 */ /* 0x000fe4000786c0ff */
[----:B------:R-:W-:-:S02]  /*7df0*/  FSEL R67, R50, RZ, P6 ;  /* 0x000000ff32437208 */ /* 0x000fc40003000000 */
[----:B------:R-:W-:Y:S02]  /*7e00*/  F2FP.BF16.F32.PACK_AB R50, R55, R54 ;  /* 0x000000363732723e */ /* 0x000fe400000010ff */
[----:B------:R-:W-:Y:S02]  /*7e10*/  F2FP.BF16.F32.PACK_AB R49, R48, R49 ;  /* 0x000000313031723e */ /* 0x000fe400000010ff */
[----:B------:R-:W-:Y:S02]  /*7e20*/  F2FP.BF16.F32.PACK_AB R55, R76, R65 ;  /* 0x000000414c37723e */ /* 0x000fe400000010ff */
[----:B------:R-:W-:Y:S01]  /*7e30*/  F2FP.BF16.F32.PACK_AB R48, R53, R0 ;  /* 0x000000003530723e */ /* 0x000fe200000010ff */
[----:B------:R-:W-:Y:S01]  /*7e40*/  FMUL.FTZ R0, R0, UR6 ;  /* 0x0000000600007c20 */ /* 0x000fe20008410000 */
[----:B------:R-:W-:Y:S02]  /*7e50*/  FSEL R65, R52, RZ, P3 ;  /* 0x000000ff34417208 */ /* 0x000fe40001800000 */
[----:B------:R-:W-:-:S02]  /*7e60*/  LOP3.LUT P6, RZ, R74, 0xff, RZ, 0xc0, !PT ;  /* 0x000000ff4aff7812 */ /* 0x000fc400078cc0ff */
[----:B------:R-:W-:Y:S02]  /*7e70*/  LOP3.LUT P3, RZ, R88, 0xff, RZ, 0xc0, !PT ;  /* 0x000000ff58ff7812 */ /* 0x000fe4000786c0ff */
        /* <DEDUP_REMOVED lines=11> */
.L_x_1216:
[-CC-:B------:R-:W-:Y:S01]  /*7f30*/  FFMA.FTZ R192, R192, R70.reuse, R71.reuse ;  /* 0x00000046c0c07223 */ /* 0x180fe20000010047 */
[-CC-:B0-----:R-:W-:Y:S01]  /*7f40*/  FFMA.FTZ R52, R189, R70.reuse, R71.reuse ;  /* 0x00000046bd347223 */ /* 0x181fe20000010047 */
[----:B------:R-:W-:Y:S01]  /*7f50*/  ISETP.GE.U32.AND P3, PT, R74, RZ, PT ;  /* 0x000000ff4a00720c */ /* 0x000fe20003f66070 */
[-CC-:B------:R-:W-:Y:S01]  /*7f60*/  FFMA.FTZ R0, R187, R70.reuse, R71.reuse ;  /* 0x00000046bb007223 */ /* 0x180fe20000010047 */
[----:B------:R-:W-:Y:S01]  /*7f70*/  FADD.FTZ R191, R191, -R192 ;  /* 0x800000c0bfbf7221 */ /* 0x000fe20000010000 */
[----:B------:R-:W-:Y:S01]  /*7f80*/  FADD.FTZ R185, R185, -R52 ;  /* 0x80000034b9b97221 */ /* 0x000fe20000010000 */
[----:B------:R-:W-:Y:S01]  /*7f90*/  ISETP.GE.U32.AND.EX P3, PT, R75, 0x1000000, PT, P3 ;  /* 0x010000004b00780c */ /* 0x000fe20003f66130 */
[----:B------:R-:W-:Y:S01]  /*7fa0*/  FADD.FTZ R181, R181, -R0 ;  /* 0x80000000b5b57221 */ /* 0x000fe20000010000 */
[C---:B------:R-:W-:Y:S01]  /*7fb0*/  FMUL.FTZ R191, R164.reuse, R191 ;  /* 0x000000bfa4bf7220 */ /* 0x040fe20000410000 */
[----:B------:R-:W-:Y:S01]  /*7fc0*/  FMUL.FTZ R185, R164, R185 ;  /* 0x000000b9a4b97220 */ /* 0x000fe20000410000 */
[----:B------:R-:W-:Y:S01]  /*7fd0*/  LOP3.LUT P6, RZ, R75, 0xff0000, RZ, 0xc0, !PT ;  /* 0x00ff00004bff7812 */ /* 0x000fe200078cc0ff */
[-C--:B------:R-:W-:Y:S01]  /*7fe0*/  FFMA.FTZ R57, R190, R70.reuse, R71 ;  /* 0x00000046be397223 */ /* 0x080fe20000010047 */
        /* <DEDUP_REMOVED lines=12> */
[-C--:B------:R-:W-:Y:S01]  /*80b0*/  FFMA.FTZ R55, R186, R70.reuse, R71 ;  /* 0x00000046ba377223 */ /* 0x080fe20000010047 */
        /* <DEDUP_REMOVED lines=50> */
.L_x_1212:
[----:B------:R-:W-:Y:S05]  /*83e0*/  @!P0 BRA `(.L_x_1217) ;  /* 0x0000000800248947 */ /* 0x000fea0003800000 */
[----:B------:R-:W-:Y:S05]  /*83f0*/  @!P2 BRA `(.L_x_1218) ;  /* 0x000000040018a947 */ /* 0x000fea0003800000 */
[-CC-:B------:R-:W-:Y:S01]  /*8400*/  FFMA.FTZ R0, R187, R70.reuse, R71.reuse ;  /* 0x00000046bb007223 */ /* 0x180fe20000010047 */
[-CC-:B0-----:R-:W-:Y:S01]  /*8410*/  FFMA.FTZ R48, R189, R70.reuse, R71.reuse ;  /* 0x00000046bd307223 */ /* 0x181fe20000010047 */
[C---:B------:R-:W-:Y:S02]  /*8420*/  IMAD.U32 R50, R42.reuse, 0x10000, RZ ;  /* 0x000100002a327824 */ /* 0x040fe400078e00ff */
[-CC-:B------:R-:W-:Y:S01]  /*8430*/  FFMA.FTZ R183, R183, R70.reuse, R71.reuse ;  /* 0x00000046b7b77223 */ /* 0x180fe20000010047 */
[--C-:B------:R-:W-:Y:S01]  /*8440*/  FADD.FTZ R181, R181, -R0.reuse ;  /* 0x80000000b5b57221 */ /* 0x100fe20000010000 */
[----:B------:R-:W-:Y:S01]  /*8450*/  PRMT R0, R43, 0x7632, R0 ;  /* 0x000076322b007816 */ /* 0x000fe20000000000 */
[--C-:B------:R-:W-:Y:S01]  /*8460*/  FADD.FTZ R185, R185, -R48.reuse ;  /* 0x80000030b9b97221 */ /* 0x100fe20000010000 */
[----:B------:R-:W-:Y:S01]  /*8470*/  PRMT R48, R42, 0x7632, R48 ;  /* 0x000076322a307816 */ /* 0x000fe20000000030 */
[-CC-:B------:R-:W-:Y:S01]  /*8480*/  FFMA.FTZ R192, R192, R70.reuse, R71.reuse ;  /* 0x00000046c0c07223 */ /* 0x180fe20000010047 */
[----:B------:R-:W-:Y:S01]  /*8490*/  SHF.L.U32 R58, R0, 0x10, RZ ;  /* 0x00000010003a7819 */ /* 0x000fe200000006ff */
[-CC-:B------:R-:W-:Y:S01]  /*84a0*/  FFMA.FTZ R179, R179, R70.reuse, R71.reuse ;  /* 0x00000046b3b37223 */ /* 0x180fe20000010047 */
[----:B------:R-:W-:Y:S01]  /*84b0*/  PRMT R0, R41, 0x7632, R0 ;  /* 0x0000763229007816 */ /* 0x000fe20000000000 */
[----:B------:R-:W-:Y:S01]  /*84c0*/  FFMA.FTZ R181, R164, R181, R50 ;  /* 0x000000b5a4b57223 */ /* 0x000fe20000010032 */
[----:B------:R-:W-:Y:S01]  /*84d0*/  SHF.L.U32 R59, R43, 0x10, RZ ;  /* 0x000000102b3b7819 */ /* 0x000fe200000006ff */
[-C--:B------:R-:W-:Y:S01]  /*84e0*/  FFMA.FTZ R51, R186, R70.reuse, R71 ;  /* 0x00000046ba337223 */ /* 0x080fe20000010047 */
[----:B------:R-:W-:Y:S01]  /*84f0*/  SHF.L.U32 R56, R48, 0x10, RZ ;  /* 0x0000001030387819 */ /* 0x000fe200000006ff */
[----:B------:R-:W-:Y:S01]  /*8500*/  IMAD.U32 R50, R0, 0x10000, RZ ;  /* 0x0001000000327824 */ /* 0x000fe200078e00ff */
[----:B------:R-:W-:Y:S01]  /*8510*/  SHF.L.U32 R48, R41, 0x10, RZ ;  /* 0x0000001029307819 */ /* 0x000fe200000006ff */
[----:B------:R-:W-:Y:S01]  /*8520*/  FADD.FTZ R183, R178, -R183 ;  /* 0x800000b7b2b77221 */ /* 0x000fe20000010000 */
[----:B------:R-:W-:Y:S01]  /*8530*/  FADD.FTZ R191, R191, -R192 ;  /* 0x800000c0bfbf7221 */ /* 0x000fe20000010000 */
[----:B------:R-:W-:Y:S01]  /*8540*/  SHF.L.U32 R0, R40, 0x10, RZ ;  /* 0x0000001028007819 */ /* 0x000fe200000006ff */
[----:B------:R-:W-:Y:S01]  /*8550*/  FADD.FTZ R179, R176, -R179 ;  /* 0x800000b3b0b37221 */ /* 0x000fe20000010000 */
        /* <DEDUP_REMOVED lines=48> */
.L_x_1218:
[-CC-:B------:R-:W-:Y:S01]  /*8860*/  FFMA.FTZ R0, R187, R70.reuse, R71.reuse ;  /* 0x00000046bb007223 */ /* 0x180fe20000010047 */
[-CC-:B0-----:R-:W-:Y:S01]  /*8870*/  FFMA.FTZ R63, R190, R70.reuse, R71.reuse ;  /* 0x00000046be3f7223 */ /* 0x181fe20000010047 */
[----:B------:R-:W-:Y:S01]  /*8880*/  PRMT R56, R43, 0x7632, R56 ;  /* 0x000076322b387816 */ /* 0x000fe20000000038 */
[-CC-:B------:R-:W-:Y:S01]  /*8890*/  FFMA.FTZ R192, R192, R70.reuse, R71.reuse ;  /* 0x00000046c0c07223 */ /* 0x180fe20000010047 */
[----:B------:R-:W-:Y:S01]  /*88a0*/  FADD.FTZ R181, R181, -R0 ;  /* 0x80000000b5b57221 */ /* 0x000fe20000010000 */
[-C--:B------:R-:W-:Y:S01]  /*88b0*/  FFMA.FTZ R0, R189, R70.reuse, R71 ;  /* 0x00000046bd007223 */ /* 0x080fe20000010047 */
[----:B------:R-:W-:Y:S01]  /*88c0*/  FADD.FTZ R65, R188, -R63 ;  /* 0x8000003fbc417221 */ /* 0x000fe20000010000 */
[----:B------:R-:W-:Y:S02]  /*88d0*/  IMAD.U32 R63, R56, 0x10000, RZ ;  /* 0x00010000383f7824 */ /* 0x000fe400078e00ff */
[----:B------:R-:W-:Y:S01]  /*88e0*/  FADD.FTZ R191, R191, -R192 ;  /* 0x800000c0bfbf7221 */ /* 0x000fe20000010000 */
[--C-:B------:R-:W-:Y:S01]  /*88f0*/  FADD.FTZ R185, R185, -R0.reuse ;  /* 0x80000000b9b97221 */ /* 0x100fe20000010000 */
[----:B------:R-:W-:Y:S01]  /*8900*/  SHF.L.U32 R56, R43, 0x10, RZ ;  /* 0x000000102b387819 */ /* 0x000fe200000006ff */
[-C--:B------:R-:W-:Y:S01]  /*8910*/  FFMA.FTZ R183, R183, R70.reuse, R71 ;  /* 0x00000046b7b77223 */ /* 0x080fe20000010047 */
[----:B------:R-:W-:Y:S01]  /*8920*/  PRMT R0, R42, 0x7632, R0 ;  /* 0x000076322a007816 */ /* 0x000fe20000000000 */
[----:B------:R-:W-:Y:S01]  /*8930*/  FFMA.FTZ R191, R164, R191, R63 ;  /* 0x000000bfa4bf7223 */ /* 0x000fe2000001003f */
[----:B------:R-:W-:Y:S01]  /*8940*/  SHF.L.U32 R63, R42, 0x10, RZ ;  /* 0x000000102a3f7819 */ /* 0x000fe200000006ff */
[--C-:B------:R-:W-:Y:S01]  /*8950*/  FFMA.FTZ R185, R164, R185, R56.reuse ;  /* 0x000000b9a4b97223 */ /* 0x100fe20000010038 */
[----:B------:R-:W-:Y:S01]  /*8960*/  PRMT R56, R41, 0x7632, R56 ;  /* 0x0000763229387816 */ /* 0x000fe20000000038 */
[----:B------:R-:W-:Y:S01]  /*8970*/  IMAD.U32 R62, R0, 0x10000, RZ ;  /* 0x00010000003e7824 */ /* 0x000fe200078e00ff */
[----:B------:R-:W-:Y:S01]  /*8980*/  ISETP.GE.U32.AND P3, PT, R74, RZ, PT ;  /* 0x000000ff4a00720c */ /* 0x000fe20003f66070 */
[-C--:B------:R-:W-:Y:S01]  /*8990*/  FFMA.FTZ R59, R186, R70.reuse, R71 ;  /* 0x00000046ba3b7223 */ /* 0x080fe20000010047 */
[----:B------:R-:W-:Y:S01]  /*89a0*/  PRMT R0, R40, 0x7632, R0 ;  /* 0x0000763228007816 */ /* 0x000fe20000000000 */
[C---:B------:R-:W-:Y:S01]  /*89b0*/  FFMA.FTZ R65, R164.reuse, R65, R62 ;  /* 0x00000041a4417223 */ /* 0x040fe2000001003e */
[----:B------:R-:W-:Y:S01]  /*89c0*/  FMUL.FTZ R191, R191, UR6 ;  /* 0x00000006bfbf7c20 */ /* 0x000fe20008410000 */
[----:B------:R-:W-:Y:S01]  /*89d0*/  FMUL.FTZ R185, R185, UR6 ;  /* 0x00000006b9b97c20 */ /* 0x000fe20008410000 */
[----:B------:R-:W-:Y:S01]  /*89e0*/  SHF.L.U32 R58, R41, 0x10, RZ ;  /* 0x00000010293a7819 */ /* 0x000fe200000006ff */
[----:B------:R-:W-:Y:S01]  /*89f0*/  FFMA.FTZ R63, R164, R181, R63 ;  /* 0x000000b5a43f7223 */ /* 0x000fe2000001003f */
[----:B------:R-:W-:Y:S01]  /*8a00*/  SHF.L.U32 R62, R56, 0x10, RZ ;  /* 0x00000010383e7819 */ /* 0x000fe200000006ff */
[----:B------:R-:W-:Y:S01]  /*8a10*/  FADD.FTZ R183, R178, -R183 ;  /* 0x800000b7b2b77221 */ /* 0x000fe20000010000 */
[C---:B------:R-:W-:Y:S01]  /*8a20*/  ISETP.GE.U32.AND.EX P3, PT, R75.reuse, 0x1000000, PT, P3 ;  /* 0x010000004b00780c */ /* 0x040fe20003f66130 */
[----:B------:R-:W-:Y:S01]  /*8a30*/  FADD.FTZ R59, R184, -R59 ;  /* 0x8000003bb83b7221 */ /* 0x000fe20000010000 */
[----:B------:R-:W-:Y:S01]  /*8a40*/  LOP3.LUT P6, RZ, R75, 0xff0000, RZ, 0xc0, !PT ;  /* 0x00ff00004bff7812 */ /* 0x000fe200078cc0ff */
        /* <DEDUP_REMOVED lines=35> */
.L_x_1217:
[----:B------:R-:W-:Y:S05]  /*8c80*/  @!P2 BRA `(.L_x_1219) ;  /* 0x0000000000e8a947 */ /* 0x000fea0003800000 */
[-CC-:B------:R-:W-:Y:S01]  /*8c90*/  FFMA.FTZ R0, R187, R70.reuse, R71.reuse ;  /* 0x00000046bb007223 */ /* 0x180fe20000010047 */
[-CC-:B------:R-:W-:Y:S01]  /*8ca0*/  FFMA.FTZ R192, R192, R70.reuse, R71.reuse ;  /* 0x00000046c0c07223 */ /* 0x180fe20000010047 */
[-CC-:B0-----:R-:W-:Y:S01]  /*8cb0*/  FFMA.FTZ R57, R190, R70.reuse, R71.reuse ;  /* 0x00000046be397223 */ /* 0x181fe20000010047 */
[----:B------:R-:W-:Y:S01]  /*8cc0*/  ISETP.GE.U32.AND P3, PT, R74, RZ, PT ;  /* 0x000000ff4a00720c */ /* 0x000fe20003f66070 */
[----:B------:R-:W-:Y:S01]  /*8cd0*/  FADD.FTZ R181, R181, -R0 ;  /* 0x80000000b5b57221 */ /* 0x000fe20000010000 */
[-C--:B------:R-:W-:Y:S01]  /*8ce0*/  FFMA.FTZ R0, R189, R70.reuse, R71 ;  /* 0x00000046bd007223 */ /* 0x080fe20000010047 */
[----:B------:R-:W-:Y:S01]  /*8cf0*/  FADD.FTZ R191, R191, -R192 ;  /* 0x800000c0bfbf7221 */ /* 0x000fe20000010000 */
[----:B------:R-:W-:Y:S01]  /*8d00*/  FADD.FTZ R57, R188, -R57 ;  /* 0x80000039bc397221 */ /* 0x000fe20000010000 */
[-CC-:B------:R-:W-:Y:S01]  /*8d10*/  FFMA.FTZ R183, R183, R70.reuse, R71.reuse ;  /* 0x00000046b7b77223 */ /* 0x180fe20000010047 */
[----:B------:R-:W-:Y:S01]  /*8d20*/  FADD.FTZ R185, R185, -R0 ;  /* 0x80000000b9b97221 */ /* 0x000fe20000010000 */
[----:B------:R-:W-:Y:S01]  /*8d30*/  FMUL.FTZ R56, R164, R191 ;  /* 0x000000bfa4387220 */ /* 0x000fe20000410000 */
[-C--:B------:R-:W-:Y:S01]  /*8d40*/  FFMA.FTZ R51, R186, R70.reuse, R71 ;  /* 0x00000046ba337223 */ /* 0x080fe20000010047 */
[C---:B------:R-:W-:Y:S01]  /*8d50*/  ISETP.GE.U32.AND.EX P3, PT, R75.reuse, 0x1000000, PT, P3 ;  /* 0x010000004b00780c */ /* 0x040fe20003f66130 */
[----:B------:R-:W-:Y:S01]  /*8d60*/  FMUL.FTZ R185, R164, R185 ;  /* 0x000000b9a4b97220 */ /* 0x000fe20000410000 */
[----:B------:R-:W-:Y:S01]  /*8d70*/  FMUL.FTZ R48, R56, UR6 ;  /* 0x0000000638307c20 */ /* 0x000fe20008410000 */
[----:B------:R-:W-:Y:S01]  /*8d80*/  LOP3.LUT P6, RZ, R75, 0xff0000, RZ, 0xc0, !PT ;  /* 0x00ff00004bff7812 */ /* 0x000fe200078cc0ff */
[C---:B------:R-:W-:Y:S01]  /*8d90*/  FMUL.FTZ R181, R164.reuse, R181 ;  /* 0x000000b5a4b57220 */ /* 0x040fe20000410000 */
[----:B------:R-:W-:Y:S01]  /*8da0*/  FMUL.FTZ R0, R185, UR6 ;  /* 0x00000006b9007c20 */ /* 0x000fe20008410000 */
        /* <DEDUP_REMOVED lines=40> */
.L_x_1219:
        /* <DEDUP_REMOVED lines=12> */
[----:B------:R-:W-:Y:S01]  /*90f0*/  ISETP.GE.U32.AND.EX P3, PT, R75, 0x1000000, PT, P3 ;  /* 0x010000004b00780c */ /* 0x000fe20003f66130 */
[C---:B------:R-:W-:Y:S01]  /*9100*/  FMUL.FTZ R185, R164.reuse, R185 ;  /* 0x000000b9a4b97220 */ /* 0x040fe20000410000 */
        /* <DEDUP_REMOVED lines=39> */
.L_x_1215:
        /* <DEDUP_REMOVED lines=14> */
[----:B0-----:R-:W-:Y:S01]  /*9460*/  PRMT R48, R46, 0x7632, R48 ;  /* 0x000076322e307816 */ /* 0x001fe20000000030 */
[----:B------:R-:W-:Y:S01]  /*9470*/  FFMA.FTZ R83, R83, R70, R71 ;  /* 0x0000004653537223 */ /* 0x000fe20000010047 */
[----:B------:R-:W-:Y:S01]  /*9480*/  SHF.L.U32 R51, R0, 0x10, RZ ;  /* 0x0000001000337819 */ /* 0x000fe200000006ff */
[----:B------:R-:W-:Y:S01]  /*9490*/  FADD.FTZ R177, R177, -R174 ;  /* 0x800000aeb1b17221 */ /* 0x000fe20000010000 */
[----:B------:R-:W-:Y:S01]  /*94a0*/  FADD.FTZ R175, R172, -R175 ;  /* 0x800000afacaf7221 */ /* 0x000fe20000010000 */
[----:B------:R-:W-:Y:S01]  /*94b0*/  SHF.L.U32 R52, R48, 0x10, RZ ;  /* 0x0000001030347819 */ /* 0x000fe200000006ff */
[----:B------:R-:W-:Y:S01]  /*94c0*/  FADD.FTZ R83, R86, -R83 ;  /* 0x8000005356537221 */ /* 0x000fe20000010000 */
[----:B------:R-:W-:Y:S01]  /*94d0*/  FFMA.FTZ R66, R164, R177, R51 ;  /* 0x000000b1a4427223 */ /* 0x000fe20000010033 */
[----:B------:R-:W-:-:S02]  /*94e0*/  IMAD.U32 R51, R47, 0x10000, RZ ;  /* 0x000100002f337824 */ /* 0x000fc400078e00ff */
[-C--:B------:R-:W-:Y:S01]  /*94f0*/  FFMA.FTZ R170, R170, R70.reuse, R71 ;  /* 0x00000046aaaa7223 */ /* 0x080fe20000010047 */
[C---:B------:R-:W-:Y:S01]  /*9500*/  IMAD.U32 R48, R45.reuse, 0x10000, RZ ;  /* 0x000100002d307824 */ /* 0x040fe200078e00ff */
[----:B------:R-:W-:Y:S01]  /*9510*/  PRMT R0, R45, 0x7632, R0 ;  /* 0x000076322d007816 */ /* 0x000fe20000000000 */
[----:B------:R-:W-:Y:S01]  /*9520*/  FFMA.FTZ R175, R164, R175, R51 ;  /* 0x000000afa4af7223 */ /* 0x000fe20000010033 */
[-CC-:B------:R-:W-:Y:S01]  /*9530*/  FFMA.FTZ R166, R166, R70.reuse, R71.reuse ;  /* 0x00000046a6a67223 */ /* 0x180fe20000010047 */
[----:B------:R-:W-:Y:S01]  /*9540*/  FFMA.FTZ R83, R164, R83, R48 ;  /* 0x00000053a4537223 */ /* 0x000fe20000010030 */
[-C--:B------:R-:W-:Y:S01]  /*9550*/  FFMA.FTZ R87, R87, R70.reuse, R71 ;  /* 0x0000004657577223 */ /* 0x080fe20000010047 */
[----:B------:R-:W-:Y:S01]  /*9560*/  FMUL.FTZ R48, R175, UR6 ;  /* 0x00000006af307c20 */ /* 0x000fe20008410000 */
[----:B------:R-:W-:Y:S01]  /*9570*/  LOP3.LUT P3, RZ, R73, 0xff0000, RZ, 0xc0, !PT ;  /* 0x00ff000049ff7812 */ /* 0x000fe2000786c0ff */
[----:B------:R-:W-:Y:S01]  /*9580*/  FADD.FTZ R173, R173, -R170 ;  /* 0x800000aaadad7221 */ /* 0x000fe20000010000 */
[----:B------:R-:W-:Y:S01]  /*9590*/  SHF.L.U32 R50, R46, 0x10, RZ ;  /* 0x000000102e327819 */ /* 0x000fe200000006ff */
[----:B------:R-:W-:Y:S01]  /*95a0*/  FADD.FTZ R85, R85, -R166 ;  /* 0x800000a655557221 */ /* 0x000fe20000010000 */
[----:B------:R-:W-:Y:S01]  /*95b0*/  SHF.L.U32 R0, R0, 0x10, RZ ;  /* 0x0000001000007819 */ /* 0x000fe200000006ff */
[----:B------:R-:W-:Y:S01]  /*95c0*/  FADD.FTZ R87, R168, -R87 ;  /* 0x80000057a8577221 */ /* 0x000fe20000010000 */
        /* <DEDUP_REMOVED lines=32> */
[----:B------:R-:W-:Y:S01]  /*97d0*/  FSEL R69, R49, RZ, P6 ;  /* 0x000000ff31457208 */ /* 0x000fe20003000000 */
[----:B------:R-:W-:Y:S01]  /*97e0*/  IMAD.U32 R49, R44, 0x10000, RZ ;  /* 0x000100002c317824 */ /* 0x000fe200078e00ff */
[----:B------:R-:W-:Y:S02]  /*97f0*/  LOP3.LUT P6, RZ, R90, 0xff0000, RZ, 0xc0, !PT ;  /* 0x00ff00005aff7812 */ /* 0x000fe400078cc0ff */
[----:B------:R-:W-:Y:S01]  /*9800*/  FSEL R57, R0, RZ, P3 ;  /* 0x000000ff00397208 */ /* 0x000fe20001800000 */
[----:B------:R-:W-:Y:S01]  /*9810*/  FFMA.FTZ R71, R164, R71, R49 ;  /* 0x00000047a4477223 */ /* 0x000fe20000010031 */
[----:B------:R-:W-:Y:S02]  /*9820*/  LOP3.LUT P3, RZ, R72, 0xff000000, RZ, 0xc0, !PT ;  /* 0xff00000048ff7812 */ /* 0x000fe4000786c0ff */
[----:B------:R-:W-:Y:S01]  /*9830*/  FSEL R53, R0, RZ, P6 ;  /* 0x000000ff00357208 */ /* 0x000fe20003000000 */
[----:B------:R-:W-:Y:S01]  /*9840*/  FMUL.FTZ R0, R48, UR6 ;  /* 0x0000000630007c20 */ /* 0x000fe20008410000 */
[----:B------:R-:W-:-:S02]  /*9850*/  FSEL R62, R50, RZ, P3 ;  /* 0x000000ff323e7208 */ /* 0x000fc40001800000 */
[----:B------:R-:W-:Y:S02]  /*9860*/  LOP3.LUT P3, RZ, R72, 0xff00, RZ, 0xc0, !PT ;  /* 0x0000ff0048ff7812 */ /* 0x000fe4000786c0ff */
        /* <DEDUP_REMOVED lines=23> */
.L_x_1222:
[----:B0-----:R-:W-:Y:S01]  /*99e0*/  PRMT R52, R47, 0x7632, R52 ;  /* 0x000076322f347816 */ /* 0x001fe20000000034 */
[-CC-:B------:R-:W-:Y:S01]  /*99f0*/  FFMA.FTZ R174, R174, R70.reuse, R71.reuse ;  /* 0x00000046aeae7223 */ /* 0x180fe20000010047 */
[-CC-:B------:R-:W-:Y:S01]  /*9a00*/  FFMA.FTZ R175, R175, R70.reuse, R71.reuse ;  /* 0x00000046afaf7223 */ /* 0x180fe20000010047 */
[----:B------:R-:W-:Y:S01]  /*9a10*/  SHF.L.U32 R56, R47, 0x10, RZ ;  /* 0x000000102f387819 */ /* 0x000fe200000006ff */
[-C--:B------:R-:W-:Y:S01]  /*9a20*/  FFMA.FTZ R87, R87, R70.reuse, R71 ;  /* 0x0000004657577223 */ /* 0x080fe20000010047 */
[----:B------:R-:W-:Y:S01]  /*9a30*/  SHF.L.U32 R55, R52, 0x10, RZ ;  /* 0x0000001034377819 */ /* 0x000fe200000006ff */
[----:B------:R-:W-:Y:S01]  /*9a40*/  FADD.FTZ R177, R177, -R174 ;  /* 0x800000aeb1b17221 */ /* 0x000fe20000010000 */
[----:B------:R-:W-:Y:S01]  /*9a50*/  FADD.FTZ R175, R172, -R175 ;  /* 0x800000afacaf7221 */ /* 0x000fe20000010000 */
[----:B------:R-:W-:Y:S01]  /*9a60*/  ISETP.GE.U32.AND P3, PT, R72, RZ, PT ;  /* 0x000000ff4800720c */ /* 0x000fe20003f66070 */
[-C--:B------:R-:W-:Y:S01]  /*9a70*/  FFMA.FTZ R83, R83, R70.reuse, R71 ;  /* 0x0000004653537223 */ /* 0x080fe20000010047 */
[C---:B------:R-:W-:Y:S01]  /*9a80*/  FFMA.FTZ R55, R164.reuse, R177, R55 ;  /* 0x000000b1a4377223 */ /* 0x040fe20000010037 */
[----:B------:R-:W-:Y:S01]  /*9a90*/  FFMA.FTZ R56, R164, R175, R56 ;  /* 0x000000afa4387223 */ /* 0x000fe20000010038 */
[----:B------:R-:W-:Y:S01]  /*9aa0*/  ISETP.GE.U32.AND.EX P3, PT, R73, 0x1000000, PT, P3 ;  /* 0x010000004900780c */ /* 0x000fe20003f66130 */
[----:B------:R-:W-:Y:S01]  /*9ab0*/  FADD.FTZ R87, R168, -R87 ;  /* 0x80000057a8577221 */ /* 0x000fe20000010000 */
[----:B------:R-:W-:Y:S01]  /*9ac0*/  FMUL.FTZ R57, R55, UR6 ;  /* 0x0000000637397c20 */ /* 0x000fe20008410000 */
[----:B------:R-:W-:Y:S01]  /*9ad0*/  PRMT R0, R46, 0x7632, R0 ;  /* 0x000076322e007816 */ /* 0x000fe20000000000 */
[----:B------:R-:W-:Y:S01]  /*9ae0*/  FMUL.FTZ R56, R56, UR6 ;  /* 0x0000000638387c20 */ /* 0x000fe20008410000 */
[----:B------:R-:W-:Y:S01]  /*9af0*/  LOP3.LUT P6, RZ, R73, 0xff0000, RZ, 0xc0, !PT ;  /* 0x00ff000049ff7812 */ /* 0x000fe200078cc0ff */
[----:B------:R-:W-:Y:S01]  /*9b00*/  IMAD.U32 R52, R46, 0x10000, RZ ;  /* 0x000100002e347824 */ /* 0x000fe200078e00ff */
[----:B------:R-:W-:Y:S01]  /*9b10*/  FSEL R66, R57, RZ, P3 ;  /* 0x000000ff39427208 */ /* 0x000fe20001800000 */
[-C--:B------:R-:W-:Y:S01]  /*9b20*/  FFMA.FTZ R170, R170, R70.reuse, R71 ;  /* 0x00000046aaaa7223 */ /* 0x080fe20000010047 */
[----:B------:R-:W-:Y:S01]  /*9b30*/  ISETP.GE.U32.AND P3, PT, R90, RZ, PT ;  /* 0x000000ff5a00720c */ /* 0x000fe20003f66070 */
[----:B------:R-:W-:Y:S01]  /*9b40*/  FADD.FTZ R83, R86, -R83 ;  /* 0x8000005356537221 */ /* 0x000fe20000010000 */
[----:B------:R-:W-:Y:S01]  /*9b50*/  SHF.L.U32 R54, R0, 0x10, RZ ;  /* 0x0000001000367819 */ /* 0x000fe200000006ff */
[----:B------:R-:W-:Y:S01]  /*9b60*/  FFMA.FTZ R52, R164, R87, R52 ;  /* 0x00000057a4347223 */ /* 0x000fe20000010034 */
[----:B------:R-:W-:Y:S01]  /*9b70*/  SHF.L.U32 R0, R45, 0x10, RZ ;  /* 0x000000102d007819 */ /* 0x000fe200000006ff */
[----:B------:R-:W-:Y:S01]  /*9b80*/  FADD.FTZ R173, R173, -R170 ;  /* 0x800000aaadad7221 */ /* 0x000fe20000010000 */
[----:B------:R-:W-:Y:S01]  /*9b90*/  FSEL R59, R56, RZ, P6 ;  /* 0x000000ff383b7208 */ /* 0x000fe20003000000 */
[----:B------:R-:W-:Y:S01]  /*9ba0*/  FMUL.FTZ R52, R52, UR6 ;  /* 0x0000000634347c20 */ /* 0x000fe20008410000 */
[C---:B------:R-:W-:Y:S01]  /*9bb0*/  LOP3.LUT P6, RZ, R91.reuse, 0xff0000, RZ, 0xc0, !PT ;  /* 0x00ff00005bff7812 */ /* 0x040fe200078cc0ff */
[C---:B------:R-:W-:Y:S01]  /*9bc0*/  FFMA.FTZ R83, R164.reuse, R83, R0 ;  /* 0x00000053a4537223 */ /* 0x040fe20000010000 */
[----:B------:R-:W-:Y:S01]  /*9bd0*/  ISETP.GE.U32.AND.EX P3, PT, R91, 0x1000000, PT, P3 ;  /* 0x010000005b00780c */ /* 0x000fe20003f66130 */
[----:B------:R-:W-:Y:S01]  /*9be0*/  FFMA.FTZ R54, R164, R173, R54 ;  /* 0x000000ada4367223 */ /* 0x000fe20000010036 */
[----:B------:R-:W-:Y:S01]  /*9bf0*/  FSEL R65, R56, RZ, P6 ;  /* 0x000000ff38417208 */ /* 0x000fe20003000000 */
[-CC-:B------:R-:W-:Y:S01]  /*9c00*/  FFMA.FTZ R166, R166, R70.reuse, R71.reuse ;  /* 0x00000046a6a67223 */ /* 0x180fe20000010047 */
[----:B------:R-:W-:Y:S01]  /*9c10*/  PRMT R0, R45, 0x7632, R0 ;  /* 0x000076322d007816 */ /* 0x000fe20000000000 */
[----:B------:R-:W-:Y:S01]  /*9c20*/  FMUL.FTZ R56, R54, UR6 ;  /* 0x0000000636387c20 */ /* 0x000fe20008410000 */
[----:B------:R-:W-:Y:S01]  /*9c30*/  LOP3.LUT P6, RZ, R73, 0xff, RZ, 0xc0, !PT ;  /* 0x000000ff49ff7812 */ /* 0x000fe200078cc0ff */
[----:B------:R-:W-:Y:S01]  /*9c40*/  FADD.FTZ R85, R85, -R166 ;  /* 0x800000a655557221 */ /* 0x000fe20000010000 */
[----:B------:R-:W-:Y:S01]  /*9c50*/  FSEL R68, R57, RZ, P3 ;  /* 0x000000ff39447208 */ /* 0x000fe20001800000 */
[----:B------:R-:W-:Y:S01]  /*9c60*/  IMAD.U32 R55, R0, 0x10000, RZ ;  /* 0x0001000000377824 */ /* 0x000fe200078e00ff */
[----:B------:R-:W-:Y:S01]  /*9c70*/  LOP3.LUT P3, RZ, R91, 0xff, RZ, 0xc0, !PT ;  /* 0x000000ff5bff7812 */ /* 0x000fe2000786c0ff */
[-C--:B------:R-:W-:Y:S01]  /*9c80*/  FFMA.FTZ R53, R84, R70.reuse, R71 ;  /* 0x0000004654357223 */ /* 0x080fe20000010047 */
[----:B------:R-:W-:Y:S01]  /*9c90*/  FSEL R58, R52, RZ, P6 ;  /* 0x000000ff343a7208 */ /* 0x000fe20003000000 */
[----:B------:R-:W-:Y:S01]  /*9ca0*/  FFMA.FTZ R85, R164, R85, R55 ;  /* 0x00000055a4557223 */ /* 0x000fe20000010037 */
[----:B------:R-:W-:Y:S01]  /*9cb0*/  LOP3.LUT P6, RZ, R73, 0xff00, RZ, 0xc0, !PT ;  /* 0x0000ff0049ff7812 */ /* 0x000fe200078cc0ff */
[----:B------:R-:W-:Y:S01]  /*9cc0*/  FMUL.FTZ R83, R83, UR6 ;  /* 0x0000000653537c20 */ /* 0x000fe20008410000 */
[----:B------:R-:W-:Y:S01]  /*9cd0*/  FSEL R54, R52, RZ, P3 ;  /* 0x000000ff34367208 */ /* 0x000fe20001800000 */
[----:B------:R-:W-:Y:S01]  /*9ce0*/  FADD.FTZ R53, R82, -R53 ;  /* 0x8000003552357221 */ /* 0x000fe20000010000 */
[----:B------:R-:W-:Y:S01]  /*9cf0*/  PRMT R0, R44, 0x7632, R0 ;  /* 0x000076322c007816 */ /* 0x000fe20000000000 */
[----:B------:R-:W-:Y:S01]  /*9d00*/  FFMA.FTZ R71, R81, R70, R71 ;  /* 0x0000004651477223 */ /* 0x000fe20000010047 */
[----:B------:R-:W-:Y:S01]  /*9d10*/  LOP3.LUT P3, RZ, R91, 0xff00, RZ, 0xc0, !PT ;  /* 0x0000ff005bff7812 */ /* 0x000fe2000786c0ff */
[----:B------:R-:W-:Y:S01]  /*9d20*/  FMUL.FTZ R85, R85, UR6 ;  /* 0x0000000655557c20 */ /* 0x000fe20008410000 */
[----:B------:R-:W-:Y:S01]  /*9d30*/  FSEL R67, R56, RZ, P6 ;  /* 0x000000ff38437208 */ /* 0x000fe20003000000 */
[----:B------:R-:W-:Y:S01]  /*9d40*/  FADD.FTZ R71, R80, -R71 ;  /* 0x8000004750477221 */ /* 0x000fe20000010000 */
[----:B------:R-:W-:-:S02]  /*9d50*/  SHF.L.U32 R55, R0, 0x10, RZ ;  /* 0x0000001000377819 */ /* 0x000fc400000006ff */
[----:B------:R-:W-:Y:S02]  /*9d60*/  LOP3.LUT P6, RZ, R72, 0xff0000, RZ, 0xc0, !PT ;  /* 0x00ff000048ff7812 */ /* 0x000fe400078cc0ff */
[----:B------:R-:W-:Y:S01]  /*9d70*/  FSEL R69, R56, RZ, P3 ;  /* 0x000000ff38457208 */ /* 0x000fe20001800000 */
[----:B------:R-:W-:Y:S01]  /*9d80*/  FFMA.FTZ R55, R164, R53, R55 ;  /* 0x00000035a4377223 */ /* 0x000fe20000010037 */
[----:B------:R-:W-:Y:S02]  /*9d90*/  LOP3.LUT P3, RZ, R90, 0xff0000, RZ, 0xc0, !PT ;  /* 0x00ff00005aff7812 */ /* 0x000fe4000786c0ff */
[----:B------:R-:W-:Y:S01]  /*9da0*/  FSEL R57, R83, RZ, P6 ;  /* 0x000000ff53397208 */ /* 0x000fe20003000000 */
[----:B------:R-:W-:Y:S01]  /*9db0*/  FMUL.FTZ R0, R55, UR6 ;  /* 0x0000000637007c20 */ /* 0x000fe20008410000 */
[----:B------:R-:W-:Y:S02]  /*9dc0*/  FSEL R83, R83, RZ, P3 ;  /* 0x000000ff53537208 */ /* 0x000fe40001800000 */
[----:B------:R-:W-:-:S02]  /*9dd0*/  LOP3.LUT P6, RZ, R72, 0xff000000, RZ, 0xc0, !PT ;  /* 0xff00000048ff7812 */ /* 0x000fc400078cc0ff */
[----:B------:R-:W-:Y:S02]  /*9de0*/  SHF.L.U32 R53, R44, 0x10, RZ ;  /* 0x000000102c357819 */ /* 0x000fe400000006ff */
[----:B------:R-:W-:Y:S02]  /*9df0*/  LOP3.LUT P3, RZ, R90, 0xff000000, RZ, 0xc0, !PT ;  /* 0xff0000005aff7812 */ /* 0x000fe4000786c0ff */
[C---:B------:R-:W-:Y:S01]  /*9e00*/  FSEL R62, R85.reuse, RZ, P6 ;  /* 0x000000ff553e7208 */ /* 0x040fe20003000000 */
[----:B------:R-:W-:Y:S01]  /*9e10*/  FFMA.FTZ R53, R164, R71, R53 ;  /* 0x00000047a4357223 */ /* 0x000fe20000010035 */
[----:B------:R-:W-:Y:S02]  /*9e20*/  FSEL R64, R85, RZ, P3 ;  /* 0x000000ff55407208 */ /* 0x000fe40001800000 */
[----:B------:R-:W-:Y:S01]  /*9e30*/  LOP3.LUT P6, RZ, R72, 0xff00, RZ, 0xc0, !PT ;  /* 0x0000ff0048ff7812 */ /* 0x000fe200078cc0ff */
[----:B------:R-:W-:Y:S01]  /*9e40*/  FMUL.FTZ R53, R53, UR6 ;  /* 0x0000000635357c20 */ /* 0x000fe20008410000 */
[----:B------:R-:W-:-:S02]  /*9e50*/  LOP3.LUT P3, RZ, R90, 0xff00, RZ, 0xc0, !PT ;  /* 0x0000ff005aff7812 */ /* 0x000fc4000786c0ff */
[----:B------:R-:W-:Y:S02]  /*9e60*/  F2FP.BF16.F32.PACK_AB R55, R68, R65 ;  /* 0x000000414437723e */ /* 0x000fe400000010ff */
[C---:B------:R-:W-:Y:S02]  /*9e70*/  FSEL R63, R0.reuse, RZ, P6 ;  /* 0x000000ff003f7208 */ /* 0x040fe40003000000 */
[----:B------:R-:W-:Y:S02]  /*9e80*/  FSEL R65, R0, RZ, P3 ;  /* 0x000000ff00417208 */ /* 0x000fe40001800000 */
[----:B------:R-:W-:Y:S02]  /*9e90*/  LOP3.LUT P6, RZ, R72, 0xff, RZ, 0xc0, !PT ;  /* 0x000000ff48ff7812 */ /* 0x000fe400078cc0ff */
        /* <DEDUP_REMOVED lines=11> */
.L_x_1221:
[----:B------:R-:W-:Y:S05]  /*9f50*/  @!P2 BRA `(.L_x_1224) ;  /* 0x00000004003ca947 */ /* 0x000fea0003800000 */
[-CC-:B------:R-:W-:Y:S01]  /*9f60*/  FFMA.FTZ R175, R175, R70.reuse, R71.reuse ;  /* 0x00000046afaf7223 */ /* 0x180fe20000010047 */
[-CC-:B------:R-:W-:Y:S01]  /*9f70*/  FFMA.FTZ R174, R174, R70.reuse, R71.reuse ;  /* 0x00000046aeae7223 */ /* 0x180fe20000010047 */
[----:B------:R-:W-:Y:S01]  /*9f80*/  LOP3.LUT P3, RZ, R73, 0xff0000, RZ, 0xc0, !PT ;  /* 0x00ff000049ff7812 */ /* 0x000fe2000786c0ff */
[-C--:B------:R-:W-:Y:S01]  /*9f90*/  FFMA.FTZ R87, R87, R70.reuse, R71 ;  /* 0x0000004657577223 */ /* 0x080fe20000010047 */
[----:B0-----:R-:W-:Y:S01]  /*9fa0*/  FADD.FTZ R51, R172, -R175 ;  /* 0x800000afac337221 */ /* 0x001fe20000010000 */
[----:B------:R-:W-:Y:S01]  /*9fb0*/  FADD.FTZ R177, R177, -R174 ;  /* 0x800000aeb1b17221 */ /* 0x000fe20000010000 */
[----:B------:R-:W-:Y:S01]  /*9fc0*/  LOP3.LUT P6, RZ, R91, 0xff0000, RZ, 0xc0, !PT ;  /* 0x00ff00005bff7812 */ /* 0x000fe200078cc0ff */
[----:B------:R-:W-:Y:S01]  /*9fd0*/  FADD.FTZ R87, R168, -R87 ;  /* 0x80000057a8577221 */ /* 0x000fe20000010000 */
[C---:B------:R-:W-:Y:S01]  /*9fe0*/  FMUL.FTZ R51, R164.reuse, R51 ;  /* 0x00000033a4337220 */ /* 0x040fe20000410000 */
[----:B------:R-:W-:Y:S01]  /*9ff0*/  FMUL.FTZ R66, R164, R177 ;  /* 0x000000b1a4427220 */ /* 0x000fe20000410000 */
[-CC-:B------:R-:W-:Y:S01]  /*a000*/  FFMA.FTZ R170, R170, R70.reuse, R71.reuse ;  /* 0x00000046aaaa7223 */ /* 0x180fe20000010047 */
[----:B------:R-:W-:Y:S01]  /*a010*/  FMUL.FTZ R52, R164, R87 ;  /* 0x00000057a4347220 */ /* 0x000fe20000410000 */
[----:B------:R-:W-:Y:S01]  /*a020*/  FMUL.FTZ R0, R51, UR6 ;  /* 0x0000000633007c20 */ /* 0x000fe20008410000 */
[----:B------:R-:W-:Y:S01]  /*a030*/  FMUL.FTZ R48, R66, UR6 ;  /* 0x0000000642307c20 */ /* 0x000fe20008410000 */
[-CC-:B------:R-:W-:Y:S01]  /*a040*/  FFMA.FTZ R49, R84, R70.reuse, R71.reuse ;  /* 0x0000004654317223 */ /* 0x180fe20000010047 */
[----:B------:R-:W-:Y:S01]  /*a050*/  FADD.FTZ R55, R173, -R170 ;  /* 0x800000aaad377221 */ /* 0x000fe20000010000 */
[-C--:B------:R-:W-:Y:S01]  /*a060*/  FFMA.FTZ R83, R83, R70.reuse, R71 ;  /* 0x0000004653537223 */ /* 0x080fe20000010047 */
[----:B------:R-:W-:Y:S01]  /*a070*/  FSEL R59, R0, RZ, P3 ;  /* 0x000000ff003b7208 */ /* 0x000fe20001800000 */
[----:B------:R-:W-:Y:S01]  /*a080*/  FADD.FTZ R53, R82, -R49 ;  /* 0x8000003152357221 */ /* 0x000fe20000010000 */
[----:B------:R-:W-:Y:S01]  /*a090*/  ISETP.GE.U32.AND P3, PT, R72, RZ, PT ;  /* 0x000000ff4800720c */ /* 0x000fe20003f66070 */
[----:B------:R-:W-:Y:S01]  /*a0a0*/  FMUL.FTZ R55, R164, R55 ;  /* 0x00000037a4377220 */ /* 0x000fe20000410000 */
[----:B------:R-:W-:Y:S01]  /*a0b0*/  FSEL R56, R0, RZ, P6 ;  /* 0x000000ff00387208 */ /* 0x000fe20003000000 */
[----:B------:R-:W-:Y:S01]  /*a0c0*/  FMUL.FTZ R0, R52, UR6 ;  /* 0x0000000634007c20 */ /* 0x000fe20008410000 */
[----:B------:R-:W-:Y:S01]  /*a0d0*/  ISETP.GE.U32.AND P6, PT, R90, RZ, PT ;  /* 0x000000ff5a00720c */ /* 0x000fe20003fc6070 */
[----:B------:R-:W-:Y:S01]  /*a0e0*/  FADD.FTZ R49, R86, -R83 ;  /* 0x8000005356317221 */ /* 0x000fe20000010000 */
[----:B------:R-:W-:Y:S01]  /*a0f0*/  ISETP.GE.U32.AND.EX P3, PT, R73, 0x1000000, PT, P3 ;  /* 0x010000004900780c */ /* 0x000fe20003f66130 */
        /* <DEDUP_REMOVED lines=14> */
[----:B------:R-:W-:Y:S01]  /*a1e0*/  FMUL.FTZ R53, R164, R53 ;  /* 0x00000035a4357220 */ /* 0x000fe20000410000 */
[----:B------:R-:W-:Y:S01]  /*a1f0*/  FSEL R54, R0, RZ, P6 ;  /* 0x000000ff00367208 */ /* 0x000fe20003000000 */
[----:B------:R-:W-:Y:S01]  /*a200*/  FMUL.FTZ R0, R49, UR6 ;  /* 0x0000000631007c20 */ /* 0x000fe20008410000 */
[----:B------:R-:W-:Y:S01]  /*a210*/  LOP3.LUT P6, RZ, R91, 0xff00, RZ, 0xc0, !PT ;  /* 0x0000ff005bff7812 */ /* 0x000fe200078cc0ff */
[----:B------:R-:W-:Y:S01]  /*a220*/  FMUL.FTZ R164, R164, R63 ;  /* 0x0000003fa4a47220 */ /* 0x000fe20000410000 */
[----:B------:R-:W-:-:S02]  /*a230*/  FSEL R69, R50, RZ, P3 ;  /* 0x000000ff32457208 */ /* 0x000fc40001800000 */
[----:B------:R-:W-:Y:S02]  /*a240*/  LOP3.LUT P3, RZ, R72, 0xff0000, RZ, 0xc0, !PT ;  /* 0x00ff000048ff7812 */ /* 0x000fe4000786c0ff */
[----:B------:R-:W-:Y:S01]  /*a250*/  FSEL R71, R50, RZ, P6 ;  /* 0x000000ff32477208 */ /* 0x000fe20003000000 */
[----:B------:R-:W-:Y:S01]  /*a260*/  FMUL.FTZ R50, R48, UR6 ;  /* 0x0000000630327c20 */ /* 0x000fe20008410000 */
[----:B------:R-:W-:Y:S02]  /*a270*/  LOP3.LUT P6, RZ, R90, 0xff0000, RZ, 0xc0, !PT ;  /* 0x00ff00005aff7812 */ /* 0x000fe400078cc0ff */
[----:B------:R-:W-:Y:S02]  /*a280*/  FSEL R57, R0, RZ, P3 ;  /* 0x000000ff00397208 */ /* 0x000fe40001800000 */
        /* <DEDUP_REMOVED lines=8> */
[----:B------:R-:W-:Y:S02]  /*a310*/  FSEL R67, R50, RZ, P6 ;  /* 0x000000ff32437208 */ /* 0x000fe40003000000 */
[----:B------:R-:W-:-:S02]  /*a320*/  F2FP.BF16.F32.PACK_AB R50, R55, R52 ;  /* 0x000000343732723e */ /* 0x000fc400000010ff */
[----:B------:R-:W-:Y:S02]  /*a330*/  F2FP.BF16.F32.PACK_AB R49, R48, R49 ;  /* 0x000000313031723e */ /* 0x000fe400000010ff */
[----:B------:R-:W-:Y:S02]  /*a340*/  F2FP.BF16.F32.PACK_AB R55, R65, R56 ;  /* 0x000000384137723e */ /* 0x000fe400000010ff */
[----:B------:R-:W-:Y:S01]  /*a350*/  F2FP.BF16.F32.PACK_AB R48, R53, R164 ;  /* 0x000000a43530723e */ /* 0x000fe200000010ff */
[----:B------:R-:W-:Y:S01]  /*a360*/  FMUL.FTZ R164, R164, UR6 ;  /* 0x00000006a4a47c20 */ /* 0x000fe20008410000 */
        /* <DEDUP_REMOVED lines=14> */
.L_x_1224:
[-CC-:B------:R-:W-:Y:S01]  /*a450*/  FFMA.FTZ R174, R174, R70.reuse, R71.reuse ;  /* 0x00000046aeae7223 */ /* 0x180fe20000010047 */
[-CC-:B------:R-:W-:Y:S01]  /*a460*/  FFMA.FTZ R175, R175, R70.reuse, R71.reuse ;  /* 0x00000046afaf7223 */ /* 0x180fe20000010047 */
[----:B------:R-:W-:Y:S01]  /*a470*/  ISETP.GE.U32.AND P3, PT, R72, RZ, PT ;  /* 0x000000ff4800720c */ /* 0x000fe20003f66070 */
[-C--:B------:R-:W-:Y:S01]  /*a480*/  FFMA.FTZ R87, R87, R70.reuse, R71 ;  /* 0x0000004657577223 */ /* 0x080fe20000010047 */
[----:B------:R-:W-:Y:S01]  /*a490*/  FADD.FTZ R177, R177, -R174 ;  /* 0x800000aeb1b17221 */ /* 0x000fe20000010000 */
[----:B------:R-:W-:Y:S01]  /*a4a0*/  FADD.FTZ R175, R172, -R175 ;  /* 0x800000afacaf7221 */ /* 0x000fe20000010000 */
[C---:B------:R-:W-:Y:S01]  /*a4b0*/  ISETP.GE.U32.AND.EX P3, PT, R73.reuse, 0x1000000, PT, P3 ;  /* 0x010000004900780c */ /* 0x040fe20003f66130 */
[----:B------:R-:W-:Y:S01]  /*a4c0*/  FADD.FTZ R87, R168, -R87 ;  /* 0x80000057a8577221 */ /* 0x000fe20000010000 */
[C---:B------:R-:W-:Y:S01]  /*a4d0*/  FMUL.FTZ R177, R164.reuse, R177 ;  /* 0x000000b1a4b17220 */ /* 0x040fe20000410000 */
[----:B------:R-:W-:Y:S01]  /*a4e0*/  FMUL.FTZ R175, R164, R175 ;  /* 0x000000afa4af7220 */ /* 0x000fe20000410000 */
[----:B------:R-:W-:Y:S01]  /*a4f0*/  LOP3.LUT P6, RZ, R73, 0xff0000, RZ, 0xc0, !PT ;  /* 0x00ff000049ff7812 */ /* 0x000fe200078cc0ff */
[-CC-:B------:R-:W-:Y:S01]  /*a500*/  FFMA.FTZ R170, R170, R70.reuse, R71.reuse ;  /* 0x00000046aaaa7223 */ /* 0x180fe20000010047 */
[----:B------:R-:W-:Y:S01]  /*a510*/  FMUL.FTZ R177, R177, UR6 ;  /* 0x00000006b1b17c20 */ /* 0x000fe20008410000 */
[----:B------:R-:W-:Y:S01]  /*a520*/  FMUL.FTZ R175, R175, UR6 ;  /* 0x00000006afaf7c20 */ /* 0x000fe20008410000 */
[----:B------:R-:W-:Y:S01]  /*a530*/  FMUL.FTZ R87, R164, R87 ;  /* 0x00000057a4577220 */ /* 0x000fe20000410000 */
[----:B------:R-:W-:Y:S01]  /*a540*/  FADD.FTZ R173, R173, -R170 ;  /* 0x800000aaadad7221 */ /* 0x000fe20000010000 */
[-C--:B------:R-:W-:Y:S01]  /*a550*/  FFMA.FTZ R83, R83, R70.reuse, R71 ;  /* 0x0000004653537223 */ /* 0x080fe20000010047 */
[----:B0-----:R-:W-:Y:S01]  /*a560*/  FSEL R52, R177, RZ, P3 ;  /* 0x000000ffb1347208 */ /* 0x001fe20001800000 */
        /* <DEDUP_REMOVED lines=57> */
.L_x_1220:
[----:B------:R-:W-:Y:S05]  /*a900*/  @!P0 BRA `(.L_x_1225) ;  /* 0x0000000800248947 */ /* 0x000fea0003800000 */
[----:B------:R-:W-:Y:S05]  /*a910*/  @!P2 BRA `(.L_x_1226) ;  /* 0x000000040018a947 */ /* 0x000fea0003800000 */
[----:B------:R-:W-:Y:S01]  /*a920*/  PRMT R0, R47, 0x7632, R0 ;  /* 0x000076322f007816 */ /* 0x000fe20000000000 */
[-CC-:B------:R-:W-:Y:S01]  /*a930*/  FFMA.FTZ R87, R87, R70.reuse, R71.reuse ;  /* 0x0000004657577223 */ /* 0x180fe20000010047 */
[C---:B0-----:R-:W-:Y:S01]  /*a940*/  PRMT R48, R46.reuse, 0x7632, R48 ;  /* 0x000076322e307816 */ /* 0x041fe20000000030 */
[-C--:B------:R-:W-:Y:S01]  /*a950*/  FFMA.FTZ R175, R175, R70.reuse, R71 ;  /* 0x00000046afaf7223 */ /* 0x080fe20000010047 */
[----:B------:R-:W-:Y:S01]  /*a960*/  SHF.L.U32 R50, R46, 0x10, RZ ;  /* 0x000000102e327819 */ /* 0x000fe200000006ff */
[----:B------:R-:W-:Y:S01]  /*a970*/  FADD.FTZ R87, R168, -R87 ;  /* 0x80000057a8577221 */ /* 0x000fe20000010000 */
[----:B------:R-:W-:Y:S02]  /*a980*/  IMAD.U32 R51, R0, 0x10000, RZ ;  /* 0x0001000000337824 */ /* 0x000fe400078e00ff */
[-CC-:B------:R-:W-:Y:S01]  /*a990*/  FFMA.FTZ R49, R84, R70.reuse, R71.reuse ;  /* 0x0000004654317223 */ /* 0x180fe20000010047 */
[-CC-:B------:R-:W-:Y:S01]  /*a9a0*/  FFMA.FTZ R83, R83, R70.reuse, R71.reuse ;  /* 0x0000004653537223 */ /* 0x180fe20000010047 */
[-CC-:B------:R-:W-:Y:S01]  /*a9b0*/  FFMA.FTZ R166, R166, R70.reuse, R71.reuse ;  /* 0x00000046a6a67223 */ /* 0x180fe20000010047 */
[-CC-:B------:R-:W-:Y:S01]  /*a9c0*/  FFMA.FTZ R170, R170, R70.reuse, R71.reuse ;  /* 0x00000046aaaa7223 */ /* 0x180fe20000010047 */
[-CC-:B------:R-:W-:Y:S01]  /*a9d0*/  FFMA.FTZ R174, R174, R70.reuse, R71.reuse ;  /* 0x00000046aeae7223 */ /* 0x180fe20000010047 */
[----:B------:R-:W-:Y:S01]  /*a9e0*/  PRMT R0, R45, 0x7632, R0 ;  /* 0x000076322d007816 */ /* 0x000fe20000000000 */
[----:B------:R-:W-:Y:S01]  /*a9f0*/  FFMA.FTZ R71, R81, R70, R71 ;  /* 0x0000004651477223 */ /* 0x000fe20000010047 */
[----:B------:R-:W-:Y:S01]  /*aa00*/  SHF.L.U32 R58, R47, 0x10, RZ ;  /* 0x000000102f3a7819 */ /* 0x000fe200000006ff */
[----:B------:R-:W-:Y:S01]  /*aa10*/  FADD.FTZ R175, R172, -R175 ;  /* 0x800000afacaf7221 */ /* 0x000fe20000010000 */
[----:B------:R-:W-:-:S02]  /*aa20*/  IMAD.U32 R56, R48, 0x10000, RZ ;  /* 0x0001000030387824 */ /* 0x000fc400078e00ff */
[----:B------:R-:W-:Y:S01]  /*aa30*/  FFMA.FTZ R87, R164, R87, R50 ;  /* 0x00000057a4577223 */ /* 0x000fe20000010032 */
[----:B------:R-:W-:Y:S01]  /*aa40*/  SHF.L.U32 R48, R45, 0x10, RZ ;  /* 0x000000102d307819 */ /* 0x000fe200000006ff */
[----:B------:R-:W-:Y:S01]  /*aa50*/  FADD.FTZ R83, R86, -R83 ;  /* 0x8000005356537221 */ /* 0x000fe20000010000 */
[----:B------:R-:W-:Y:S01]  /*aa60*/  FADD.FTZ R177, R177, -R174 ;  /* 0x800000aeb1b17221 */ /* 0x000fe20000010000 */
[----:B------:R-:W-:Y:S01]  /*aa70*/  SHF.L.U32 R50, R0, 0x10, RZ ;  /* 0x0000001000327819 */ /* 0x000fe200000006ff */
[----:B------:R-:W-:Y:S01]  /*aa80*/  FADD.FTZ R71, R80, -R71 ;  /* 0x8000004750477221 */ /* 0x000fe20000010000 */
[----:B------:R-:W-:Y:S02]  /*aa90*/  IMAD.U32 R0, R44, 0x10000, RZ ;  /* 0x000100002c007824 */ /* 0x000fe400078e00ff */
        /* <DEDUP_REMOVED lines=46> */
.L_x_1226:
[----:B------:R-:W-:Y:S01]  /*ad80*/  PRMT R0, R47, 0x7632, R0 ;  /* 0x000076322f007816 */ /* 0x000fe20000000000 */
[-CC-:B------:R-:W-:Y:S01]  /*ad90*/  FFMA.FTZ R174, R174, R70.reuse, R71.reuse ;  /* 0x00000046aeae7223 */ /* 0x180fe20000010047 */
[-CC-:B------:R-:W-:Y:S01]  /*ada0*/  FFMA.FTZ R175, R175, R70.reuse, R71.reuse ;  /* 0x00000046afaf7223 */ /* 0x180fe20000010047 */
[-C--:B------:R-:W-:Y:S01]  /*adb0*/  FFMA.FTZ R170, R170, R70.reuse, R71 ;  /* 0x00000046aaaa7223 */ /* 0x080fe20000010047 */
[----:B0-----:R-:W-:Y:S01]  /*adc0*/  SHF.L.U32 R59, R0, 0x10, RZ ;  /* 0x00000010003b7819 */ /* 0x001fe200000006ff */
[----:B------:R-:W-:Y:S01]  /*add0*/  FADD.FTZ R177, R177, -R174 ;  /* 0x800000aeb1b17221 */ /* 0x000fe20000010000 */
[----:B------:R-:W-:Y:S01]  /*ade0*/  PRMT R0, R46, 0x7632, R0 ;  /* 0x000076322e007816 */ /* 0x000fe20000000000 */
[----:B------:R-:W-:Y:S02]  /*adf0*/  IMAD.U32 R56, R47, 0x10000, RZ ;  /* 0x000100002f387824 */ /* 0x000fe400078e00ff */
[----:B------:R-:W-:Y:S01]  /*ae00*/  FADD.FTZ R175, R172, -R175 ;  /* 0x800000afacaf7221 */ /* 0x000fe20000010000 */
[-C--:B------:R-:W-:Y:S01]  /*ae10*/  FFMA.FTZ R87, R87, R70.reuse, R71 ;  /* 0x0000004657577223 */ /* 0x080fe20000010047 */
[----:B------:R-:W-:Y:S01]  /*ae20*/  FFMA.FTZ R177, R164, R177, R59 ;  /* 0x000000b1a4b17223 */ /* 0x000fe2000001003b */
[----:B------:R-:W-:Y:S01]  /*ae30*/  SHF.L.U32 R62, R0, 0x10, RZ ;  /* 0x00000010003e7819 */ /* 0x000fe200000006ff */
[----:B------:R-:W-:Y:S01]  /*ae40*/  FADD.FTZ R173, R173, -R170 ;  /* 0x800000aaadad7221 */ /* 0x000fe20000010000 */
[--C-:B------:R-:W-:Y:S01]  /*ae50*/  FFMA.FTZ R175, R164, R175, R56.reuse ;  /* 0x000000afa4af7223 */ /* 0x100fe20000010038 */
[----:B------:R-:W-:Y:S01]  /*ae60*/  SHF.L.U32 R59, R46, 0x10, RZ ;  /* 0x000000102e3b7819 */ /* 0x000fe200000006ff */
[----:B------:R-:W-:Y:S01]  /*ae70*/  FADD.FTZ R87, R168, -R87 ;  /* 0x80000057a8577221 */ /* 0x000fe20000010000 */
[----:B------:R-:W-:Y:S01]  /*ae80*/  PRMT R56, R45, 0x7632, R56 ;  /* 0x000076322d387816 */ /* 0x000fe20000000038 */
[-CC-:B------:R-:W-:Y:S01]  /*ae90*/  FFMA.FTZ R83, R83, R70.reuse, R71.reuse ;  /* 0x0000004653537223 */ /* 0x180fe20000010047 */
[----:B------:R-:W-:Y:S01]  /*aea0*/  ISETP.GE.U32.AND P3, PT, R72, RZ, PT ;  /* 0x000000ff4800720c */ /* 0x000fe20003f66070 */
[-C--:B------:R-:W-:Y:S01]  /*aeb0*/  FFMA.FTZ R166, R166, R70.reuse, R71 ;  /* 0x00000046a6a67223 */ /* 0x080fe20000010047 */
[C---:B------:R-:W-:Y:S01]  /*aec0*/  FFMA.FTZ R173, R164.reuse, R173, R62 ;  /* 0x000000ada4ad7223 */ /* 0x040fe2000001003e */
[----:B------:R-:W-:Y:S01]  /*aed0*/  FMUL.FTZ R177, R177, UR6 ;  /* 0x00000006b1b17c20 */ /* 0x000fe20008410000 */
[----:B------:R-:W-:Y:S01]  /*aee0*/  FMUL.FTZ R175, R175, UR6 ;  /* 0x00000006afaf7c20 */ /* 0x000fe20008410000 */
[----:B------:R-:W-:Y:S01]  /*aef0*/  FFMA.FTZ R59, R164, R87, R59 ;  /* 0x00000057a43b7223 */ /* 0x000fe2000001003b */
[----:B------:R-:W-:Y:S01]  /*af00*/  SHF.L.U32 R62, R56, 0x10, RZ ;  /* 0x00000010383e7819 */ /* 0x000fe200000006ff */
[-C--:B------:R-:W-:Y:S01]  /*af10*/  FFMA.FTZ R57, R84, R70.reuse, R71 ;  /* 0x0000004654397223 */ /* 0x080fe20000010047 */
[C---:B------:R-:W-:Y:S01]  /*af20*/  ISETP.GE.U32.AND.EX P3, PT, R73.reuse, 0x1000000, PT, P3 ;  /* 0x010000004900780c */ /* 0x040fe20003f66130 */
[----:B------:R-:W-:Y:S01]  /*af30*/  FADD.FTZ R83, R86, -R83 ;  /* 0x8000005356537221 */ /* 0x000fe20000010000 */
[----:B------:R-:W-:Y:S01]  /*af40*/  LOP3.LUT P6, RZ, R73, 0xff0000, RZ, 0xc0, !PT ;  /* 0x00ff000049ff7812 */ /* 0x000fe200078cc0ff */
[----:B------:R-:W-:Y:S01]  /*af50*/  FADD.FTZ R85, R85, -R166 ;  /* 0x800000a655557221 */ /* 0x000fe20000010000 */
[----:B------:R-:W-:Y:S01]  /*af60*/  IMAD.U32 R58, R45, 0x10000, RZ ;  /* 0x000100002d3a7824 */ /* 0x000fe200078e00ff */
[----:B------:R-:W-:Y:S01]  /*af70*/  PRMT R0, R44, 0x7632, R0 ;  /* 0x000076322c007816 */ /* 0x000fe20000000000 */
[----:B------:R-:W-:Y:S01]  /*af80*/  FFMA.FTZ R71, R81, R70, R71 ;  /* 0x0000004651477223 */ /* 0x000fe20000010047 */
        /* <DEDUP_REMOVED lines=11> */
[----:B------:R-:W-:-:S02]  /*b040*/  IMAD.U32 R0, R44, 0x10000, RZ ;  /* 0x000100002c007824 */ /* 0x000fc400078e00ff */
[----:B------:R-:W-:Y:S01]  /*b050*/  FMUL.FTZ R58, R58, UR6 ;  /* 0x000000063a3a7c20 */ /* 0x000fe20008410000 */
[----:B------:R-:W-:Y:S01]  /*b060*/  FSEL R64, R59, RZ, P3 ;  /* 0x000000ff3b407208 */ /* 0x000fe20001800000 */
[----:B------:R-:W-:Y:S01]  /*b070*/  FMUL.FTZ R62, R62, UR6 ;  /* 0x000000063e3e7c20 */ /* 0x000fe20008410000 */
[----:B------:R-:W-:Y:S01]  /*b080*/  FSEL R173, R173, RZ, P6 ;  /* 0x000000ffadad7208 */ /* 0x000fe20003000000 */
[C---:B------:R-:W-:Y:S01]  /*b090*/  FFMA.FTZ R56, R164.reuse, R57, R56 ;  /* 0x00000039a4387223 */ /* 0x040fe20000010038 */
[----:B------:R-:W-:Y:S01]  /*b0a0*/  FFMA.FTZ R0, R164, R71, R0 ;  /* 0x00000047a4007223 */ /* 0x000fe20000010000 */
[C---:B------:R-:W-:Y:S02]  /*b0b0*/  LOP3.LUT P3, RZ, R72.reuse, 0xff0000, RZ, 0xc0, !PT ;  /* 0x00ff000048ff7812 */ /* 0x040fe4000786c0ff */
        /* <DEDUP_REMOVED lines=12> */
[----:B------:R-:W-:Y:S01]  /*b180*/  F2FP.BF16.F32.PACK_AB R56, R63, R0 ;  /* 0x000000003f38723e */ /* 0x000fe200000010ff */
[----:B------:R-:W-:Y:S06]  /*b190*/  BRA `(.L_x_1223) ;  /* 0x0000000400c07947 */ /* 0x000fec0003800000 */
.L_x_1225:
[----:B------:R-:W-:Y:S05]  /*b1a0*/  @!P2 BRA `(.L_x_1227) ;  /* 0x0000000000e8a947 */ /* 0x000fea0003800000 */
[-CC-:B------:R-:W-:Y:S01]  /*b1b0*/  FFMA.FTZ R174, R174, R70.reuse, R71.reuse ;  /* 0x00000046aeae7223 */ /* 0x180fe20000010047 */
[-CC-:B------:R-:W-:Y:S01]  /*b1c0*/  FFMA.FTZ R175, R175, R70.reuse, R71.reuse ;  /* 0x00000046afaf7223 */ /* 0x180fe20000010047 */
[-CC-:B------:R-:W-:Y:S01]  /*b1d0*/  FFMA.FTZ R87, R87, R70.reuse, R71.reuse ;  /* 0x0000004657577223 */ /* 0x180fe20000010047 */
[-C--:B------:R-:W-:Y:S01]  /*b1e0*/  FFMA.FTZ R170, R170, R70.reuse, R71 ;  /* 0x00000046aaaa7223 */ /* 0x080fe20000010047 */
[----:B------:R-:W-:Y:S01]  /*b1f0*/  FADD.FTZ R177, R177, -R174 ;  /* 0x800000aeb1b17221 */ /* 0x000fe20000010000 */
[----:B------:R-:W-:Y:S01]  /*b200*/  FADD.FTZ R175, R172, -R175 ;  /* 0x800000afacaf7221 */ /* 0x000fe20000010000 */
[----:B------:R-:W-:Y:S01]  /*b210*/  ISETP.GE.U32.AND P3, PT, R72, RZ, PT ;  /* 0x000000ff4800720c */ /* 0x000fe20003f66070 */
[----:B------:R-:W-:Y:S01]  /*b220*/  FADD.FTZ R87, R168, -R87 ;  /* 0x80000057a8577221 */ /* 0x000fe20000010000 */
[C---:B0-----:R-:W-:Y:S01]  /*b230*/  FMUL.FTZ R56, R164.reuse, R177 ;  /* 0x000000b1a4387220 */ /* 0x041fe20000410000 */
[----:B------:R-:W-:Y:S01]  /*b240*/  FMUL.FTZ R51, R164, R175 ;  /* 0x000000afa4337220 */ /* 0x000fe20000410000 */
[-CC-:B------:R-:W-:Y:S01]  /*b250*/  FFMA.FTZ R83, R83, R70.reuse, R71.reuse ;  /* 0x0000004653537223 */ /* 0x180fe20000010047 */
[----:B------:R-:W-:Y:S01]  /*b260*/  FADD.FTZ R173, R173, -R170 ;  /* 0x800000aaadad7221 */ /* 0x000fe20000010000 */
[----:B------:R-:W-:Y:S01]  /*b270*/  FMUL.FTZ R0, R56, UR6 ;  /* 0x0000000638007c20 */ /* 0x000fe20008410000 */
[-C--:B------:R-:W-:Y:S01]  /*b280*/  FFMA.FTZ R166, R166, R70.reuse, R71 ;  /* 0x00000046a6a67223 */ /* 0x080fe20000010047 */
[----:B------:R-:W-:Y:S01]  /*b290*/  ISETP.GE.U32.AND.EX P3, PT, R73, 0x1000000, PT, P3 ;  /* 0x010000004900780c */ /* 0x000fe20003f66130 */
[----:B------:R-:W-:Y:S01]  /*b2a0*/  FMUL.FTZ R87, R164, R87 ;  /* 0x00000057a4577220 */ /* 0x000fe20000410000 */
[----:B------:R-:W-:Y:S01]  /*b2b0*/  FMUL.FTZ R48, R51, UR6 ;  /* 0x0000000633307c20 */ /* 0x000fe20008410000 */
[----:B------:R-:W-:Y:S01]  /*b2c0*/  LOP3.LUT P6, RZ, R73, 0xff0000, RZ, 0xc0, !PT ;  /* 0x00ff000049ff7812 */ /* 0x000fe200078cc0ff */
[----:B------:R-:W-:Y:S01]  /*b2d0*/  FADD.FTZ R83, R86, -R83 ;  /* 0x8000005356537221 */ /* 0x000fe20000010000 */
[----:B------:R-:W-:Y:S01]  /*b2e0*/  FMUL.FTZ R66, R164, R173 ;  /* 0x000000ada4427220 */ /* 0x000fe20000410000 */
[-CC-:B------:R-:W-:Y:S01]  /*b2f0*/  FFMA.FTZ R49, R84, R70.reuse, R71.reuse ;  /* 0x0000004654317223 */ /* 0x180fe20000010047 */
        /* <DEDUP_REMOVED lines=37> */
.L_x_1227:
        /* <DEDUP_REMOVED lines=12> */
[-CC-:B------:R-:W-:Y:S01]  /*b610*/  FFMA.FTZ R166, R166, R70.reuse, R71.reuse ;  /* 0x00000046a6a67223 */ /* 0x180fe20000010047 */
        /* <DEDUP_REMOVED lines=40> */
.L_x_1223:
        /* <DEDUP_REMOVED lines=10> */
[----:B------:R-:W-:Y:S01]  /*b940*/  MOV R4, R165 ;  /* 0x000000a500047202 */ /* 0x000fe20000000f00 */
[----:B------:R-:W-:Y:S01]  /*b950*/  IMAD.MOV.U32 R5, RZ, RZ, R160 ;  /* 0x000000ffff057224 */ /* 0x000fe200078e00a0 */
[----:B------:R-:W-:Y:S01]  /*b960*/  MOV R8, R161 ;  /* 0x000000a100087202 */ /* 0x000fe20000000f00 */
[----:B------:R-:W-:Y:S01]  /*b970*/  IMAD.MOV.U32 R10, RZ, RZ, R157 ;  /* 0x000000ffff0a7224 */ /* 0x000fe200078e009d */
[----:B------:R-:W-:Y:S02]  /*b980*/  MOV R9, R159 ;  /* 0x0000009f00097202 */ /* 0x000fe40000000f00 */
[----:B------:R-:W-:Y:S02]  /*b990*/  MOV R6, R158 ;  /* 0x0000009e00067202 */ /* 0x000fe40000000f00 */
[----:B------:R-:W-:Y:S02]  /*b9a0*/  MOV R7, R156 ;  /* 0x0000009c00077202 */ /* 0x000fe40000000f00 */
[----:B------:R-:W-:-:S07]  /*b9b0*/  MOV R11, R155 ;  /* 0x0000009b000b7202 */ /* 0x000fce0000000f00 */
.L_x_1193:
[----:B------:R-:W1:Y:S08]  /*b9c0*/  LDC R15, c[0x0][0x388] ;  /* 0x0000e200ff0f7b82 */ /* 0x000e700000000800 */
[----:B------:R-:W2:Y:S08]  /*b9d0*/  LDC.64 R2, c[0x0][0x440] ;  /* 0x00011000ff027b82 */ /* 0x000eb00000000a00 */
[----:B------:R-:W4:Y:S01]  /*b9e0*/  LDC.64 R12, c[0x0][0x448] ;  /* 0x00011200ff0c7b82 */ /* 0x000f220000000a00 */
[----:B-1----:R-:W-:-:S05]  /*b9f0*/  IMAD R15, R15, UR12, RZ ;  /* 0x0000000c0f0f7c24 */ /* 0x002fca000f8e02ff */
[----:B------:R-:W-:-:S05]  /*ba00*/  LEA.HI R15, R15, R154, RZ, 0x1d ;  /* 0x0000009a0f0f7211 */ /* 0x000fca00078fe8ff */
[----:B--2---:R-:W-:-:S05]  /*ba10*/  IMAD.WIDE.U32 R2, R15, 0x20, R2 ;  /* 0x000000200f027825 */ /* 0x004fca00078e0002 */
[----:B0-----:R-:W-:Y:S01]  /*ba20*/  STG.E.128 desc[UR10][R2.64], R8 ;  /* 0x0000000802007986 */ /* 0x001fe2000c101d0a */
[----:B----4-:R-:W-:-:S03]  /*ba30*/  IMAD.WIDE.U32 R12, R15, 0x20, R12 ;  /* 0x000000200f0c7825 */ /* 0x010fc600078e000c */
        /* <DEDUP_REMOVED lines=16> */
.L_x_1229:
        /* <DEDUP_REMOVED lines=12> */
.L_x_4831:


//--------------------- .text._ZN10layer_norm31ln_parallel_residual_bwd_kernelINS_13Kernel_traitsI13__nv_bfloat16S2_fS2_fjLj8192ELj1ELj1ELj8ELj16ENS_18Kernel_traits_baseILj8192ES2_S2_fS2_fjLj256EEEEELb0ELb0ELb0EEEvNS_9BwdParamsE --------------------------
	.section	.text._ZN10layer_norm31ln_parallel_residual_bwd_kernelINS_13Kernel_traitsI13__nv_bfloat16S2_fS2_fjLj8192ELj1ELj1ELj8ELj16ENS_18Kernel_traits_baseILj8192ES2_S2_fS2_fjLj256EEEEELb0ELb0ELb0EEEvNS_9BwdParamsE,"ax",@progbits
	.align	128
        .global         _ZN10layer_norm31ln_parallel_residual_bwd_kernelINS_13Kernel_traitsI13__nv_bfloat16S2_fS2_fjLj8192ELj1ELj1ELj8ELj16ENS_18Kernel_traits_baseILj8192ES2_S2_fS2_fjLj256EEEEELb0ELb0ELb0EEEvNS_9BwdParamsE
        .type           _ZN10layer_norm31ln_parallel_residual_bwd_kernelINS_13Kernel_traitsI13__nv_bfloat16S2_fS2_fjLj8192ELj1ELj1ELj8ELj16ENS_18Kernel_traits_baseILj8192ES2_S2_fS2_fjLj256EEEEELb0ELb0ELb0EEEvNS_9BwdParamsE,@function
        .size           _ZN10layer_norm31ln_parallel_residual_bwd_kernelINS_13Kernel_traitsI13__nv_bfloat16S2_fS2_fjLj8192ELj1ELj1ELj8ELj16ENS_18Kernel_traits_baseILj8192ES2_S2_fS2_fjLj256EEEEELb0ELb0ELb0EEEvNS_9BwdParamsE,(.L_x_4832 - _ZN10layer_norm31ln_parallel_residual_bwd_kernelINS_13Kernel_traitsI13__nv_bfloat16S2_fS2_fjLj8192ELj1ELj1ELj8ELj16ENS_18Kernel_traits_baseILj8192ES2_S2_fS2_fjLj256EEEEELb0ELb0ELb0EEEvNS_9BwdParamsE)
        .other          _ZN10layer_norm31ln_parallel_residual_bwd_kernelINS_13Kernel_traitsI13__nv_bfloat16S2_fS2_fjLj8192ELj1ELj1ELj8ELj16ENS_18Kernel_traits_baseILj8192ES2_S2_fS2_fjLj256EEEEELb0ELb0ELb0EEEvNS_9BwdParamsE,@"STO_CUDA_ENTRY STV_DEFAULT"
_ZN10layer_norm31ln_parallel_residual_bwd_kernelINS_13Kernel_traitsI13__nv_bfloat16S2_fS2_fjLj8192ELj1ELj1ELj8ELj16ENS_18Kernel_traits_baseILj8192ES2_S2_fS2_fjLj256EEEEELb0ELb0ELb0EEEvNS_9BwdParamsE:
.text._ZN10layer_norm31ln_parallel_residual_bwd_kernelINS_13Kernel_traitsI13__nv_bfloat16S2_fS2_fjLj8192ELj1ELj1ELj8ELj16ENS_18Kernel_traits_baseILj8192ES2_S2_fS2_fjLj256EEEEELb0ELb0ELb0EEEvNS_9BwdParamsE:
        /* <DEDUP_REMOVED lines=18> */
[----:B------:R-:W-:-:S02]  /*0120*/  MOV R0, UR4 ;  /* 0x0000000400007c02 */ /* 0x000fc40008000f00 */
[----:B0-----:R-:W-:Y:S01]  /*0130*/  LOP3.LUT R221, R149, 0xff, RZ, 0x3c, !PT ;  /* 0x000000ff95dd7812 */ /* 0x001fe200078e3cff */
        /* <DEDUP_REMOVED lines=20> */
[C---:B-1----:R-:W-:Y:S01]  /*0280*/  @P1 IMAD.WIDE.U32 R12, R23.reuse, 0x10, R8 ;  /* 0x00000010170c1825 */ /* 0x042fe200078e0008 */
[----:B------:R-:W-:-:S05]  /*0290*/  @P1 IADD3 R23, PT, PT, R23, 0x100, RZ ;  /* 0x0000010017171810 */ /* 0x000fca0007ffe0ff */
        /* <DEDUP_REMOVED lines=11> */
[----:B------:R-:W-:-:S02]  /*0350*/  MOV R59, R67 ;  /* 0x00000043003b7202 */ /* 0x000fc40000000f00 */
[----:B------:R-:W-:Y:S01]  /*0360*/  MOV R55, R66 ;  /* 0x0000004200377202 */ /* 0x000fe20000000f00 */
[----:B------:R1:W-:Y:S01]  /*0370*/  @P4 STL.64 [R1+0x98], R66 ;  /* 0x0000984201004387 */ /* 0x0003e20000100a00 */
[----:B------:R-:W-:Y:S02]  /*0380*/  MOV R51, R65 ;  /* 0x0000004100337202 */ /* 0x000fe40000000f00 */
[----:B------:R-:W-:Y:S01]  /*0390*/  MOV R47, R64 ;  /* 0x00000040002f7202 */ /* 0x000fe20000000f00 */
[----:B------:R4:W3:Y:S04]  /*03a0*/  LDL.64 R68, [R1+0x30] ;  /* 0x0000300001447983 */ /* 0x0008e80000100a00 */
[----:B------:R4:W3:Y:S04]  /*03b0*/  LDL.64 R70, [R1+0x38] ;  /* 0x0000380001467983 */ /* 0x0008e80000100a00 */
[----:B0-----:R4:W4:Y:S04]  /*03c0*/  LDL.64 R64, [R1+0x20] ;  /* 0x0000200001407983 */ /* 0x0019280000100a00 */
[----:B-1----:R0:W4:Y:S01]  /*03d0*/  LDL.64 R66, [R1+0x28] ;  /* 0x0000280001427983 */ /* 0x0021220000100a00 */
[----:B--2---:R-:W-:-:S03]  /*03e0*/  @P3 IMAD.WIDE.U32 R8, R23, 0x10, R20 ;  /* 0x0000001017083825 */ /* 0x004fc600078e0014 */
[----:B---3--:R-:W2:Y:S04]  /*03f0*/  @P3 LDG.E.128 R68, desc[UR16][R6.64] ;  /* 0x0000001006443981 */ /* 0x008ea8000c1e1d00 */
[----:B----4-:R-:W3:Y:S04]  /*0400*/  @P3 LDG.E.128 R64, desc[UR16][R8.64] ;  /* 0x0000001008403981 */ /* 0x010ee8000c1e1d00 */
[----:B------:R1:W-:Y:S04]  /*0410*/  @P4 STL.64 [R1+0x80], R88 ;  /* 0x0000805801004387 */ /* 0x0003e80000100a00 */
[----:B------:R4:W-:Y:S04]  /*0420*/  @P4 STL.64 [R1+0x88], R90 ;  /* 0x0000885a01004387 */ /* 0x0009e80000100a00 */
[----:B-----5:R5:W-:Y:S01]  /*0430*/  @P1 STL.64 [R1+0x70], R84 ;  /* 0x0000705401001387 */ /* 0x020be20000100a00 */
[----:B------:R-:W0:Y:S03]  /*0440*/  S2UR UR11, SR_CTAID.X ;  /* 0x00000000000b79c3 */ /* 0x000e260000002500 */
[----:B------:R5:W-:Y:S04]  /*0450*/  @P1 STL.64 [R1+0x78], R86 ;  /* 0x0000785601001387 */ /* 0x000be80000100a00 */
[----:B------:R5:W-:Y:S04]  /*0460*/  @P1 STL.64 [R1+0x60], R80 ;  /* 0x0000605001001387 */ /* 0x000be80000100a00 */
[----:B------:R5:W-:Y:S04]  /*0470*/  @P1 STL.64 [R1+0x68], R82 ;  /* 0x0000685201001387 */ /* 0x000be80000100a00 */
[----:B------:R5:W-:Y:S04]  /*0480*/  @P2 STL.64 [R1+0x50], R76 ;  /* 0x0000504c01002387 */ /* 0x000be80000100a00 */
[----:B------:R5:W-:Y:S04]  /*0490*/  @P2 STL.64 [R1+0x58], R78 ;  /* 0x0000584e01002387 */ /* 0x000be80000100a00 */
[----:B------:R5:W-:Y:S04]  /*04a0*/  @P2 STL.64 [R1+0x40], R72 ;  /* 0x0000404801002387 */ /* 0x000be80000100a00 */
[----:B------:R5:W-:Y:S01]  /*04b0*/  @P2 STL.64 [R1+0x48], R74 ;  /* 0x0000484a01002387 */ /* 0x000be20000100a00 */
[----:B0-----:R-:W-:Y:S01]  /*04c0*/  UISETP.GE.AND UP0, UPT, UR11, UR4, UPT ;  /* 0x000000040b00728c */ /* 0x001fe2000bf06270 */
[----:B------:R-:W-:-:S02]  /*04d0*/  MOV R61, R91 ;  /* 0x0000005b003d7202 */ /* 0x000fc40000000f00 */
[----:B------:R-:W-:Y:S02]  /*04e0*/  CS2R R248, SRZ ;  /* 0x0000000000f87805 */ /* 0x000fe4000001ff00 */
[----:B------:R-:W-:Y:S02]  /*04f0*/  MOV R57, R90 ;  /* 0x0000005a00397202 */ /* 0x000fe40000000f00 */
[----:B------:R-:W-:Y:S02]  /*0500*/  CS2R R250, SRZ ;  /* 0x0000000000fa7805 */ /* 0x000fe4000001ff00 */
[----:B------:R-:W-:Y:S02]  /*0510*/  MOV R53, R89 ;  /* 0x0000005900357202 */ /* 0x000fe40000000f00 */
[----:B------:R-:W-:Y:S02]  /*0520*/  CS2R R244, SRZ ;  /* 0x0000000000f47805 */ /* 0x000fe4000001ff00 */
        /* <DEDUP_REMOVED lines=62> */
[----:B-1----:R-:W-:Y:S02]  /*0910*/  CS2R R88, SRZ ;  /* 0x0000000000587805 */ /* 0x002fe4000001ff00 */
[----:B----4-:R-:W-:Y:S02]  /*0920*/  CS2R R90, SRZ ;  /* 0x00000000005a7805 */ /* 0x010fe4000001ff00 */
[----:B-----5:R-:W-:Y:S02]  /*0930*/  CS2R R84, SRZ ;  /* 0x0000000000547805 */ /* 0x020fe4000001ff00 */
[----:B------:R-:W-:Y:S02]  /*0940*/  CS2R R86, SRZ ;  /* 0x0000000000567805 */ /* 0x000fe4000001ff00 */
[----:B------:R-:W-:-:S02]  /*0950*/  CS2R R80, SRZ ;  /* 0x0000000000507805 */ /* 0x000fc4000001ff00 */
[----:B------:R-:W-:Y:S02]  /*0960*/  CS2R R82, SRZ ;  /* 0x0000000000527805 */ /* 0x000fe4000001ff00 */
[----:B------:R-:W-:Y:S02]  /*0970*/  CS2R R76, SRZ ;  /* 0x00000000004c7805 */ /* 0x000fe4000001ff00 */
[----:B------:R-:W-:Y:S02]  /*0980*/  CS2R R78, SRZ ;  /* 0x00000000004e7805 */ /* 0x000fe4000001ff00 */
[----:B------:R-:W-:Y:S02]  /*0990*/  CS2R R72, SRZ ;  /* 0x0000000000487805 */ /* 0x000fe4000001ff00 */
[----:B------:R-:W-:Y:S01]  /*09a0*/  CS2R R74, SRZ ;  /* 0x00000000004a7805 */ /* 0x000fe2000001ff00 */
[----:B--2---:R-:W-:Y:S04]  /*09b0*/  @P3 STL.64 [R1+0x30], R68 ;  /* 0x0000304401003387 */ /* 0x004fe80000100a00 */
[----:B------:R0:W-:Y:S04]  /*09c0*/  @P3 STL.64 [R1+0x38], R70 ;  /* 0x0000384601003387 */ /* 0x0001e80000100a00 */
[----:B---3--:R1:W-:Y:S04]  /*09d0*/  @P3 STL.64 [R1+0x20], R64 ;  /* 0x0000204001003387 */ /* 0x0083e80000100a00 */
[----:B------:R1:W-:Y:S04]  /*09e0*/  @P3 STL.64 [R1+0x28], R66 ;  /* 0x0000284201003387 */ /* 0x0003e80000100a00 */
        /* <DEDUP_REMOVED lines=8> */
[----:B------:R-:W-:-:S02]  /*0a70*/  MOV R11, R71 ;  /* 0x00000047000b7202 */ /* 0x000fc40000000f00 */
[----:B------:R-:W-:Y:S02]  /*0a80*/  MOV R7, R70 ;  /* 0x0000004600077202 */ /* 0x000fe40000000f00 */
[----:B0-----:R-:W-:Y:S02]  /*0a90*/  CS2R R70, SRZ ;  /* 0x0000000000467805 */ /* 0x001fe4000001ff00 */
[----:B------:R-:W-:Y:S02]  /*0aa0*/  MOV R3, R69 ;  /* 0x0000004500037202 */ /* 0x000fe40000000f00 */
[----:B------:R-:W-:Y:S02]  /*0ab0*/  MOV R0, R68 ;  /* 0x0000004400007202 */ /* 0x000fe40000000f00 */
[----:B------:R-:W-:Y:S02]  /*0ac0*/  CS2R R68, SRZ ;  /* 0x0000000000447805 */ /* 0x000fe4000001ff00 */
[----:B------:R-:W-:-:S02]  /*0ad0*/  MOV R13, R67 ;  /* 0x00000043000d7202 */ /* 0x000fc40000000f00 */
[----:B------:R-:W-:Y:S02]  /*0ae0*/  MOV R9, R66 ;  /* 0x0000004200097202 */ /* 0x000fe40000000f00 */
[----:B------:R-:W-:Y:S02]  /*0af0*/  MOV R5, R65 ;  /* 0x0000004100057202 */ /* 0x000fe40000000f00 */
[----:B------:R-:W-:Y:S01]  /*0b00*/  MOV R2, R64 ;  /* 0x0000004000027202 */ /* 0x000fe20000000f00 */
[----:B-1----:R-:W-:Y:S06]  /*0b10*/  BRA.U UP0, `(.L_x_1230) ;  /* 0x0000007d00907547 */ /* 0x002fec000b800000 */
[----:B------:R-:W-:Y:S01]  /*0b20*/  PRMT R60, R61, 0x7632, R60 ;  /* 0x000076323d3c7816 */ /* 0x000fe2000000003c */
[----:B------:R-:W0:Y:S01]  /*0b30*/  LDCU.U8 UR8, c[0x0][0x410] ;  /* 0x00008200ff0877ac */ /* 0x000e220008000000 */
        /* <DEDUP_REMOVED lines=119> */
[----:B------:R1:W-:Y:S01]  /*12b0*/  STL [R1+0x10], RZ ;  /* 0x000010ff01007387 */ /* 0x0003e20000100800 */
[----:B------:R-:W-:Y:S01]  /*12c0*/  CS2R R70, SRZ ;  /* 0x0000000000467805 */ /* 0x000fe2000001ff00 */
[----:B------:R-:W-:Y:S02]  /*12d0*/  UPLOP3.LUT UP1, UPT, UPT, UPT, UPT, 0x40, 0x4 ;  /* 0x000000000004789c */ /* 0x000fe40003f2e870 */
[----:B------:R1:W-:Y:S01]  /*12e0*/  STL [R1+0x14], RZ ;  /* 0x000014ff01007387 */ /* 0x0003e20000100800 */
[----:B------:R-:W2:Y:S03]  /*12f0*/  LDCU UR10, c[0x0][0x388] ;  /* 0x00007100ff0a77ac */ /* 0x000ea60008000800 */
[----:B------:R1:W-:Y:S01]  /*1300*/  STL [R1+0x18], RZ ;  /* 0x000018ff01007387 */ /* 0x0003e20000100800 */
[----:B------:R-:W3:Y:S03]  /*1310*/  LDCU.U8 UR25, c[0x0][0x410] ;  /* 0x00008200ff1977ac */ /* 0x000ee60008000000 */
[----:B------:R1:W-:Y:S01]  /*1320*/  STL [R1+0x1c], RZ ;  /* 0x00001cff01007387 */ /* 0x0003e20000100800 */
[----:B------:R-:W4:Y:S03]  /*1330*/  LDCU UR22, c[0x0][0x400] ;  /* 0x00008000ff1677ac */ /* 0x000f260008000800 */
[----:B------:R1:W-:Y:S01]  /*1340*/  STL [R1], RZ ;  /* 0x000000ff01007387 */ /* 0x0003e20000100800 */
[----:B------:R-:W1:Y:S03]  /*1350*/  LDCU.64 UR4, c[0x0][0x470] ;  /* 0x00008e00ff0477ac */ /* 0x000e660008000a00 */
[----:B------:R0:W-:Y:S01]  /*1360*/  STL [R1+0x4], RZ ;  /* 0x000004ff01007387 */ /* 0x0001e20000100800 */
[----:B------:R-:W1:Y:S03]  /*1370*/  LDCU.64 UR18, c[0x0][0x438] ;  /* 0x00008700ff1277ac */ /* 0x000e660008000a00 */
[----:B------:R1:W-:Y:S01]  /*1380*/  STL [R1+0x8], RZ ;  /* 0x000008ff01007387 */ /* 0x0003e20000100800 */
[----:B------:R-:W1:Y:S03]  /*1390*/  LDCU.64 UR6, c[0x0][0x478] ;  /* 0x00008f00ff0677ac */ /* 0x000e660008000a00 */
[----:B------:R1:W-:Y:S01]  /*13a0*/  STL [R1+0xc], RZ ;  /* 0x00000cff01007387 */ /* 0x0003e20000100800 */
[----:B------:R-:W1:Y:S01]  /*13b0*/  LDCU.128 UR12, c[0x0][0x3c0] ;  /* 0x00007800ff0c77ac */ /* 0x000e620008000c00 */
[----:B------:R-:W1:Y:S01]  /*13c0*/  LDCU.64 UR20, c[0x0][0x380] ;  /* 0x00007000ff1477ac */ /* 0x000e620008000a00 */
[----:B0-234-:R-:W-:-:S11]  /*13d0*/  UISETP.NE.AND UP2, UPT, UR8, URZ, UPT ;  /* 0x000000ff0800728c */ /* 0x01dfd6000bf45270 */
.L_x_1281:
        /* <DEDUP_REMOVED lines=24> */
[----:B------:R-:W2:Y:S01]  /*1560*/  LDL R158, [R1+0x80] ;  /* 0x00008000019e7983 */ /* 0x000ea20000100800 */
[----:B------:R-:W0:Y:S03]  /*1570*/  LDC.64 R18, c[0x0][0x430] ;  /* 0x00010c00ff127b82 */ /* 0x000e260000000a00 */
[----:B------:R-:W3:Y:S04]  /*1580*/  LDL R169, [R1+0x90] ;  /* 0x0000900001a97983 */ /* 0x000ee80000100800 */
[----:B------:R-:W4:Y:S01]  /*1590*/  LDL.LU R168, [R1+0x10] ;  /* 0x0000100001a87983 */ /* 0x000f220000300800 */
[----:B------:R-:W1:Y:S03]  /*15a0*/  LDC.64 R16, c[0x0][0x3a8] ;  /* 0x0000ea00ff107b82 */ /* 0x000e660000000a00 */
[----:B------:R-:W4:Y:S04]  /*15b0*/  LDL R170, [R1+0xf8] ;  /* 0x0000f80001aa7983 */ /* 0x000f280000100800 */
[----:B------:R-:W4:Y:S01]  /*15c0*/  LDL R171, [R1+0xf4] ;  /* 0x0000f40001ab7983 */ /* 0x000f220000100800 */
[----:B------:R-:W1:Y:S03]  /*15d0*/  LDC.64 R144, c[0x0][0x428] ;  /* 0x00010a00ff907b82 */ /* 0x000e660000000a00 */
[----:B------:R-:W4:Y:S04]  /*15e0*/  LDL.LU R178, [R1+0x14] ;  /* 0x0000140001b27983 */ /* 0x000f280000300800 */
[----:B------:R-:W4:Y:S01]  /*15f0*/  LDL.LU R179, [R1+0x18] ;  /* 0x0000180001b37983 */ /* 0x000f220000300800 */
[----:B0-----:R-:W-:Y:S01]  /*1600*/  IMAD.WIDE.U32 R18, R2, 0x10, R18 ;  /* 0x0000001002127825 */ /* 0x001fe200078e0012 */
[----:B------:R-:W-:-:S02]  /*1610*/  ISETP.NE.U32.AND P0, PT, RZ, UR18, PT ;  /* 0x00000012ff007c0c */ /* 0x000fc4000bf05070 */
[----:B------:R-:W4:Y:S04]  /*1620*/  LDL R28, [R1+0x94] ;  /* 0x00009400011c7983 */ /* 0x000f280000100800 */
[----:B------:R-:W4:Y:S01]  /*1630*/  LDG.E.128 R140, desc[UR16][R18.64] ;  /* 0x00000010128c7981 */ /* 0x000f22000c1e1d00 */
[----:B-1----:R-:W-:-:S05]  /*1640*/  IMAD.WIDE.U32 R16, R2, 0x20, R16 ;  /* 0x0000002002107825 */ /* 0x002fca00078e0010 */
[----:B------:R-:W4:Y:S01]  /*1650*/  LDG.E.128 R152, desc[UR16][R16.64] ;  /* 0x0000001010987981 */ /* 0x000f22000c1e1d00 */
[----:B------:R-:W-:Y:S01]  /*1660*/  IMAD.WIDE.U32 R144, R2, 0x10, R144 ;  /* 0x0000001002907825 */ /* 0x000fe200078e0090 */
[----:B------:R-:W-:Y:S02]  /*1670*/  ISETP.NE.AND.EX P0, PT, RZ, UR19, PT, P0 ;  /* 0x00000013ff007c0c */ /* 0x000fe4000bf05300 */
[----:B------:R0:W4:Y:S04]  /*1680*/  LDG.E.128 R148, desc[UR16][R16.64+0x10] ;  /* 0x0000101010947981 */ /* 0x000128000c1e1d00 */
[----:B------:R-:W4:Y:S07]  /*1690*/  LDG.E.128 R144, desc[UR16][R144.64] ;  /* 0x0000001090907981 */ /* 0x000f2e000c1e1d00 */
[----:B0-----:R-:W0:Y:S01]  /*16a0*/  @P0 LDC.64 R16, c[0x0][0x438] ;  /* 0x00010e00ff100b82 */ /* 0x001e220000000a00 */
[----:B--2---:R-:W-:-:S02]  /*16b0*/  SHF.L.U32 R7, R158, 0x10, RZ ;  /* 0x000000109e077819 */ /* 0x004fc400000006ff */
[----:B------:R-:W2:Y:S01]  /*16c0*/  LDL R158, [R1+0x84] ;  /* 0x00008400019e7983 */ /* 0x000ea20000100800 */
[----:B0-----:R-:W-:-:S05]  /*16d0*/  @P0 IMAD.WIDE.U32 R16, R2, 0x20, R16 ;  /* 0x0000002002100825 */ /* 0x001fca00078e0010 */
[----:B------:R-:W5:Y:S04]  /*16e0*/  @P0 LDG.E.128 R64, desc[UR16][R16.64] ;  /* 0x0000001010400981 */ /* 0x000f68000c1e1d00 */
[----:B------:R4:W5:Y:S01]  /*16f0*/  @P0 LDG.E.128 R60, desc[UR16][R16.64+0x10] ;  /* 0x00001010103c0981 */ /* 0x000962000c1e1d00 */
[----:B---3--:R-:W-:Y:S02]  /*1700*/  SHF.L.U32 R18, R169, 0x10, RZ ;  /* 0x00000010a9127819 */ /* 0x008fe400000006ff */
[----:B----4-:R-:W-:Y:S01]  /*1710*/  SHF.L.U32 R16, R140, 0x10, RZ ;  /* 0x000000108c107819 */ /* 0x010fe200000006ff */
[----:B------:R-:W-:-:S04]  /*1720*/  FADD.FTZ R0, R152, -UR24 ;  /* 0x8000001898007e21 */ /* 0x000fc80008010000 */
[----:B------:R-:W-:Y:S01]  /*1730*/  FMUL.FTZ R7, R7, R16 ;  /* 0x0000001007077220 */ /* 0x000fe20000410000 */
[----:B------:R-:W-:Y:S01]  /*1740*/  FMUL.FTZ R0, R0, UR23 ;  /* 0x0000001700007c20 */ /* 0x000fe20008410000 */
[C---:B------:R-:W-:Y:S02]  /*1750*/  SHF.L.U32 R17, R144.reuse, 0x10, RZ ;  /* 0x0000001090117819 */ /* 0x040fe400000006ff */
[----:B------:R-:W-:-:S03]  /*1760*/  PRMT R19, R144, 0x7632, R19 ;  /* 0x0000763290137816 */ /* 0x000fc60000000013 */
[-C--:B------:R-:W-:Y:S01]  /*1770*/  FFMA.FTZ R168, R0, R17.reuse, R168 ;  /* 0x0000001100a87223 */ /* 0x080fe200000100a8 */
[----:B------:R-:W-:Y:S01]  /*1780*/  FFMA.FTZ R7, R18, R17, R7 ;  /* 0x0000001112077223 */ /* 0x000fe20000010007 */
[----:B------:R-:W-:Y:S01]  /*1790*/  FADD.FTZ R224, R224, R17 ;  /* 0x00000011e0e07221 */ /* 0x000fe20000010000 */
[----:B------:R-:W-:Y:S01]  /*17a0*/  FADD.FTZ R17, R153, -UR24 ;  /* 0x8000001899117e21 */ /* 0x000fe20008010000 */
[----:B------:R-:W-:Y:S01]  /*17b0*/  SHF.L.U32 R19, R19, 0x10, RZ ;  /* 0x0000001013137819 */ /* 0x000fe200000006ff */
[----:B------:R0:W-:Y:S02]  /*17c0*/  STL [R1+0x10], R168 ;  /* 0x000010a801007387 */ /* 0x0001e40000100800 */
[----:B------:R-:W-:Y:S02]  /*17d0*/  FMUL.FTZ R17, R17, UR23 ;  /* 0x0000001711117c20 */ /* 0x000fe40008410000 */
[----:B------:R-:W3:Y:S02]  /*17e0*/  LDL R144, [R1+0xfc] ;  /* 0x0000fc0001907983 */ /* 0x000ee40000100800 */
[----:B------:R-:W-:-:S02]  /*17f0*/  FFMA.FTZ R178, R17, R19, R178 ;  /* 0x0000001311b27223 */ /* 0x000fc400000100b2 */
[----:B0-----:R-:W4:Y:S01]  /*1800*/  LDL R168, [R1+0x100] ;  /* 0x0001000001a87983 */ /* 0x001f220000100800 */
[----:B------:R-:W-:-:S03]  /*1810*/  SHF.L.U32 R27, R171, 0x10, RZ ;  /* 0x00000010ab1b7819 */ /* 0x000fc600000006ff */
[----:B------:R-:W4:Y:S04]  /*1820*/  LDL.LU R152, [R1+0x1c] ;  /* 0x00001c0001987983 */ /* 0x000f280000300800 */
[----:B------:R-:W4:Y:S04]  /*1830*/  LDL.LU R171, [R1] ;  /* 0x0000000001ab7983 */ /* 0x000f280000300800 */
[----:B------:R-:W-:Y:S04]  /*1840*/  STL [R1+0x14], R178 ;  /* 0x000014b201007387 */ /* 0x000fe80000100800 */
[----:B------:R-:W4:Y:S01]  /*1850*/  LDL R159, [R1+0x88] ;  /* 0x00008800019f7983 */ /* 0x000f220000100800 */
[----:B------:R-:W-:Y:S01]  /*1860*/  PRMT R18, R140, 0x7632, R18 ;  /* 0x000076328c127816 */ /* 0x000fe20000000012 */
[----:B------:R-:W-:Y:S01]  /*1870*/  FADD.FTZ R96, R96, R16 ;  /* 0x0000001060607221 */ /* 0x000fe20000010000 */
[----:B------:R-:W-:Y:S01]  /*1880*/  FFMA.FTZ R188, R0, R16, R188 ;  /* 0x0000001000bc7223 */ /* 0x000fe200000100bc */
[----:B------:R-:W-:-:S02]  /*1890*/  SHF.L.U32 R16, R170, 0x10, RZ ;  /* 0x00000010aa107819 */ /* 0x000fc400000006ff */
[----:B------:R-:W-:-:S05]  /*18a0*/  SHF.L.U32 R18, R18, 0x10, RZ ;  /* 0x0000001012127819 */ /* 0x000fca00000006ff */
[-C--:B------:R-:W-:Y:S01]  /*18b0*/  FMUL.FTZ R16, R16, R18.reuse ;  /* 0x0000001210107220 */ /* 0x080fe20000410000 */
[----:B------:R-:W-:Y:S01]  /*18c0*/  FADD.FTZ R97, R97, R18 ;  /* 0x0000001261617221 */ /* 0x000fe20000010000 */
[----:B------:R-:W-:Y:S01]  /*18d0*/  FFMA.FTZ R189, R17, R18, R189 ;  /* 0x0000001211bd7223 */ /* 0x000fe200000100bd */
[----:B--2---:R-:W-:Y:S02]  /*18e0*/  SHF.L.U32 R18, R158, 0x10, RZ ;  /* 0x000000109e127819 */ /* 0x004fe400000006ff */
[----:B------:R-:W2:Y:S01]  /*18f0*/  LDL R158, [R1+0x98] ;  /* 0x00009800019e7983 */ /* 0x000ea20000100800 */
[----:B------:R-:W-:Y:S01]  /*1900*/  FFMA.FTZ R16, R27, R19, R16 ;  /* 0x000000131b107223 */ /* 0x000fe20000010010 */
[----:B------:R-:W-:Y:S01]  /*1910*/  FADD.FTZ R225, R225, R19 ;  /* 0x00000013e1e17221 */ /* 0x000fe20000010000 */
[----:B------:R-:W-:Y:S01]  /*1920*/  FADD.FTZ R19, R154, -UR24 ;  /* 0x800000189a137e21 */ /* 0x000fe20008010000 */
[----:B------:R-:W-:Y:S02]  /*1930*/  SHF.L.U32 R27, R141, 0x10, RZ ;  /* 0x000000108d1b7819 */ /* 0x000fe400000006ff */
[----:B------:R-:W-:Y:S01]  /*1940*/  SHF.L.U32 R140, R28, 0x10, RZ ;  /* 0x000000101c8c7819 */ /* 0x000fe200000006ff */
[----:B------:R-:W-:Y:S01]  /*1950*/  FMUL.FTZ R19, R19, UR23 ;  /* 0x0000001713137c20 */ /* 0x000fe20008410000 */
[----:B------:R-:W-:Y:S01]  /*1960*/  SHF.L.U32 R28, R145, 0x10, RZ ;  /* 0x00000010911c7819 */ /* 0x000fe200000006ff */
[-C--:B------:R-:W-:Y:S01]  /*1970*/  FMUL.FTZ R18, R18, R27.reuse ;  /* 0x0000001b12127220 */ /* 0x080fe20000410000 */
[--C-:B------:R-:W-:Y:S01]  /*1980*/  FADD.FTZ R98, R98, R27.reuse ;  /* 0x0000001b62627221 */ /* 0x100fe20000010000 */
[----:B------:R-:W-:Y:S01]  /*1990*/  FFMA.FTZ R190, R19, R27, R190 ;  /* 0x0000001b13be7223 */ /* 0x000fe200000100be */
[----:B------:R-:W-:Y:S01]  /*19a0*/  PRMT R27, R141, 0x7632, R27 ;  /* 0x000076328d1b7816 */ /* 0x000fe2000000001b */
[-C--:B------:R-:W-:Y:S01]  /*19b0*/  FFMA.FTZ R179, R19, R28.reuse, R179 ;  /* 0x0000001c13b37223 */ /* 0x080fe200000100b3 */
[----:B------:R-:W-:Y:S01]  /*19c0*/  FFMA.FTZ R18, R140, R28, R18 ;  /* 0x0000001c8c127223 */ /* 0x000fe20000010012 */
[----:B------:R-:W-:Y:S01]  /*19d0*/  FADD.FTZ R226, R226, R28 ;  /* 0x0000001ce2e27221 */ /* 0x000fe20000010000 */
[----:B------:R-:W-:Y:S01]  /*19e0*/  SHF.L.U32 R140, R27, 0x10, RZ ;  /* 0x000000101b8c7819 */ /* 0x000fe200000006ff */
[----:B------:R-:W-:Y:S01]  /*19f0*/  FADD.FTZ R28, R155, -UR24 ;  /* 0x800000189b1c7e21 */ /* 0x000fe20008010000 */
[----:B------:R-:W-:Y:S01]  /*1a00*/  PRMT R141, R145, 0x7632, R141 ;  /* 0x00007632918d7816 */ /* 0x000fe2000000008d */
[----:B------:R-:W-:Y:S02]  /*1a10*/  STL [R1+0x18], R179 ;  /* 0x000018b301007387 */ /* 0x000fe40000100800 */
[----:B------:R-:W-:Y:S01]  /*1a20*/  FMUL.FTZ R28, R28, UR23 ;  /* 0x000000171c1c7c20 */ /* 0x000fe20008410000 */
[----:B------:R-:W-:Y:S01]  /*1a30*/  SHF.L.U32 R141, R141, 0x10, RZ ;  /* 0x000000108d8d7819 */ /* 0x000fe200000006ff */
[----:B------:R-:W2:Y:S01]  /*1a40*/  LDL R169, [R1+0x108] ;  /* 0x0001080001a97983 */ /* 0x000ea20000100800 */
[----:B------:R-:W-:Y:S01]  /*1a50*/  FADD.FTZ R99, R99, R140 ;  /* 0x0000008c63637221 */ /* 0x000fe20000010000 */
[----:B------:R-:W-:-:S02]  /*1a60*/  FFMA.FTZ R191, R28, R140, R191 ;  /* 0x0000008c1cbf7223 */ /* 0x000fc400000100bf */
[----:B------:R-:W-:Y:S01]  /*1a70*/  FADD.FTZ R227, R227, R141 ;  /* 0x0000008de3e37221 */ /* 0x000fe20000010000 */
[----:B------:R-:W-:Y:S01]  /*1a80*/  FADD.FTZ R148, R148, -UR24 ;  /* 0x8000001894947e21 */ /* 0x000fe20008010000 */
[----:B---3--:R-:W-:Y:S02]  /*1a90*/  SHF.L.U32 R144, R144, 0x10, RZ ;  /* 0x0000001090907819 */ /* 0x008fe400000006ff */
[----:B----4-:R-:W-:Y:S02]  /*1aa0*/  SHF.L.U32 R27, R168, 0x10, RZ ;  /* 0x00000010a81b7819 */ /* 0x010fe400000006ff */
[----:B------:R-:W3:Y:S03]  /*1ab0*/  LDL R168, [R1+0x104] ;  /* 0x0001040001a87983 */ /* 0x000ee60000100800 */
[----:B------:R-:W-:Y:S01]  /*1ac0*/  FMUL.FTZ R27, R27, R140 ;  /* 0x0000008c1b1b7220 */ /* 0x000fe20000410000 */
[----:B------:R-:W4:Y:S01]  /*1ad0*/  LDL.LU R170, [R1+0x4] ;  /* 0x0000040001aa7983 */ /* 0x000f220000300800 */
[-C--:B------:R-:W-:Y:S01]  /*1ae0*/  FFMA.FTZ R152, R28, R141.reuse, R152 ;  /* 0x0000008d1c987223 */ /* 0x080fe20000010098 */
[----:B------:R-:W-:Y:S01]  /*1af0*/  SHF.L.U32 R140, R142, 0x10, RZ ;  /* 0x000000108e8c7819 */ /* 0x000fe200000006ff */
[----:B------:R-:W-:Y:S01]  /*1b00*/  FFMA.FTZ R27, R144, R141, R27 ;  /* 0x0000008d901b7223 */ /* 0x000fe2000001001b */
[----:B------:R-:W4:Y:S04]  /*1b10*/  LDL R155, [R1+0x8c] ;  /* 0x00008c00019b7983 */ /* 0x000f280000100800 */
[----:B------:R-:W4:Y:S01]  /*1b20*/  LDL R154, [R1+0x9c] ;  /* 0x00009c00019a7983 */ /* 0x000f220000100800 */
[----:B------:R-:W-:Y:S01]  /*1b30*/  SHF.L.U32 R141, R159, 0x10, RZ ;  /* 0x000000109f8d7819 */ /* 0x000fe200000006ff */
[----:B------:R-:W-:-:S04]  /*1b40*/  FMUL.FTZ R159, R148, UR23 ;  /* 0x00000017949f7c20 */ /* 0x000fc80008410000 */
[----:B------:R-:W-:Y:S01]  /*1b50*/  FMUL.FTZ R144, R141, R140 ;  /* 0x0000008c8d907220 */ /* 0x000fe20000410000 */
[----:B------:R-:W-:Y:S01]  /*1b60*/  SHF.L.U32 R141, R146, 0x10, RZ ;  /* 0x00000010928d7819 */ /* 0x000fe200000006ff */
[----:B------:R0:W-:Y:S04]  /*1b70*/  STL [R1+0x1c], R152 ;  /* 0x00001c9801007387 */ /* 0x0001e80000100800 */
[----:B------:R-:W-:Y:S01]  /*1b80*/  FFMA.FTZ R171, R159, R141, R171 ;  /* 0x0000008d9fab7223 */ /* 0x000fe200000100ab */
[----:B------:R-:W4:Y:S04]  /*1b90*/  LDL.LU R153, [R1+0x8] ;  /* 0x0000080001997983 */ /* 0x000f280000300800 */
[----:B0-----:R-:W4:Y:S04]  /*1ba0*/  LDL R152, [R1+0x110] ;  /* 0x0001100001987983 */ /* 0x001f280000100800 */
[----:B------:R-:W-:Y:S01]  /*1bb0*/  STL [R1], R171 ;  /* 0x000000ab01007387 */ /* 0x000fe20000100800 */
[----:B------:R-:W-:-:S03]  /*1bc0*/  FADD.FTZ R216, R216, R141 ;  /* 0x0000008dd8d87221 */ /* 0x000fc60000010000 */
[----:B------:R-:W4:Y:S01]  /*1bd0*/  LDL R148, [R1+0x10c] ;  /* 0x00010c0001947983 */ /* 0x000f220000100800 */
[----:B--2---:R-:W-:-:S05]  /*1be0*/  SHF.L.U32 R145, R158, 0x10, RZ ;  /* 0x000000109e917819 */ /* 0x004fca00000006ff */
[----:B------:R-:W-:Y:S01]  /*1bf0*/  FFMA.FTZ R158, R145, R141, R144 ;  /* 0x0000008d919e7223 */ /* 0x000fe20000010090 */
[----:B------:R-:W-:Y:S02]  /*1c00*/  PRMT R141, R146, 0x7632, R141 ;  /* 0x00007632928d7816 */ /* 0x000fe4000000008d */
[----:B------:R-:W2:Y:S01]  /*1c10*/  LDL.LU R146, [R1+0xc] ;  /* 0x00000c0001927983 */ /* 0x000ea20000300800 */
[----:B------:R-:W-:Y:S01]  /*1c20*/  FADD.FTZ R92, R92, R140 ;  /* 0x0000008c5c5c7221 */ /* 0x000fe20000010000 */
[----:B------:R-:W-:Y:S01]  /*1c30*/  FFMA.FTZ R124, R159, R140, R124 ;  /* 0x0000008c9f7c7223 */ /* 0x000fe2000001007c */
[----:B------:R-:W-:Y:S01]  /*1c40*/  PRMT R140, R142, 0x7632, R140 ;  /* 0x000076328e8c7816 */ /* 0x000fe2000000008c */
[----:B------:R-:W-:Y:S01]  /*1c50*/  FADD.FTZ R145, R149, -UR24 ;  /* 0x8000001895917e21 */ /* 0x000fe20008010000 */
[----:B------:R-:W-:Y:S02]  /*1c60*/  SHF.L.U32 R141, R141, 0x10, RZ ;  /* 0x000000108d8d7819 */ /* 0x000fe400000006ff */
[----:B------:R-:W-:-:S02]  /*1c70*/  SHF.L.U32 R140, R140, 0x10, RZ ;  /* 0x000000108c8c7819 */ /* 0x000fc400000006ff */
[----:B------:R-:W-:Y:S01]  /*1c80*/  SHF.L.U32 R142, R169, 0x10, RZ ;  /* 0x00000010a98e7819 */ /* 0x000fe200000006ff */
[----:B------:R-:W-:Y:S01]  /*1c90*/  FMUL.FTZ R169, R145, UR23 ;  /* 0x0000001791a97c20 */ /* 0x000fe20008410000 */
[----:B------:R-:W-:-:S03]  /*1ca0*/  FADD.FTZ R145, R150, -UR24 ;  /* 0x8000001896917e21 */ /* 0x000fc60008010000 */
[-C--:B------:R-:W-:Y:S01]  /*1cb0*/  FMUL.FTZ R142, R142, R140.reuse ;  /* 0x0000008c8e8e7220 */ /* 0x080fe20000410000 */
[----:B------:R-:W-:Y:S01]  /*1cc0*/  FADD.FTZ R93, R93, R140 ;  /* 0x0000008c5d5d7221 */ /* 0x000fe20000010000 */
[----:B------:R-:W-:Y:S01]  /*1cd0*/  FFMA.FTZ R125, R169, R140, R125 ;  /* 0x0000008ca97d7223 */ /* 0x000fe2000001007d */
[----:B------:R-:W-:Y:S01]  /*1ce0*/  SHF.L.U32 R140, R143, 0x10, RZ ;  /* 0x000000108f8c7819 */ /* 0x000fe200000006ff */
[----:B------:R-:W-:-:S04]  /*1cf0*/  FADD.FTZ R217, R217, R141 ;  /* 0x0000008dd9d97221 */ /* 0x000fc80000010000 */
[----:B------:R-:W-:Y:S01]  /*1d00*/  FADD.FTZ R94, R94, R140 ;  /* 0x0000008c5e5e7221 */ /* 0x000fe20000010000 */
[----:B---3--:R-:W-:Y:S01]  /*1d10*/  SHF.L.U32 R144, R168, 0x10, RZ ;  /* 0x00000010a8907819 */ /* 0x008fe200000006ff */
[----:B----4-:R-:W-:-:S04]  /*1d20*/  FFMA.FTZ R170, R169, R141, R170 ;  /* 0x0000008da9aa7223 */ /* 0x010fc800000100aa */
[----:B------:R-:W-:Y:S01]  /*1d30*/  FFMA.FTZ R168, R144, R141, R142 ;  /* 0x0000008d90a87223 */ /* 0x000fe2000001008e */
[----:B------:R-:W-:Y:S01]  /*1d40*/  SHF.L.U32 R142, R155, 0x10, RZ ;  /* 0x000000109b8e7819 */ /* 0x000fe200000006ff */
[----:B------:R0:W-:Y:S01]  /*1d50*/  STL [R1+0x4], R170 ;  /* 0x000004aa01007387 */ /* 0x0001e20000100800 */
[----:B------:R-:W-:Y:S02]  /*1d60*/  SHF.L.U32 R141, R147, 0x10, RZ ;  /* 0x00000010938d7819 */ /* 0x000fe400000006ff */
[----:B------:R-:W-:Y:S01]  /*1d70*/  SHF.L.U32 R144, R154, 0x10, RZ ;  /* 0x000000109a907819 */ /* 0x000fe200000006ff */
[----:B------:R-:W-:Y:S01]  /*1d80*/  FMUL.FTZ R142, R142, R140 ;  /* 0x0000008c8e8e7220 */ /* 0x000fe20000410000 */
[----:B0-----:R-:W-:-:S04]  /*1d90*/  FMUL.FTZ R170, R145, UR23 ;  /* 0x0000001791aa7c20 */ /* 0x001fc80008410000 */
[----:B------:R-:W-:Y:S01]  /*1da0*/  FFMA.FTZ R126, R170, R140, R126 ;  /* 0x0000008caa7e7223 */ /* 0x000fe2000001007e */
[----:B------:R-:W-:Y:S01]  /*1db0*/  PRMT R140, R143, 0x7632, R140 ;  /* 0x000076328f8c7816 */ /* 0x000fe2000000008c */
[-C--:B------:R-:W-:Y:S01]  /*1dc0*/  FFMA.FTZ R171, R144, R141.reuse, R142 ;  /* 0x0000008d90ab7223 */ /* 0x080fe2000001008e */
[----:B------:R-:W-:Y:S01]  /*1dd0*/  FADD.FTZ R218, R218, R141 ;  /* 0x0000008ddada7221 */ /* 0x000fe20000010000 */
[----:B------:R-:W-:Y:S01]  /*1de0*/  FFMA.FTZ R153, R170, R141, R153 ;  /* 0x0000008daa997223 */ /* 0x000fe20000010099 */
[----:B------:R-:W-:Y:S01]  /*1df0*/  PRMT R141, R147, 0x7632, R141 ;  /* 0x00007632938d7816 */ /* 0x000fe2000000008d */
[----:B------:R-:W-:Y:S01]  /*1e00*/  FADD.FTZ R144, R151, -UR24 ;  /* 0x8000001897907e21 */ /* 0x000fe20008010000 */
[----:B------:R-:W-:Y:S02]  /*1e10*/  SHF.L.U32 R140, R140, 0x10, RZ ;  /* 0x000000108c8c7819 */ /* 0x000fe400000006ff */
[----:B------:R-:W-:Y:S01]  /*1e20*/  SHF.L.U32 R142, R152, 0x10, RZ ;  /* 0x00000010988e7819 */ /* 0x000fe200000006ff */
[----:B------:R-:W-:Y:S01]  /*1e30*/  FMUL.FTZ R178, R144, UR23 ;  /* 0x0000001790b27c20 */ /* 0x000fe20008410000 */
[----:B------:R-:W-:-:S03]  /*1e40*/  SHF.L.U32 R141, R141, 0x10, RZ ;  /* 0x000000108d8d7819 */ /* 0x000fc600000006ff */
[-C--:B------:R-:W-:Y:S01]  /*1e50*/  FMUL.FTZ R142, R142, R140.reuse ;  /* 0x0000008c8e8e7220 */ /* 0x080fe20000410000 */
[----:B------:R-:W-:Y:S01]  /*1e60*/  SHF.L.U32 R143, R148, 0x10, RZ ;  /* 0x00000010948f7819 */ /* 0x000fe200000006ff */
[----:B------:R-:W-:Y:S01]  /*1e70*/  FADD.FTZ R219, R219, R141 ;  /* 0x0000008ddbdb7221 */ /* 0x000fe20000010000 */
[----:B------:R-:W-:Y:S01]  /*1e80*/  FADD.FTZ R95, R95, R140 ;  /* 0x0000008c5f5f7221 */ /* 0x000fe20000010000 */
[----:B------:R-:W-:Y:S01]  /*1e90*/  FFMA.FTZ R127, R178, R140, R127 ;  /* 0x0000008cb27f7223 */ /* 0x000fe2000001007f */
[----:B------:R-:W-:Y:S01]  /*1ea0*/  FFMA.FTZ R140, R0, R7, RZ ;  /* 0x00000007008c7223 */ /* 0x000fe200000100ff */
[----:B------:R-:W-:-:S03]  /*1eb0*/  FFMA.FTZ R179, R143, R141, R142 ;  /* 0x0000008d8fb37223 */ /* 0x000fc6000001008e */
[----:B------:R-:W-:Y:S01]  /*1ec0*/  FFMA.FTZ R140, R17, R16, R140 ;  /* 0x00000010118c7223 */ /* 0x000fe2000001008c */
[----:B------:R0:W-:Y:S03]  /*1ed0*/  STL [R1+0x8], R153 ;  /* 0x0000089901007387 */ /* 0x0001e60000100800 */
[----:B------:R-:W-:-:S04]  /*1ee0*/  FFMA.FTZ R140, R19, R18, R140 ;  /* 0x00000012138c7223 */ /* 0x000fc8000001008c */
[----:B------:R-:W-:-:S04]  /*1ef0*/  FFMA.FTZ R140, R28, R27, R140 ;  /* 0x0000001b1c8c7223 */ /* 0x000fc8000001008c */
[----:B------:R-:W-:-:S04]  /*1f00*/  FFMA.FTZ R140, R159, R158, R140 ;  /* 0x0000009e9f8c7223 */ /* 0x000fc8000001008c */
[----:B------:R-:W-:-:S04]  /*1f10*/  FFMA.FTZ R140, R169, R168, R140 ;  /* 0x000000a8a98c7223 */ /* 0x000fc8000001008c */
[----:B------:R-:W-:Y:S01]  /*1f20*/  FFMA.FTZ R140, R170, R171, R140 ;  /* 0x000000abaa8c7223 */ /* 0x000fe2000001008c */
[----:B------:R-:W-:-:S03]  /*1f30*/  IADD3 R220, PT, PT, R2, 0x100, RZ ;  /* 0x0000010002dc7810 */ /* 0x000fc60007ffe0ff */
[C---:B------:R-:W-:Y:S01]  /*1f40*/  FFMA.FTZ R187, R178.reuse, R179, R140 ;  /* 0x000000b3b2bb7223 */ /* 0x040fe2000001008c */
[----:B--2---:R-:W-:Y:S01]  /*1f50*/  FFMA.FTZ R146, R178, R141, R146 ;  /* 0x0000008db2927223 */ /* 0x004fe20000010092 */
[----:B------:R-:W-:-:S04]  /*1f60*/  FADD.FTZ R141, RZ, R7 ;  /* 0x00000007ff8d7221 */ /* 0x000fc80000010000 */
[----:B------:R-:W-:Y:S01]  /*1f70*/  FADD.FTZ R141, R141, R16 ;  /* 0x000000108d8d7221 */ /* 0x000fe20000010000 */
[----:B------:R0:W-:Y:S03]  /*1f80*/  STL [R1+0xc], R146 ;  /* 0x00000c9201007387 */ /* 0x0001e60000100800 */
[----:B------:R-:W-:-:S04]  /*1f90*/  FADD.FTZ R141, R141, R18 ;  /* 0x000000128d8d7221 */ /* 0x000fc80000010000 */
[----:B------:R-:W-:-:S04]  /*1fa0*/  FADD.FTZ R141, R141, R27 ;  /* 0x0000001b8d8d7221 */ /* 0x000fc80000010000 */
[----:B------:R-:W-:-:S04]  /*1fb0*/  FADD.FTZ R141, R141, R158 ;  /* 0x0000009e8d8d7221 */ /* 0x000fc80000010000 */
[----:B------:R-:W-:-:S04]  /*1fc0*/  FADD.FTZ R141, R141, R168 ;  /* 0x000000a88d8d7221 */ /* 0x000fc80000010000 */
[----:B------:R-:W-:-:S04]  /*1fd0*/  FADD.FTZ R141, R141, R171 ;  /* 0x000000ab8d8d7221 */ /* 0x000fc80000010000 */
[----:B0-----:R-:W-:-:S07]  /*1fe0*/  FADD.FTZ R186, R141, R179 ;  /* 0x000000b38dba7221 */ /* 0x001fce0000010000 */
.L_x_1232:
[----:B------:R-:W-:Y:S05]  /*1ff0*/  BSYNC.RECONVERGENT B0 ;  /* 0x0000000000007941 */ /* 0x000fea0003800200 */
.L_x_1231:
        /* <DEDUP_REMOVED lines=14> */
[----:B-1----:R-:W-:-:S05]  /*20e0*/  IMAD.WIDE.U32 R20, R220, 0x10, R20 ;  /* 0x00000010dc147825 */ /* 0x002fca00078e0014 */
[----:B------:R-:W4:Y:S01]  /*20f0*/  LDG.E.128 R140, desc[UR16][R20.64] ;  /* 0x00000010148c7981 */ /* 0x000f22000c1e1d00 */
[----:B------:R-:W-:-:S05]  /*2100*/  IMAD.WIDE.U32 R14, R220, 0x20, R14 ;  /* 0x00000020dc0e7825 */ /* 0x000fca00078e000e */
[----:B------:R-:W4:Y:S01]  /*2110*/  LDG.E.128 R152, desc[UR16][R14.64] ;  /* 0x000000100e987981 */ /* 0x000f22000c1e1d00 */
[----:B------:R-:W-:-:S03]  /*2120*/  ISETP.NE.U32.AND P0, PT, RZ, UR18, PT ;  /* 0x00000012ff007c0c */ /* 0x000fc6000bf05070 */
[----:B------:R0:W4:Y:S01]  /*2130*/  LDG.E.128 R148, desc[UR16][R14.64+0x10] ;  /* 0x000010100e947981 */ /* 0x000122000c1e1d00 */
[----:B------:R-:W-:-:S13]  /*2140*/  ISETP.NE.AND.EX P0, PT, RZ, UR19, PT, P0 ;  /* 0x00000013ff007c0c */ /* 0x000fda000bf05300 */
[----:B0-----:R-:W0:Y:S02]  /*2150*/  @P0 LDC.64 R14, c[0x0][0x438] ;  /* 0x00010e00ff0e0b82 */ /* 0x001e240000000a00 */
[----:B0-----:R-:W-:-:S05]  /*2160*/  @P0 IMAD.WIDE.U32 R14, R220, 0x20, R14 ;  /* 0x00000020dc0e0825 */ /* 0x001fca00078e000e */
[----:B------:R-:W5:Y:S04]  /*2170*/  @P0 LDG.E.128 R56, desc[UR16][R14.64] ;  /* 0x000000100e380981 */ /* 0x000f68000c1e1d00 */
[----:B------:R3:W5:Y:S01]  /*2180*/  @P0 LDG.E.128 R52, desc[UR16][R14.64+0x10] ;  /* 0x000010100e340981 */ /* 0x000762000c1e1d00 */
[----:B--2---:R-:W-:-:S03]  /*2190*/  SHF.L.U32 R5, R156, 0x10, RZ ;  /* 0x000000109c057819 */ /* 0x004fc600000006ff */
[----:B------:R-:W2:Y:S01]  /*21a0*/  LDL R156, [R1+0x78] ;  /* 0x00007800019c7983 */ /* 0x000ea20000100800 */
[----:B---3--:R-:W-:-:S03]  /*21b0*/  SHF.L.U32 R15, R167, 0x10, RZ ;  /* 0x00000010a70f7819 */ /* 0x008fc600000006ff */
[----:B------:R-:W3:Y:S01]  /*21c0*/  LDL R167, [R1+0xe8] ;  /* 0x0000e80001a77983 */ /* 0x000ee20000100800 */
[C---:B----4-:R-:W-:Y:S02]  /*21d0*/  SHF.L.U32 R14, R144.reuse, 0x10, RZ ;  /* 0x00000010900e7819 */ /* 0x050fe400000006ff */
[----:B------:R-:W-:Y:S02]  /*21e0*/  PRMT R21, R144, 0x7632, R21 ;  /* 0x0000763290157816 */ /* 0x000fe40000000015 */
[----:B------:R-:W4:Y:S01]  /*21f0*/  LDL R144, [R1+0xdc] ;  /* 0x0000dc0001907983 */ /* 0x000f220000100800 */
[----:B------:R-:W-:Y:S01]  /*2200*/  SHF.L.U32 R20, R140, 0x10, RZ ;  /* 0x000000108c147819 */ /* 0x000fe200000006ff */
[----:B------:R-:W-:-:S04]  /*2210*/  FADD.FTZ R6, R152, -UR24 ;  /* 0x8000001898067e21 */ /* 0x000fc80008010000 */
[----:B------:R-:W-:Y:S01]  /*2220*/  FMUL.FTZ R5, R5, R20 ;  /* 0x0000001405057220 */ /* 0x000fe20000410000 */
[----:B------:R-:W3:Y:S01]  /*2230*/  LDL R152, [R1+0x68] ;  /* 0x0000680001987983 */ /* 0x000ee20000100800 */
[----:B------:R-:W-:Y:S02]  /*2240*/  FMUL.FTZ R6, R6, UR23 ;  /* 0x0000001706067c20 */ /* 0x000fe40008410000 */
[-C--:B------:R-:W-:Y:S01]  /*2250*/  FFMA.FTZ R5, R15, R14.reuse, R5 ;  /* 0x0000000e0f057223 */ /* 0x080fe20000010005 */
[----:B------:R-:W-:Y:S01]  /*2260*/  FADD.FTZ R212, R212, R14 ;  /* 0x0000000ed4d47221 */ /* 0x000fe20000010000 */
[----:B------:R-:W-:Y:S01]  /*2270*/  FFMA.FTZ R248, R6, R14, R248 ;  /* 0x0000000e06f87223 */ /* 0x000fe200000100f8 */
[----:B------:R-:W-:Y:S01]  /*2280*/  PRMT R14, R140, 0x7632, R14 ;  /* 0x000076328c0e7816 */ /* 0x000fe2000000000e */
[----:B------:R-:W-:Y:S01]  /*2290*/  FADD.FTZ R88, R88, R20 ;  /* 0x0000001458587221 */ /* 0x000fe20000010000 */
[----:B------:R-:W-:Y:S02]  /*22a0*/  FFMA.FTZ R120, R6, R20, R120 ;  /* 0x0000001406787223 */ /* 0x000fe40000010078 */
[----:B------:R-:W-:Y:S01]  /*22b0*/  SHF.L.U32 R20, R14, 0x10, RZ ;  /* 0x000000100e147819 */ /* 0x000fe200000006ff */
[----:B------:R-:W-:Y:S01]  /*22c0*/  FADD.FTZ R15, R153, -UR24 ;  /* 0x80000018990f7e21 */ /* 0x000fe20008010000 */
[----:B------:R-:W-:Y:S01]  /*22d0*/  SHF.L.U32 R14, R166, 0x10, RZ ;  /* 0x00000010a60e7819 */ /* 0x000fe200000006ff */
[----:B------:R-:W3:Y:S01]  /*22e0*/  LDL R153, [R1+0xec] ;  /* 0x0000ec0001997983 */ /* 0x000ee20000100800 */
[----:B------:R-:W-:Y:S01]  /*22f0*/  SHF.L.U32 R21, R21, 0x10, RZ ;  /* 0x0000001015157819 */ /* 0x000fe200000006ff */
[----:B------:R-:W-:Y:S01]  /*2300*/  FMUL.FTZ R15, R15, UR23 ;  /* 0x000000170f0f7c20 */ /* 0x000fe20008410000 */
[----:B------:R-:W-:Y:S01]  /*2310*/  SHF.L.U32 R25, R172, 0x10, RZ ;  /* 0x00000010ac197819 */ /* 0x000fe200000006ff */
[----:B------:R-:W-:Y:S01]  /*2320*/  FMUL.FTZ R14, R14, R20 ;  /* 0x000000140e0e7220 */ /* 0x000fe20000410000 */
[----:B------:R-:W-:Y:S01]  /*2330*/  SHF.L.U32 R140, R141, 0x10, RZ ;  /* 0x000000108d8c7819 */ /* 0x000fe200000006ff */
[----:B------:R-:W-:Y:S01]  /*2340*/  FADD.FTZ R213, R213, R21 ;  /* 0x00000015d5d57221 */ /* 0x000fe20000010000 */
[-C--:B------:R-:W-:Y:S01]  /*2350*/  FFMA.FTZ R249, R15, R21.reuse, R249 ;  /* 0x000000150ff97223 */ /* 0x080fe200000100f9 */
[----:B------:R-:W-:Y:S01]  /*2360*/  FFMA.FTZ R14, R25, R21, R14 ;  /* 0x00000015190e7223 */ /* 0x000fe2000001000e */
[----:B------:R-:W-:Y:S01]  /*2370*/  SHF.L.U32 R21, R173, 0x10, RZ ;  /* 0x00000010ad157819 */ /* 0x000fe200000006ff */
[----:B------:R-:W3:Y:S01]  /*2380*/  LDL R166, [R1+0xe4] ;  /* 0x0000e40001a67983 */ /* 0x000ee20000100800 */
[----:B------:R-:W-:-:S02]  /*2390*/  SHF.L.U32 R26, R180, 0x10, RZ ;  /* 0x00000010b41a7819 */ /* 0x000fc400000006ff */
[----:B------:R-:W-:Y:S01]  /*23a0*/  SHF.L.U32 R25, R145, 0x10, RZ ;  /* 0x0000001091197819 */ /* 0x000fe200000006ff */
[----:B------:R-:W-:Y:S01]  /*23b0*/  FMUL.FTZ R21, R21, R140 ;  /* 0x0000008c15157220 */ /* 0x000fe20000410000 */
[----:B------:R-:W3:Y:S03]  /*23c0*/  LDL R172, [R1+0x6c] ;  /* 0x00006c0001ac7983 */ /* 0x000ee60000100800 */
[----:B------:R-:W-:Y:S01]  /*23d0*/  FFMA.FTZ R21, R26, R25, R21 ;  /* 0x000000191a157223 */ /* 0x000fe20000010015 */
[----:B------:R-:W-:Y:S02]  /*23e0*/  FADD.FTZ R26, R155, -UR24 ;  /* 0x800000189b1a7e21 */ /* 0x000fe40008010000 */
[----:B------:R-:W3:Y:S01]  /*23f0*/  LDL R155, [R1+0x7c] ;  /* 0x00007c00019b7983 */ /* 0x000ee20000100800 */
[----:B------:R-:W-:Y:S01]  /*2400*/  FADD.FTZ R89, R89, R20 ;  /* 0x0000001459597221 */ /* 0x000fe20000010000 */
[----:B------:R-:W-:Y:S01]  /*2410*/  FFMA.FTZ R121, R15, R20, R121 ;  /* 0x000000140f797223 */ /* 0x000fe20000010079 */
[----:B------:R-:W-:-:S02]  /*2420*/  FADD.FTZ R20, R154, -UR24 ;  /* 0x800000189a147e21 */ /* 0x000fc40008010000 */
[----:B------:R-:W3:Y:S02]  /*2430*/  LDL R154, [R1+0xf0] ;  /* 0x0000f000019a7983 */ /* 0x000ee40000100800 */
[----:B------:R-:W-:Y:S01]  /*2440*/  FMUL.FTZ R20, R20, UR23 ;  /* 0x0000001714147c20 */ /* 0x000fe20008410000 */
[----:B------:R-:W-:-:S03]  /*2450*/  FADD.FTZ R214, R214, R25 ;  /* 0x00000019d6d67221 */ /* 0x000fc60000010000 */
[----:B------:R-:W-:Y:S01]  /*2460*/  FFMA.FTZ R250, R20, R25, R250 ;  /* 0x0000001914fa7223 */ /* 0x000fe200000100fa */
[----:B------:R-:W-:Y:S01]  /*2470*/  PRMT R25, R141, 0x7632, R25 ;  /* 0x000076328d197816 */ /* 0x000fe20000000019 */
[----:B------:R-:W-:Y:S01]  /*2480*/  FADD.FTZ R90, R90, R140 ;  /* 0x0000008c5a5a7221 */ /* 0x000fe20000010000 */
[----:B------:R-:W-:Y:S01]  /*2490*/  FFMA.FTZ R122, R20, R140, R122 ;  /* 0x0000008c147a7223 */ /* 0x000fe2000001007a */
[----:B------:R-:W-:Y:S02]  /*24a0*/  PRMT R141, R145, 0x7632, R141 ;  /* 0x00007632918d7816 */ /* 0x000fe4000000008d */
[----:B------:R-:W-:Y:S02]  /*24b0*/  SHF.L.U32 R140, R25, 0x10, RZ ;  /* 0x00000010198c7819 */ /* 0x000fe400000006ff */
[----:B------:R-:W-:Y:S01]  /*24c0*/  SHF.L.U32 R25, R181, 0x10, RZ ;  /* 0x00000010b5197819 */ /* 0x000fe200000006ff */
[----:B------:R-:W-:Y:S01]  /*24d0*/  FMUL.FTZ R26, R26, UR23 ;  /* 0x000000171a1a7c20 */ /* 0x000fe20008410000 */
[----:B------:R-:W-:-:S03]  /*24e0*/  SHF.L.U32 R141, R141, 0x10, RZ ;  /* 0x000000108d8d7819 */ /* 0x000fc600000006ff */
[-C--:B------:R-:W-:Y:S02]  /*24f0*/  FMUL.FTZ R25, R25, R140.reuse ;  /* 0x0000008c19197220 */ /* 0x080fe40000410000 */
[----:B------:R-:W-:Y:S01]  /*2500*/  FADD.FTZ R215, R215, R141 ;  /* 0x0000008dd7d77221 */ /* 0x000fe20000010000 */
[----:B------:R-:W-:Y:S01]  /*2510*/  FFMA.FTZ R251, R26, R141, R251 ;  /* 0x0000008d1afb7223 */ /* 0x000fe200000100fb */
[----:B------:R-:W-:Y:S01]  /*2520*/  FADD.FTZ R145, R148, -UR24 ;  /* 0x8000001894917e21 */ /* 0x000fe20008010000 */
[----:B------:R-:W-:Y:S01]  /*2530*/  FADD.FTZ R91, R91, R140 ;  /* 0x0000008c5b5b7221 */ /* 0x000fe20000010000 */
[----:B------:R-:W-:Y:S01]  /*2540*/  FFMA.FTZ R123, R26, R140, R123 ;  /* 0x0000008c1a7b7223 */ /* 0x000fe2000001007b */
[----:B------:R-:W-:Y:S01]  /*2550*/  SHF.L.U32 R140, R146, 0x10, RZ ;  /* 0x00000010928c7819 */ /* 0x000fe200000006ff */
[----:B------:R-:W-:-:S04]  /*2560*/  FMUL.FTZ R157, R145, UR23 ;  /* 0x00000017919d7c20 */ /* 0x000fc80008410000 */
[----:B------:R-:W-:Y:S01]  /*2570*/  FADD.FTZ R208, R208, R140 ;  /* 0x0000008cd0d07221 */ /* 0x000fe20000010000 */
[----:B------:R-:W-:Y:S01]  /*2580*/  FFMA.FTZ R244, R157, R140, R244 ;  /* 0x0000008c9df47223 */ /* 0x000fe200000100f4 */
[----:B------:R-:W-:Y:S01]  /*2590*/  FADD.FTZ R145, R149, -UR24 ;  /* 0x8000001895917e21 */ /* 0x000fe20008010000 */
[----:B------:R-:W-:Y:S02]  /*25a0*/  IADD3 R220, PT, PT, R220, 0x100, RZ ;  /* 0x00000100dcdc7810 */ /* 0x000fe40007ffe0ff */
[----:B----4-:R-:W-:-:S05]  /*25b0*/  SHF.L.U32 R144, R144, 0x10, RZ ;  /* 0x0000001090907819 */ /* 0x010fca00000006ff */
[----:B------:R-:W-:Y:S01]  /*25c0*/  FFMA.FTZ R25, R144, R141, R25 ;  /* 0x0000008d90197223 */ /* 0x000fe20000010019 */
[----:B--2---:R-:W-:Y:S02]  /*25d0*/  SHF.L.U32 R144, R156, 0x10, RZ ;  /* 0x000000109c907819 */ /* 0x004fe400000006ff */
[----:B---3--:R-:W-:Y:S02]  /*25e0*/  SHF.L.U32 R141, R152, 0x10, RZ ;  /* 0x00000010988d7819 */ /* 0x008fe400000006ff */
[----:B------:R-:W-:-:S05]  /*25f0*/  SHF.L.U32 R152, R142, 0x10, RZ ;  /* 0x000000108e987819 */ /* 0x000fca00000006ff */
[----:B------:R-:W-:-:S04]  /*2600*/  FMUL.FTZ R141, R141, R152 ;  /* 0x000000988d8d7220 */ /* 0x000fc80000410000 */
[--C-:B------:R-:W-:Y:S01]  /*2610*/  FFMA.FTZ R156, R144, R140, R141.reuse ;  /* 0x0000008c909c7223 */ /* 0x100fe2000001008d */
[----:B------:R-:W-:Y:S02]  /*2620*/  PRMT R140, R142, 0x7632, R140 ;  /* 0x000076328e8c7816 */ /* 0x000fe4000000008c */
[----:B------:R-:W-:Y:S02]  /*2630*/  PRMT R141, R146, 0x7632, R141 ;  /* 0x00007632928d7816 */ /* 0x000fe4000000008d */
[----:B------:R-:W-:Y:S02]  /*2640*/  SHF.L.U32 R140, R140, 0x10, RZ ;  /* 0x000000108c8c7819 */ /* 0x000fe400000006ff */
[----:B------:R-:W-:Y:S01]  /*2650*/  SHF.L.U32 R142, R167, 0x10, RZ ;  /* 0x00000010a78e7819 */ /* 0x000fe200000006ff */
[----:B------:R-:W-:Y:S01]  /*2660*/  FMUL.FTZ R167, R145, UR23 ;  /* 0x0000001791a77c20 */ /* 0x000fe20008410000 */
[----:B------:R-:W-:-:S03]  /*2670*/  SHF.L.U32 R141, R141, 0x10, RZ ;  /* 0x000000108d8d7819 */ /* 0x000fc600000006ff */
[-C--:B------:R-:W-:Y:S01]  /*2680*/  FMUL.FTZ R142, R142, R140.reuse ;  /* 0x0000008c8e8e7220 */ /* 0x080fe20000410000 */
[----:B------:R-:W-:Y:S01]  /*2690*/  SHF.L.U32 R144, R166, 0x10, RZ ;  /* 0x00000010a6907819 */ /* 0x000fe200000006ff */
[----:B------:R-:W-:Y:S01]  /*26a0*/  FADD.FTZ R209, R209, R141 ;  /* 0x0000008dd1d17221 */ /* 0x000fe20000010000 */
[-C--:B------:R-:W-:Y:S01]  /*26b0*/  FFMA.FTZ R245, R167, R141.reuse, R245 ;  /* 0x0000008da7f57223 */ /* 0x080fe200000100f5 */
[----:B------:R-:W-:Y:S02]  /*26c0*/  SHF.L.U32 R145, R143, 0x10, RZ ;  /* 0x000000108f917819 */ /* 0x000fe400000006ff */
[----:B------:R-:W-:Y:S01]  /*26d0*/  FFMA.FTZ R166, R144, R141, R142 ;  /* 0x0000008d90a67223 */ /* 0x000fe2000001008e */
[----:B------:R-:W-:Y:S01]  /*26e0*/  SHF.L.U32 R141, R172, 0x10, RZ ;  /* 0x00000010ac8d7819 */ /* 0x000fe200000006ff */
[----:B------:R-:W-:Y:S01]  /*26f0*/  FADD.FTZ R144, R150, -UR24 ;  /* 0x8000001896907e21 */ /* 0x000fe20008010000 */
[----:B------:R-:W-:Y:S01]  /*2700*/  FADD.FTZ R85, R85, R140 ;  /* 0x0000008c55557221 */ /* 0x000fe20000010000 */
[----:B------:R-:W-:Y:S01]  /*2710*/  FFMA.FTZ R117, R167, R140, R117 ;  /* 0x0000008ca7757223 */ /* 0x000fe20000010075 */
[----:B------:R-:W-:Y:S01]  /*2720*/  SHF.L.U32 R140, R147, 0x10, RZ ;  /* 0x00000010938c7819 */ /* 0x000fe200000006ff */
[----:B------:R-:W-:Y:S01]  /*2730*/  FMUL.FTZ R141, R141, R145 ;  /* 0x000000918d8d7220 */ /* 0x000fe20000410000 */
[----:B------:R-:W-:Y:S01]  /*2740*/  SHF.L.U32 R142, R155, 0x10, RZ ;  /* 0x000000109b8e7819 */ /* 0x000fe200000006ff */
[----:B------:R-:W-:-:S02]  /*2750*/  FMUL.FTZ R172, R144, UR23 ;  /* 0x0000001790ac7c20 */ /* 0x000fc40008410000 */
[----:B------:R-:W-:Y:S02]  /*2760*/  FADD.FTZ R210, R210, R140 ;  /* 0x0000008cd2d27221 */ /* 0x000fe40000010000 */
[-CC-:B------:R-:W-:Y:S01]  /*2770*/  FFMA.FTZ R173, R142, R140.reuse, R141.reuse ;  /* 0x0000008c8ead7223 */ /* 0x180fe2000001008d */
[----:B------:R-:W-:Y:S01]  /*2780*/  FFMA.FTZ R246, R172, R140, R246 ;  /* 0x0000008cacf67223 */ /* 0x000fe200000100f6 */
[----:B------:R-:W-:Y:S01]  /*2790*/  PRMT R140, R143, 0x7632, R140 ;  /* 0x000076328f8c7816 */ /* 0x000fe2000000008c */
[----:B------:R-:W-:Y:S01]  /*27a0*/  FADD.FTZ R144, R151, -UR24 ;  /* 0x8000001897907e21 */ /* 0x000fe20008010000 */
[----:B------:R-:W-:Y:S02]  /*27b0*/  PRMT R141, R147, 0x7632, R141 ;  /* 0x00007632938d7816 */ /* 0x000fe4000000008d */
[----:B------:R-:W-:Y:S02]  /*27c0*/  SHF.L.U32 R140, R140, 0x10, RZ ;  /* 0x000000108c8c7819 */ /* 0x000fe400000006ff */
[----:B------:R-:W-:Y:S01]  /*27d0*/  SHF.L.U32 R142, R154, 0x10, RZ ;  /* 0x000000109a8e7819 */ /* 0x000fe200000006ff */
[----:B------:R-:W-:Y:S01]  /*27e0*/  FMUL.FTZ R180, R144, UR23 ;  /* 0x0000001790b47c20 */ /* 0x000fe20008410000 */
[----:B------:R-:W-:-:S02]  /*27f0*/  SHF.L.U32 R141, R141, 0x10, RZ ;  /* 0x000000108d8d7819 */ /* 0x000fc400000006ff */
[----:B------:R-:W-:Y:S01]  /*2800*/  SHF.L.U32 R143, R153, 0x10, RZ ;  /* 0x00000010998f7819 */ /* 0x000fe200000006ff */
        /* <DEDUP_REMOVED lines=26> */
.L_x_1234:
[----:B------:R-:W-:Y:S05]  /*29b0*/  BSYNC.RECONVERGENT B0 ;  /* 0x0000000000007941 */ /* 0x000fea0003800200 */
.L_x_1233:
        /* <DEDUP_REMOVED lines=16> */
[----:B------:R-:W-:Y:S01]  /*2ac0*/  IMAD.WIDE.U32 R30, R220, 0x10, R30 ;  /* 0x00000010dc1e7825 */ /* 0x000fe200078e001e */
[----:B------:R-:W-:Y:S02]  /*2ad0*/  ISETP.NE.U32.AND P0, PT, RZ, UR18, PT ;  /* 0x00000012ff007c0c */ /* 0x000fe4000bf05070 */
[----:B------:R0:W4:Y:S04]  /*2ae0*/  LDG.E.128 R148, desc[UR16][R12.64+0x10] ;  /* 0x000010100c947981 */ /* 0x000128000c1e1d00 */
[----:B------:R-:W4:Y:S01]  /*2af0*/  LDG.E.128 R144, desc[UR16][R30.64] ;  /* 0x000000101e907981 */ /* 0x000f22000c1e1d00 */
[----:B------:R-:W-:-:S13]  /*2b00*/  ISETP.NE.AND.EX P0, PT, RZ, UR19, PT, P0 ;  /* 0x00000013ff007c0c */ /* 0x000fda000bf05300 */
[----:B0-----:R-:W0:Y:S02]  /*2b10*/  @P0 LDC.64 R12, c[0x0][0x438] ;  /* 0x00010e00ff0c0b82 */ /* 0x001e240000000a00 */
[----:B0-----:R-:W-:-:S05]  /*2b20*/  @P0 IMAD.WIDE.U32 R12, R220, 0x20, R12 ;  /* 0x00000020dc0c0825 */ /* 0x001fca00078e000c */
[----:B------:R-:W5:Y:S04]  /*2b30*/  @P0 LDG.E.128 R48, desc[UR16][R12.64] ;  /* 0x000000100c300981 */ /* 0x000f68000c1e1d00 */
[----:B------:R3:W5:Y:S01]  /*2b40*/  @P0 LDG.E.128 R44, desc[UR16][R12.64+0x10] ;  /* 0x000010100c2c0981 */ /* 0x000762000c1e1d00 */
[----:B--2---:R-:W-:Y:S02]  /*2b50*/  SHF.L.U32 R3, R29, 0x10, RZ ;  /* 0x000000101d037819 */ /* 0x004fe400000006ff */
[----:B---3--:R-:W-:Y:S02]  /*2b60*/  SHF.L.U32 R13, R165, 0x10, RZ ;  /* 0x00000010a50d7819 */ /* 0x008fe400000006ff */
[----:B------:R-:W2:Y:S01]  /*2b70*/  LDL R165, [R1+0x58] ;  /* 0x0000580001a57983 */ /* 0x000ea20000100800 */
[----:B----4-:R-:W-:Y:S01]  /*2b80*/  SHF.L.U32 R22, R140, 0x10, RZ ;  /* 0x000000108c167819 */ /* 0x010fe200000006ff */
[----:B------:R-:W-:-:S04]  /*2b90*/  FADD.FTZ R4, R152, -UR24 ;  /* 0x8000001898047e21 */ /* 0x000fc80008010000 */
[----:B------:R-:W-:Y:S01]  /*2ba0*/  FMUL.FTZ R3, R3, R22 ;  /* 0x0000001603037220 */ /* 0x000fe20000410000 */
[----:B------:R-:W-:Y:S01]  /*2bb0*/  SHF.L.U32 R12, R144, 0x10, RZ ;  /* 0x00000010900c7819 */ /* 0x000fe200000006ff */
[----:B------:R-:W-:Y:S01]  /*2bc0*/  FMUL.FTZ R4, R4, UR23 ;  /* 0x0000001704047c20 */ /* 0x000fe20008410000 */
[----:B------:R-:W-:Y:S01]  /*2bd0*/  PRMT R23, R144, 0x7632, R23 ;  /* 0x0000763290177816 */ /* 0x000fe20000000017 */
[----:B------:R-:W-:Y:S01]  /*2be0*/  FADD.FTZ R80, R80, R22 ;  /* 0x0000001650507221 */ /* 0x000fe20000010000 */
[----:B------:R-:W3:Y:S01]  /*2bf0*/  LDL R144, [R1+0x48] ;  /* 0x0000480001907983 */ /* 0x000ee20000100800 */
[-C--:B------:R-:W-:Y:S01]  /*2c00*/  FFMA.FTZ R3, R13, R12.reuse, R3 ;  /* 0x0000000c0d037223 */ /* 0x080fe20000010003 */
[----:B------:R-:W-:Y:S01]  /*2c10*/  FADD.FTZ R204, R204, R12 ;  /* 0x0000000ccccc7221 */ /* 0x000fe20000010000 */
[----:B------:R-:W-:Y:S01]  /*2c20*/  FFMA.FTZ R240, R4, R12, R240 ;  /* 0x0000000c04f07223 */ /* 0x000fe200000100f0 */
[----:B------:R-:W-:Y:S01]  /*2c30*/  PRMT R12, R140, 0x7632, R12 ;  /* 0x000076328c0c7816 */ /* 0x000fe2000000000c */
[----:B------:R-:W4:Y:S04]  /*2c40*/  LDL R152, [R1+0xcc] ;  /* 0x0000cc0001987983 */ /* 0x000f280000100800 */
[----:B------:R-:W4:Y:S01]  /*2c50*/  LDL R140, [R1+0xbc] ;  /* 0x0000bc00018c7983 */ /* 0x000f220000100800 */
[----:B------:R-:W-:Y:S01]  /*2c60*/  FFMA.FTZ R112, R4, R22, R112 ;  /* 0x0000001604707223 */ /* 0x000fe20000010070 */
[----:B------:R-:W-:Y:S01]  /*2c70*/  SHF.L.U32 R22, R12, 0x10, RZ ;  /* 0x000000100c167819 */ /* 0x000fe200000006ff */
[----:B------:R-:W-:Y:S01]  /*2c80*/  FADD.FTZ R13, R153, -UR24 ;  /* 0x80000018990d7e21 */ /* 0x000fe20008010000 */
[----:B------:R-:W-:Y:S01]  /*2c90*/  SHF.L.U32 R12, R164, 0x10, RZ ;  /* 0x00000010a40c7819 */ /* 0x000fe200000006ff */
[----:B------:R-:W4:Y:S01]  /*2ca0*/  LDL R153, [R1+0xd0] ;  /* 0x0000d00001997983 */ /* 0x000f220000100800 */
[----:B------:R-:W-:Y:S01]  /*2cb0*/  SHF.L.U32 R23, R23, 0x10, RZ ;  /* 0x0000001017177819 */ /* 0x000fe200000006ff */
[----:B------:R-:W-:Y:S01]  /*2cc0*/  FMUL.FTZ R13, R13, UR23 ;  /* 0x000000170d0d7c20 */ /* 0x000fe20008410000 */
[----:B------:R-:W-:Y:S01]  /*2cd0*/  SHF.L.U32 R29, R174, 0x10, RZ ;  /* 0x00000010ae1d7819 */ /* 0x000fe200000006ff */
[-C--:B------:R-:W-:Y:S01]  /*2ce0*/  FMUL.FTZ R12, R12, R22.reuse ;  /* 0x000000160c0c7220 */ /* 0x080fe20000410000 */
[----:B------:R-:W-:Y:S01]  /*2cf0*/  FADD.FTZ R81, R81, R22 ;  /* 0x0000001651517221 */ /* 0x000fe20000010000 */
[----:B------:R-:W-:Y:S01]  /*2d00*/  FADD.FTZ R205, R205, R23 ;  /* 0x00000017cdcd7221 */ /* 0x000fe20000010000 */
[-C--:B------:R-:W-:Y:S01]  /*2d10*/  FFMA.FTZ R241, R13, R23.reuse, R241 ;  /* 0x000000170df17223 */ /* 0x080fe200000100f1 */
[----:B------:R-:W-:Y:S01]  /*2d20*/  FFMA.FTZ R12, R29, R23, R12 ;  /* 0x000000171d0c7223 */ /* 0x000fe2000001000c */
[----:B------:R-:W-:Y:S01]  /*2d30*/  FFMA.FTZ R113, R13, R22, R113 ;  /* 0x000000160d717223 */ /* 0x000fe20000010071 */
[----:B------:R-:W-:Y:S01]  /*2d40*/  SHF.L.U32 R23, R175, 0x10, RZ ;  /* 0x00000010af177819 */ /* 0x000fe200000006ff */
[----:B------:R-:W-:Y:S01]  /*2d50*/  FADD.FTZ R22, R154, -UR24 ;  /* 0x800000189a167e21 */ /* 0x000fe20008010000 */
[----:B------:R-:W-:Y:S01]  /*2d60*/  SHF.L.U32 R31, R141, 0x10, RZ ;  /* 0x000000108d1f7819 */ /* 0x000fe200000006ff */
[----:B------:R-:W4:Y:S01]  /*2d70*/  LDL R164, [R1+0xc4] ;  /* 0x0000c40001a47983 */ /* 0x000f220000100800 */
[----:B------:R-:W-:-:S02]  /*2d80*/  SHF.L.U32 R29, R145, 0x10, RZ ;  /* 0x00000010911d7819 */ /* 0x000fc400000006ff */
[----:B------:R-:W-:Y:S01]  /*2d90*/  PRMT R32, R145, 0x7632, R32 ;  /* 0x0000763291207816 */ /* 0x000fe20000000020 */
[----:B------:R-:W4:Y:S01]  /*2da0*/  LDL R154, [R1+0x5c] ;  /* 0x00005c00019a7983 */ /* 0x000f220000100800 */
[----:B------:R-:W-:-:S03]  /*2db0*/  SHF.L.U32 R30, R182, 0x10, RZ ;  /* 0x00000010b61e7819 */ /* 0x000fc600000006ff */
[----:B------:R-:W4:Y:S01]  /*2dc0*/  LDL R145, [R1+0xc8] ;  /* 0x0000c80001917983 */ /* 0x000f220000100800 */
[----:B------:R-:W-:Y:S01]  /*2dd0*/  FMUL.FTZ R23, R23, R31 ;  /* 0x0000001f17177220 */ /* 0x000fe20000410000 */
[----:B------:R-:W-:Y:S01]  /*2de0*/  FMUL.FTZ R22, R22, UR23 ;  /* 0x0000001716167c20 */ /* 0x000fe20008410000 */
[----:B------:R-:W-:Y:S02]  /*2df0*/  FADD.FTZ R206, R206, R29 ;  /* 0x0000001dcece7221 */ /* 0x000fe40000010000 */
[-C--:B------:R-:W-:Y:S01]  /*2e00*/  FFMA.FTZ R23, R30, R29.reuse, R23 ;  /* 0x0000001d1e177223 */ /* 0x080fe20000010017 */
[----:B------:R-:W-:Y:S01]  /*2e10*/  FFMA.FTZ R242, R22, R29, R242 ;  /* 0x0000001d16f27223 */ /* 0x000fe200000100f2 */
[----:B------:R-:W-:Y:S02]  /*2e20*/  FADD.FTZ R29, R155, -UR24 ;  /* 0x800000189b1d7e21 */ /* 0x000fe40008010000 */
[----:B------:R-:W4:Y:S01]  /*2e30*/  LDL R155, [R1+0x4c] ;  /* 0x00004c00019b7983 */ /* 0x000f220000100800 */
[--C-:B------:R-:W-:Y:S01]  /*2e40*/  FADD.FTZ R82, R82, R31.reuse ;  /* 0x0000001f52527221 */ /* 0x100fe20000010000 */
[----:B------:R-:W-:Y:S01]  /*2e50*/  FFMA.FTZ R114, R22, R31, R114 ;  /* 0x0000001f16727223 */ /* 0x000fe20000010072 */
[----:B------:R-:W-:-:S02]  /*2e60*/  PRMT R31, R141, 0x7632, R31 ;  /* 0x000076328d1f7816 */ /* 0x000fc4000000001f */
[----:B------:R-:W-:Y:S02]  /*2e70*/  SHF.L.U32 R30, R183, 0x10, RZ ;  /* 0x00000010b71e7819 */ /* 0x000fe400000006ff */
[----:B------:R-:W-:Y:S01]  /*2e80*/  SHF.L.U32 R31, R31, 0x10, RZ ;  /* 0x000000101f1f7819 */ /* 0x000fe200000006ff */
[----:B------:R-:W-:Y:S01]  /*2e90*/  FMUL.FTZ R29, R29, UR23 ;  /* 0x000000171d1d7c20 */ /* 0x000fe20008410000 */
[----:B------:R-:W-:-:S03]  /*2ea0*/  SHF.L.U32 R32, R32, 0x10, RZ ;  /* 0x0000001020207819 */ /* 0x000fc600000006ff */
[-C--:B------:R-:W-:Y:S01]  /*2eb0*/  FMUL.FTZ R30, R30, R31.reuse ;  /* 0x0000001f1e1e7220 */ /* 0x080fe20000410000 */
[----:B------:R-:W-:Y:S01]  /*2ec0*/  FADD.FTZ R83, R83, R31 ;  /* 0x0000001f53537221 */ /* 0x000fe20000010000 */
[----:B------:R-:W-:Y:S01]  /*2ed0*/  FFMA.FTZ R115, R29, R31, R115 ;  /* 0x0000001f1d737223 */ /* 0x000fe20000010073 */
[----:B------:R-:W-:Y:S01]  /*2ee0*/  FADD.FTZ R207, R207, R32 ;  /* 0x00000020cfcf7221 */ /* 0x000fe20000010000 */
[----:B------:R-:W-:Y:S01]  /*2ef0*/  FFMA.FTZ R243, R29, R32, R243 ;  /* 0x000000201df37223 */ /* 0x000fe200000100f3 */
[----:B------:R-:W-:Y:S02]  /*2f00*/  IADD3 R220, PT, PT, R220, 0x100, RZ ;  /* 0x00000100dcdc7810 */ /* 0x000fe40007ffe0ff */
[----:B--2---:R-:W-:Y:S02]  /*2f10*/  SHF.L.U32 R141, R165, 0x10, RZ ;  /* 0x00000010a58d7819 */ /* 0x004fe400000006ff */
[----:B---3--:R-:W-:Y:S02]  /*2f20*/  SHF.L.U32 R31, R144, 0x10, RZ ;  /* 0x00000010901f7819 */ /* 0x008fe400000006ff */
[----:B------:R-:W-:-:S02]  /*2f30*/  SHF.L.U32 R144, R142, 0x10, RZ ;  /* 0x000000108e907819 */ /* 0x000fc400000006ff */
[----:B----4-:R-:W-:-:S05]  /*2f40*/  SHF.L.U32 R140, R140, 0x10, RZ ;  /* 0x000000108c8c7819 */ /* 0x010fca00000006ff */
[----:B------:R-:W-:Y:S01]  /*2f50*/  FFMA.FTZ R30, R140, R32, R30 ;  /* 0x000000208c1e7223 */ /* 0x000fe2000001001e */
[----:B------:R-:W-:Y:S01]  /*2f60*/  FADD.FTZ R32, R148, -UR24 ;  /* 0x8000001894207e21 */ /* 0x000fe20008010000 */
[----:B------:R-:W-:Y:S01]  /*2f70*/  SHF.L.U32 R140, R146, 0x10, RZ ;  /* 0x00000010928c7819 */ /* 0x000fe200000006ff */
[----:B------:R-:W-:Y:S02]  /*2f80*/  FMUL.FTZ R31, R31, R144 ;  /* 0x000000901f1f7220 */ /* 0x000fe40000410000 */
[----:B------:R-:W-:Y:S02]  /*2f90*/  FMUL.FTZ R32, R32, UR23 ;  /* 0x0000001720207c20 */ /* 0x000fe40008410000 */
[-C--:B------:R-:W-:Y:S01]  /*2fa0*/  FFMA.FTZ R31, R141, R140.reuse, R31 ;  /* 0x0000008c8d1f7223 */ /* 0x080fe2000001001f */
[----:B------:R-:W-:Y:S01]  /*2fb0*/  FADD.FTZ R200, R200, R140 ;  /* 0x0000008cc8c87221 */ /* 0x000fe20000010000 */
[----:B------:R-:W-:Y:S01]  /*2fc0*/  FFMA.FTZ R236, R32, R140, R236 ;  /* 0x0000008c20ec7223 */ /* 0x000fe200000100ec */
[----:B------:R-:W-:-:S02]  /*2fd0*/  PRMT R140, R142, 0x7632, R140 ;  /* 0x000076328e8c7816 */ /* 0x000fc4000000008c */
[----:B------:R-:W-:Y:S02]  /*2fe0*/  PRMT R141, R146, 0x7632, R141 ;  /* 0x00007632928d7816 */ /* 0x000fe4000000008d */
[----:B------:R-:W-:Y:S01]  /*2ff0*/  SHF.L.U32 R140, R140, 0x10, RZ ;  /* 0x000000108c8c7819 */ /* 0x000fe200000006ff */
[----:B------:R-:W-:Y:S01]  /*3000*/  FADD.FTZ R76, R76, R144 ;  /* 0x000000904c4c7221 */ /* 0x000fe20000010000 */
[----:B------:R-:W-:Y:S01]  /*3010*/  FFMA.FTZ R108, R32, R144, R108 ;  /* 0x00000090206c7223 */ /* 0x000fe2000001006c */
[----:B------:R-:W-:Y:S02]  /*3020*/  SHF.L.U32 R141, R141, 0x10, RZ ;  /* 0x000000108d8d7819 */ /* 0x000fe400000006ff */
[----:B------:R-:W-:Y:S01]  /*3030*/  SHF.L.U32 R142, R145, 0x10, RZ ;  /* 0x00000010918e7819 */ /* 0x000fe200000006ff */
[----:B------:R-:W-:Y:S01]  /*3040*/  FADD.FTZ R145, R149, -UR24 ;  /* 0x8000001895917e21 */ /* 0x000fe20008010000 */
[----:B------:R-:W-:-:S03]  /*3050*/  SHF.L.U32 R144, R164, 0x10, RZ ;  /* 0x00000010a4907819 */ /* 0x000fc600000006ff */
[-C--:B------:R-:W-:Y:S01]  /*3060*/  FMUL.FTZ R142, R142, R140.reuse ;  /* 0x0000008c8e8e7220 */ /* 0x080fe20000410000 */
[----:B------:R-:W-:Y:S01]  /*3070*/  FMUL.FTZ R165, R145, UR23 ;  /* 0x0000001791a57c20 */ /* 0x000fe20008410000 */
[----:B------:R-:W-:Y:S01]  /*3080*/  FADD.FTZ R201, R201, R141 ;  /* 0x0000008dc9c97221 */ /* 0x000fe20000010000 */
[----:B------:R-:W-:Y:S01]  /*3090*/  SHF.L.U32 R145, R143, 0x10, RZ ;  /* 0x000000108f917819 */ /* 0x000fe200000006ff */
[-C--:B------:R-:W-:Y:S01]  /*30a0*/  FFMA.FTZ R164, R144, R141.reuse, R142 ;  /* 0x0000008d90a47223 */ /* 0x080fe2000001008e */
        /* <DEDUP_REMOVED lines=8> */
[----:B------:R-:W-:-:S04]  /*3130*/  FMUL.FTZ R174, R144, UR23 ;  /* 0x0000001790ae7c20 */ /* 0x000fc80008410000 */
[-CC-:B------:R-:W-:Y:S01]  /*3140*/  FFMA.FTZ R175, R142, R140.reuse, R141.reuse ;  /* 0x0000008c8eaf7223 */ /* 0x180fe2000001008d */
[----:B------:R-:W-:Y:S01]  /*3150*/  FADD.FTZ R202, R202, R140 ;  /* 0x0000008ccaca7221 */ /* 0x000fe20000010000 */
        /* <DEDUP_REMOVED lines=33> */
.L_x_1236:
[----:B------:R-:W-:Y:S05]  /*3370*/  BSYNC.RECONVERGENT B0 ;  /* 0x0000000000007941 */ /* 0x000fea0003800200 */
.L_x_1235:
        /* <DEDUP_REMOVED lines=9> */
[----:B------:R-:W-:Y:S01]  /*3410*/  ISETP.NE.U32.AND P0, PT, RZ, UR18, PT ;  /* 0x00000012ff007c0c */ /* 0x000fe2000bf05070 */
[----:B------:R-:W4:Y:S04]  /*3420*/  LDL R185, [R1+0xa0] ;  /* 0x0000a00001b97983 */ /* 0x000f280000100800 */
[----:B------:R-:W4:Y:S01]  /*3430*/  LDL R160, [R1+0x38] ;  /* 0x0000380001a07983 */ /* 0x000f220000100800 */
[----:B0-----:R-:W-:-:S03]  /*3440*/  IMAD.WIDE.U32 R8, R220, 0x20, R8 ;  /* 0x00000020dc087825 */ /* 0x001fc600078e0008 */
[----:B------:R-:W4:Y:S04]  /*3450*/  LDL R163, [R1+0xa8] ;  /* 0x0000a80001a37983 */ /* 0x000f280000100800 */
[----:B------:R-:W4:Y:S01]  /*3460*/  LDG.E.128 R148, desc[UR16][R8.64] ;  /* 0x0000001008947981 */ /* 0x000f22000c1e1d00 */
[----:B-1----:R-:W-:-:S04]  /*3470*/  IMAD.WIDE.U32 R10, R220, 0x10, R10 ;  /* 0x00000010dc0a7825 */ /* 0x002fc800078e000a */
[----:B------:R-:W-:Y:S01]  /*3480*/  IMAD.WIDE.U32 R34, R220, 0x10, R34 ;  /* 0x00000010dc227825 */ /* 0x000fe200078e0022 */
[----:B------:R-:W4:Y:S04]  /*3490*/  LDG.E.128 R140, desc[UR16][R10.64] ;  /* 0x000000100a8c7981 */ /* 0x000f28000c1e1d00 */
[----:B------:R-:W4:Y:S01]  /*34a0*/  LDG.E.128 R144, desc[UR16][R34.64] ;  /* 0x0000001022907981 */ /* 0x000f22000c1e1d00 */
[----:B------:R-:W-:-:S03]  /*34b0*/  ISETP.NE.AND.EX P0, PT, RZ, UR19, PT, P0 ;  /* 0x00000013ff007c0c */ /* 0x000fc6000bf05300 */
[----:B------:R0:W4:Y:S10]  /*34c0*/  LDG.E.128 R152, desc[UR16][R8.64+0x10] ;  /* 0x0000101008987981 */ /* 0x000134000c1e1d00 */
[----:B0-----:R-:W0:Y:S02]  /*34d0*/  @P0 LDC.64 R8, c[0x0][0x438] ;  /* 0x00010e00ff080b82 */ /* 0x001e240000000a00 */
[----:B0-----:R-:W-:-:S05]  /*34e0*/  @P0 IMAD.WIDE.U32 R8, R220, 0x20, R8 ;  /* 0x00000020dc080825 */ /* 0x001fca00078e0008 */
[----:B------:R-:W5:Y:S04]  /*34f0*/  @P0 LDG.E.128 R40, desc[UR16][R8.64] ;  /* 0x0000001008280981 */ /* 0x000f68000c1e1d00 */
[----:B------:R2:W5:Y:S01]  /*3500*/  @P0 LDG.E.128 R36, desc[UR16][R8.64+0x10] ;  /* 0x0000101008240981 */ /* 0x000562000c1e1d00 */
[----:B------:R-:W-:Y:S02]  /*3510*/  SHF.L.U32 R34, R222, 0x10, RZ ;  /* 0x00000010de227819 */ /* 0x000fe400000006ff */
[----:B--2---:R-:W-:Y:S02]  /*3520*/  SHF.L.U32 R9, R162, 0x10, RZ ;  /* 0x00000010a2097819 */ /* 0x004fe400000006ff */
[----:B------:R-:W2:Y:S01]  /*3530*/  LDL R162, [R1+0xa4] ;  /* 0x0000a40001a27983 */ /* 0x000ea20000100800 */
[----:B---3--:R-:W-:-:S03]  /*3540*/  SHF.L.U32 R24, R176, 0x10, RZ ;  /* 0x00000010b0187819 */ /* 0x008fc600000006ff */
[----:B------:R-:W3:Y:S01]  /*3550*/  LDL R176, [R1+0x3c] ;  /* 0x00003c0001b07983 */ /* 0x000ee20000100800 */
[----:B----4-:R-:W-:-:S03]  /*3560*/  FADD.FTZ R8, R148, -UR24 ;  /* 0x8000001894087e21 */ /* 0x010fc60008010000 */
[----:B------:R-:W4:Y:S01]  /*3570*/  LDL R148, [R1+0x28] ;  /* 0x0000280001947983 */ /* 0x000f220000100800 */
[----:B------:R-:W-:Y:S01]  /*3580*/  FMUL.FTZ R8, R8, UR23 ;  /* 0x0000001708087c20 */ /* 0x000fe20008410000 */
[----:B------:R-:W-:Y:S02]  /*3590*/  SHF.L.U32 R10, R140, 0x10, RZ ;  /* 0x000000108c0a7819 */ /* 0x000fe400000006ff */
[----:B------:R-:W-:-:S03]  /*35a0*/  SHF.L.U32 R11, R144, 0x10, RZ ;  /* 0x00000010900b7819 */ /* 0x000fc600000006ff */
[-C--:B------:R-:W-:Y:S01]  /*35b0*/  FMUL.FTZ R9, R9, R10.reuse ;  /* 0x0000000a09097220 */ /* 0x080fe20000410000 */
[----:B------:R-:W-:Y:S01]  /*35c0*/  FADD.FTZ R72, R72, R10 ;  /* 0x0000000a48487221 */ /* 0x000fe20000010000 */
[----:B------:R-:W-:Y:S01]  /*35d0*/  FFMA.FTZ R104, R8, R10, R104 ;  /* 0x0000000a08687223 */ /* 0x000fe20000010068 */
[----:B------:R-:W-:Y:S01]  /*35e0*/  PRMT R10, R140, 0x7632, R10 ;  /* 0x000076328c0a7816 */ /* 0x000fe2000000000a */
[-C--:B------:R-:W-:Y:S01]  /*35f0*/  FFMA.FTZ R9, R24, R11.reuse, R9 ;  /* 0x0000000b18097223 */ /* 0x080fe20000010009 */
[----:B------:R-:W-:Y:S01]  /*3600*/  FADD.FTZ R196, R196, R11 ;  /* 0x0000000bc4c47221 */ /* 0x000fe20000010000 */
[----:B------:R-:W-:Y:S01]  /*3610*/  FFMA.FTZ R232, R8, R11, R232 ;  /* 0x0000000b08e87223 */ /* 0x000fe200000100e8 */
[----:B------:R-:W-:Y:S01]  /*3620*/  SHF.L.U32 R24, R10, 0x10, RZ ;  /* 0x000000100a187819 */ /* 0x000fe200000006ff */
[----:B------:R-:W-:Y:S01]  /*3630*/  FADD.FTZ R11, R149, -UR24 ;  /* 0x80000018950b7e21 */ /* 0x000fe20008010000 */
[----:B------:R-:W-:Y:S01]  /*3640*/  PRMT R33, R144, 0x7632, R33 ;  /* 0x0000763290217816 */ /* 0x000fe20000000021 */
[----:B------:R-:W3:Y:S01]  /*3650*/  LDL R149, [R1+0xac] ;  /* 0x0000ac0001957983 */ /* 0x000ee20000100800 */
[----:B------:R-:W-:Y:S01]  /*3660*/  SHF.L.U32 R10, R223, 0x10, RZ ;  /* 0x00000010df0a7819 */ /* 0x000fe200000006ff */
[----:B------:R-:W-:Y:S01]  /*3670*/  FMUL.FTZ R11, R11, UR23 ;  /* 0x000000170b0b7c20 */ /* 0x000fe20008410000 */
[----:B------:R-:W-:-:S03]  /*3680*/  SHF.L.U32 R33, R33, 0x10, RZ ;  /* 0x0000001021217819 */ /* 0x000fc600000006ff */
[-C--:B------:R-:W-:Y:S02]  /*3690*/  FMUL.FTZ R10, R10, R24.reuse ;  /* 0x000000180a0a7220 */ /* 0x080fe40000410000 */
[----:B------:R-:W-:Y:S01]  /*36a0*/  FADD.FTZ R197, R197, R33 ;  /* 0x00000021c5c57221 */ /* 0x000fe20000010000 */
[-C--:B------:R-:W-:Y:S01]  /*36b0*/  FFMA.FTZ R233, R11, R33.reuse, R233 ;  /* 0x000000210be97223 */ /* 0x080fe200000100e9 */
[----:B------:R-:W-:Y:S01]  /*36c0*/  FFMA.FTZ R10, R34, R33, R10 ;  /* 0x00000021220a7223 */ /* 0x000fe2000001000a */
[----:B------:R-:W-:Y:S02]  /*36d0*/  SHF.L.U32 R33, R177, 0x10, RZ ;  /* 0x00000010b1217819 */ /* 0x000fe400000006ff */
[----:B------:R-:W3:Y:S01]  /*36e0*/  LDL R177, [R1+0x2c] ;  /* 0x00002c0001b17983 */ /* 0x000ee20000100800 */
[----:B------:R-:W-:Y:S01]  /*36f0*/  FADD.FTZ R73, R73, R24 ;  /* 0x0000001849497221 */ /* 0x000fe20000010000 */
[----:B------:R-:W-:Y:S01]  /*3700*/  FFMA.FTZ R105, R11, R24, R105 ;  /* 0x000000180b697223 */ /* 0x000fe20000010069 */
[----:B------:R-:W-:-:S02]  /*3710*/  FADD.FTZ R24, R150, -UR24 ;  /* 0x8000001896187e21 */ /* 0x000fc40008010000 */
[----:B------:R-:W3:Y:S01]  /*3720*/  LDL R150, [R1+0xb0] ;  /* 0x0000b00001967983 */ /* 0x000ee20000100800 */
[----:B------:R-:W-:Y:S01]  /*3730*/  SHF.L.U32 R140, R141, 0x10, RZ ;  /* 0x000000108d8c7819 */ /* 0x000fe200000006ff */
[----:B------:R-:W-:Y:S01]  /*3740*/  FMUL.FTZ R24, R24, UR23 ;  /* 0x0000001718187c20 */ /* 0x000fe20008410000 */
[----:B------:R-:W-:Y:S02]  /*3750*/  SHF.L.U32 R35, R184, 0x10, RZ ;  /* 0x00000010b8237819 */ /* 0x000fe400000006ff */
[----:B------:R-:W-:Y:S01]  /*3760*/  SHF.L.U32 R34, R145, 0x10, RZ ;  /* 0x0000001091227819 */ /* 0x000fe200000006ff */
[----:B------:R-:W-:-:S04]  /*3770*/  FMUL.FTZ R33, R33, R140 ;  /* 0x0000008c21217220 */ /* 0x000fc80000410000 */
[-C--:B------:R-:W-:Y:S01]  /*3780*/  FFMA.FTZ R33, R35, R34.reuse, R33 ;  /* 0x0000002223217223 */ /* 0x080fe20000010021 */
[----:B------:R-:W-:Y:S01]  /*3790*/  FADD.FTZ R198, R198, R34 ;  /* 0x00000022c6c67221 */ /* 0x000fe20000010000 */
[----:B------:R-:W-:Y:S01]  /*37a0*/  FFMA.FTZ R234, R24, R34, R234 ;  /* 0x0000002218ea7223 */ /* 0x000fe200000100ea */
[----:B------:R-:W-:-:S04]  /*37b0*/  PRMT R34, R141, 0x7632, R34 ;  /* 0x000076328d227816 */ /* 0x000fc80000000022 */
[----:B------:R-:W-:Y:S01]  /*37c0*/  SHF.L.U32 R141, R34, 0x10, RZ ;  /* 0x00000010228d7819 */ /* 0x000fe200000006ff */
[----:B------:R-:W-:Y:S01]  /*37d0*/  FADD.FTZ R34, R151, -UR24 ;  /* 0x8000001897227e21 */ /* 0x000fe20008010000 */
[----:B------:R-:W-:Y:S02]  /*37e0*/  PRMT R144, R145, 0x7632, R144 ;  /* 0x0000763291907816 */ /* 0x000fe40000000090 */
[----:B------:R-:W-:Y:S01]  /*37f0*/  SHF.L.U32 R35, R185, 0x10, RZ ;  /* 0x00000010b9237819 */ /* 0x000fe200000006ff */
[----:B------:R-:W-:Y:S01]  /*3800*/  FMUL.FTZ R34, R34, UR23 ;  /* 0x0000001722227c20 */ /* 0x000fe20008410000 */
[----:B------:R-:W-:Y:S01]  /*3810*/  SHF.L.U32 R144, R144, 0x10, RZ ;  /* 0x0000001090907819 */ /* 0x000fe200000006ff */
[----:B------:R-:W-:Y:S01]  /*3820*/  FADD.FTZ R75, R75, R141 ;  /* 0x0000008d4b4b7221 */ /* 0x000fe20000010000 */
[----:B------:R-:W-:Y:S01]  /*3830*/  SHF.L.U32 R145, R252, 0x10, RZ ;  /* 0x00000010fc917819 */ /* 0x000fe200000006ff */
[-C--:B------:R-:W-:Y:S01]  /*3840*/  FMUL.FTZ R35, R35, R141.reuse ;  /* 0x0000008d23237220 */ /* 0x080fe20000410000 */
[----:B------:R-:W-:Y:S01]  /*3850*/  FFMA.FTZ R107, R34, R141, R107 ;  /* 0x0000008d226b7223 */ /* 0x000fe2000001006b */
[----:B------:R-:W-:Y:S01]  /*3860*/  FADD.FTZ R74, R74, R140 ;  /* 0x0000008c4a4a7221 */ /* 0x000fe20000010000 */
[----:B------:R-:W-:Y:S01]  /*3870*/  FFMA.FTZ R106, R24, R140, R106 ;  /* 0x0000008c186a7223 */ /* 0x000fe2000001006a */
[----:B------:R-:W-:Y:S01]  /*3880*/  SHF.L.U32 R140, R142, 0x10, RZ ;  /* 0x000000108e8c7819 */ /* 0x000fe200000006ff */
[-C--:B------:R-:W-:Y:S01]  /*3890*/  FFMA.FTZ R35, R145, R144.reuse, R35 ;  /* 0x0000009091237223 */ /* 0x080fe20000010023 */
[----:B------:R-:W-:Y:S01]  /*38a0*/  SHF.L.U32 R145, R160, 0x10, RZ ;  /* 0x00000010a0917819 */ /* 0x000fe200000006ff */
[----:B------:R-:W-:Y:S01]  /*38b0*/  FADD.FTZ R199, R199, R144 ;  /* 0x00000090c7c77221 */ /* 0x000fe20000010000 */
[----:B------:R-:W-:Y:S01]  /*38c0*/  FFMA.FTZ R235, R34, R144, R235 ;  /* 0x0000009022eb7223 */ /* 0x000fe200000100eb */
[----:B------:R-:W-:Y:S01]  /*38d0*/  FADD.FTZ R68, R68, R140 ;  /* 0x0000008c44447221 */ /* 0x000fe20000010000 */
[----:B----4-:R-:W-:Y:S01]  /*38e0*/  SHF.L.U32 R141, R148, 0x10, RZ ;  /* 0x00000010948d7819 */ /* 0x010fe200000006ff */
[----:B------:R-:W-:-:S04]  /*38f0*/  FADD.FTZ R148, R152, -UR24 ;  /* 0x8000001898947e21 */ /* 0x000fc80008010000 */
[----:B------:R-:W-:Y:S01]  /*3900*/  FMUL.FTZ R160, R148, UR23 ;  /* 0x0000001794a07c20 */ /* 0x000fe20008410000 */
[-C--:B------:R-:W-:Y:S01]  /*3910*/  FMUL.FTZ R144, R141, R140.reuse ;  /* 0x0000008c8d907220 */ /* 0x080fe20000410000 */
[----:B------:R-:W-:Y:S02]  /*3920*/  SHF.L.U32 R141, R146, 0x10, RZ ;  /* 0x00000010928d7819 */ /* 0x000fe400000006ff */
[----:B------:R-:W-:Y:S01]  /*3930*/  FFMA.FTZ R100, R160, R140, R100 ;  /* 0x0000008ca0647223 */ /* 0x000fe20000010064 */
[----:B------:R-:W-:Y:S02]  /*3940*/  PRMT R140, R142, 0x7632, R140 ;  /* 0x000076328e8c7816 */ /* 0x000fe4000000008c */
[-C--:B------:R-:W-:Y:S01]  /*3950*/  FFMA.FTZ R161, R145, R141.reuse, R144 ;  /* 0x0000008d91a17223 */ /* 0x080fe20000010090 */
[--C-:B------:R-:W-:Y:S01]  /*3960*/  FADD.FTZ R192, R192, R141.reuse ;  /* 0x0000008dc0c07221 */ /* 0x100fe20000010000 */
[----:B------:R-:W-:Y:S01]  /*3970*/  FFMA.FTZ R228, R160, R141, R228 ;  /* 0x0000008da0e47223 */ /* 0x000fe200000100e4 */
[----:B------:R-:W-:Y:S01]  /*3980*/  PRMT R141, R146, 0x7632, R141 ;  /* 0x00007632928d7816 */ /* 0x000fe2000000008d */
[----:B------:R-:W-:Y:S01]  /*3990*/  FADD.FTZ R145, R153, -UR24 ;  /* 0x8000001899917e21 */ /* 0x000fe20008010000 */
[----:B------:R-:W-:-:S02]  /*39a0*/  SHF.L.U32 R140, R140, 0x10, RZ ;  /* 0x000000108c8c7819 */ /* 0x000fc400000006ff */
[----:B------:R-:W-:Y:S01]  /*39b0*/  SHF.L.U32 R142, R163, 0x10, RZ ;  /* 0x00000010a38e7819 */ /* 0x000fe200000006ff */
[----:B------:R-:W-:Y:S01]  /*39c0*/  FMUL.FTZ R163, R145, UR23 ;  /* 0x0000001791a37c20 */ /* 0x000fe20008410000 */
[----:B------:R-:W-:Y:S02]  /*39d0*/  SHF.L.U32 R141, R141, 0x10, RZ ;  /* 0x000000108d8d7819 */ /* 0x000fe400000006ff */
[----:B--2---:R-:W-:Y:S01]  /*39e0*/  SHF.L.U32 R144, R162, 0x10, RZ ;  /* 0x00000010a2907819 */ /* 0x004fe200000006ff */
[-C--:B------:R-:W-:Y:S01]  /*39f0*/  FMUL.FTZ R142, R142, R140.reuse ;  /* 0x0000008c8e8e7220 */ /* 0x080fe20000410000 */
[----:B------:R-:W-:Y:S01]  /*3a00*/  FADD.FTZ R145, R154, -UR24 ;  /* 0x800000189a917e21 */ /* 0x000fe20008010000 */
[----:B------:R-:W-:Y:S01]  /*3a10*/  FADD.FTZ R69, R69, R140 ;  /* 0x0000008c45457221 */ /* 0x000fe20000010000 */
[----:B------:R-:W-:Y:S01]  /*3a20*/  FFMA.FTZ R101, R163, R140, R101 ;  /* 0x0000008ca3657223 */ /* 0x000fe20000010065 */
[----:B------:R-:W-:Y:S01]  /*3a30*/  FFMA.FTZ R162, R144, R141, R142 ;  /* 0x0000008d90a27223 */ /* 0x000fe2000001008e */
[----:B------:R-:W-:-:S02]  /*3a40*/  SHF.L.U32 R140, R143, 0x10, RZ ;  /* 0x000000108f8c7819 */ /* 0x000fc400000006ff */
[----:B---3--:R-:W-:Y:S01]  /*3a50*/  SHF.L.U32 R144, R176, 0x10, RZ ;  /* 0x00000010b0907819 */ /* 0x008fe200000006ff */
[----:B------:R-:W-:Y:S01]  /*3a60*/  FMUL.FTZ R176, R145, UR23 ;  /* 0x0000001791b07c20 */ /* 0x000fe20008410000 */
[----:B------:R-:W-:Y:S01]  /*3a70*/  FADD.FTZ R193, R193, R141 ;  /* 0x0000008dc1c17221 */ /* 0x000fe20000010000 */
[----:B------:R-:W-:Y:S01]  /*3a80*/  FFMA.FTZ R229, R163, R141, R229 ;  /* 0x0000008da3e57223 */ /* 0x000fe200000100e5 */
[----:B------:R-:W-:Y:S01]  /*3a90*/  SHF.L.U32 R142, R177, 0x10, RZ ;  /* 0x00000010b18e7819 */ /* 0x000fe200000006ff */
[----:B------:R-:W-:Y:S01]  /*3aa0*/  FADD.FTZ R70, R70, R140 ;  /* 0x0000008c46467221 */ /* 0x000fe20000010000 */
[----:B------:R-:W-:Y:S01]  /*3ab0*/  SHF.L.U32 R141, R147, 0x10, RZ ;  /* 0x00000010938d7819 */ /* 0x000fe200000006ff */
[-C--:B------:R-:W-:Y:S02]  /*3ac0*/  FFMA.FTZ R102, R176, R140.reuse, R102 ;  /* 0x0000008cb0667223 */ /* 0x080fe40000010066 */
[----:B------:R-:W-:Y:S01]  /*3ad0*/  FMUL.FTZ R142, R142, R140 ;  /* 0x0000008c8e8e7220 */ /* 0x000fe20000410000 */
[----:B------:R-:W-:Y:S01]  /*3ae0*/  PRMT R140, R143, 0x7632, R140 ;  /* 0x000076328f8c7816 */ /* 0x000fe2000000008c */
[--C-:B------:R-:W-:Y:S01]  /*3af0*/  FADD.FTZ R194, R194, R141.reuse ;  /* 0x0000008dc2c27221 */ /* 0x100fe20000010000 */
[-C--:B------:R-:W-:Y:S01]  /*3b00*/  FFMA.FTZ R230, R176, R141.reuse, R230 ;  /* 0x0000008db0e67223 */ /* 0x080fe200000100e6 */
[----:B------:R-:W-:Y:S01]  /*3b10*/  FFMA.FTZ R177, R144, R141, R142 ;  /* 0x0000008d90b17223 */ /* 0x000fe2000001008e */
[----:B------:R-:W-:Y:S01]  /*3b20*/  PRMT R141, R147, 0x7632, R141 ;  /* 0x00007632938d7816 */ /* 0x000fe2000000008d */
[----:B------:R-:W-:Y:S01]  /*3b30*/  FADD.FTZ R144, R155, -UR24 ;  /* 0x800000189b907e21 */ /* 0x000fe20008010000 */
[----:B------:R-:W-:-:S02]  /*3b40*/  SHF.L.U32 R140, R140, 0x10, RZ ;  /* 0x000000108c8c7819 */ /* 0x000fc400000006ff */
[----:B------:R-:W-:Y:S01]  /*3b50*/  SHF.L.U32 R142, R150, 0x10, RZ ;  /* 0x00000010968e7819 */ /* 0x000fe200000006ff */
[----:B------:R-:W-:Y:S01]  /*3b60*/  FMUL.FTZ R184, R144, UR23 ;  /* 0x0000001790b87c20 */ /* 0x000fe20008410000 */
[----:B------:R-:W-:Y:S02]  /*3b70*/  SHF.L.U32 R141, R141, 0x10, RZ ;  /* 0x000000108d8d7819 */ /* 0x000fe400000006ff */
        /* <DEDUP_REMOVED lines=23> */
.L_x_1238:
[----:B------:R-:W-:Y:S05]  /*3cf0*/  BSYNC.RECONVERGENT B0 ;  /* 0x0000000000007941 */ /* 0x000fea0003800200 */
.L_x_1237:
        /* <DEDUP_REMOVED lines=32> */
.L_x_1240:
[----:B------:R-:W-:Y:S05]  /*3f00*/  BSYNC.RECONVERGENT B0 ;  /* 0x0000000000007941 */ /* 0x000fea0003800200 */
.L_x_1239:
        /* <DEDUP_REMOVED lines=81> */
.L_x_1245:
        /* <DEDUP_REMOVED lines=33> */
.L_x_1244:
        /* <DEDUP_REMOVED lines=8> */
[--C-:B------:R-:W-:Y:S01]  /*46b0*/  FFMA.FTZ R133, R28, UR8, R145.reuse ;  /* 0x000000081c857c23 */ /* 0x100fe20008010091 */
[----:B------:R-:W-:Y:S01]  /*46c0*/  FADD.FTZ R137, R16, -R132 ;  /* 0x8000008410897221 */ /* 0x000fe20000010000 */
[----:B------:R-:W-:Y:S01]  /*46d0*/  FADD.FTZ R138, R18, -R134 ;  /* 0x80000086128a7221 */ /* 0x000fe20000010000 */
[----:B------:R-:W-:Y:S01]  /*46e0*/  FFMA.FTZ R132, R159, UR8, R145 ;  /* 0x000000089f847c23 */ /* 0x000fe20008010091 */
[----:B------:R-:W-:Y:S01]  /*46f0*/  FADD.FTZ R139, R27, -R133 ;  /* 0x800000851b8b7221 */ /* 0x000fe20000010000 */
        /* <DEDUP_REMOVED lines=17> */
[----:B------:R-:W-:Y:S01]  /*4810*/  F2FP.BF16.F32.PACK_AB R140, R137, R136 ;  /* 0x00000088898c723e */ /* 0x000fe200000010ff */
[----:B------:R-:W-:Y:S06]  /*4820*/  BRA `(.L_x_1246) ;  /* 0x0000000800947947 */ /* 0x000fec0003800000 */
.L_x_1247:
        /* <DEDUP_REMOVED lines=33> */
.L_x_1243:
        /* <DEDUP_REMOVED lines=14> */
[----:B-----5:R-:W-:Y:S01]  /*4b20*/  FFMA.FTZ R141, R141, UR23, R64 ;  /* 0x000000178d8d7c23 */ /* 0x020fe20008010040 */
[----:B------:R-:W-:Y:S01]  /*4b30*/  FFMA.FTZ R140, R140, UR23, R65 ;  /* 0x000000178c8c7c23 */ /* 0x000fe20008010041 */
[----:B------:R-:W-:Y:S01]  /*4b40*/  FFMA.FTZ R142, R142, UR23, R66 ;  /* 0x000000178e8e7c23 */ /* 0x000fe20008010042 */
[----:B------:R-:W-:Y:S01]  /*4b50*/  FFMA.FTZ R143, R143, UR23, R60 ;  /* 0x000000178f8f7c23 */ /* 0x000fe2000801003c */
[----:B------:R-:W-:-:S02]  /*4b60*/  FFMA.FTZ R144, R178, UR8, R145 ;  /* 0x00000008b2907c23 */ /* 0x000fc40008010091 */
[----:B------:R-:W-:Y:S01]  /*4b70*/  F2FP.BF16.F32.PACK_AB R140, R140, R141 ;  /* 0x0000008d8c8c723e */ /* 0x000fe200000010ff */
[----:B------:R-:W-:Y:S01]  /*4b80*/  FFMA.FTZ R141, R28, UR8, R145 ;  /* 0x000000081c8d7c23 */ /* 0x000fe20008010091 */
[----:B------:R-:W-:-:S03]  /*4b90*/  FADD.FTZ R144, R179, -R144 ;  /* 0x80000090b3907221 */ /* 0x000fc60000010000 */
[----:B------:R-:W-:Y:S01]  /*4ba0*/  FADD.FTZ R141, R27, -R141 ;  /* 0x8000008d1b8d7221 */ /* 0x000fe20000010000 */
[----:B------:R-:W-:-:S03]  /*4bb0*/  FFMA.FTZ R144, R144, UR23, R63 ;  /* 0x0000001790907c23 */ /* 0x000fc6000801003f */
[----:B------:R-:W-:-:S05]  /*4bc0*/  FFMA.FTZ R141, R141, UR23, R67 ;  /* 0x000000178d8d7c23 */ /* 0x000fca0008010043 */
[----:B------:R-:W-:Y:S01]  /*4bd0*/  F2FP.BF16.F32.PACK_AB R141, R141, R142 ;  /* 0x0000008e8d8d723e */ /* 0x000fe200000010ff */
[----:B------:R-:W-:-:S04]  /*4be0*/  FFMA.FTZ R142, R169, UR8, R145 ;  /* 0x00000008a98e7c23 */ /* 0x000fc80008010091 */
[----:B------:R-:W-:-:S04]  /*4bf0*/  FADD.FTZ R142, R168, -R142 ;  /* 0x8000008ea88e7221 */ /* 0x000fc80000010000 */
[----:B------:R-:W-:-:S05]  /*4c00*/  FFMA.FTZ R142, R142, UR23, R61 ;  /* 0x000000178e8e7c23 */ /* 0x000fca000801003d */
[----:B------:R-:W-:Y:S01]  /*4c10*/  F2FP.BF16.F32.PACK_AB R142, R142, R143 ;  /* 0x0000008f8e8e723e */ /* 0x000fe200000010ff */
[----:B------:R-:W-:-:S04]  /*4c20*/  FFMA.FTZ R143, R170, UR8, R145 ;  /* 0x00000008aa8f7c23 */ /* 0x000fc80008010091 */
[----:B------:R-:W-:-:S04]  /*4c30*/  FADD.FTZ R143, R171, -R143 ;  /* 0x8000008fab8f7221 */ /* 0x000fc80000010000 */
[----:B------:R-:W-:-:S05]  /*4c40*/  FFMA.FTZ R143, R143, UR23, R62 ;  /* 0x000000178f8f7c23 */ /* 0x000fca000801003e */
[----:B------:R-:W-:Y:S01]  /*4c50*/  F2FP.BF16.F32.PACK_AB R143, R144, R143 ;  /* 0x0000008f908f723e */ /* 0x000fe200000010ff */
[----:B------:R-:W-:Y:S06]  /*4c60*/  BRA `(.L_x_1246) ;  /* 0x0000000400847947 */ /* 0x000fec0003800000 */
.L_x_1249:
        /* <DEDUP_REMOVED lines=11> */
[----:B------:R-:W-:-:S03]  /*4d20*/  FFMA.FTZ R131, R131, UR23, R61 ;  /* 0x0000001783837c23 */ /* 0x000fc6000801003d */
[----:B------:R-:W-:Y:S01]  /*4d30*/  F2FP.BF16.F32.PACK_AB R141, R128, R129 ;  /* 0x00000081808d723e */ /* 0x000fe200000010ff */
[--C-:B------:R-:W-:Y:S01]  /*4d40*/  FFMA.FTZ R128, R170, UR8, R145.reuse ;  /* 0x00000008aa807c23 */ /* 0x100fe20008010091 */
[----:B------:R-:W-:Y:S01]  /*4d50*/  FFMA.FTZ R129, R178, UR8, R145 ;  /* 0x00000008b2817c23 */ /* 0x000fe20008010091 */
[----:B------:R-:W-:Y:S02]  /*4d60*/  F2FP.BF16.F32.PACK_AB R142, R131, R130 ;  /* 0x00000082838e723e */ /* 0x000fe400000010ff */
[----:B------:R-:W-:Y:S01]  /*4d70*/  FADD.FTZ R128, R171, -R128 ;  /* 0x80000080ab807221 */ /* 0x000fe20000010000 */
[----:B------:R-:W-:Y:S01]  /*4d80*/  FADD.FTZ R129, R179, -R129 ;  /* 0x80000081b3817221 */ /* 0x000fe20000010000 */
[----:B------:R-:W-:Y:S02]  /*4d90*/  MOV R130, R142 ;  /* 0x0000008e00827202 */ /* 0x000fe40000000f00 */
[----:B------:R-:W-:Y:S01]  /*4da0*/  FFMA.FTZ R128, R128, UR23, R62 ;  /* 0x0000001780807c23 */ /* 0x000fe2000801003e */
[----:B------:R-:W-:-:S05]  /*4db0*/  FFMA.FTZ R129, R129, UR23, R63 ;  /* 0x0000001781817c23 */ /* 0x000fca000801003f */
[----:B------:R-:W-:Y:S01]  /*4dc0*/  F2FP.BF16.F32.PACK_AB R143, R129, R128 ;  /* 0x00000080818f723e */ /* 0x000fe200000010ff */
[--C-:B------:R-:W-:Y:S01]  /*4dd0*/  FFMA.FTZ R128, R0, UR8, R145.reuse ;  /* 0x0000000800807c23 */ /* 0x100fe20008010091 */
[----:B------:R-:W-:Y:S02]  /*4de0*/  FFMA.FTZ R129, R17, UR8, R145 ;  /* 0x0000000811817c23 */ /* 0x000fe40008010091 */
[----:B------:R-:W-:Y:S01]  /*4df0*/  MOV R131, R143 ;  /* 0x0000008f00837202 */ /* 0x000fe20000000f00 */
[----:B------:R-:W-:Y:S01]  /*4e00*/  FADD.FTZ R128, R7, -R128 ;  /* 0x8000008007807221 */ /* 0x000fe20000010000 */
[----:B------:R-:W-:-:S03]  /*4e10*/  FADD.FTZ R129, R16, -R129 ;  /* 0x8000008110817221 */ /* 0x000fc60000010000 */
[----:B------:R-:W-:Y:S01]  /*4e20*/  FFMA.FTZ R128, R128, UR23, R64 ;  /* 0x0000001780807c23 */ /* 0x000fe20008010040 */
[----:B------:R-:W-:-:S05]  /*4e30*/  FFMA.FTZ R129, R129, UR23, R65 ;  /* 0x0000001781817c23 */ /* 0x000fca0008010041 */
[----:B------:R-:W-:Y:S02]  /*4e40*/  F2FP.BF16.F32.PACK_AB R140, R129, R128 ;  /* 0x00000080818c723e */ /* 0x000fe400000010ff */
[----:B------:R-:W-:Y:S02]  /*4e50*/  MOV R129, R141 ;  /* 0x0000008d00817202 */ /* 0x000fe40000000f00 */
[----:B------:R-:W-:Y:S01]  /*4e60*/  MOV R128, R140 ;  /* 0x0000008c00807202 */ /* 0x000fe20000000f00 */
[----:B------:R-:W-:Y:S06]  /*4e70*/  BRA `(.L_x_1246) ;  /* 0x0000000400007947 */ /* 0x000fec0003800000 */
.L_x_1248:
        /* <DEDUP_REMOVED lines=30> */
[----:B------:R-:W-:Y:S01]  /*5060*/  F2FP.BF16.F32.PACK_AB R140, R137, R136 ;  /* 0x00000088898c723e */ /* 0x000fe200000010ff */
[----:B------:R-:W-:Y:S06]  /*5070*/  BRA `(.L_x_1246) ;  /* 0x0000000000807947 */ /* 0x000fec0003800000 */
.L_x_1250:
        /* <DEDUP_REMOVED lines=31> */
[----:B------:R-:W-:-:S07]  /*5270*/  MOV R128, R140 ;  /* 0x0000008c00807202 */ /* 0x000fce0000000f00 */
.L_x_1246:
[----:B------:R-:W-:-:S04]  /*5280*/  ISETP.NE.U32.AND P0, PT, RZ, UR6, PT ;  /* 0x00000006ff007c0c */ /* 0x000fc8000bf05070 */
[----:B------:R-:W-:-:S13]  /*5290*/  ISETP.NE.AND.EX P0, PT, RZ, UR7, PT, P0 ;  /* 0x00000007ff007c0c */ /* 0x000fda000bf05300 */
[----:B------:R-:W0:Y:S02]  /*52a0*/  @P0 LDC.64 R146, c[0x0][0x478] ;  /* 0x00011e00ff920b82 */ /* 0x000e240000000a00 */
[----:B0-----:R-:W-:-:S05]  /*52b0*/  @P0 IMAD.WIDE.U32 R146, R2, 0x20, R146 ;  /* 0x0000002002920825 */ /* 0x001fca00078e0092 */
[----:B------:R-:W-:Y:S04]  /*52c0*/  @P0 STG.E.128 desc[UR16][R146.64], R136 ;  /* 0x0000008892000986 */ /* 0x000fe8000c101d10 */
        /* <DEDUP_REMOVED lines=10> */
.L_x_1242:
[----:B------:R-:W-:Y:S05]  /*5370*/  BSYNC.RECONVERGENT B0 ;  /* 0x0000000000007941 */ /* 0x000fea0003800200 */
.L_x_1241:
        /* <DEDUP_REMOVED lines=12> */
[--C-:B0-----:R-:W-:Y:S01]  /*5440*/  FFMA.FTZ R129, R6, UR8, R145.reuse ;  /* 0x0000000806817c23 */ /* 0x101fe20008010091 */
        /* <DEDUP_REMOVED lines=32> */
.L_x_1255:
        /* <DEDUP_REMOVED lines=26> */
[----:B0-----:R-:W-:Y:S02]  /*57f0*/  F2FP.BF16.F32.PACK_AB R141, R139, R138 ;  /* 0x0000008a8b8d723e */ /* 0x001fe400000010ff */
[----:B------:R-:W-:Y:S01]  /*5800*/  F2FP.BF16.F32.PACK_AB R140, R137, R136 ;  /* 0x00000088898c723e */ /* 0x000fe200000010ff */
[----:B------:R-:W-:Y:S06]  /*5810*/  BRA `(.L_x_1256) ;  /* 0x0000000c00187947 */ /* 0x000fec0003800000 */
.L_x_1254:
        /* <DEDUP_REMOVED lines=36> */
.L_x_1257:
        /* <DEDUP_REMOVED lines=29> */
.L_x_1253:
        /* <DEDUP_REMOVED lines=40> */
.L_x_1259:
        /* <DEDUP_REMOVED lines=29> */
.L_x_1258:
        /* <DEDUP_REMOVED lines=36> */
.L_x_1260:
        /* <DEDUP_REMOVED lines=28> */
.L_x_1256:
[----:B------:R-:W0:Y:S01]  /*6480*/  @P0 LDC.64 R146, c[0x0][0x478] ;  /* 0x00011e00ff920b82 */ /* 0x000e220000000a00 */
[----:B------:R-:W1:Y:S01]  /*6490*/  @UP0 LDCU.64 UR26, c[0x0][0x470] ;  /* 0x00008e00ff1a07ac */ /* 0x000e620008000a00 */
[----:B------:R-:W-:Y:S01]  /*64a0*/  PLOP3.LUT P5, PT, PT, PT, UP0, 0x80, 0x8 ;  /* 0x000000000008781c */ /* 0x000fe20003faf008 */
[----:B0-----:R-:W-:-:S05]  /*64b0*/  @P0 IMAD.WIDE.U32 R146, R2, 0x20, R146 ;  /* 0x0000002002920825 */ /* 0x001fca00078e0092 */
[----:B------:R-:W-:Y:S04]  /*64c0*/  @P0 STG.E.128 desc[UR16][R146.64], R136 ;  /* 0x0000008892000986 */ /* 0x000fe8000c101d10 */
        /* <DEDUP_REMOVED lines=9> */
.L_x_1252:
[----:B------:R-:W-:Y:S05]  /*6560*/  BSYNC.RECONVERGENT B0 ;  /* 0x0000000000007941 */ /* 0x000fea0003800200 */
.L_x_1251:
        /* <DEDUP_REMOVED lines=12> */
[--C-:B01----:R-:W-:Y:S01]  /*6630*/  FFMA.FTZ R129, R4, UR8, R145.reuse ;  /* 0x0000000804817c23 */ /* 0x103fe20008010091 */
        /* <DEDUP_REMOVED lines=32> */
.L_x_1265:
        /* <DEDUP_REMOVED lines=26> */
[----:B01----:R-:W-:Y:S02]  /*69e0*/  F2FP.BF16.F32.PACK_AB R141, R139, R138 ;  /* 0x0000008a8b8d723e */ /* 0x003fe400000010ff */
[----:B------:R-:W-:Y:S01]  /*69f0*/  F2FP.BF16.F32.PACK_AB R140, R137, R136 ;  /* 0x00000088898c723e */ /* 0x000fe200000010ff */
[----:B------:R-:W-:Y:S06]  /*6a00*/  BRA `(.L_x_1266) ;  /* 0x0000000c00187947 */ /* 0x000fec0003800000 */
.L_x_1264:
        /* <DEDUP_REMOVED lines=36> */
.L_x_1267:
        /* <DEDUP_REMOVED lines=29> */
.L_x_1263:
        /* <DEDUP_REMOVED lines=40> */
.L_x_1269:
        /* <DEDUP_REMOVED lines=29> */
.L_x_1268:
        /* <DEDUP_REMOVED lines=36> */
.L_x_1270:
        /* <DEDUP_REMOVED lines=28> */
.L_x_1266:
        /* <DEDUP_REMOVED lines=14> */
.L_x_1262:
[----:B------:R-:W-:Y:S05]  /*7750*/  BSYNC.RECONVERGENT B0 ;  /* 0x0000000000007941 */ /* 0x000fea0003800200 */
.L_x_1261:
        /* <DEDUP_REMOVED lines=13> */
[--C-:B------:R-:W-:Y:S01]  /*7830*/  FFMA.FTZ R133, R24, UR8, R145.reuse ;  /* 0x0000000818857c23 */ /* 0x100fe20008010091 */
[--C-:B------:R-:W-:Y:S01]  /*7840*/  FFMA.FTZ R135, R184, UR8, R145.reuse ;  /* 0x00000008b8877c23 */ /* 0x100fe20008010091 */
[--C-:B012---:R-:W-:Y:S01]  /*7850*/  FFMA.FTZ R128, R11, UR8, R145.reuse ;  /* 0x000000080b807c23 */ /* 0x107fe20008010091 */
        /* <DEDUP_REMOVED lines=29> */
.L_x_1275:
        /* <DEDUP_REMOVED lines=26> */
[----:B012---:R-:W-:Y:S02]  /*7bd0*/  F2FP.BF16.F32.PACK_AB R141, R139, R138 ;  /* 0x0000008a8b8d723e */ /* 0x007fe400000010ff */
[----:B------:R-:W-:Y:S01]  /*7be0*/  F2FP.BF16.F32.PACK_AB R140, R137, R136 ;  /* 0x00000088898c723e */ /* 0x000fe200000010ff */
[----:B------:R-:W-:Y:S06]  /*7bf0*/  BRA `(.L_x_1276) ;  /* 0x0000000c00187947 */ /* 0x000fec0003800000 */
.L_x_1274:
[----:B------:R-:W-:-:S04]  /*7c00*/  UISETP.NE.U32.AND UP0, UPT, UR4, URZ, UPT ;  /* 0x000000ff0400728c */ /* 0x000fc8000bf05070 */
[----:B------:R-:W-:-:S09]  /*7c10*/  UISETP.NE.AND.EX UP0, UPT, UR5, URZ, UPT, UP0 ;  /* 0x000000ff0500728c */ /* 0x000fd2000bf05300 */
[----:B------:R-:W-:Y:S05]  /*7c20*/  BRA.U !UP0, `(.L_x_1277) ;  /* 0x0000000108847547 */ /* 0x000fea000b800000 */
[--C-:B012---:R-:W-:Y:S01]  /*7c30*/  FFMA.FTZ R130, R8, UR8, R145.reuse ;  /* 0x0000000808827c23 */ /* 0x107fe20008010091 */
        /* <DEDUP_REMOVED lines=21> */
[----:B------:R-:W-:Y:S01]  /*7d90*/  FFMA.FTZ R130, R130, UR23, R39 ;  /* 0x0000001782827c23 */ /* 0x000fe20008010027 */
[----:B------:R-:W-:Y:S01]  /*7da0*/  FFMA.FTZ R131, R131, UR23, R36 ;  /* 0x0000001783837c23 */ /* 0x000fe20008010024 */
[----:B------:R-:W-:Y:S01]  /*7db0*/  FFMA.FTZ R128, R128, UR23, R38 ;  /* 0x0000001780807c23 */ /* 0x000fe20008010026 */
[----:B------:R-:W-:-:S04]  /*7dc0*/  FFMA.FTZ R129, R129, UR23, R37 ;  /* 0x0000001781817c23 */ /* 0x000fc80008010025 */
[----:B------:R-:W-:Y:S02]  /*7dd0*/  F2FP.BF16.F32.PACK_AB R143, R130, R128 ;  /* 0x00000080828f723e */ /* 0x000fe400000010ff */
[----:B------:R-:W-:Y:S02]  /*7de0*/  F2FP.BF16.F32.PACK_AB R142, R129, R131 ;  /* 0x00000083818e723e */ /* 0x000fe400000010ff */
[----:B------:R-:W-:Y:S02]  /*7df0*/  MOV R131, R143 ;  /* 0x0000008f00837202 */ /* 0x000fe40000000f00 */
[----:B------:R-:W-:Y:S02]  /*7e00*/  MOV R130, R142 ;  /* 0x0000008e00827202 */ /* 0x000fe40000000f00 */
[----:B------:R-:W-:Y:S02]  /*7e10*/  MOV R129, R141 ;  /* 0x0000008d00817202 */ /* 0x000fe40000000f00 */
[----:B------:R-:W-:Y:S01]  /*7e20*/  MOV R128, R140 ;  /* 0x0000008c00807202 */ /* 0x000fe20000000f00 */
[----:B------:R-:W-:Y:S06]  /*7e30*/  BRA `(.L_x_1276) ;  /* 0x0000000800887947 */ /* 0x000fec0003800000 */
.L_x_1277:
        /* <DEDUP_REMOVED lines=21> */
[--C-:B------:R-:W-:Y:S01]  /*7f90*/  FFMA.FTZ R143, R184, UR8, R145.reuse ;  /* 0x00000008b88f7c23 */ /* 0x100fe20008010091 */
[----:B------:R-:W-:-:S03]  /*7fa0*/  FFMA.FTZ R145, R176, UR8, R145 ;  /* 0x00000008b0917c23 */ /* 0x000fc60008010091 */
[----:B------:R-:W-:Y:S01]  /*7fb0*/  FADD.FTZ R143, R185, -R143 ;  /* 0x8000008fb98f7221 */ /* 0x000fe20000010000 */
[----:B------:R-:W-:-:S03]  /*7fc0*/  FADD.FTZ R145, R177, -R145 ;  /* 0x80000091b1917221 */ /* 0x000fc60000010000 */
[----:B------:R-:W-:Y:S01]  /*7fd0*/  FFMA.FTZ R143, R143, UR23, R39 ;  /* 0x000000178f8f7c23 */ /* 0x000fe20008010027 */
[----:B------:R-:W-:-:S05]  /*7fe0*/  FFMA.FTZ R145, R145, UR23, R38 ;  /* 0x0000001791917c23 */ /* 0x000fca0008010026 */
[----:B------:R-:W-:Y:S01]  /*7ff0*/  F2FP.BF16.F32.PACK_AB R143, R143, R145 ;  /* 0x000000918f8f723e */ /* 0x000fe200000010ff */
[----:B------:R-:W-:Y:S06]  /*8000*/  BRA `(.L_x_1276) ;  /* 0x0000000800147947 */ /* 0x000fec0003800000 */
.L_x_1273:
        /* <DEDUP_REMOVED lines=40> */
.L_x_1279:
        /* <DEDUP_REMOVED lines=29> */
.L_x_1278:
        /* <DEDUP_REMOVED lines=36> */
.L_x_1280:
        /* <DEDUP_REMOVED lines=28> */
.L_x_1276:
        /* <DEDUP_REMOVED lines=13> */
.L_x_1272:
[----:B------:R-:W-:Y:S05]  /*8930*/  BSYNC.RECONVERGENT B0 ;  /* 0x0000000000007941 */ /* 0x000fea0003800200 */
.L_x_1271:
[----:B------:R-:W-:Y:S01]  /*8940*/  UPLOP3.LUT UP1, UPT, UPT, UPT, UP1, 0x40, 0x4 ;  /* 0x000000000004789c */ /* 0x000fe20003f2e810 */
[----:B------:R-:W-:Y:S10]  /*8950*/  BRA.U !UP3, `(.L_x_1281) ;  /* 0xffffff890ba07547 */ /* 0x000ff4000b83ffff */
.L_x_1230:
        /* <DEDUP_REMOVED lines=12> */
[----:B0123--:R-:W2:Y:S01]  /*8a20*/  LDL.LU R140, [R1] ;  /* 0x00000000018c7983 */ /* 0x00fea20000300800 */
        /* <DEDUP_REMOVED lines=18> */
.L_x_1283:
[----:B------:R-:W-:Y:S05]  /*8b50*/  BSYNC.RECONVERGENT B0 ;  /* 0x0000000000007941 */ /* 0x000fea0003800200 */
.L_x_1282:
[----:B------:R-:W-:Y:S04]  /*8b60*/  BSSY.RECONVERGENT B0, `(.L_x_1284) ;  /* 0x0000013000007945 */ /* 0x000fe80003800200 */
[----:B------:R-:W-:Y:S05]  /*8b70*/  @!P1 BRA `(.L_x_1285) ;  /* 0x0000000000449947 */ /* 0x000fea0003800000 */
[----:B---3--:R-:W3:Y:S08]  /*8b80*/  LDC.64 R2, c[0x0][0x440] ;  /* 0x00011000ff027b82 */ /* 0x008ef00000000a00 */
[----:B------:R-:W4:Y:S08]  /*8b90*/  LDC.64 R4, c[0x0][0x448] ;  /* 0x00011200ff047b82 */ /* 0x000f300000000a00 */
[----:B------:R-:W0:Y:S08]  /*8ba0*/  LDC.64 R6, c[0x0][0x450] ;  /* 0x00011400ff067b82 */ /* 0x000e300000000a00 */
[----:B------:R-:W1:Y:S01]  /*8bb0*/  LDC.64 R8, c[0x0][0x458] ;  /* 0x00011600ff087b82 */ /* 0x000e620000000a00 */
[----:B---3--:R-:W-:-:S05]  /*8bc0*/  IMAD.WIDE.U32 R2, R149, 0x20, R2 ;  /* 0x0000002095027825 */ /* 0x008fca00078e0002 */
[----:B------:R3:W-:Y:S01]  /*8bd0*/  STG.E.128 desc[UR16][R2.64], R212 ;  /* 0x000000d402007986 */ /* 0x0007e2000c101d10 */
[----:B----4-:R-:W-:-:S03]  /*8be0*/  IMAD.WIDE.U32 R4, R149, 0x20, R4 ;  /* 0x0000002095047825 */ /* 0x010fc600078e0004 */
[----:B------:R3:W-:Y:S04]  /*8bf0*/  STG.E.128 desc[UR16][R2.64+0x10], R208 ;  /* 0x000010d002007986 */ /* 0x0007e8000c101d10 */
[----:B------:R3:W-:Y:S01]  /*8c00*/  STG.E.128 desc[UR16][R4.64], R248 ;  /* 0x000000f804007986 */ /* 0x0007e2000c101d10 */
[----:B0-----:R-:W-:-:S03]  /*8c10*/  IMAD.WIDE.U32 R6, R149, 0x20, R6 ;  /* 0x0000002095067825 */ /* 0x001fc600078e0006 */
[----:B------:R3:W-:Y:S04]  /*8c20*/  STG.E.128 desc[UR16][R4.64+0x10], R244 ;  /* 0x000010f404007986 */ /* 0x0007e8000c101d10 */
[----:B------:R3:W-:Y:S01]  /*8c30*/  STG.E.128 desc[UR16][R6.64], R88 ;  /* 0x0000005806007986 */ /* 0x0007e2000c101d10 */
[C---:B-1----:R-:W-:Y:S01]  /*8c40*/  IMAD.WIDE.U32 R8, R149.reuse, 0x20, R8 ;  /* 0x0000002095087825 */ /* 0x042fe200078e0008 */
[----:B------:R-:W-:Y:S02]  /*8c50*/  IADD3 R149, PT, PT, R149, 0x100, RZ ;  /* 0x0000010095957810 */ /* 0x000fe40007ffe0ff */
[----:B------:R3:W-:Y:S04]  /*8c60*/  STG.E.128 desc[UR16][R6.64+0x10], R84 ;  /* 0x0000105406007986 */ /* 0x0007e8000c101d10 */
[----:B------:R3:W-:Y:S04]  /*8c70*/  STG.E.128 desc[UR16][R8.64], R120 ;  /* 0x0000007808007986 */ /* 0x0007e8000c101d10 */
[----:B------:R3:W-:Y:S02]  /*8c80*/  STG.E.128 desc[UR16][R8.64+0x10], R116 ;  /* 0x0000107408007986 */ /* 0x0007e4000c101d10 */
.L_x_1285:
[----:B------:R-:W-:Y:S05]  /*8c90*/  BSYNC.RECONVERGENT B0 ;  /* 0x0000000000007941 */ /* 0x000fea0003800200 */
.L_x_1284:
        /* <DEDUP_REMOVED lines=19> */
.L_x_1287:
[----:B------:R-:W-:Y:S05]  /*8dd0*/  BSYNC.RECONVERGENT B0 ;  /* 0x0000000000007941 */ /* 0x000fea0003800200 */
.L_x_1286:
[----:B------:R-:W-:Y:S05]  /*8de0*/  @!P3 EXIT ;  /* 0x000000000000b94d */ /* 0x000fea0003800000 */
[----:B---3--:R-:W3:Y:S08]  /*8df0*/  LDC.64 R2, c[0x0][0x440] ;  /* 0x00011000ff027b82 */ /* 0x008ef00000000a00 */
[----:B------:R-:W4:Y:S08]  /*8e00*/  LDC.64 R4, c[0x0][0x448] ;  /* 0x00011200ff047b82 */ /* 0x000f300000000a00 */
[----:B------:R-:W0:Y:S08]  /*8e10*/  LDC.64 R6, c[0x0][0x450] ;  /* 0x00011400ff067b82 */ /* 0x000e300000000a00 */
[----:B------:R-:W1:Y:S01]  /*8e20*/  LDC.64 R8, c[0x0][0x458] ;  /* 0x00011600ff087b82 */ /* 0x000e620000000a00 */
[----:B---3--:R-:W-:-:S05]  /*8e30*/  IMAD.WIDE.U32 R2, R149, 0x20, R2 ;  /* 0x0000002095027825 */ /* 0x008fca00078e0002 */
[----:B------:R-:W-:Y:S01]  /*8e40*/  STG.E.128 desc[UR16][R2.64], R196 ;  /* 0x000000c402007986 */ /* 0x000fe2000c101d10 */
[----:B----4-:R-:W-:-:S03]  /*8e50*/  IMAD.WIDE.U32 R4, R149, 0x20, R4 ;  /* 0x0000002095047825 */ /* 0x010fc600078e0004 */
[----:B------:R-:W-:Y:S04]  /*8e60*/  STG.E.128 desc[UR16][R2.64+0x10], R192 ;  /* 0x000010c002007986 */ /* 0x000fe8000c101d10 */
[----:B------:R-:W-:Y:S01]  /*8e70*/  STG.E.128 desc[UR16][R4.64], R232 ;  /* 0x000000e804007986 */ /* 0x000fe2000c101d10 */
[----:B0-----:R-:W-:-:S03]  /*8e80*/  IMAD.WIDE.U32 R6, R149, 0x20, R6 ;  /* 0x0000002095067825 */ /* 0x001fc600078e0006 */
[----:B------:R-:W-:Y:S04]  /*8e90*/  STG.E.128 desc[UR16][R4.64+0x10], R228 ;  /* 0x000010e404007986 */ /* 0x000fe8000c101d10 */
[----:B------:R-:W-:Y:S01]  /*8ea0*/  STG.E.128 desc[UR16][R6.64], R72 ;  /* 0x0000004806007986 */ /* 0x000fe2000c101d10 */
[----:B-1----:R-:W-:-:S03]  /*8eb0*/  IMAD.WIDE.U32 R8, R149, 0x20, R8 ;  /* 0x0000002095087825 */ /* 0x002fc600078e0008 */
[----:B------:R-:W-:Y:S04]  /*8ec0*/  STG.E.128 desc[UR16][R6.64+0x10], R68 ;  /* 0x0000104406007986 */ /* 0x000fe8000c101d10 */
[----:B------:R-:W-:Y:S04]  /*8ed0*/  STG.E.128 desc[UR16][R8.64], R104 ;  /* 0x0000006808007986 */ /* 0x000fe8000c101d10 */
[----:B------:R-:W-:Y:S01]  /*8ee0*/  STG.E.128 desc[UR16][R8.64+0x10], R100 ;  /* 0x0000106408007986 */ /* 0x000fe2000c101d10 */
[----:B------:R-:W-:Y:S05]  /*8ef0*/  EXIT ;  /* 0x000000000000794d */ /* 0x000fea0003800000 */
.L_x_1288:
        /* <DEDUP_REMOVED lines=16> */
.L_x_4832:


//--------------------- .text._ZN10layer_norm31ln_parallel_residual_bwd_kernelINS_13Kernel_traitsI13__nv_bfloat16S2_fS2_fjLj8192ELj1ELj1ELj8ELj16ENS_18Kernel_traits_baseILj8192ES2_S2_fS2_fjLj256EEEEELb0ELb0ELb1EEEvNS_9BwdParamsE --------------------------
	.section	.text._ZN10layer_norm31ln_parallel_residual_bwd_kernelINS_13Kernel_traitsI13__nv_bfloat16S2_fS2_fjLj8192ELj1ELj1ELj8ELj16ENS_18Kernel_traits_baseILj8192ES2_S2_fS2_fjLj256EEEEELb0ELb0ELb1EEEvNS_9BwdParamsE,"ax",@progbits
	.align	128
        .global         _ZN10layer_norm31ln_parallel_residual_bwd_kernelINS_13Kernel_traitsI13__nv_bfloat16S2_fS2_fjLj8192ELj1ELj1ELj8ELj16ENS_18Kernel_traits_baseILj8192ES2_S2_fS2_fjLj256EEEEELb0ELb0ELb1EEEvNS_9BwdParamsE
        .type           _ZN10layer_norm31ln_parallel_residual_bwd_kernelINS_13Kernel_traitsI13__nv_bfloat16S2_fS2_fjLj8192ELj1ELj1ELj8ELj16ENS_18Kernel_traits_baseILj8192ES2_S2_fS2_fjLj256EEEEELb0ELb0ELb1EEEvNS_9BwdParamsE,@function
        .size           _ZN10layer_norm31ln_parallel_residual_bwd_kernelINS_13Kernel_traitsI13__nv_bfloat16S2_fS2_fjLj8192ELj1ELj1ELj8ELj16ENS_18Kernel_traits_baseILj8192ES2_S2_fS2_fjLj256EEEEELb0ELb0ELb1EEEvNS_9BwdParamsE,(.L_x_4833 - _ZN10layer_norm31ln_parallel_residual_bwd_kernelINS_13Kernel_traitsI13__nv_bfloat16S2_fS2_fjLj8192ELj1ELj1ELj8ELj16ENS_18Kernel_traits_baseILj8192ES2_S2_fS2_fjLj256EEEEELb0ELb0ELb1EEEvNS_9BwdParamsE)
        .other          _ZN10layer_norm31ln_parallel_residual_bwd_kernelINS_13Kernel_traitsI13__nv_bfloat16S2_fS2_fjLj8192ELj1ELj1ELj8ELj16ENS_18Kernel_traits_baseILj8192ES2_S2_fS2_fjLj256EEEEELb0ELb0ELb1EEEvNS_9BwdParamsE,@"STO_CUDA_ENTRY STV_DEFAULT"
_ZN10layer_norm31ln_parallel_residual_bwd_kernelINS_13Kernel_traitsI13__nv_bfloat16S2_fS2_fjLj8192ELj1ELj1ELj8ELj16ENS_18Kernel_traits_baseILj8192ES2_S2_fS2_fjLj256EEEEELb0ELb0ELb1EEEvNS_9BwdParamsE:
.text._ZN10layer_norm31ln_parallel_residual_bwd_kernelINS_13Kernel_traitsI13__nv_bfloat16S2_fS2_fjLj8192ELj1ELj1ELj8ELj16ENS_18Kernel_traits_baseILj8192ES2_S2_fS2_fjLj256EEEEELb0ELb0ELb1EEEvNS_9BwdParamsE:
        /* <DEDUP_REMOVED lines=80> */
[----:B------:R-:W-:Y:S02]  /*0500*/  MOV R245, RZ ;  /* 0x000000ff00f57202 */ /* 0x000fe40000000f00 */
[----:B------:R-:W-:Y:S02]  /*0510*/  CS2R R242, SRZ ;  /* 0x0000000000f27805 */ /* 0x000fe4000001ff00 */
[----:B------:R-:W-:Y:S02]  /*0520*/  CS2R R240, SRZ ;  /* 0x0000000000f07805 */ /* 0x000fe4000001ff00 */
[----:B------:R-:W-:Y:S02]  /*0530*/  CS2R R238, SRZ ;  /* 0x0000000000ee7805 */ /* 0x000fe4000001ff00 */
[----:B------:R-:W-:Y:S02]  /*0540*/  CS2R R236, SRZ ;  /* 0x0000000000ec7805 */ /* 0x000fe4000001ff00 */
[----:B------:R-:W-:-:S02]  /*0550*/  MOV R232, RZ ;  /* 0x000000ff00e87202 */ /* 0x000fc40000000f00 */
[----:B------:R-:W-:Y:S02]  /*0560*/  CS2R R230, SRZ ;  /* 0x0000000000e67805 */ /* 0x000fe4000001ff00 */
[----:B------:R-:W-:Y:S01]  /*0570*/  CS2R R228, SRZ ;  /* 0x0000000000e47805 */ /* 0x000fe2000001ff00 */
[----:B-1----:R-:W-:Y:S01]  /*0580*/  IMAD.WIDE.U32 R2, R251, 0x10, R2 ;  /* 0x00000010fb027825 */ /* 0x002fe200078e0002 */
[----:B------:R-:W-:Y:S02]  /*0590*/  CS2R R226, SRZ ;  /* 0x0000000000e27805 */ /* 0x000fe4000001ff00 */
[----:B------:R-:W-:Y:S02]  /*05a0*/  CS2R R224, SRZ ;  /* 0x0000000000e07805 */ /* 0x000fe4000001ff00 */
[----:B------:R-:W-:Y:S02]  /*05b0*/  MOV R248, RZ ;  /* 0x000000ff00f87202 */ /* 0x000fe40000000f00 */
[----:B------:R-:W-:Y:S01]  /*05c0*/  CS2R R222, SRZ ;  /* 0x0000000000de7805 */ /* 0x000fe2000001ff00 */
        /* <DEDUP_REMOVED lines=24> */
[----:B------:R0:W3:Y:S01]  /*0750*/  LDG.E.128 R8, desc[UR14][R2.64+0x3000] ;  /* 0x0030000e02087981 */ /* 0x0000e2000c1e1d00 */
        /* <DEDUP_REMOVED lines=35> */
[----:B------:R-:W0:Y:S01]  /*0990*/  LDCU.U8 UR22, c[0x0][0x410] ;  /* 0x00008200ff1677ac */ /* 0x000e220008000000 */
[----:B------:R-:W0:Y:S01]  /*09a0*/  LDCU UR28, c[0x0][0x400] ;  /* 0x00008000ff1c77ac */ /* 0x000e220008000800 */
[----:B------:R-:W0:Y:S01]  /*09b0*/  LDCU.64 UR30, c[0x0][0x468] ;  /* 0x00008d00ff1e77ac */ /* 0x000e220008000a00 */
[----:B------:R-:W0:Y:S01]  /*09c0*/  LDCU.64 UR12, c[0x0][0x470] ;  /* 0x00008e00ff0c77ac */ /* 0x000e220008000a00 */
[----:B------:R-:W0:Y:S01]  /*09d0*/  LDCU.64 UR10, c[0x0][0x478] ;  /* 0x00008f00ff0a77ac */ /* 0x000e220008000a00 */
[----:B------:R-:W0:Y:S01]  /*09e0*/  LDCU.128 UR16, c[0x0][0x3c0] ;  /* 0x00007800ff1077ac */ /* 0x000e220008000c00 */
[----:B------:R-:W0:Y:S01]  /*09f0*/  LDCU.64 UR24, c[0x0][0x438] ;  /* 0x00008700ff1877ac */ /* 0x000e220008000a00 */
[----:B------:R-:W0:Y:S01]  /*0a00*/  LDCU.64 UR26, c[0x0][0x380] ;  /* 0x00007000ff1a77ac */ /* 0x000e220008000a00 */
[----:B----4-:R-:W-:-:S02]  /*0a10*/  SHF.L.U32 R40, R36, 0x10, RZ ;  /* 0x0000001024287819 */ /* 0x010fc400000006ff */
[----:B------:R-:W-:-:S03]  /*0a20*/  SHF.L.U32 R0, R37, 0x10, RZ ;  /* 0x0000001025007819 */ /* 0x000fc600000006ff */
[----:B------:R4:W-:Y:S01]  /*0a30*/  STL [R1+0xfc], R40 ;  /* 0x0000fc2801007387 */ /* 0x0009e20000100800 */
[----:B------:R-:W-:-:S03]  /*0a40*/  PRMT R14, R36, 0x7632, R14 ;  /* 0x00007632240e7816 */ /* 0x000fc6000000000e */
[----:B------:R1:W-:Y:S01]  /*0a50*/  STL [R1+0xec], R0 ;  /* 0x0000ec0001007387 */ /* 0x0003e20000100800 */
[----:B------:R-:W-:Y:S02]  /*0a60*/  PRMT R36, R37, 0x7632, R36 ;  /* 0x0000763225247816 */ /* 0x000fe40000000024 */
[----:B----4-:R-:W-:Y:S02]  /*0a70*/  SHF.L.U32 R40, R38, 0x10, RZ ;  /* 0x0000001026287819 */ /* 0x010fe400000006ff */
[----:B-1----:R-:W-:-:S03]  /*0a80*/  SHF.L.U32 R0, R39, 0x10, RZ ;  /* 0x0000001027007819 */ /* 0x002fc600000006ff */
[----:B------:R-:W-:Y:S01]  /*0a90*/  STL [R1+0xdc], R40 ;  /* 0x0000dc2801007387 */ /* 0x000fe20000100800 */
[----:B------:R-:W-:Y:S02]  /*0aa0*/  PRMT R37, R38, 0x7632, R37 ;  /* 0x0000763226257816 */ /* 0x000fe40000000025 */
[----:B------:R-:W-:Y:S01]  /*0ab0*/  PRMT R38, R39, 0x7632, R38 ;  /* 0x0000763227267816 */ /* 0x000fe20000000026 */
[----:B------:R1:W-:Y:S01]  /*0ac0*/  STL [R1+0xcc], R0 ;  /* 0x0000cc0001007387 */ /* 0x0003e20000100800 */
[----:B-----5:R-:W-:Y:S02]  /*0ad0*/  SHF.L.U32 R39, R32, 0x10, RZ ;  /* 0x0000001020277819 */ /* 0x020fe400000006ff */
[----:B0-----:R-:W-:-:S03]  /*0ae0*/  PRMT R2, R33, 0x7632, R2 ;  /* 0x0000763221027816 */ /* 0x001fc60000000002 */
[----:B------:R-:W-:Y:S01]  /*0af0*/  STL [R1+0xf8], R39 ;  /* 0x0000f82701007387 */ /* 0x000fe20000100800 */
[----:B-1----:R-:W-:Y:S02]  /*0b00*/  SHF.L.U32 R0, R33, 0x10, RZ ;  /* 0x0000001021007819 */ /* 0x002fe400000006ff */
[----:B------:R-:W-:-:S03]  /*0b10*/  SHF.L.U32 R33, R34, 0x10, RZ ;  /* 0x0000001022217819 */ /* 0x000fc600000006ff */
[----:B------:R0:W-:Y:S04]  /*0b20*/  STL [R1+0xe8], R0 ;  /* 0x0000e80001007387 */ /* 0x0001e80000100800 */
[----:B------:R2:W-:Y:S01]  /*0b30*/  STL [R1+0xd8], R33 ;  /* 0x0000d82101007387 */ /* 0x0005e20000100800 */
[----:B0-----:R-:W-:Y:S02]  /*0b40*/  SHF.L.U32 R0, R35, 0x10, RZ ;  /* 0x0000001023007819 */ /* 0x001fe400000006ff */
[----:B--2---:R-:W-:-:S03]  /*0b50*/  SHF.L.U32 R33, R28, 0x10, RZ ;  /* 0x000000101c217819 */ /* 0x004fc600000006ff */
[----:B------:R0:W-:Y:S04]  /*0b60*/  STL [R1+0xc8], R0 ;  /* 0x0000c80001007387 */ /* 0x0001e80000100800 */
[----:B------:R1:W-:Y:S01]  /*0b70*/  STL [R1+0xbc], R33 ;  /* 0x0000bc2101007387 */ /* 0x0003e20000100800 */
[----:B0-----:R-:W-:Y:S02]  /*0b80*/  SHF.L.U32 R0, R29, 0x10, RZ ;  /* 0x000000101d007819 */ /* 0x001fe400000006ff */
[----:B-1----:R-:W-:-:S03]  /*0b90*/  SHF.L.U32 R33, R30, 0x10, RZ ;  /* 0x000000101e217819 */ /* 0x002fc600000006ff */
[----:B------:R0:W-:Y:S04]  /*0ba0*/  STL [R1+0xac], R0 ;  /* 0x0000ac0001007387 */ /* 0x0001e80000100800 */
[----:B------:R3:W-:Y:S01]  /*0bb0*/  STL [R1+0x9c], R33 ;  /* 0x00009c2101007387 */ /* 0x0007e20000100800 */
[----:B0-----:R-:W-:Y:S02]  /*0bc0*/  SHF.L.U32 R0, R31, 0x10, RZ ;  /* 0x000000101f007819 */ /* 0x001fe400000006ff */
[----:B---3--:R-:W-:-:S03]  /*0bd0*/  SHF.L.U32 R33, R24, 0x10, RZ ;  /* 0x0000001018217819 */ /* 0x008fc600000006ff */
[----:B------:R0:W-:Y:S04]  /*0be0*/  STL [R1+0x8c], R0 ;  /* 0x00008c0001007387 */ /* 0x0001e80000100800 */
[----:B------:R1:W-:Y:S01]  /*0bf0*/  STL [R1+0xb8], R33 ;  /* 0x0000b82101007387 */ /* 0x0003e20000100800 */
[----:B0-----:R-:W-:Y:S02]  /*0c00*/  SHF.L.U32 R0, R25, 0x10, RZ ;  /* 0x0000001019007819 */ /* 0x001fe400000006ff */
[----:B-1----:R-:W-:-:S03]  /*0c10*/  SHF.L.U32 R33, R26, 0x10, RZ ;  /* 0x000000101a217819 */ /* 0x002fc600000006ff */
        /* <DEDUP_REMOVED lines=16> */
[----:B------:R0:W-:Y:S01]  /*0d20*/  STL [R1+0x68], R0 ;  /* 0x0000680001007387 */ /* 0x0001e20000100800 */
[----:B------:R-:W-:Y:S02]  /*0d30*/  PRMT R15, R32, 0x7632, R15 ;  /* 0x00007632200f7816 */ /* 0x000fe4000000000f */
[----:B------:R-:W-:Y:S01]  /*0d40*/  PRMT R32, R29, 0x7632, R32 ;  /* 0x000076321d207816 */ /* 0x000fe20000000020 */
[----:B------:R1:W-:Y:S01]  /*0d50*/  STL [R1+0x58], R33 ;  /* 0x0000582101007387 */ /* 0x0003e20000100800 */
[----:B0-----:R-:W-:Y:S02]  /*0d60*/  SHF.L.U32 R0, R19, 0x10, RZ ;  /* 0x0000001013007819 */ /* 0x001fe400000006ff */
[----:B------:R-:W-:Y:S02]  /*0d70*/  PRMT R29, R30, 0x7632, R29 ;  /* 0x000076321e1d7816 */ /* 0x000fe4000000001d */
[----:B-1----:R-:W-:Y:S01]  /*0d80*/  SHF.L.U32 R33, R8, 0x10, RZ ;  /* 0x0000001008217819 */ /* 0x002fe200000006ff */
[----:B------:R0:W-:Y:S01]  /*0d90*/  STL [R1+0x48], R0 ;  /* 0x0000480001007387 */ /* 0x0001e20000100800 */
[----:B------:R-:W-:-:S02]  /*0da0*/  PRMT R30, R31, 0x7632, R30 ;  /* 0x000076321f1e7816 */ /* 0x000fc4000000001e */
[----:B------:R-:W-:Y:S01]  /*0db0*/  PRMT R31, R21, 0x7632, R31 ;  /* 0x00007632151f7816 */ /* 0x000fe2000000001f */
[----:B------:R1:W-:Y:S01]  /*0dc0*/  STL [R1+0x3c], R33 ;  /* 0x00003c2101007387 */ /* 0x0003e20000100800 */
[----:B------:R-:W-:Y:S02]  /*0dd0*/  PRMT R21, R22, 0x7632, R21 ;  /* 0x0000763216157816 */ /* 0x000fe40000000015 */
[----:B0-----:R-:W-:Y:S02]  /*0de0*/  SHF.L.U32 R0, R9, 0x10, RZ ;  /* 0x0000001009007819 */ /* 0x001fe400000006ff */
[----:B------:R-:W-:Y:S02]  /*0df0*/  PRMT R22, R23, 0x7632, R22 ;  /* 0x0000763217167816 */ /* 0x000fe40000000016 */
[----:B------:R-:W-:Y:S01]  /*0e00*/  PRMT R23, R9, 0x7632, R23 ;  /* 0x0000763209177816 */ /* 0x000fe20000000017 */
[----:B------:R0:W-:Y:S01]  /*0e10*/  STL [R1+0x2c], R0 ;  /* 0x00002c0001007387 */ /* 0x0001e20000100800 */
[----:B-1----:R-:W-:-:S02]  /*0e20*/  SHF.L.U32 R33, R10, 0x10, RZ ;  /* 0x000000100a217819 */ /* 0x002fc400000006ff */
[----:B------:R-:W-:Y:S02]  /*0e30*/  PRMT R13, R28, 0x7632, R13 ;  /* 0x000076321c0d7816 */ /* 0x000fe4000000000d */
[----:B------:R-:W-:Y:S02]  /*0e40*/  PRMT R9, R10, 0x7632, R9 ;  /* 0x000076320a097816 */ /* 0x000fe40000000009 */
[----:B------:R-:W-:Y:S02]  /*0e50*/  PRMT R28, R24, 0x7632, R28 ;  /* 0x00007632181c7816 */ /* 0x000fe4000000001c */
[C---:B------:R-:W-:Y:S02]  /*0e60*/  PRMT R10, R11.reuse, 0x7632, R10 ;  /* 0x000076320b0a7816 */ /* 0x040fe4000000000a */
[----:B0-----:R-:W-:Y:S02]  /*0e70*/  SHF.L.U32 R0, R11, 0x10, RZ ;  /* 0x000000100b007819 */ /* 0x001fe400000006ff */
[----:B------:R-:W-:-:S02]  /*0e80*/  PRMT R24, R25, 0x7632, R24 ;  /* 0x0000763219187816 */ /* 0x000fc40000000018 */
[----:B------:R-:W-:Y:S01]  /*0e90*/  SHF.L.U32 R11, R4, 0x10, RZ ;  /* 0x00000010040b7819 */ /* 0x000fe200000006ff */
[----:B------:R-:W-:Y:S01]  /*0ea0*/  STL [R1+0x1c], R33 ;  /* 0x00001c2101007387 */ /* 0x000fe20000100800 */
[----:B------:R-:W-:Y:S02]  /*0eb0*/  PRMT R25, R26, 0x7632, R25 ;  /* 0x000076321a197816 */ /* 0x000fe40000000019 */
[----:B------:R-:W-:Y:S01]  /*0ec0*/  PRMT R26, R27, 0x7632, R26 ;  /* 0x000076321b1a7816 */ /* 0x000fe2000000001a */
[----:B------:R0:W-:Y:S01]  /*0ed0*/  STL [R1+0xc], R0 ;  /* 0x00000c0001007387 */ /* 0x0001e20000100800 */
[----:B------:R-:W-:Y:S02]  /*0ee0*/  PRMT R27, R20, 0x7632, R27 ;  /* 0x00007632141b7816 */ /* 0x000fe4000000001b */
[----:B------:R-:W-:Y:S01]  /*0ef0*/  PRMT R20, R16, 0x7632, R20 ;  /* 0x0000763210147816 */ /* 0x000fe20000000014 */
[----:B------:R1:W-:Y:S01]  /*0f00*/  STL [R1+0x38], R11 ;  /* 0x0000380b01007387 */ /* 0x0003e20000100800 */
[----:B------:R-:W-:-:S02]  /*0f10*/  PRMT R16, R17, 0x7632, R16 ;  /* 0x0000763211107816 */ /* 0x000fc40000000010 */
[----:B------:R-:W-:Y:S02]  /*0f20*/  PRMT R17, R18, 0x7632, R17 ;  /* 0x0000763212117816 */ /* 0x000fe40000000011 */
[----:B0-----:R-:W-:Y:S02]  /*0f30*/  SHF.L.U32 R0, R5, 0x10, RZ ;  /* 0x0000001005007819 */ /* 0x001fe400000006ff */
[----:B------:R-:W-:Y:S02]  /*0f40*/  PRMT R18, R19, 0x7632, R18 ;  /* 0x0000763213127816 */ /* 0x000fe40000000012 */
[----:B-1----:R-:W-:Y:S01]  /*0f50*/  SHF.L.U32 R11, R6, 0x10, RZ ;  /* 0x00000010060b7819 */ /* 0x002fe200000006ff */
[----:B------:R0:W-:Y:S01]  /*0f60*/  STL [R1+0x28], R0 ;  /* 0x0000280001007387 */ /* 0x0001e20000100800 */
[----:B------:R-:W-:Y:S02]  /*0f70*/  PRMT R19, R8, 0x7632, R19 ;  /* 0x0000763208137816 */ /* 0x000fe40000000013 */
[----:B------:R-:W-:Y:S01]  /*0f80*/  PRMT R8, R4, 0x7632, R8 ;  /* 0x0000763204087816 */ /* 0x000fe20000000008 */
[----:B------:R1:W-:Y:S01]  /*0f90*/  STL [R1+0x18], R11 ;  /* 0x0000180b01007387 */ /* 0x0003e20000100800 */
[----:B------:R-:W-:-:S02]  /*0fa0*/  PRMT R4, R5, 0x7632, R4 ;  /* 0x0000763205047816 */ /* 0x000fc40000000004 */
[----:B------:R-:W-:Y:S02]  /*0fb0*/  PRMT R5, R6, 0x7632, R5 ;  /* 0x0000763206057816 */ /* 0x000fe40000000005 */
[----:B------:R-:W-:Y:S02]  /*0fc0*/  SHF.L.U32 R14, R14, 0x10, RZ ;  /* 0x000000100e0e7819 */ /* 0x000fe400000006ff */
[C---:B0-----:R-:W-:Y:S02]  /*0fd0*/  SHF.L.U32 R0, R7.reuse, 0x10, RZ ;  /* 0x0000001007007819 */ /* 0x041fe400000006ff */
[----:B------:R-:W-:Y:S02]  /*0fe0*/  PRMT R6, R7, 0x7632, R6 ;  /* 0x0000763207067816 */ /* 0x000fe40000000006 */
[----:B-1----:R-:W-:Y:S02]  /*0ff0*/  SHF.L.U32 R11, R36, 0x10, RZ ;  /* 0x00000010240b7819 */ /* 0x002fe400000006ff */
[----:B------:R-:W-:Y:S01]  /*1000*/  SHF.L.U32 R7, R37, 0x10, RZ ;  /* 0x0000001025077819 */ /* 0x000fe200000006ff */
[----:B------:R-:W-:Y:S01]  /*1010*/  STL [R1+0x8], R0 ;  /* 0x0000080001007387 */ /* 0x000fe20000100800 */
[----:B------:R-:W-:-:S02]  /*1020*/  PRMT R3, R34, 0x7632, R3 ;  /* 0x0000763222037816 */ /* 0x000fc40000000003 */
[----:B------:R-:W-:Y:S01]  /*1030*/  PRMT R12, R35, 0x7632, R12 ;  /* 0x00007632230c7816 */ /* 0x000fe2000000000c */
[----:B------:R0:W-:Y:S01]  /*1040*/  STL [R1+0xf4], R14 ;  /* 0x0000f40e01007387 */ /* 0x0001e20000100800 */
[----:B------:R-:W-:-:S03]  /*1050*/  SHF.L.U32 R3, R3, 0x10, RZ ;  /* 0x0000001003037819 */ /* 0x000fc600000006ff */
[----:B------:R1:W-:Y:S04]  /*1060*/  STL [R1+0xe4], R11 ;  /* 0x0000e40b01007387 */ /* 0x0003e80000100800 */
[----:B------:R2:W-:Y:S01]  /*1070*/  STL [R1+0xd4], R7 ;  /* 0x0000d40701007387 */ /* 0x0005e20000100800 */
[----:B0-----:R-:W-:Y:S02]  /*1080*/  SHF.L.U32 R14, R38, 0x10, RZ ;  /* 0x00000010260e7819 */ /* 0x001fe400000006ff */
[----:B-1----:R-:W-:-:S03]  /*1090*/  SHF.L.U32 R11, R15, 0x10, RZ ;  /* 0x000000100f0b7819 */ /* 0x002fc600000006ff */
[----:B------:R-:W-:Y:S01]  /*10a0*/  STL [R1+0xc4], R14 ;  /* 0x0000c40e01007387 */ /* 0x000fe20000100800 */
[----:B--2---:R-:W-:Y:S02]  /*10b0*/  SHF.L.U32 R7, R2, 0x10, RZ ;  /* 0x0000001002077819 */ /* 0x004fe400000006ff */
[----:B------:R-:W-:Y:S01]  /*10c0*/  SHF.L.U32 R2, R12, 0x10, RZ ;  /* 0x000000100c027819 */ /* 0x000fe200000006ff */
[----:B------:R-:W-:Y:S04]  /*10d0*/  STL [R1+0xf0], R11 ;  /* 0x0000f00b01007387 */ /* 0x000fe80000100800 */
[----:B------:R0:W-:Y:S04]  /*10e0*/  STL [R1+0xe0], R7 ;  /* 0x0000e00701007387 */ /* 0x0001e80000100800 */
[----:B------:R1:W-:Y:S04]  /*10f0*/  STL [R1+0xd0], R3 ;  /* 0x0000d00301007387 */ /* 0x0003e80000100800 */
[----:B------:R2:W-:Y:S01]  /*1100*/  STL [R1+0xc0], R2 ;  /* 0x0000c00201007387 */ /* 0x0005e20000100800 */
[----:B0-----:R-:W-:-:S02]  /*1110*/  SHF.L.U32 R7, R13, 0x10, RZ ;  /* 0x000000100d077819 */ /* 0x001fc400000006ff */
[----:B-1----:R-:W-:-:S03]  /*1120*/  SHF.L.U32 R3, R32, 0x10, RZ ;  /* 0x0000001020037819 */ /* 0x002fc600000006ff */
[----:B------:R0:W-:Y:S01]  /*1130*/  STL [R1+0xb4], R7 ;  /* 0x0000b40701007387 */ /* 0x0001e20000100800 */
[----:B--2---:R-:W-:-:S03]  /*1140*/  SHF.L.U32 R2, R29, 0x10, RZ ;  /* 0x000000101d027819 */ /* 0x004fc600000006ff */
[----:B------:R1:W-:Y:S04]  /*1150*/  STL [R1+0xa4], R3 ;  /* 0x0000a40301007387 */ /* 0x0003e80000100800 */
[----:B------:R2:W-:Y:S01]  /*1160*/  STL [R1+0x94], R2 ;  /* 0x0000940201007387 */ /* 0x0005e20000100800 */
[----:B0-----:R-:W-:Y:S02]  /*1170*/  SHF.L.U32 R7, R30, 0x10, RZ ;  /* 0x000000101e077819 */ /* 0x001fe400000006ff */
        /* <DEDUP_REMOVED lines=31> */
[----:B------:R-:W-:Y:S01]  /*1370*/  STL [R1+0x14], R7 ;  /* 0x0000140701007387 */ /* 0x000fe20000100800 */
[----:B--2---:R-:W-:-:S03]  /*1380*/  SHF.L.U32 R2, R8, 0x10, RZ ;  /* 0x0000001008027819 */ /* 0x004fc600000006ff */
[----:B------:R0:W-:Y:S01]  /*1390*/  STL [R1+0x4], R3 ;  /* 0x0000040301007387 */ /* 0x0001e20000100800 */
[----:B------:R-:W-:-:S03]  /*13a0*/  SHF.L.U32 R4, R4, 0x10, RZ ;  /* 0x0000001004047819 */ /* 0x000fc600000006ff */
[----:B------:R1:W-:Y:S01]  /*13b0*/  STL [R1+0x30], R2 ;  /* 0x0000300201007387 */ /* 0x0003e20000100800 */
[----:B0-----:R-:W-:-:S03]  /*13c0*/  SHF.L.U32 R3, R5, 0x10, RZ ;  /* 0x0000001005037819 */ /* 0x001fc600000006ff */
[----:B------:R0:W-:Y:S01]  /*13d0*/  STL [R1+0x20], R4 ;  /* 0x0000200401007387 */ /* 0x0001e20000100800 */
[----:B-1----:R-:W-:-:S03]  /*13e0*/  SHF.L.U32 R2, R6, 0x10, RZ ;  /* 0x0000001006027819 */ /* 0x002fc600000006ff */
[----:B------:R0:W-:Y:S04]  /*13f0*/  STL [R1+0x10], R3 ;  /* 0x0000100301007387 */ /* 0x0001e80000100800 */
[----:B------:R0:W-:Y:S01]  /*1400*/  STL [R1], R2 ;  /* 0x0000000201007387 */ /* 0x0001e20000100800 */
[----:B------:R-:W-:-:S07]  /*1410*/  MOV R0, RZ ;  /* 0x000000ff00007202 */ /* 0x000fce0000000f00 */
.L_x_1324:
[----:B------:R-:W-:Y:S01]  /*1420*/  UIMAD.WIDE UR8, UR4, 0x4, UR16 ;  /* 0x00000004040878a5 */ /* 0x000fe2000f8e0210 */
[----:B-1----:R-:W1:Y:S01]  /*1430*/  LDC.64 R100, c[0x0][0x3a8] ;  /* 0x0000ea00ff647b82 */ /* 0x002e620000000a00 */
[----:B------:R-:W-:Y:S01]  /*1440*/  UIMAD.WIDE UR20, UR4, 0x4, UR18 ;  /* 0x00000004041478a5 */ /* 0x000fe2000f8e0212 */
[----:B------:R-:W2:Y:S03]  /*1450*/  LDL R191, [R1+0xf8] ;  /* 0x0000f80001bf7983 */ /* 0x000ea60000100800 */
[----:B0-----:R-:W-:Y:S01]  /*1460*/  MOV R2, UR8 ;  /* 0x0000000800027c02 */ /* 0x001fe20008000f00 */
[----:B------:R-:W3:Y:S01]  /*1470*/  LDL R197, [R1+0xfc] ;  /* 0x0000fc0001c57983 */ /* 0x000ee20000100800 */
[----:B------:R-:W-:Y:S01]  /*1480*/  MOV R3, UR9 ;  /* 0x0000000900037c02 */ /* 0x000fe20008000f00 */
[----:B------:R-:W-:Y:S01]  /*1490*/  UIMAD UR5, UR4, UR23, URZ ;  /* 0x00000017040572a4 */ /* 0x000fe2000f8e02ff */
[----:B------:R-:W0:Y:S01]  /*14a0*/  LDC.64 R98, c[0x0][0x430] ;  /* 0x00010c00ff627b82 */ /* 0x000e220000000a00 */
[----:B------:R-:W4:Y:S04]  /*14b0*/  LDL R196, [R1+0xe8] ;  /* 0x0000e80001c47983 */ /* 0x000f280000100800 */
[----:B------:R1:W2:Y:S03]  /*14c0*/  LDG.E R96, desc[UR14][R2.64] ;  /* 0x0000000e02607981 */ /* 0x0002a6000c1e1900 */
[----:B------:R-:W0:Y:S01]  /*14d0*/  LDC.64 R102, c[0x0][0x428] ;  /* 0x00010a00ff667b82 */ /* 0x000e220000000a00 */
[----:B------:R-:W4:Y:S04]  /*14e0*/  LDL R193, [R1+0xec] ;  /* 0x0000ec0001c17983 */ /* 0x000f280000100800 */
[----:B------:R-:W4:Y:S01]  /*14f0*/  LDL R195, [R1+0xf0] ;  /* 0x0000f00001c37983 */ /* 0x000f220000100800 */
[----:B-1----:R-:W-:-:S02]  /*1500*/  MOV R2, UR20 ;  /* 0x0000001400027c02 */ /* 0x002fc40008000f00 */
[----:B------:R-:W-:Y:S01]  /*1510*/  MOV R3, UR21 ;  /* 0x0000001500037c02 */ /* 0x000fe20008000f00 */
[----:B------:R-:W4:Y:S01]  /*1520*/  LDL R194, [R1+0xf4] ;  /* 0x0000f40001c27983 */ /* 0x000f220000100800 */
[----:B------:R-:W-:-:S03]  /*1530*/  USHF.R.S32.HI UR6, URZ, 0x1f, UR5 ;  /* 0x0000001fff067899 */ /* 0x000fc60008011405 */
[----:B------:R1:W3:Y:S01]  /*1540*/  LDG.E R97, desc[UR14][R2.64] ;  /* 0x0000000e02617981 */ /* 0x0002e2000c1e1900 */
[----:B------:R-:W-:-:S03]  /*1550*/  ULEA.HI UR6, UR6, UR5, URZ, 0x3 ;  /* 0x0000000506067291 */ /* 0x000fc6000f8f18ff */
[----:B------:R1:W-:Y:S03]  /*1560*/  STL [R1+0x104], R37 ;  /* 0x0001042501007387 */ /* 0x0003e60000100800 */
[----:B------:R-:W-:Y:S01]  /*1570*/  MOV R48, UR6 ;  /* 0x0000000600307c02 */ /* 0x000fe20008000f00 */
[----:B------:R0:W-:Y:S03]  /*1580*/  STL [R1+0x100], R36 ;  /* 0x0001002401007387 */ /* 0x0001e60000100800 */
[----:B------:R-:W-:Y:S01]  /*1590*/  LEA.HI.SX32 R189, R48, R251, 0x1d ;  /* 0x000000fb30bd7211 */ /* 0x000fe200078feaff */
[----:B------:R-:W4:Y:S04]  /*15a0*/  LDL R198, [R1+0xcc] ;  /* 0x0000cc0001c67983 */ /* 0x000f280000100800 */
[C---:B------:R-:W-:Y:S01]  /*15b0*/  IMAD.WIDE.U32 R56, R189.reuse, 0x20, R100 ;  /* 0x00000020bd387825 */ /* 0x040fe200078e0064 */
[----:B-1----:R-:W4:Y:S03]  /*15c0*/  LDL R37, [R1+0xe4] ;  /* 0x0000e40001257983 */ /* 0x002f260000100800 */
[C---:B0-----:R-:W-:Y:S01]  /*15d0*/  IMAD.WIDE.U32 R48, R189.reuse, 0x10, R98 ;  /* 0x00000010bd307825 */ /* 0x041fe200078e0062 */
[----:B------:R-:W4:Y:S03]  /*15e0*/  LDG.E.128 R88, desc[UR14][R56.64] ;  /* 0x0000000e38587981 */ /* 0x000f26000c1e1d00 */
[----:B------:R-:W-:Y:S01]  /*15f0*/  IMAD.WIDE.U32 R52, R189, 0x10, R102 ;  /* 0x00000010bd347825 */ /* 0x000fe200078e0066 */
[----:B------:R-:W4:Y:S04]  /*1600*/  LDL R36, [R1+0xd0] ;  /* 0x0000d00001247983 */ /* 0x000f280000100800 */
[----:B------:R-:W2:Y:S04]  /*1610*/  LDG.E.128 R48, desc[UR14][R48.64] ;  /* 0x0000000e30307981 */ /* 0x000ea8000c1e1d00 */
[----:B------:R-:W4:Y:S01]  /*1620*/  LDG.E.128 R52, desc[UR14][R52.64] ;  /* 0x0000000e34347981 */ /* 0x000f22000c1e1d00 */
[----:B------:R-:W-:-:S02]  /*1630*/  ISETP.NE.U32.AND P0, PT, RZ, UR24, PT ;  /* 0x00000018ff007c0c */ /* 0x000fc4000bf05070 */
[----:B------:R-:W-:Y:S01]  /*1640*/  IADD3 R188, PT, PT, R189, 0x100, RZ ;  /* 0x00000100bdbc7810 */ /* 0x000fe20007ffe0ff */
[----:B------:R-:W4:Y:S01]  /*1650*/  LDG.E.128 R56, desc[UR14][R56.64+0x10] ;  /* 0x0000100e38387981 */ /* 0x000f22000c1e1d00 */
[----:B------:R-:W-:Y:S02]  /*1660*/  ISETP.NE.AND.EX P0, PT, RZ, UR25, PT, P0 ;  /* 0x00000019ff007c0c */ /* 0x000fe4000bf05300 */
[----:B------:R-:W-:Y:S01]  /*1670*/  ISETP.NE.AND P2, PT, RZ, UR22, PT ;  /* 0x00000016ff007c0c */ /* 0x000fe2000bf45270 */
[----:B------:R-:W4:Y:S04]  /*1680*/  LDL R244, [R1+0xc4] ;  /* 0x0000c40001f47983 */ /* 0x000f280000100800 */
[----:B------:R-:W4:Y:S04]  /*1690*/  LDL R201, [R1+0xbc] ;  /* 0x0000bc0001c97983 */ /* 0x000f280000100800 */
[----:B------:R-:W4:Y:S02]  /*16a0*/  LDL R249, [R1+0x9c] ;  /* 0x00009c0001f97983 */ /* 0x000f240000100800 */
[----:B------:R-:W0:Y:S01]  /*16b0*/  @P0 LDC.64 R2, c[0x0][0x438] ;  /* 0x00010e00ff020b82 */ /* 0x000e220000000a00 */
[----:B---3--:R-:W-:Y:S01]  /*16c0*/  R2UR UR9, R97 ;  /* 0x00000000610972ca */ /* 0x008fe200000e0000 */
[----:B------:R-:W3:Y:S01]  /*16d0*/  LDL R252, [R1+0x2c] ;  /* 0x00002c0001fc7983 */ /* 0x000ee20000100800 */
[----:B------:R-:W-:-:S02]  /*16e0*/  IADD3 R187, PT, PT, R189, 0x200, RZ ;  /* 0x00000200bdbb7810 */ /* 0x000fc40007ffe0ff */
[C---:B--2---:R-:W-:Y:S01]  /*16f0*/  SHF.L.U32 R192, R49.reuse, 0x10, RZ ;  /* 0x0000001031c07819 */ /* 0x044fe200000006ff */
[----:B------:R-:W2:Y:S01]  /*1700*/  LDL R97, [R1+0xe0] ;  /* 0x0000e00001617983 */ /* 0x000ea20000100800 */
[----:B0-----:R-:W-:Y:S01]  /*1710*/  @P0 IMAD.WIDE.U32 R94, R188, 0x20, R2 ;  /* 0x00000020bc5e0825 */ /* 0x001fe200078e0002 */
[----:B------:R-:W0:Y:S01]  /*1720*/  @P0 LDC.64 R86, c[0x0][0x438] ;  /* 0x00010e00ff560b82 */ /* 0x000e220000000a00 */
[----:B------:R-:W-:Y:S02]  /*1730*/  FSEL R96, R96, RZ, !P2 ;  /* 0x000000ff60607208 */ /* 0x000fe40005000000 */
[----:B------:R-:W-:Y:S01]  /*1740*/  FADD.FTZ R243, R192, R243 ;  /* 0x000000f3c0f37221 */ /* 0x000fe20000010000 */
[----:B------:R-:W-:Y:S01]  /*1750*/  PRMT R49, R49, 0x7632, R49 ;  /* 0x0000763231317816 */ /* 0x000fe20000000031 */
[----:B------:R-:W-:-:S03]  /*1760*/  IMAD.WIDE.U32 R72, R188, 0x20, R100 ;  /* 0x00000020bc487825 */ /* 0x000fc600078e0064 */
[----:B------:R-:W1:Y:S01]  /*1770*/  @P0 LDC.64 R2, c[0x0][0x438] ;  /* 0x00010e00ff020b82 */ /* 0x000e620000000a00 */
[----:B------:R-:W-:Y:S01]  /*1780*/  R2UR UR5, R96 ;  /* 0x00000000600572ca */ /* 0x000fe200000e0000 */
[C---:B------:R-:W-:Y:S01]  /*1790*/  IMAD.WIDE.U32 R64, R188.reuse, 0x10, R98 ;  /* 0x00000010bc407825 */ /* 0x040fe200078e0062 */
[----:B------:R-:W-:Y:S01]  /*17a0*/  SHF.L.U32 R49, R49, 0x10, RZ ;  /* 0x0000001031317819 */ /* 0x000fe200000006ff */
[----:B------:R-:W3:Y:S02]  /*17b0*/  LDG.E.128 R60, desc[UR14][R72.64] ;  /* 0x0000000e483c7981 */ /* 0x000ee4000c1e1d00 */
[----:B------:R-:W-:Y:S02]  /*17c0*/  IMAD.WIDE.U32 R68, R188, 0x10, R102 ;  /* 0x00000010bc447825 */ /* 0x000fe400078e0066 */
[----:B------:R-:W5:Y:S02]  /*17d0*/  @P0 LDG.E.128 R12, desc[UR14][R94.64] ;  /* 0x0000000e5e0c0981 */ /* 0x000f64000c1e1d00 */
[----:B------:R-:W-:-:S02]  /*17e0*/  IMAD.WIDE.U32 R92, R187, 0x20, R100 ;  /* 0x00000020bb5c7825 */ /* 0x000fc400078e0064 */
[----:B------:R-:W5:Y:S02]  /*17f0*/  @P0 LDG.E.128 R16, desc[UR14][R94.64+0x10] ;  /* 0x0000100e5e100981 */ /* 0x000f64000c1e1d00 */
[----:B-1----:R-:W-:-:S04]  /*1800*/  @P0 IMAD.WIDE.U32 R2, R187, 0x20, R2 ;  /* 0x00000020bb020825 */ /* 0x002fc800078e0002 */
[----:B----4-:R-:W-:Y:S01]  /*1810*/  FADD.FTZ R90, R90, -UR5 ;  /* 0x800000055a5a7e21 */ /* 0x010fe20008010000 */
[----:B------:R-:W-:Y:S01]  /*1820*/  FADD.FTZ R89, R89, -UR5 ;  /* 0x8000000559597e21 */ /* 0x000fe20008010000 */
[----:B------:R-:W-:Y:S01]  /*1830*/  FADD.FTZ R91, R91, -UR5 ;  /* 0x800000055b5b7e21 */ /* 0x000fe20008010000 */
[----:B------:R-:W-:Y:S01]  /*1840*/  FADD.FTZ R242, R49, R242 ;  /* 0x000000f231f27221 */ /* 0x000fe20000010000 */
[----:B------:R-:W5:Y:S01]  /*1850*/  @P0 LDG.E.128 R20, desc[UR14][R2.64] ;  /* 0x0000000e02140981 */ /* 0x000f62000c1e1d00 */
[----:B------:R-:W-:Y:S01]  /*1860*/  FADD.FTZ R57, R57, -UR5 ;  /* 0x8000000539397e21 */ /* 0x000fe20008010000 */
[----:B------:R-:W-:Y:S01]  /*1870*/  FADD.FTZ R58, R58, -UR5 ;  /* 0x800000053a3a7e21 */ /* 0x000fe20008010000 */
[----:B------:R-:W-:Y:S01]  /*1880*/  FADD.FTZ R59, R59, -UR5 ;  /* 0x800000053b3b7e21 */ /* 0x000fe20008010000 */
[----:B------:R1:W5:Y:S01]  /*1890*/  @P0 LDG.E.128 R24, desc[UR14][R2.64+0x10] ;  /* 0x0000100e02180981 */ /* 0x000362000c1e1d00 */
[----:B------:R-:W-:-:S04]  /*18a0*/  IMAD.WIDE.U32 R80, R187, 0x10, R98 ;  /* 0x00000010bb507825 */ /* 0x000fc800078e0062 */
[----:B------:R-:W-:Y:S01]  /*18b0*/  FMUL.FTZ R57, R57, UR9 ;  /* 0x0000000939397c20 */ /* 0x000fe20008410000 */
[----:B------:R-:W4:Y:S04]  /*18c0*/  LDG.E.128 R64, desc[UR14][R64.64] ;  /* 0x0000000e40407981 */ /* 0x000f28000c1e1d00 */
[----:B------:R-:W4:Y:S01]  /*18d0*/  LDG.E.128 R68, desc[UR14][R68.64] ;  /* 0x0000000e44447981 */ /* 0x000f22000c1e1d00 */
[----:B0-----:R-:W-:-:S04]  /*18e0*/  @P0 IMAD.WIDE.U32 R86, R189, 0x20, R86 ;  /* 0x00000020bd560825 */ /* 0x001fc800078e0056 */
[----:B-1----:R-:W-:Y:S01]  /*18f0*/  FADD.FTZ R2, R88, -UR5 ;  /* 0x8000000558027e21 */ /* 0x002fe20008010000 */
[----:B------:R-:W-:Y:S01]  /*1900*/  SHF.L.U32 R88, R48, 0x10, RZ ;  /* 0x0000001030587819 */ /* 0x000fe200000006ff */
[----:B------:R-:W-:Y:S01]  /*1910*/  FMUL.FTZ R199, R59, UR9 ;  /* 0x000000093bc77c20 */ /* 0x000fe20008410000 */
[----:B------:R-:W-:Y:S01]  /*1920*/  SHF.L.U32 R3, R52, 0x10, RZ ;  /* 0x0000001034037819 */ /* 0x000fe200000006ff */
[----:B------:R-:W-:Y:S01]  /*1930*/  FMUL.FTZ R2, R2, UR9 ;  /* 0x0000000902027c20 */ /* 0x000fe20008410000 */
[----:B------:R-:W4:Y:S01]  /*1940*/  LDG.E.128 R72, desc[UR14][R72.64+0x10] ;  /* 0x0000100e48487981 */ /* 0x000f22000c1e1d00 */
[----:B------:R-:W-:Y:S01]  /*1950*/  FADD.FTZ R247, R88, R247 ;  /* 0x000000f758f77221 */ /* 0x000fe20000010000 */
[----:B------:R-:W-:-:S04]  /*1960*/  IMAD.WIDE.U32 R84, R187, 0x10, R102 ;  /* 0x00000010bb547825 */ /* 0x000fc800078e0066 */
[-C--:B------:R-:W-:Y:S01]  /*1970*/  FFMA.FTZ R167, R2, R88.reuse, R167 ;  /* 0x0000005802a77223 */ /* 0x080fe200000100a7 */
[----:B------:R-:W-:Y:S01]  /*1980*/  FMUL.FTZ R88, R191, R88 ;  /* 0x00000058bf587220 */ /* 0x000fe20000410000 */
[----:B------:R-:W-:Y:S01]  /*1990*/  FMUL.FTZ R191, R90, UR9 ;  /* 0x000000095abf7c20 */ /* 0x000fe20008410000 */
[----:B------:R-:W-:Y:S01]  /*19a0*/  FADD.FTZ R135, R3, R135 ;  /* 0x0000008703877221 */ /* 0x000fe20000010000 */
[-C--:B------:R-:W-:Y:S01]  /*19b0*/  FFMA.FTZ R0, R2, R3.reuse, R0 ;  /* 0x0000000302007223 */ /* 0x080fe20000010000 */
[----:B------:R-:W-:Y:S01]  /*19c0*/  FFMA.FTZ R3, R197, R3, R88 ;  /* 0x00000003c5037223 */ /* 0x000fe20000010058 */
[-C--:B------:R-:W-:Y:S01]  /*19d0*/  FFMA.FTZ R169, R191, R192.reuse, R169 ;  /* 0x000000c0bfa97223 */ /* 0x080fe200000100a9 */
[----:B------:R-:W-:Y:S01]  /*19e0*/  SHF.L.U32 R88, R53, 0x10, RZ ;  /* 0x0000001035587819 */ /* 0x000fe200000006ff */
[----:B------:R-:W-:Y:S01]  /*19f0*/  FMUL.FTZ R192, R196, R192 ;  /* 0x000000c0c4c07220 */ /* 0x000fe20000410000 */
[----:B------:R-:W-:Y:S01]  /*1a00*/  PRMT R48, R48, 0x7632, R48 ;  /* 0x0000763230307816 */ /* 0x000fe20000000030 */
[----:B------:R-:W3:Y:S01]  /*1a10*/  LDL R197, [R1+0xd4] ;  /* 0x0000d40001c57983 */ /* 0x000ee20000100800 */
[----:B------:R-:W-:Y:S01]  /*1a20*/  PRMT R52, R52, 0x7632, R52 ;  /* 0x0000763234347816 */ /* 0x000fe20000000034 */
[----:B------:R-:W-:Y:S01]  /*1a30*/  FFMA.FTZ R192, R193, R88, R192 ;  /* 0x00000058c1c07223 */ /* 0x000fe200000100c0 */
[----:B------:R-:W-:Y:S01]  /*1a40*/  SHF.L.U32 R48, R48, 0x10, RZ ;  /* 0x0000001030307819 */ /* 0x000fe200000006ff */
[----:B------:R-:W-:Y:S01]  /*1a50*/  FMUL.FTZ R193, R89, UR9 ;  /* 0x0000000959c17c20 */ /* 0x000fe20008410000 */
[----:B------:R-:W-:Y:S01]  /*1a60*/  SHF.L.U32 R52, R52, 0x10, RZ ;  /* 0x0000001034347819 */ /* 0x000fe200000006ff */
[----:B------:R-:W4:Y:S01]  /*1a70*/  LDG.E.128 R76, desc[UR14][R92.64] ;  /* 0x0000000e5c4c7981 */ /* 0x000f22000c1e1d00 */
[----:B------:R-:W0:Y:S01]  /*1a80*/  @P0 LDC.64 R94, c[0x0][0x438] ;  /* 0x00010e00ff5e0b82 */ /* 0x000e220000000a00 */
[-C--:B------:R-:W-:Y:S01]  /*1a90*/  FFMA.FTZ R168, R193, R48.reuse, R168 ;  /* 0x00000030c1a87223 */ /* 0x080fe200000100a8 */
[----:B------:R-:W-:Y:S01]  /*1aa0*/  FADD.FTZ R245, R48, R245 ;  /* 0x000000f530f57221 */ /* 0x000fe20000010000 */
[----:B------:R-:W-:Y:S01]  /*1ab0*/  FMUL.FTZ R48, R195, R48 ;  /* 0x00000030c3307220 */ /* 0x000fe20000410000 */
[-C--:B------:R-:W-:Y:S01]  /*1ac0*/  FFMA.FTZ R104, R193, R52.reuse, R104 ;  /* 0x00000034c1687223 */ /* 0x080fe20000010068 */
[----:B------:R-:W-:Y:S01]  /*1ad0*/  FADD.FTZ R136, R52, R136 ;  /* 0x0000008834887221 */ /* 0x000fe20000010000 */
[----:B------:R-:W-:Y:S01]  /*1ae0*/  PRMT R53, R53, 0x7632, R53 ;  /* 0x0000763235357816 */ /* 0x000fe20000000035 */
[----:B------:R-:W-:Y:S01]  /*1af0*/  FFMA.FTZ R52, R194, R52, R48 ;  /* 0x00000034c2347223 */ /* 0x000fe20000010030 */
[----:B------:R-:W-:Y:S01]  /*1b00*/  FMUL.FTZ R194, R91, UR9 ;  /* 0x000000095bc27c20 */ /* 0x000fe20008410000 */
[----:B------:R-:W4:Y:S01]  /*1b10*/  LDG.E.128 R80, desc[UR14][R80.64] ;  /* 0x0000000e50507981 */ /* 0x000f22000c1e1d00 */
[----:B------:R-:W-:-:S02]  /*1b20*/  SHF.L.U32 R53, R53, 0x10, RZ ;  /* 0x0000001035357819 */ /* 0x000fc400000006ff */
[C---:B------:R-:W-:Y:S01]  /*1b30*/  FFMA.FTZ R170, R194.reuse, R49, R170 ;  /* 0x00000031c2aa7223 */ /* 0x040fe200000100aa */
[----:B------:R-:W5:Y:S02]  /*1b40*/  @P0 LDG.E.128 R4, desc[UR14][R86.64] ;  /* 0x0000000e56040981 */ /* 0x000f64000c1e1d00 */
[----:B------:R-:W-:Y:S01]  /*1b50*/  FFMA.FTZ R106, R194, R53, R106 ;  /* 0x00000035c26a7223 */ /* 0x000fe2000001006a */
[----:B------:R-:W-:Y:S01]  /*1b60*/  FADD.FTZ R138, R53, R138 ;  /* 0x0000008a358a7221 */ /* 0x000fe20000010000 */
[C---:B------:R-:W-:Y:S01]  /*1b70*/  SHF.L.U32 R48, R50.reuse, 0x10, RZ ;  /* 0x0000001032307819 */ /* 0x040fe200000006ff */
[----:B------:R1:W5:Y:S01]  /*1b80*/  @P0 LDG.E.128 R8, desc[UR14][R86.64+0x10] ;  /* 0x0000100e56080981 */ /* 0x000362000c1e1d00 */
[----:B------:R-:W-:Y:S02]  /*1b90*/  PRMT R50, R50, 0x7632, R50 ;  /* 0x0000763232327816 */ /* 0x000fe40000000032 */
[----:B------:R-:W-:Y:S01]  /*1ba0*/  IADD3 R190, PT, PT, R189, 0x300, RZ ;  /* 0x00000300bdbe7810 */ /* 0x000fe20007ffe0ff */
[----:B------:R-:W4:Y:S01]  /*1bb0*/  LDL R96, [R1+0xd8] ;  /* 0x0000d80001607983 */ /* 0x000f220000100800 */
[----:B------:R-:W-:-:S03]  /*1bc0*/  SHF.L.U32 R50, R50, 0x10, RZ ;  /* 0x0000001032327819 */ /* 0x000fc600000006ff */
[----:B------:R-:W4:Y:S02]  /*1bd0*/  LDL R90, [R1+0xdc] ;  /* 0x0000dc00015a7983 */ /* 0x000f240000100800 */
[----:B------:R-:W-:Y:S02]  /*1be0*/  FMUL.FTZ R196, R36, R50 ;  /* 0x0000003224c47220 */ /* 0x000fe40000410000 */
[----:B------:R-:W4:Y:S01]  /*1bf0*/  LDL R36, [R1+0xc0] ;  /* 0x0000c00001247983 */ /* 0x000f220000100800 */
[----:B--2---:R-:W-:Y:S01]  /*1c00*/  FMUL.FTZ R49, R97, R49 ;  /* 0x0000003161317220 */ /* 0x004fe20000410000 */
[----:B------:R-:W-:Y:S02]  /*1c10*/  FADD.FTZ R195, R56, -UR5 ;  /* 0x8000000538c37e21 */ /* 0x000fe40008010000 */
[----:B------:R-:W2:Y:S01]  /*1c20*/  LDG.E.128 R84, desc[UR14][R84.64] ;  /* 0x0000000e54547981 */ /* 0x000ea2000c1e1d00 */
[----:B------:R-:W-:-:S03]  /*1c30*/  FFMA.FTZ R53, R37, R53, R49 ;  /* 0x0000003525357223 */ /* 0x000fc60000010031 */
[----:B------:R-:W4:Y:S01]  /*1c40*/  LDL R37, [R1+0xc8] ;  /* 0x0000c80001257983 */ /* 0x000f220000100800 */
[C---:B------:R-:W-:Y:S02]  /*1c50*/  SHF.L.U32 R56, R54.reuse, 0x10, RZ ;  /* 0x0000001036387819 */ /* 0x040fe400000006ff */
[----:B------:R-:W-:Y:S01]  /*1c60*/  PRMT R54, R54, 0x7632, R54 ;  /* 0x0000763236367816 */ /* 0x000fe20000000036 */
[----:B------:R-:W-:Y:S01]  /*1c70*/  FADD.FTZ R240, R50, R240 ;  /* 0x000000f032f07221 */ /* 0x000fe20000010000 */
[----:B------:R-:W-:Y:S02]  /*1c80*/  FFMA.FTZ R172, R57, R50, R172 ;  /* 0x0000003239ac7223 */ /* 0x000fe400000100ac */
[----:B------:R-:W-:Y:S02]  /*1c90*/  SHF.L.U32 R54, R54, 0x10, RZ ;  /* 0x0000001036367819 */ /* 0x000fe400000006ff */
[----:B------:R-:W-:-:S03]  /*1ca0*/  SHF.L.U32 R50, R51, 0x10, RZ ;  /* 0x0000001033327819 */ /* 0x000fc600000006ff */
[----:B------:R-:W-:Y:S01]  /*1cb0*/  FADD.FTZ R140, R54, R140 ;  /* 0x0000008c368c7221 */ /* 0x000fe20000010000 */
[-C--:B------:R-:W-:Y:S01]  /*1cc0*/  FFMA.FTZ R108, R57, R54.reuse, R108 ;  /* 0x00000036396c7223 */ /* 0x080fe2000001006c */
[----:B------:R-:W-:Y:S01]  /*1cd0*/  FADD.FTZ R239, R50, R239 ;  /* 0x000000ef32ef7221 */ /* 0x000fe20000010000 */
[----:B---3--:R-:W-:Y:S01]  /*1ce0*/  FFMA.FTZ R54, R197, R54, R196 ;  /* 0x00000036c5367223 */ /* 0x008fe200000100c4 */
[----:B------:R-:W-:Y:S01]  /*1cf0*/  FMUL.FTZ R197, R58, UR9 ;  /* 0x000000093ac57c20 */ /* 0x000fe20008410000 */
[----:B------:R-:W-:-:S03]  /*1d00*/  SHF.L.U32 R196, R55, 0x10, RZ ;  /* 0x0000001037c47819 */ /* 0x000fc600000006ff */
[C---:B------:R-:W-:Y:S02]  /*1d10*/  FFMA.FTZ R173, R197.reuse, R50, R173 ;  /* 0x00000032c5ad7223 */ /* 0x040fe400000100ad */
[----:B------:R-:W-:Y:S01]  /*1d20*/  FADD.FTZ R141, R196, R141 ;  /* 0x0000008dc48d7221 */ /* 0x000fe20000010000 */
[----:B------:R-:W-:Y:S01]  /*1d30*/  FFMA.FTZ R109, R197, R196, R109 ;  /* 0x000000c4c56d7223 */ /* 0x000fe2000001006d */
[----:B----4-:R-:W-:Y:S02]  /*1d40*/  FMUL.FTZ R58, R37, R50 ;  /* 0x00000032253a7220 */ /* 0x010fe40000410000 */
[----:B------:R-:W3:Y:S01]  /*1d50*/  LDL R37, [R1+0xb8] ;  /* 0x0000b80001257983 */ /* 0x000ee20000100800 */
[----:B------:R-:W-:Y:S01]  /*1d60*/  PRMT R50, R51, 0x7632, R50 ;  /* 0x0000763233327816 */ /* 0x000fe20000000032 */
[----:B------:R-:W-:Y:S01]  /*1d70*/  FFMA.FTZ R196, R198, R196, R58 ;  /* 0x000000c4c6c47223 */ /* 0x000fe2000001003a */
[----:B------:R-:W-:Y:S01]  /*1d80*/  PRMT R55, R55, 0x7632, R55 ;  /* 0x0000763237377816 */ /* 0x000fe20000000037 */
[----:B------:R-:W4:Y:S01]  /*1d90*/  LDL R51, [R1+0xa0] ;  /* 0x0000a00001337983 */ /* 0x000f220000100800 */
[----:B------:R-:W-:-:S05]  /*1da0*/  SHF.L.U32 R50, R50, 0x10, RZ ;  /* 0x0000001032327819 */ /* 0x000fca00000006ff */
[----:B------:R-:W-:Y:S02]  /*1db0*/  FMUL.FTZ R198, R36, R50 ;  /* 0x0000003224c67220 */ /* 0x000fe40000410000 */
[----:B------:R-:W2:Y:S01]  /*1dc0*/  LDL R36, [R1+0xa8] ;  /* 0x0000a80001247983 */ /* 0x000ea20000100800 */
[----:B------:R-:W-:Y:S01]  /*1dd0*/  SHF.L.U32 R55, R55, 0x10, RZ ;  /* 0x0000001037377819 */ /* 0x000fe200000006ff */
[----:B------:R-:W-:-:S04]  /*1de0*/  FADD.FTZ R58, R60, -UR5 ;  /* 0x800000053c3a7e21 */ /* 0x000fc80008010000 */
[----:B------:R-:W-:Y:S02]  /*1df0*/  FFMA.FTZ R198, R244, R55, R198 ;  /* 0x00000037f4c67223 */ /* 0x000fe400000100c6 */
[----:B------:R-:W4:Y:S01]  /*1e00*/  LDL R244, [R1+0xac] ;  /* 0x0000ac0001f47983 */ /* 0x000f220000100800 */
[----:B------:R-:W-:Y:S01]  /*1e10*/  FADD.FTZ R238, R50, R238 ;  /* 0x000000ee32ee7221 */ /* 0x000fe20000010000 */
[----:B------:R-:W-:Y:S01]  /*1e20*/  FFMA.FTZ R174, R199, R50, R174 ;  /* 0x00000032c7ae7223 */ /* 0x000fe200000100ae */
[----:B------:R-:W-:Y:S01]  /*1e30*/  SHF.L.U32 R50, R64, 0x10, RZ ;  /* 0x0000001040327819 */ /* 0x000fe200000006ff */
[----:B------:R-:W-:Y:S01]  /*1e40*/  FMUL.FTZ R58, R58, UR9 ;  /* 0x000000093a3a7c20 */ /* 0x000fe20008410000 */
[----:B------:R-:W-:-:S03]  /*1e50*/  FADD.FTZ R142, R55, R142 ;  /* 0x0000008e378e7221 */ /* 0x000fc60000010000 */
[----:B------:R-:W-:Y:S01]  /*1e60*/  FADD.FTZ R237, R50, R237 ;  /* 0x000000ed32ed7221 */ /* 0x000fe20000010000 */
[----:B------:R-:W-:Y:S01]  /*1e70*/  FFMA.FTZ R175, R58, R50, R175 ;  /* 0x000000323aaf7223 */ /* 0x000fe200000100af */
[----:B------:R-:W-:Y:S01]  /*1e80*/  FFMA.FTZ R110, R199, R55, R110 ;  /* 0x00000037c76e7223 */ /* 0x000fe2000001006e */
[----:B------:R-:W-:Y:S01]  /*1e90*/  SHF.L.U32 R55, R68, 0x10, RZ ;  /* 0x0000001044377819 */ /* 0x000fe200000006ff */
[----:B------:R-:W-:-:S04]  /*1ea0*/  FADD.FTZ R60, R62, -UR5 ;  /* 0x800000053e3c7e21 */ /* 0x000fc80008010000 */
[----:B------:R-:W-:Y:S01]  /*1eb0*/  FADD.FTZ R143, R55, R143 ;  /* 0x0000008f378f7221 */ /* 0x000fe20000010000 */
[-C--:B------:R-:W-:Y:S01]  /*1ec0*/  FFMA.FTZ R111, R58, R55.reuse, R111 ;  /* 0x000000373a6f7223 */ /* 0x080fe2000001006f */
[----:B------:R-:W-:Y:S01]  /*1ed0*/  FMUL.FTZ R60, R60, UR9 ;  /* 0x000000093c3c7c20 */ /* 0x000fe20008410000 */
[----:B---3--:R-:W-:Y:S02]  /*1ee0*/  FMUL.FTZ R50, R37, R50 ;  /* 0x0000003225327220 */ /* 0x008fe40000410000 */
[----:B------:R-:W3:Y:S02]  /*1ef0*/  LDL R37, [R1+0xb0] ;  /* 0x0000b00001257983 */ /* 0x000ee40000100800 */
[----:B------:R-:W-:Y:S01]  /*1f00*/  FFMA.FTZ R55, R201, R55, R50 ;  /* 0x00000037c9377223 */ /* 0x000fe20000010032 */
[----:B------:R-:W-:Y:S01]  /*1f10*/  SHF.L.U32 R50, R65, 0x10, RZ ;  /* 0x0000001041327819 */ /* 0x000fe200000006ff */
[----:B------:R-:W-:Y:S01]  /*1f20*/  FADD.FTZ R61, R61, -UR5 ;  /* 0x800000053d3d7e21 */ /* 0x000fe20008010000 */
[----:B------:R-:W-:Y:S01]  /*1f30*/  SHF.L.U32 R59, R69, 0x10, RZ ;  /* 0x00000010453b7819 */ /* 0x000fe200000006ff */
[----:B------:R-:W3:Y:S02]  /*1f40*/  LDL R201, [R1+0xb4] ;  /* 0x0000b40001c97983 */ /* 0x000ee40000100800 */
[----:B------:R-:W-:Y:S01]  /*1f50*/  FADD.FTZ R235, R50, R235 ;  /* 0x000000eb32eb7221 */ /* 0x000fe20000010000 */
[-C--:B------:R-:W-:Y:S01]  /*1f60*/  FFMA.FTZ R177, R60, R50.reuse, R177 ;  /* 0x000000323cb17223 */ /* 0x080fe200000100b1 */
[----:B--2---:R-:W-:-:S02]  /*1f70*/  FMUL.FTZ R50, R36, R50 ;  /* 0x0000003224327220 */ /* 0x004fc40000410000 */
[----:B------:R-:W2:Y:S01]  /*1f80*/  LDL R36, [R1+0xa4] ;  /* 0x0000a40001247983 */ /* 0x000ea20000100800 */
[----:B------:R-:W-:Y:S01]  /*1f90*/  FADD.FTZ R145, R59, R145 ;  /* 0x000000913b917221 */ /* 0x000fe20000010000 */
[-C--:B------:R-:W-:Y:S01]  /*1fa0*/  FFMA.FTZ R113, R60, R59.reuse, R113 ;  /* 0x0000003b3c717223 */ /* 0x080fe20000010071 */
[--C-:B----4-:R-:W-:Y:S01]  /*1fb0*/  FFMA.FTZ R59, R244, R59, R50.reuse ;  /* 0x0000003bf43b7223 */ /* 0x110fe20000010032 */
[----:B------:R-:W-:Y:S01]  /*1fc0*/  PRMT R50, R64, 0x7632, R50 ;  /* 0x0000763240327816 */ /* 0x000fe20000000032 */
[----:B------:R-:W-:Y:S01]  /*1fd0*/  FMUL.FTZ R62, R61, UR9 ;  /* 0x000000093d3e7c20 */ /* 0x000fe20008410000 */
[----:B------:R-:W-:Y:S01]  /*1fe0*/  PRMT R65, R65, 0x7632, R65 ;  /* 0x0000763241417816 */ /* 0x000fe20000000041 */
[----:B------:R-:W-:Y:S01]  /*1ff0*/  FADD.FTZ R63, R63, -UR5 ;  /* 0x800000053f3f7e21 */ /* 0x000fe20008010000 */
[----:B------:R-:W-:Y:S01]  /*2000*/  SHF.L.U32 R50, R50, 0x10, RZ ;  /* 0x0000001032327819 */ /* 0x000fe200000006ff */
[----:B------:R-:W4:Y:S04]  /*2010*/  LDL R244, [R1+0x94] ;  /* 0x0000940001f47983 */ /* 0x000f280000100800 */
[----:B------:R-:W-:Y:S01]  /*2020*/  FFMA.FTZ R176, R62, R50, R176 ;  /* 0x000000323eb07223 */ /* 0x000fe200000100b0 */
[----:B------:R-:W-:Y:S01]  /*2030*/  FADD.FTZ R236, R50, R236 ;  /* 0x000000ec32ec7221 */ /* 0x000fe20000010000 */
[----:B------:R-:W-:-:S02]  /*2040*/  PRMT R69, R69, 0x7632, R69 ;  /* 0x0000763245457816 */ /* 0x000fc40000000045 */
[----:B------:R-:W-:Y:S01]  /*2050*/  SHF.L.U32 R65, R65, 0x10, RZ ;  /* 0x0000001041417819 */ /* 0x000fe200000006ff */
[----:B------:R-:W-:Y:S01]  /*2060*/  FMUL.FTZ R64, R63, UR9 ;  /* 0x000000093f407c20 */ /* 0x000fe20008410000 */
[----:B------:R-:W-:-:S03]  /*2070*/  SHF.L.U32 R69, R69, 0x10, RZ ;  /* 0x0000001045457819 */ /* 0x000fc600000006ff */
[----:B------:R-:W-:Y:S01]  /*2080*/  FMUL.FTZ R63, R51, R65 ;  /* 0x00000041333f7220 */ /* 0x000fe20000410000 */
[----:B---3--:R-:W-:Y:S02]  /*2090*/  FMUL.FTZ R50, R37, R50 ;  /* 0x0000003225327220 */ /* 0x008fe40000410000 */
[----:B------:R-:W3:Y:S01]  /*20a0*/  LDL R37, [R1+0x98] ;  /* 0x0000980001257983 */ /* 0x000ee20000100800 */
[----:B--2---:R-:W-:-:S03]  /*20b0*/  FFMA.FTZ R63, R36, R69, R63 ;  /* 0x00000045243f7223 */ /* 0x004fc6000001003f */
[----:B------:R-:W2:Y:S01]  /*20c0*/  LDL R36, [R1+0x90] ;  /* 0x0000900001247983 */ /* 0x000ea20000100800 */
[----:B------:R-:W-:-:S04]  /*20d0*/  PRMT R68, R68, 0x7632, R68 ;  /* 0x0000763244447816 */ /* 0x000fc80000000044 */
[----:B------:R-:W-:-:S05]  /*20e0*/  SHF.L.U32 R61, R68, 0x10, RZ ;  /* 0x00000010443d7819 */ /* 0x000fca00000006ff */
[-C--:B------:R-:W-:Y:S01]  /*20f0*/  FFMA.FTZ R112, R62, R61.reuse, R112 ;  /* 0x0000003d3e707223 */ /* 0x080fe20000010070 */
[----:B------:R-:W-:Y:S01]  /*2100*/  FADD.FTZ R144, R61, R144 ;  /* 0x000000903d907221 */ /* 0x000fe20000010000 */
[----:B------:R-:W-:Y:S01]  /*2110*/  FFMA.FTZ R61, R201, R61, R50 ;  /* 0x0000003dc93d7223 */ /* 0x000fe20000010032 */
[----:B------:R-:W-:Y:S01]  /*2120*/  SHF.L.U32 R50, R66, 0x10, RZ ;  /* 0x0000001042327819 */ /* 0x000fe200000006ff */
[----:B------:R-:W4:Y:S01]  /*2130*/  LDL R201, [R1+0x88] ;  /* 0x0000880001c97983 */ /* 0x000f220000100800 */
[----:B------:R-:W-:-:S04]  /*2140*/  FADD.FTZ R68, R72, -UR5 ;  /* 0x8000000548447e21 */ /* 0x000fc80008010000 */
[----:B------:R-:W-:Y:S01]  /*2150*/  FMUL.FTZ R68, R68, UR9 ;  /* 0x0000000944447c20 */ /* 0x000fe20008410000 */
[----:B------:R-:W-:-:S03]  /*2160*/  FADD.FTZ R231, R50, R231 ;  /* 0x000000e732e77221 */ /* 0x000fc60000010000 */
[-C--:B------:R-:W-:Y:S01]  /*2170*/  FFMA.FTZ R179, R68, R50.reuse, R179 ;  /* 0x0000003244b37223 */ /* 0x080fe200000100b3 */
[----:B------:R-:W-:Y:S01]  /*2180*/  FFMA.FTZ R114, R64, R69, R114 ;  /* 0x0000004540727223 */ /* 0x000fe20000010072 */
[----:B------:R-:W-:Y:S01]  /*2190*/  FADD.FTZ R146, R69, R146 ;  /* 0x0000009245927221 */ /* 0x000fe20000010000 */
[----:B------:R-:W-:Y:S02]  /*21a0*/  FADD.FTZ R69, R73, -UR5 ;  /* 0x8000000549457e21 */ /* 0x000fe40008010000 */
[----:B------:R-:W4:Y:S01]  /*21b0*/  LDL R73, [R1+0x80] ;  /* 0x0000800001497983 */ /* 0x000f220000100800 */
[----:B---3--:R-:W-:-:S03]  /*21c0*/  FMUL.FTZ R51, R37, R50 ;  /* 0x0000003225337220 */ /* 0x008fc60000410000 */
[----:B------:R-:W3:Y:S01]  /*21d0*/  LDL R37, [R1+0x8c] ;  /* 0x00008c0001257983 */ /* 0x000ee20000100800 */
[----:B------:R-:W-:-:S04]  /*21e0*/  PRMT R50, R66, 0x7632, R50 ;  /* 0x0000763242327816 */ /* 0x000fc80000000032 */
[----:B------:R-:W-:-:S05]  /*21f0*/  SHF.L.U32 R50, R50, 0x10, RZ ;  /* 0x0000001032327819 */ /* 0x000fca00000006ff */
[-C--:B--2---:R-:W-:Y:S02]  /*2200*/  FMUL.FTZ R66, R36, R50.reuse ;  /* 0x0000003224427220 */ /* 0x084fe40000410000 */
[----:B------:R-:W2:Y:S01]  /*2210*/  LDL R36, [R1+0x84] ;  /* 0x0000840001247983 */ /* 0x000ea20000100800 */
[----:B------:R-:W-:Y:S01]  /*2220*/  FFMA.FTZ R178, R64, R65, R178 ;  /* 0x0000004140b27223 */ /* 0x000fe200000100b2 */
[----:B------:R-:W-:Y:S01]  /*2230*/  FADD.FTZ R232, R65, R232 ;  /* 0x000000e841e87221 */ /* 0x000fe20000010000 */
[C---:B------:R-:W-:Y:S02]  /*2240*/  SHF.L.U32 R65, R70.reuse, 0x10, RZ ;  /* 0x0000001046417819 */ /* 0x040fe400000006ff */
[----:B------:R-:W-:Y:S01]  /*2250*/  PRMT R70, R70, 0x7632, R70 ;  /* 0x0000763246467816 */ /* 0x000fe20000000046 */
[----:B------:R-:W-:Y:S01]  /*2260*/  FMUL.FTZ R69, R69, UR9 ;  /* 0x0000000945457c20 */ /* 0x000fe20008410000 */
[----:B------:R-:W-:Y:S02]  /*2270*/  FADD.FTZ R230, R50, R230 ;  /* 0x000000e632e67221 */ /* 0x000fe40000010000 */
[----:B------:R-:W-:Y:S01]  /*2280*/  SHF.L.U32 R70, R70, 0x10, RZ ;  /* 0x0000001046467819 */ /* 0x000fe200000006ff */
[----:B------:R-:W-:Y:S01]  /*2290*/  FFMA.FTZ R180, R69, R50, R180 ;  /* 0x0000003245b47223 */ /* 0x000fe200000100b4 */
[----:B------:R-:W-:Y:S01]  /*22a0*/  FADD.FTZ R72, R74, -UR5 ;  /* 0x800000054a487e21 */ /* 0x000fe20008010000 */
[----:B------:R-:W-:Y:S01]  /*22b0*/  SHF.L.U32 R50, R67, 0x10, RZ ;  /* 0x0000001043327819 */ /* 0x000fe200000006ff */
[----:B------:R-:W-:Y:S01]  /*22c0*/  FADD.FTZ R147, R65, R147 ;  /* 0x0000009341937221 */ /* 0x000fe20000010000 */
[----:B------:R-:W-:Y:S01]  /*22d0*/  FADD.FTZ R148, R70, R148 ;  /* 0x0000009446947221 */ /* 0x000fe20000010000 */
[-C--:B------:R-:W-:Y:S01]  /*22e0*/  FFMA.FTZ R116, R69, R70.reuse, R116 ;  /* 0x0000004645747223 */ /* 0x080fe20000010074 */
[----:B----4-:R-:W-:Y:S01]  /*22f0*/  FFMA.FTZ R66, R244, R70, R66 ;  /* 0x00000046f4427223 */ /* 0x010fe20000010042 */
[-C--:B------:R-:W-:Y:S01]  /*2300*/  FFMA.FTZ R115, R68, R65.reuse, R115 ;  /* 0x0000004144737223 */ /* 0x080fe20000010073 */
[----:B------:R-:W-:Y:S01]  /*2310*/  SHF.L.U32 R70, R71, 0x10, RZ ;  /* 0x0000001047467819 */ /* 0x000fe200000006ff */
[----:B------:R-:W-:Y:S01]  /*2320*/  FFMA.FTZ R65, R249, R65, R51 ;  /* 0x00000041f9417223 */ /* 0x000fe20000010033 */
[----:B------:R-:W-:Y:S01]  /*2330*/  FMUL.FTZ R72, R72, UR9 ;  /* 0x0000000948487c20 */ /* 0x000fe20008410000 */
[----:B------:R-:W-:Y:S01]  /*2340*/  FMUL.FTZ R51, R201, R50 ;  /* 0x00000032c9337220 */ /* 0x000fe20000410000 */
[----:B------:R-:W4:Y:S01]  /*2350*/  LDL R74, [R1+0x78] ;  /* 0x00007800014a7983 */ /* 0x000f220000100800 */
[----:B------:R-:W-:Y:S01]  /*2360*/  FADD.FTZ R149, R70, R149 ;  /* 0x0000009546957221 */ /* 0x000fe20000010000 */
[----:B------:R-:W-:Y:S01]  /*2370*/  FFMA.FTZ R117, R72, R70, R117 ;  /* 0x0000004648757223 */ /* 0x000fe20000010075 */
[----:B------:R-:W-:Y:S01]  /*2380*/  PRMT R67, R67, 0x7632, R67 ;  /* 0x0000763243437816 */ /* 0x000fe20000000043 */
[----:B------:R-:W-:Y:S01]  /*2390*/  FADD.FTZ R75, R75, -UR5 ;  /* 0x800000054b4b7e21 */ /* 0x000fe20008010000 */
[----:B------:R-:W-:Y:S01]  /*23a0*/  PRMT R200, R71, 0x7632, R200 ;  /* 0x0000763247c87816 */ /* 0x000fe200000000c8 */
[----:B------:R-:W4:Y:S01]  /*23b0*/  LDL R244, [R1+0x68] ;  /* 0x0000680001f47983 */ /* 0x000f220000100800 */
[----:B------:R-:W-:Y:S01]  /*23c0*/  SHF.L.U32 R67, R67, 0x10, RZ ;  /* 0x0000001043437819 */ /* 0x000fe200000006ff */
[----:B------:R-:W-:Y:S01]  /*23d0*/  FMUL.FTZ R201, R75, UR9 ;  /* 0x000000094bc97c20 */ /* 0x000fe20008410000 */
[----:B------:R-:W-:Y:S01]  /*23e0*/  SHF.L.U32 R200, R200, 0x10, RZ ;  /* 0x00000010c8c87819 */ /* 0x000fe200000006ff */
[----:B------:R-:W4:Y:S02]  /*23f0*/  LDL R249, [R1+0x70] ;  /* 0x0000700001f97983 */ /* 0x000f240000100800 */
[----:B------:R-:W-:-:S02]  /*2400*/  FMUL.FTZ R71, R73, R67 ;  /* 0x0000004349477220 */ /* 0x000fc40000410000 */
[----:B------:R-:W-:Y:S01]  /*2410*/  FADD.FTZ R150, R200, R150 ;  /* 0x00000096c8967221 */ /* 0x000fe20000010000 */
[----:B------:R-:W-:Y:S01]  /*2420*/  FFMA.FTZ R118, R201, R200, R118 ;  /* 0x000000c8c9767223 */ /* 0x000fe20000010076 */
[----:B---3--:R-:W-:Y:S02]  /*2430*/  FFMA.FTZ R70, R37, R70, R51 ;  /* 0x0000004625467223 */ /* 0x008fe40000010033 */
[----:B------:R-:W3:Y:S01]  /*2440*/  LDL R37, [R1+0x7c] ;  /* 0x00007c0001257983 */ /* 0x000ee20000100800 */
[----:B--2---:R-:W-:-:S03]  /*2450*/  FFMA.FTZ R200, R36, R200, R71 ;  /* 0x000000c824c87223 */ /* 0x004fc60000010047 */
[----:B------:R-:W2:Y:S01]  /*2460*/  LDL R36, [R1+0x6c] ;  /* 0x00006c0001247983 */ /* 0x000ea20000100800 */
[----:B------:R-:W-:Y:S01]  /*2470*/  FADD.FTZ R71, R76, -UR5 ;  /* 0x800000054c477e21 */ /* 0x000fe20008010000 */
[----:B------:R-:W-:Y:S01]  /*2480*/  SHF.L.U32 R73, R80, 0x10, RZ ;  /* 0x0000001050497819 */ /* 0x000fe200000006ff */
[----:B------:R-:W-:Y:S02]  /*2490*/  FADD.FTZ R228, R67, R228 ;  /* 0x000000e443e47221 */ /* 0x000fe40000010000 */
[----:B------:R-:W-:Y:S01]  /*24a0*/  FMUL.FTZ R71, R71, UR9 ;  /* 0x0000000947477c20 */ /* 0x000fe20008410000 */
[----:B------:R-:W-:Y:S01]  /*24b0*/  FFMA.FTZ R182, R201, R67, R182 ;  /* 0x00000043c9b67223 */ /* 0x000fe200000100b6 */
[----:B------:R-:W-:Y:S01]  /*24c0*/  SHF.L.U32 R67, R84, 0x10, RZ ;  /* 0x0000001054437819 */ /* 0x000fe200000006ff */
[----:B------:R-:W-:Y:S01]  /*24d0*/  FADD.FTZ R227, R73, R227 ;  /* 0x000000e349e37221 */ /* 0x000fe20000010000 */
[----:B------:R-:W-:-:S03]  /*24e0*/  FFMA.FTZ R183, R71, R73, R183 ;  /* 0x0000004947b77223 */ /* 0x000fc600000100b7 */
[----:B------:R-:W-:Y:S01]  /*24f0*/  FADD.FTZ R151, R67, R151 ;  /* 0x0000009743977221 */ /* 0x000fe20000010000 */
[----:B------:R-:W-:Y:S01]  /*2500*/  FFMA.FTZ R119, R71, R67, R119 ;  /* 0x0000004347777223 */ /* 0x000fe20000010077 */
[----:B----4-:R-:W-:Y:S01]  /*2510*/  FMUL.FTZ R73, R74, R73 ;  /* 0x000000494a497220 */ /* 0x010fe20000410000 */
[----:B------:R-:W-:Y:S02]  /*2520*/  SHF.L.U32 R75, R81, 0x10, RZ ;  /* 0x00000010514b7819 */ /* 0x000fe400000006ff */
[----:B------:R-:W-:-:S03]  /*2530*/  SHF.L.U32 R74, R85, 0x10, RZ ;  /* 0x00000010554a7819 */ /* 0x000fc600000006ff */
[----:B------:R-:W-:Y:S02]  /*2540*/  FADD.FTZ R225, R75, R225 ;  /* 0x000000e14be17221 */ /* 0x000fe40000010000 */
[----:B------:R-:W-:Y:S01]  /*2550*/  FADD.FTZ R153, R74, R153 ;  /* 0x000000994a997221 */ /* 0x000fe20000010000 */
[----:B---3--:R-:W-:Y:S02]  /*2560*/  FFMA.FTZ R67, R37, R67, R73 ;  /* 0x0000004325437223 */ /* 0x008fe40000010049 */
[----:B------:R-:W3:Y:S01]  /*2570*/  LDL R37, [R1+0x74] ;  /* 0x0000740001257983 */ /* 0x000ee20000100800 */
[----:B------:R-:W-:-:S04]  /*2580*/  FADD.FTZ R73, R78, -UR5 ;  /* 0x800000054e497e21 */ /* 0x000fc80008010000 */
[----:B------:R-:W-:-:S04]  /*2590*/  FMUL.FTZ R73, R73, UR9 ;  /* 0x0000000949497c20 */ /* 0x000fc80008410000 */
[CC--:B------:R-:W-:Y:S01]  /*25a0*/  FFMA.FTZ R185, R73.reuse, R75.reuse, R185 ;  /* 0x0000004b49b97223 */ /* 0x0c0fe200000100b9 */
[----:B------:R-:W-:Y:S02]  /*25b0*/  FMUL.FTZ R75, R244, R75 ;  /* 0x0000004bf44b7220 */ /* 0x000fe40000410000 */
[----:B------:R-:W4:Y:S01]  /*25c0*/  LDL R244, [R1+0x60] ;  /* 0x0000600001f47983 */ /* 0x000f220000100800 */
[-C--:B------:R-:W-:Y:S01]  /*25d0*/  FFMA.FTZ R121, R73, R74.reuse, R121 ;  /* 0x0000004a49797223 */ /* 0x080fe20000010079 */
[----:B--2---:R-:W-:Y:S02]  /*25e0*/  FFMA.FTZ R74, R36, R74, R75 ;  /* 0x0000004a244a7223 */ /* 0x004fe4000001004b */
[----:B------:R-:W2:Y:S01]  /*25f0*/  LDL R36, [R1+0x64] ;  /* 0x0000640001247983 */ /* 0x000ea20000100800 */
[----:B0-----:R-:W-:Y:S01]  /*2600*/  @P0 IMAD.WIDE.U32 R94, R190, 0x20, R94 ;  /* 0x00000020be5e0825 */ /* 0x001fe200078e005e */
[----:B------:R-:W-:-:S03]  /*2610*/  PRMT R75, R80, 0x7632, R75 ;  /* 0x00007632504b7816 */ /* 0x000fc6000000004b */
[----:B------:R-:W-:Y:S01]  /*2620*/  FADD.FTZ R76, R77, -UR5 ;  /* 0x800000054d4c7e21 */ /* 0x000fe20008010000 */
[----:B------:R-:W-:Y:S02]  /*2630*/  PRMT R77, R84, 0x7632, R77 ;  /* 0x00007632544d7816 */ /* 0x000fe4000000004d */
[----:B------:R-:W-:Y:S01]  /*2640*/  SHF.L.U32 R75, R75, 0x10, RZ ;  /* 0x000000104b4b7819 */ /* 0x000fe200000006ff */
[----:B------:R-:W5:Y:S01]  /*2650*/  @P0 LDG.E.128 R28, desc[UR14][R94.64] ;  /* 0x0000000e5e1c0981 */ /* 0x000f62000c1e1d00 */
[----:B------:R-:W-:-:S03]  /*2660*/  FMUL.FTZ R76, R76, UR9 ;  /* 0x000000094c4c7c20 */ /* 0x000fc60008410000 */
[----:B------:R0:W5:Y:S01]  /*2670*/  @P0 LDG.E.128 R32, desc[UR14][R94.64+0x10] ;  /* 0x0000100e5e200981 */ /* 0x000162000c1e1d00 */
[----:B------:R-:W-:Y:S01]  /*2680*/  SHF.L.U32 R77, R77, 0x10, RZ ;  /* 0x000000104d4d7819 */ /* 0x000fe200000006ff */
[-C--:B------:R-:W-:Y:S01]  /*2690*/  FFMA.FTZ R184, R76, R75.reuse, R184 ;  /* 0x0000004b4cb87223 */ /* 0x080fe200000100b8 */
[----:B------:R-:W-:Y:S01]  /*26a0*/  FADD.FTZ R226, R75, R226 ;  /* 0x000000e24be27221 */ /* 0x000fe20000010000 */
[----:B------:R-:W-:Y:S01]  /*26b0*/  FMUL.FTZ R75, R249, R75 ;  /* 0x0000004bf94b7220 */ /* 0x000fe20000410000 */
[----:B------:R-:W2:Y:S04]  /*26c0*/  LDL R84, [R1+0x58] ;  /* 0x0000580001547983 */ /* 0x000ea80000100800 */
[----:B------:R-:W2:Y:S01]  /*26d0*/  LDG.E.128 R92, desc[UR14][R92.64+0x10] ;  /* 0x0000100e5c5c7981 */ /* 0x000ea2000c1e1d00 */
[----:B------:R-:W-:-:S02]  /*26e0*/  PRMT R81, R81, 0x7632, R81 ;  /* 0x0000763251517816 */ /* 0x000fc40000000051 */
[----:B------:R-:W-:Y:S01]  /*26f0*/  PRMT R85, R85, 0x7632, R85 ;  /* 0x0000763255557816 */ /* 0x000fe20000000055 */
[-C--:B------:R-:W-:Y:S01]  /*2700*/  FFMA.FTZ R120, R76, R77.reuse, R120 ;  /* 0x0000004d4c787223 */ /* 0x080fe20000010078 */
[----:B------:R-:W-:Y:S01]  /*2710*/  SHF.L.U32 R81, R81, 0x10, RZ ;  /* 0x0000001051517819 */ /* 0x000fe200000006ff */
[----:B------:R-:W-:Y:S01]  /*2720*/  FADD.FTZ R152, R77, R152 ;  /* 0x000000984d987221 */ /* 0x000fe20000010000 */
[----:B------:R-:W-:Y:S01]  /*2730*/  SHF.L.U32 R85, R85, 0x10, RZ ;  /* 0x0000001055557819 */ /* 0x000fe200000006ff */
[----:B------:R-:W2:Y:S01]  /*2740*/  LDL R249, [R1+0x50] ;  /* 0x0000500001f97983 */ /* 0x000ea20000100800 */
[----:B---3--:R-:W-:-:S03]  /*2750*/  FFMA.FTZ R75, R37, R77, R75 ;  /* 0x0000004d254b7223 */ /* 0x008fc6000001004b */
[----:B------:R-:W3:Y:S01]  /*2760*/  LDL R37, [R1+0x5c] ;  /* 0x00005c0001257983 */ /* 0x000ee20000100800 */
[----:B----4-:R-:W-:-:S03]  /*2770*/  FMUL.FTZ R77, R244, R81 ;  /* 0x00000051f44d7220 */ /* 0x010fc60000410000 */
[----:B------:R-:W4:Y:S01]  /*2780*/  LDL R244, [R1+0x54] ;  /* 0x0000540001f47983 */ /* 0x000f220000100800 */
[----:B--2---:R-:W-:-:S03]  /*2790*/  FFMA.FTZ R77, R36, R85, R77 ;  /* 0x00000055244d7223 */ /* 0x004fc6000001004d */
[----:B------:R-:W2:Y:S01]  /*27a0*/  LDL R36, [R1+0x48] ;  /* 0x0000480001247983 */ /* 0x000ea20000100800 */
[----:B------:R-:W-:-:S04]  /*27b0*/  FADD.FTZ R78, R79, -UR5 ;  /* 0x800000054f4e7e21 */ /* 0x000fc80008010000 */
[----:B------:R-:W-:Y:S01]  /*27c0*/  FMUL.FTZ R78, R78, UR9 ;  /* 0x000000094e4e7c20 */ /* 0x000fe20008410000 */
[----:B------:R-:W-:-:S03]  /*27d0*/  FADD.FTZ R224, R81, R224 ;  /* 0x000000e051e07221 */ /* 0x000fc60000010000 */
[----:B------:R-:W-:Y:S01]  /*27e0*/  FFMA.FTZ R186, R78, R81, R186 ;  /* 0x000000514eba7223 */ /* 0x000fe200000100ba */
[----:B------:R-:W-:Y:S02]  /*27f0*/  SHF.L.U32 R81, R82, 0x10, RZ ;  /* 0x0000001052517819 */ /* 0x000fe400000006ff */
[----:B------:R-:W-:Y:S01]  /*2800*/  SHF.L.U32 R79, R86, 0x10, RZ ;  /* 0x00000010564f7819 */ /* 0x000fe200000006ff */
[----:B------:R-:W-:Y:S02]  /*2810*/  FADD.FTZ R80, R92, -UR5 ;  /* 0x800000055c507e21 */ /* 0x000fe40008010000 */
[----:B------:R-:W-:Y:S02]  /*2820*/  FMUL.FTZ R84, R84, R81 ;  /* 0x0000005154547220 */ /* 0x000fe40000410000 */
[----:B------:R-:W-:Y:S01]  /*2830*/  FMUL.FTZ R80, R80, UR9 ;  /* 0x0000000950507c20 */ /* 0x000fe20008410000 */
[----:B------:R-:W-:-:S03]  /*2840*/  FADD.FTZ R155, R79, R155 ;  /* 0x0000009b4f9b7221 */ /* 0x000fc60000010000 */
[C---:B------:R-:W-:Y:S01]  /*2850*/  FFMA.FTZ R123, R80.reuse, R79, R123 ;  /* 0x0000004f507b7223 */ /* 0x040fe2000001007b */
[----:B------:R-:W-:Y:S01]  /*2860*/  FADD.FTZ R250, R81, R250 ;  /* 0x000000fa51fa7221 */ /* 0x000fe20000010000 */
[----:B------:R-:W-:Y:S01]  /*2870*/  FFMA.FTZ R202, R80, R81, R202 ;  /* 0x0000005150ca7223 */ /* 0x000fe200000100ca */
[----:B------:R-:W-:Y:S01]  /*2880*/  FMUL.FTZ R195, R195, UR9 ;  /* 0x00000009c3c37c20 */ /* 0x000fe20008410000 */
[----:B------:R-:W-:Y:S01]  /*2890*/  FMUL.FTZ R49, R96, R48 ;  /* 0x0000003060317220 */ /* 0x000fe20000410000 */
[----:B------:R-:W-:Y:S01]  /*28a0*/  FADD.FTZ R139, R56, R139 ;  /* 0x0000008b388b7221 */ /* 0x000fe20000010000 */
[----:B------:R-:W-:Y:S01]  /*28b0*/  FADD.FTZ R241, R48, R241 ;  /* 0x000000f130f17221 */ /* 0x000fe20000010000 */
[CC--:B------:R-:W-:Y:S01]  /*28c0*/  FFMA.FTZ R107, R195.reuse, R56.reuse, R107 ;  /* 0x00000038c36b7223 */ /* 0x0c0fe2000001006b */
[----:B------:R-:W-:Y:S01]  /*28d0*/  FFMA.FTZ R56, R90, R56, R49 ;  /* 0x000000385a387223 */ /* 0x000fe20000010031 */
[----:B------:R-:W-:Y:S01]  /*28e0*/  FFMA.FTZ R171, R195, R48, R171 ;  /* 0x00000030c3ab7223 */ /* 0x000fe200000100ab */
[----:B------:R-:W-:-:S04]  /*28f0*/  IMAD.WIDE.U32 R48, R190, 0x20, R100 ;  /* 0x00000020be307825 */ /* 0x000fc800078e0064 */
[----:B------:R-:W-:Y:S01]  /*2900*/  FADD.FTZ R137, R88, R137 ;  /* 0x0000008958897221 */ /* 0x000fe20000010000 */
[----:B------:R-:W-:Y:S01]  /*2910*/  FFMA.FTZ R105, R191, R88, R105 ;  /* 0x00000058bf697223 */ /* 0x000fe20000010069 */
[----:B------:R-:W-:Y:S01]  /*2920*/  IMAD.WIDE.U32 R88, R190, 0x10, R98 ;  /* 0x00000010be587825 */ /* 0x000fe200078e0062 */
[----:B-1----:R-:W-:Y:S01]  /*2930*/  PRMT R86, R86, 0x7632, R86 ;  /* 0x0000763256567816 */ /* 0x002fe20000000056 */
[----:B------:R-:W4:Y:S03]  /*2940*/  LDG.E.128 R96, desc[UR14][R48.64] ;  /* 0x0000000e30607981 */ /* 0x000f26000c1e1d00 */
[----:B------:R-:W-:Y:S01]  /*2950*/  SHF.L.U32 R86, R86, 0x10, RZ ;  /* 0x0000001056567819 */ /* 0x000fe200000006ff */
[----:B------:R-:W4:Y:S01]  /*2960*/  LDG.E.128 R88, desc[UR14][R88.64] ;  /* 0x0000000e58587981 */ /* 0x000f22000c1e1d00 */
[--C-:B---3--:R-:W-:Y:S01]  /*2970*/  FFMA.FTZ R79, R37, R79, R84.reuse ;  /* 0x0000004f254f7223 */ /* 0x108fe20000010054 */
[----:B------:R-:W-:Y:S01]  /*2980*/  PRMT R84, R82, 0x7632, R84 ;  /* 0x0000763252547816 */ /* 0x000fe20000000054 */
[----:B------:R-:W-:Y:S01]  /*2990*/  FADD.FTZ R82, R93, -UR5 ;  /* 0x800000055d527e21 */ /* 0x000fe20008010000 */
[----:B------:R-:W3:Y:S02]  /*29a0*/  LDL R37, [R1+0x4c] ;  /* 0x00004c0001257983 */ /* 0x000ee40000100800 */
[----:B------:R-:W-:Y:S01]  /*29b0*/  SHF.L.U32 R84, R84, 0x10, RZ ;  /* 0x0000001054547819 */ /* 0x000fe200000006ff */
[----:B------:R-:W-:Y:S01]  /*29c0*/  FMUL.FTZ R82, R82, UR9 ;  /* 0x0000000952527c20 */ /* 0x000fe20008410000 */
[----:B------:R-:W3:Y:S03]  /*29d0*/  LDL R93, [R1+0x40] ;  /* 0x00004000015d7983 */ /* 0x000ee60000100800 */
[-C--:B------:R-:W-:Y:S01]  /*29e0*/  FMUL.FTZ R81, R249, R84.reuse ;  /* 0x00000054f9517220 */ /* 0x080fe20000410000 */
[----:B------:R-:W-:Y:S01]  /*29f0*/  FADD.FTZ R248, R84, R248 ;  /* 0x000000f854f87221 */ /* 0x000fe20000010000 */
[----:B------:R-:W-:Y:S01]  /*2a00*/  FFMA.FTZ R203, R82, R84, R203 ;  /* 0x0000005452cb7223 */ /* 0x000fe200000100cb */
[----:B------:R-:W-:Y:S01]  /*2a10*/  SHF.L.U32 R84, R83, 0x10, RZ ;  /* 0x0000001053547819 */ /* 0x000fe200000006ff */
[----:B------:R-:W-:-:S04]  /*2a20*/  IMAD.WIDE.U32 R100, R190, 0x10, R102 ;  /* 0x00000010be647825 */ /* 0x000fc800078e0066 */
[----:B------:R-:W-:Y:S01]  /*2a30*/  FADD.FTZ R156, R86, R156 ;  /* 0x0000009c569c7221 */ /* 0x000fe20000010000 */
[----:B------:R-:W-:Y:S01]  /*2a40*/  FFMA.FTZ R124, R82, R86, R124 ;  /* 0x00000056527c7223 */ /* 0x000fe2000001007c */
[----:B------:R-:W-:Y:S01]  /*2a50*/  FFMA.FTZ R122, R78, R85, R122 ;  /* 0x000000554e7a7223 */ /* 0x000fe2000001007a */
[----:B--2---:R-:W-:Y:S01]  /*2a60*/  FMUL.FTZ R92, R36, R84 ;  /* 0x00000054245c7220 */ /* 0x004fe20000410000 */
[----:B------:R-:W-:Y:S01]  /*2a70*/  FADD.FTZ R154, R85, R154 ;  /* 0x0000009a559a7221 */ /* 0x000fe20000010000 */
[----:B------:R-:W2:Y:S01]  /*2a80*/  LDL R36, [R1+0x44] ;  /* 0x0000440001247983 */ /* 0x000ea20000100800 */
[----:B----4-:R-:W-:-:S03]  /*2a90*/  FFMA.FTZ R81, R244, R86, R81 ;  /* 0x00000056f4517223 */ /* 0x010fc60000010051 */
[----:B------:R-:W4:Y:S01]  /*2aa0*/  LDL R244, [R1+0x38] ;  /* 0x0000380001f47983 */ /* 0x000f220000100800 */
[----:B------:R-:W-:Y:S01]  /*2ab0*/  FADD.FTZ R86, R94, -UR5 ;  /* 0x800000055e567e21 */ /* 0x000fe20008010000 */
[----:B------:R-:W-:Y:S02]  /*2ac0*/  PRMT R83, R83, 0x7632, R83 ;  /* 0x0000763253537816 */ /* 0x000fe40000000053 */
[C---:B------:R-:W-:Y:S01]  /*2ad0*/  SHF.L.U32 R85, R87.reuse, 0x10, RZ ;  /* 0x0000001057557819 */ /* 0x040fe200000006ff */
[----:B------:R-:W4:Y:S01]  /*2ae0*/  LDG.E.128 R100, desc[UR14][R100.64] ;  /* 0x0000000e64647981 */ /* 0x000f22000c1e1d00 */
[----:B------:R-:W-:Y:S01]  /*2af0*/  FMUL.FTZ R86, R86, UR9 ;  /* 0x0000000956567c20 */ /* 0x000fe20008410000 */
[----:B------:R-:W-:Y:S02]  /*2b00*/  PRMT R87, R87, 0x7632, R87 ;  /* 0x0000763257577816 */ /* 0x000fe40000000057 */
[----:B------:R-:W-:Y:S01]  /*2b10*/  SHF.L.U32 R83, R83, 0x10, RZ ;  /* 0x0000001053537819 */ /* 0x000fe200000006ff */
[----:B------:R-:W-:Y:S01]  /*2b20*/  FADD.FTZ R157, R85, R157 ;  /* 0x0000009d559d7221 */ /* 0x000fe20000010000 */
[----:B------:R-:W-:Y:S01]  /*2b30*/  FFMA.FTZ R125, R86, R85, R125 ;  /* 0x00000055567d7223 */ /* 0x000fe2000001007d */
[----:B------:R-:W-:Y:S01]  /*2b40*/  SHF.L.U32 R87, R87, 0x10, RZ ;  /* 0x0000001057577819 */ /* 0x000fe200000006ff */
[----:B0-----:R-:W-:Y:S01]  /*2b50*/  FADD.FTZ R94, R95, -UR5 ;  /* 0x800000055f5e7e21 */ /* 0x001fe20008010000 */
[----:B------:R-:W-:Y:S01]  /*2b60*/  FADD.FTZ R223, R84, R223 ;  /* 0x000000df54df7221 */ /* 0x000fe20000010000 */
[----:B------:R-:W-:Y:S01]  /*2b70*/  FFMA.FTZ R204, R86, R84, R204 ;  /* 0x0000005456cc7223 */ /* 0x000fe200000100cc */
[----:B------:R-:W4:Y:S01]  /*2b80*/  LDL R249, [R1+0x30] ;  /* 0x0000300001f97983 */ /* 0x000f220000100800 */
[----:B------:R-:W-:Y:S01]  /*2b90*/  FMUL.FTZ R94, R94, UR9 ;  /* 0x000000095e5e7c20 */ /* 0x000fe20008410000 */
[----:B------:R-:W-:-:S03]  /*2ba0*/  FADD.FTZ R158, R87, R158 ;  /* 0x0000009e579e7221 */ /* 0x000fc60000010000 */
[----:B------:R-:W-:Y:S01]  /*2bb0*/  FFMA.FTZ R126, R94, R87, R126 ;  /* 0x000000575e7e7223 */ /* 0x000fe2000001007e */
[----:B------:R-:W-:-:S04]  /*2bc0*/  FADD.FTZ R84, R96, -UR5 ;  /* 0x8000000560547e21 */ /* 0x000fc80008010000 */
[----:B------:R-:W-:Y:S01]  /*2bd0*/  FMUL.FTZ R84, R84, UR9 ;  /* 0x0000000954547c20 */ /* 0x000fe20008410000 */
[----:B---3--:R-:W-:Y:S02]  /*2be0*/  FFMA.FTZ R85, R37, R85, R92 ;  /* 0x0000005525557223 */ /* 0x008fe4000001005c */
[----:B------:R-:W3:Y:S01]  /*2bf0*/  LDL R37, [R1+0x3c] ;  /* 0x00003c0001257983 */ /* 0x000ee20000100800 */
[----:B------:R-:W-:-:S04]  /*2c00*/  FMUL.FTZ R93, R93, R83 ;  /* 0x000000535d5d7220 */ /* 0x000fc80000410000 */
[----:B--2---:R-:W-:Y:S02]  /*2c10*/  FFMA.FTZ R93, R36, R87, R93 ;  /* 0x00000057245d7223 */ /* 0x004fe4000001005d */
[----:B------:R-:W2:Y:S01]  /*2c20*/  LDL R36, [R1+0x28] ;  /* 0x0000280001247983 */ /* 0x000ea20000100800 */
[----:B------:R-:W-:-:S05]  /*2c30*/  SHF.L.U32 R87, R88, 0x10, RZ ;  /* 0x0000001058577819 */ /* 0x000fca00000006ff */
[----:B------:R-:W-:Y:S01]  /*2c40*/  FADD.FTZ R221, R87, R221 ;  /* 0x000000dd57dd7221 */ /* 0x000fe20000010000 */
[-C--:B------:R-:W-:Y:S01]  /*2c50*/  FFMA.FTZ R206, R84, R87.reuse, R206 ;  /* 0x0000005754ce7223 */ /* 0x080fe200000100ce */
[----:B----4-:R-:W-:Y:S02]  /*2c60*/  FMUL.FTZ R87, R244, R87 ;  /* 0x00000057f4577220 */ /* 0x010fe40000410000 */
[----:B------:R-:W4:Y:S01]  /*2c70*/  LDL R244, [R1+0x34] ;  /* 0x0000340001f47983 */ /* 0x000f220000100800 */
[----:B------:R-:W-:Y:S01]  /*2c80*/  FADD.FTZ R222, R83, R222 ;  /* 0x000000de53de7221 */ /* 0x000fe20000010000 */
[----:B------:R-:W-:Y:S01]  /*2c90*/  FFMA.FTZ R205, R94, R83, R205 ;  /* 0x000000535ecd7223 */ /* 0x000fe200000100cd */
[----:B------:R-:W-:Y:S01]  /*2ca0*/  SHF.L.U32 R83, R100, 0x10, RZ ;  /* 0x0000001064537819 */ /* 0x000fe200000006ff */
[----:B------:R-:W-:Y:S01]  /*2cb0*/  FADD.FTZ R92, R98, -UR5 ;  /* 0x80000005625c7e21 */ /* 0x000fe20008010000 */
[----:B------:R-:W-:-:S03]  /*2cc0*/  SHF.L.U32 R95, R89, 0x10, RZ ;  /* 0x00000010595f7819 */ /* 0x000fc600000006ff */
[----:B------:R-:W-:Y:S01]  /*2cd0*/  FADD.FTZ R159, R83, R159 ;  /* 0x0000009f539f7221 */ /* 0x000fe20000010000 */
[----:B------:R-:W-:Y:S01]  /*2ce0*/  FFMA.FTZ R127, R84, R83, R127 ;  /* 0x00000053547f7223 */ /* 0x000fe2000001007f */
[----:B------:R-:W-:Y:S01]  /*2cf0*/  FMUL.FTZ R92, R92, UR9 ;  /* 0x000000095c5c7c20 */ /* 0x000fe20008410000 */
[----:B------:R-:W-:-:S03]  /*2d00*/  FADD.FTZ R219, R95, R219 ;  /* 0x000000db5fdb7221 */ /* 0x000fc60000010000 */
[----:B------:R-:W-:Y:S01]  /*2d10*/  FFMA.FTZ R208, R92, R95, R208 ;  /* 0x0000005f5cd07223 */ /* 0x000fe200000100d0 */
[----:B------:R-:W-:Y:S02]  /*2d20*/  PRMT R88, R88, 0x7632, R88 ;  /* 0x0000763258587816 */ /* 0x000fe40000000058 */
[----:B------:R-:W-:Y:S02]  /*2d30*/  PRMT R96, R100, 0x7632, R96 ;  /* 0x0000763264607816 */ /* 0x000fe40000000060 */
[----:B------:R-:W-:Y:S01]  /*2d40*/  SHF.L.U32 R88, R88, 0x10, RZ ;  /* 0x0000001058587819 */ /* 0x000fe200000006ff */
[----:B------:R-:W-:Y:S01]  /*2d50*/  FADD.FTZ R99, R99, -UR5 ;  /* 0x8000000563637e21 */ /* 0x000fe20008010000 */
[----:B------:R-:W-:Y:S01]  /*2d60*/  SHF.L.U32 R96, R96, 0x10, RZ ;  /* 0x0000001060607819 */ /* 0x000fe200000006ff */
[----:B------:R-:W4:Y:S02]  /*2d70*/  LDL R100, [R1] ;  /* 0x0000000001647983 */ /* 0x000f240000100800 */
[----:B------:R-:W-:-:S02]  /*2d80*/  FADD.FTZ R220, R88, R220 ;  /* 0x000000dc58dc7221 */ /* 0x000fc40000010000 */
[----:B------:R-:W-:Y:S01]  /*2d90*/  FADD.FTZ R160, R96, R160 ;  /* 0x000000a060a07221 */ /* 0x000fe20000010000 */
[----:B---3--:R-:W-:Y:S02]  /*2da0*/  FFMA.FTZ R83, R37, R83, R87 ;  /* 0x0000005325537223 */ /* 0x008fe40000010057 */
[----:B------:R-:W3:Y:S01]  /*2db0*/  LDL R37, [R1+0x20] ;  /* 0x0000200001257983 */ /* 0x000ee20000100800 */
[----:B--2---:R-:W-:-:S03]  /*2dc0*/  FMUL.FTZ R95, R36, R95 ;  /* 0x0000005f245f7220 */ /* 0x004fc60000410000 */
[----:B------:R-:W2:Y:S01]  /*2dd0*/  LDL R36, [R1+0x24] ;  /* 0x0000240001247983 */ /* 0x000ea20000100800 */
[----:B------:R-:W-:-:S05]  /*2de0*/  SHF.L.U32 R87, R101, 0x10, RZ ;  /* 0x0000001065577819 */ /* 0x000fca00000006ff */
[----:B------:R-:W-:Y:S01]  /*2df0*/  FADD.FTZ R161, R87, R161 ;  /* 0x000000a157a17221 */ /* 0x000fe20000010000 */
[-C--:B------:R-:W-:Y:S01]  /*2e00*/  FFMA.FTZ R129, R92, R87.reuse, R129 ;  /* 0x000000575c817223 */ /* 0x080fe20000010081 */
[----:B------:R-:W-:Y:S01]  /*2e10*/  FFMA.FTZ R87, R252, R87, R95 ;  /* 0x00000057fc577223 */ /* 0x000fe2000001005f */
[----:B------:R-:W-:Y:S01]  /*2e20*/  FADD.FTZ R95, R97, -UR5 ;  /* 0x80000005615f7e21 */ /* 0x000fe20008010000 */
[----:B------:R-:W-:Y:S01]  /*2e30*/  PRMT R246, R90, 0x7632, R246 ;  /* 0x000076325af67816 */ /* 0x000fe200000000f6 */
[----:B------:R-:W-:Y:S01]  /*2e40*/  FADD.FTZ R229, R50, R229 ;  /* 0x000000e532e57221 */ /* 0x000fe20000010000 */
[----:B------:R-:W-:Y:S01]  /*2e50*/  PRMT R101, R101, 0x7632, R101 ;  /* 0x0000763265657816 */ /* 0x000fe20000000065 */
[----:B------:R-:W-:Y:S01]  /*2e60*/  FMUL.FTZ R95, R95, UR9 ;  /* 0x000000095f5f7c20 */ /* 0x000fe20008410000 */
[----:B------:R-:W-:Y:S01]  /*2e70*/  FADD.FTZ R97, RZ, R3 ;  /* 0x00000003ff617221 */ /* 0x000fe20000010000 */
[----:B------:R-:W-:Y:S01]  /*2e80*/  PRMT R233, R103, 0x7632, R233 ;  /* 0x0000763267e97816 */ /* 0x000fe200000000e9 */
[----:B------:R-:W-:Y:S01]  /*2e90*/  FFMA.FTZ R181, R72, R50, R181 ;  /* 0x0000003248b57223 */ /* 0x000fe200000100b5 */
[-C--:B------:R-:W-:Y:S01]  /*2ea0*/  FFMA.FTZ R207, R95, R88.reuse, R207 ;  /* 0x000000585fcf7223 */ /* 0x080fe200000100cf */
[----:B------:R-:W-:Y:S01]  /*2eb0*/  FMUL.FTZ R88, R249, R88 ;  /* 0x00000058f9587220 */ /* 0x000fe20000410000 */
[-C--:B------:R-:W-:Y:S01]  /*2ec0*/  FFMA.FTZ R128, R95, R96.reuse, R128 ;  /* 0x000000605f807223 */ /* 0x080fe20000010080 */
[----:B------:R-:W-:Y:S01]  /*2ed0*/  SHF.L.U32 R101, R101, 0x10, RZ ;  /* 0x0000001065657819 */ /* 0x000fe200000006ff */
[----:B------:R-:W2:Y:S01]  /*2ee0*/  LDG.E.128 R48, desc[UR14][R48.64+0x10] ;  /* 0x0000100e30307981 */ /* 0x000ea2000c1e1d00 */
[----:B----4-:R-:W-:Y:S01]  /*2ef0*/  FFMA.FTZ R88, R244, R96, R88 ;  /* 0x00000060f4587223 */ /* 0x010fe20000010058 */
[----:B------:R-:W-:Y:S01]  /*2f00*/  PRMT R96, R89, 0x7632, R96 ;  /* 0x0000763259607816 */ /* 0x000fe20000000060 */
[----:B------:R-:W-:Y:S01]  /*2f10*/  FADD.FTZ R89, R52, R97 ;  /* 0x0000006134597221 */ /* 0x000fe20000010000 */
[----:B------:R-:W-:Y:S01]  /*2f20*/  PRMT R234, R91, 0x7632, R234 ;  /* 0x000076325bea7816 */ /* 0x000fe200000000ea */
[----:B------:R-:W4:Y:S02]  /*2f30*/  LDL R252, [R1+0x4] ;  /* 0x0000040001fc7983 */ /* 0x000f240000100800 */
[----:B------:R-:W-:-:S04]  /*2f40*/  FADD.FTZ R97, R192, R89 ;  /* 0x00000059c0617221 */ /* 0x000fc80000010000 */
        /* <DEDUP_REMOVED lines=19> */
[----:B------:R-:W-:-:S03]  /*3080*/  SHF.L.U32 R249, R90, 0x10, RZ ;  /* 0x000000105af97819 */ /* 0x000fc600000006ff */
[----:B------:R-:W-:Y:S01]  /*3090*/  FADD.FTZ R98, R85, R98 ;  /* 0x0000006255627221 */ /* 0x000fe20000010000 */
[----:B------:R-:W-:-:S03]  /*30a0*/  FFMA.FTZ R97, R2, R3, RZ ;  /* 0x0000000302617223 */ /* 0x000fc600000100ff */
[----:B------:R-:W-:Y:S01]  /*30b0*/  FADD.FTZ R90, R93, R98 ;  /* 0x000000625d5a7221 */ /* 0x000fe20000010000 */
[----:B------:R-:W-:Y:S01]  /*30c0*/  SHF.L.U32 R96, R96, 0x10, RZ ;  /* 0x0000001060607819 */ /* 0x000fe200000006ff */
[----:B------:R-:W-:Y:S01]  /*30d0*/  FMUL.FTZ R89, R99, UR9 ;  /* 0x0000000963597c20 */ /* 0x000fe20008410000 */
[----:B------:R-:W-:Y:S01]  /*30e0*/  FFMA.FTZ R97, R193, R52, R97 ;  /* 0x00000034c1617223 */ /* 0x000fe20000010061 */
[----:B------:R-:W-:Y:S01]  /*30f0*/  FADD.FTZ R90, R83, R90 ;  /* 0x0000005a535a7221 */ /* 0x000fe20000010000 */
[----:B------:R-:W-:Y:S01]  /*3100*/  SHF.L.U32 R244, R103, 0x10, RZ ;  /* 0x0000001067f47819 */ /* 0x000fe200000006ff */
[----:B------:R-:W-:Y:S01]  /*3110*/  FFMA.FTZ R209, R89, R96, R209 ;  /* 0x0000006059d17223 */ /* 0x000fe200000100d1 */
[----:B------:R-:W-:Y:S01]  /*3120*/  FADD.FTZ R218, R96, R218 ;  /* 0x000000da60da7221 */ /* 0x000fe20000010000 */
[----:B------:R-:W-:Y:S01]  /*3130*/  FADD.FTZ R99, R90, R88 ;  /* 0x000000585a637221 */ /* 0x000fe20000010000 */
[----:B------:R-:W-:Y:S01]  /*3140*/  FFMA.FTZ R97, R191, R192, R97 ;  /* 0x000000c0bf617223 */ /* 0x000fe20000010061 */
[----:B------:R-:W-:Y:S01]  /*3150*/  SHF.L.U32 R103, R91, 0x10, RZ ;  /* 0x000000105b677819 */ /* 0x000fe200000006ff */
[----:B------:R-:W4:Y:S04]  /*3160*/  LDL R90, [R1+0x18] ;  /* 0x00001800015a7983 */ /* 0x000f280000100800 */
[----:B------:R-:W4:Y:S01]  /*3170*/  LDL R91, [R1+0x8] ;  /* 0x00000800015b7983 */ /* 0x000f220000100800 */
[----:B------:R-:W-:Y:S01]  /*3180*/  FFMA.FTZ R97, R194, R53, R97 ;  /* 0x00000035c2617223 */ /* 0x000fe20000010061 */
[----:B------:R-:W-:-:S02]  /*3190*/  FADD.FTZ R162, R101, R162 ;  /* 0x000000a265a27221 */ /* 0x000fc40000010000 */
[----:B------:R-:W4:Y:S01]  /*31a0*/  LDL R98, [R1+0x14] ;  /* 0x0000140001627983 */ /* 0x000f220000100800 */
[----:B------:R-:W-:-:S04]  /*31b0*/  FFMA.FTZ R97, R195, R56, R97 ;  /* 0x00000038c3617223 */ /* 0x000fc80000010061 */
        /* <DEDUP_REMOVED lines=14> */
[----:B------:R-:W-:Y:S01]  /*32a0*/  FFMA.FTZ R97, R78, R77, R97 ;  /* 0x0000004d4e617223 */ /* 0x000fe20000010061 */
[-C--:B------:R-:W-:Y:S01]  /*32b0*/  FFMA.FTZ R130, R89, R101.reuse, R130 ;  /* 0x0000006559827223 */ /* 0x080fe20000010082 */
[----:B---3--:R-:W-:Y:S02]  /*32c0*/  FMUL.FTZ R96, R37, R96 ;  /* 0x0000006025607220 */ /* 0x008fe40000410000 */
[----:B------:R-:W3:Y:S02]  /*32d0*/  LDL R37, [R1+0x1c] ;  /* 0x00001c0001257983 */ /* 0x000ee40000100800 */
[----:B--2---:R-:W-:Y:S02]  /*32e0*/  FFMA.FTZ R96, R36, R101, R96 ;  /* 0x0000006524607223 */ /* 0x004fe40000010060 */
[----:B------:R-:W2:Y:S01]  /*32f0*/  LDL R36, [R1+0xc] ;  /* 0x00000c0001247983 */ /* 0x000ea20000100800 */
[----:B------:R-:W-:-:S03]  /*3300*/  FFMA.FTZ R101, R80, R79, R97 ;  /* 0x0000004f50657223 */ /* 0x000fc60000010061 */
[----:B------:R-:W2:Y:S01]  /*3310*/  LDL R97, [R1+0x10] ;  /* 0x0000100001617983 */ /* 0x000ea20000100800 */
[C---:B------:R-:W-:Y:S02]  /*3320*/  PRMT R251, R102.reuse, 0x7632, R251 ;  /* 0x0000763266fb7816 */ /* 0x040fe400000000fb */
[----:B------:R-:W-:Y:S01]  /*3330*/  SHF.L.U32 R102, R102, 0x10, RZ ;  /* 0x0000001066667819 */ /* 0x000fe200000006ff */
[----:B------:R-:W-:Y:S01]  /*3340*/  FADD.FTZ R99, R99, R87 ;  /* 0x0000005763637221 */ /* 0x000fe20000010000 */
[----:B------:R-:W-:Y:S01]  /*3350*/  SHF.L.U32 R246, R246, 0x10, RZ ;  /* 0x00000010f6f67819 */ /* 0x000fe200000006ff */
[----:B------:R-:W-:Y:S01]  /*3360*/  FFMA.FTZ R101, R82, R81, R101 ;  /* 0x0000005152657223 */ /* 0x000fe20000010065 */
[----:B------:R-:W-:Y:S01]  /*3370*/  SHF.L.U32 R251, R251, 0x10, RZ ;  /* 0x00000010fbfb7819 */ /* 0x000fe200000006ff */
[----:B------:R-:W-:Y:S01]  /*3380*/  FADD.FTZ R99, R99, R96 ;  /* 0x0000006063637221 */ /* 0x000fe20000010000 */
[----:B------:R-:W-:Y:S01]  /*3390*/  SHF.L.U32 R234, R234, 0x10, RZ ;  /* 0x00000010eaea7819 */ /* 0x000fe200000006ff */
[----:B------:R-:W-:Y:S01]  /*33a0*/  FFMA.FTZ R101, R86, R85, R101 ;  /* 0x0000005556657223 */ /* 0x000fe20000010065 */
[----:B------:R-:W-:-:S03]  /*33b0*/  SHF.L.U32 R233, R233, 0x10, RZ ;  /* 0x00000010e9e97819 */ /* 0x000fc600000006ff */
[----:B------:R-:W-:Y:S01]  /*33c0*/  FFMA.FTZ R101, R94, R93, R101 ;  /* 0x0000005d5e657223 */ /* 0x000fe20000010065 */
[----:B----4-:R-:W-:Y:S01]  /*33d0*/  FMUL.FTZ R90, R90, R249 ;  /* 0x000000f95a5a7220 */ /* 0x010fe20000410000 */
[----:B------:R-:W-:Y:S01]  /*33e0*/  FMUL.FTZ R91, R91, R103 ;  /* 0x000000675b5b7220 */ /* 0x000fe20000410000 */
[----:B------:R-:W-:Y:S01]  /*33f0*/  FADD.FTZ R50, R50, -UR5 ;  /* 0x8000000532327e21 */ /* 0x000fe20008010000 */
[----:B------:R-:W-:Y:S01]  /*3400*/  FADD.FTZ R51, R51, -UR5 ;  /* 0x8000000533337e21 */ /* 0x000fe20008010000 */
[----:B------:R-:W-:Y:S01]  /*3410*/  FADD.FTZ R163, R102, R163 ;  /* 0x000000a366a37221 */ /* 0x000fe20000010000 */
[----:B---3--:R-:W-:Y:S02]  /*3420*/  FFMA.FTZ R90, R37, R102, R90 ;  /* 0x00000066255a7223 */ /* 0x008fe4000001005a */
[----:B------:R0:W5:Y:S01]  /*3430*/  LDL.LU R37, [R1+0x104] ;  /* 0x0001040001257983 */ /* 0x0001620000300800 */
[----:B--2---:R-:W-:-:S03]  /*3440*/  FFMA.FTZ R91, R36, R244, R91 ;  /* 0x000000f4245b7223 */ /* 0x004fc6000001005b */
[----:B------:R0:W5:Y:S01]  /*3450*/  LDL.LU R36, [R1+0x100] ;  /* 0x0001000001247983 */ /* 0x0001620000300800 */
[----:B------:R-:W-:Y:S01]  /*3460*/  FMUL.FTZ R97, R97, R246 ;  /* 0x000000f661617220 */ /* 0x000fe20000410000 */
[----:B------:R-:W-:-:S03]  /*3470*/  FADD.FTZ R99, R99, R90 ;  /* 0x0000005a63637221 */ /* 0x000fc60000010000 */
[----:B------:R-:W-:Y:S01]  /*3480*/  FFMA.FTZ R97, R98, R251, R97 ;  /* 0x000000fb62617223 */ /* 0x000fe20000010061 */
[----:B------:R-:W-:Y:S01]  /*3490*/  FMUL.FTZ R98, R100, R234 ;  /* 0x000000ea64627220 */ /* 0x000fe20000410000 */
[----:B------:R-:W-:Y:S02]  /*34a0*/  FADD.FTZ R100, R48, -UR5 ;  /* 0x8000000530647e21 */ /* 0x000fe40008010000 */
[----:B------:R-:W-:Y:S01]  /*34b0*/  FADD.FTZ R99, R99, R97 ;  /* 0x0000006163637221 */ /* 0x000fe20000010000 */
[----:B------:R-:W-:Y:S01]  /*34c0*/  FFMA.FTZ R48, R84, R83, R101 ;  /* 0x0000005354307223 */ /* 0x000fe20000010065 */
[----:B------:R-:W-:Y:S02]  /*34d0*/  FFMA.FTZ R98, R252, R233, R98 ;  /* 0x000000e9fc627223 */ /* 0x000fe40000010062 */
[----:B------:R-:W-:Y:S01]  /*34e0*/  FADD.FTZ R101, R99, R91 ;  /* 0x0000005b63657221 */ /* 0x000fe20000010000 */
[----:B------:R-:W-:Y:S01]  /*34f0*/  FMUL.FTZ R99, R100, UR9 ;  /* 0x0000000964637c20 */ /* 0x000fe20008410000 */
[----:B------:R-:W-:-:S02]  /*3500*/  FFMA.FTZ R100, R95, R88, R48 ;  /* 0x000000585f647223 */ /* 0x000fc40000010030 */
[----:B------:R-:W-:Y:S02]  /*3510*/  FADD.FTZ R48, R101, R98 ;  /* 0x0000006265307221 */ /* 0x000fe40000010000 */
[----:B------:R-:W-:-:S03]  /*3520*/  FFMA.FTZ R101, R92, R87, R100 ;  /* 0x000000575c657223 */ /* 0x000fc60000010064 */
[----:B------:R-:W1:Y:S01]  /*3530*/  SHFL.DOWN PT, R252, R48, 0x10, 0x1f ;  /* 0x0a001f0030fc7f89 */ /* 0x000e6200000e0000 */
[----:B------:R-:W-:Y:S01]  /*3540*/  FADD.FTZ R100, R49, -UR5 ;  /* 0x8000000531647e21 */ /* 0x000fe20008010000 */
[----:B------:R-:W-:-:S03]  /*3550*/  FFMA.FTZ R49, R89, R96, R101 ;  /* 0x0000006059317223 */ /* 0x000fc60000010065 */
[----:B------:R-:W-:Y:S01]  /*3560*/  FMUL.FTZ R100, R100, UR9 ;  /* 0x0000000964647c20 */ /* 0x000fe20008410000 */
[----:B------:R-:W-:Y:S01]  /*3570*/  FFMA.FTZ R49, R99, R90, R49 ;  /* 0x0000005a63317223 */ /* 0x000fe20000010031 */
[----:B------:R-:W-:-:S03]  /*3580*/  FMUL.FTZ R101, R50, UR9 ;  /* 0x0000000932657c20 */ /* 0x000fc60008410000 */
[----:B------:R-:W-:Y:S01]  /*3590*/  FFMA.FTZ R49, R100, R97, R49 ;  /* 0x0000006164317223 */ /* 0x000fe20000010031 */
[----:B------:R-:W-:Y:S01]  /*35a0*/  FFMA.FTZ R131, R99, R102, R131 ;  /* 0x0000006663837223 */ /* 0x000fe20000010083 */
[----:B------:R-:W-:Y:S02]  /*35b0*/  FMUL.FTZ R102, R51, UR9 ;  /* 0x0000000933667c20 */ /* 0x000fe40008410000 */
[----:B------:R-:W-:-:S04]  /*35c0*/  FFMA.FTZ R49, R101, R91, R49 ;  /* 0x0000005b65317223 */ /* 0x000fc80000010031 */
[----:B------:R-:W-:Y:S01]  /*35d0*/  FFMA.FTZ R49, R102, R98, R49 ;  /* 0x0000006266317223 */ /* 0x000fe20000010031 */
[----:B-1----:R-:W-:-:S04]  /*35e0*/  FADD.FTZ R252, R48, R252 ;  /* 0x000000fc30fc7221 */ /* 0x002fc80000010000 */
[----:B------:R-:W1:Y:S02]  /*35f0*/  SHFL.DOWN PT, R48, R49, 0x10, 0x1f ;  /* 0x0a001f0031307f89 */ /* 0x000e6400000e0000 */
[----:B-1----:R-:W-:Y:S02]  /*3600*/  FADD.FTZ R49, R49, R48 ;  /* 0x0000003031317221 */ /* 0x002fe40000010000 */
[----:B------:R-:W1:Y:S02]  /*3610*/  SHFL.DOWN PT, R48, R252, 0x8, 0x1f ;  /* 0x09001f00fc307f89 */ /* 0x000e6400000e0000 */
[----:B-1----:R-:W-:Y:S02]  /*3620*/  FADD.FTZ R252, R252, R48 ;  /* 0x00000030fcfc7221 */ /* 0x002fe40000010000 */
[----:B------:R-:W1:Y:S02]  /*3630*/  SHFL.DOWN PT, R48, R49, 0x8, 0x1f ;  /* 0x09001f0031307f89 */ /* 0x000e6400000e0000 */
[----:B-1----:R-:W-:-:S02]  /*3640*/  FADD.FTZ R48, R49, R48 ;  /* 0x0000003031307221 */ /* 0x002fc40000010000 */
[----:B------:R-:W1:Y:S04]  /*3650*/  SHFL.DOWN PT, R49, R252, 0x4, 0x1f ;  /* 0x08801f00fc317f89 */ /* 0x000e6800000e0000 */
[----:B------:R-:W2:Y:S01]  /*3660*/  SHFL.DOWN PT, R50, R48, 0x4, 0x1f ;  /* 0x08801f0030327f89 */ /* 0x000ea200000e0000 */
[----:B-1----:R-:W-:Y:S01]  /*3670*/  FADD.FTZ R49, R252, R49 ;  /* 0x00000031fc317221 */ /* 0x002fe20000010000 */
[----:B--2---:R-:W-:-:S04]  /*3680*/  FADD.FTZ R48, R48, R50 ;  /* 0x0000003230307221 */ /* 0x004fc80000010000 */
[----:B------:R-:W1:Y:S01]  /*3690*/  SHFL.DOWN PT, R50, R49, 0x2, 0x1f ;  /* 0x08401f0031327f89 */ /* 0x000e6200000e0000 */
[----:B------:R-:W-:Y:S01]  /*36a0*/  FADD.FTZ R164, R251, R164 ;  /* 0x000000a4fba47221 */ /* 0x000fe20000010000 */
[----:B------:R-:W-:Y:S02]  /*36b0*/  FFMA.FTZ R132, R100, R251, R132 ;  /* 0x000000fb64847223 */ /* 0x000fe40000010084 */
[----:B------:R-:W2:Y:S01]  /*36c0*/  S2R R251, SR_TID.X ;  /* 0x0000000000fb7919 */ /* 0x000ea20000002100 */
[----:B-1----:R-:W-:Y:S02]  /*36d0*/  FADD.FTZ R49, R49, R50 ;  /* 0x0000003231317221 */ /* 0x002fe40000010000 */
[----:B------:R-:W1:Y:S04]  /*36e0*/  SHFL.DOWN PT, R50, R48, 0x2, 0x1f ;  /* 0x08401f0030327f89 */ /* 0x000e6800000e0000 */
[----:B------:R-:W3:Y:S01]  /*36f0*/  SHFL.DOWN PT, R51, R49, 0x1, 0x1f ;  /* 0x08201f0031337f89 */ /* 0x000ee200000e0000 */
[----:B--2---:R-:W-:Y:S01]  /*3700*/  LOP3.LUT P1, RZ, R251, 0x1f, RZ, 0xc0, !PT ;  /* 0x0000001ffbff7812 */ /* 0x004fe2000782c0ff */
[----:B-1----:R-:W-:Y:S01]  /*3710*/  FADD.FTZ R50, R48, R50 ;  /* 0x0000003230327221 */ /* 0x002fe20000010000 */
[----:B---3--:R-:W-:-:S04]  /*3720*/  FADD.FTZ R48, R49, R51 ;  /* 0x0000003331307221 */ /* 0x008fc80000010000 */
[----:B------:R-:W1:Y:S01]  /*3730*/  SHFL.DOWN PT, R49, R50, 0x1, 0x1f ;  /* 0x08201f0032317f89 */ /* 0x000e6200000e0000 */
[----:B------:R-:W-:Y:S01]  /*3740*/  BSSY.RECONVERGENT B0, `(.L_x_1290) ;  /* 0x000000b000007945 */ /* 0x000fe20003800200 */
[----:B-1----:R-:W-:-:S05]  /*3750*/  FADD.FTZ R49, R50, R49 ;  /* 0x0000003132317221 */ /* 0x002fca0000010000 */
        /* <DEDUP_REMOVED lines=9> */
.L_x_1291:
[----:B------:R-:W-:Y:S05]  /*37f0*/  BSYNC.RECONVERGENT B0 ;  /* 0x0000000000007941 */ /* 0x000fea0003800200 */
.L_x_1290:
[----:B------:R-:W1:Y:S08]  /*3800*/  S2UR UR6, SR_CgaCtaId ;  /* 0x00000000000679c3 */ /* 0x000e700000008800 */
[----:B------:R-:W-:Y:S01]  /*3810*/  BAR.SYNC.DEFER_BLOCKING 0x0 ;  /* 0x0000000000007b1d */ /* 0x000fe20000010000 */
[----:B------:R-:W-:Y:S01]  /*3820*/  FADD.FTZ R216, R246, R216 ;  /* 0x000000d8f6d87221 */ /* 0x000fe20000010000 */
[----:B------:R-:W-:Y:S01]  /*3830*/  FFMA.FTZ R211, R100, R246, R211 ;  /* 0x000000f664d37223 */ /* 0x000fe200000100d3 */
[----:B------:R-:W-:Y:S01]  /*3840*/  FADD.FTZ R165, R244, R165 ;  /* 0x000000a5f4a57221 */ /* 0x000fe20000010000 */
[----:B------:R-:W-:Y:S01]  /*3850*/  FFMA.FTZ R133, R101, R244, R133 ;  /* 0x000000f465857223 */ /* 0x000fe20000010085 */
[----:B------:R-:W-:Y:S01]  /*3860*/  UISETP.NE.U32.AND UP0, UPT, UR24, URZ, UPT ;  /* 0x000000ff1800728c */ /* 0x000fe2000bf05070 */
[----:B------:R-:W-:Y:S01]  /*3870*/  FADD.FTZ R215, R103, R215 ;  /* 0x000000d767d77221 */ /* 0x000fe20000010000 */
[----:B------:R-:W-:Y:S01]  /*3880*/  UMOV UR5, 0x400 ;  /* 0x0000040000057882 */ /* 0x000fe20000000000 */
[----:B------:R-:W-:Y:S01]  /*3890*/  FFMA.FTZ R212, R101, R103, R212 ;  /* 0x0000006765d47223 */ /* 0x000fe200000100d4 */
[----:B------:R-:W-:Y:S01]  /*38a0*/  UISETP.NE.AND.EX UP0, UPT, UR25, URZ, UPT, UP0 ;  /* 0x000000ff1900728c */ /* 0x000fe2000bf05300 */
[----:B------:R-:W-:Y:S01]  /*38b0*/  FADD.FTZ R217, R249, R217 ;  /* 0x000000d9f9d97221 */ /* 0x000fe20000010000 */
[----:B------:R-:W-:Y:S01]  /*38c0*/  UIADD3 UR4, UPT, UPT, UR4, UR26, URZ ;  /* 0x0000001a04047290 */ /* 0x000fe2000fffe0ff */
        /* <DEDUP_REMOVED lines=79> */
.L_x_1294:
        /* <DEDUP_REMOVED lines=30> */
[----:B-----5:R-:W-:-:S02]  /*3fa0*/  MOV R37, R49 ;  /* 0x0000003100257202 */ /* 0x020fc40000000f00 */
[----:B------:R-:W-:Y:S01]  /*3fb0*/  MOV R36, R48 ;  /* 0x0000003000247202 */ /* 0x000fe20000000f00 */
[----:B------:R-:W-:Y:S06]  /*3fc0*/  BRA `(.L_x_1295) ;  /* 0x0000000c00347947 */ /* 0x000fec0003800000 */
.L_x_1293:
        /* <DEDUP_REMOVED lines=34> */
.L_x_1296:
        /* <DEDUP_REMOVED lines=30> */
[----:B-----5:R-:W-:Y:S02]  /*43d0*/  MOV R37, R49 ;  /* 0x0000003100257202 */ /* 0x020fe40000000f00 */
[----:B------:R-:W-:Y:S01]  /*43e0*/  MOV R36, R48 ;  /* 0x0000003000247202 */ /* 0x000fe20000000f00 */
[----:B------:R-:W-:Y:S06]  /*43f0*/  BRA `(.L_x_1295) ;  /* 0x0000000800287947 */ /* 0x000fec0003800000 */
.L_x_1292:
        /* <DEDUP_REMOVED lines=39> */
.L_x_1298:
        /* <DEDUP_REMOVED lines=33> */
.L_x_1297:
        /* <DEDUP_REMOVED lines=34> */
.L_x_1299:
        /* <DEDUP_REMOVED lines=32> */
.L_x_1295:
[----:B------:R-:W-:Y:S01]  /*4ca0*/  ISETP.NE.U32.AND P1, PT, RZ, UR5, PT ;  /* 0x00000005ff007c0c */ /* 0x000fe2000bf25070 */
[----:B------:R-:W-:Y:S01]  /*4cb0*/  HFMA2 R52, -RZ, RZ, 0, 9.5367431640625e-07 ;  /* 0x00000010ff347431 */ /* 0x000fe200000001ff */
[----:B------:R-:W-:Y:S02]  /*4cc0*/  ISETP.NE.U32.AND P2, PT, RZ, UR7, PT ;  /* 0x00000007ff007c0c */ /* 0x000fe4000bf45070 */
[----:B------:R-:W-:Y:S02]  /*4cd0*/  ISETP.NE.AND.EX P1, PT, RZ, UR6, PT, P1 ;  /* 0x00000006ff007c0c */ /* 0x000fe4000bf25310 */
[----:B------:R-:W-:-:S11]  /*4ce0*/  ISETP.NE.AND.EX P2, PT, RZ, UR8, PT, P2 ;  /* 0x00000008ff007c0c */ /* 0x000fd6000bf45320 */
[----:B------:R-:W0:Y:S02]  /*4cf0*/  @P1 LDC.64 R2, c[0x0][0x478] ;  /* 0x00011e00ff021b82 */ /* 0x000e240000000a00 */
[----:B0-----:R-:W-:-:S05]  /*4d00*/  @P1 IMAD.WIDE.U32 R2, R189, 0x20, R2 ;  /* 0x00000020bd021825 */ /* 0x001fca00078e0002 */
[----:B------:R-:W-:Y:S04]  /*4d10*/  @P1 STG.E.128 desc[UR14][R2.64], R44 ;  /* 0x0000002c02001986 */ /* 0x000fe8000c101d0e */
[----:B------:R0:W-:Y:S02]  /*4d20*/  @P1 STG.E.128 desc[UR14][R2.64+0x10], R40 ;  /* 0x0000102802001986 */ /* 0x0001e4000c101d0e */
[----:B0-----:R-:W-:-:S05]  /*4d30*/  IMAD.WIDE.U32 R2, R189, R52, UR30 ;  /* 0x0000001ebd027e25 */ /* 0x001fca000f8e0034 */
[----:B------:R0:W-:Y:S02]  /*4d40*/  STG.E.128 desc[UR14][R2.64], R48 ;  /* 0x0000003002007986 */ /* 0x0001e4000c101d0e */
[----:B0-----:R-:W0:Y:S02]  /*4d50*/  @P2 LDC.64 R2, c[0x0][0x470] ;  /* 0x00011c00ff022b82 */ /* 0x001e240000000a00 */
[----:B0-----:R-:W-:-:S05]  /*4d60*/  @P2 IMAD.WIDE.U32 R2, R189, 0x10, R2 ;  /* 0x00000010bd022825 */ /* 0x001fca00078e0002 */
[----:B-----5:R0:W-:Y:S01]  /*4d70*/  @P2 STG.E.128 desc[UR14][R2.64], R36 ;  /* 0x0000002402002986 */ /* 0x0201e2000c101d0e */
[----:B------:R-:W-:Y:S05]  /*4d80*/  @!P0 BRA `(.L_x_1300) ;  /* 0x0000000400fc8947 */ /* 0x000fea0003800000 */
        /* <DEDUP_REMOVED lines=30> */
[----:B0-----:R-:W-:Y:S02]  /*4f70*/  MOV R39, R51 ;  /* 0x0000003300277202 */ /* 0x001fe40000000f00 */
[----:B------:R-:W-:-:S02]  /*4f80*/  MOV R38, R50 ;  /* 0x0000003200267202 */ /* 0x000fc40000000f00 */
[----:B------:R-:W-:Y:S02]  /*4f90*/  MOV R37, R49 ;  /* 0x0000003100257202 */ /* 0x000fe40000000f00 */
[----:B------:R-:W-:Y:S01]  /*4fa0*/  MOV R36, R48 ;  /* 0x0000003000247202 */ /* 0x000fe20000000f00 */
[----:B------:R-:W-:Y:S06]  /*4fb0*/  BRA `(.L_x_1303) ;  /* 0x0000000c00687947 */ /* 0x000fec0003800000 */
.L_x_1302:
        /* <DEDUP_REMOVED lines=29> */
.L_x_1301:
        /* <DEDUP_REMOVED lines=29> */
[----:B0-----:R-:W-:Y:S02]  /*5360*/  MOV R39, R51 ;  /* 0x0000003300277202 */ /* 0x001fe40000000f00 */
[----:B------:R-:W-:Y:S02]  /*5370*/  MOV R38, R50 ;  /* 0x0000003200267202 */ /* 0x000fe40000000f00 */
[----:B------:R-:W-:-:S02]  /*5380*/  MOV R37, R49 ;  /* 0x0000003100257202 */ /* 0x000fc40000000f00 */
[----:B------:R-:W-:Y:S01]  /*5390*/  MOV R36, R48 ;  /* 0x0000003000247202 */ /* 0x000fe20000000f00 */
[----:B------:R-:W-:Y:S06]  /*53a0*/  BRA `(.L_x_1303) ;  /* 0x00000008006c7947 */ /* 0x000fec0003800000 */
.L_x_1304:
        /* <DEDUP_REMOVED lines=29> */
.L_x_1300:
        /* <DEDUP_REMOVED lines=35> */
.L_x_1306:
        /* <DEDUP_REMOVED lines=29> */
.L_x_1305:
        /* <DEDUP_REMOVED lines=34> */
.L_x_1307:
        /* <DEDUP_REMOVED lines=28> */
.L_x_1303:
[----:B0-----:R-:W0:Y:S02]  /*5d60*/  @P1 LDC.64 R2, c[0x0][0x478] ;  /* 0x00011e00ff021b82 */ /* 0x001e240000000a00 */
[----:B0-----:R-:W-:-:S05]  /*5d70*/  @P1 IMAD.WIDE.U32 R2, R188, 0x20, R2 ;  /* 0x00000020bc021825 */ /* 0x001fca00078e0002 */
[----:B------:R-:W-:Y:S04]  /*5d80*/  @P1 STG.E.128 desc[UR14][R2.64], R44 ;  /* 0x0000002c02001986 */ /* 0x000fe8000c101d0e */
        /* <DEDUP_REMOVED lines=43> */
.L_x_1310:
        /* <DEDUP_REMOVED lines=29> */
.L_x_1309:
        /* <DEDUP_REMOVED lines=34> */
.L_x_1312:
        /* <DEDUP_REMOVED lines=29> */
.L_x_1308:
        /* <DEDUP_REMOVED lines=35> */
.L_x_1314:
        /* <DEDUP_REMOVED lines=29> */
.L_x_1313:
        /* <DEDUP_REMOVED lines=34> */
.L_x_1315:
        /* <DEDUP_REMOVED lines=28> */
.L_x_1311:
        /* <DEDUP_REMOVED lines=46> */
.L_x_1318:
        /* <DEDUP_REMOVED lines=29> */
.L_x_1317:
        /* <DEDUP_REMOVED lines=34> */
.L_x_1320:
        /* <DEDUP_REMOVED lines=29> */
.L_x_1316:
        /* <DEDUP_REMOVED lines=35> */
.L_x_1322:
        /* <DEDUP_REMOVED lines=29> */
.L_x_1321:
        /* <DEDUP_REMOVED lines=17> */
[----:B------:R-:W-:Y:S01]  /*7b90*/  FADD.FTZ R99, R90, -R99 ;  /* 0x800000635a637221 */ /* 0x000fe20000010000 */
[----:B------:R-:W-:Y:S01]  /*7ba0*/  FADD.FTZ R100, R97, -R100 ;  /* 0x8000006461647221 */ /* 0x000fe20000010000 */
[----:B------:R-:W-:Y:S01]  /*7bb0*/  FMUL.FTZ R48, R83, UR9 ;  /* 0x0000000953307c20 */ /* 0x000fe20008410000 */
[----:B------:R-:W-:Y:S01]  /*7bc0*/  FMUL.FTZ R49, R92, UR9 ;  /* 0x000000095c317c20 */ /* 0x000fe20008410000 */
[----:B------:R-:W-:Y:S01]  /*7bd0*/  F2FP.BF16.F32.PACK_AB R51, R51, R2 ;  /* 0x000000023333723e */ /* 0x000fe200000010ff */
        /* <DEDUP_REMOVED lines=12> */
.L_x_1323:
[--C-:B0-----:R-:W-:Y:S01]  /*7ca0*/  FFMA.FTZ R2, R101, UR20, R103.reuse ;  /* 0x0000001465027c23 */ /* 0x101fe20008010067 */
        /* <DEDUP_REMOVED lines=27> */
.L_x_1319:
[----:B------:R-:W0:Y:S01]  /*7e60*/  @P1 LDC.64 R52, c[0x0][0x478] ;  /* 0x00011e00ff341b82 */ /* 0x000e220000000a00 */
[----:B------:R-:W-:Y:S01]  /*7e70*/  HFMA2 R55, -RZ, RZ, 0, 9.5367431640625e-07 ;  /* 0x00000010ff377431 */ /* 0x000fe200000001ff */
[----:B------:R-:W-:-:S06]  /*7e80*/  UPLOP3.LUT UP1, UPT, UPT, UPT, UP1, 0x40, 0x4 ;  /* 0x000000000004789c */ /* 0x000fcc0003f2e810 */
[----:B------:R-:W1:Y:S01]  /*7e90*/  @P2 LDC.64 R2, c[0x0][0x470] ;  /* 0x00011c00ff022b82 */ /* 0x000e620000000a00 */
[----:B0-----:R-:W-:-:S05]  /*7ea0*/  @P1 IMAD.WIDE.U32 R52, R190, 0x20, R52 ;  /* 0x00000020be341825 */ /* 0x001fca00078e0034 */
[----:B------:R-:W-:Y:S01]  /*7eb0*/  @P1 STG.E.128 desc[UR14][R52.64], R44 ;  /* 0x0000002c34001986 */ /* 0x000fe2000c101d0e */
[----:B-1----:R-:W-:-:S03]  /*7ec0*/  @P2 IMAD.WIDE.U32 R2, R190, 0x10, R2 ;  /* 0x00000010be022825 */ /* 0x002fc600078e0002 */
[----:B------:R0:W-:Y:S02]  /*7ed0*/  @P1 STG.E.128 desc[UR14][R52.64+0x10], R40 ;  /* 0x0000102834001986 */ /* 0x0001e4000c101d0e */
[----:B0-----:R-:W-:-:S05]  /*7ee0*/  IMAD.WIDE.U32 R52, R190, R55, UR30 ;  /* 0x0000001ebe347e25 */ /* 0x001fca000f8e0037 */
        /* <DEDUP_REMOVED lines=15> */
[----:B-1----:R-:W-:Y:S02]  /*7fe0*/  MOV R48, R111 ;  /* 0x0000006f00307202 */ /* 0x002fe40000000f00 */
        /* <DEDUP_REMOVED lines=114> */
.L_x_1289:
        /* <DEDUP_REMOVED lines=45> */
.L_x_1325:
        /* <DEDUP_REMOVED lines=10> */
.L_x_4833:


//--------------------- .text._ZN10layer_norm31ln_parallel_residual_bwd_kernelINS_13Kernel_traitsI13__nv_bfloat16S2_fS2_fjLj8192ELj1ELj1ELj8ELj16ENS_18Kernel_traits_baseILj8192ES2_S2_fS2_fjLj256EEEEELb0ELb1ELb0EEEvNS_9BwdParamsE --------------------------
	.section	.text._ZN10layer_norm31ln_parallel_residual_bwd_kernelINS_13Kernel_traitsI13__nv_bfloat16S2_fS2_fjLj8192ELj1ELj1ELj8ELj16ENS_18Kernel_traits_baseILj8192ES2_S2_fS2_fjLj256EEEEELb0ELb1ELb0EEEvNS_9BwdParamsE,"ax",@progbits
	.align	128
        .global         _ZN10layer_norm31ln_parallel_residual_bwd_kernelINS_13Kernel_traitsI13__nv_bfloat16S2_fS2_fjLj8192ELj1ELj1ELj8ELj16ENS_18Kernel_traits_baseILj8192ES2_S2_fS2_fjLj256EEEEELb0ELb1ELb0EEEvNS_9BwdParamsE
        .type           _ZN10layer_norm31ln_parallel_residual_bwd_kernelINS_13Kernel_traitsI13__nv_bfloat16S2_fS2_fjLj8192ELj1ELj1ELj8ELj16ENS_18Kernel_traits_baseILj8192ES2_S2_fS2_fjLj256EEEEELb0ELb1ELb0EEEvNS_9BwdParamsE,@function
        .size           _ZN10layer_norm31ln_parallel_residual_bwd_kernelINS_13Kernel_traitsI13__nv_bfloat16S2_fS2_fjLj8192ELj1ELj1ELj8ELj16ENS_18Kernel_traits_baseILj8192ES2_S2_fS2_fjLj256EEEEELb0ELb1ELb0EEEvNS_9BwdParamsE,(.L_x_4834 - _ZN10layer_norm31ln_parallel_residual_bwd_kernelINS_13Kernel_traitsI13__nv_bfloat16S2_fS2_fjLj8192ELj1ELj1ELj8ELj16ENS_18Kernel_traits_baseILj8192ES2_S2_fS2_fjLj256EEEEELb0ELb1ELb0EEEvNS_9BwdParamsE)
        .other          _ZN10layer_norm31ln_parallel_residual_bwd_kernelINS_13Kernel_traitsI13__nv_bfloat16S2_fS2_fjLj8192ELj1ELj1ELj8ELj16ENS_18Kernel_traits_baseILj8192ES2_S2_fS2_fjLj256EEEEELb0ELb1ELb0EEEvNS_9BwdParamsE,@"STO_CUDA_ENTRY STV_DEFAULT"
_ZN10layer_norm31ln_parallel_residual_bwd_kernelINS_13Kernel_traitsI13__nv_bfloat16S2_fS2_fjLj8192ELj1ELj1ELj8ELj16ENS_18Kernel_traits_baseILj8192ES2_S2_fS2_fjLj256EEEEELb0ELb1ELb0EEEvNS_9BwdParamsE:
.text._ZN10layer_norm31ln_parallel_residual_bwd_kernelINS_13Kernel_traitsI13__nv_bfloat16S2_fS2_fjLj8192ELj1ELj1ELj8ELj16ENS_18Kernel_traits_baseILj8192ES2_S2_fS2_fjLj256EEEEELb0ELb1ELb0EEEvNS_9BwdParamsE:
        /* <DEDUP_REMOVED lines=15> */
[----:B------:R-:W0:Y:S08]  /*00f0*/  @P0 LDC.64 R2, c[0x0][0x3d0] ;  /* 0x0000f400ff020b82 */ /* 0x000e300000000a00 */
[----:B------:R-:W1:Y:S08]  /*0100*/  @P1 LDC.64 R4, c[0x0][0x3d0] ;  /* 0x0000f400ff041b82 */ /* 0x000e700000000a00 */
[----:B------:R-:W4:Y:S08]  /*0110*/  @P2 LDC.64 R8, c[0x0][0x3d0] ;  /* 0x0000f400ff082b82 */ /* 0x000f300000000a00 */
[----:B------:R-:W3:Y:S01]  /*0120*/  @P3 LDC.64 R10, c[0x0][0x3d0] ;  /* 0x0000f400ff0a3b82 */ /* 0x000ee20000000a00 */
[C---:B0-----:R-:W-:Y:S01]  /*0130*/  @P0 IMAD.WIDE.U32 R2, R13.reuse, 0x10, R2 ;  /* 0x000000100d020825 */ /* 0x041fe200078e0002 */
[----:B------:R-:W-:-:S04]  /*0140*/  @P0 LOP3.LUT R13, R13, 0x100, RZ, 0xfc, !PT ;  /* 0x000001000d0d0812 */ /* 0x000fc800078efcff */
[----:B--2---:R0:W5:Y:S01]  /*0150*/  @P0 LDG.E.128 R128, desc[UR12][R2.64] ;  /* 0x0000000c02800981 */ /* 0x004162000c1e1d00 */
[C---:B-1----:R-:W-:Y:S01]  /*0160*/  @P1 IMAD.WIDE.U32 R6, R13.reuse, 0x10, R4 ;  /* 0x000000100d061825 */ /* 0x042fe200078e0004 */
[----:B------:R-:W-:-:S04]  /*0170*/  @P1 IADD3 R13, PT, PT, R13, 0x100, RZ ;  /* 0x000001000d0d1810 */ /* 0x000fc80007ffe0ff */
[----:B------:R0:W5:Y:S01]  /*0180*/  @P1 LDG.E.128 R124, desc[UR12][R6.64] ;  /* 0x0000000c067c1981 */ /* 0x000162000c1e1d00 */
[C---:B----4-:R-:W-:Y:S01]  /*0190*/  @P2 IMAD.WIDE.U32 R8, R13.reuse, 0x10, R8 ;  /* 0x000000100d082825 */ /* 0x050fe200078e0008 */
[----:B------:R-:W-:-:S04]  /*01a0*/  @P2 IADD3 R13, PT, PT, R13, 0x100, RZ ;  /* 0x000001000d0d2810 */ /* 0x000fc80007ffe0ff */
        /* <DEDUP_REMOVED lines=93> */
[----:B------:R-:W1:Y:S01]  /*0780*/  LDCU.64 UR6, c[0x0][0x470] ;  /* 0x00008e00ff0677ac */ /* 0x000e620008000a00 */
[----:B------:R-:W2:Y:S01]  /*0790*/  LDCU.64 UR14, c[0x0][0x438] ;  /* 0x00008700ff0e77ac */ /* 0x000ea20008000a00 */
[----:B------:R-:W3:Y:S07]  /*07a0*/  LDCU.64 UR8, c[0x0][0x478] ;  /* 0x00008f00ff0877ac */ /* 0x000eee0008000a00 */
.L_x_1377:
[----:B0-234-:R-:W4:Y:S01]  /*07b0*/  LDC.64 R152, c[0x0][0x3c0] ;  /* 0x0000f000ff987b82 */ /* 0x01df220000000a00 */
[----:B------:R-:W-:-:S07]  /*07c0*/  ISETP.NE.AND P4, PT, R156, RZ, PT ;  /* 0x000000ff9c00720c */ /* 0x000fce0003f85270 */
[----:B------:R-:W0:Y:S01]  /*07d0*/  LDC R21, c[0x0][0x388] ;  /* 0x0000e200ff157b82 */ /* 0x000e220000000800 */
[----:B----4-:R-:W-:-:S07]  /*07e0*/  IMAD.WIDE R154, R18, 0x4, R152 ;  /* 0x00000004129a7825 */ /* 0x010fce00078e0298 */
[----:B------:R-:W4:Y:S01]  /*07f0*/  LDC.64 R152, c[0x0][0x3c8] ;  /* 0x0000f200ff987b82 */ /* 0x000f220000000a00 */
[----:B------:R-:W2:Y:S01]  /*0800*/  LDG.E R154, desc[UR12][R154.64] ;  /* 0x0000000c9a9a7981 */ /* 0x000ea2000c1e1900 */
[C---:B------:R-:W-:Y:S01]  /*0810*/  ISETP.GE.U32.AND P1, PT, R19.reuse, 0x200, PT ;  /* 0x000002001300780c */ /* 0x040fe20003f26070 */
[----:B0-----:R-:W-:Y:S01]  /*0820*/  IMAD R0, R18, R21, RZ ;  /* 0x0000001512007224 */ /* 0x001fe200078e02ff */
[C---:B------:R-:W-:Y:S02]  /*0830*/  ISETP.GE.U32.AND P2, PT, R19.reuse, 0x300, PT ;  /* 0x000003001300780c */ /* 0x040fe40003f46070 */
[----:B------:R-:W-:Y:S02]  /*0840*/  ISETP.GE.U32.AND P3, PT, R19, 0x400, PT ;  /* 0x000004001300780c */ /* 0x000fe40003f66070 */
[----:B------:R-:W-:-:S04]  /*0850*/  SHF.R.S32.HI R157, RZ, 0x1f, R0 ;  /* 0x0000001fff9d7819 */ /* 0x000fc80000011400 */
[----:B------:R-:W-:Y:S01]  /*0860*/  LEA.HI R157, R157, R0, RZ, 0x3 ;  /* 0x000000009d9d7211 */ /* 0x000fe200078f18ff */
[----:B------:R-:W-:Y:S03]  /*0870*/  BSSY.RECONVERGENT B0, `(.L_x_1327) ;  /* 0x0000062000007945 */ /* 0x000fe60003800200 */
[----:B------:R-:W-:Y:S01]  /*0880*/  LEA.HI.SX32 R0, R157, R228, 0x1d ;  /* 0x000000e49d007211 */ /* 0x000fe200078feaff */
[----:B----4-:R-:W-:-:S05]  /*0890*/  IMAD.WIDE R152, R18, 0x4, R152 ;  /* 0x0000000412987825 */ /* 0x010fca00078e0298 */
[----:B-----5:R0:W5:Y:S01]  /*08a0*/  LDG.E R179, desc[UR12][R152.64] ;  /* 0x0000000c98b37981 */ /* 0x020162000c1e1900 */
[----:B------:R-:W-:Y:S02]  /*08b0*/  CS2R R196, SRZ ;  /* 0x0000000000c47805 */ /* 0x000fe4000001ff00 */
[----:B------:R-:W-:Y:S02]  /*08c0*/  MOV R165, R0 ;  /* 0x0000000000a57202 */ /* 0x000fe40000000f00 */
[----:B--2---:R-:W-:Y:S01]  /*08d0*/  FSEL R164, R154, RZ, !P4 ;  /* 0x000000ff9aa47208 */ /* 0x004fe20006000000 */
[----:B0-----:R-:W-:Y:S06]  /*08e0*/  @!P0 BRA `(.L_x_1328) ;  /* 0x0000000400688947 */ /* 0x001fec0003800000 */
[----:B------:R-:W0:Y:S08]  /*08f0*/  LDC.64 R196, c[0x0][0x3a8] ;  /* 0x0000ea00ffc47b82 */ /* 0x000e300000000a00 */
[----:B------:R-:W2:Y:S01]  /*0900*/  LDC.64 R156, c[0x0][0x428] ;  /* 0x00010a00ff9c7b82 */ /* 0x000ea20000000a00 */
[----:B0-----:R-:W-:-:S05]  /*0910*/  IMAD.WIDE.U32 R196, R0, 0x20, R196 ;  /* 0x0000002000c47825 */ /* 0x001fca00078e00c4 */
[----:B------:R-:W4:Y:S01]  /*0920*/  LDG.E.128 R152, desc[UR12][R196.64] ;  /* 0x0000000cc4987981 */ /* 0x000f22000c1e1d00 */
[----:B--2---:R-:W-:-:S03]  /*0930*/  IMAD.WIDE.U32 R156, R0, 0x10, R156 ;  /* 0x00000010009c7825 */ /* 0x004fc600078e009c */
[----:B------:R-:W2:Y:S04]  /*0940*/  LDG.E.128 R160, desc[UR12][R196.64+0x10] ;  /* 0x0000100cc4a07981 */ /* 0x000ea8000c1e1d00 */
[----:B------:R-:W3:Y:S01]  /*0950*/  LDG.E.128 R156, desc[UR12][R156.64] ;  /* 0x0000000c9c9c7981 */ /* 0x000ee2000c1e1d00 */
[----:B------:R-:W-:-:S04]  /*0960*/  ISETP.NE.U32.AND P0, PT, RZ, UR14, PT ;  /* 0x0000000eff007c0c */ /* 0x000fc8000bf05070 */
[----:B------:R-:W-:Y:S02]  /*0970*/  ISETP.NE.AND.EX P0, PT, RZ, UR15, PT, P0 ;  /* 0x0000000fff007c0c */ /* 0x000fe4000bf05300 */
[----:B------:R-:W-:-:S11]  /*0980*/  SHF.L.U32 R225, R128, 0x10, RZ ;  /* 0x0000001080e17819 */ /* 0x000fd600000006ff */
        /* <DEDUP_REMOVED lines=9> */
[----:B------:R-:W5:Y:S04]  /*0a20*/  @P0 LDG.E.128 R48, desc[UR12][R166.64] ;  /* 0x0000000ca6300981 */ /* 0x000f68000c1e1d00 */
[----:B------:R0:W5:Y:S01]  /*0a30*/  @P0 LDG.E.128 R44, desc[UR12][R166.64+0x10] ;  /* 0x0000100ca62c0981 */ /* 0x000162000c1e1d00 */
[C---:B----4-:R-:W-:Y:S01]  /*0a40*/  FADD.FTZ R226, -R164.reuse, R153 ;  /* 0x00000099a4e27221 */ /* 0x050fe20000010100 */
[C---:B------:R-:W-:Y:S01]  /*0a50*/  FADD.FTZ R222, -R164.reuse, R155 ;  /* 0x0000009ba4de7221 */ /* 0x040fe20000010100 */
[----:B------:R-:W-:Y:S02]  /*0a60*/  FADD.FTZ R152, -R164, R152 ;  /* 0x00000098a4987221 */ /* 0x000fe40000010100 */
[----:B-----5:R-:W-:Y:S01]  /*0a70*/  FMUL.FTZ R226, R179, R226 ;  /* 0x000000e2b3e27220 */ /* 0x020fe20000410000 */
[----:B---3--:R-:W-:-:S02]  /*0a80*/  PRMT R153, R156, 0x7632, R153 ;  /* 0x000076329c997816 */ /* 0x008fc40000000099 */
[----:B------:R-:W-:Y:S02]  /*0a90*/  PRMT R155, R157, 0x7632, R155 ;  /* 0x000076329d9b7816 */ /* 0x000fe4000000009b */
[----:B------:R-:W-:Y:S01]  /*0aa0*/  SHF.L.U32 R156, R156, 0x10, RZ ;  /* 0x000000109c9c7819 */ /* 0x000fe200000006ff */
[----:B------:R-:W-:Y:S01]  /*0ab0*/  FMUL.FTZ R222, R179, R222 ;  /* 0x000000deb3de7220 */ /* 0x000fe20000410000 */
[----:B------:R-:W-:Y:S02]  /*0ac0*/  SHF.L.U32 R153, R153, 0x10, RZ ;  /* 0x0000001099997819 */ /* 0x000fe400000006ff */
[----:B------:R-:W-:Y:S01]  /*0ad0*/  SHF.L.U32 R155, R155, 0x10, RZ ;  /* 0x000000109b9b7819 */ /* 0x000fe200000006ff */
[----:B------:R-:W-:Y:S01]  /*0ae0*/  FMUL.FTZ R227, R179, R152 ;  /* 0x00000098b3e37220 */ /* 0x000fe20000410000 */
[----:B------:R-:W-:Y:S01]  /*0af0*/  FMUL.FTZ R225, R225, R156 ;  /* 0x0000009ce1e17220 */ /* 0x000fe20000410000 */
[----:B------:R-:W-:Y:S01]  /*0b00*/  FADD.FTZ R154, -R164, R154 ;  /* 0x0000009aa49a7221 */ /* 0x000fe20000010100 */
[----:B------:R-:W-:Y:S01]  /*0b10*/  SHF.L.U32 R157, R157, 0x10, RZ ;  /* 0x000000109d9d7819 */ /* 0x000fe200000006ff */
[-C--:B------:R-:W-:Y:S01]  /*0b20*/  FMUL.FTZ R224, R224, R153.reuse ;  /* 0x00000099e0e07220 */ /* 0x080fe20000410000 */
[----:B------:R-:W-:Y:S01]  /*0b30*/  FFMA.FTZ R113, R226, R153, R113 ;  /* 0x00000099e2717223 */ /* 0x000fe20000010071 */
[----:B------:R-:W-:Y:S01]  /*0b40*/  FADD.FTZ R81, R81, R153 ;  /* 0x0000009951517221 */ /* 0x000fe20000010000 */
[-C--:B------:R-:W-:Y:S01]  /*0b50*/  FMUL.FTZ R220, R220, R155.reuse ;  /* 0x0000009bdcdc7220 */ /* 0x080fe20000410000 */
[----:B------:R-:W-:Y:S01]  /*0b60*/  FFMA.FTZ R115, R222, R155, R115 ;  /* 0x0000009bde737223 */ /* 0x000fe20000010073 */
[----:B------:R-:W-:Y:S01]  /*0b70*/  FADD.FTZ R83, R83, R155 ;  /* 0x0000009b53537221 */ /* 0x000fe20000010000 */
[----:B------:R-:W-:Y:S01]  /*0b80*/  FADD.FTZ R153, RZ, R225 ;  /* 0x000000e1ff997221 */ /* 0x000fe20000010000 */
[----:B------:R-:W-:Y:S01]  /*0b90*/  FFMA.FTZ R155, R227, R225, RZ ;  /* 0x000000e1e39b7223 */ /* 0x000fe200000100ff */
[----:B------:R-:W-:Y:S01]  /*0ba0*/  FMUL.FTZ R223, R179, R154 ;  /* 0x0000009ab3df7220 */ /* 0x000fe20000410000 */
[----:B------:R-:W-:Y:S01]  /*0bb0*/  FMUL.FTZ R221, R221, R157 ;  /* 0x0000009ddddd7220 */ /* 0x000fe20000410000 */
[----:B------:R-:W-:Y:S01]  /*0bc0*/  FADD.FTZ R152, R153, R224 ;  /* 0x000000e099987221 */ /* 0x000fe20000010000 */
[----:B------:R-:W-:Y:S01]  /*0bd0*/  FFMA.FTZ R154, R226, R224, R155 ;  /* 0x000000e0e29a7223 */ /* 0x000fe2000001009b */
[----:B------:R-:W-:Y:S01]  /*0be0*/  PRMT R165, R158, 0x7632, R165 ;  /* 0x000076329ea57816 */ /* 0x000fe200000000a5 */
[----:B--2---:R-:W-:Y:S01]  /*0bf0*/  FADD.FTZ R160, -R164, R160 ;  /* 0x000000a0a4a07221 */ /* 0x004fe20000010100 */
[----:B------:R-:W-:Y:S01]  /*0c00*/  SHF.L.U32 R158, R158, 0x10, RZ ;  /* 0x000000109e9e7819 */ /* 0x000fe200000006ff */
[----:B------:R-:W-:Y:S01]  /*0c10*/  FADD.FTZ R153, R152, R221 ;  /* 0x000000dd98997221 */ /* 0x000fe20000010000 */
[----:B------:R-:W-:Y:S01]  /*0c20*/  FFMA.FTZ R155, R223, R221, R154 ;  /* 0x000000dddf9b7223 */ /* 0x000fe2000001009a */
[----:B------:R-:W-:Y:S01]  /*0c30*/  SHF.L.U32 R165, R165, 0x10, RZ ;  /* 0x00000010a5a57819 */ /* 0x000fe200000006ff */
[----:B------:R-:W-:Y:S01]  /*0c40*/  FADD.FTZ R218, -R164, R161 ;  /* 0x000000a1a4da7221 */ /* 0x000fe20000010100 */
[----:B------:R-:W-:Y:S01]  /*0c50*/  FMUL.FTZ R219, R179, R160 ;  /* 0x000000a0b3db7220 */ /* 0x000fe20000410000 */
[----:B------:R-:W-:Y:S01]  /*0c60*/  FMUL.FTZ R217, R217, R158 ;  /* 0x0000009ed9d97220 */ /* 0x000fe20000410000 */
[----:B------:R-:W-:Y:S01]  /*0c70*/  FADD.FTZ R152, R153, R220 ;  /* 0x000000dc99987221 */ /* 0x000fe20000010000 */
[----:B------:R-:W-:Y:S01]  /*0c80*/  FFMA.FTZ R154, R222, R220, R155 ;  /* 0x000000dcde9a7223 */ /* 0x000fe2000001009b */
[C---:B0-----:R-:W-:Y:S01]  /*0c90*/  PRMT R166, R159.reuse, 0x7632, R166 ;  /* 0x000076329fa67816 */ /* 0x041fe200000000a6 */
[----:B------:R-:W-:Y:S01]  /*0ca0*/  FADD.FTZ R162, -R164, R162 ;  /* 0x000000a2a4a27221 */ /* 0x000fe20000010100 */
[----:B------:R-:W-:Y:S01]  /*0cb0*/  SHF.L.U32 R159, R159, 0x10, RZ ;  /* 0x000000109f9f7819 */ /* 0x000fe200000006ff */
[----:B------:R-:W-:Y:S01]  /*0cc0*/  FMUL.FTZ R218, R179, R218 ;  /* 0x000000dab3da7220 */ /* 0x000fe20000410000 */
[----:B------:R-:W-:Y:S01]  /*0cd0*/  FMUL.FTZ R216, R216, R165 ;  /* 0x000000a5d8d87220 */ /* 0x000fe20000410000 */
        /* <DEDUP_REMOVED lines=27> */
.L_x_1328:
[----:B-1-3--:R-:W-:Y:S05]  /*0e90*/  BSYNC.RECONVERGENT B0 ;  /* 0x0000000000007941 */ /* 0x00afea0003800200 */
.L_x_1327:
[----:B------:R-:W-:Y:S04]  /*0ea0*/  BSSY.RECONVERGENT B0, `(.L_x_1329) ;  /* 0x000005c000007945 */ /* 0x000fe80003800200 */
[----:B------:R-:W-:Y:S05]  /*0eb0*/  @!P1 BRA `(.L_x_1330) ;  /* 0x0000000400689947 */ /* 0x000fea0003800000 */
[----:B------:R-:W0:Y:S08]  /*0ec0*/  LDC.64 R180, c[0x0][0x3a8] ;  /* 0x0000ea00ffb47b82 */ /* 0x000e300000000a00 */
[----:B------:R-:W1:Y:S01]  /*0ed0*/  LDC.64 R156, c[0x0][0x428] ;  /* 0x00010a00ff9c7b82 */ /* 0x000e620000000a00 */
[----:B------:R-:W-:-:S04]  /*0ee0*/  ISETP.NE.U32.AND P0, PT, RZ, UR14, PT ;  /* 0x0000000eff007c0c */ /* 0x000fc8000bf05070 */
[----:B------:R-:W-:Y:S01]  /*0ef0*/  ISETP.NE.AND.EX P0, PT, RZ, UR15, PT, P0 ;  /* 0x0000000fff007c0c */ /* 0x000fe2000bf05300 */
[----:B0-----:R-:W-:-:S12]  /*0f00*/  IMAD.WIDE.U32 R180, R165, 0x20, R180 ;  /* 0x00000020a5b47825 */ /* 0x001fd800078e00b4 */
[----:B------:R-:W0:Y:S01]  /*0f10*/  @P0 LDC.64 R166, c[0x0][0x438] ;  /* 0x00010e00ffa60b82 */ /* 0x000e220000000a00 */
[----:B------:R-:W2:Y:S01]  /*0f20*/  LDG.E.128 R152, desc[UR12][R180.64] ;  /* 0x0000000cb4987981 */ /* 0x000ea2000c1e1d00 */
[----:B-1----:R-:W-:-:S03]  /*0f30*/  IMAD.WIDE.U32 R156, R165, 0x10, R156 ;  /* 0x00000010a59c7825 */ /* 0x002fc600078e009c */
[----:B------:R-:W3:Y:S04]  /*0f40*/  LDG.E.128 R160, desc[UR12][R180.64+0x10] ;  /* 0x0000100cb4a07981 */ /* 0x000ee8000c1e1d00 */
[----:B------:R-:W4:Y:S01]  /*0f50*/  LDG.E.128 R156, desc[UR12][R156.64] ;  /* 0x0000000c9c9c7981 */ /* 0x000f22000c1e1d00 */
[----:B0-----:R-:W-:-:S05]  /*0f60*/  @P0 IMAD.WIDE.U32 R166, R165, 0x20, R166 ;  /* 0x00000020a5a60825 */ /* 0x001fca00078e00a6 */
[----:B------:R0:W5:Y:S04]  /*0f70*/  @P0 LDG.E.128 R40, desc[UR12][R166.64] ;  /* 0x0000000ca6280981 */ /* 0x000168000c1e1d00 */
[----:B------:R0:W5:Y:S01]  /*0f80*/  @P0 LDG.E.128 R36, desc[UR12][R166.64+0x10] ;  /* 0x0000100ca6240981 */ /* 0x000162000c1e1d00 */
[----:B------:R-:W-:Y:S02]  /*0f90*/  SHF.L.U32 R209, R124, 0x10, RZ ;  /* 0x000000107cd17819 */ /* 0x000fe400000006ff */
[----:B------:R-:W-:Y:S02]  /*0fa0*/  SHF.L.U32 R208, R10, 0x10, RZ ;  /* 0x000000100ad07819 */ /* 0x000fe400000006ff */
[----:B------:R-:W-:Y:S02]  /*0fb0*/  SHF.L.U32 R205, R125, 0x10, RZ ;  /* 0x000000107dcd7819 */ /* 0x000fe400000006ff */
[----:B------:R-:W-:-:S02]  /*0fc0*/  SHF.L.U32 R204, R11, 0x10, RZ ;  /* 0x000000100bcc7819 */ /* 0x000fc400000006ff */
[----:B------:R-:W-:Y:S02]  /*0fd0*/  SHF.L.U32 R202, R126, 0x10, RZ ;  /* 0x000000107eca7819 */ /* 0x000fe400000006ff */
[----:B------:R-:W-:Y:S02]  /*0fe0*/  SHF.L.U32 R178, R127, 0x10, RZ ;  /* 0x000000107fb27819 */ /* 0x000fe400000006ff */
[----:B------:R-:W-:Y:S02]  /*0ff0*/  SHF.L.U32 R183, R13, 0x10, RZ ;  /* 0x000000100db77819 */ /* 0x000fe400000006ff */
[----:B------:R-:W-:Y:S01]  /*1000*/  IADD3 R165, PT, PT, R165, 0x100, RZ ;  /* 0x00000100a5a57810 */ /* 0x000fe20007ffe0ff */
[C---:B--2---:R-:W-:Y:S01]  /*1010*/  FADD.FTZ R210, -R164.reuse, R153 ;  /* 0x00000099a4d27221 */ /* 0x044fe20000010100 */
[C---:B------:R-:W-:Y:S01]  /*1020*/  FADD.FTZ R152, -R164.reuse, R152 ;  /* 0x00000098a4987221 */ /* 0x040fe20000010100 */
[C---:B------:R-:W-:Y:S01]  /*1030*/  FADD.FTZ R154, -R164.reuse, R154 ;  /* 0x0000009aa49a7221 */ /* 0x040fe20000010100 */
[----:B---3--:R-:W-:Y:S01]  /*1040*/  FADD.FTZ R200, -R164, R161 ;  /* 0x000000a1a4c87221 */ /* 0x008fe20000010100 */
[----:B----4-:R-:W-:-:S02]  /*1050*/  PRMT R153, R156, 0x7632, R153 ;  /* 0x000076329c997816 */ /* 0x010fc40000000099 */
[----:B------:R-:W-:Y:S01]  /*1060*/  SHF.L.U32 R156, R156, 0x10, RZ ;  /* 0x000000109c9c7819 */ /* 0x000fe200000006ff */
[----:B-----5:R-:W-:Y:S01]  /*1070*/  FMUL.FTZ R210, R179, R210 ;  /* 0x000000d2b3d27220 */ /* 0x020fe20000410000 */
[----:B------:R-:W-:Y:S02]  /*1080*/  PRMT R176, R158, 0x7632, R176 ;  /* 0x000076329eb07816 */ /* 0x000fe400000000b0 */
[----:B------:R-:W-:Y:S01]  /*1090*/  SHF.L.U32 R153, R153, 0x10, RZ ;  /* 0x0000001099997819 */ /* 0x000fe200000006ff */
[----:B------:R-:W-:Y:S01]  /*10a0*/  FMUL.FTZ R211, R179, R152 ;  /* 0x00000098b3d37220 */ /* 0x000fe20000410000 */
[----:B------:R-:W-:Y:S01]  /*10b0*/  FMUL.FTZ R209, R209, R156 ;  /* 0x0000009cd1d17220 */ /* 0x000fe20000410000 */
[--C-:B------:R-:W-:Y:S01]  /*10c0*/  FADD.FTZ R206, -R164, R155.reuse ;  /* 0x0000009ba4ce7221 */ /* 0x100fe20000010100 */
[----:B------:R-:W-:Y:S01]  /*10d0*/  FMUL.FTZ R207, R179, R154 ;  /* 0x0000009ab3cf7220 */ /* 0x000fe20000410000 */
[----:B------:R-:W-:Y:S01]  /*10e0*/  PRMT R155, R157, 0x7632, R155 ;  /* 0x000076329d9b7816 */ /* 0x000fe2000000009b */
[-C--:B------:R-:W-:Y:S01]  /*10f0*/  FMUL.FTZ R208, R208, R153.reuse ;  /* 0x00000099d0d07220 */ /* 0x080fe20000410000 */
[----:B------:R-:W-:Y:S01]  /*1100*/  SHF.L.U32 R152, R12, 0x10, RZ ;  /* 0x000000100c987819 */ /* 0x000fe200000006ff */
[----:B------:R-:W-:Y:S01]  /*1110*/  FFMA.FTZ R105, R210, R153, R105 ;  /* 0x00000099d2697223 */ /* 0x000fe20000010069 */
[----:B------:R-:W-:Y:S01]  /*1120*/  SHF.L.U32 R154, R176, 0x10, RZ ;  /* 0x00000010b09a7819 */ /* 0x000fe200000006ff */
[----:B------:R-:W-:Y:S01]  /*1130*/  FADD.FTZ R73, R73, R153 ;  /* 0x0000009949497221 */ /* 0x000fe20000010000 */
[----:B------:R-:W-:Y:S01]  /*1140*/  SHF.L.U32 R157, R157, 0x10, RZ ;  /* 0x000000109d9d7819 */ /* 0x000fe200000006ff */
[----:B------:R-:W-:Y:S01]  /*1150*/  FMUL.FTZ R200, R179, R200 ;  /* 0x000000c8b3c87220 */ /* 0x000fe20000410000 */
[----:B------:R-:W-:Y:S01]  /*1160*/  FADD.FTZ R197, R197, R209 ;  /* 0x000000d1c5c57221 */ /* 0x000fe20000010000 */
[----:B------:R-:W-:Y:S01]  /*1170*/  FFMA.FTZ R153, R211, R209, R196 ;  /* 0x000000d1d3997223 */ /* 0x000fe200000100c4 */
[----:B------:R-:W-:Y:S01]  /*1180*/  SHF.L.U32 R155, R155, 0x10, RZ ;  /* 0x000000109b9b7819 */ /* 0x000fe200000006ff */
[----:B------:R-:W-:Y:S01]  /*1190*/  FMUL.FTZ R206, R179, R206 ;  /* 0x000000ceb3ce7220 */ /* 0x000fe20000410000 */
[-C--:B------:R-:W-:Y:S01]  /*11a0*/  FMUL.FTZ R176, R152, R154.reuse ;  /* 0x0000009a98b07220 */ /* 0x080fe20000410000 */
[----:B------:R-:W-:Y:S01]  /*11b0*/  FADD.FTZ R69, R69, R154 ;  /* 0x0000009a45457221 */ /* 0x000fe20000010000 */
[----:B------:R-:W-:Y:S01]  /*11c0*/  FFMA.FTZ R101, R200, R154, R101 ;  /* 0x0000009ac8657223 */ /* 0x000fe20000010065 */
[----:B------:R-:W-:Y:S01]  /*11d0*/  FMUL.FTZ R205, R205, R157 ;  /* 0x0000009dcdcd7220 */ /* 0x000fe20000410000 */
[----:B------:R-:W-:Y:S01]  /*11e0*/  FADD.FTZ R152, R197, R208 ;  /* 0x000000d0c5987221 */ /* 0x000fe20000010000 */
[----:B------:R-:W-:Y:S01]  /*11f0*/  FFMA.FTZ R154, R210, R208, R153 ;  /* 0x000000d0d29a7223 */ /* 0x000fe20000010099 */
[----:B------:R-:W-:Y:S01]  /*1200*/  SHF.L.U32 R181, R158, 0x10, RZ ;  /* 0x000000109eb57819 */ /* 0x000fe200000006ff */
[-C--:B------:R-:W-:Y:S01]  /*1210*/  FMUL.FTZ R204, R204, R155.reuse ;  /* 0x0000009bcccc7220 */ /* 0x080fe20000410000 */
[----:B------:R-:W-:Y:S01]  /*1220*/  FFMA.FTZ R107, R206, R155, R107 ;  /* 0x0000009bce6b7223 */ /* 0x000fe2000001006b */
[----:B------:R-:W-:Y:S01]  /*1230*/  FADD.FTZ R75, R75, R155 ;  /* 0x0000009b4b4b7221 */ /* 0x000fe20000010000 */
[----:B------:R-:W-:Y:S01]  /*1240*/  FADD.FTZ R160, -R164, R160 ;  /* 0x000000a0a4a07221 */ /* 0x000fe20000010100 */
[----:B------:R-:W-:Y:S01]  /*1250*/  FADD.FTZ R153, R152, R205 ;  /* 0x000000cd98997221 */ /* 0x000fe20000010000 */
[----:B------:R-:W-:Y:S01]  /*1260*/  FFMA.FTZ R155, R207, R205, R154 ;  /* 0x000000cdcf9b7223 */ /* 0x000fe2000001009a */
[-C--:B------:R-:W-:Y:S01]  /*1270*/  FMUL.FTZ R202, R202, R181.reuse ;  /* 0x000000b5caca7220 */ /* 0x080fe20000410000 */
[----:B------:R-:W-:Y:S01]  /*1280*/  FMUL.FTZ R203, R179, R160 ;  /* 0x000000a0b3cb7220 */ /* 0x000fe20000410000 */
[----:B------:R-:W-:Y:S01]  /*1290*/  FADD.FTZ R153, R153, R204 ;  /* 0x000000cc99997221 */ /* 0x000fe20000010000 */
[----:B------:R-:W-:Y:S01]  /*12a0*/  FFMA.FTZ R152, R206, R204, R155 ;  /* 0x000000ccce987223 */ /* 0x000fe2000001009b */
[C---:B------:R-:W-:Y:S01]  /*12b0*/  PRMT R158, R159.reuse, 0x7632, R158 ;  /* 0x000076329f9e7816 */ /* 0x040fe2000000009e */
[----:B------:R-:W-:Y:S01]  /*12c0*/  FADD.FTZ R162, -R164, R162 ;  /* 0x000000a2a4a27221 */ /* 0x000fe20000010100 */
[----:B------:R-:W-:Y:S01]  /*12d0*/  SHF.L.U32 R159, R159, 0x10, RZ ;  /* 0x000000109f9f7819 */ /* 0x000fe200000006ff */
[----:B------:R-:W-:Y:S01]  /*12e0*/  FADD.FTZ R153, R153, R202 ;  /* 0x000000ca99997221 */ /* 0x000fe20000010000 */
[C---:B------:R-:W-:Y:S01]  /*12f0*/  FFMA.FTZ R155, R203.reuse, R202, R152 ;  /* 0x000000cacb9b7223 */ /* 0x040fe20000010098 */
        /* <DEDUP_REMOVED lines=21> */
[----:B0-----:R-:W-:-:S07]  /*1450*/  FFMA.FTZ R196, R180, R183, R152 ;  /* 0x000000b7b4c47223 */ /* 0x001fce0000010098 */
.L_x_1330:
[----:B------:R-:W-:Y:S05]  /*1460*/  BSYNC.RECONVERGENT B0 ;  /* 0x0000000000007941 */ /* 0x000fea0003800200 */
.L_x_1329:
[----:B------:R-:W-:Y:S04]  /*1470*/  BSSY.RECONVERGENT B0, `(.L_x_1331) ;  /* 0x000005c000007945 */ /* 0x000fe80003800200 */
[----:B------:R-:W-:Y:S05]  /*1480*/  @!P2 BRA `(.L_x_1332) ;  /* 0x000000040068a947 */ /* 0x000fea0003800000 */
[----:B------:R-:W0:Y:S08]  /*1490*/  LDC.64 R152, c[0x0][0x428] ;  /* 0x00010a00ff987b82 */ /* 0x000e300000000a00 */
[----:B------:R-:W1:Y:S01]  /*14a0*/  LDC.64 R160, c[0x0][0x3a8] ;  /* 0x0000ea00ffa07b82 */ /* 0x000e620000000a00 */
[----:B0-----:R-:W-:-:S06]  /*14b0*/  IMAD.WIDE.U32 R152, R165, 0x10, R152 ;  /* 0x00000010a5987825 */ /* 0x001fcc00078e0098 */
[----:B------:R-:W2:Y:S01]  /*14c0*/  LDG.E.128 R152, desc[UR12][R152.64] ;  /* 0x0000000c98987981 */ /* 0x000ea2000c1e1d00 */
[----:B-1----:R-:W-:-:S05]  /*14d0*/  IMAD.WIDE.U32 R160, R165, 0x20, R160 ;  /* 0x00000020a5a07825 */ /* 0x002fca00078e00a0 */
[----:B------:R-:W3:Y:S04]  /*14e0*/  LDG.E.128 R24, desc[UR12][R160.64] ;  /* 0x0000000ca0187981 */ /* 0x000ee8000c1e1d00 */
[----:B------:R-:W4:Y:S01]  /*14f0*/  LDG.E.128 R156, desc[UR12][R160.64+0x10] ;  /* 0x0000100ca09c7981 */ /* 0x000f22000c1e1d00 */
[----:B------:R-:W-:-:S04]  /*1500*/  ISETP.NE.U32.AND P0, PT, RZ, UR14, PT ;  /* 0x0000000eff007c0c */ /* 0x000fc8000bf05070 */
[----:B------:R-:W-:-:S13]  /*1510*/  ISETP.NE.AND.EX P0, PT, RZ, UR15, PT, P0 ;  /* 0x0000000fff007c0c */ /* 0x000fda000bf05300 */
[----:B------:R-:W0:Y:S01]  /*1520*/  @P0 LDC.64 R22, c[0x0][0x438] ;  /* 0x00010e00ff160b82 */ /* 0x000e220000000a00 */
[----:B------:R-:W-:Y:S01]  /*1530*/  SHF.L.U32 R169, R7, 0x10, RZ ;  /* 0x0000001007a97819 */ /* 0x000fe200000006ff */
[----:B0-----:R-:W-:-:S05]  /*1540*/  @P0 IMAD.WIDE.U32 R22, R165, 0x20, R22 ;  /* 0x00000020a5160825 */ /* 0x001fca00078e0016 */
[----:B------:R-:W5:Y:S04]  /*1550*/  @P0 LDG.E.128 R32, desc[UR12][R22.64] ;  /* 0x0000000c16200981 */ /* 0x000f68000c1e1d00 */
[----:B------:R0:W5:Y:S02]  /*1560*/  @P0 LDG.E.128 R28, desc[UR12][R22.64+0x10] ;  /* 0x0000100c161c0981 */ /* 0x000164000c1e1d00 */
[----:B0-----:R-:W-:Y:S02]  /*1570*/  SHF.L.U32 R22, R120, 0x10, RZ ;  /* 0x0000001078167819 */ /* 0x001fe400000006ff */
[----:B------:R-:W-:Y:S02]  /*1580*/  SHF.L.U32 R173, R8, 0x10, RZ ;  /* 0x0000001008ad7819 */ /* 0x000fe400000006ff */
[----:B------:R-:W-:-:S02]  /*1590*/  SHF.L.U32 R177, R9, 0x10, RZ ;  /* 0x0000001009b17819 */ /* 0x000fc400000006ff */
[----:B------:R-:W-:Y:S02]  /*15a0*/  IADD3 R165, PT, PT, R165, 0x100, RZ ;  /* 0x00000100a5a57810 */ /* 0x000fe40007ffe0ff */
[----:B--2---:R-:W-:Y:S01]  /*15b0*/  PRMT R20, R152, 0x7632, R20 ;  /* 0x0000763298147816 */ /* 0x004fe20000000014 */
[C---:B---3--:R-:W-:Y:S01]  /*15c0*/  FADD.FTZ R166, -R164.reuse, R24 ;  /* 0x00000018a4a67221 */ /* 0x048fe20000010100 */
[C---:B------:R-:W-:Y:S01]  /*15d0*/  FADD.FTZ R168, -R164.reuse, R25 ;  /* 0x00000019a4a87221 */ /* 0x040fe20000010100 */
[----:B------:R-:W-:Y:S01]  /*15e0*/  FADD.FTZ R170, -R164, R26 ;  /* 0x0000001aa4aa7221 */ /* 0x000fe20000010100 */
[----:B------:R-:W-:Y:S01]  /*15f0*/  SHF.L.U32 R25, R152, 0x10, RZ ;  /* 0x0000001098197819 */ /* 0x000fe200000006ff */
[C---:B-----5:R-:W-:Y:S01]  /*1600*/  FMUL.FTZ R23, R179.reuse, R166 ;  /* 0x000000a6b3177220 */ /* 0x060fe20000410000 */
[----:B------:R-:W-:Y:S02]  /*1610*/  SHF.L.U32 R24, R6, 0x10, RZ ;  /* 0x0000001006187819 */ /* 0x000fe400000006ff */
[----:B------:R-:W-:Y:S01]  /*1620*/  SHF.L.U32 R26, R20, 0x10, RZ ;  /* 0x00000010141a7819 */ /* 0x000fe200000006ff */
[----:B------:R-:W-:Y:S01]  /*1630*/  FMUL.FTZ R20, R179, R168 ;  /* 0x000000a8b3147220 */ /* 0x000fe20000410000 */
[----:B------:R-:W-:Y:S01]  /*1640*/  PRMT R152, R153, 0x7632, R152 ;  /* 0x0000763299987816 */ /* 0x000fe20000000098 */
[----:B------:R-:W-:Y:S01]  /*1650*/  FADD.FTZ R172, -R164, R27 ;  /* 0x0000001ba4ac7221 */ /* 0x000fe20000010100 */
[-C--:B------:R-:W-:Y:S01]  /*1660*/  FMUL.FTZ R22, R22, R25.reuse ;  /* 0x0000001916167220 */ /* 0x080fe20000410000 */
[----:B------:R-:W-:Y:S01]  /*1670*/  FADD.FTZ R64, R64, R25 ;  /* 0x0000001940407221 */ /* 0x000fe20000010000 */
[----:B------:R-:W-:Y:S01]  /*1680*/  FFMA.FTZ R96, R23, R25, R96 ;  /* 0x0000001917607223 */ /* 0x000fe20000010060 */
[-C--:B------:R-:W-:Y:S01]  /*1690*/  FMUL.FTZ R25, R24, R26.reuse ;  /* 0x0000001a18197220 */ /* 0x080fe20000410000 */
[----:B------:R-:W-:Y:S01]  /*16a0*/  FFMA.FTZ R97, R20, R26, R97 ;  /* 0x0000001a14617223 */ /* 0x000fe20000010061 */
[----:B------:R-:W-:Y:S01]  /*16b0*/  FADD.FTZ R65, R65, R26 ;  /* 0x0000001a41417221 */ /* 0x000fe20000010000 */
[----:B------:R-:W-:Y:S01]  /*16c0*/  SHF.L.U32 R152, R152, 0x10, RZ ;  /* 0x0000001098987819 */ /* 0x000fe200000006ff */
[----:B------:R-:W-:Y:S01]  /*16d0*/  FMUL.FTZ R24, R179, R172 ;  /* 0x000000acb3187220 */ /* 0x000fe20000410000 */
[----:B------:R-:W-:Y:S01]  /*16e0*/  SHF.L.U32 R153, R153, 0x10, RZ ;  /* 0x0000001099997819 */ /* 0x000fe200000006ff */
[----:B------:R-:W-:Y:S01]  /*16f0*/  FMUL.FTZ R27, R179, R170 ;  /* 0x000000aab31b7220 */ /* 0x000fe20000410000 */
[----:B------:R-:W-:Y:S01]  /*1700*/  SHF.L.U32 R26, R121, 0x10, RZ ;  /* 0x00000010791a7819 */ /* 0x000fe200000006ff */
[-C--:B------:R-:W-:Y:S01]  /*1710*/  FMUL.FTZ R169, R169, R152.reuse ;  /* 0x00000098a9a97220 */ /* 0x080fe20000410000 */
[----:B------:R-:W-:Y:S01]  /*1720*/  FFMA.FTZ R99, R24, R152, R99 ;  /* 0x0000009818637223 */ /* 0x000fe20000010063 */
[----:B------:R-:W-:Y:S01]  /*1730*/  FADD.FTZ R67, R67, R152 ;  /* 0x0000009843437221 */ /* 0x000fe20000010000 */
[----:B------:R-:W-:Y:S01]  /*1740*/  FADD.FTZ R66, R66, R153 ;  /* 0x0000009942427221 */ /* 0x000fe20000010000 */
[-C--:B------:R-:W-:Y:S01]  /*1750*/  FMUL.FTZ R26, R26, R153.reuse ;  /* 0x000000991a1a7220 */ /* 0x080fe20000410000 */
[----:B------:R-:W-:Y:S01]  /*1760*/  FFMA.FTZ R98, R27, R153, R98 ;  /* 0x000000991b627223 */ /* 0x000fe20000010062 */
[----:B------:R-:W-:Y:S01]  /*1770*/  FADD.FTZ R152, R197, R22 ;  /* 0x00000016c5987221 */ /* 0x000fe20000010000 */
[----:B------:R-:W-:Y:S01]  /*1780*/  FFMA.FTZ R153, R23, R22, R196 ;  /* 0x0000001617997223 */ /* 0x000fe200000100c4 */
[----:B------:R-:W-:-:S02]  /*1790*/  PRMT R160, R154, 0x7632, R160 ;  /* 0x000076329aa07816 */ /* 0x000fc400000000a0 */
[----:B------:R-:W-:Y:S01]  /*17a0*/  SHF.L.U32 R161, R154, 0x10, RZ ;  /* 0x000000109aa17819 */ /* 0x000fe200000006ff */
[----:B----4-:R-:W-:Y:S01]  /*17b0*/  FADD.FTZ R154, -R164, R157 ;  /* 0x0000009da49a7221 */ /* 0x010fe20000010100 */
[----:B------:R-:W-:Y:S01]  /*17c0*/  FADD.FTZ R157, R152, R25 ;  /* 0x00000019989d7221 */ /* 0x000fe20000010000 */
[----:B------:R-:W-:Y:S01]  /*17d0*/  FFMA.FTZ R152, R20, R25, R153 ;  /* 0x0000001914987223 */ /* 0x000fe20000010099 */
[----:B------:R-:W-:Y:S01]  /*17e0*/  SHF.L.U32 R168, R122, 0x10, RZ ;  /* 0x000000107aa87819 */ /* 0x000fe200000006ff */
[----:B------:R-:W-:Y:S01]  /*17f0*/  FMUL.FTZ R170, R179, R154 ;  /* 0x0000009ab3aa7220 */ /* 0x000fe20000410000 */
[C---:B------:R-:W-:Y:S01]  /*1800*/  FADD.FTZ R156, -R164.reuse, R156 ;  /* 0x0000009ca49c7221 */ /* 0x040fe20000010100 */
[----:B------:R-:W-:Y:S01]  /*1810*/  FADD.FTZ R154, R157, R26 ;  /* 0x0000001a9d9a7221 */ /* 0x000fe20000010000 */
[----:B------:R-:W-:Y:S01]  /*1820*/  FFMA.FTZ R153, R27, R26, R152 ;  /* 0x0000001a1b997223 */ /* 0x000fe20000010098 */
[----:B------:R-:W-:Y:S01]  /*1830*/  FADD.FTZ R158, -R164, R158 ;  /* 0x0000009ea49e7221 */ /* 0x000fe20000010100 */
[----:B------:R-:W-:Y:S01]  /*1840*/  SHF.L.U32 R160, R160, 0x10, RZ ;  /* 0x00000010a0a07819 */ /* 0x000fe200000006ff */
[----:B------:R-:W-:Y:S01]  /*1850*/  FMUL.FTZ R171, R179, R156 ;  /* 0x0000009cb3ab7220 */ /* 0x000fe20000410000 */
[----:B------:R-:W-:Y:S01]  /*1860*/  FMUL.FTZ R168, R168, R161 ;  /* 0x000000a1a8a87220 */ /* 0x000fe20000410000 */
[----:B------:R-:W-:Y:S01]  /*1870*/  FADD.FTZ R157, R154, R169 ;  /* 0x000000a99a9d7221 */ /* 0x000fe20000010000 */
[----:B------:R-:W-:Y:S01]  /*1880*/  FFMA.FTZ R152, R24, R169, R153 ;  /* 0x000000a918987223 */ /* 0x000fe20000010099 */
[----:B------:R-:W-:Y:S01]  /*1890*/  PRMT R162, R155, 0x7632, R162 ;  /* 0x000076329ba27816 */ /* 0x000fe200000000a2 */
[----:B------:R-:W-:Y:S01]  /*18a0*/  FMUL.FTZ R175, R179, R158 ;  /* 0x0000009eb3af7220 */ /* 0x000fe20000410000 */
[----:B------:R-:W-:-:S02]  /*18b0*/  SHF.L.U32 R155, R155, 0x10, RZ ;  /* 0x000000109b9b7819 */ /* 0x000fc400000006ff */
[----:B------:R-:W-:Y:S01]  /*18c0*/  SHF.L.U32 R172, R123, 0x10, RZ ;  /* 0x000000107bac7819 */ /* 0x000fe200000006ff */
[----:B------:R-:W-:Y:S01]  /*18d0*/  FMUL.FTZ R173, R173, R160 ;  /* 0x000000a0adad7220 */ /* 0x000fe20000410000 */
        /* <DEDUP_REMOVED lines=21> */
.L_x_1332:
[----:B------:R-:W-:Y:S05]  /*1a30*/  BSYNC.RECONVERGENT B0 ;  /* 0x0000000000007941 */ /* 0x000fea0003800200 */
.L_x_1331:
[----:B------:R-:W-:Y:S04]  /*1a40*/  BSSY.RECONVERGENT B0, `(.L_x_1333) ;  /* 0x000005b000007945 */ /* 0x000fe80003800200 */
[----:B------:R-:W-:Y:S05]  /*1a50*/  @!P3 BRA `(.L_x_1334) ;  /* 0x000000040064b947 */ /* 0x000fea0003800000 */
[----:B------:R-:W0:Y:S08]  /*1a60*/  LDC.64 R184, c[0x0][0x3a8] ;  /* 0x0000ea00ffb87b82 */ /* 0x000e300000000a00 */
[----:B------:R-:W1:Y:S01]  /*1a70*/  LDC.64 R160, c[0x0][0x428] ;  /* 0x00010a00ffa07b82 */ /* 0x000e620000000a00 */
[----:B------:R-:W-:Y:S01]  /*1a80*/  ISETP.NE.U32.AND P0, PT, RZ, UR14, PT ;  /* 0x0000000eff007c0c */ /* 0x000fe2000bf05070 */
[----:B0-----:R-:W-:-:S05]  /*1a90*/  IMAD.WIDE.U32 R184, R165, 0x20, R184 ;  /* 0x00000020a5b87825 */ /* 0x001fca00078e00b8 */
[----:B------:R-:W2:Y:S01]  /*1aa0*/  LDG.E.128 R152, desc[UR12][R184.64] ;  /* 0x0000000cb8987981 */ /* 0x000ea2000c1e1d00 */
[C---:B-1----:R-:W-:Y:S01]  /*1ab0*/  IMAD.WIDE.U32 R160, R165.reuse, 0x10, R160 ;  /* 0x00000010a5a07825 */ /* 0x042fe200078e00a0 */
[----:B------:R-:W-:Y:S02]  /*1ac0*/  ISETP.NE.AND.EX P0, PT, RZ, UR15, PT, P0 ;  /* 0x0000000fff007c0c */ /* 0x000fe4000bf05300 */
[----:B------:R0:W3:Y:S04]  /*1ad0*/  LDG.E.128 R156, desc[UR12][R184.64+0x10] ;  /* 0x0000100cb89c7981 */ /* 0x0000e8000c1e1d00 */
[----:B------:R-:W4:Y:S07]  /*1ae0*/  LDG.E.128 R160, desc[UR12][R160.64] ;  /* 0x0000000ca0a07981 */ /* 0x000f2e000c1e1d00 */
[----:B------:R-:W1:Y:S02]  /*1af0*/  @P0 LDC.64 R166, c[0x0][0x438] ;  /* 0x00010e00ffa60b82 */ /* 0x000e640000000a00 */
[----:B-1----:R-:W-:-:S05]  /*1b00*/  @P0 IMAD.WIDE.U32 R166, R165, 0x20, R166 ;  /* 0x00000020a5a60825 */ /* 0x002fca00078e00a6 */
[----:B------:R1:W5:Y:S04]  /*1b10*/  @P0 LDG.E.128 R132, desc[UR12][R166.64] ;  /* 0x0000000ca6840981 */ /* 0x000368000c1e1d00 */
[----:B------:R1:W5:Y:S01]  /*1b20*/  @P0 LDG.E.128 R136, desc[UR12][R166.64+0x10] ;  /* 0x0000100ca6880981 */ /* 0x000362000c1e1d00 */
[----:B------:R-:W-:Y:S02]  /*1b30*/  SHF.L.U32 R187, R2, 0x10, RZ ;  /* 0x0000001002bb7819 */ /* 0x000fe400000006ff */
[----:B0-----:R-:W-:Y:S02]  /*1b40*/  SHF.L.U32 R184, R116, 0x10, RZ ;  /* 0x0000001074b87819 */ /* 0x001fe400000006ff */
[----:B------:R-:W-:Y:S02]  /*1b50*/  SHF.L.U32 R188, R117, 0x10, RZ ;  /* 0x0000001075bc7819 */ /* 0x000fe400000006ff */
[----:B------:R-:W-:-:S02]  /*1b60*/  SHF.L.U32 R195, R4, 0x10, RZ ;  /* 0x0000001004c37819 */ /* 0x000fc400000006ff */
[----:B------:R-:W-:Y:S02]  /*1b70*/  SHF.L.U32 R191, R3, 0x10, RZ ;  /* 0x0000001003bf7819 */ /* 0x000fe400000006ff */
[----:B------:R-:W-:Y:S02]  /*1b80*/  SHF.L.U32 R194, R119, 0x10, RZ ;  /* 0x0000001077c27819 */ /* 0x000fe400000006ff */
[----:B------:R-:W-:Y:S01]  /*1b90*/  SHF.L.U32 R201, R5, 0x10, RZ ;  /* 0x0000001005c97819 */ /* 0x000fe200000006ff */
[C---:B--2---:R-:W-:Y:S01]  /*1ba0*/  FADD.FTZ R152, -R164.reuse, R152 ;  /* 0x00000098a4987221 */ /* 0x044fe20000010100 */
[C---:B------:R-:W-:Y:S01]  /*1bb0*/  FADD.FTZ R182, -R164.reuse, R153 ;  /* 0x00000099a4b67221 */ /* 0x040fe20000010100 */
[C---:B------:R-:W-:Y:S01]  /*1bc0*/  FADD.FTZ R186, -R164.reuse, R155 ;  /* 0x0000009ba4ba7221 */ /* 0x040fe20000010100 */
[C---:B------:R-:W-:Y:S01]  /*1bd0*/  FADD.FTZ R154, -R164.reuse, R154 ;  /* 0x0000009aa49a7221 */ /* 0x040fe20000010100 */
[C---:B-----5:R-:W-:Y:S01]  /*1be0*/  FMUL.FTZ R185, R179.reuse, R152 ;  /* 0x00000098b3b97220 */ /* 0x060fe20000410000 */
[C---:B------:R-:W-:Y:S01]  /*1bf0*/  FMUL.FTZ R182, R179.reuse, R182 ;  /* 0x000000b6b3b67220 */ /* 0x040fe20000410000 */
[C---:B---3--:R-:W-:Y:S01]  /*1c00*/  FADD.FTZ R198, -R164.reuse, R159 ;  /* 0x0000009fa4c67221 */ /* 0x048fe20000010100 */
[C-C-:B------:R-:W-:Y:S01]  /*1c10*/  FADD.FTZ R190, -R164.reuse, R156.reuse ;  /* 0x0000009ca4be7221 */ /* 0x140fe20000010100 */
[----:B------:R-:W-:Y:S01]  /*1c20*/  FADD.FTZ R192, -R164, R157 ;  /* 0x0000009da4c07221 */ /* 0x000fe20000010100 */
[C---:B----4-:R-:W-:Y:S01]  /*1c30*/  PRMT R153, R160.reuse, 0x7632, R153 ;  /* 0x00007632a0997816 */ /* 0x050fe20000000099 */
[C---:B------:R-:W-:Y:S01]  /*1c40*/  FMUL.FTZ R189, R179.reuse, R154 ;  /* 0x0000009ab3bd7220 */ /* 0x040fe20000410000 */
[----:B------:R-:W-:Y:S01]  /*1c50*/  SHF.L.U32 R155, R160, 0x10, RZ ;  /* 0x00000010a09b7819 */ /* 0x000fe200000006ff */
[----:B------:R-:W-:Y:S01]  /*1c60*/  FMUL.FTZ R193, R179, R190 ;  /* 0x000000beb3c17220 */ /* 0x000fe20000410000 */
[----:B------:R-:W-:Y:S01]  /*1c70*/  SHF.L.U32 R152, R153, 0x10, RZ ;  /* 0x0000001099987819 */ /* 0x000fe200000006ff */
[----:B------:R-:W-:Y:S01]  /*1c80*/  FMUL.FTZ R192, R179, R192 ;  /* 0x000000c0b3c07220 */ /* 0x000fe20000410000 */
[----:B------:R-:W-:Y:S01]  /*1c90*/  SHF.L.U32 R159, R162, 0x10, RZ ;  /* 0x00000010a29f7819 */ /* 0x000fe200000006ff */
[----:B------:R-:W-:Y:S01]  /*1ca0*/  FMUL.FTZ R184, R184, R155 ;  /* 0x0000009bb8b87220 */ /* 0x000fe20000410000 */
[----:B------:R-:W-:Y:S01]  /*1cb0*/  PRMT R156, R161, 0x7632, R156 ;  /* 0x00007632a19c7816 */ /* 0x000fe2000000009c */
[-C--:B------:R-:W-:Y:S01]  /*1cc0*/  FMUL.FTZ R187, R187, R152.reuse ;  /* 0x00000098bbbb7220 */ /* 0x080fe20000410000 */
[----:B------:R-:W-:Y:S01]  /*1cd0*/  FFMA.FTZ R89, R182, R152, R89 ;  /* 0x00000098b6597223 */ /* 0x000fe20000010059 */
[----:B------:R-:W-:Y:S01]  /*1ce0*/  FADD.FTZ R57, R57, R152 ;  /* 0x0000009839397221 */ /* 0x000fe20000010000 */
[----:B------:R-:W-:Y:S01]  /*1cf0*/  SHF.L.U32 R152, R118, 0x10, RZ ;  /* 0x0000001076987819 */ /* 0x000fe200000006ff */
[----:B------:R-:W-:Y:S01]  /*1d00*/  FFMA.FTZ R153, R185, R184, R196 ;  /* 0x000000b8b9997223 */ /* 0x000fe200000100c4 */
[----:B------:R-:W-:Y:S01]  /*1d10*/  PRMT R157, R162, 0x7632, R157 ;  /* 0x00007632a29d7816 */ /* 0x000fe2000000009d */
[----:B------:R-:W-:Y:S01]  /*1d20*/  FADD.FTZ R56, R56, R155 ;  /* 0x0000009b38387221 */ /* 0x000fe20000010000 */
[----:B------:R-:W-:Y:S01]  /*1d30*/  SHF.L.U32 R161, R161, 0x10, RZ ;  /* 0x00000010a1a17819 */ /* 0x000fe200000006ff */
[----:B------:R-:W-:Y:S01]  /*1d40*/  FMUL.FTZ R190, R152, R159 ;  /* 0x0000009f98be7220 */ /* 0x000fe20000410000 */
[----:B------:R-:W-:Y:S01]  /*1d50*/  FADD.FTZ R152, R197, R184 ;  /* 0x000000b8c5987221 */ /* 0x000fe20000010000 */
[----:B------:R-:W-:Y:S01]  /*1d60*/  FFMA.FTZ R88, R185, R155, R88 ;  /* 0x0000009bb9587223 */ /* 0x000fe20000010058 */
[----:B------:R-:W-:Y:S01]  /*1d70*/  SHF.L.U32 R154, R157, 0x10, RZ ;  /* 0x000000109d9a7819 */ /* 0x000fe200000006ff */
[----:B------:R-:W-:Y:S01]  /*1d80*/  FMUL.FTZ R188, R188, R161 ;  /* 0x000000a1bcbc7220 */ /* 0x000fe20000410000 */
[----:B------:R-:W-:Y:S01]  /*1d90*/  SHF.L.U32 R156, R156, 0x10, RZ ;  /* 0x000000109c9c7819 */ /* 0x000fe200000006ff */
[----:B------:R-:W-:Y:S01]  /*1da0*/  FADD.FTZ R155, R152, R187 ;  /* 0x000000bb989b7221 */ /* 0x000fe20000010000 */
[----:B------:R-:W-:Y:S01]  /*1db0*/  FFMA.FTZ R152, R182, R187, R153 ;  /* 0x000000bbb6987223 */ /* 0x000fe20000010099 */
[-C--:B------:R-:W-:Y:S01]  /*1dc0*/  FMUL.FTZ R195, R195, R154.reuse ;  /* 0x0000009ac3c37220 */ /* 0x080fe20000410000 */
[----:B------:R-:W-:Y:S01]  /*1dd0*/  FFMA.FTZ R85, R192, R154, R85 ;  /* 0x0000009ac0557223 */ /* 0x000fe20000010055 */
[----:B------:R-:W-:Y:S01]  /*1de0*/  FADD.FTZ R53, R53, R154 ;  /* 0x0000009a35357221 */ /* 0x000fe20000010000 */
[----:B------:R-:W-:Y:S01]  /*1df0*/  FMUL.FTZ R186, R179, R186 ;  /* 0x000000bab3ba7220 */ /* 0x000fe20000410000 */
[----:B------:R-:W-:Y:S01]  /*1e00*/  FMUL.FTZ R191, R191, R156 ;  /* 0x0000009cbfbf7220 */ /* 0x000fe20000410000 */
[----:B------:R-:W-:Y:S01]  /*1e10*/  FADD.FTZ R154, R155, R188 ;  /* 0x000000bc9b9a7221 */ /* 0x000fe20000010000 */
[----:B------:R-:W-:Y:S01]  /*1e20*/  FFMA.FTZ R153, R189, R188, R152 ;  /* 0x000000bcbd997223 */ /* 0x000fe20000010098 */
[C---:B------:R-:W-:Y:S01]  /*1e30*/  PRMT R160, R163.reuse, 0x7632, R160 ;  /* 0x00007632a3a07816 */ /* 0x040fe200000000a0 */
        /* <DEDUP_REMOVED lines=25> */
[----:B------:R-:W-:Y:S01]  /*1fd0*/  FADD.FTZ R197, R154, R201 ;  /* 0x000000c99ac57221 */ /* 0x000fe20000010000 */
[----:B-1----:R-:W-:-:S07]  /*1fe0*/  FFMA.FTZ R196, R198, R201, R152 ;  /* 0x000000c9c6c47223 */ /* 0x002fce0000010098 */
.L_x_1334:
[----:B------:R-:W-:Y:S05]  /*1ff0*/  BSYNC.RECONVERGENT B0 ;  /* 0x0000000000007941 */ /* 0x000fea0003800200 */
.L_x_1333:
        /* <DEDUP_REMOVED lines=32> */
.L_x_1336:
[----:B------:R-:W-:Y:S05]  /*2200*/  BSYNC.RECONVERGENT B0 ;  /* 0x0000000000007941 */ /* 0x000fea0003800200 */
.L_x_1335:
[----:B------:R-:W1:Y:S08]  /*2210*/  S2UR UR5, SR_CgaCtaId ;  /* 0x00000000000579c3 */ /* 0x000e700000008800 */
[----:B------:R-:W-:Y:S01]  /*2220*/  BAR.SYNC.DEFER_BLOCKING 0x0 ;  /* 0x0000000000007b1d */ /* 0x000fe20000010000 */
[----:B------:R-:W-:-:S05]  /*2230*/  ISETP.GE.U32.AND P0, PT, R19, 0x100, PT ;  /* 0x000001001300780c */ /* 0x000fca0003f06070 */
[----:B------:R-:W-:Y:S02]  /*2240*/  UMOV UR4, 0x400 ;  /* 0x0000040000047882 */ /* 0x000fe40000000000 */
        /* <DEDUP_REMOVED lines=32> */
[----:B0-----:R-:W-:Y:S02]  /*2450*/  ISETP.NE.AND P4, PT, R153, RZ, PT ;  /* 0x000000ff9900720c */ /* 0x001fe40003f85270 */
[----:B------:R-:W-:Y:S01]  /*2460*/  FADD.FTZ R166, R166, R229 ;  /* 0x000000e5a6a67221 */ /* 0x000fe20000010000 */
[----:B------:R-:W-:Y:S01]  /*2470*/  FADD.FTZ R152, R167, R152 ;  /* 0x00000098a7987221 */ /* 0x000fe20000010000 */
[----:B------:R-:W-:Y:S02]  /*2480*/  P2R R153, PR, RZ, 0x40 ;  /* 0x00000040ff997803 */ /* 0x000fe40000000000 */
[----:B------:R-:W-:Y:S01]  /*2490*/  FMUL.FTZ R160, R166, UR11 ;  /* 0x0000000ba6a07c20 */ /* 0x000fe20008410000 */
[----:B------:R-:W-:Y:S01]  /*24a0*/  P2R R156, PR, RZ, 0x10 ;  /* 0x00000010ff9c7803 */ /* 0x000fe20000000000 */
[----:B------:R-:W-:-:S03]  /*24b0*/  FMUL.FTZ R157, R152, UR11 ;  /* 0x0000000b989d7c20 */ /* 0x000fc60008410000 */
[----:B------:R-:W-:Y:S01]  /*24c0*/  FSEL R160, R160, RZ, !P4 ;  /* 0x000000ffa0a07208 */ /* 0x000fe20006000000 */
[----:B------:R-:W-:Y:S06]  /*24d0*/  @!P0 BRA `(.L_x_1338) ;  /* 0x00000010007c8947 */ /* 0x000fec0003800000 */
        /* <DEDUP_REMOVED lines=40> */
.L_x_1341:
        /* <DEDUP_REMOVED lines=33> */
.L_x_1340:
        /* <DEDUP_REMOVED lines=32> */
.L_x_1343:
        /* <DEDUP_REMOVED lines=33> */
.L_x_1339:
        /* <DEDUP_REMOVED lines=14> */
[-C--:B------:R-:W-:Y:S01]  /*2e60*/  FFMA.FTZ R164, R215, R157.reuse, R160 ;  /* 0x0000009dd7a47223 */ /* 0x080fe200000100a0 */
[----:B------:R-:W-:Y:S01]  /*2e70*/  FADD.FTZ R154, R224, -R153 ;  /* 0x80000099e09a7221 */ /* 0x000fe20000010000 */
[----:B------:R-:W-:Y:S01]  /*2e80*/  FADD.FTZ R155, R221, -R158 ;  /* 0x8000009edd9b7221 */ /* 0x000fe20000010000 */
[----:B------:R-:W-:Y:S01]  /*2e90*/  FFMA.FTZ R163, R214, R157, R160 ;  /* 0x0000009dd6a37223 */ /* 0x000fe200000100a0 */
[----:B------:R-:W-:Y:S01]  /*2ea0*/  FADD.FTZ R158, R220, -R159 ;  /* 0x8000009fdc9e7221 */ /* 0x000fe20000010000 */
[----:B------:R-:W-:Y:S01]  /*2eb0*/  FADD.FTZ R159, R217, -R162 ;  /* 0x800000a2d99f7221 */ /* 0x000fe20000010000 */
[----:B------:R-:W-:Y:S01]  /*2ec0*/  FADD.FTZ R152, R225, -R152 ;  /* 0x80000098e1987221 */ /* 0x000fe20000010000 */
[----:B------:R-:W-:Y:S01]  /*2ed0*/  FADD.FTZ R162, R216, -R161 ;  /* 0x800000a1d8a27221 */ /* 0x000fe20000010000 */
[----:B------:R-:W-:Y:S01]  /*2ee0*/  FADD.FTZ R161, R213, -R164 ;  /* 0x800000a4d5a17221 */ /* 0x000fe20000010000 */
[C---:B-----5:R-:W-:Y:S01]  /*2ef0*/  FFMA.FTZ R153, R179.reuse, R154, R49 ;  /* 0x0000009ab3997223 */ /* 0x060fe20000010031 */
[----:B------:R-:W-:Y:S01]  /*2f00*/  FADD.FTZ R164, R212, -R163 ;  /* 0x800000a3d4a47221 */ /* 0x000fe20000010000 */
[C---:B------:R-:W-:Y:S01]  /*2f10*/  FFMA.FTZ R154, R179.reuse, R155, R50 ;  /* 0x0000009bb39a7223 */ /* 0x040fe20000010032 */
        /* <DEDUP_REMOVED lines=11> */
.L_x_1345:
        /* <DEDUP_REMOVED lines=16> */
[C---:B-----5:R-:W-:Y:S01]  /*30d0*/  FFMA.FTZ R153, R179.reuse, R141, R50 ;  /* 0x0000008db3997223 */ /* 0x060fe20000010032 */
        /* <DEDUP_REMOVED lines=16> */
.L_x_1344:
        /* <DEDUP_REMOVED lines=30> */
[----:B------:R-:W-:Y:S01]  /*33c0*/  F2FP.BF16.F32.PACK_AB R152, R149, R148 ;  /* 0x000000949598723e */ /* 0x000fe200000010ff */
[----:B------:R-:W-:Y:S06]  /*33d0*/  BRA `(.L_x_1342) ;  /* 0x0000000000807947 */ /* 0x000fec0003800000 */
.L_x_1346:
        /* <DEDUP_REMOVED lines=32> */
.L_x_1342:
[----:B------:R-:W-:Y:S01]  /*35e0*/  ISETP.NE.U32.AND P4, PT, RZ, UR4, PT ;  /* 0x00000004ff007c0c */ /* 0x000fe2000bf85070 */
[----:B------:R-:W0:Y:S03]  /*35f0*/  LDC.64 R162, c[0x0][0x468] ;  /* 0x00011a00ffa27b82 */ /* 0x000e260000000a00 */
[----:B------:R-:W-:-:S13]  /*3600*/  ISETP.NE.AND.EX P4, PT, RZ, UR5, PT, P4 ;  /* 0x00000005ff007c0c */ /* 0x000fda000bf85340 */
[----:B------:R-:W1:Y:S01]  /*3610*/  @P4 LDC.64 R158, c[0x0][0x478] ;  /* 0x00011e00ff9e4b82 */ /* 0x000e620000000a00 */
[----:B0-----:R-:W-:-:S04]  /*3620*/  IMAD.WIDE.U32 R162, R0, 0x10, R162 ;  /* 0x0000001000a27825 */ /* 0x001fc800078e00a2 */
[----:B-1----:R-:W-:-:S05]  /*3630*/  @P4 IMAD.WIDE.U32 R164, R0, 0x20, R158 ;  /* 0x0000002000a44825 */ /* 0x002fca00078e009e */
[----:B------:R0:W-:Y:S04]  /*3640*/  @P4 STG.E.128 desc[UR12][R164.64], R148 ;  /* 0x00000094a4004986 */ /* 0x0001e8000c101d0c */
        /* <DEDUP_REMOVED lines=8> */
.L_x_1338:
[----:B------:R-:W-:Y:S05]  /*36d0*/  BSYNC.RECONVERGENT B0 ;  /* 0x0000000000007941 */ /* 0x000fea0003800200 */
.L_x_1337:
        /* <DEDUP_REMOVED lines=46> */
.L_x_1351:
        /* <DEDUP_REMOVED lines=29> */
.L_x_1350:
[----:B0-----:R-:W0:Y:S02]  /*3b90*/  LDC.64 R152, c[0x0][0x470] ;  /* 0x00011c00ff987b82 */ /* 0x001e240000000a00 */
        /* <DEDUP_REMOVED lines=36> */
.L_x_1353:
        /* <DEDUP_REMOVED lines=29> */
.L_x_1349:
        /* <DEDUP_REMOVED lines=41> */
.L_x_1355:
        /* <DEDUP_REMOVED lines=29> */
.L_x_1354:
        /* <DEDUP_REMOVED lines=37> */
.L_x_1356:
        /* <DEDUP_REMOVED lines=28> */
.L_x_1352:
[----:B------:R-:W0:Y:S08]  /*4820*/  @P4 LDC.64 R164, c[0x0][0x478] ;  /* 0x00011e00ffa44b82 */ /* 0x000e300000000a00 */
[----:B------:R-:W1:Y:S08]  /*4830*/  LDC.64 R162, c[0x0][0x468] ;  /* 0x00011a00ffa27b82 */ /* 0x000e700000000a00 */
[----:B------:R-:W2:Y:S01]  /*4840*/  @P5 LDC.64 R158, c[0x0][0x470] ;  /* 0x00011c00ff9e5b82 */ /* 0x000ea20000000a00 */
[----:B0-----:R-:W-:-:S05]  /*4850*/  @P4 IMAD.WIDE.U32 R164, R0, 0x20, R164 ;  /* 0x0000002000a44825 */ /* 0x001fca00078e00a4 */
[----:B------:R3:W-:Y:S01]  /*4860*/  @P4 STG.E.128 desc[UR12][R164.64], R148 ;  /* 0x00000094a4004986 */ /* 0x0007e2000c101d0c */
[----:B-1----:R-:W-:-:S03]  /*4870*/  IMAD.WIDE.U32 R162, R0, 0x10, R162 ;  /* 0x0000001000a27825 */ /* 0x002fc600078e00a2 */
[----:B------:R3:W-:Y:S04]  /*4880*/  @P4 STG.E.128 desc[UR12][R164.64+0x10], R144 ;  /* 0x00001090a4004986 */ /* 0x0007e8000c101d0c */
[----:B------:R3:W-:Y:S01]  /*4890*/  STG.E.128 desc[UR12][R162.64], R152 ;  /* 0x00000098a2007986 */ /* 0x0007e2000c101d0c */
[C---:B--2---:R-:W-:Y:S01]  /*48a0*/  @P5 IMAD.WIDE.U32 R158, R0.reuse, 0x10, R158 ;  /* 0x00000010009e5825 */ /* 0x044fe200078e009e */
[----:B------:R-:W-:-:S04]  /*48b0*/  IADD3 R0, PT, PT, R0, 0x100, RZ ;  /* 0x0000010000007810 */ /* 0x000fc80007ffe0ff */
[----:B------:R3:W-:Y:S03]  /*48c0*/  @P5 STG.E.128 desc[UR12][R158.64], R140 ;  /* 0x0000008c9e005986 */ /* 0x0007e6000c101d0c */
.L_x_1348:
[----:B------:R-:W-:Y:S05]  /*48d0*/  BSYNC.RECONVERGENT B0 ;  /* 0x0000000000007941 */ /* 0x000fea0003800200 */
.L_x_1347:
        /* <DEDUP_REMOVED lines=46> */
.L_x_1361:
        /* <DEDUP_REMOVED lines=29> */
.L_x_1360:
[----:B0--3--:R-:W0:Y:S02]  /*4d90*/  LDC.64 R152, c[0x0][0x470] ;  /* 0x00011c00ff987b82 */ /* 0x009e240000000a00 */
        /* <DEDUP_REMOVED lines=36> */
.L_x_1363:
        /* <DEDUP_REMOVED lines=29> */
.L_x_1359:
        /* <DEDUP_REMOVED lines=41> */
.L_x_1365:
        /* <DEDUP_REMOVED lines=29> */
.L_x_1364:
        /* <DEDUP_REMOVED lines=37> */
.L_x_1366:
        /* <DEDUP_REMOVED lines=28> */
.L_x_1362:
        /* <DEDUP_REMOVED lines=11> */
.L_x_1358:
[----:B------:R-:W-:Y:S05]  /*5ad0*/  BSYNC.RECONVERGENT B0 ;  /* 0x0000000000007941 */ /* 0x000fea0003800200 */
.L_x_1357:
        /* <DEDUP_REMOVED lines=46> */
.L_x_1371:
        /* <DEDUP_REMOVED lines=29> */
.L_x_1370:
[----:B0--34-:R-:W0:Y:S02]  /*5f90*/  LDC.64 R152, c[0x0][0x470] ;  /* 0x00011c00ff987b82 */ /* 0x019e240000000a00 */
        /* <DEDUP_REMOVED lines=36> */
.L_x_1373:
        /* <DEDUP_REMOVED lines=29> */
.L_x_1369:
        /* <DEDUP_REMOVED lines=41> */
.L_x_1375:
        /* <DEDUP_REMOVED lines=29> */
.L_x_1374:
        /* <DEDUP_REMOVED lines=37> */
.L_x_1376:
        /* <DEDUP_REMOVED lines=28> */
.L_x_1372:
[----:B------:R-:W0:Y:S08]  /*6c20*/  @P4 LDC.64 R158, c[0x0][0x478] ;  /* 0x00011e00ff9e4b82 */ /* 0x000e300000000a00 */
[----:B------:R-:W1:Y:S01]  /*6c30*/  LDC.64 R160, c[0x0][0x468] ;  /* 0x00011a00ffa07b82 */ /* 0x000e620000000a00 */
[----:B0-----:R-:W-:-:S07]  /*6c40*/  @P4 IMAD.WIDE.U32 R162, R0, 0x20, R158 ;  /* 0x0000002000a24825 */ /* 0x001fce00078e009e */
[----:B------:R-:W0:Y:S01]  /*6c50*/  @P5 LDC.64 R158, c[0x0][0x470] ;  /* 0x00011c00ff9e5b82 */ /* 0x000e220000000a00 */
[----:B------:R2:W-:Y:S01]  /*6c60*/  @P4 STG.E.128 desc[UR12][R162.64], R148 ;  /* 0x00000094a2004986 */ /* 0x0005e2000c101d0c */
[----:B-1----:R-:W-:-:S03]  /*6c70*/  IMAD.WIDE.U32 R160, R0, 0x10, R160 ;  /* 0x0000001000a07825 */ /* 0x002fc600078e00a0 */
[----:B------:R2:W-:Y:S04]  /*6c80*/  @P4 STG.E.128 desc[UR12][R162.64+0x10], R144 ;  /* 0x00001090a2004986 */ /* 0x0005e8000c101d0c */
[----:B------:R2:W-:Y:S01]  /*6c90*/  STG.E.128 desc[UR12][R160.64], R152 ;  /* 0x00000098a0007986 */ /* 0x0005e2000c101d0c */
[----:B0-----:R-:W-:-:S05]  /*6ca0*/  @P5 IMAD.WIDE.U32 R158, R0, 0x10, R158 ;  /* 0x00000010009e5825 */ /* 0x001fca00078e009e */
[----:B------:R2:W-:Y:S02]  /*6cb0*/  @P5 STG.E.128 desc[UR12][R158.64], R140 ;  /* 0x0000008c9e005986 */ /* 0x0005e4000c101d0c */
.L_x_1368:
[----:B------:R-:W-:Y:S05]  /*6cc0*/  BSYNC.RECONVERGENT B0 ;  /* 0x0000000000007941 */ /* 0x000fea0003800200 */
.L_x_1367:
[----:B------:R-:W-:Y:S01]  /*6cd0*/  UPLOP3.LUT UP1, UPT, UPT, UPT, UP1, 0x40, 0x4 ;  /* 0x000000000004789c */ /* 0x000fe20003f2e810 */
[----:B------:R-:W-:Y:S10]  /*6ce0*/  @!P6 BRA `(.L_x_1377) ;  /* 0xffffff9800b0e947 */ /* 0x000ff4000383ffff */
.L_x_1326:
        /* <DEDUP_REMOVED lines=40> */
.L_x_1378:
        /* <DEDUP_REMOVED lines=9> */
.L_x_4834:


//--------------------- .text._ZN10layer_norm31ln_parallel_residual_bwd_kernelINS_13Kernel_traitsI13__nv_bfloat16S2_fS2_fjLj8192ELj1ELj1ELj8ELj16ENS_18Kernel_traits_baseILj8192ES2_S2_fS2_fjLj256EEEEELb0ELb1ELb1EEEvNS_9BwdParamsE --------------------------
	.section	.text._ZN10layer_norm31ln_parallel_residual_bwd_kernelINS_13Kernel_traitsI13__nv_bfloat16S2_fS2_fjLj8192ELj1ELj1ELj8ELj16ENS_18Kernel_traits_baseILj8192ES2_S2_fS2_fjLj256EEEEELb0ELb1ELb1EEEvNS_9BwdParamsE,"ax",@progbits
	.align	128
        .global         _ZN10layer_norm31ln_parallel_residual_bwd_kernelINS_13Kernel_traitsI13__nv_bfloat16S2_fS2_fjLj8192ELj1ELj1ELj8ELj16ENS_18Kernel_traits_baseILj8192ES2_S2_fS2_fjLj256EEEEELb0ELb1ELb1EEEvNS_9BwdParamsE
        .type           _ZN10layer_norm31ln_parallel_residual_bwd_kernelINS_13Kernel_traitsI13__nv_bfloat16S2_fS2_fjLj8192ELj1ELj1ELj8ELj16ENS_18Kernel_traits_baseILj8192ES2_S2_fS2_fjLj256EEEEELb0ELb1ELb1EEEvNS_9BwdParamsE,@function
        .size           _ZN10layer_norm31ln_parallel_residual_bwd_kernelINS_13Kernel_traitsI13__nv_bfloat16S2_fS2_fjLj8192ELj1ELj1ELj8ELj16ENS_18Kernel_traits_baseILj8192ES2_S2_fS2_fjLj256EEEEELb0ELb1ELb1EEEvNS_9BwdParamsE,(.L_x_4835 - _ZN10layer_norm31ln_parallel_residual_bwd_kernelINS_13Kernel_traitsI13__nv_bfloat16S2_fS2_fjLj8192ELj1ELj1ELj8ELj16ENS_18Kernel_traits_baseILj8192ES2_S2_fS2_fjLj256EEEEELb0ELb1ELb1EEEvNS_9BwdParamsE)
        .other          _ZN10layer_norm31ln_parallel_residual_bwd_kernelINS_13Kernel_traitsI13__nv_bfloat16S2_fS2_fjLj8192ELj1ELj1ELj8ELj16ENS_18Kernel_traits_baseILj8192ES2_S2_fS2_fjLj256EEEEELb0ELb1ELb1EEEvNS_9BwdParamsE,@"STO_CUDA_ENTRY STV_DEFAULT"
_ZN10layer_norm31ln_parallel_residual_bwd_kernelINS_13Kernel_traitsI13__nv_bfloat16S2_fS2_fjLj8192ELj1ELj1ELj8ELj16ENS_18Kernel_traits_baseILj8192ES2_S2_fS2_fjLj256EEEEELb0ELb1ELb1EEEvNS_9BwdParamsE:
.text._ZN10layer_norm31ln_parallel_residual_bwd_kernelINS_13Kernel_traitsI13__nv_bfloat16S2_fS2_fjLj8192ELj1ELj1ELj8ELj16ENS_18Kernel_traits_baseILj8192ES2_S2_fS2_fjLj256EEEEELb0ELb1ELb1EEEvNS_9BwdParamsE:
        /* <DEDUP_REMOVED lines=40> */
[----:B------:R-:W-:Y:S01]  /*0280*/  HFMA2 R156, -RZ, RZ, 0, 0 ;  /* 0x00000000ff9c7431 */ /* 0x000fe200000001ff */
[----:B------:R-:W-:Y:S02]  /*0290*/  MOV R174, UR4 ;  /* 0x0000000400ae7c02 */ /* 0x000fe40008000f00 */
        /* <DEDUP_REMOVED lines=21> */
[----:B-1----:R-:W-:Y:S01]  /*03f0*/  IMAD.WIDE.U32 R2, R104, 0x10, R2 ;  /* 0x0000001068027825 */ /* 0x002fe200078e0002 */
[----:B------:R-:W-:-:S02]  /*0400*/  CS2R R20, SRZ ;  /* 0x0000000000147805 */ /* 0x000fc4000001ff00 */
[----:B------:R-:W-:Y:S01]  /*0410*/  MOV R175, RZ ;  /* 0x000000ff00af7202 */ /* 0x000fe20000000f00 */
[----:B------:R-:W-:Y:S01]  /*0420*/  UPLOP3.LUT UP1, UPT, UPT, UPT, UPT, 0x40, 0x4 ;  /* 0x000000000004789c */ /* 0x000fe20003f2e870 */
[----:B0-----:R-:W2:Y:S01]  /*0430*/  LDG.E.128 R16, desc[UR12][R2.64] ;  /* 0x0000000c02107981 */ /* 0x001ea2000c1e1d00 */
[----:B------:R-:W0:Y:S03]  /*0440*/  LDCU UR16, c[0x0][0x388] ;  /* 0x00007100ff1077ac */ /* 0x000e260008000800 */
[----:B------:R-:W3:Y:S01]  /*0450*/  LDG.E.128 R12, desc[UR12][R2.64+0x1000] ;  /* 0x0010000c020c7981 */ /* 0x000ee2000c1e1d00 */
[----:B------:R-:W1:Y:S03]  /*0460*/  LDCU.U8 UR11, c[0x0][0x410] ;  /* 0x00008200ff0b77ac */ /* 0x000e660008000000 */
[----:B------:R-:W4:Y:S01]  /*0470*/  LDG.E.128 R8, desc[UR12][R2.64+0x2000] ;  /* 0x0020000c02087981 */ /* 0x000f22000c1e1d00 */
[----:B------:R-:W0:Y:S03]  /*0480*/  LDCU UR17, c[0x0][0x400] ;  /* 0x00008000ff1177ac */ /* 0x000e260008000800 */
[----:B------:R5:W4:Y:S01]  /*0490*/  LDG.E.128 R4, desc[UR12][R2.64+0x3000] ;  /* 0x0030000c02047981 */ /* 0x000b22000c1e1d00 */
[----:B------:R-:W0:Y:S01]  /*04a0*/  LDCU.64 UR6, c[0x0][0x470] ;  /* 0x00008e00ff0677ac */ /* 0x000e220008000a00 */
[----:B------:R-:W0:Y:S01]  /*04b0*/  LDCU.64 UR8, c[0x0][0x478] ;  /* 0x00008f00ff0877ac */ /* 0x000e220008000a00 */
[----:B------:R-:W0:Y:S01]  /*04c0*/  LDCU.64 UR14, c[0x0][0x438] ;  /* 0x00008700ff0e77ac */ /* 0x000e220008000a00 */
[----:B-----5:R-:W-:-:S02]  /*04d0*/  CS2R R2, SRZ ;  /* 0x0000000000027805 */ /* 0x020fc4000001ff00 */
[----:B--2---:R-:W-:Y:S02]  /*04e0*/  PRMT R173, R16, 0x7632, R173 ;  /* 0x0000763210ad7816 */ /* 0x004fe400000000ad */
[----:B------:R-:W-:Y:S02]  /*04f0*/  PRMT R172, R17, 0x7632, R172 ;  /* 0x0000763211ac7816 */ /* 0x000fe400000000ac */
[----:B------:R-:W-:Y:S02]  /*0500*/  PRMT R171, R18, 0x7632, R171 ;  /* 0x0000763212ab7816 */ /* 0x000fe400000000ab */
[----:B------:R-:W-:Y:S02]  /*0510*/  PRMT R170, R19, 0x7632, R170 ;  /* 0x0000763213aa7816 */ /* 0x000fe400000000aa */
[----:B---3--:R-:W-:Y:S02]  /*0520*/  PRMT R169, R12, 0x7632, R169 ;  /* 0x000076320ca97816 */ /* 0x008fe400000000a9 */
[----:B------:R-:W-:-:S02]  /*0530*/  PRMT R168, R13, 0x7632, R168 ;  /* 0x000076320da87816 */ /* 0x000fc400000000a8 */
[----:B------:R-:W-:Y:S02]  /*0540*/  PRMT R167, R14, 0x7632, R167 ;  /* 0x000076320ea77816 */ /* 0x000fe400000000a7 */
[----:B------:R-:W-:Y:S02]  /*0550*/  PRMT R166, R15, 0x7632, R166 ;  /* 0x000076320fa67816 */ /* 0x000fe400000000a6 */
[----:B----4-:R-:W-:Y:S02]  /*0560*/  PRMT R165, R8, 0x7632, R165 ;  /* 0x0000763208a57816 */ /* 0x010fe400000000a5 */
[----:B------:R-:W-:Y:S02]  /*0570*/  PRMT R164, R9, 0x7632, R164 ;  /* 0x0000763209a47816 */ /* 0x000fe400000000a4 */
[----:B------:R-:W-:Y:S02]  /*0580*/  PRMT R163, R10, 0x7632, R163 ;  /* 0x000076320aa37816 */ /* 0x000fe400000000a3 */
[----:B------:R-:W-:-:S02]  /*0590*/  PRMT R162, R11, 0x7632, R162 ;  /* 0x000076320ba27816 */ /* 0x000fc400000000a2 */
[----:B------:R-:W-:Y:S02]  /*05a0*/  PRMT R161, R4, 0x7632, R161 ;  /* 0x0000763204a17816 */ /* 0x000fe400000000a1 */
[----:B------:R-:W-:Y:S02]  /*05b0*/  PRMT R160, R5, 0x7632, R160 ;  /* 0x0000763205a07816 */ /* 0x000fe400000000a0 */
[----:B------:R-:W-:Y:S02]  /*05c0*/  PRMT R159, R6, 0x7632, R159 ;  /* 0x00007632069f7816 */ /* 0x000fe4000000009f */
[----:B------:R-:W-:Y:S02]  /*05d0*/  PRMT R158, R7, 0x7632, R158 ;  /* 0x00007632079e7816 */ /* 0x000fe4000000009e */
[----:B------:R-:W-:Y:S02]  /*05e0*/  SHF.L.U32 R191, R16, 0x10, RZ ;  /* 0x0000001010bf7819 */ /* 0x000fe400000006ff */
[----:B------:R-:W-:-:S02]  /*05f0*/  SHF.L.U32 R190, R17, 0x10, RZ ;  /* 0x0000001011be7819 */ /* 0x000fc400000006ff */
[----:B------:R-:W-:Y:S02]  /*0600*/  CS2R R16, SRZ ;  /* 0x0000000000107805 */ /* 0x000fe4000001ff00 */
[----:B------:R-:W-:Y:S02]  /*0610*/  SHF.L.U32 R189, R18, 0x10, RZ ;  /* 0x0000001012bd7819 */ /* 0x000fe400000006ff */
[----:B------:R-:W-:Y:S02]  /*0620*/  SHF.L.U32 R188, R19, 0x10, RZ ;  /* 0x0000001013bc7819 */ /* 0x000fe400000006ff */
[----:B------:R-:W-:Y:S02]  /*0630*/  CS2R R18, SRZ ;  /* 0x0000000000127805 */ /* 0x000fe4000001ff00 */
        /* <DEDUP_REMOVED lines=33> */
[----:B01----:R-:W-:-:S07]  /*0850*/  SHF.L.U32 R158, R158, 0x10, RZ ;  /* 0x000000109e9e7819 */ /* 0x003fce00000006ff */
.L_x_1414:
[----:B0-----:R-:W0:Y:S01]  /*0860*/  LDC.64 R90, c[0x0][0x3c0] ;  /* 0x0000f000ff5a7b82 */ /* 0x001e220000000a00 */
[----:B------:R-:W-:-:S05]  /*0870*/  IMAD R0, R174, UR16, RZ ;  /* 0x00000010ae007c24 */ /* 0x000fca000f8e02ff */
[----:B------:R-:W-:Y:S02]  /*0880*/  SHF.R.S32.HI R93, RZ, 0x1f, R0 ;  /* 0x0000001fff5d7819 */ /* 0x000fe40000011400 */
[----:B------:R-:W1:Y:S02]  /*0890*/  LDC.64 R200, c[0x0][0x3a8] ;  /* 0x0000ea00ffc87b82 */ /* 0x000e640000000a00 */
[----:B------:R-:W-:-:S04]  /*08a0*/  LEA.HI R93, R93, R0, RZ, 0x3 ;  /* 0x000000005d5d7211 */ /* 0x000fc800078f18ff */
[----:B------:R-:W-:Y:S02]  /*08b0*/  LEA.HI.SX32 R195, R93, R104, 0x1d ;  /* 0x000000685dc37211 */ /* 0x000fe400078feaff */
[----:B------:R-:W2:Y:S02]  /*08c0*/  LDC.64 R88, c[0x0][0x428] ;  /* 0x00010a00ff587b82 */ /* 0x000ea40000000a00 */
[----:B------:R-:W-:-:S06]  /*08d0*/  IADD3 R194, PT, PT, R195, 0x100, RZ ;  /* 0x00000100c3c27810 */ /* 0x000fcc0007ffe0ff */
[----:B------:R-:W3:Y:S01]  /*08e0*/  LDC.64 R196, c[0x0][0x3c8] ;  /* 0x0000f200ffc47b82 */ /* 0x000ee20000000a00 */
[----:B0-----:R-:W-:-:S05]  /*08f0*/  IMAD.WIDE R112, R174, 0x4, R90 ;  /* 0x00000004ae707825 */ /* 0x001fca00078e025a */
[----:B------:R-:W4:Y:S01]  /*0900*/  LDG.E R199, desc[UR12][R112.64] ;  /* 0x0000000c70c77981 */ /* 0x000f22000c1e1900 */
[C-C-:B-1----:R-:W-:Y:S01]  /*0910*/  IMAD.WIDE.U32 R90, R194.reuse, 0x20, R200.reuse ;  /* 0x00000020c25a7825 */ /* 0x142fe200078e00c8 */
[C---:B------:R-:W-:Y:S02]  /*0920*/  IADD3 R192, PT, PT, R195.reuse, 0x200, RZ ;  /* 0x00000200c3c07810 */ /* 0x040fe40007ffe0ff */
[C---:B------:R-:W-:Y:S01]  /*0930*/  IADD3 R157, PT, PT, R195.reuse, 0x300, RZ ;  /* 0x00000300c39d7810 */ /* 0x040fe20007ffe0ff */
[C---:B------:R-:W-:Y:S01]  /*0940*/  IMAD.WIDE.U32 R124, R195.reuse, 0x20, R200 ;  /* 0x00000020c37c7825 */ /* 0x040fe200078e00c8 */
[----:B------:R-:W4:Y:S03]  /*0950*/  LDG.E.128 R104, desc[UR12][R90.64] ;  /* 0x0000000c5a687981 */ /* 0x000f26000c1e1d00 */
[--C-:B--2---:R-:W-:Y:S01]  /*0960*/  IMAD.WIDE.U32 R96, R195, 0x10, R88.reuse ;  /* 0x00000010c3607825 */ /* 0x104fe200078e0058 */
[----:B------:R-:W2:Y:S03]  /*0970*/  LDG.E.128 R112, desc[UR12][R90.64+0x10] ;  /* 0x0000100c5a707981 */ /* 0x000ea6000c1e1d00 */
[--C-:B------:R-:W-:Y:S01]  /*0980*/  IMAD.WIDE.U32 R108, R194, 0x10, R88.reuse ;  /* 0x00000010c26c7825 */ /* 0x100fe200078e0058 */
[----:B------:R-:W2:Y:S04]  /*0990*/  LDG.E.128 R92, desc[UR12][R124.64] ;  /* 0x0000000c7c5c7981 */ /* 0x000ea8000c1e1d00 */
[----:B------:R-:W2:Y:S01]  /*09a0*/  LDG.E.128 R96, desc[UR12][R96.64] ;  /* 0x0000000c60607981 */ /* 0x000ea2000c1e1d00 */
[----:B------:R-:W-:-:S03]  /*09b0*/  IMAD.WIDE.U32 R120, R192, 0x10, R88 ;  /* 0x00000010c0787825 */ /* 0x000fc600078e0058 */
[----:B------:R-:W2:Y:S01]  /*09c0*/  LDG.E.128 R108, desc[UR12][R108.64] ;  /* 0x0000000c6c6c7981 */ /* 0x000ea2000c1e1d00 */
[----:B------:R-:W-:-:S03]  /*09d0*/  IMAD.WIDE.U32 R88, R157, 0x10, R88 ;  /* 0x000000109d587825 */ /* 0x000fc600078e0058 */
[----:B------:R-:W2:Y:S01]  /*09e0*/  LDG.E.128 R100, desc[UR12][R124.64+0x10] ;  /* 0x0000100c7c647981 */ /* 0x000ea2000c1e1d00 */
[----:B---3--:R-:W-:-:S03]  /*09f0*/  IMAD.WIDE R196, R174, 0x4, R196 ;  /* 0x00000004aec47825 */ /* 0x008fc600078e02c4 */
[----:B------:R-:W3:Y:S01]  /*0a00*/  LDG.E.128 R88, desc[UR12][R88.64] ;  /* 0x0000000c58587981 */ /* 0x000ee2000c1e1d00 */
[----:B------:R-:W-:-:S03]  /*0a10*/  IMAD.WIDE.U32 R202, R192, 0x20, R200 ;  /* 0x00000020c0ca7825 */ /* 0x000fc600078e00c8 */
[----:B------:R-:W3:Y:S04]  /*0a20*/  LDG.E R193, desc[UR12][R196.64] ;  /* 0x0000000cc4c17981 */ /* 0x000ee8000c1e1900 */
[----:B------:R-:W3:Y:S04]  /*0a30*/  LDG.E.128 R124, desc[UR12][R202.64+0x10] ;  /* 0x0000100cca7c7981 */ /* 0x000ee8000c1e1d00 */
[----:B------:R-:W3:Y:S04]  /*0a40*/  LDG.E.128 R120, desc[UR12][R120.64] ;  /* 0x0000000c78787981 */ /* 0x000ee8000c1e1d00 */
[----:B------:R-:W3:Y:S01]  /*0a50*/  LDG.E.128 R116, desc[UR12][R202.64] ;  /* 0x0000000cca747981 */ /* 0x000ee2000c1e1d00 */
[----:B------:R-:W-:-:S05]  /*0a60*/  IMAD.WIDE.U32 R200, R157, 0x20, R200 ;  /* 0x000000209dc87825 */ /* 0x000fca00078e00c8 */
[----:B------:R-:W3:Y:S04]  /*0a70*/  LDG.E.128 R128, desc[UR12][R200.64] ;  /* 0x0000000cc8807981 */ /* 0x000ee8000c1e1d00 */
[----:B------:R-:W3:Y:S01]  /*0a80*/  LDG.E.128 R132, desc[UR12][R200.64+0x10] ;  /* 0x0000100cc8847981 */ /* 0x000ee2000c1e1d00 */
[----:B------:R-:W-:-:S04]  /*0a90*/  ISETP.NE.U32.AND P1, PT, RZ, UR14, PT ;  /* 0x0000000eff007c0c */ /* 0x000fc8000bf25070 */
[----:B------:R-:W-:Y:S02]  /*0aa0*/  ISETP.NE.AND.EX P1, PT, RZ, UR15, PT, P1 ;  /* 0x0000000fff007c0c */ /* 0x000fe4000bf25310 */
[----:B------:R-:W-:-:S11]  /*0ab0*/  ISETP.NE.AND P0, PT, RZ, UR11, PT ;  /* 0x0000000bff007c0c */ /* 0x000fd6000bf05270 */
[----:B------:R-:W0:Y:S08]  /*0ac0*/  @P1 LDC.64 R222, c[0x0][0x438] ;  /* 0x00010e00ffde1b82 */ /* 0x000e300000000a00 */
[----:B------:R-:W1:Y:S08]  /*0ad0*/  @P1 LDC.64 R228, c[0x0][0x438] ;  /* 0x00010e00ffe41b82 */ /* 0x000e700000000a00 */
[----:B------:R-:W1:Y:S01]  /*0ae0*/  @P1 LDC.64 R220, c[0x0][0x438] ;  /* 0x00010e00ffdc1b82 */ /* 0x000e620000000a00 */
[----:B0-----:R-:W-:-:S05]  /*0af0*/  @P1 IMAD.WIDE.U32 R222, R192, 0x20, R222 ;  /* 0x00000020c0de1825 */ /* 0x001fca00078e00de */
[----:B-----5:R-:W5:Y:S01]  /*0b00*/  @P1 LDG.E.128 R60, desc[UR12][R222.64] ;  /* 0x0000000cde3c1981 */ /* 0x020f62000c1e1d00 */
[----:B-1----:R-:W-:-:S03]  /*0b10*/  @P1 IMAD.WIDE.U32 R228, R194, 0x20, R228 ;  /* 0x00000020c2e41825 */ /* 0x002fc600078e00e4 */
[----:B------:R0:W5:Y:S04]  /*0b20*/  @P1 LDG.E.128 R64, desc[UR12][R222.64+0x10] ;  /* 0x0000100cde401981 */ /* 0x000168000c1e1d00 */
[----:B------:R-:W5:Y:S04]  /*0b30*/  @P1 LDG.E.128 R52, desc[UR12][R228.64] ;  /* 0x0000000ce4341981 */ /* 0x000f68000c1e1d00 */
[----:B------:R1:W5:Y:S01]  /*0b40*/  @P1 LDG.E.128 R56, desc[UR12][R228.64+0x10] ;  /* 0x0000100ce4381981 */ /* 0x000362000c1e1d00 */
[----:B------:R-:W-:-:S05]  /*0b50*/  @P1 IMAD.WIDE.U32 R220, R157, 0x20, R220 ;  /* 0x000000209ddc1825 */ /* 0x000fca00078e00dc */
[----:B------:R-:W5:Y:S04]  /*0b60*/  @P1 LDG.E.128 R68, desc[UR12][R220.64] ;  /* 0x0000000cdc441981 */ /* 0x000f68000c1e1d00 */
[----:B------:R1:W5:Y:S01]  /*0b70*/  @P1 LDG.E.128 R72, desc[UR12][R220.64+0x10] ;  /* 0x0000100cdc481981 */ /* 0x000362000c1e1d00 */
[----:B----4-:R-:W-:-:S05]  /*0b80*/  FSEL R199, R199, RZ, !P0 ;  /* 0x000000ffc7c77208 */ /* 0x010fca0004000000 */
[C---:B--2---:R-:W-:Y:S01]  /*0b90*/  FADD.FTZ R212, -R199.reuse, R114 ;  /* 0x00000072c7d47221 */ /* 0x044fe20000010100 */
[C---:B------:R-:W-:Y:S02]  /*0ba0*/  FADD.FTZ R252, -R199.reuse, R115 ;  /* 0x00000073c7fc7221 */ /* 0x040fe40000010100 */
[----:B------:R-:W2:Y:S01]  /*0bb0*/  @P1 LDC.64 R114, c[0x0][0x438] ;  /* 0x00010e00ff721b82 */ /* 0x000ea20000000a00 */
[C---:B------:R-:W-:Y:S02]  /*0bc0*/  PRMT R247, R96.reuse, 0x7632, R247 ;  /* 0x0000763260f77816 */ /* 0x040fe400000000f7 */
[----:B------:R-:W-:Y:S01]  /*0bd0*/  SHF.L.U32 R96, R96, 0x10, RZ ;  /* 0x0000001060607819 */ /* 0x000fe200000006ff */
[----:B------:R-:W-:Y:S01]  /*0be0*/  FADD.FTZ R0, -R199, R92 ;  /* 0x0000005cc7007221 */ /* 0x000fe20000010100 */
[----:B------:R-:W-:Y:S01]  /*0bf0*/  SHF.L.U32 R247, R247, 0x10, RZ ;  /* 0x00000010f7f77819 */ /* 0x000fe200000006ff */
[----:B------:R-:W-:Y:S02]  /*0c00*/  FADD.FTZ R204, -R199, R107 ;  /* 0x0000006bc7cc7221 */ /* 0x000fe40000010100 */
[----:B------:R-:W-:Y:S01]  /*0c10*/  FMUL.FTZ R231, R191, R96 ;  /* 0x00000060bfe77220 */ /* 0x000fe20000410000 */
[----:B------:R-:W-:Y:S01]  /*0c20*/  PRMT R245, R97, 0x7632, R245 ;  /* 0x0000763261f57816 */ /* 0x000fe200000000f5 */
[----:B------:R-:W-:Y:S01]  /*0c30*/  FADD.FTZ R236, -R199, R93 ;  /* 0x0000005dc7ec7221 */ /* 0x000fe20000010100 */
[----:B------:R-:W-:Y:S01]  /*0c40*/  SHF.L.U32 R97, R97, 0x10, RZ ;  /* 0x0000001061617819 */ /* 0x000fe200000006ff */
[----:B0-----:R-:W-:Y:S01]  /*0c50*/  FMUL.FTZ R223, R173, R247 ;  /* 0x000000f7addf7220 */ /* 0x001fe20000410000 */
[----:B---3--:R-:W-:-:S02]  /*0c60*/  PRMT R107, R88, 0x7632, R107 ;  /* 0x00007632586b7816 */ /* 0x008fc4000000006b */
[----:B------:R-:W-:Y:S01]  /*0c70*/  SHF.L.U32 R233, R88, 0x10, RZ ;  /* 0x0000001058e97819 */ /* 0x000fe200000006ff */
[----:B------:R-:W-:Y:S01]  /*0c80*/  FADD.FTZ R88, RZ, R231 ;  /* 0x000000e7ff587221 */ /* 0x000fe20000010000 */
[----:B------:R-:W-:Y:S01]  /*0c90*/  FMUL.FTZ R0, R193, R0 ;  /* 0x00000000c1007220 */ /* 0x000fe20000410000 */
[--C-:B------:R-:W-:Y:S01]  /*0ca0*/  FADD.FTZ R234, -R199, R94.reuse ;  /* 0x0000005ec7ea7221 */ /* 0x100fe20000010100 */
[----:B------:R-:W-:Y:S01]  /*0cb0*/  PRMT R94, R111, 0x7632, R94 ;  /* 0x000076326f5e7816 */ /* 0x000fe2000000005e */
[----:B------:R-:W-:Y:S01]  /*0cc0*/  FMUL.FTZ R236, R193, R236 ;  /* 0x000000ecc1ec7220 */ /* 0x000fe20000410000 */
[----:B------:R-:W-:Y:S01]  /*0cd0*/  SHF.L.U32 R197, R111, 0x10, RZ ;  /* 0x000000106fc57819 */ /* 0x000fe200000006ff */
[----:B------:R-:W-:Y:S01]  /*0ce0*/  FFMA.FTZ R111, R0, R231, RZ ;  /* 0x000000e7006f7223 */ /* 0x000fe200000100ff */
[----:B------:R-:W-:Y:S01]  /*0cf0*/  SHF.L.U32 R245, R245, 0x10, RZ ;  /* 0x00000010f5f57819 */ /* 0x000fe200000006ff */
[----:B-1----:R-:W-:Y:S01]  /*0d00*/  FMUL.FTZ R229, R190, R97 ;  /* 0x00000061bee57220 */ /* 0x002fe20000410000 */
[----:B------:R-:W-:Y:S01]  /*0d10*/  FADD.FTZ R88, R223, R88 ;  /* 0x00000058df587221 */ /* 0x000fe20000010000 */
[C---:B------:R-:W-:Y:S01]  /*0d20*/  FADD.FTZ R214, -R199.reuse, R124 ;  /* 0x0000007cc7d67221 */ /* 0x040fe20000010100 */
[C---:B------:R-:W-:Y:S01]  /*0d30*/  FADD.FTZ R238, -R199.reuse, R125 ;  /* 0x0000007dc7ee7221 */ /* 0x040fe20000010100 */
[----:B------:R-:W-:Y:S01]  /*0d40*/  FADD.FTZ R232, -R199, R95 ;  /* 0x0000005fc7e87221 */ /* 0x000fe20000010100 */
[C---:B------:R-:W-:Y:S01]  /*0d50*/  PRMT R246, R98.reuse, 0x7632, R246 ;  /* 0x0000763262f67816 */ /* 0x040fe200000000f6 */
[----:B--2---:R-:W-:Y:S01]  /*0d60*/  @P1 IMAD.WIDE.U32 R124, R195, 0x20, R114 ;  /* 0x00000020c37c1825 */ /* 0x004fe200078e0072 */
[----:B------:R-:W-:-:S03]  /*0d70*/  SHF.L.U32 R93, R98, 0x10, RZ ;  /* 0x00000010625d7819 */ /* 0x000fc600000006ff */
[----:B------:R-:W-:Y:S01]  /*0d80*/  FMUL.FTZ R234, R193, R234 ;  /* 0x000000eac1ea7220 */ /* 0x000fe20000410000 */
[----:B------:R-:W-:Y:S01]  /*0d90*/  FFMA.FTZ R111, R236, R223, R111 ;  /* 0x000000dfec6f7223 */ /* 0x000fe2000001006f */
[----:B------:R-:W-:Y:S01]  /*0da0*/  FMUL.FTZ R222, R172, R245 ;  /* 0x000000f5acde7220 */ /* 0x000fe20000410000 */
[----:B------:R-:W-:Y:S01]  /*0db0*/  FADD.FTZ R115, R229, R88 ;  /* 0x00000058e5737221 */ /* 0x000fe20000010000 */
[----:B------:R-:W-:Y:S01]  /*0dc0*/  FADD.FTZ R206, -R199, R100 ;  /* 0x00000064c7ce7221 */ /* 0x000fe20000010100 */
[----:B------:R-:W-:Y:S01]  /*0dd0*/  FMUL.FTZ R232, R193, R232 ;  /* 0x000000e8c1e87220 */ /* 0x000fe20000410000 */
[----:B------:R-:W-:Y:S01]  /*0de0*/  SHF.L.U32 R246, R246, 0x10, RZ ;  /* 0x00000010f6f67819 */ /* 0x000fe200000006ff */
[----:B------:R-:W-:Y:S01]  /*0df0*/  FFMA.FTZ R111, R234, R229, R111 ;  /* 0x000000e5ea6f7223 */ /* 0x000fe2000001006f */
[----:B------:R-:W-:Y:S01]  /*0e00*/  FMUL.FTZ R230, R189, R93 ;  /* 0x0000005dbde67220 */ /* 0x000fe20000410000 */
[----:B------:R-:W-:Y:S01]  /*0e10*/  FADD.FTZ R115, R222, R115 ;  /* 0x00000073de737221 */ /* 0x000fe20000010000 */
[----:B------:R-:W-:Y:S01]  /*0e20*/  PRMT R243, R99, 0x7632, R243 ;  /* 0x0000763263f37816 */ /* 0x000fe200000000f3 */
[----:B------:R-:W-:Y:S01]  /*0e30*/  FADD.FTZ R226, -R199, R101 ;  /* 0x00000065c7e27221 */ /* 0x000fe20000010100 */
[----:B------:R-:W-:Y:S01]  /*0e40*/  SHF.L.U32 R99, R99, 0x10, RZ ;  /* 0x0000001063637819 */ /* 0x000fe200000006ff */
[----:B------:R-:W-:Y:S01]  /*0e50*/  FMUL.FTZ R227, R193, R206 ;  /* 0x000000cec1e37220 */ /* 0x000fe20000410000 */
[----:B------:R-:W-:Y:S01]  /*0e60*/  PRMT R218, R122, 0x7632, R218 ;  /* 0x000076327ada7816 */ /* 0x000fe200000000da */
[----:B------:R-:W-:Y:S01]  /*0e70*/  FFMA.FTZ R88, R232, R222, R111 ;  /* 0x000000dee8587223 */ /* 0x000fe2000001006f */
[----:B------:R-:W-:Y:S01]  /*0e80*/  SHF.L.U32 R101, R122, 0x10, RZ ;  /* 0x000000107a657819 */ /* 0x000fe200000006ff */
[----:B------:R-:W-:Y:S01]  /*0e90*/  FMUL.FTZ R221, R171, R246 ;  /* 0x000000f6abdd7220 */ /* 0x000fe20000410000 */
[----:B------:R-:W-:Y:S01]  /*0ea0*/  FADD.FTZ R122, R230, R115 ;  /* 0x00000073e67a7221 */ /* 0x000fe20000010000 */
[----:B------:R-:W-:Y:S01]  /*0eb0*/  FADD.FTZ R208, -R199, R102 ;  /* 0x00000066c7d07221 */ /* 0x000fe20000010100 */
[----:B------:R-:W-:Y:S01]  /*0ec0*/  SHF.L.U32 R243, R243, 0x10, RZ ;  /* 0x00000010f3f37819 */ /* 0x000fe200000006ff */
[----:B------:R-:W-:Y:S01]  /*0ed0*/  FMUL.FTZ R226, R193, R226 ;  /* 0x000000e2c1e27220 */ /* 0x000fe20000410000 */
[----:B------:R-:W-:Y:S01]  /*0ee0*/  FFMA.FTZ R111, R227, R230, R88 ;  /* 0x000000e6e36f7223 */ /* 0x000fe20000010058 */
[----:B------:R-:W-:Y:S01]  /*0ef0*/  FMUL.FTZ R228, R188, R99 ;  /* 0x00000063bce47220 */ /* 0x000fe20000410000 */
[----:B------:R-:W-:Y:S01]  /*0f00*/  FADD.FTZ R115, R221, R122 ;  /* 0x0000007add737221 */ /* 0x000fe20000010000 */
[C---:B------:R-:W-:Y:S01]  /*0f10*/  FADD.FTZ R224, -R199.reuse, R103 ;  /* 0x00000067c7e07221 */ /* 0x040fe20000010100 */
[----:B------:R-:W-:Y:S01]  /*0f20*/  FADD.FTZ R202, -R199, R106 ;  /* 0x0000006ac7ca7221 */ /* 0x000fe20000010100 */
[C---:B------:R-:W-:Y:S01]  /*0f30*/  PRMT R244, R108.reuse, 0x7632, R244 ;  /* 0x000076326cf47816 */ /* 0x040fe200000000f4 */
[----:B------:R-:W-:Y:S01]  /*0f40*/  FMUL.FTZ R225, R193, R208 ;  /* 0x000000d0c1e17220 */ /* 0x000fe20000410000 */
[----:B------:R-:W-:Y:S01]  /*0f50*/  SHF.L.U32 R95, R108, 0x10, RZ ;  /* 0x000000106c5f7819 */ /* 0x000fe200000006ff */
[----:B------:R-:W-:Y:S01]  /*0f60*/  FFMA.FTZ R88, R226, R221, R111 ;  /* 0x000000dde2587223 */ /* 0x000fe2000001006f */
[----:B------:R-:W-:Y:S01]  /*0f70*/  FMUL.FTZ R220, R170, R243 ;  /* 0x000000f3aadc7220 */ /* 0x000fe20000410000 */
[----:B------:R-:W-:Y:S01]  /*0f80*/  FADD.FTZ R115, R228, R115 ;  /* 0x00000073e4737221 */ /* 0x000fe20000010000 */
[----:B------:R-:W-:Y:S01]  /*0f90*/  FADD.FTZ R198, -R199, R104 ;  /* 0x00000068c7c67221 */ /* 0x000fe20000010100 */
[C---:B------:R-:W-:Y:S01]  /*0fa0*/  FMUL.FTZ R224, R193.reuse, R224 ;  /* 0x000000e0c1e07220 */ /* 0x040fe20000410000 */
[----:B------:R-:W-:Y:S01]  /*0fb0*/  FMUL.FTZ R207, R193, R202 ;  /* 0x000000cac1cf7220 */ /* 0x000fe20000410000 */
[----:B------:R-:W-:Y:S01]  /*0fc0*/  SHF.L.U32 R244, R244, 0x10, RZ ;  /* 0x00000010f4f47819 */ /* 0x000fe200000006ff */
[----:B------:R-:W-:Y:S01]  /*0fd0*/  FFMA.FTZ R111, R225, R228, R88 ;  /* 0x000000e4e16f7223 */ /* 0x000fe20000010058 */
[----:B------:R-:W-:Y:S01]  /*0fe0*/  FMUL.FTZ R202, R187, R95 ;  /* 0x0000005fbbca7220 */ /* 0x000fe20000410000 */
[----:B------:R-:W-:Y:S01]  /*0ff0*/  FADD.FTZ R115, R220, R115 ;  /* 0x00000073dc737221 */ /* 0x000fe20000010000 */
[----:B------:R-:W-:Y:S01]  /*1000*/  FADD.FTZ R200, -R199, R105 ;  /* 0x00000069c7c87221 */ /* 0x000fe20000010100 */
[----:B------:R-:W-:Y:S01]  /*1010*/  PRMT R242, R109, 0x7632, R242 ;  /* 0x000076326df27816 */ /* 0x000fe200000000f2 */
[----:B------:R-:W-:Y:S01]  /*1020*/  FMUL.FTZ R205, R193, R198 ;  /* 0x000000c6c1cd7220 */ /* 0x000fe20000410000 */
[----:B------:R-:W-:Y:S01]  /*1030*/  SHF.L.U32 R109, R109, 0x10, RZ ;  /* 0x000000106d6d7819 */ /* 0x000fe200000006ff */
[----:B------:R-:W-:Y:S01]  /*1040*/  FFMA.FTZ R88, R224, R220, R111 ;  /* 0x000000dce0587223 */ /* 0x000fe2000001006f */
[----:B------:R-:W-:Y:S01]  /*1050*/  FMUL.FTZ R209, R169, R244 ;  /* 0x000000f4a9d17220 */ /* 0x000fe20000410000 */
[----:B------:R-:W-:Y:S01]  /*1060*/  FADD.FTZ R122, R202, R115 ;  /* 0x00000073ca7a7221 */ /* 0x000fe20000010000 */
[C---:B------:R-:W-:Y:S01]  /*1070*/  FMUL.FTZ R198, R193.reuse, R200 ;  /* 0x000000c8c1c67220 */ /* 0x040fe20000410000 */
[----:B------:R-:W-:Y:S01]  /*1080*/  FMUL.FTZ R200, R193, R204 ;  /* 0x000000ccc1c87220 */ /* 0x000fe20000410000 */
[----:B------:R-:W-:Y:S01]  /*1090*/  SHF.L.U32 R242, R242, 0x10, RZ ;  /* 0x00000010f2f27819 */ /* 0x000fe200000006ff */
[----:B------:R-:W-:Y:S01]  /*10a0*/  FFMA.FTZ R111, R205, R202, R88 ;  /* 0x000000cacd6f7223 */ /* 0x000fe20000010058 */
[----:B------:R-:W-:Y:S01]  /*10b0*/  FMUL.FTZ R204, R186, R109 ;  /* 0x0000006dbacc7220 */ /* 0x000fe20000410000 */
[----:B------:R-:W-:Y:S01]  /*10c0*/  FADD.FTZ R115, R209, R122 ;  /* 0x0000007ad1737221 */ /* 0x000fe20000010000 */
[C---:B------:R-:W-:Y:S01]  /*10d0*/  FADD.FTZ R210, -R199.reuse, R112 ;  /* 0x00000070c7d27221 */ /* 0x040fe20000010100 */
[C---:B------:R-:W-:Y:S01]  /*10e0*/  PRMT R102, R110.reuse, 0x7632, R102 ;  /* 0x000076326e667816 */ /* 0x040fe20000000066 */
[----:B------:R-:W-:Y:S01]  /*10f0*/  FADD.FTZ R113, -R199, R113 ;  /* 0x00000071c7717221 */ /* 0x000fe20000010100 */
[----:B------:R-:W-:Y:S01]  /*1100*/  SHF.L.U32 R103, R110, 0x10, RZ ;  /* 0x000000106e677819 */ /* 0x000fe200000006ff */
[----:B------:R-:W-:Y:S01]  /*1110*/  FFMA.FTZ R88, R198, R209, R111 ;  /* 0x000000d1c6587223 */ /* 0x000fe2000001006f */
[----:B------:R-:W-:Y:S01]  /*1120*/  FMUL.FTZ R213, R168, R242 ;  /* 0x000000f2a8d57220 */ /* 0x000fe20000410000 */
[----:B------:R-:W-:Y:S01]  /*1130*/  FADD.FTZ R122, R204, R115 ;  /* 0x00000073cc7a7221 */ /* 0x000fe20000010000 */
[C---:B------:R-:W-:Y:S01]  /*1140*/  FMUL.FTZ R211, R193.reuse, R210 ;  /* 0x000000d2c1d37220 */ /* 0x040fe20000410000 */
[----:B------:R-:W-:Y:S01]  /*1150*/  SHF.L.U32 R102, R102, 0x10, RZ ;  /* 0x0000001066667819 */ /* 0x000fe200000006ff */
[----:B------:R-:W-:Y:S01]  /*1160*/  FMUL.FTZ R210, R193, R113 ;  /* 0x00000071c1d27220 */ /* 0x000fe20000410000 */
[----:B------:R-:W-:Y:S01]  /*1170*/  FFMA.FTZ R111, R207, R204, R88 ;  /* 0x000000cccf6f7223 */ /* 0x000fe20000010058 */
[----:B------:R-:W-:Y:S01]  /*1180*/  FMUL.FTZ R206, R185, R103 ;  /* 0x00000067b9ce7220 */ /* 0x000fe20000410000 */
[----:B------:R-:W-:Y:S01]  /*1190*/  FADD.FTZ R113, R213, R122 ;  /* 0x0000007ad5717221 */ /* 0x000fe20000010000 */
[----:B------:R-:W-:Y:S01]  /*11a0*/  FADD.FTZ R105, -R199, R116 ;  /* 0x00000074c7697221 */ /* 0x000fe20000010100 */
[----:B------:R-:W5:Y:S01]  /*11b0*/  @P1 LDG.E.128 R44, desc[UR12][R124.64] ;  /* 0x0000000c7c2c1981 */ /* 0x000f62000c1e1d00 */
[----:B------:R-:W-:Y:S01]  /*11c0*/  FFMA.FTZ R88, R200, R213, R111 ;  /* 0x000000d5c8587223 */ /* 0x000fe2000001006f */
[----:B------:R-:W-:-:S02]  /*11d0*/  FMUL.FTZ R217, R167, R102 ;  /* 0x00000066a7d97220 */ /* 0x000fc40000410000 */
[----:B------:R0:W5:Y:S01]  /*11e0*/  @P1 LDG.E.128 R48, desc[UR12][R124.64+0x10] ;  /* 0x0000100c7c301981 */ /* 0x000162000c1e1d00 */
[----:B------:R-:W-:Y:S01]  /*11f0*/  SHF.L.U32 R94, R94, 0x10, RZ ;  /* 0x000000105e5e7819 */ /* 0x000fe200000006ff */
[----:B------:R-:W-:Y:S01]  /*1200*/  FMUL.FTZ R208, R184, R197 ;  /* 0x000000c5b8d07220 */ /* 0x000fe20000410000 */
[----:B------:R-:W-:Y:S01]  /*1210*/  PRMT R100, R120, 0x7632, R100 ;  /* 0x0000763278647816 */ /* 0x000fe20000000064 */
[----:B0-----:R-:W-:Y:S01]  /*1220*/  FADD.FTZ R124, R206, R113 ;  /* 0x00000071ce7c7221 */ /* 0x001fe20000010000 */
[----:B------:R-:W-:Y:S01]  /*1230*/  FMUL.FTZ R125, R193, R105 ;  /* 0x00000069c17d7220 */ /* 0x000fe20000410000 */
[----:B------:R-:W-:Y:S02]  /*1240*/  FFMA.FTZ R105, R211, R206, R88 ;  /* 0x000000ced3697223 */ /* 0x000fe40000010058 */
[----:B------:R-:W-:Y:S01]  /*1250*/  FADD.FTZ R111, R217, R124 ;  /* 0x0000007cd96f7221 */ /* 0x000fe20000010000 */
[----:B------:R-:W-:Y:S01]  /*1260*/  SHF.L.U32 R92, R120, 0x10, RZ ;  /* 0x00000010785c7819 */ /* 0x000fe200000006ff */
[----:B------:R-:W-:Y:S01]  /*1270*/  FADD.FTZ R106, -R199, R128 ;  /* 0x00000080c76a7221 */ /* 0x000fe20000010100 */
[----:B------:R-:W-:Y:S01]  /*1280*/  FMUL.FTZ R215, R193, R212 ;  /* 0x000000d4c1d77220 */ /* 0x000fe20000410000 */
[----:B------:R-:W-:Y:S01]  /*1290*/  FFMA.FTZ R88, R210, R217, R105 ;  /* 0x000000d9d2587223 */ /* 0x000fe20000010069 */
[----:B------:R-:W-:Y:S01]  /*12a0*/  FMUL.FTZ R219, R166, R94 ;  /* 0x0000005ea6db7220 */ /* 0x000fe20000410000 */
[----:B------:R-:W-:Y:S01]  /*12b0*/  FADD.FTZ R128, R208, R111 ;  /* 0x0000006fd0807221 */ /* 0x000fe20000010000 */
[C---:B------:R-:W-:Y:S01]  /*12c0*/  FADD.FTZ R248, -R199.reuse, R118 ;  /* 0x00000076c7f87221 */ /* 0x040fe20000010100 */
[----:B------:R-:W-:Y:S01]  /*12d0*/  FADD.FTZ R118, -R199, R126 ;  /* 0x0000007ec7767221 */ /* 0x000fe20000010100 */
[----:B------:R-:W-:Y:S01]  /*12e0*/  FMUL.FTZ R212, R193, R252 ;  /* 0x000000fcc1d47220 */ /* 0x000fe20000410000 */
[----:B------:R-:W-:Y:S01]  /*12f0*/  FFMA.FTZ R105, R215, R208, R88 ;  /* 0x000000d0d7697223 */ /* 0x000fe20000010058 */
[----:B------:R-:W-:Y:S01]  /*1300*/  SHF.L.U32 R100, R100, 0x10, RZ ;  /* 0x0000001064647819 */ /* 0x000fe200000006ff */
[----:B------:R-:W-:Y:S01]  /*1310*/  FMUL.FTZ R126, R183, R92 ;  /* 0x0000005cb77e7220 */ /* 0x000fe20000410000 */
[----:B------:R-:W-:Y:S01]  /*1320*/  FADD.FTZ R111, R219, R128 ;  /* 0x00000080db6f7221 */ /* 0x000fe20000010000 */
[----:B------:R-:W-:Y:S01]  /*1330*/  FADD.FTZ R240, -R199, R117 ;  /* 0x00000075c7f07221 */ /* 0x000fe20000010100 */
[----:B------:R-:W-:Y:S01]  /*1340*/  PRMT R98, R121, 0x7632, R98 ;  /* 0x0000763279627816 */ /* 0x000fe20000000062 */
[----:B------:R-:W-:Y:S01]  /*1350*/  FADD.FTZ R108, -R199, R129 ;  /* 0x00000081c76c7221 */ /* 0x000fe20000010100 */
[----:B------:R-:W-:Y:S01]  /*1360*/  SHF.L.U32 R203, R121, 0x10, RZ ;  /* 0x0000001079cb7819 */ /* 0x000fe200000006ff */
[----:B------:R-:W-:Y:S01]  /*1370*/  FFMA.FTZ R128, R212, R219, R105 ;  /* 0x000000dbd4807223 */ /* 0x000fe20000010069 */
[----:B------:R-:W-:Y:S01]  /*1380*/  FMUL.FTZ R129, R165, R100 ;  /* 0x00000064a5817220 */ /* 0x000fe20000410000 */
[----:B------:R-:W-:Y:S01]  /*1390*/  FADD.FTZ R88, R126, R111 ;  /* 0x0000006f7e587221 */ /* 0x000fe20000010000 */
[----:B------:R-:W-:Y:S01]  /*13a0*/  FMUL.FTZ R122, R193, R240 ;  /* 0x000000f0c17a7220 */ /* 0x000fe20000410000 */
[----:B------:R-:W-:Y:S01]  /*13b0*/  SHF.L.U32 R98, R98, 0x10, RZ ;  /* 0x0000001062627819 */ /* 0x000fe200000006ff */
[----:B------:R-:W-:Y:S01]  /*13c0*/  FFMA.FTZ R105, R125, R126, R128 ;  /* 0x0000007e7d697223 */ /* 0x000fe20000010080 */
[----:B------:R-:W-:Y:S01]  /*13d0*/  FMUL.FTZ R128, R182, R203 ;  /* 0x000000cbb6807220 */ /* 0x000fe20000410000 */
[----:B------:R-:W-:Y:S01]  /*13e0*/  FADD.FTZ R111, R129, R88 ;  /* 0x00000058816f7221 */ /* 0x000fe20000010000 */
[C---:B------:R-:W-:Y:S01]  /*13f0*/  FADD.FTZ R196, -R199.reuse, R127 ;  /* 0x0000007fc7c47221 */ /* 0x040fe20000010100 */
[C---:B------:R-:W-:Y:S01]  /*1400*/  FADD.FTZ R250, -R199.reuse, R119 ;  /* 0x00000077c7fa7221 */ /* 0x040fe20000010100 */
[C---:B------:R-:W-:Y:S01]  /*1410*/  FADD.FTZ R112, -R199.reuse, R131 ;  /* 0x00000083c7707221 */ /* 0x040fe20000010100 */
[----:B------:R-:W-:Y:S01]  /*1420*/  FADD.FTZ R114, -R199, R132 ;  /* 0x00000084c7727221 */ /* 0x000fe20000010100 */
        /* <DEDUP_REMOVED lines=13> */
[----:B------:R-:W-:Y:S01]  /*1500*/  FADD.FTZ R120, -R199, R135 ;  /* 0x00000087c7787221 */ /* 0x000fe20000010100 */
[----:B------:R-:W-:Y:S01]  /*1510*/  FMUL.FTZ R133, R193, R214 ;  /* 0x000000d6c1857220 */ /* 0x000fe20000410000 */
[----:B------:R-:W-:Y:S01]  /*1520*/  FFMA.FTZ R88, R124, R131, R105 ;  /* 0x000000837c587223 */ /* 0x000fe20000010069 */
        /* <DEDUP_REMOVED lines=8> */
[C---:B------:R-:W-:Y:S01]  /*15b0*/  FMUL.FTZ R199, R193.reuse, R118 ;  /* 0x00000076c1c77220 */ /* 0x040fe20000410000 */
[----:B------:R-:W-:Y:S01]  /*15c0*/  FFMA.FTZ R88, R132, R135, R105 ;  /* 0x0000008784587223 */ /* 0x000fe20000010069 */
[----:B------:R-:W-:Y:S01]  /*15d0*/  FMUL.FTZ R201, R162, R216 ;  /* 0x000000d8a2c97220 */ /* 0x000fe20000410000 */
[----:B------:R-:W-:Y:S01]  /*15e0*/  FADD.FTZ R118, R134, R111 ;  /* 0x0000006f86767221 */ /* 0x000fe20000010000 */
[----:B------:R-:W-:Y:S01]  /*15f0*/  FMUL.FTZ R196, R193, R196 ;  /* 0x000000c4c1c47220 */ /* 0x000fe20000410000 */
[----:B------:R-:W-:Y:S01]  /*1600*/  FFMA.FTZ R111, R199, R134, R88 ;  /* 0x00000086c76f7223 */ /* 0x000fe20000010058 */
[----:B------:R-:W-:Y:S01]  /*1610*/  FMUL.FTZ R105, R193, R106 ;  /* 0x0000006ac1697220 */ /* 0x000fe20000410000 */
[----:B------:R-:W-:Y:S01]  /*1620*/  SHF.L.U32 R214, R107, 0x10, RZ ;  /* 0x000000106bd67819 */ /* 0x000fe200000006ff */
[----:B------:R-:W-:Y:S01]  /*1630*/  FADD.FTZ R107, R201, R118 ;  /* 0x00000076c96b7221 */ /* 0x000fe20000010000 */
[----:B------:R-:W-:Y:S01]  /*1640*/  FMUL.FTZ R106, R179, R233 ;  /* 0x000000e9b36a7220 */ /* 0x000fe20000410000 */
[----:B------:R-:W-:Y:S01]  /*1650*/  FFMA.FTZ R118, R196, R201, R111 ;  /* 0x000000c9c4767223 */ /* 0x000fe2000001006f */
[----:B------:R-:W-:-:S02]  /*1660*/  SHF.L.U32 R237, R89, 0x10, RZ ;  /* 0x0000001059ed7819 */ /* 0x000fc400000006ff */
[----:B------:R-:W-:Y:S01]  /*1670*/  FADD.FTZ R88, R106, R107 ;  /* 0x0000006b6a587221 */ /* 0x000fe20000010000 */
[----:B------:R-:W-:Y:S01]  /*1680*/  PRMT R235, R89, 0x7632, R235 ;  /* 0x0000763259eb7816 */ /* 0x000fe200000000eb */
[----:B------:R-:W-:Y:S01]  /*1690*/  FMUL.FTZ R107, R161, R214 ;  /* 0x000000d6a16b7220 */ /* 0x000fe20000410000 */
[----:B------:R-:W-:Y:S01]  /*16a0*/  FMUL.FTZ R108, R193, R108 ;  /* 0x0000006cc16c7220 */ /* 0x000fe20000410000 */
[----:B------:R-:W-:Y:S01]  /*16b0*/  FFMA.FTZ R89, R105, R106, R118 ;  /* 0x0000006a69597223 */ /* 0x000fe20000010076 */
[----:B------:R-:W-:Y:S01]  /*16c0*/  FMUL.FTZ R111, R193, R110 ;  /* 0x0000006ec16f7220 */ /* 0x000fe20000410000 */
[----:B------:R-:W-:Y:S01]  /*16d0*/  SHF.L.U32 R235, R235, 0x10, RZ ;  /* 0x00000010ebeb7819 */ /* 0x000fe200000006ff */
[----:B------:R-:W-:Y:S01]  /*16e0*/  FADD.FTZ R113, R88, R107 ;  /* 0x0000006b58717221 */ /* 0x000fe20000010000 */
[----:B------:R-:W-:Y:S01]  /*16f0*/  FMUL.FTZ R110, R178, R237 ;  /* 0x000000edb26e7220 */ /* 0x000fe20000410000 */
[----:B------:R-:W-:Y:S01]  /*1700*/  FFMA.FTZ R88, R108, R107, R89 ;  /* 0x0000006b6c587223 */ /* 0x000fe20000010059 */
[----:B------:R-:W-:-:S02]  /*1710*/  PRMT R238, R90, 0x7632, R238 ;  /* 0x000076325aee7816 */ /* 0x000fc400000000ee */
[----:B------:R-:W-:Y:S01]  /*1720*/  SHF.L.U32 R239, R90, 0x10, RZ ;  /* 0x000000105aef7819 */ /* 0x000fe200000006ff */
[----:B------:R-:W-:Y:S01]  /*1730*/  FADD.FTZ R90, R113, R110 ;  /* 0x0000006e715a7221 */ /* 0x000fe20000010000 */
        /* <DEDUP_REMOVED lines=14> */
[----:B------:R-:W-:Y:S01]  /*1820*/  SHF.L.U32 R240, R240, 0x10, RZ ;  /* 0x00000010f0f07819 */ /* 0x000fe200000006ff */
[C---:B------:R-:W-:Y:S01]  /*1830*/  FMUL.FTZ R119, R193.reuse, R104 ;  /* 0x00000068c1777220 */ /* 0x040fe20000410000 */
        /* <DEDUP_REMOVED lines=23> */
[----:B------:R-:W2:Y:S01]  /*19b0*/  S2R R104, SR_TID.X ;  /* 0x0000000000687919 */ /* 0x000ea20000002100 */
[----:B0-----:R-:W-:Y:S01]  /*19c0*/  FADD.FTZ R252, R251, R90 ;  /* 0x0000005afbfc7221 */ /* 0x001fe20000010000 */
[----:B-1----:R-:W-:-:S04]  /*19d0*/  FADD.FTZ R91, R250, R89 ;  /* 0x00000059fa5b7221 */ /* 0x002fc80000010000 */
[----:B------:R-:W0:Y:S01]  /*19e0*/  SHFL.DOWN PT, R90, R252, 0x1, 0x1f ;  /* 0x08201f00fc5a7f89 */ /* 0x000e2200000e0000 */
[----:B------:R-:W1:Y:S03]  /*19f0*/  LDC.64 R88, c[0x0][0x380] ;  /* 0x0000e000ff587b82 */ /* 0x000e660000000a00 */
[----:B------:R-:W3:Y:S01]  /*1a00*/  SHFL.DOWN PT, R248, R91, 0x1, 0x1f ;  /* 0x08201f005bf87f89 */ /* 0x000ee200000e0000 */
[----:B--2---:R-:W-:Y:S01]  /*1a10*/  LOP3.LUT P2, RZ, R104, 0x1f, RZ, 0xc0, !PT ;  /* 0x0000001f68ff7812 */ /* 0x004fe2000784c0ff */
[----:B------:R-:W-:Y:S01]  /*1a20*/  BSSY.RECONVERGENT B0, `(.L_x_1380) ;  /* 0x000000c000007945 */ /* 0x000fe20003800200 */
[----:B0-----:R-:W-:Y:S01]  /*1a30*/  FADD.FTZ R90, R252, R90 ;  /* 0x0000005afc5a7221 */ /* 0x001fe20000010000 */
[----:B---3--:R-:W-:-:S10]  /*1a40*/  FADD.FTZ R91, R91, R248 ;  /* 0x000000f85b5b7221 */ /* 0x008fd40000010000 */
        /* <DEDUP_REMOVED lines=9> */
.L_x_1381:
[----:B------:R-:W-:Y:S05]  /*1ae0*/  BSYNC.RECONVERGENT B0 ;  /* 0x0000000000007941 */ /* 0x000fea0003800200 */
.L_x_1380:
        /* <DEDUP_REMOVED lines=24> */
[----:B--2---:R-:W-:Y:S01]  /*1c70*/  ULEA UR4, UR5, UR4, 0x18 ;  /* 0x0000000405047291 */ /* 0x004fe2000f8ec0ff */
[----:B------:R-:W-:Y:S01]  /*1c80*/  FFMA.FTZ R11, R210, R102, R11 ;  /* 0x00000066d20b7223 */ /* 0x000fe2000001000b */
[----:B------:R-:W-:Y:S01]  /*1c90*/  FFMA.FTZ R15, R122, R100, R15 ;  /* 0x000000647a0f7223 */ /* 0x000fe2000001000f */
[----:B------:R-:W-:Y:S01]  /*1ca0*/  FADD.FTZ R43, R100, R43 ;  /* 0x0000002b642b7221 */ /* 0x000fe20000010000 */
        /* <DEDUP_REMOVED lines=9> */
[----:B------:R-:W-:Y:S01]  /*1d40*/  FFMA.FTZ R155, R236, R247, R155 ;  /* 0x000000f7ec9b7223 */ /* 0x000fe2000001009b */
        /* <DEDUP_REMOVED lines=9> */
[----:B------:R-:W-:Y:S01]  /*1de0*/  FADD.FTZ R31, R246, R31 ;  /* 0x0000001ff61f7221 */ /* 0x000fe20000010000 */
[----:B------:R-:W-:Y:S01]  /*1df0*/  UISETP.NE.AND.EX UP0, UPT, UR15, URZ, UPT, UP0 ;  /* 0x000000ff0f00728c */ /* 0x000fe2000bf05300 */
[----:B------:R-:W-:Y:S01]  /*1e00*/  FFMA.FTZ R3, R226, R246, R3 ;  /* 0x000000f6e2037223 */ /* 0x000fe20000010003 */
[----:B------:R-:W-:Y:S01]  /*1e10*/  FADD.FTZ R33, R243, R33 ;  /* 0x00000021f3217221 */ /* 0x000fe20000010000 */
[----:B------:R-:W2:Y:S01]  /*1e20*/  LDS.128 R96, [UR5] ;  /* 0x00000005ff607984 */ /* 0x000ea20008000c00 */
[----:B------:R-:W-:Y:S01]  /*1e30*/  FFMA.FTZ R5, R224, R243, R5 ;  /* 0x000000f3e0057223 */ /* 0x000fe20000010005 */
[----:B------:R-:W-:Y:S01]  /*1e40*/  FFMA.FTZ R7, R198, R244, R7 ;  /* 0x000000f4c6077223 */ /* 0x000fe20000010007 */
[----:B------:R-:W-:Y:S01]  /*1e50*/  FADD.FTZ R35, R244, R35 ;  /* 0x00000023f4237221 */ /* 0x000fe20000010000 */
[----:B------:R-:W3:Y:S01]  /*1e60*/  LDS.128 R100, [UR10] ;  /* 0x0000000aff647984 */ /* 0x000ee20008000c00 */
[----:B------:R-:W-:Y:S01]  /*1e70*/  FFMA.FTZ R9, R200, R242, R9 ;  /* 0x000000f2c8097223 */ /* 0x000fe20000010009 */
[----:B------:R-:W-:Y:S01]  /*1e80*/  FADD.FTZ R37, R242, R37 ;  /* 0x00000025f2257221 */ /* 0x000fe20000010000 */
        /* <DEDUP_REMOVED lines=16> */
[----:B------:R-:W-:Y:S01]  /*1f90*/  FFMA.FTZ R25, R112, R235, R25 ;  /* 0x000000eb70197223 */ /* 0x000fe20000010019 */
[----:B------:R-:W-:Y:S01]  /*1fa0*/  FADD.FTZ R145, R235, R145 ;  /* 0x00000091eb917221 */ /* 0x000fe20000010000 */
[----:B------:R-:W-:Y:S01]  /*1fb0*/  FADD.FTZ R146, R239, R146 ;  /* 0x00000092ef927221 */ /* 0x000fe20000010000 */
[----:B------:R-:W-:Y:S01]  /*1fc0*/  FFMA.FTZ R26, R115, R239, R26 ;  /* 0x000000ef731a7223 */ /* 0x000fe2000001001a */
[----:B------:R-:W-:Y:S01]  /*1fd0*/  FFMA.FTZ R27, R116, R238, R27 ;  /* 0x000000ee741b7223 */ /* 0x000fe2000001001b */
[----:B0-----:R-:W-:Y:S01]  /*1fe0*/  FADD.FTZ R109, RZ, R88 ;  /* 0x00000058ff6d7221 */ /* 0x001fe20000010000 */
[----:B------:R-:W-:Y:S01]  /*1ff0*/  FADD.FTZ R88, RZ, R89 ;  /* 0x00000059ff587221 */ /* 0x000fe20000010000 */
[----:B------:R-:W-:Y:S01]  /*2000*/  FADD.FTZ R147, R238, R147 ;  /* 0x00000093ee937221 */ /* 0x000fe20000010000 */
[----:B------:R-:W-:Y:S01]  /*2010*/  FADD.FTZ R148, R241, R148 ;  /* 0x00000094f1947221 */ /* 0x000fe20000010000 */
[----:B------:R-:W-:Y:S01]  /*2020*/  FADD.FTZ R109, R90, R109 ;  /* 0x0000006d5a6d7221 */ /* 0x000fe20000010000 */
[----:B------:R-:W-:Y:S01]  /*2030*/  FADD.FTZ R88, R91, R88 ;  /* 0x000000585b587221 */ /* 0x000fe20000010000 */
[----:B------:R-:W-:Y:S01]  /*2040*/  FFMA.FTZ R28, R119, R241, R28 ;  /* 0x000000f1771c7223 */ /* 0x000fe2000001001c */
[----:B------:R-:W-:Y:S01]  /*2050*/  FFMA.FTZ R29, R120, R240, R29 ;  /* 0x000000f0781d7223 */ /* 0x000fe2000001001d */
[----:B-1----:R-:W-:Y:S01]  /*2060*/  FADD.FTZ R109, R109, R92 ;  /* 0x0000005c6d6d7221 */ /* 0x002fe20000010000 */
[----:B------:R-:W-:Y:S01]  /*2070*/  FADD.FTZ R88, R88, R93 ;  /* 0x0000005d58587221 */ /* 0x000fe20000010000 */
[----:B------:R-:W-:-:S02]  /*2080*/  FADD.FTZ R149, R240, R149 ;  /* 0x00000095f0957221 */ /* 0x000fc40000010000 */
        /* <DEDUP_REMOVED lines=51> */
.L_x_1384:
        /* <DEDUP_REMOVED lines=33> */
.L_x_1383:
        /* <DEDUP_REMOVED lines=32> */
.L_x_1386:
        /* <DEDUP_REMOVED lines=33> */
.L_x_1382:
        /* <DEDUP_REMOVED lines=37> */
.L_x_1388:
        /* <DEDUP_REMOVED lines=33> */
.L_x_1387:
        /* <DEDUP_REMOVED lines=32> */
.L_x_1389:
        /* <DEDUP_REMOVED lines=32> */
.L_x_1385:
[----:B------:R-:W-:Y:S01]  /*3240*/  ISETP.NE.U32.AND P0, PT, RZ, UR4, PT ;  /* 0x00000004ff007c0c */ /* 0x000fe2000bf05070 */
[----:B------:R-:W0:Y:S01]  /*3250*/  LDC.64 R92, c[0x0][0x468] ;  /* 0x00011a00ff5c7b82 */ /* 0x000e220000000a00 */
[----:B------:R-:W-:Y:S02]  /*3260*/  ISETP.NE.U32.AND P2, PT, RZ, UR6, PT ;  /* 0x00000006ff007c0c */ /* 0x000fe4000bf45070 */
[----:B------:R-:W-:Y:S02]  /*3270*/  ISETP.NE.AND.EX P0, PT, RZ, UR5, PT, P0 ;  /* 0x00000005ff007c0c */ /* 0x000fe4000bf05300 */
[----:B------:R-:W-:-:S11]  /*3280*/  ISETP.NE.AND.EX P2, PT, RZ, UR7, PT, P2 ;  /* 0x00000007ff007c0c */ /* 0x000fd6000bf45320 */
[----:B------:R-:W1:Y:S08]  /*3290*/  @P0 LDC.64 R98, c[0x0][0x478] ;  /* 0x00011e00ff620b82 */ /* 0x000e700000000a00 */
[----:B------:R-:W2:Y:S01]  /*32a0*/  @P2 LDC.64 R94, c[0x0][0x470] ;  /* 0x00011c00ff5e2b82 */ /* 0x000ea20000000a00 */
[----:B0-----:R-:W-:-:S04]  /*32b0*/  IMAD.WIDE.U32 R96, R195, 0x10, R92 ;  /* 0x00000010c3607825 */ /* 0x001fc800078e005c */
[----:B-1----:R-:W-:-:S05]  /*32c0*/  @P0 IMAD.WIDE.U32 R98, R195, 0x20, R98 ;  /* 0x00000020c3620825 */ /* 0x002fca00078e0062 */
[----:B------:R0:W-:Y:S01]  /*32d0*/  @P0 STG.E.128 desc[UR12][R98.64], R84 ;  /* 0x0000005462000986 */ /* 0x0001e2000c101d0c */
[----:B--2---:R-:W-:-:S03]  /*32e0*/  @P2 IMAD.WIDE.U32 R94, R195, 0x10, R94 ;  /* 0x00000010c35e2825 */ /* 0x004fc600078e005e */
[----:B------:R0:W-:Y:S04]  /*32f0*/  @P0 STG.E.128 desc[UR12][R98.64+0x10], R76 ;  /* 0x0000104c62000986 */ /* 0x0001e8000c101d0c */
        /* <DEDUP_REMOVED lines=21> */
[C---:B0----5:R-:W-:Y:S01]  /*3450*/  FFMA.FTZ R84, R193.reuse, R205, R52 ;  /* 0x000000cdc1547223 */ /* 0x061fe20000010034 */
        /* <DEDUP_REMOVED lines=16> */
.L_x_1392:
        /* <DEDUP_REMOVED lines=29> */
.L_x_1391:
        /* <DEDUP_REMOVED lines=34> */
.L_x_1394:
        /* <DEDUP_REMOVED lines=29> */
.L_x_1390:
        /* <DEDUP_REMOVED lines=35> */
.L_x_1396:
        /* <DEDUP_REMOVED lines=29> */
.L_x_1395:
        /* <DEDUP_REMOVED lines=34> */
.L_x_1397:
        /* <DEDUP_REMOVED lines=28> */
.L_x_1393:
[----:B------:R-:W0:Y:S01]  /*4300*/  @P0 LDC.64 R98, c[0x0][0x478] ;  /* 0x00011e00ff620b82 */ /* 0x000e220000000a00 */
[----:B------:R-:W-:-:S07]  /*4310*/  IMAD.WIDE.U32 R96, R194, 0x10, R92 ;  /* 0x00000010c2607825 */ /* 0x000fce00078e005c */
[----:B------:R-:W1:Y:S01]  /*4320*/  @P2 LDC.64 R94, c[0x0][0x470] ;  /* 0x00011c00ff5e2b82 */ /* 0x000e620000000a00 */
[----:B0-----:R-:W-:-:S05]  /*4330*/  @P0 IMAD.WIDE.U32 R98, R194, 0x20, R98 ;  /* 0x00000020c2620825 */ /* 0x001fca00078e0062 */
[----:B------:R0:W-:Y:S01]  /*4340*/  @P0 STG.E.128 desc[UR12][R98.64], R84 ;  /* 0x0000005462000986 */ /* 0x0001e2000c101d0c */
[----:B-1----:R-:W-:-:S03]  /*4350*/  @P2 IMAD.WIDE.U32 R94, R194, 0x10, R94 ;  /* 0x00000010c25e2825 */ /* 0x002fc600078e005e */
        /* <DEDUP_REMOVED lines=39> */
.L_x_1400:
        /* <DEDUP_REMOVED lines=29> */
.L_x_1399:
        /* <DEDUP_REMOVED lines=34> */
.L_x_1402:
        /* <DEDUP_REMOVED lines=29> */
.L_x_1398:
        /* <DEDUP_REMOVED lines=35> */
.L_x_1404:
        /* <DEDUP_REMOVED lines=29> */
.L_x_1403:
        /* <DEDUP_REMOVED lines=34> */
.L_x_1405:
        /* <DEDUP_REMOVED lines=28> */
.L_x_1401:
        /* <DEDUP_REMOVED lines=45> */
.L_x_1408:
        /* <DEDUP_REMOVED lines=29> */
.L_x_1407:
        /* <DEDUP_REMOVED lines=34> */
.L_x_1410:
        /* <DEDUP_REMOVED lines=29> */
.L_x_1406:
        /* <DEDUP_REMOVED lines=35> */
.L_x_1412:
        /* <DEDUP_REMOVED lines=29> */
.L_x_1411:
        /* <DEDUP_REMOVED lines=34> */
.L_x_1413:
        /* <DEDUP_REMOVED lines=28> */
.L_x_1409:
[----:B------:R-:W0:Y:S01]  /*63e0*/  @P0 LDC.64 R96, c[0x0][0x478] ;  /* 0x00011e00ff600b82 */ /* 0x000e220000000a00 */
[----:B------:R-:W-:Y:S01]  /*63f0*/  IMAD.WIDE.U32 R92, R157, 0x10, R92 ;  /* 0x000000109d5c7825 */ /* 0x000fe200078e005c */
[----:B------:R-:W-:-:S06]  /*6400*/  UPLOP3.LUT UP1, UPT, UPT, UPT, UP1, 0x40, 0x4 ;  /* 0x000000000004789c */ /* 0x000fcc0003f2e810 */
        /* <DEDUP_REMOVED lines=72> */
.L_x_1379:
[----:B------:R-:W1:Y:S08]  /*6890*/  S2UR UR4, SR_CTAID.X ;  /* 0x00000000000479c3 */ /* 0x000e700000002500 */
        /* <DEDUP_REMOVED lines=24> */
.L_x_1415:
        /* <DEDUP_REMOVED lines=14> */
.L_x_4835:


//--------------------- .text._ZN10layer_norm31ln_parallel_residual_bwd_kernelINS_13Kernel_traitsI13__nv_bfloat16S2_fS2_fjLj8192ELj1ELj1ELj8ELj16ENS_18Kernel_traits_baseILj8192ES2_S2_fS2_fjLj256EEEEELb1ELb0ELb0EEEvNS_9BwdParamsE --------------------------
	.section	.text._ZN10layer_norm31ln_parallel_residual_bwd_kernelINS_13Kernel_traitsI13__nv_bfloat16S2_fS2_fjLj8192ELj1ELj1ELj8ELj16ENS_18Kernel_traits_baseILj8192ES2_S2_fS2_fjLj256EEEEELb1ELb0ELb0EEEvNS_9BwdParamsE,"ax",@progbits
	.align	128
        .global         _ZN10layer_norm31ln_parallel_residual_bwd_kernelINS_13Kernel_traitsI13__nv_bfloat16S2_fS2_fjLj8192ELj1ELj1ELj8ELj16ENS_18Kernel_traits_baseILj8192ES2_S2_fS2_fjLj256EEEEELb1ELb0ELb0EEEvNS_9BwdParamsE
        .type           _ZN10layer_norm31ln_parallel_residual_bwd_kernelINS_13Kernel_traitsI13__nv_bfloat16S2_fS2_fjLj8192ELj1ELj1ELj8ELj16ENS_18Kernel_traits_baseILj8192ES2_S2_fS2_fjLj256EEEEELb1ELb0ELb0EEEvNS_9BwdParamsE,@function
        .size           _ZN10layer_norm31ln_parallel_residual_bwd_kernelINS_13Kernel_traitsI13__nv_bfloat16S2_fS2_fjLj8192ELj1ELj1ELj8ELj16ENS_18Kernel_traits_baseILj8192ES2_S2_fS2_fjLj256EEEEELb1ELb0ELb0EEEvNS_9BwdParamsE,(.L_x_4836 - _ZN10layer_norm31ln_parallel_residual_bwd_kernelINS_13Kernel_traitsI13__nv_bfloat16S2_fS2_fjLj8192ELj1ELj1ELj8ELj16ENS_18Kernel_traits_baseILj8192ES2_S2_fS2_fjLj256EEEEELb1ELb0ELb0EEEvNS_9BwdParamsE)
        .other          _ZN10layer_norm31ln_parallel_residual_bwd_kernelINS_13Kernel_traitsI13__nv_bfloat16S2_fS2_fjLj8192ELj1ELj1ELj8ELj16ENS_18Kernel_traits_baseILj8192ES2_S2_fS2_fjLj256EEEEELb1ELb0ELb0EEEvNS_9BwdParamsE,@"STO_CUDA_ENTRY STV_DEFAULT"
_ZN10layer_norm31ln_parallel_residual_bwd_kernelINS_13Kernel_traitsI13__nv_bfloat16S2_fS2_fjLj8192ELj1ELj1ELj8ELj16ENS_18Kernel_traits_baseILj8192ES2_S2_fS2_fjLj256EEEEELb1ELb0ELb0EEEvNS_9BwdParamsE:
.text._ZN10layer_norm31ln_parallel_residual_bwd_kernelINS_13Kernel_traitsI13__nv_bfloat16S2_fS2_fjLj8192ELj1ELj1ELj8ELj16ENS_18Kernel_traits_baseILj8192ES2_S2_fS2_fjLj256EEEEELb1ELb0ELb0EEEvNS_9BwdParamsE:
        /* <DEDUP_REMOVED lines=67> */
[----:B-----5:R5:W-:Y:S04]  /*0430*/  @P3 STL.64 [R1+0xb0], R84 ;  /* 0x0000b05401003387 */ /* 0x020be80000100a00 */
[----:B------:R0:W-:Y:S04]  /*0440*/  @P3 STL.64 [R1+0xb8], R86 ;  /* 0x0000b85601003387 */ /* 0x0001e80000100a00 */
[----:B------:R0:W-:Y:S04]  /*0450*/  @P3 STL.64 [R1+0xa0], R80 ;  /* 0x0000a05001003387 */ /* 0x0001e80000100a00 */
[----:B------:R0:W-:Y:S04]  /*0460*/  @P3 STL.64 [R1+0xa8], R82 ;  /* 0x0000a85201003387 */ /* 0x0001e80000100a00 */
[----:B------:R0:W-:Y:S04]  /*0470*/  @P4 STL.64 [R1+0x90], R76 ;  /* 0x0000904c01004387 */ /* 0x0001e80000100a00 */
[----:B------:R0:W-:Y:S04]  /*0480*/  @P4 STL.64 [R1+0x98], R78 ;  /* 0x0000984e01004387 */ /* 0x0001e80000100a00 */
[----:B------:R0:W-:Y:S04]  /*0490*/  @P4 STL.64 [R1+0x80], R72 ;  /* 0x0000804801004387 */ /* 0x0001e80000100a00 */
[----:B------:R0:W-:Y:S01]  /*04a0*/  @P4 STL.64 [R1+0x88], R74 ;  /* 0x0000884a01004387 */ /* 0x0001e20000100a00 */
[----:B------:R-:W1:Y:S01]  /*04b0*/  S2UR UR9, SR_CTAID.X ;  /* 0x00000000000979c3 */ /* 0x000e620000002500 */
        /* <DEDUP_REMOVED lines=12> */
[----:B------:R-:W-:Y:S01]  /*0580*/  MOV R35, R85 ;  /* 0x0000005500237202 */ /* 0x000fe20000000f00 */
[----:B-1----:R-:W-:Y:S01]  /*0590*/  UISETP.GE.AND UP0, UPT, UR9, UR4, UPT ;  /* 0x000000040900728c */ /* 0x002fe2000bf06270 */
        /* <DEDUP_REMOVED lines=48> */
[----:B----4-:R-:W-:-:S02]  /*08a0*/  CS2R R90, SRZ ;  /* 0x00000000005a7805 */ /* 0x010fc4000001ff00 */
[----:B-----5:R-:W-:Y:S02]  /*08b0*/  CS2R R84, SRZ ;  /* 0x0000000000547805 */ /* 0x020fe4000001ff00 */
[----:B0-----:R-:W-:Y:S02]  /*08c0*/  CS2R R86, SRZ ;  /* 0x0000000000567805 */ /* 0x001fe4000001ff00 */
[----:B------:R-:W-:Y:S02]  /*08d0*/  CS2R R80, SRZ ;  /* 0x0000000000507805 */ /* 0x000fe4000001ff00 */
[----:B------:R-:W-:Y:S02]  /*08e0*/  CS2R R82, SRZ ;  /* 0x0000000000527805 */ /* 0x000fe4000001ff00 */
[----:B------:R-:W-:Y:S02]  /*08f0*/  CS2R R76, SRZ ;  /* 0x00000000004c7805 */ /* 0x000fe4000001ff00 */
[----:B------:R-:W-:-:S02]  /*0900*/  CS2R R78, SRZ ;  /* 0x00000000004e7805 */ /* 0x000fc4000001ff00 */
        /* <DEDUP_REMOVED lines=152> */
[----:B------:R-:W-:Y:S01]  /*1290*/  CS2R R70, SRZ ;  /* 0x0000000000467805 */ /* 0x000fe2000001ff00 */
[----:B------:R-:W-:Y:S01]  /*12a0*/  UPLOP3.LUT UP1, UPT, UPT, UPT, UPT, 0x40, 0x4 ;  /* 0x000000000004789c */ /* 0x000fe20003f2e870 */
[----:B------:R1:W-:Y:S01]  /*12b0*/  STL.S16 [R1+0xe4], R6 ;  /* 0x0000e40601007387 */ /* 0x0003e20000100600 */
[----:B------:R-:W2:Y:S03]  /*12c0*/  LDCU UR23, c[0x0][0x408] ;  /* 0x00008100ff1777ac */ /* 0x000ea60008000800 */
[----:B------:R1:W-:Y:S01]  /*12d0*/  STL.S16 [R1+0xe0], R4 ;  /* 0x0000e00401007387 */ /* 0x0003e20000100600 */
        /* <DEDUP_REMOVED lines=8> */
[----:B------:R-:W1:Y:S03]  /*1360*/  LDCU.64 UR16, c[0x0][0x438] ;  /* 0x00008700ff1077ac */ /* 0x000e660008000a00 */
[----:B------:R0:W-:Y:S01]  /*1370*/  STL [R1+0x40], RZ ;  /* 0x000040ff01007387 */ /* 0x0001e20000100800 */
[----:B------:R-:W1:Y:S03]  /*1380*/  LDCU.64 UR18, c[0x0][0x470] ;  /* 0x00008e00ff1277ac */ /* 0x000e660008000a00 */
[----:B------:R0:W-:Y:S01]  /*1390*/  STL [R1+0x44], RZ ;  /* 0x000044ff01007387 */ /* 0x0001e20000100800 */
[----:B------:R-:W1:Y:S03]  /*13a0*/  LDCU.128 UR12, c[0x0][0x3c0] ;  /* 0x00007800ff0c77ac */ /* 0x000e660008000c00 */
[----:B------:R1:W-:Y:S01]  /*13b0*/  STL [R1+0x48], RZ ;  /* 0x000048ff01007387 */ /* 0x0003e20000100800 */
[----:B------:R-:W1:Y:S03]  /*13c0*/  LDCU.64 UR20, c[0x0][0x380] ;  /* 0x00007000ff1477ac */ /* 0x000e660008000a00 */
[----:B------:R1:W-:Y:S01]  /*13d0*/  STL [R1+0x4c], RZ ;  /* 0x00004cff01007387 */ /* 0x0003e20000100800 */
[----:B0-----:R-:W-:-:S03]  /*13e0*/  UISETP.NE.AND UP2, UPT, UR6, URZ, UPT ;  /* 0x000000ff0600728c */ /* 0x001fc6000bf45270 */
        /* <DEDUP_REMOVED lines=15> */
[----:B-1234-:R0:W-:Y:S02]  /*14e0*/  STL [R1+0xc], RZ ;  /* 0x00000cff01007387 */ /* 0x01e1e40000100800 */
.L_x_1467:
[----:B------:R-:W-:-:S06]  /*14f0*/  UIMAD.WIDE UR6, UR9, 0x4, UR12 ;  /* 0x00000004090678a5 */ /* 0x000fcc000f8e020c */
[----:B-1234-:R-:W-:Y:S02]  /*1500*/  MOV R132, UR6 ;  /* 0x0000000600847c02 */ /* 0x01efe40008000f00 */
[----:B------:R-:W-:Y:S01]  /*1510*/  MOV R133, UR7 ;  /* 0x0000000700857c02 */ /* 0x000fe20008000f00 */
[----:B------:R-:W-:-:S04]  /*1520*/  UIMAD.WIDE UR6, UR9, 0x4, UR14 ;  /* 0x00000004090678a5 */ /* 0x000fc8000f8e020e */
[----:B------:R1:W2:Y:S02]  /*1530*/  LDG.E R2, desc[UR10][R132.64] ;  /* 0x0000000a84027981 */ /* 0x0002a4000c1e1900 */
[----:B-1----:R-:W-:Y:S02]  /*1540*/  MOV R132, UR6 ;  /* 0x0000000600847c02 */ /* 0x002fe40008000f00 */
        /* <DEDUP_REMOVED lines=19> */
[----:B------:R-:W1:Y:S03]  /*1680*/  LDC.64 R18, c[0x0][0x430] ;  /* 0x00010c00ff127b82 */ /* 0x000e660000000a00 */
[----:B------:R-:W3:Y:S04]  /*1690*/  LDL R169, [R1+0xd0] ;  /* 0x0000d00001a97983 */ /* 0x000ee80000100800 */
[----:B------:R-:W4:Y:S01]  /*16a0*/  LDL.LU R168, [R1+0x50] ;  /* 0x0000500001a87983 */ /* 0x000f220000300800 */
[----:B------:R-:W0:Y:S03]  /*16b0*/  LDC.64 R16, c[0x0][0x3a8] ;  /* 0x0000ea00ff107b82 */ /* 0x000e260000000a00 */
[----:B------:R-:W4:Y:S04]  /*16c0*/  LDL R170, [R1+0x138] ;  /* 0x0001380001aa7983 */ /* 0x000f280000100800 */
[----:B------:R-:W4:Y:S01]  /*16d0*/  LDL R171, [R1+0x134] ;  /* 0x0001340001ab7983 */ /* 0x000f220000100800 */
[----:B------:R-:W0:Y:S03]  /*16e0*/  LDC.64 R28, c[0x0][0x428] ;  /* 0x00010a00ff1c7b82 */ /* 0x000e260000000a00 */
[----:B------:R-:W4:Y:S04]  /*16f0*/  LDL.LU R178, [R1+0x54] ;  /* 0x0000540001b27983 */ /* 0x000f280000300800 */
[----:B------:R-:W4:Y:S01]  /*1700*/  LDL.LU R179, [R1+0x58] ;  /* 0x0000580001b37983 */ /* 0x000f220000300800 */
[----:B-1----:R-:W-:-:S05]  /*1710*/  IMAD.WIDE.U32 R18, R2, 0x10, R18 ;  /* 0x0000001002127825 */ /* 0x002fca00078e0012 */
[----:B------:R-:W4:Y:S01]  /*1720*/  LDG.E.128 R132, desc[UR10][R18.64] ;  /* 0x0000000a12847981 */ /* 0x000f22000c1e1d00 */
[----:B0-----:R-:W-:-:S05]  /*1730*/  IMAD.WIDE.U32 R16, R2, 0x20, R16 ;  /* 0x0000002002107825 */ /* 0x001fca00078e0010 */
[----:B------:R-:W3:Y:S01]  /*1740*/  LDG.E.128 R144, desc[UR10][R16.64] ;  /* 0x0000000a10907981 */ /* 0x000ee2000c1e1d00 */
[----:B------:R-:W-:Y:S01]  /*1750*/  IMAD.WIDE.U32 R28, R2, 0x10, R28 ;  /* 0x00000010021c7825 */ /* 0x000fe200078e001c */
[----:B------:R-:W-:Y:S02]  /*1760*/  ISETP.NE.U32.AND P1, PT, RZ, UR18, PT ;  /* 0x00000012ff007c0c */ /* 0x000fe4000bf25070 */
[----:B------:R-:W4:Y:S04]  /*1770*/  LDG.E.128 R140, desc[UR10][R16.64+0x10] ;  /* 0x0000100a108c7981 */ /* 0x000f28000c1e1d00 */
[----:B------:R0:W4:Y:S01]  /*1780*/  LDG.E.128 R136, desc[UR10][R28.64] ;  /* 0x0000000a1c887981 */ /* 0x000122000c1e1d00 */
[----:B------:R-:W-:Y:S02]  /*1790*/  ISETP.NE.AND.EX P1, PT, RZ, UR19, PT, P1 ;  /* 0x00000013ff007c0c */ /* 0x000fe4000bf25310 */
[----:B------:R-:W-:-:S04]  /*17a0*/  ISETP.NE.U32.AND P0, PT, RZ, UR16, PT ;  /* 0x00000010ff007c0c */ /* 0x000fc8000bf05070 */
[----:B------:R-:W-:Y:S01]  /*17b0*/  ISETP.NE.AND.EX P0, PT, RZ, UR17, PT, P0 ;  /* 0x00000011ff007c0c */ /* 0x000fe2000bf05300 */
[----:B0-----:R-:W0:Y:S08]  /*17c0*/  LDC.64 R28, c[0x0][0x3b0] ;  /* 0x0000ec00ff1c7b82 */ /* 0x001e300000000a00 */
[----:B------:R-:W1:Y:S08]  /*17d0*/  @P1 LDC.64 R16, c[0x0][0x3b8] ;  /* 0x0000ee00ff101b82 */ /* 0x000e700000000a00 */
[----:B------:R-:W0:Y:S01]  /*17e0*/  @P0 LDC.64 R18, c[0x0][0x438] ;  /* 0x00010e00ff120b82 */ /* 0x000e220000000a00 */
[----:B--2---:R-:W-:-:S02]  /*17f0*/  SHF.L.U32 R7, R158, 0x10, RZ ;  /* 0x000000109e077819 */ /* 0x004fc400000006ff */
[----:B------:R-:W2:Y:S01]  /*1800*/  LDL R158, [R1+0xc4] ;  /* 0x0000c400019e7983 */ /* 0x000ea20000100800 */
[----:B-1----:R-:W-:-:S05]  /*1810*/  @P1 IMAD.WIDE.U32 R16, R2, 0x8, R16 ;  /* 0x0000000802101825 */ /* 0x002fca00078e0010 */
[----:B------:R0:W5:Y:S02]  /*1820*/  @P1 LDG.E.64 R32, desc[UR10][R16.64] ;  /* 0x0000000a10201981 */ /* 0x000164000c1e1b00 */
[----:B0-----:R-:W-:-:S05]  /*1830*/  @P0 IMAD.WIDE.U32 R16, R2, 0x20, R18 ;  /* 0x0000002002100825 */ /* 0x001fca00078e0012 */
[----:B------:R-:W5:Y:S04]  /*1840*/  @P0 LDG.E.128 R64, desc[UR10][R16.64] ;  /* 0x0000000a10400981 */ /* 0x000f68000c1e1d00 */
[----:B------:R0:W5:Y:S02]  /*1850*/  @P0 LDG.E.128 R60, desc[UR10][R16.64+0x10] ;  /* 0x0000100a103c0981 */ /* 0x000164000c1e1d00 */
[----:B0-----:R-:W-:-:S04]  /*1860*/  IMAD.WIDE.U32 R16, R2, 0x8, R28 ;  /* 0x0000000802107825 */ /* 0x001fc800078e001c */
[----:B---3--:R-:W-:Y:S01]  /*1870*/  FADD.FTZ R0, R144, -UR25 ;  /* 0x8000001990007e21 */ /* 0x008fe20008010000 */
[----:B------:R-:W-:Y:S01]  /*1880*/  SHF.L.U32 R18, R169, 0x10, RZ ;  /* 0x00000010a9127819 */ /* 0x000fe200000006ff */
[----:B------:R-:W3:Y:S04]  /*1890*/  LDL R29, [R1+0xd4] ;  /* 0x0000d400011d7983 */ /* 0x000ee80000100800 */
[----:B------:R4:W5:Y:S01]  /*18a0*/  LDG.E.64 R34, desc[UR10][R16.64] ;  /* 0x0000000a10227981 */ /* 0x000962000c1e1b00 */
[----:B------:R-:W-:Y:S01]  /*18b0*/  FMUL.FTZ R0, R0, UR24 ;  /* 0x0000001800007c20 */ /* 0x000fe20008410000 */
[----:B----4-:R-:W-:Y:S02]  /*18c0*/  SHF.L.U32 R16, R132, 0x10, RZ ;  /* 0x0000001084107819 */ /* 0x010fe400000006ff */
[----:B------:R-:W-:-:S03]  /*18d0*/  SHF.L.U32 R17, R136, 0x10, RZ ;  /* 0x0000001088117819 */ /* 0x000fc600000006ff */
[----:B------:R-:W-:Y:S01]  /*18e0*/  FMUL.FTZ R7, R7, R16 ;  /* 0x0000001007077220 */ /* 0x000fe20000410000 */
[----:B------:R-:W-:Y:S01]  /*18f0*/  PRMT R19, R136, 0x7632, R19 ;  /* 0x0000763288137816 */ /* 0x000fe20000000013 */
[-C--:B------:R-:W-:Y:S01]  /*1900*/  FFMA.FTZ R168, R0, R17.reuse, R168 ;  /* 0x0000001100a87223 */ /* 0x080fe200000100a8 */
[----:B------:R-:W-:Y:S01]  /*1910*/  FADD.FTZ R240, R240, R17 ;  /* 0x00000011f0f07221 */ /* 0x000fe20000010000 */
[----:B------:R-:W-:Y:S01]  /*1920*/  FFMA.FTZ R7, R18, R17, R7 ;  /* 0x0000001112077223 */ /* 0x000fe20000010007 */
[----:B------:R-:W-:Y:S01]  /*1930*/  FADD.FTZ R17, R145, -UR25 ;  /* 0x8000001991117e21 */ /* 0x000fe20008010000 */
[----:B------:R-:W-:Y:S01]  /*1940*/  SHF.L.U32 R19, R19, 0x10, RZ ;  /* 0x0000001013137819 */ /* 0x000fe200000006ff */
[----:B------:R0:W-:Y:S02]  /*1950*/  STL [R1+0x50], R168 ;  /* 0x000050a801007387 */ /* 0x0001e40000100800 */
[----:B------:R-:W-:Y:S02]  /*1960*/  FMUL.FTZ R17, R17, UR24 ;  /* 0x0000001811117c20 */ /* 0x000fe40008410000 */
[----:B------:R-:W4:Y:S02]  /*1970*/  LDL R136, [R1+0x13c] ;  /* 0x00013c0001887983 */ /* 0x000f240000100800 */
[----:B------:R-:W-:-:S02]  /*1980*/  FFMA.FTZ R178, R17, R19, R178 ;  /* 0x0000001311b27223 */ /* 0x000fc400000100b2 */
[----:B0-----:R-:W4:Y:S01]  /*1990*/  LDL R168, [R1+0x140] ;  /* 0x0001400001a87983 */ /* 0x001f220000100800 */
[----:B------:R-:W-:-:S03]  /*19a0*/  SHF.L.U32 R28, R171, 0x10, RZ ;  /* 0x00000010ab1c7819 */ /* 0x000fc600000006ff */
[----:B------:R-:W4:Y:S04]  /*19b0*/  LDL.LU R144, [R1+0x5c] ;  /* 0x00005c0001907983 */ /* 0x000f280000300800 */
[----:B------:R-:W4:Y:S04]  /*19c0*/  LDL.LU R171, [R1+0x40] ;  /* 0x0000400001ab7983 */ /* 0x000f280000300800 */
        /* <DEDUP_REMOVED lines=15> */
[----:B------:R-:W-:-:S03]  /*1ac0*/  SHF.L.U32 R28, R133, 0x10, RZ ;  /* 0x00000010851c7819 */ /* 0x000fc600000006ff */
[----:B------:R-:W-:Y:S02]  /*1ad0*/  FMUL.FTZ R19, R19, UR24 ;  /* 0x0000001813137c20 */ /* 0x000fe40008410000 */
[-C--:B------:R-:W-:Y:S01]  /*1ae0*/  FMUL.FTZ R18, R18, R28.reuse ;  /* 0x0000001c12127220 */ /* 0x080fe20000410000 */
[----:B------:R-:W-:Y:S01]  /*1af0*/  FADD.FTZ R98, R98, R28 ;  /* 0x0000001c62627221 */ /* 0x000fe20000010000 */
[----:B------:R-:W-:Y:S01]  /*1b00*/  FFMA.FTZ R206, R19, R28, R206 ;  /* 0x0000001c13ce7223 */ /* 0x000fe200000100ce */
[----:B------:R-:W-:Y:S02]  /*1b10*/  PRMT R28, R133, 0x7632, R28 ;  /* 0x00007632851c7816 */ /* 0x000fe4000000001c */
[----:B------:R-:W-:-:S04]  /*1b20*/  PRMT R133, R137, 0x7632, R133 ;  /* 0x0000763289857816 */ /* 0x000fc80000000085 */
[----:B------:R-:W-:Y:S02]  /*1b30*/  SHF.L.U32 R133, R133, 0x10, RZ ;  /* 0x0000001085857819 */ /* 0x000fe400000006ff */
[----:B---3--:R-:W-:Y:S02]  /*1b40*/  SHF.L.U32 R132, R29, 0x10, RZ ;  /* 0x000000101d847819 */ /* 0x008fe400000006ff */
[----:B------:R-:W-:-:S05]  /*1b50*/  SHF.L.U32 R29, R137, 0x10, RZ ;  /* 0x00000010891d7819 */ /* 0x000fca00000006ff */
[-C--:B------:R-:W-:Y:S01]  /*1b60*/  FFMA.FTZ R179, R19, R29.reuse, R179 ;  /* 0x0000001d13b37223 */ /* 0x080fe200000100b3 */
[----:B------:R-:W-:Y:S01]  /*1b70*/  FFMA.FTZ R18, R132, R29, R18 ;  /* 0x0000001d84127223 */ /* 0x000fe20000010012 */
[----:B------:R-:W-:Y:S01]  /*1b80*/  SHF.L.U32 R132, R28, 0x10, RZ ;  /* 0x000000101c847819 */ /* 0x000fe200000006ff */
[----:B------:R-:W-:Y:S01]  /*1b90*/  FADD.FTZ R242, R242, R29 ;  /* 0x0000001df2f27221 */ /* 0x000fe20000010000 */
[----:B------:R-:W-:Y:S01]  /*1ba0*/  FADD.FTZ R29, R147, -UR25 ;  /* 0x80000019931d7e21 */ /* 0x000fe20008010000 */
[----:B------:R-:W-:Y:S04]  /*1bb0*/  STL [R1+0x58], R179 ;  /* 0x000058b301007387 */ /* 0x000fe80000100800 */
[----:B------:R-:W3:Y:S01]  /*1bc0*/  LDL R169, [R1+0x148] ;  /* 0x0001480001a97983 */ /* 0x000ee20000100800 */
[----:B------:R-:W-:Y:S01]  /*1bd0*/  FMUL.FTZ R29, R29, UR24 ;  /* 0x000000181d1d7c20 */ /* 0x000fe20008410000 */
[----:B------:R-:W-:Y:S01]  /*1be0*/  FADD.FTZ R243, R243, R133 ;  /* 0x00000085f3f37221 */ /* 0x000fe20000010000 */
[----:B------:R-:W-:-:S02]  /*1bf0*/  FADD.FTZ R99, R99, R132 ;  /* 0x0000008463637221 */ /* 0x000fc40000010000 */
[CC--:B------:R-:W-:Y:S01]  /*1c00*/  FFMA.FTZ R207, R29.reuse, R132.reuse, R207 ;  /* 0x000000841dcf7223 */ /* 0x0c0fe200000100cf */
[----:B----4-:R-:W-:Y:S02]  /*1c10*/  SHF.L.U32 R136, R136, 0x10, RZ ;  /* 0x0000001088887819 */ /* 0x010fe400000006ff */
[----:B------:R-:W-:Y:S02]  /*1c20*/  SHF.L.U32 R28, R168, 0x10, RZ ;  /* 0x00000010a81c7819 */ /* 0x000fe400000006ff */
[----:B------:R-:W4:Y:S03]  /*1c30*/  LDL R168, [R1+0x144] ;  /* 0x0001440001a87983 */ /* 0x000f260000100800 */
[----:B------:R-:W-:Y:S01]  /*1c40*/  FMUL.FTZ R28, R28, R132 ;  /* 0x000000841c1c7220 */ /* 0x000fe20000410000 */
[----:B------:R-:W4:Y:S01]  /*1c50*/  LDL.LU R170, [R1+0x44] ;  /* 0x0000440001aa7983 */ /* 0x000f220000300800 */
[-C--:B------:R-:W-:Y:S01]  /*1c60*/  FFMA.FTZ R144, R29, R133.reuse, R144 ;  /* 0x000000851d907223 */ /* 0x080fe20000010090 */
[----:B------:R-:W-:Y:S01]  /*1c70*/  SHF.L.U32 R132, R134, 0x10, RZ ;  /* 0x0000001086847819 */ /* 0x000fe200000006ff */
[----:B------:R-:W-:Y:S01]  /*1c80*/  FFMA.FTZ R28, R136, R133, R28 ;  /* 0x00000085881c7223 */ /* 0x000fe2000001001c */
[----:B------:R-:W4:Y:S01]  /*1c90*/  LDL R147, [R1+0xcc] ;  /* 0x0000cc0001937983 */ /* 0x000f220000100800 */
[----:B------:R-:W-:-:S03]  /*1ca0*/  FADD.FTZ R140, R140, -UR25 ;  /* 0x800000198c8c7e21 */ /* 0x000fc60008010000 */
        /* <DEDUP_REMOVED lines=9> */
[----:B------:R-:W-:Y:S01]  /*1d40*/  STL [R1+0x40], R171 ;  /* 0x000040ab01007387 */ /* 0x000fe20000100800 */
        /* <DEDUP_REMOVED lines=11> */
[----:B------:R-:W-:-:S05]  /*1e00*/  SHF.L.U32 R132, R132, 0x10, RZ ;  /* 0x0000001084847819 */ /* 0x000fca00000006ff */
[----:B------:R-:W-:Y:S01]  /*1e10*/  FADD.FTZ R93, R93, R132 ;  /* 0x000000845d5d7221 */ /* 0x000fe20000010000 */
[----:B------:R-:W-:Y:S01]  /*1e20*/  FADD.FTZ R237, R237, R133 ;  /* 0x00000085eded7221 */ /* 0x000fe20000010000 */
[----:B---3--:R-:W-:Y:S01]  /*1e30*/  SHF.L.U32 R134, R169, 0x10, RZ ;  /* 0x00000010a9867819 */ /* 0x008fe200000006ff */
[----:B------:R-:W-:Y:S01]  /*1e40*/  FMUL.FTZ R169, R137, UR24 ;  /* 0x0000001889a97c20 */ /* 0x000fe20008410000 */
[----:B------:R-:W-:-:S03]  /*1e50*/  FADD.FTZ R137, R142, -UR25 ;  /* 0x800000198e897e21 */ /* 0x000fc60008010000 */
[-C--:B------:R-:W-:Y:S01]  /*1e60*/  FMUL.FTZ R134, R134, R132.reuse ;  /* 0x0000008486867220 */ /* 0x080fe20000410000 */
[----:B------:R-:W-:Y:S01]  /*1e70*/  FFMA.FTZ R201, R169, R132, R201 ;  /* 0x00000084a9c97223 */ /* 0x000fe200000100c9 */
[----:B------:R-:W-:Y:S02]  /*1e80*/  SHF.L.U32 R132, R135, 0x10, RZ ;  /* 0x0000001087847819 */ /* 0x000fe400000006ff */
[----:B----4-:R-:W-:Y:S01]  /*1e90*/  SHF.L.U32 R136, R168, 0x10, RZ ;  /* 0x00000010a8887819 */ /* 0x010fe200000006ff */
[----:B------:R-:W-:-:S04]  /*1ea0*/  FFMA.FTZ R170, R169, R133, R170 ;  /* 0x00000085a9aa7223 */ /* 0x000fc800000100aa */
[----:B------:R-:W-:Y:S01]  /*1eb0*/  FFMA.FTZ R168, R136, R133, R134 ;  /* 0x0000008588a87223 */ /* 0x000fe20000010086 */
[----:B------:R-:W-:Y:S01]  /*1ec0*/  SHF.L.U32 R134, R147, 0x10, RZ ;  /* 0x0000001093867819 */ /* 0x000fe200000006ff */
[----:B------:R0:W-:Y:S01]  /*1ed0*/  STL [R1+0x44], R170 ;  /* 0x000044aa01007387 */ /* 0x0001e20000100800 */
[----:B------:R-:W-:Y:S01]  /*1ee0*/  SHF.L.U32 R133, R139, 0x10, RZ ;  /* 0x000000108b857819 */ /* 0x000fe200000006ff */
[----:B------:R-:W-:Y:S01]  /*1ef0*/  FADD.FTZ R94, R94, R132 ;  /* 0x000000845e5e7221 */ /* 0x000fe20000010000 */
        /* <DEDUP_REMOVED lines=39> */
[----:B-1----:R-:W-:-:S07]  /*2170*/  FADD.FTZ R186, R133, R179 ;  /* 0x000000b385ba7221 */ /* 0x002fce0000010000 */
.L_x_1418:
[----:B------:R-:W-:Y:S05]  /*2180*/  BSYNC.RECONVERGENT B0 ;  /* 0x0000000000007941 */ /* 0x000fea0003800200 */
.L_x_1417:
[----:B------:R-:W-:Y:S04]  /*2190*/  BSSY.RECONVERGENT B0, `(.L_x_1419) ;  /* 0x00000b3000007945 */ /* 0x000fe80003800200 */
[----:B------:R-:W-:Y:S05]  /*21a0*/  @!P3 BRA `(.L_x_1420) ;  /* 0x0000000800c4b947 */ /* 0x000fea0003800000 */
[----:B------:R-:W1:Y:S01]  /*21b0*/  LDC.64 R14, c[0x0][0x3a8] ;  /* 0x0000ea00ff0e7b82 */ /* 0x000e620000000a00 */
[----:B------:R-:W2:Y:S04]  /*21c0*/  LDL R157, [R1+0xa0] ;  /* 0x0000a000019d7983 */ /* 0x000ea80000100800 */
[----:B------:R-:W3:Y:S03]  /*21d0*/  LDL R156, [R1+0xb0] ;  /* 0x0000b000019c7983 */ /* 0x000ee60000100800 */
[----:B------:R-:W4:Y:S01]  /*21e0*/  LDC.64 R20, c[0x0][0x430] ;  /* 0x00010c00ff147b82 */ /* 0x000f220000000a00 */
[----:B------:R-:W3:Y:S04]  /*21f0*/  LDL.LU R167, [R1+0x30] ;  /* 0x0000300001a77983 */ /* 0x000ee80000300800 */
[----:B------:R-:W3:Y:S03]  /*2200*/  LDL R166, [R1+0x118] ;  /* 0x0001180001a67983 */ /* 0x000ee60000100800 */
[----:B------:R-:W0:Y:S01]  /*2210*/  LDC.64 R26, c[0x0][0x428] ;  /* 0x00010a00ff1a7b82 */ /* 0x000e220000000a00 */
[----:B------:R-:W-:Y:S01]  /*2220*/  ISETP.NE.U32.AND P0, PT, RZ, UR18, PT ;  /* 0x00000012ff007c0c */ /* 0x000fe2000bf05070 */
[----:B------:R-:W3:Y:S04]  /*2230*/  LDL R172, [R1+0x114] ;  /* 0x0001140001ac7983 */ /* 0x000ee80000100800 */
[----:B------:R-:W3:Y:S01]  /*2240*/  LDL R173, [R1+0xa4] ;  /* 0x0000a40001ad7983 */ /* 0x000ee20000100800 */
[----:B-1----:R-:W-:-:S03]  /*2250*/  IMAD.WIDE.U32 R14, R220, 0x20, R14 ;  /* 0x00000020dc0e7825 */ /* 0x002fc600078e000e */
[----:B------:R-:W3:Y:S04]  /*2260*/  LDL R180, [R1+0xb4] ;  /* 0x0000b40001b47983 */ /* 0x000ee80000100800 */
[----:B------:R-:W3:Y:S01]  /*2270*/  LDG.E.128 R144, desc[UR10][R14.64] ;  /* 0x0000000a0e907981 */ /* 0x000ee2000c1e1d00 */
[----:B----4-:R-:W-:-:S03]  /*2280*/  IMAD.WIDE.U32 R20, R220, 0x10, R20 ;  /* 0x00000010dc147825 */ /* 0x010fc600078e0014 */
[----:B------:R-:W4:Y:S04]  /*2290*/  LDL R181, [R1+0x120] ;  /* 0x0001200001b57983 */ /* 0x000f280000100800 */
[----:B------:R-:W4:Y:S01]  /*22a0*/  LDG.E.128 R132, desc[UR10][R20.64] ;  /* 0x0000000a14847981 */ /* 0x000f22000c1e1d00 */
[----:B0-----:R-:W-:Y:S01]  /*22b0*/  IMAD.WIDE.U32 R26, R220, 0x10, R26 ;  /* 0x00000010dc1a7825 */ /* 0x001fe200078e001a */
[----:B------:R-:W-:Y:S02]  /*22c0*/  ISETP.NE.AND.EX P1, PT, RZ, UR19, PT, P0 ;  /* 0x00000013ff007c0c */ /* 0x000fe4000bf25300 */
[----:B------:R0:W4:Y:S04]  /*22d0*/  LDG.E.128 R140, desc[UR10][R14.64+0x10] ;  /* 0x0000100a0e8c7981 */ /* 0x000128000c1e1d00 */
[----:B------:R1:W4:Y:S01]  /*22e0*/  LDG.E.128 R136, desc[UR10][R26.64] ;  /* 0x0000000a1a887981 */ /* 0x000322000c1e1d00 */
[----:B------:R-:W-:-:S04]  /*22f0*/  ISETP.NE.U32.AND P0, PT, RZ, UR16, PT ;  /* 0x00000010ff007c0c */ /* 0x000fc8000bf05070 */
[----:B------:R-:W-:Y:S02]  /*2300*/  ISETP.NE.AND.EX P0, PT, RZ, UR17, PT, P0 ;  /* 0x00000011ff007c0c */ /* 0x000fe4000bf05300 */
[----:B0-----:R-:W0:Y:S08]  /*2310*/  @P1 LDC.64 R14, c[0x0][0x3b8] ;  /* 0x0000ee00ff0e1b82 */ /* 0x001e300000000a00 */
[----:B-1----:R-:W1:Y:S08]  /*2320*/  LDC.64 R26, c[0x0][0x3b0] ;  /* 0x0000ec00ff1a7b82 */ /* 0x002e700000000a00 */
[----:B------:R-:W1:Y:S01]  /*2330*/  @P0 LDC.64 R20, c[0x0][0x438] ;  /* 0x00010e00ff140b82 */ /* 0x000e620000000a00 */
[----:B0-----:R-:W-:-:S05]  /*2340*/  @P1 IMAD.WIDE.U32 R14, R220, 0x8, R14 ;  /* 0x00000008dc0e1825 */ /* 0x001fca00078e000e */
[----:B------:R1:W5:Y:S02]  /*2350*/  @P1 LDG.E.64 R36, desc[UR10][R14.64] ;  /* 0x0000000a0e241981 */ /* 0x000364000c1e1b00 */
[----:B-1----:R-:W-:-:S05]  /*2360*/  @P0 IMAD.WIDE.U32 R14, R220, 0x20, R20 ;  /* 0x00000020dc0e0825 */ /* 0x002fca00078e0014 */
[----:B------:R-:W5:Y:S04]  /*2370*/  @P0 LDG.E.128 R56, desc[UR10][R14.64] ;  /* 0x0000000a0e380981 */ /* 0x000f68000c1e1d00 */
[----:B------:R0:W5:Y:S02]  /*2380*/  @P0 LDG.E.128 R52, desc[UR10][R14.64+0x10] ;  /* 0x0000100a0e340981 */ /* 0x000164000c1e1d00 */
[----:B0-----:R-:W-:Y:S02]  /*2390*/  IMAD.WIDE.U32 R14, R220, 0x8, R26 ;  /* 0x00000008dc0e7825 */ /* 0x001fe400078e001a */
[----:B------:R-:W4:Y:S04]  /*23a0*/  LDL.LU R27, [R1+0x34] ;  /* 0x00003400011b7983 */ /* 0x000f280000300800 */
[----:B------:R4:W5:Y:S01]  /*23b0*/  LDG.E.64 R38, desc[UR10][R14.64] ;  /* 0x0000000a0e267981 */ /* 0x000962000c1e1b00 */
[----:B--2---:R-:W-:-:S02]  /*23c0*/  SHF.L.U32 R5, R157, 0x10, RZ ;  /* 0x000000109d057819 */ /* 0x004fc400000006ff */
[----:B---3--:R-:W-:Y:S01]  /*23d0*/  SHF.L.U32 R20, R156, 0x10, RZ ;  /* 0x000000109c147819 */ /* 0x008fe200000006ff */
[----:B------:R-:W-:-:S04]  /*23e0*/  FADD.FTZ R6, R144, -UR25 ;  /* 0x8000001990067e21 */ /* 0x000fc80008010000 */
[----:B------:R-:W-:Y:S01]  /*23f0*/  FMUL.FTZ R6, R6, UR24 ;  /* 0x0000001806067c20 */ /* 0x000fe20008410000 */
[----:B----4-:R-:W-:Y:S02]  /*2400*/  SHF.L.U32 R14, R132, 0x10, RZ ;  /* 0x00000010840e7819 */ /* 0x010fe400000006ff */
[----:B------:R-:W-:-:S03]  /*2410*/  SHF.L.U32 R15, R136, 0x10, RZ ;  /* 0x00000010880f7819 */ /* 0x000fc600000006ff */
[-C--:B------:R-:W-:Y:S01]  /*2420*/  FMUL.FTZ R5, R5, R14.reuse ;  /* 0x0000000e05057220 */ /* 0x080fe20000410000 */
[----:B------:R-:W-:Y:S01]  /*2430*/  FADD.FTZ R88, R88, R14 ;  /* 0x0000000e58587221 */ /* 0x000fe20000010000 */
[----:B------:R-:W-:Y:S01]  /*2440*/  FFMA.FTZ R196, R6, R14, R196 ;  /* 0x0000000e06c47223 */ /* 0x000fe200000100c4 */
[----:B------:R-:W-:Y:S01]  /*2450*/  PRMT R14, R132, 0x7632, R14 ;  /* 0x00007632840e7816 */ /* 0x000fe2000000000e */
[-C--:B------:R-:W-:Y:S01]  /*2460*/  FFMA.FTZ R167, R6, R15.reuse, R167 ;  /* 0x0000000f06a77223 */ /* 0x080fe200000100a7 */
[----:B------:R-:W-:Y:S02]  /*2470*/  FFMA.FTZ R5, R20, R15, R5 ;  /* 0x0000000f14057223 */ /* 0x000fe40000010005 */
[----:B------:R-:W-:Y:S02]  /*2480*/  SHF.L.U32 R20, R14, 0x10, RZ ;  /* 0x000000100e147819 */ /* 0x000fe400000006ff */
[----:B------:R-:W-:Y:S01]  /*2490*/  STL [R1+0x30], R167 ;  /* 0x000030a701007387 */ /* 0x000fe20000100800 */
[----:B------:R-:W-:-:S03]  /*24a0*/  SHF.L.U32 R14, R166, 0x10, RZ ;  /* 0x00000010a60e7819 */ /* 0x000fc600000006ff */
[----:B------:R-:W2:Y:S01]  /*24b0*/  LDL.LU R166, [R1+0x38] ;  /* 0x0000380001a67983 */ /* 0x000ea20000300800 */
[----:B------:R-:W-:Y:S01]  /*24c0*/  FADD.FTZ R232, R232, R15 ;  /* 0x0000000fe8e87221 */ /* 0x000fe20000010000 */
[----:B------:R-:W-:Y:S01]  /*24d0*/  PRMT R21, R136, 0x7632, R21 ;  /* 0x0000763288157816 */ /* 0x000fe20000000015 */
[----:B------:R-:W-:Y:S01]  /*24e0*/  FADD.FTZ R15, R145, -UR25 ;  /* 0x80000019910f7e21 */ /* 0x000fe20008010000 */
[----:B------:R-:W3:Y:S02]  /*24f0*/  LDL R136, [R1+0x11c] ;  /* 0x00011c0001887983 */ /* 0x000ee40000100800 */
[----:B------:R-:W-:Y:S01]  /*2500*/  SHF.L.U32 R21, R21, 0x10, RZ ;  /* 0x0000001015157819 */ /* 0x000fe200000006ff */
[----:B------:R-:W-:Y:S01]  /*2510*/  FMUL.FTZ R15, R15, UR24 ;  /* 0x000000180f0f7c20 */ /* 0x000fe20008410000 */
[-C--:B------:R-:W-:Y:S01]  /*2520*/  FMUL.FTZ R14, R14, R20.reuse ;  /* 0x000000140e0e7220 */ /* 0x080fe20000410000 */
[----:B------:R-:W4:Y:S01]  /*2530*/  LDL.LU R144, [R1+0x3c] ;  /* 0x00003c0001907983 */ /* 0x000f220000300800 */
[----:B------:R-:W-:Y:S01]  /*2540*/  FADD.FTZ R89, R89, R20 ;  /* 0x0000001459597221 */ /* 0x000fe20000010000 */
[----:B------:R-:W-:Y:S01]  /*2550*/  FFMA.FTZ R197, R15, R20, R197 ;  /* 0x000000140fc57223 */ /* 0x000fe200000100c5 */
[----:B------:R-:W-:-:S04]  /*2560*/  FADD.FTZ R20, R146, -UR25 ;  /* 0x8000001992147e21 */ /* 0x000fc80008010000 */
[----:B------:R-:W-:Y:S01]  /*2570*/  FMUL.FTZ R20, R20, UR24 ;  /* 0x0000001814147c20 */ /* 0x000fe20008410000 */
[----:B------:R-:W-:-:S05]  /*2580*/  FFMA.FTZ R27, R15, R21, R27 ;  /* 0x000000150f1b7223 */ /* 0x000fca000001001b */
[----:B------:R0:W-:Y:S04]  /*2590*/  STL [R1+0x34], R27 ;  /* 0x0000341b01007387 */ /* 0x0001e80000100800 */
[----:B------:R-:W4:Y:S04]  /*25a0*/  LDL R157, [R1+0xa8] ;  /* 0x0000a800019d7983 */ /* 0x000f280000100800 */
[----:B------:R-:W4:Y:S01]  /*25b0*/  LDL R156, [R1+0xb8] ;  /* 0x0000b800019c7983 */ /* 0x000f220000100800 */
[----:B0-----:R-:W-:-:S05]  /*25c0*/  SHF.L.U32 R27, R137, 0x10, RZ ;  /* 0x00000010891b7819 */ /* 0x001fca00000006ff */
[----:B--2---:R-:W-:-:S05]  /*25d0*/  FFMA.FTZ R166, R20, R27, R166 ;  /* 0x0000001b14a67223 */ /* 0x004fca00000100a6 */
[----:B------:R0:W-:Y:S04]  /*25e0*/  STL [R1+0x38], R166 ;  /* 0x000038a601007387 */ /* 0x0001e80000100800 */
[----:B------:R-:W2:Y:S04]  /*25f0*/  LDL.LU R167, [R1+0x20] ;  /* 0x0000200001a77983 */ /* 0x000ea80000300800 */
[----:B------:R-:W2:Y:S01]  /*2600*/  LDL R145, [R1+0x128] ;  /* 0x0001280001917983 */ /* 0x000ea20000100800 */
[----:B------:R-:W-:Y:S01]  /*2610*/  SHF.L.U32 R26, R172, 0x10, RZ ;  /* 0x00000010ac1a7819 */ /* 0x000fe200000006ff */
[----:B------:R-:W-:Y:S01]  /*2620*/  FADD.FTZ R233, R233, R21 ;  /* 0x00000015e9e97221 */ /* 0x000fe20000010000 */
[----:B------:R-:W-:Y:S01]  /*2630*/  SHF.L.U32 R132, R180, 0x10, RZ ;  /* 0x00000010b4847819 */ /* 0x000fe200000006ff */
[----:B------:R-:W-:Y:S01]  /*2640*/  FADD.FTZ R234, R234, R27 ;  /* 0x0000001beaea7221 */ /* 0x000fe20000010000 */
[----:B---3--:R-:W-:Y:S01]  /*2650*/  SHF.L.U32 R136, R136, 0x10, RZ ;  /* 0x0000001088887819 */ /* 0x008fe200000006ff */
[----:B------:R-:W-:Y:S01]  /*2660*/  FFMA.FTZ R14, R26, R21, R14 ;  /* 0x000000151a0e7223 */ /* 0x000fe2000001000e */
[----:B------:R-:W-:Y:S01]  /*2670*/  SHF.L.U32 R21, R173, 0x10, RZ ;  /* 0x00000010ad157819 */ /* 0x000fe200000006ff */
[----:B0-----:R-:W3:Y:S01]  /*2680*/  LDL R166, [R1+0x124] ;  /* 0x0001240001a67983 */ /* 0x001ee20000100800 */
[----:B------:R-:W-:-:S03]  /*2690*/  SHF.L.U32 R26, R133, 0x10, RZ ;  /* 0x00000010851a7819 */ /* 0x000fc600000006ff */
[----:B------:R-:W3:Y:S02]  /*26a0*/  LDL R146, [R1+0xbc] ;  /* 0x0000bc0001927983 */ /* 0x000ee40000100800 */
[-C--:B------:R-:W-:Y:S01]  /*26b0*/  FMUL.FTZ R21, R21, R26.reuse ;  /* 0x0000001a15157220 */ /* 0x080fe20000410000 */
[----:B------:R-:W-:Y:S01]  /*26c0*/  FADD.FTZ R90, R90, R26 ;  /* 0x0000001a5a5a7221 */ /* 0x000fe20000010000 */
[----:B------:R-:W-:Y:S01]  /*26d0*/  FFMA.FTZ R198, R20, R26, R198 ;  /* 0x0000001a14c67223 */ /* 0x000fe200000100c6 */
[----:B------:R-:W-:Y:S01]  /*26e0*/  PRMT R26, R133, 0x7632, R26 ;  /* 0x00007632851a7816 */ /* 0x000fe2000000001a */
[----:B------:R-:W-:Y:S01]  /*26f0*/  FFMA.FTZ R21, R132, R27, R21 ;  /* 0x0000001b84157223 */ /* 0x000fe20000010015 */
[----:B------:R-:W-:Y:S01]  /*2700*/  PRMT R133, R137, 0x7632, R133 ;  /* 0x0000763289857816 */ /* 0x000fe20000000085 */
[----:B------:R-:W-:Y:S01]  /*2710*/  FADD.FTZ R27, R147, -UR25 ;  /* 0x80000019931b7e21 */ /* 0x000fe20008010000 */
[----:B------:R-:W-:Y:S02]  /*2720*/  SHF.L.U32 R132, R26, 0x10, RZ ;  /* 0x000000101a847819 */ /* 0x000fe400000006ff */
[----:B------:R-:W-:Y:S01]  /*2730*/  SHF.L.U32 R26, R181, 0x10, RZ ;  /* 0x00000010b51a7819 */ /* 0x000fe200000006ff */
[----:B------:R-:W-:Y:S01]  /*2740*/  FMUL.FTZ R27, R27, UR24 ;  /* 0x000000181b1b7c20 */ /* 0x000fe20008410000 */
[----:B------:R-:W-:-:S03]  /*2750*/  SHF.L.U32 R133, R133, 0x10, RZ ;  /* 0x0000001085857819 */ /* 0x000fc600000006ff */
[-C--:B------:R-:W-:Y:S02]  /*2760*/  FMUL.FTZ R26, R26, R132.reuse ;  /* 0x000000841a1a7220 */ /* 0x080fe40000410000 */
[-C--:B----4-:R-:W-:Y:S01]  /*2770*/  FFMA.FTZ R144, R27, R133.reuse, R144 ;  /* 0x000000851b907223 */ /* 0x090fe20000010090 */
[----:B------:R-:W-:Y:S01]  /*2780*/  FADD.FTZ R235, R235, R133 ;  /* 0x00000085ebeb7221 */ /* 0x000fe20000010000 */
[----:B------:R-:W-:Y:S01]  /*2790*/  FFMA.FTZ R26, R136, R133, R26 ;  /* 0x00000085881a7223 */ /* 0x000fe2000001001a */
[----:B------:R-:W-:Y:S01]  /*27a0*/  FADD.FTZ R91, R91, R132 ;  /* 0x000000845b5b7221 */ /* 0x000fe20000010000 */
[----:B------:R-:W-:Y:S01]  /*27b0*/  FFMA.FTZ R199, R27, R132, R199 ;  /* 0x000000841bc77223 */ /* 0x000fe200000100c7 */
[----:B------:R-:W-:Y:S01]  /*27c0*/  SHF.L.U32 R132, R134, 0x10, RZ ;  /* 0x0000001086847819 */ /* 0x000fe200000006ff */
[----:B------:R0:W-:Y:S01]  /*27d0*/  STL [R1+0x3c], R144 ;  /* 0x00003c9001007387 */ /* 0x0001e20000100800 */
[----:B------:R-:W-:-:S03]  /*27e0*/  FADD.FTZ R140, R140, -UR25 ;  /* 0x800000198c8c7e21 */ /* 0x000fc60008010000 */
[----:B------:R-:W4:Y:S04]  /*27f0*/  LDL R147, [R1+0xac] ;  /* 0x0000ac0001937983 */ /* 0x000f280000100800 */
[----:B0-----:R-:W4:Y:S04]  /*2800*/  LDL R144, [R1+0x130] ;  /* 0x0001300001907983 */ /* 0x001f280000100800 */
[----:B------:R-:W4:Y:S01]  /*2810*/  LDL.LU R172, [R1+0x24] ;  /* 0x0000240001ac7983 */ /* 0x000f220000300800 */
[----:B------:R-:W-:Y:S01]  /*2820*/  SHF.L.U32 R133, R157, 0x10, RZ ;  /* 0x000000109d857819 */ /* 0x000fe200000006ff */
[----:B------:R-:W-:-:S04]  /*2830*/  FMUL.FTZ R157, R140, UR24 ;  /* 0x000000188c9d7c20 */ /* 0x000fc80008410000 */
[-C--:B------:R-:W-:Y:S01]  /*2840*/  FMUL.FTZ R136, R133, R132.reuse ;  /* 0x0000008485887220 */ /* 0x080fe20000410000 */
[----:B------:R-:W-:Y:S01]  /*2850*/  SHF.L.U32 R133, R138, 0x10, RZ ;  /* 0x000000108a857819 */ /* 0x000fe200000006ff */
[----:B------:R-:W-:Y:S01]  /*2860*/  FADD.FTZ R84, R84, R132 ;  /* 0x0000008454547221 */ /* 0x000fe20000010000 */
[----:B------:R-:W-:Y:S01]  /*2870*/  FFMA.FTZ R192, R157, R132, R192 ;  /* 0x000000849dc07223 */ /* 0x000fe200000100c0 */
[----:B------:R-:W-:Y:S02]  /*2880*/  PRMT R132, R134, 0x7632, R132 ;  /* 0x0000763286847816 */ /* 0x000fe40000000084 */
[----:B------:R-:W-:Y:S01]  /*2890*/  SHF.L.U32 R137, R156, 0x10, RZ ;  /* 0x000000109c897819 */ /* 0x000fe200000006ff */
[----:B------:R-:W-:-:S04]  /*28a0*/  FADD.FTZ R228, R228, R133 ;  /* 0x00000085e4e47221 */ /* 0x000fc80000010000 */
[-C--:B------:R-:W-:Y:S01]  /*28b0*/  FFMA.FTZ R156, R137, R133.reuse, R136 ;  /* 0x00000085899c7223 */ /* 0x080fe20000010088 */
[----:B--2---:R-:W-:Y:S01]  /*28c0*/  FFMA.FTZ R167, R157, R133, R167 ;  /* 0x000000859da77223 */ /* 0x004fe200000100a7 */
[----:B------:R-:W-:-:S04]  /*28d0*/  SHF.L.U32 R134, R145, 0x10, RZ ;  /* 0x0000001091867819 */ /* 0x000fc800000006ff */
[----:B------:R0:W-:Y:S04]  /*28e0*/  STL [R1+0x20], R167 ;  /* 0x000020a701007387 */ /* 0x0001e80000100800 */
[----:B------:R-:W2:Y:S04]  /*28f0*/  LDL.LU R145, [R1+0x28] ;  /* 0x0000280001917983 */ /* 0x000ea80000300800 */
[----:B------:R-:W2:Y:S01]  /*2900*/  LDL R140, [R1+0x12c] ;  /* 0x00012c00018c7983 */ /* 0x000ea20000100800 */
[----:B------:R-:W-:-:S03]  /*2910*/  PRMT R133, R138, 0x7632, R133 ;  /* 0x000076328a857816 */ /* 0x000fc60000000085 */
[----:B------:R-:W2:Y:S01]  /*2920*/  LDL.LU R138, [R1+0x2c] ;  /* 0x00002c00018a7983 */ /* 0x000ea20000300800 */
[----:B------:R-:W-:Y:S01]  /*2930*/  FADD.FTZ R137, R141, -UR25 ;  /* 0x800000198d897e21 */ /* 0x000fe20008010000 */
[----:B------:R-:W-:Y:S02]  /*2940*/  SHF.L.U32 R132, R132, 0x10, RZ ;  /* 0x0000001084847819 */ /* 0x000fe400000006ff */
[----:B------:R-:W-:Y:S01]  /*2950*/  SHF.L.U32 R133, R133, 0x10, RZ ;  /* 0x0000001085857819 */ /* 0x000fe200000006ff */
[----:B0-----:R-:W-:Y:S01]  /*2960*/  FMUL.FTZ R167, R137, UR24 ;  /* 0x0000001889a77c20 */ /* 0x001fe20008410000 */
[----:B---3--:R-:W-:Y:S01]  /*2970*/  SHF.L.U32 R136, R166, 0x10, RZ ;  /* 0x00000010a6887819 */ /* 0x008fe200000006ff */
[-C--:B------:R-:W-:Y:S01]  /*2980*/  FMUL.FTZ R134, R134, R132.reuse ;  /* 0x0000008486867220 */ /* 0x080fe20000410000 */
[----:B------:R-:W-:Y:S01]  /*2990*/  FADD.FTZ R137, R142, -UR25 ;  /* 0x800000198e897e21 */ /* 0x000fe20008010000 */
[----:B------:R-:W-:Y:S01]  /*29a0*/  FADD.FTZ R85, R85, R132 ;  /* 0x0000008455557221 */ /* 0x000fe20000010000 */
[----:B------:R-:W-:Y:S01]  /*29b0*/  FFMA.FTZ R193, R167, R132, R193 ;  /* 0x00000084a7c17223 */ /* 0x000fe200000100c1 */
[----:B------:R-:W-:Y:S01]  /*29c0*/  FFMA.FTZ R166, R136, R133, R134 ;  /* 0x0000008588a67223 */ /* 0x000fe20000010086 */
[----:B------:R-:W-:Y:S01]  /*29d0*/  SHF.L.U32 R132, R135, 0x10, RZ ;  /* 0x0000001087847819 */ /* 0x000fe200000006ff */
[----:B------:R-:W-:Y:S01]  /*29e0*/  FADD.FTZ R229, R229, R133 ;  /* 0x00000085e5e57221 */ /* 0x000fe20000010000 */
[----:B------:R-:W-:-:S03]  /*29f0*/  SHF.L.U32 R136, R146, 0x10, RZ ;  /* 0x0000001092887819 */ /* 0x000fc600000006ff */
[----:B------:R-:W-:Y:S01]  /*2a00*/  FADD.FTZ R86, R86, R132 ;  /* 0x0000008456567221 */ /* 0x000fe20000010000 */
[----:B----4-:R-:W-:Y:S01]  /*2a10*/  SHF.L.U32 R134, R147, 0x10, RZ ;  /* 0x0000001093867819 */ /* 0x010fe200000006ff */
[----:B------:R-:W-:Y:S01]  /*2a20*/  FFMA.FTZ R172, R167, R133, R172 ;  /* 0x00000085a7ac7223 */ /* 0x000fe200000100ac */
[----:B------:R-:W-:-:S04]  /*2a30*/  SHF.L.U32 R133, R139, 0x10, RZ ;  /* 0x000000108b857819 */ /* 0x000fc800000006ff */
[----:B------:R0:W-:Y:S01]  /*2a40*/  STL [R1+0x24], R172 ;  /* 0x000024ac01007387 */ /* 0x0001e20000100800 */
[----:B------:R-:W-:Y:S01]  /*2a50*/  FMUL.FTZ R134, R134, R132 ;  /* 0x0000008486867220 */ /* 0x000fe20000410000 */
[----:B------:R-:W-:Y:S01]  /*2a60*/  FADD.FTZ R230, R230, R133 ;  /* 0x00000085e6e67221 */ /* 0x000fe20000010000 */
[----:B0-----:R-:W-:-:S04]  /*2a70*/  FMUL.FTZ R172, R137, UR24 ;  /* 0x0000001889ac7c20 */ /* 0x001fc80008410000 */
[----:B------:R-:W-:Y:S01]  /*2a80*/  FFMA.FTZ R194, R172, R132, R194 ;  /* 0x00000084acc27223 */ /* 0x000fe200000100c2 */
[----:B------:R-:W-:Y:S01]  /*2a90*/  PRMT R132, R135, 0x7632, R132 ;  /* 0x0000763287847816 */ /* 0x000fe20000000084 */
[----:B------:R-:W-:Y:S01]  /*2aa0*/  FFMA.FTZ R173, R136, R133, R134 ;  /* 0x0000008588ad7223 */ /* 0x000fe20000010086 */
[----:B------:R-:W-:Y:S01]  /*2ab0*/  SHF.L.U32 R134, R144, 0x10, RZ ;  /* 0x0000001090867819 */ /* 0x000fe200000006ff */
[----:B------:R-:W-:Y:S01]  /*2ac0*/  FADD.FTZ R136, R143, -UR25 ;  /* 0x800000198f887e21 */ /* 0x000fe20008010000 */
[----:B------:R-:W-:-:S03]  /*2ad0*/  SHF.L.U32 R132, R132, 0x10, RZ ;  /* 0x0000001084847819 */ /* 0x000fc600000006ff */
[----:B------:R-:W-:Y:S02]  /*2ae0*/  FMUL.FTZ R180, R136, UR24 ;  /* 0x0000001888b47c20 */ /* 0x000fe40008410000 */
[-C--:B------:R-:W-:Y:S01]  /*2af0*/  FMUL.FTZ R134, R134, R132.reuse ;  /* 0x0000008486867220 */ /* 0x080fe20000410000 */
        /* <DEDUP_REMOVED lines=9> */
[----:B------:R-:W-:Y:S01]  /*2b90*/  IADD3 R220, PT, PT, R220, 0x100, RZ ;  /* 0x00000100dcdc7810 */ /* 0x000fe20007ffe0ff */
[----:B--2---:R-:W-:Y:S01]  /*2ba0*/  FFMA.FTZ R145, R172, R133, R145 ;  /* 0x00000085ac917223 */ /* 0x004fe20000010091 */
[----:B------:R-:W-:Y:S02]  /*2bb0*/  PRMT R133, R139, 0x7632, R133 ;  /* 0x000076328b857816 */ /* 0x000fe40000000085 */
[----:B------:R-:W-:Y:S02]  /*2bc0*/  SHF.L.U32 R135, R140, 0x10, RZ ;  /* 0x000000108c877819 */ /* 0x000fe400000006ff */
[----:B------:R-:W-:-:S05]  /*2bd0*/  SHF.L.U32 R133, R133, 0x10, RZ ;  /* 0x0000001085857819 */ /* 0x000fca00000006ff */
[-C--:B------:R-:W-:Y:S01]  /*2be0*/  FFMA.FTZ R181, R135, R133.reuse, R134 ;  /* 0x0000008587b57223 */ /* 0x080fe20000010086 */
[----:B------:R-:W-:Y:S01]  /*2bf0*/  FADD.FTZ R231, R231, R133 ;  /* 0x00000085e7e77221 */ /* 0x000fe20000010000 */
[----:B------:R-:W-:Y:S01]  /*2c00*/  FFMA.FTZ R138, R180, R133, R138 ;  /* 0x00000085b48a7223 */ /* 0x000fe2000001008a */
        /* <DEDUP_REMOVED lines=10> */
[----:B-1----:R-:W-:-:S07]  /*2cb0*/  FFMA.FTZ R187, R180, R181, R133 ;  /* 0x000000b5b4bb7223 */ /* 0x002fce0000010085 */
.L_x_1420:
[----:B------:R-:W-:Y:S05]  /*2cc0*/  BSYNC.RECONVERGENT B0 ;  /* 0x0000000000007941 */ /* 0x000fea0003800200 */
.L_x_1419:
        /* <DEDUP_REMOVED lines=70> */
[----:B------:R-:W2:Y:S04]  /*3130*/  LDL.LU R165, [R1] ;  /* 0x0000000001a57983 */ /* 0x000ea80000300800 */
        /* <DEDUP_REMOVED lines=16> */
[----:B------:R-:W-:Y:S02]  /*3240*/  PRMT R133, R137, 0x7632, R133 ;  /* 0x0000763289857816 */ /* 0x000fe40000000085 */
[----:B------:R-:W-:Y:S01]  /*3250*/  SHF.L.U32 R132, R30, 0x10, RZ ;  /* 0x000000101e847819 */ /* 0x000fe200000006ff */
[----:B------:R-:W-:Y:S01]  /*3260*/  FADD.FTZ R30, R147, -UR25 ;  /* 0x80000019931e7e21 */ /* 0x000fe20008010000 */
[----:B------:R-:W-:-:S02]  /*3270*/  SHF.L.U32 R31, R183, 0x10, RZ ;  /* 0x00000010b71f7819 */ /* 0x000fc400000006ff */
[----:B------:R-:W-:Y:S01]  /*3280*/  SHF.L.U32 R133, R133, 0x10, RZ ;  /* 0x0000001085857819 */ /* 0x000fe200000006ff */
[----:B------:R-:W-:Y:S02]  /*3290*/  FMUL.FTZ R30, R30, UR24 ;  /* 0x000000181e1e7c20 */ /* 0x000fe40008410000 */
        /* <DEDUP_REMOVED lines=24> */
[----:B------:R0:W-:Y:S04]  /*3420*/  STL [R1], R165 ;  /* 0x000000a501007387 */ /* 0x0001e80000100800 */
        /* <DEDUP_REMOVED lines=61> */
.L_x_1422:
[----:B------:R-:W-:Y:S05]  /*3800*/  BSYNC.RECONVERGENT B0 ;  /* 0x0000000000007941 */ /* 0x000fea0003800200 */
.L_x_1421:
[----:B------:R-:W-:Y:S04]  /*3810*/  BSSY.RECONVERGENT B0, `(.L_x_1423) ;  /* 0x000009f000007945 */ /* 0x000fe80003800200 */
[----:B------:R-:W-:Y:S05]  /*3820*/  @!P5 BRA `(.L_x_1424) ;  /* 0x000000080074d947 */ /* 0x000fea0003800000 */
[----:B------:R-:W1:Y:S01]  /*3830*/  LDC.64 R8, c[0x0][0x3a8] ;  /* 0x0000ea00ff087b82 */ /* 0x000e620000000a00 */
[----:B------:R-:W2:Y:S04]  /*3840*/  LDL R162, [R1+0x60] ;  /* 0x0000600001a27983 */ /* 0x000ea80000100800 */
[----:B------:R-:W3:Y:S03]  /*3850*/  LDL R176, [R1+0x70] ;  /* 0x0000700001b07983 */ /* 0x000ee60000100800 */
[----:B------:R-:W4:Y:S01]  /*3860*/  LDC.64 R10, c[0x0][0x430] ;  /* 0x00010c00ff0a7b82 */ /* 0x000f220000000a00 */
[----:B------:R-:W3:Y:S04]  /*3870*/  LDL R177, [R1+0x64] ;  /* 0x0000640001b17983 */ /* 0x000ee80000100800 */
        /* <DEDUP_REMOVED lines=22> */
[----:B-1----:R-:W-:-:S04]  /*39e0*/  @P0 IMAD.WIDE.U32 R8, R220, 0x20, R10 ;  /* 0x00000020dc080825 */ /* 0x002fc800078e000a */
[----:B------:R-:W-:Y:S01]  /*39f0*/  IMAD.WIDE.U32 R10, R220, 0x8, R24 ;  /* 0x00000008dc0a7825 */ /* 0x000fe200078e0018 */
[----:B------:R-:W5:Y:S04]  /*3a00*/  @P0 LDG.E.128 R112, desc[UR10][R8.64] ;  /* 0x0000000a08700981 */ /* 0x000f68000c1e1d00 */
[----:B------:R2:W5:Y:S04]  /*3a10*/  @P0 LDG.E.128 R116, desc[UR10][R8.64+0x10] ;  /* 0x0000100a08740981 */ /* 0x000568000c1e1d00 */
[----:B------:R4:W5:Y:S01]  /*3a20*/  LDG.E.64 R150, desc[UR10][R10.64] ;  /* 0x0000000a0a967981 */ /* 0x000962000c1e1b00 */
[----:B--2---:R-:W-:-:S03]  /*3a30*/  SHF.L.U32 R9, R162, 0x10, RZ ;  /* 0x00000010a2097819 */ /* 0x004fc600000006ff */
[----:B------:R-:W2:Y:S01]  /*3a40*/  LDL R162, [R1+0xe4] ;  /* 0x0000e40001a27983 */ /* 0x000ea20000100800 */
[----:B---3--:R-:W-:-:S03]  /*3a50*/  SHF.L.U32 R24, R176, 0x10, RZ ;  /* 0x00000010b0187819 */ /* 0x008fc600000006ff */
[----:B------:R-:W3:Y:S01]  /*3a60*/  LDL R176, [R1+0x7c] ;  /* 0x00007c0001b07983 */ /* 0x000ee20000100800 */
[----:B------:R-:W-:-:S04]  /*3a70*/  FADD.FTZ R8, R140, -UR25 ;  /* 0x800000198c087e21 */ /* 0x000fc80008010000 */
[----:B------:R-:W-:Y:S01]  /*3a80*/  FMUL.FTZ R8, R8, UR24 ;  /* 0x0000001808087c20 */ /* 0x000fe20008410000 */
[----:B----4-:R-:W-:-:S05]  /*3a90*/  SHF.L.U32 R10, R132, 0x10, RZ ;  /* 0x00000010840a7819 */ /* 0x010fca00000006ff */
[-C--:B------:R-:W-:Y:S01]  /*3aa0*/  FMUL.FTZ R9, R9, R10.reuse ;  /* 0x0000000a09097220 */ /* 0x080fe20000410000 */
[----:B------:R-:W-:Y:S01]  /*3ab0*/  FADD.FTZ R72, R72, R10 ;  /* 0x0000000a48487221 */ /* 0x000fe20000010000 */
[----:B------:R-:W-:Y:S01]  /*3ac0*/  FFMA.FTZ R104, R8, R10, R104 ;  /* 0x0000000a08687223 */ /* 0x000fe20000010068 */
[----:B------:R-:W-:Y:S02]  /*3ad0*/  SHF.L.U32 R11, R136, 0x10, RZ ;  /* 0x00000010880b7819 */ /* 0x000fe400000006ff */
[----:B------:R-:W-:-:S03]  /*3ae0*/  PRMT R10, R132, 0x7632, R10 ;  /* 0x00007632840a7816 */ /* 0x000fc6000000000a */
[-C--:B------:R-:W-:Y:S01]  /*3af0*/  FFMA.FTZ R9, R24, R11.reuse, R9 ;  /* 0x0000000b18097223 */ /* 0x080fe20000010009 */
[----:B------:R-:W-:Y:S01]  /*3b00*/  SHF.L.U32 R24, R10, 0x10, RZ ;  /* 0x000000100a187819 */ /* 0x000fe200000006ff */
[----:B------:R-:W-:Y:S01]  /*3b10*/  FADD.FTZ R212, R212, R11 ;  /* 0x0000000bd4d47221 */ /* 0x000fe20000010000 */
        /* <DEDUP_REMOVED lines=9> */
[----:B------:R-:W4:Y:S02]  /*3bb0*/  LDL R141, [R1+0xec] ;  /* 0x0000ec00018d7983 */ /* 0x000f240000100800 */
[-C--:B------:R-:W-:Y:S01]  /*3bc0*/  FFMA.FTZ R10, R132, R25.reuse, R10 ;  /* 0x00000019840a7223 */ /* 0x080fe2000001000a */
[----:B------:R-:W-:Y:S01]  /*3bd0*/  FADD.FTZ R213, R213, R25 ;  /* 0x00000019d5d57221 */ /* 0x000fe20000010000 */
[----:B------:R-:W-:Y:S01]  /*3be0*/  FFMA.FTZ R249, R11, R25, R249 ;  /* 0x000000190bf97223 */ /* 0x000fe200000100f9 */
[----:B------:R-:W-:-:S02]  /*3bf0*/  SHF.L.U32 R25, R177, 0x10, RZ ;  /* 0x00000010b1197819 */ /* 0x000fc400000006ff */
[----:B------:R-:W4:Y:S01]  /*3c00*/  LDL R177, [R1+0x6c] ;  /* 0x00006c0001b17983 */ /* 0x000f220000100800 */
[----:B------:R-:W-:Y:S01]  /*3c10*/  FFMA.FTZ R105, R11, R24, R105 ;  /* 0x000000180b697223 */ /* 0x000fe20000010069 */
[----:B------:R-:W-:Y:S02]  /*3c20*/  FADD.FTZ R24, R142, -UR25 ;  /* 0x800000198e187e21 */ /* 0x000fe40008010000 */
[----:B------:R-:W4:Y:S01]  /*3c30*/  LDL R142, [R1+0xf0] ;  /* 0x0000f000018e7983 */ /* 0x000f220000100800 */
[----:B------:R-:W-:Y:S01]  /*3c40*/  SHF.L.U32 R132, R133, 0x10, RZ ;  /* 0x0000001085847819 */ /* 0x000fe200000006ff */
[----:B------:R-:W-:Y:S01]  /*3c50*/  FMUL.FTZ R24, R24, UR24 ;  /* 0x0000001818187c20 */ /* 0x000fe20008410000 */
[----:B------:R-:W-:Y:S02]  /*3c60*/  SHF.L.U32 R140, R184, 0x10, RZ ;  /* 0x00000010b88c7819 */ /* 0x000fe400000006ff */
[----:B------:R-:W-:Y:S01]  /*3c70*/  SHF.L.U32 R136, R137, 0x10, RZ ;  /* 0x0000001089887819 */ /* 0x000fe200000006ff */
[-C--:B------:R-:W-:Y:S01]  /*3c80*/  FMUL.FTZ R25, R25, R132.reuse ;  /* 0x0000008419197220 */ /* 0x080fe20000410000 */
[----:B------:R-:W-:Y:S01]  /*3c90*/  FADD.FTZ R74, R74, R132 ;  /* 0x000000844a4a7221 */ /* 0x000fe20000010000 */
[----:B------:R-:W-:Y:S01]  /*3ca0*/  FFMA.FTZ R106, R24, R132, R106 ;  /* 0x00000084186a7223 */ /* 0x000fe2000001006a */
[----:B------:R-:W-:Y:S01]  /*3cb0*/  PRMT R132, R133, 0x7632, R132 ;  /* 0x0000763285847816 */ /* 0x000fe20000000084 */
[-C--:B------:R-:W-:Y:S01]  /*3cc0*/  FFMA.FTZ R25, R140, R136.reuse, R25 ;  /* 0x000000888c197223 */ /* 0x080fe20000010019 */
[----:B------:R-:W-:Y:S01]  /*3cd0*/  FADD.FTZ R214, R214, R136 ;  /* 0x00000088d6d67221 */ /* 0x000fe20000010000 */
        /* <DEDUP_REMOVED lines=14> */
[----:B------:R-:W-:Y:S01]  /*3dc0*/  FADD.FTZ R140, R144, -UR25 ;  /* 0x80000019908c7e21 */ /* 0x000fe20008010000 */
[----:B------:R-:W-:-:S02]  /*3dd0*/  SHF.L.U32 R133, R161, 0x10, RZ ;  /* 0x00000010a1857819 */ /* 0x000fc400000006ff */
[----:B------:R-:W-:Y:S02]  /*3de0*/  SHF.L.U32 R132, R134, 0x10, RZ ;  /* 0x0000001086847819 */ /* 0x000fe400000006ff */
[----:B------:R-:W-:Y:S01]  /*3df0*/  SHF.L.U32 R137, R160, 0x10, RZ ;  /* 0x00000010a0897819 */ /* 0x000fe200000006ff */
[----:B------:R-:W-:Y:S02]  /*3e00*/  FMUL.FTZ R160, R140, UR24 ;  /* 0x000000188ca07c20 */ /* 0x000fe40008410000 */
[-C--:B------:R-:W-:Y:S01]  /*3e10*/  FMUL.FTZ R136, R133, R132.reuse ;  /* 0x0000008485887220 */ /* 0x080fe20000410000 */
[----:B------:R-:W-:Y:S01]  /*3e20*/  SHF.L.U32 R133, R138, 0x10, RZ ;  /* 0x000000108a857819 */ /* 0x000fe200000006ff */
[----:B------:R-:W-:Y:S01]  /*3e30*/  FADD.FTZ R68, R68, R132 ;  /* 0x0000008444447221 */ /* 0x000fe20000010000 */
        /* <DEDUP_REMOVED lines=10> */
[----:B------:R-:W-:Y:S01]  /*3ee0*/  SHF.L.U32 R133, R133, 0x10, RZ ;  /* 0x0000001085857819 */ /* 0x000fe200000006ff */
[----:B------:R-:W-:Y:S02]  /*3ef0*/  FADD.FTZ R137, R146, -UR25 ;  /* 0x8000001992897e21 */ /* 0x000fe40008010000 */
[-C--:B------:R-:W-:Y:S01]  /*3f00*/  FMUL.FTZ R134, R134, R132.reuse ;  /* 0x0000008486867220 */ /* 0x080fe20000410000 */
[----:B------:R-:W-:Y:S01]  /*3f10*/  FADD.FTZ R69, R69, R132 ;  /* 0x0000008445457221 */ /* 0x000fe20000010000 */
[----:B------:R-:W-:Y:S01]  /*3f20*/  FFMA.FTZ R101, R163, R132, R101 ;  /* 0x00000084a3657223 */ /* 0x000fe20000010065 */
[----:B------:R-:W-:Y:S01]  /*3f30*/  SHF.L.U32 R132, R135, 0x10, RZ ;  /* 0x0000001087847819 */ /* 0x000fe200000006ff */
[----:B------:R-:W-:Y:S01]  /*3f40*/  FADD.FTZ R209, R209, R133 ;  /* 0x00000085d1d17221 */ /* 0x000fe20000010000 */
[----:B------:R-:W-:-:S03]  /*3f50*/  FFMA.FTZ R245, R163, R133, R245 ;  /* 0x00000085a3f57223 */ /* 0x000fc600000100f5 */
[----:B------:R-:W-:Y:S01]  /*3f60*/  FADD.FTZ R70, R70, R132 ;  /* 0x0000008446467221 */ /* 0x000fe20000010000 */
[----:B--2---:R-:W-:-:S05]  /*3f70*/  SHF.L.U32 R136, R162, 0x10, RZ ;  /* 0x00000010a2887819 */ /* 0x004fca00000006ff */
[----:B------:R-:W-:Y:S01]  /*3f80*/  FFMA.FTZ R162, R136, R133, R134 ;  /* 0x0000008588a27223 */ /* 0x000fe20000010086 */
[----:B---3--:R-:W-:Y:S01]  /*3f90*/  SHF.L.U32 R136, R176, 0x10, RZ ;  /* 0x00000010b0887819 */ /* 0x008fe200000006ff */
[----:B------:R-:W-:Y:S01]  /*3fa0*/  FMUL.FTZ R176, R137, UR24 ;  /* 0x0000001889b07c20 */ /* 0x000fe20008410000 */
[----:B------:R-:W-:-:S03]  /*3fb0*/  SHF.L.U32 R133, R139, 0x10, RZ ;  /* 0x000000108b857819 */ /* 0x000fc600000006ff */
[----:B------:R-:W-:Y:S02]  /*3fc0*/  FFMA.FTZ R102, R176, R132, R102 ;  /* 0x00000084b0667223 */ /* 0x000fe40000010066 */
[----:B------:R-:W-:Y:S01]  /*3fd0*/  FADD.FTZ R210, R210, R133 ;  /* 0x00000085d2d27221 */ /* 0x000fe20000010000 */
[----:B------:R-:W-:Y:S01]  /*3fe0*/  FFMA.FTZ R246, R176, R133, R246 ;  /* 0x00000085b0f67223 */ /* 0x000fe200000100f6 */
[----:B----4-:R-:W-:-:S05]  /*3ff0*/  SHF.L.U32 R134, R177, 0x10, RZ ;  /* 0x00000010b1867819 */ /* 0x010fca00000006ff */
[----:B------:R-:W-:Y:S01]  /*4000*/  FMUL.FTZ R134, R134, R132 ;  /* 0x0000008486867220 */ /* 0x000fe20000410000 */
[----:B------:R-:W-:-:S03]  /*4010*/  PRMT R132, R135, 0x7632, R132 ;  /* 0x0000763287847816 */ /* 0x000fc60000000084 */
[----:B------:R-:W-:Y:S01]  /*4020*/  FFMA.FTZ R177, R136, R133, R134 ;  /* 0x0000008588b17223 */ /* 0x000fe20000010086 */
[----:B------:R-:W-:Y:S01]  /*4030*/  PRMT R133, R139, 0x7632, R133 ;  /* 0x000076328b857816 */ /* 0x000fe20000000085 */
[----:B------:R-:W-:Y:S01]  /*4040*/  FADD.FTZ R136, R147, -UR25 ;  /* 0x8000001993887e21 */ /* 0x000fe20008010000 */
[----:B------:R-:W-:Y:S02]  /*4050*/  SHF.L.U32 R132, R132, 0x10, RZ ;  /* 0x0000001084847819 */ /* 0x000fe400000006ff */
        /* <DEDUP_REMOVED lines=26> */
.L_x_1424:
[----:B------:R-:W-:Y:S05]  /*4200*/  BSYNC.RECONVERGENT B0 ;  /* 0x0000000000007941 */ /* 0x000fea0003800200 */
.L_x_1423:
[----:B------:R-:W1:Y:S01]  /*4210*/  SHFL.DOWN PT, R133, R186, 0x10, 0x1f ;  /* 0x0a001f00ba857f89 */ /* 0x000e6200000e0000 */
[----:B------:R-:W-:Y:S03]  /*4220*/  BSSY.RECONVERGENT B0, `(.L_x_1425) ;  /* 0x000001f000007945 */ /* 0x000fe60003800200 */
[----:B------:R-:W2:Y:S01]  /*4230*/  SHFL.DOWN PT, R132, R187, 0x10, 0x1f ;  /* 0x0a001f00bb847f89 */ /* 0x000ea200000e0000 */
[----:B------:R-:W3:Y:S01]  /*4240*/  S2R R141, SR_TID.X ;  /* 0x00000000008d7919 */ /* 0x000ee20000002100 */
[----:B-1----:R-:W-:Y:S01]  /*4250*/  FADD.FTZ R133, R133, R186 ;  /* 0x000000ba85857221 */ /* 0x002fe20000010000 */
[----:B--2---:R-:W-:-:S04]  /*4260*/  FADD.FTZ R132, R132, R187 ;  /* 0x000000bb84847221 */ /* 0x004fc80000010000 */
[----:B------:R-:W1:Y:S04]  /*4270*/  SHFL.DOWN PT, R135, R133, 0x8, 0x1f ;  /* 0x09001f0085877f89 */ /* 0x000e6800000e0000 */
[----:B------:R-:W2:Y:S01]  /*4280*/  SHFL.DOWN PT, R134, R132, 0x8, 0x1f ;  /* 0x09001f0084867f89 */ /* 0x000ea200000e0000 */
[----:B---3--:R-:W-:Y:S01]  /*4290*/  LOP3.LUT P0, RZ, R141, 0x1f, RZ, 0xc0, !PT ;  /* 0x0000001f8dff7812 */ /* 0x008fe2000780c0ff */
[----:B-1----:R-:W-:Y:S01]  /*42a0*/  FADD.FTZ R133, R133, R135 ;  /* 0x0000008785857221 */ /* 0x002fe20000010000 */
[----:B--2---:R-:W-:-:S04]  /*42b0*/  FADD.FTZ R134, R132, R134 ;  /* 0x0000008684867221 */ /* 0x004fc80000010000 */
[----:B------:R-:W1:Y:S04]  /*42c0*/  SHFL.DOWN PT, R135, R133, 0x4, 0x1f ;  /* 0x08801f0085877f89 */ /* 0x000e6800000e0000 */
[----:B------:R-:W2:Y:S01]  /*42d0*/  SHFL.DOWN PT, R132, R134, 0x4, 0x1f ;  /* 0x08801f0086847f89 */ /* 0x000ea200000e0000 */
        /* <DEDUP_REMOVED lines=9> */
[----:B--2---:R-:W-:Y:S01]  /*4370*/  FADD.FTZ R133, R134, R135 ;  /* 0x0000008786857221 */ /* 0x004fe20000010000 */
[----:B------:R-:W-:Y:S06]  /*4380*/  @P0 BRA `(.L_x_1426) ;  /* 0x0000000000200947 */ /* 0x000fec0003800000 */
[----:B------:R-:W1:Y:S01]  /*4390*/  S2UR UR7, SR_CgaCtaId ;  /* 0x00000000000779c3 */ /* 0x000e620000008800 */
[----:B------:R-:W-:Y:S01]  /*43a0*/  UMOV UR6, 0x400 ;  /* 0x0000040000067882 */ /* 0x000fe20000000000 */
[----:B------:R-:W-:-:S04]  /*43b0*/  SHF.R.U32.HI R134, RZ, 0x2, R141 ;  /* 0x00000002ff867819 */ /* 0x000fc8000001168d */
[----:B------:R-:W-:Y:S01]  /*43c0*/  LOP3.LUT R134, R134, 0x38, RZ, 0xc0, !PT ;  /* 0x0000003886867812 */ /* 0x000fe200078ec0ff */
[----:B-1----:R-:W-:-:S04]  /*43d0*/  ULEA UR6, UR7, UR6, 0x18 ;  /* 0x0000000607067291 */ /* 0x002fc8000f8ec0ff */
[----:B------:R-:W-:Y:S02]  /*43e0*/  UIADD3 UR7, UPT, UPT, UR6, 0x8040, URZ ;  /* 0x0000804006077890 */ /* 0x000fe4000fffe0ff */
[----:B------:R-:W-:-:S09]  /*43f0*/  @!UP1 UIADD3 UR7, UPT, UPT, UR6, 0x8000, URZ ;  /* 0x0000800006079890 */ /* 0x000fd2000fffe0ff */
[----:B------:R1:W-:Y:S03]  /*4400*/  STS.64 [R134+UR7], R132 ;  /* 0x0000008486007988 */ /* 0x0003e60008000a07 */
.L_x_1426:
[----:B------:R-:W-:Y:S05]  /*4410*/  BSYNC.RECONVERGENT B0 ;  /* 0x0000000000007941 */ /* 0x000fea0003800200 */
.L_x_1425:
        /* <DEDUP_REMOVED lines=12> */
[----:B-1----:R-:W1:Y:S01]  /*44e0*/  LDS.128 R132, [UR7] ;  /* 0x00000007ff847984 */ /* 0x002e620008000c00 */
[----:B------:R-:W-:Y:S02]  /*44f0*/  UIADD3 UR7, UPT, UPT, UR6, 0x8050, URZ ;  /* 0x0000805006077890 */ /* 0x000fe4000fffe0ff */
[----:B------:R-:W-:Y:S01]  /*4500*/  @!UP1 UIADD3 UR7, UPT, UPT, UR6, 0x8010, URZ ;  /* 0x0000801006079890 */ /* 0x000fe2000fffe0ff */
[----:B-1----:R-:W-:Y:S01]  /*4510*/  FADD.FTZ R132, RZ, R132 ;  /* 0x00000084ff847221 */ /* 0x002fe20000010000 */
[----:B------:R-:W-:-:S03]  /*4520*/  FADD.FTZ R133, RZ, R133 ;  /* 0x00000085ff857221 */ /* 0x000fc60000010000 */
[----:B------:R-:W-:Y:S01]  /*4530*/  FADD.FTZ R136, R134, R132 ;  /* 0x0000008486887221 */ /* 0x000fe20000010000 */
[----:B------:R-:W-:-:S03]  /*4540*/  FADD.FTZ R137, R135, R133 ;  /* 0x0000008587897221 */ /* 0x000fc60000010000 */
[----:B------:R-:W1:Y:S01]  /*4550*/  LDS.128 R132, [UR7] ;  /* 0x00000007ff847984 */ /* 0x000e620008000c00 */
[----:B------:R-:W-:Y:S02]  /*4560*/  UIADD3 UR7, UPT, UPT, UR6, 0x8060, URZ ;  /* 0x0000806006077890 */ /* 0x000fe4000fffe0ff */
[----:B------:R-:W-:Y:S01]  /*4570*/  @!UP1 UIADD3 UR7, UPT, UPT, UR6, 0x8020, URZ ;  /* 0x0000802006079890 */ /* 0x000fe2000fffe0ff */
[----:B-1----:R-:W-:Y:S01]  /*4580*/  FADD.FTZ R132, R136, R132 ;  /* 0x0000008488847221 */ /* 0x002fe20000010000 */
[----:B------:R-:W-:-:S03]  /*4590*/  FADD.FTZ R133, R137, R133 ;  /* 0x0000008589857221 */ /* 0x000fc60000010000 */
        /* <DEDUP_REMOVED lines=9> */
[----:B------:R-:W1:Y:S02]  /*4630*/  LDS.128 R132, [UR7] ;  /* 0x00000007ff847984 */ /* 0x000e640008000c00 */
[----:B-1----:R-:W-:Y:S01]  /*4640*/  FADD.FTZ R133, R137, R133 ;  /* 0x0000008589857221 */ /* 0x002fe20000010000 */
        /* <DEDUP_REMOVED lines=65> */
[----:B------:R-:W-:-:S04]  /*4a60*/  FADD.FTZ R132, R7, -R132 ;  /* 0x8000008407847221 */ /* 0x000fc80000010000 */
[----:B------:R-:W-:-:S04]  /*4a70*/  FMUL.FTZ R132, R132, UR24 ;  /* 0x0000001884847c20 */ /* 0x000fc80008410000 */
[----:B------:R-:W-:-:S05]  /*4a80*/  FMUL.FTZ R132, R132, UR23 ;  /* 0x0000001784847c20 */ /* 0x000fca0008410000 */
[----:B------:R-:W-:-:S04]  /*4a90*/  FSEL R132, R132, RZ, P0 ;  /* 0x000000ff84847208 */ /* 0x000fc80000000000 */
[----:B------:R-:W-:Y:S01]  /*4aa0*/  F2FP.BF16.F32.PACK_AB R132, R136, R132 ;  /* 0x000000848884723e */ /* 0x000fe200000010ff */
[----:B------:R-:W-:Y:S06]  /*4ab0*/  BRA `(.L_x_1432) ;  /* 0x0000001c00647947 */ /* 0x000fec0003800000 */
.L_x_1431:
[--C-:B------:R-:W-:Y:S01]  /*4ac0*/  FFMA.FTZ R120, R170, UR6, R137.reuse ;  /* 0x00000006aa787c23 */ /* 0x100fe20008010089 */
[--C-:B------:R-:W-:Y:S01]  /*4ad0*/  FFMA.FTZ R121, R169, UR6, R137.reuse ;  /* 0x00000006a9797c23 */ /* 0x100fe20008010089 */
[----:B------:R-:W-:Y:S01]  /*4ae0*/  FFMA.FTZ R123, R178, UR6, R137 ;  /* 0x00000006b27b7c23 */ /* 0x000fe20008010089 */
[----:B-----5:R-:W-:Y:S01]  /*4af0*/  LOP3.LUT P1, RZ, R35, 0xff0000, RZ, 0xc0, !PT ;  /* 0x00ff000023ff7812 */ /* 0x020fe2000782c0ff */
[----:B------:R-:W-:Y:S01]  /*4b00*/  FADD.FTZ R120, R171, -R120 ;  /* 0x80000078ab787221 */ /* 0x000fe20000010000 */
[----:B------:R-:W-:Y:S01]  /*4b10*/  FADD.FTZ R121, R168, -R121 ;  /* 0x80000079a8797221 */ /* 0x000fe20000010000 */
[----:B------:R-:W-:Y:S01]  /*4b20*/  FADD.FTZ R123, R179, -R123 ;  /* 0x8000007bb37b7221 */ /* 0x000fe20000010000 */
[----:B------:R-:W-:Y:S01]  /*4b30*/  LOP3.LUT P6, RZ, R35, 0xff, RZ, 0xc0, !PT ;  /* 0x000000ff23ff7812 */ /* 0x000fe200078cc0ff */
[----:B------:R-:W-:Y:S01]  /*4b40*/  FMUL.FTZ R122, R120, UR24 ;  /* 0x00000018787a7c20 */ /* 0x000fe20008410000 */
[----:B------:R-:W-:Y:S01]  /*4b50*/  FFMA.FTZ R120, R159, UR6, R137 ;  /* 0x000000069f787c23 */ /* 0x000fe20008010089 */
[----:B------:R-:W-:Y:S01]  /*4b60*/  FMUL.FTZ R121, R121, UR24 ;  /* 0x0000001879797c20 */ /* 0x000fe20008410000 */
[----:B------:R-:W-:Y:S01]  /*4b70*/  FMUL.FTZ R123, R123, UR24 ;  /* 0x000000187b7b7c20 */ /* 0x000fe20008410000 */
[----:B------:R-:W-:Y:S01]  /*4b80*/  FMUL.FTZ R126, R122, UR23 ;  /* 0x000000177a7e7c20 */ /* 0x000fe20008410000 */
[----:B------:R-:W-:Y:S01]  /*4b90*/  FADD.FTZ R120, R158, -R120 ;  /* 0x800000789e787221 */ /* 0x000fe20000010000 */
[----:B------:R-:W-:Y:S01]  /*4ba0*/  FMUL.FTZ R125, R121, UR23 ;  /* 0x00000017797d7c20 */ /* 0x000fe20008410000 */
[----:B------:R-:W-:Y:S01]  /*4bb0*/  ISETP.GE.U32.AND P0, PT, R34, RZ, PT ;  /* 0x000000ff2200720c */ /* 0x000fe20003f06070 */
[----:B------:R-:W-:Y:S01]  /*4bc0*/  FMUL.FTZ R127, R123, UR23 ;  /* 0x000000177b7f7c20 */ /* 0x000fe20008410000 */
[----:B------:R-:W-:Y:S01]  /*4bd0*/  FMUL.FTZ R120, R120, UR24 ;  /* 0x0000001878787c20 */ /* 0x000fe20008410000 */
[----:B------:R-:W-:-:S02]  /*4be0*/  FSEL R126, R126, RZ, P1 ;  /* 0x000000ff7e7e7208 */ /* 0x000fc40000800000 */
[C---:B------:R-:W-:Y:S01]  /*4bf0*/  LOP3.LUT P1, RZ, R35.reuse, 0xff00, RZ, 0xc0, !PT ;  /* 0x0000ff0023ff7812 */ /* 0x040fe2000782c0ff */
[----:B------:R-:W-:Y:S01]  /*4c00*/  FMUL.FTZ R124, R120, UR23 ;  /* 0x00000017787c7c20 */ /* 0x000fe20008410000 */
[----:B------:R-:W-:Y:S02]  /*4c10*/  ISETP.GE.U32.AND.EX P0, PT, R35, 0x1000000, PT, P0 ;  /* 0x010000002300780c */ /* 0x000fe40003f06100 */
[----:B------:R-:W-:Y:S02]  /*4c20*/  FSEL R125, R125, RZ, P1 ;  /* 0x000000ff7d7d7208 */ /* 0x000fe40000800000 */
[----:B------:R-:W-:Y:S02]  /*4c30*/  FSEL R124, R124, RZ, P6 ;  /* 0x000000ff7c7c7208 */ /* 0x000fe40003000000 */
[----:B------:R-:W-:Y:S02]  /*4c40*/  FSEL R127, R127, RZ, P0 ;  /* 0x000000ff7f7f7208 */ /* 0x000fe40000000000 */
[----:B------:R-:W-:Y:S01]  /*4c50*/  F2FP.BF16.F32.PACK_AB R134, R125, R124 ;  /* 0x0000007c7d86723e */ /* 0x000fe200000010ff */
[--C-:B------:R-:W-:Y:S01]  /*4c60*/  FFMA.FTZ R124, R0, UR6, R137.reuse ;  /* 0x00000006007c7c23 */ /* 0x100fe20008010089 */
[----:B------:R-:W-:Y:S01]  /*4c70*/  F2FP.BF16.F32.PACK_AB R135, R127, R126 ;  /* 0x0000007e7f87723e */ /* 0x000fe200000010ff */
[--C-:B------:R-:W-:Y:S01]  /*4c80*/  FFMA.FTZ R125, R17, UR6, R137.reuse ;  /* 0x00000006117d7c23 */ /* 0x100fe20008010089 */
[--C-:B------:R-:W-:Y:S01]  /*4c90*/  FFMA.FTZ R126, R19, UR6, R137.reuse ;  /* 0x00000006137e7c23 */ /* 0x100fe20008010089 */
[----:B------:R-:W-:Y:S01]  /*4ca0*/  FADD.FTZ R124, R7, -R124 ;  /* 0x8000007c077c7221 */ /* 0x000fe20000010000 */
[----:B------:R-:W-:Y:S01]  /*4cb0*/  FFMA.FTZ R127, R29, UR6, R137 ;  /* 0x000000061d7f7c23 */ /* 0x000fe20008010089 */
[----:B------:R-:W-:Y:S01]  /*4cc0*/  FADD.FTZ R125, R16, -R125 ;  /* 0x8000007d107d7221 */ /* 0x000fe20000010000 */
[----:B------:R-:W-:Y:S01]  /*4cd0*/  FADD.FTZ R126, R18, -R126 ;  /* 0x8000007e127e7221 */ /* 0x000fe20000010000 */
[----:B------:R-:W-:Y:S01]  /*4ce0*/  FMUL.FTZ R124, R124, UR24 ;  /* 0x000000187c7c7c20 */ /* 0x000fe20008410000 */
[----:B------:R-:W-:Y:S01]  /*4cf0*/  FADD.FTZ R127, R28, -R127 ;  /* 0x8000007f1c7f7221 */ /* 0x000fe20000010000 */
[----:B------:R-:W-:Y:S01]  /*4d00*/  LOP3.LUT P6, RZ, R34, 0xff, RZ, 0xc0, !PT ;  /* 0x000000ff22ff7812 */ /* 0x000fe200078cc0ff */
[----:B------:R-:W-:Y:S01]  /*4d10*/  FMUL.FTZ R125, R125, UR24 ;  /* 0x000000187d7d7c20 */ /* 0x000fe20008410000 */
[----:B------:R-:W-:Y:S01]  /*4d20*/  FMUL.FTZ R132, R124, UR23 ;  /* 0x000000177c847c20 */ /* 0x000fe20008410000 */
[----:B------:R-:W-:Y:S01]  /*4d30*/  FMUL.FTZ R126, R126, UR24 ;  /* 0x000000187e7e7c20 */ /* 0x000fe20008410000 */
[----:B------:R-:W-:Y:S01]  /*4d40*/  FMUL.FTZ R127, R127, UR24 ;  /* 0x000000187f7f7c20 */ /* 0x000fe20008410000 */
[----:B------:R-:W-:Y:S01]  /*4d50*/  FMUL.FTZ R136, R125, UR23 ;  /* 0x000000177d887c20 */ /* 0x000fe20008410000 */
[----:B------:R-:W-:Y:S01]  /*4d60*/  LOP3.LUT P0, RZ, R34, 0xff00, RZ, 0xc0, !PT ;  /* 0x0000ff0022ff7812 */ /* 0x000fe2000780c0ff */
[----:B------:R-:W-:Y:S01]  /*4d70*/  FMUL.FTZ R133, R126, UR23 ;  /* 0x000000177e857c20 */ /* 0x000fe20008410000 */
[----:B------:R-:W-:Y:S01]  /*4d80*/  FSEL R132, R132, RZ, P6 ;  /* 0x000000ff84847208 */ /* 0x000fe20003000000 */
[----:B------:R-:W-:Y:S01]  /*4d90*/  FMUL.FTZ R138, R127, UR23 ;  /* 0x000000177f8a7c20 */ /* 0x000fe20008410000 */
[----:B------:R-:W-:-:S02]  /*4da0*/  LOP3.LUT P1, RZ, R34, 0xff0000, RZ, 0xc0, !PT ;  /* 0x00ff000022ff7812 */ /* 0x000fc4000782c0ff */
[----:B------:R-:W-:Y:S02]  /*4db0*/  LOP3.LUT P6, RZ, R34, 0xff000000, RZ, 0xc0, !PT ;  /* 0xff00000022ff7812 */ /* 0x000fe400078cc0ff */
[----:B------:R-:W-:Y:S02]  /*4dc0*/  FSEL R133, R133, RZ, P1 ;  /* 0x000000ff85857208 */ /* 0x000fe40000800000 */
[----:B------:R-:W-:Y:S02]  /*4dd0*/  FSEL R138, R138, RZ, P6 ;  /* 0x000000ff8a8a7208 */ /* 0x000fe40003000000 */
[----:B------:R-:W-:Y:S02]  /*4de0*/  FSEL R136, R136, RZ, P0 ;  /* 0x000000ff88887208 */ /* 0x000fe40000000000 */
[----:B------:R-:W-:Y:S02]  /*4df0*/  F2FP.BF16.F32.PACK_AB R133, R138, R133 ;  /* 0x000000858a85723e */ /* 0x000fe400000010ff */
[----:B------:R-:W-:Y:S01]  /*4e00*/  F2FP.BF16.F32.PACK_AB R132, R136, R132 ;  /* 0x000000848884723e */ /* 0x000fe200000010ff */
[----:B------:R-:W-:Y:S06]  /*4e10*/  BRA `(.L_x_1432) ;  /* 0x00000018008c7947 */ /* 0x000fec0003800000 */
.L_x_1430:
        /* <DEDUP_REMOVED lines=11> */
[----:B------:R-:W-:Y:S01]  /*4ed0*/  FFMA.FTZ R132, R132, UR24, R62 ;  /* 0x0000001884847c23 */ /* 0x000fe2000801003e */
[----:B------:R-:W-:Y:S01]  /*4ee0*/  FFMA.FTZ R133, R133, UR24, R63 ;  /* 0x0000001885857c23 */ /* 0x000fe2000801003f */
[----:B------:R-:W-:Y:S01]  /*4ef0*/  ISETP.GE.U32.AND.EX P0, PT, R35, 0x1000000, PT, P0 ;  /* 0x010000002300780c */ /* 0x000fe20003f06100 */
[----:B------:R-:W-:Y:S01]  /*4f00*/  FFMA.FTZ R136, R136, UR24, R65 ;  /* 0x0000001888887c23 */ /* 0x000fe20008010041 */
        /* <DEDUP_REMOVED lines=12> */
[----:B------:R-:W-:Y:S01]  /*4fd0*/  FFMA.FTZ R133, R133, UR24, R60 ;  /* 0x0000001885857c23 */ /* 0x000fe2000801003c */
[----:B------:R-:W-:-:S03]  /*4fe0*/  FFMA.FTZ R132, R132, UR24, R61 ;  /* 0x0000001884847c23 */ /* 0x000fc6000801003d */
        /* <DEDUP_REMOVED lines=23> */
[----:B------:R-:W-:-:S04]  /*5160*/  FFMA.FTZ R132, R132, UR24, R64 ;  /* 0x0000001884847c23 */ /* 0x000fc80008010040 */
[----:B------:R-:W-:-:S05]  /*5170*/  FMUL.FTZ R132, R132, UR23 ;  /* 0x0000001784847c20 */ /* 0x000fca0008410000 */
[----:B------:R-:W-:-:S04]  /*5180*/  FSEL R132, R132, RZ, P0 ;  /* 0x000000ff84847208 */ /* 0x000fc80000000000 */
[----:B------:R-:W-:Y:S01]  /*5190*/  F2FP.BF16.F32.PACK_AB R132, R136, R132 ;  /* 0x000000848884723e */ /* 0x000fe200000010ff */
[----:B------:R-:W-:Y:S06]  /*51a0*/  BRA `(.L_x_1432) ;  /* 0x0000001400a87947 */ /* 0x000fec0003800000 */
.L_x_1433:
        /* <DEDUP_REMOVED lines=8> */
[----:B------:R-:W-:Y:S01]  /*5230*/  FFMA.FTZ R122, R120, UR24, R62 ;  /* 0x00000018787a7c23 */ /* 0x000fe2000801003e */
[----:B------:R-:W-:Y:S01]  /*5240*/  FFMA.FTZ R120, R159, UR6, R137 ;  /* 0x000000069f787c23 */ /* 0x000fe20008010089 */
[----:B------:R-:W-:Y:S01]  /*5250*/  FFMA.FTZ R121, R121, UR24, R61 ;  /* 0x0000001879797c23 */ /* 0x000fe2000801003d */
[----:B------:R-:W-:Y:S01]  /*5260*/  FFMA.FTZ R123, R123, UR24, R63 ;  /* 0x000000187b7b7c23 */ /* 0x000fe2000801003f */
[----:B------:R-:W-:Y:S01]  /*5270*/  FMUL.FTZ R126, R122, UR23 ;  /* 0x000000177a7e7c20 */ /* 0x000fe20008410000 */
[----:B------:R-:W-:Y:S01]  /*5280*/  FADD.FTZ R120, R158, -R120 ;  /* 0x800000789e787221 */ /* 0x000fe20000010000 */
[----:B------:R-:W-:Y:S01]  /*5290*/  FMUL.FTZ R125, R121, UR23 ;  /* 0x00000017797d7c20 */ /* 0x000fe20008410000 */
[----:B------:R-:W-:Y:S01]  /*52a0*/  ISETP.GE.U32.AND P0, PT, R34, RZ, PT ;  /* 0x000000ff2200720c */ /* 0x000fe20003f06070 */
[----:B------:R-:W-:Y:S01]  /*52b0*/  FMUL.FTZ R127, R123, UR23 ;  /* 0x000000177b7f7c20 */ /* 0x000fe20008410000 */
[----:B------:R-:W-:Y:S01]  /*52c0*/  FFMA.FTZ R120, R120, UR24, R60 ;  /* 0x0000001878787c23 */ /* 0x000fe2000801003c */
        /* <DEDUP_REMOVED lines=16> */
[----:B------:R-:W-:Y:S01]  /*53d0*/  FFMA.FTZ R124, R124, UR24, R64 ;  /* 0x000000187c7c7c23 */ /* 0x000fe20008010040 */
[----:B------:R-:W-:Y:S01]  /*53e0*/  FADD.FTZ R127, R28, -R127 ;  /* 0x8000007f1c7f7221 */ /* 0x000fe20000010000 */
[----:B------:R-:W-:Y:S01]  /*53f0*/  LOP3.LUT P6, RZ, R34, 0xff, RZ, 0xc0, !PT ;  /* 0x000000ff22ff7812 */ /* 0x000fe200078cc0ff */
[----:B------:R-:W-:Y:S01]  /*5400*/  FFMA.FTZ R125, R125, UR24, R65 ;  /* 0x000000187d7d7c23 */ /* 0x000fe20008010041 */
[----:B------:R-:W-:Y:S01]  /*5410*/  FMUL.FTZ R132, R124, UR23 ;  /* 0x000000177c847c20 */ /* 0x000fe20008410000 */
[----:B------:R-:W-:Y:S01]  /*5420*/  FFMA.FTZ R126, R126, UR24, R66 ;  /* 0x000000187e7e7c23 */ /* 0x000fe20008010042 */
[----:B------:R-:W-:Y:S01]  /*5430*/  FFMA.FTZ R127, R127, UR24, R67 ;  /* 0x000000187f7f7c23 */ /* 0x000fe20008010043 */
        /* <DEDUP_REMOVED lines=13> */
.L_x_1429:
        /* <DEDUP_REMOVED lines=78> */
[----:B------:R-:W-:-:S02]  /*59f0*/  F2FP.BF16.F32.PACK_AB R128, R128, R138 ;  /* 0x0000008a8080723e */ /* 0x000fc400000010ff */
[----:B------:R-:W-:Y:S01]  /*5a00*/  F2FP.BF16.F32.PACK_AB R132, R132, R136 ;  /* 0x000000888484723e */ /* 0x000fe200000010ff */
[----:B------:R-:W-:Y:S06]  /*5a10*/  BRA `(.L_x_1432) ;  /* 0x0000000c008c7947 */ /* 0x000fec0003800000 */
.L_x_1435:
        /* <DEDUP_REMOVED lines=10> */
[----:B------:R-:W-:Y:S01]  /*5ac0*/  FMUL.FTZ R121, R123, UR23 ;  /* 0x000000177b797c20 */ /* 0x000fe20008410000 */
[----:B------:R-:W-:-:S03]  /*5ad0*/  LOP3.LUT P6, RZ, R33, 0xff0000, RZ, 0xc0, !PT ;  /* 0x00ff000021ff7812 */ /* 0x000fc600078cc0ff */
[----:B------:R-:W-:Y:S02]  /*5ae0*/  FSEL R120, R124, RZ, P0 ;  /* 0x000000ff7c787208 */ /* 0x000fe40000000000 */
[----:B------:R-:W-:Y:S02]  /*5af0*/  ISETP.GE.U32.AND P0, PT, R34, RZ, PT ;  /* 0x000000ff2200720c */ /* 0x000fe40003f06070 */
[----:B------:R-:W-:Y:S02]  /*5b00*/  FSEL R125, R121, RZ, P1 ;  /* 0x000000ff797d7208 */ /* 0x000fe40000800000 */
[----:B------:R-:W-:Y:S02]  /*5b10*/  ISETP.GE.U32.AND.EX P0, PT, R35, 0x1000000, PT, P0 ;  /* 0x010000002300780c */ /* 0x000fe40003f06100 */
[----:B------:R-:W-:Y:S02]  /*5b20*/  FSEL R124, R124, RZ, P6 ;  /* 0x000000ff7c7c7208 */ /* 0x000fe40003000000 */
[----:B------:R-:W-:-:S02]  /*5b30*/  FSEL R121, R121, RZ, P0 ;  /* 0x000000ff79797208 */ /* 0x000fc40000000000 */
[----:B------:R-:W-:Y:S02]  /*5b40*/  F2FP.BF16.F32.PACK_AB R131, R125, R124 ;  /* 0x0000007c7d83723e */ /* 0x000fe400000010ff */
[----:B------:R-:W-:Y:S01]  /*5b50*/  F2FP.BF16.F32.PACK_AB R135, R121, R120 ;  /* 0x000000787987723e */ /* 0x000fe200000010ff */
[--C-:B------:R-:W-:Y:S01]  /*5b60*/  FFMA.FTZ R120, R159, UR6, R137.reuse ;  /* 0x000000069f787c23 */ /* 0x100fe20008010089 */
[----:B------:R-:W-:Y:S01]  /*5b70*/  FFMA.FTZ R121, R169, UR6, R137 ;  /* 0x00000006a9797c23 */ /* 0x000fe20008010089 */
[----:B------:R-:W-:Y:S02]  /*5b80*/  LOP3.LUT P6, RZ, R35, 0xff, RZ, 0xc0, !PT ;  /* 0x000000ff23ff7812 */ /* 0x000fe400078cc0ff */
[----:B------:R-:W-:Y:S01]  /*5b90*/  FADD.FTZ R120, R158, -R120 ;  /* 0x800000789e787221 */ /* 0x000fe20000010000 */
[----:B------:R-:W-:Y:S01]  /*5ba0*/  FADD.FTZ R121, R168, -R121 ;  /* 0x80000079a8797221 */ /* 0x000fe20000010000 */
[----:B------:R-:W-:Y:S02]  /*5bb0*/  LOP3.LUT P1, RZ, R33, 0xff, RZ, 0xc0, !PT ;  /* 0x000000ff21ff7812 */ /* 0x000fe4000782c0ff */
[----:B------:R-:W-:Y:S01]  /*5bc0*/  FMUL.FTZ R120, R120, UR24 ;  /* 0x0000001878787c20 */ /* 0x000fe20008410000 */
[----:B------:R-:W-:Y:S01]  /*5bd0*/  FMUL.FTZ R121, R121, UR24 ;  /* 0x0000001879797c20 */ /* 0x000fe20008410000 */
[----:B------:R-:W-:-:S02]  /*5be0*/  LOP3.LUT P0, RZ, R33, 0xff00, RZ, 0xc0, !PT ;  /* 0x0000ff0021ff7812 */ /* 0x000fc4000780c0ff */
[----:B------:R-:W-:Y:S01]  /*5bf0*/  FMUL.FTZ R126, R120, UR23 ;  /* 0x00000017787e7c20 */ /* 0x000fe20008410000 */
[----:B------:R-:W-:-:S04]  /*5c00*/  FMUL.FTZ R125, R121, UR23 ;  /* 0x00000017797d7c20 */ /* 0x000fc80008410000 */
[C---:B------:R-:W-:Y:S02]  /*5c10*/  FSEL R124, R126.reuse, RZ, P6 ;  /* 0x000000ff7e7c7208 */ /* 0x040fe40003000000 */
[----:B------:R-:W-:Y:S02]  /*5c20*/  FSEL R126, R126, RZ, P1 ;  /* 0x000000ff7e7e7208 */ /* 0x000fe40000800000 */
        /* <DEDUP_REMOVED lines=14> */
[----:B------:R-:W-:-:S02]  /*5d10*/  LOP3.LUT P0, RZ, R32, 0xff000000, RZ, 0xc0, !PT ;  /* 0xff00000020ff7812 */ /* 0x000fc4000780c0ff */
[----:B------:R-:W-:Y:S02]  /*5d20*/  LOP3.LUT P1, RZ, R32, 0xff0000, RZ, 0xc0, !PT ;  /* 0x00ff000020ff7812 */ /* 0x000fe4000782c0ff */
[----:B------:R-:W-:Y:S02]  /*5d30*/  FSEL R124, R129, RZ, P6 ;  /* 0x000000ff817c7208 */ /* 0x000fe40003000000 */
[----:B------:R-:W-:Y:S02]  /*5d40*/  LOP3.LUT P6, RZ, R34, 0xff000000, RZ, 0xc0, !PT ;  /* 0xff00000022ff7812 */ /* 0x000fe400078cc0ff */
[C---:B------:R-:W-:Y:S02]  /*5d50*/  FSEL R128, R125.reuse, RZ, P0 ;  /* 0x000000ff7d807208 */ /* 0x040fe40000000000 */
[----:B------:R-:W-:Y:S02]  /*5d60*/  FSEL R125, R125, RZ, P6 ;  /* 0x000000ff7d7d7208 */ /* 0x000fe40003000000 */
[----:B------:R-:W-:-:S02]  /*5d70*/  FSEL R129, R129, RZ, P1 ;  /* 0x000000ff81817208 */ /* 0x000fc40000800000 */
[----:B------:R-:W-:Y:S01]  /*5d80*/  F2FP.BF16.F32.PACK_AB R133, R125, R124 ;  /* 0x0000007c7d85723e */ /* 0x000fe200000010ff */
[--C-:B------:R-:W-:Y:S01]  /*5d90*/  FFMA.FTZ R125, R17, UR6, R137.reuse ;  /* 0x00000006117d7c23 */ /* 0x100fe20008010089 */
[----:B------:R-:W-:Y:S01]  /*5da0*/  FFMA.FTZ R124, R0, UR6, R137 ;  /* 0x00000006007c7c23 */ /* 0x000fe20008010089 */
[----:B------:R-:W-:Y:S02]  /*5db0*/  F2FP.BF16.F32.PACK_AB R129, R128, R129 ;  /* 0x000000818081723e */ /* 0x000fe400000010ff */
[----:B------:R-:W-:Y:S01]  /*5dc0*/  FADD.FTZ R125, R16, -R125 ;  /* 0x8000007d107d7221 */ /* 0x000fe20000010000 */
[----:B------:R-:W-:Y:S01]  /*5dd0*/  FADD.FTZ R124, R7, -R124 ;  /* 0x8000007c077c7221 */ /* 0x000fe20000010000 */
[----:B------:R-:W-:Y:S02]  /*5de0*/  LOP3.LUT P6, RZ, R34, 0xff00, RZ, 0xc0, !PT ;  /* 0x0000ff0022ff7812 */ /* 0x000fe400078cc0ff */
[----:B------:R-:W-:Y:S01]  /*5df0*/  FMUL.FTZ R125, R125, UR24 ;  /* 0x000000187d7d7c20 */ /* 0x000fe20008410000 */
[----:B------:R-:W-:Y:S01]  /*5e00*/  FMUL.FTZ R124, R124, UR24 ;  /* 0x000000187c7c7c20 */ /* 0x000fe20008410000 */
[----:B------:R-:W-:-:S02]  /*5e10*/  LOP3.LUT P1, RZ, R32, 0xff, RZ, 0xc0, !PT ;  /* 0x000000ff20ff7812 */ /* 0x000fc4000782c0ff */
[----:B------:R-:W-:Y:S01]  /*5e20*/  FMUL.FTZ R128, R125, UR23 ;  /* 0x000000177d807c20 */ /* 0x000fe20008410000 */
[----:B------:R-:W-:Y:S01]  /*5e30*/  FMUL.FTZ R136, R124, UR23 ;  /* 0x000000177c887c20 */ /* 0x000fe20008410000 */
[----:B------:R-:W-:-:S03]  /*5e40*/  LOP3.LUT P0, RZ, R32, 0xff00, RZ, 0xc0, !PT ;  /* 0x0000ff0020ff7812 */ /* 0x000fc6000780c0ff */
        /* <DEDUP_REMOVED lines=8> */
.L_x_1434:
        /* <DEDUP_REMOVED lines=9> */
[----:B------:R-:W-:Y:S01]  /*5f60*/  FFMA.FTZ R131, R128, UR24, R62 ;  /* 0x0000001880837c23 */ /* 0x000fe2000801003e */
[----:B------:R-:W-:Y:S01]  /*5f70*/  FFMA.FTZ R129, R129, UR24, R63 ;  /* 0x0000001881817c23 */ /* 0x000fe2000801003f */
        /* <DEDUP_REMOVED lines=19> */
[----:B------:R-:W-:-:S02]  /*60b0*/  FFMA.FTZ R130, R130, UR24, R60 ;  /* 0x0000001882827c23 */ /* 0x000fc4000801003c */
[----:B------:R-:W-:Y:S02]  /*60c0*/  FFMA.FTZ R129, R129, UR24, R61 ;  /* 0x0000001881817c23 */ /* 0x000fe4000801003d */
        /* <DEDUP_REMOVED lines=14> */
[----:B------:R-:W-:Y:S01]  /*61b0*/  FFMA.FTZ R129, R129, UR24, R66 ;  /* 0x0000001881817c23 */ /* 0x000fe20008010042 */
[----:B------:R-:W-:Y:S01]  /*61c0*/  FFMA.FTZ R128, R128, UR24, R67 ;  /* 0x0000001880807c23 */ /* 0x000fe20008010043 */
        /* <DEDUP_REMOVED lines=30> */
.L_x_1436:
        /* <DEDUP_REMOVED lines=26> */
[----:B------:R-:W-:Y:S01]  /*6550*/  FFMA.FTZ R120, R120, UR24, R60 ;  /* 0x0000001878787c23 */ /* 0x000fe2000801003c */
[----:B------:R-:W-:Y:S01]  /*6560*/  FFMA.FTZ R121, R121, UR24, R61 ;  /* 0x0000001879797c23 */ /* 0x000fe2000801003d */
        /* <DEDUP_REMOVED lines=33> */
[----:B------:R-:W-:Y:S01]  /*6780*/  FFMA.FTZ R125, R125, UR24, R65 ;  /* 0x000000187d7d7c23 */ /* 0x000fe20008010041 */
[----:B------:R-:W-:Y:S01]  /*6790*/  FFMA.FTZ R124, R124, UR24, R64 ;  /* 0x000000187c7c7c23 */ /* 0x000fe20008010040 */
        /* <DEDUP_REMOVED lines=10> */
[----:B------:R-:W-:-:S07]  /*6840*/  F2FP.BF16.F32.PACK_AB R132, R132, R136 ;  /* 0x000000888484723e */ /* 0x000fce00000010ff */
.L_x_1432:
[----:B------:R-:W-:-:S04]  /*6850*/  ISETP.NE.U32.AND P0, PT, RZ, UR4, PT ;  /* 0x00000004ff007c0c */ /* 0x000fc8000bf05070 */
[----:B------:R-:W-:-:S13]  /*6860*/  ISETP.NE.AND.EX P0, PT, RZ, UR5, PT, P0 ;  /* 0x00000005ff007c0c */ /* 0x000fda000bf05300 */
[----:B------:R-:W1:Y:S02]  /*6870*/  @P0 LDC.64 R138, c[0x0][0x478] ;  /* 0x00011e00ff8a0b82 */ /* 0x000e640000000a00 */
[----:B-1----:R-:W-:-:S05]  /*6880*/  @P0 IMAD.WIDE.U32 R138, R2, 0x20, R138 ;  /* 0x00000020028a0825 */ /* 0x002fca00078e008a */
[----:B------:R-:W-:Y:S04]  /*6890*/  @P0 STG.E.128 desc[UR10][R138.64], R124 ;  /* 0x0000007c8a000986 */ /* 0x000fe8000c101d0a */
[----:B------:R1:W-:Y:S01]  /*68a0*/  @P0 STG.E.128 desc[UR10][R138.64+0x10], R120 ;  /* 0x000010788a000986 */ /* 0x0003e2000c101d0a */
[----:B------:R-:W-:-:S04]  /*68b0*/  ISETP.NE.U32.AND P0, PT, RZ, UR18, PT ;  /* 0x00000012ff007c0c */ /* 0x000fc8000bf05070 */
[----:B------:R-:W-:Y:S01]  /*68c0*/  ISETP.NE.AND.EX P0, PT, RZ, UR19, PT, P0 ;  /* 0x00000013ff007c0c */ /* 0x000fe2000bf05300 */
[----:B-1----:R-:W1:Y:S02]  /*68d0*/  LDC.64 R138, c[0x0][0x468] ;  /* 0x00011a00ff8a7b82 */ /* 0x002e640000000a00 */
[----:B-1----:R-:W-:-:S05]  /*68e0*/  IMAD.WIDE.U32 R138, R2, 0x10, R138 ;  /* 0x00000010028a7825 */ /* 0x002fca00078e008a */
[----:B------:R1:W-:Y:S05]  /*68f0*/  STG.E.128 desc[UR10][R138.64], R132 ;  /* 0x000000848a007986 */ /* 0x0003ea000c101d0a */
[----:B-1----:R-:W1:Y:S02]  /*6900*/  @P0 LDC.64 R132, c[0x0][0x470] ;  /* 0x00011c00ff840b82 */ /* 0x002e640000000a00 */
[C---:B-1----:R-:W-:Y:S01]  /*6910*/  @P0 IMAD.WIDE.U32 R132, R2.reuse, 0x10, R132 ;  /* 0x0000001002840825 */ /* 0x042fe200078e0084 */
[----:B------:R-:W-:-:S04]  /*6920*/  IADD3 R2, PT, PT, R2, 0x100, RZ ;  /* 0x0000010002027810 */ /* 0x000fc80007ffe0ff */
[----:B------:R1:W-:Y:S03]  /*6930*/  @P0 STG.E.128 desc[UR10][R132.64], R128 ;  /* 0x0000008084000986 */ /* 0x0003e6000c101d0a */
.L_x_1428:
[----:B------:R-:W-:Y:S05]  /*6940*/  BSYNC.RECONVERGENT B0 ;  /* 0x0000000000007941 */ /* 0x000fea0003800200 */
.L_x_1427:
        /* <DEDUP_REMOVED lines=13> */
[----:B-----5:R-:W-:Y:S02]  /*6a20*/  ISETP.GE.U32.AND P1, PT, R36, RZ, PT ;  /* 0x000000ff2400720c */ /* 0x020fe40003f26070 */
[----:B------:R-:W-:Y:S01]  /*6a30*/  FADD.FTZ R123, R181, -R123 ;  /* 0x8000007bb57b7221 */ /* 0x000fe20000010000 */
[----:B------:R-:W-:Y:S01]  /*6a40*/  FADD.FTZ R122, R173, -R122 ;  /* 0x8000007aad7a7221 */ /* 0x000fe20000010000 */
[----:B------:R-:W-:Y:S02]  /*6a50*/  ISETP.GE.U32.AND.EX P1, PT, R37, 0x1000000, PT, P1 ;  /* 0x010000002500780c */ /* 0x000fe40003f26110 */
[----:B------:R-:W-:Y:S01]  /*6a60*/  FFMA.FTZ R123, R123, UR24, R55 ;  /* 0x000000187b7b7c23 */ /* 0x000fe20008010037 */
[----:B------:R-:W-:Y:S01]  /*6a70*/  FFMA.FTZ R122, R122, UR24, R54 ;  /* 0x000000187a7a7c23 */ /* 0x000fe20008010036 */
[----:B------:R-:W-:-:S02]  /*6a80*/  LOP3.LUT P6, RZ, R37, 0xff0000, RZ, 0xc0, !PT ;  /* 0x00ff000025ff7812 */ /* 0x000fc400078cc0ff */
[----:B------:R-:W-:Y:S01]  /*6a90*/  FMUL.FTZ R124, R123, UR23 ;  /* 0x000000177b7c7c20 */ /* 0x000fe20008410000 */
[----:B------:R-:W-:-:S04]  /*6aa0*/  FMUL.FTZ R121, R122, UR23 ;  /* 0x000000177a797c20 */ /* 0x000fc80008410000 */
[----:B------:R-:W-:Y:S02]  /*6ab0*/  FSEL R125, R124, RZ, P1 ;  /* 0x000000ff7c7d7208 */ /* 0x000fe40000800000 */
[----:B------:R-:W-:Y:S02]  /*6ac0*/  ISETP.GE.U32.AND P1, PT, R38, RZ, PT ;  /* 0x000000ff2600720c */ /* 0x000fe40003f26070 */
[----:B------:R-:W-:Y:S02]  /*6ad0*/  FSEL R120, R121, RZ, P6 ;  /* 0x000000ff79787208 */ /* 0x000fe40003000000 */
[C---:B------:R-:W-:Y:S02]  /*6ae0*/  LOP3.LUT P6, RZ, R39.reuse, 0xff0000, RZ, 0xc0, !PT ;  /* 0x00ff000027ff7812 */ /* 0x040fe400078cc0ff */
[----:B------:R-:W-:Y:S02]  /*6af0*/  ISETP.GE.U32.AND.EX P1, PT, R39, 0x1000000, PT, P1 ;  /* 0x010000002700780c */ /* 0x000fe40003f26110 */
[----:B-1----:R-:W-:Y:S01]  /*6b00*/  F2FP.BF16.F32.PACK_AB R131, R125, R120 ;  /* 0x000000787d83723e */ /* 0x002fe200000010ff */
[----:B------:R-:W-:Y:S01]  /*6b10*/  FFMA.FTZ R120, R157, UR6, R137 ;  /* 0x000000069d787c23 */ /* 0x000fe20008010089 */
[----:B------:R-:W-:-:S02]  /*6b20*/  FSEL R121, R121, RZ, P6 ;  /* 0x000000ff79797208 */ /* 0x000fc40003000000 */
[----:B------:R-:W-:Y:S01]  /*6b30*/  FSEL R124, R124, RZ, P1 ;  /* 0x000000ff7c7c7208 */ /* 0x000fe20000800000 */
[----:B------:R-:W-:Y:S01]  /*6b40*/  FADD.FTZ R120, R156, -R120 ;  /* 0x800000789c787221 */ /* 0x000fe20000010000 */
[----:B------:R-:W-:Y:S02]  /*6b50*/  LOP3.LUT P6, RZ, R39, 0xff, RZ, 0xc0, !PT ;  /* 0x000000ff27ff7812 */ /* 0x000fe400078cc0ff */
[----:B------:R-:W-:Y:S01]  /*6b60*/  F2FP.BF16.F32.PACK_AB R135, R124, R121 ;  /* 0x000000797c87723e */ /* 0x000fe200000010ff */
[----:B------:R-:W-:Y:S01]  /*6b70*/  FFMA.FTZ R121, R167, UR6, R137 ;  /* 0x00000006a7797c23 */ /* 0x000fe20008010089 */
[----:B------:R-:W-:Y:S01]  /*6b80*/  FFMA.FTZ R120, R120, UR24, R52 ;  /* 0x0000001878787c23 */ /* 0x000fe20008010034 */
[----:B------:R-:W-:Y:S02]  /*6b90*/  LOP3.LUT P1, RZ, R37, 0xff, RZ, 0xc0, !PT ;  /* 0x000000ff25ff7812 */ /* 0x000fe4000782c0ff */
[----:B------:R-:W-:Y:S01]  /*6ba0*/  FADD.FTZ R121, R166, -R121 ;  /* 0x80000079a6797221 */ /* 0x000fe20000010000 */
[----:B------:R-:W-:-:S03]  /*6bb0*/  FMUL.FTZ R126, R120, UR23 ;  /* 0x00000017787e7c20 */ /* 0x000fc60008410000 */
[----:B------:R-:W-:Y:S02]  /*6bc0*/  FFMA.FTZ R121, R121, UR24, R53 ;  /* 0x0000001879797c23 */ /* 0x000fe40008010035 */
[C---:B------:R-:W-:Y:S02]  /*6bd0*/  FSEL R124, R126.reuse, RZ, P6 ;  /* 0x000000ff7e7c7208 */ /* 0x040fe40003000000 */
[----:B------:R-:W-:Y:S01]  /*6be0*/  FMUL.FTZ R125, R121, UR23 ;  /* 0x00000017797d7c20 */ /* 0x000fe20008410000 */
[----:B------:R-:W-:Y:S02]  /*6bf0*/  LOP3.LUT P6, RZ, R37, 0xff00, RZ, 0xc0, !PT ;  /* 0x0000ff0025ff7812 */ /* 0x000fe400078cc0ff */
[----:B------:R-:W-:Y:S02]  /*6c00*/  FSEL R126, R126, RZ, P1 ;  /* 0x000000ff7e7e7208 */ /* 0x000fe40000800000 */
[----:B------:R-:W-:Y:S02]  /*6c10*/  FSEL R127, R125, RZ, P6 ;  /* 0x000000ff7d7f7208 */ /* 0x000fe40003000000 */
[----:B------:R-:W-:-:S02]  /*6c20*/  LOP3.LUT P1, RZ, R39, 0xff00, RZ, 0xc0, !PT ;  /* 0x0000ff0027ff7812 */ /* 0x000fc4000782c0ff */
[----:B------:R-:W-:Y:S01]  /*6c30*/  F2FP.BF16.F32.PACK_AB R130, R127, R126 ;  /* 0x0000007e7f82723e */ /* 0x000fe200000010ff */
[--C-:B------:R-:W-:Y:S01]  /*6c40*/  FFMA.FTZ R126, R20, UR6, R137.reuse ;  /* 0x00000006147e7c23 */ /* 0x100fe20008010089 */
[----:B------:R-:W-:Y:S01]  /*6c50*/  FFMA.FTZ R127, R27, UR6, R137 ;  /* 0x000000061b7f7c23 */ /* 0x000fe20008010089 */
[----:B------:R-:W-:Y:S02]  /*6c60*/  FSEL R125, R125, RZ, P1 ;  /* 0x000000ff7d7d7208 */ /* 0x000fe40000800000 */
[----:B------:R-:W-:Y:S01]  /*6c70*/  FADD.FTZ R126, R21, -R126 ;  /* 0x8000007e157e7221 */ /* 0x000fe20000010000 */
[----:B------:R-:W-:Y:S01]  /*6c80*/  FADD.FTZ R127, R26, -R127 ;  /* 0x8000007f1a7f7221 */ /* 0x000fe20000010000 */
[----:B------:R-:W-:Y:S02]  /*6c90*/  F2FP.BF16.F32.PACK_AB R134, R125, R124 ;  /* 0x0000007c7d86723e */ /* 0x000fe400000010ff */
[----:B------:R-:W-:Y:S01]  /*6ca0*/  FFMA.FTZ R126, R126, UR24, R58 ;  /* 0x000000187e7e7c23 */ /* 0x000fe2000801003a */
[----:B------:R-:W-:Y:S01]  /*6cb0*/  FFMA.FTZ R127, R127, UR24, R59 ;  /* 0x000000187f7f7c23 */ /* 0x000fe2000801003b */
[----:B------:R-:W-:-:S02]  /*6cc0*/  LOP3.LUT P1, RZ, R36, 0xff0000, RZ, 0xc0, !PT ;  /* 0x00ff000024ff7812 */ /* 0x000fc4000782c0ff */
[----:B------:R-:W-:Y:S01]  /*6cd0*/  FMUL.FTZ R124, R126, UR23 ;  /* 0x000000177e7c7c20 */ /* 0x000fe20008410000 */
[----:B------:R-:W-:Y:S01]  /*6ce0*/  FMUL.FTZ R128, R127, UR23 ;  /* 0x000000177f807c20 */ /* 0x000fe20008410000 */
[----:B------:R-:W-:-:S03]  /*6cf0*/  LOP3.LUT P6, RZ, R36, 0xff000000, RZ, 0xc0, !PT ;  /* 0xff00000024ff7812 */ /* 0x000fc600078cc0ff */
[----:B------:R-:W-:Y:S02]  /*6d00*/  FSEL R125, R124, RZ, P1 ;  /* 0x000000ff7c7d7208 */ /* 0x000fe40000800000 */
[----:B------:R-:W-:Y:S02]  /*6d10*/  FSEL R129, R128, RZ, P6 ;  /* 0x000000ff80817208 */ /* 0x000fe40003000000 */
[C---:B------:R-:W-:Y:S02]  /*6d20*/  LOP3.LUT P1, RZ, R38.reuse, 0xff0000, RZ, 0xc0, !PT ;  /* 0x00ff000026ff7812 */ /* 0x040fe4000782c0ff */
[----:B------:R-:W-:Y:S02]  /*6d30*/  LOP3.LUT P6, RZ, R38, 0xff000000, RZ, 0xc0, !PT ;  /* 0xff00000026ff7812 */ /* 0x000fe400078cc0ff */
[----:B------:R-:W-:Y:S01]  /*6d40*/  F2FP.BF16.F32.PACK_AB R129, R129, R125 ;  /* 0x0000007d8181723e */ /* 0x000fe200000010ff */
        /* <DEDUP_REMOVED lines=20> */
[----:B------:R-:W-:Y:S01]  /*6e90*/  F2FP.BF16.F32.PACK_AB R132, R132, R136 ;  /* 0x000000888484723e */ /* 0x000fe200000010ff */
[----:B------:R-:W-:Y:S06]  /*6ea0*/  BRA `(.L_x_1442) ;  /* 0x0000001c00107947 */ /* 0x000fec0003800000 */
.L_x_1441:
[--C-:B-1----:R-:W-:Y:S01]  /*6eb0*/  FFMA.FTZ R130, R180, UR6, R137.reuse ;  /* 0x00000006b4827c23 */ /* 0x102fe20008010089 */
        /* <DEDUP_REMOVED lines=43> */
[----:B------:R-:W-:Y:S01]  /*7170*/  FFMA.FTZ R129, R129, UR24, R58 ;  /* 0x0000001881817c23 */ /* 0x000fe2000801003a */
[----:B------:R-:W-:-:S03]  /*7180*/  FFMA.FTZ R128, R128, UR24, R59 ;  /* 0x0000001880807c23 */ /* 0x000fc6000801003b */
[----:B------:R-:W-:Y:S01]  /*7190*/  FMUL.FTZ R133, R129, UR23 ;  /* 0x0000001781857c20 */ /* 0x000fe20008410000 */
[----:B------:R-:W-:-:S04]  /*71a0*/  FMUL.FTZ R132, R128, UR23 ;  /* 0x0000001780847c20 */ /* 0x000fc80008410000 */
        /* <DEDUP_REMOVED lines=27> */
.L_x_1440:
        /* <DEDUP_REMOVED lines=9> */
[----:B------:R-:W-:Y:S01]  /*73f0*/  FMUL.FTZ R123, R123, UR24 ;  /* 0x000000187b7b7c20 */ /* 0x000fe20008410000 */
[----:B------:R-:W-:Y:S01]  /*7400*/  FMUL.FTZ R122, R122, UR24 ;  /* 0x000000187a7a7c20 */ /* 0x000fe20008410000 */
        /* <DEDUP_REMOVED lines=16> */
[----:B------:R-:W-:Y:S01]  /*7510*/  FMUL.FTZ R120, R120, UR24 ;  /* 0x0000001878787c20 */ /* 0x000fe20008410000 */
[----:B------:R-:W-:Y:S02]  /*7520*/  LOP3.LUT P1, RZ, R37, 0xff, RZ, 0xc0, !PT ;  /* 0x000000ff25ff7812 */ /* 0x000fe4000782c0ff */
[----:B------:R-:W-:Y:S01]  /*7530*/  FADD.FTZ R121, R166, -R121 ;  /* 0x80000079a6797221 */ /* 0x000fe20000010000 */
[----:B------:R-:W-:-:S03]  /*7540*/  FMUL.FTZ R126, R120, UR23 ;  /* 0x00000017787e7c20 */ /* 0x000fc60008410000 */
[----:B------:R-:W-:Y:S02]  /*7550*/  FMUL.FTZ R121, R121, UR24 ;  /* 0x0000001879797c20 */ /* 0x000fe40008410000 */
        /* <DEDUP_REMOVED lines=46> */
.L_x_1443:
[--C-:B-1----:R-:W-:Y:S01]  /*7840*/  FFMA.FTZ R130, R180, UR6, R137.reuse ;  /* 0x00000006b4827c23 */ /* 0x102fe20008010089 */
        /* <DEDUP_REMOVED lines=74> */
.L_x_1439:
[----:B------:R-:W-:-:S04]  /*7cf0*/  UISETP.NE.U32.AND UP0, UPT, UR16, URZ, UPT ;  /* 0x000000ff1000728c */ /* 0x000fc8000bf05070 */
[----:B------:R-:W-:-:S09]  /*7d00*/  UISETP.NE.AND.EX UP0, UPT, UR17, URZ, UPT, UP0 ;  /* 0x000000ff1100728c */ /* 0x000fd2000bf05300 */
[----:B------:R-:W-:Y:S05]  /*7d10*/  BRA.U !UP0, `(.L_x_1444) ;  /* 0x0000000508bc7547 */ /* 0x000fea000b800000 */
        /* <DEDUP_REMOVED lines=11> */
[----:B------:R-:W-:Y:S01]  /*7dd0*/  FFMA.FTZ R122, R122, UR24, R54 ;  /* 0x000000187a7a7c23 */ /* 0x000fe20008010036 */
[----:B------:R-:W-:Y:S01]  /*7de0*/  FFMA.FTZ R123, R123, UR24, R55 ;  /* 0x000000187b7b7c23 */ /* 0x000fe20008010037 */
[----:B------:R-:W-:Y:S01]  /*7df0*/  FADD.FTZ R121, R166, -R121 ;  /* 0x80000079a6797221 */ /* 0x000fe20000010000 */
[----:B------:R-:W-:Y:S01]  /*7e00*/  LOP3.LUT P6, RZ, R39, 0xff0000, RZ, 0xc0, !PT ;  /* 0x00ff000027ff7812 */ /* 0x000fe200078cc0ff */
[----:B------:R-:W-:Y:S01]  /*7e10*/  FMUL.FTZ R126, R122, UR23 ;  /* 0x000000177a7e7c20 */ /* 0x000fe20008410000 */
[----:B------:R-:W-:Y:S01]  /*7e20*/  FMUL.FTZ R127, R123, UR23 ;  /* 0x000000177b7f7c20 */ /* 0x000fe20008410000 */
[----:B------:R-:W-:Y:S01]  /*7e30*/  ISETP.GE.U32.AND.EX P1, PT, R39, 0x1000000, PT, P1 ;  /* 0x010000002700780c */ /* 0x000fe20003f26110 */
[----:B------:R-:W-:Y:S01]  /*7e40*/  FFMA.FTZ R120, R120, UR24, R52 ;  /* 0x0000001878787c23 */ /* 0x000fe20008010034 */
[----:B------:R-:W-:Y:S01]  /*7e50*/  FFMA.FTZ R121, R121, UR24, R53 ;  /* 0x0000001879797c23 */ /* 0x000fe20008010035 */
[----:B------:R-:W-:-:S02]  /*7e60*/  FSEL R126, R126, RZ, P6 ;  /* 0x000000ff7e7e7208 */ /* 0x000fc40003000000 */
[----:B------:R-:W-:Y:S01]  /*7e70*/  FSEL R127, R127, RZ, P1 ;  /* 0x000000ff7f7f7208 */ /* 0x000fe20000800000 */
[----:B------:R-:W-:Y:S01]  /*7e80*/  FMUL.FTZ R124, R120, UR23 ;  /* 0x00000017787c7c20 */ /* 0x000fe20008410000 */
[----:B------:R-:W-:Y:S01]  /*7e90*/  FMUL.FTZ R125, R121, UR23 ;  /* 0x00000017797d7c20 */ /* 0x000fe20008410000 */
[C---:B------:R-:W-:Y:S02]  /*7ea0*/  LOP3.LUT P6, RZ, R39.reuse, 0xff, RZ, 0xc0, !PT ;  /* 0x000000ff27ff7812 */ /* 0x040fe400078cc0ff */
[----:B------:R-:W-:Y:S02]  /*7eb0*/  LOP3.LUT P1, RZ, R39, 0xff00, RZ, 0xc0, !PT ;  /* 0x0000ff0027ff7812 */ /* 0x000fe4000782c0ff */
        /* <DEDUP_REMOVED lines=13> */
[----:B------:R-:W-:Y:S01]  /*7f90*/  FFMA.FTZ R124, R124, UR24, R56 ;  /* 0x000000187c7c7c23 */ /* 0x000fe20008010038 */
[----:B------:R-:W-:Y:S01]  /*7fa0*/  LOP3.LUT P6, RZ, R38, 0xff, RZ, 0xc0, !PT ;  /* 0x000000ff26ff7812 */ /* 0x000fe200078cc0ff */
[----:B-1----:R-:W-:Y:S01]  /*7fb0*/  FMUL.FTZ R133, R126, UR23 ;  /* 0x000000177e857c20 */ /* 0x002fe20008410000 */
[----:B------:R-:W-:Y:S01]  /*7fc0*/  LOP3.LUT P1, RZ, R38, 0xff0000, RZ, 0xc0, !PT ;  /* 0x00ff000026ff7812 */ /* 0x000fe2000782c0ff */
[----:B------:R-:W-:Y:S01]  /*7fd0*/  FMUL.FTZ R132, R124, UR23 ;  /* 0x000000177c847c20 */ /* 0x000fe20008410000 */
        /* <DEDUP_REMOVED lines=10> */
[----:B------:R-:W-:-:S02]  /*8080*/  F2FP.BF16.F32.PACK_AB R132, R136, R132 ;  /* 0x000000848884723e */ /* 0x000fc400000010ff */
[----:B------:R-:W-:Y:S01]  /*8090*/  F2FP.BF16.F32.PACK_AB R133, R138, R133 ;  /* 0x000000858a85723e */ /* 0x000fe200000010ff */
[----:B------:R-:W-:Y:S06]  /*80a0*/  BRA `(.L_x_1442) ;  /* 0x0000000800907947 */ /* 0x000fec0003800000 */
.L_x_1445:
[--C-:B-1----:R-:W-:Y:S01]  /*80b0*/  FFMA.FTZ R132, R172, UR6, R137.reuse ;  /* 0x00000006ac847c23 */ /* 0x102fe20008010089 */
        /* <DEDUP_REMOVED lines=53> */
.L_x_1444:
        /* <DEDUP_REMOVED lines=12> */
[----:B------:R-:W-:Y:S01]  /*84d0*/  FMUL.FTZ R123, R123, UR24 ;  /* 0x000000187b7b7c20 */ /* 0x000fe20008410000 */
[----:B------:R-:W-:Y:S01]  /*84e0*/  FADD.FTZ R121, R166, -R121 ;  /* 0x80000079a6797221 */ /* 0x000fe20000010000 */
[----:B------:R-:W-:Y:S01]  /*84f0*/  LOP3.LUT P6, RZ, R39, 0xff0000, RZ, 0xc0, !PT ;  /* 0x00ff000027ff7812 */ /* 0x000fe200078cc0ff */
[----:B------:R-:W-:Y:S01]  /*8500*/  FMUL.FTZ R126, R122, UR23 ;  /* 0x000000177a7e7c20 */ /* 0x000fe20008410000 */
[----:B------:R-:W-:Y:S01]  /*8510*/  FMUL.FTZ R127, R123, UR23 ;  /* 0x000000177b7f7c20 */ /* 0x000fe20008410000 */
[----:B------:R-:W-:Y:S01]  /*8520*/  ISETP.GE.U32.AND.EX P1, PT, R39, 0x1000000, PT, P1 ;  /* 0x010000002700780c */ /* 0x000fe20003f26110 */
[----:B------:R-:W-:Y:S01]  /*8530*/  FMUL.FTZ R120, R120, UR24 ;  /* 0x0000001878787c20 */ /* 0x000fe20008410000 */
[----:B------:R-:W-:Y:S01]  /*8540*/  FMUL.FTZ R121, R121, UR24 ;  /* 0x0000001879797c20 */ /* 0x000fe20008410000 */
        /* <DEDUP_REMOVED lines=19> */
[----:B------:R-:W-:Y:S01]  /*8680*/  FMUL.FTZ R124, R124, UR24 ;  /* 0x000000187c7c7c20 */ /* 0x000fe20008410000 */
[----:B------:R-:W-:Y:S01]  /*8690*/  LOP3.LUT P6, RZ, R38, 0xff, RZ, 0xc0, !PT ;  /* 0x000000ff26ff7812 */ /* 0x000fe200078cc0ff */
[----:B-1----:R-:W-:Y:S01]  /*86a0*/  FMUL.FTZ R133, R126, UR23 ;  /* 0x000000177e857c20 */ /* 0x002fe20008410000 */
[----:B------:R-:W-:Y:S01]  /*86b0*/  LOP3.LUT P1, RZ, R38, 0xff0000, RZ, 0xc0, !PT ;  /* 0x00ff000026ff7812 */ /* 0x000fe2000782c0ff */
[----:B------:R-:W-:Y:S01]  /*86c0*/  FMUL.FTZ R132, R124, UR23 ;  /* 0x000000177c847c20 */ /* 0x000fe20008410000 */
        /* <DEDUP_REMOVED lines=13> */
.L_x_1446:
        /* <DEDUP_REMOVED lines=52> */
[----:B------:R-:W-:-:S07]  /*8ae0*/  F2FP.BF16.F32.PACK_AB R132, R136, R132 ;  /* 0x000000848884723e */ /* 0x000fce00000010ff */
.L_x_1442:
[----:B------:R-:W1:Y:S01]  /*8af0*/  @UP0 LDCU.64 UR28, c[0x0][0x478] ;  /* 0x00008f00ff1c07ac */ /* 0x000e620008000a00 */
[----:B------:R-:W-:Y:S01]  /*8b00*/  PLOP3.LUT P6, PT, PT, PT, UP0, 0x80, 0x8 ;  /* 0x000000000008781c */ /* 0x000fe20003fcf008 */
[----:B------:R-:W-:Y:S01]  /*8b10*/  HFMA2 R138, -RZ, RZ, 0, 1.9073486328125e-06 ;  /* 0x00000020ff8a7431 */ /* 0x000fe200000001ff */
[----:B------:R-:W-:-:S11]  /*8b20*/  PLOP3.LUT P1, PT, PT, PT, UP0, 0x80, 0x8 ;  /* 0x000000000008781c */ /* 0x000fd60003f2f008 */
[----:B-1----:R-:W-:Y:S01]  /*8b30*/  @P6 IMAD.WIDE.U32 R138, R2, R138, UR28 ;  /* 0x0000001c028a6e25 */ /* 0x002fe2000f8e008a */
[----:B------:R-:W-:-:S04]  /*8b40*/  PLOP3.LUT P6, PT, PT, PT, UP0, 0x80, 0x8 ;  /* 0x000000000008781c */ /* 0x000fc80003fcf008 */
[----:B------:R-:W-:Y:S09]  /*8b50*/  @P1 STG.E.128 desc[UR10][R138.64], R124 ;  /* 0x0000007c8a001986 */ /* 0x000ff2000c101d0a */
[----:B------:R1:W-:Y:S02]  /*8b60*/  @P6 STG.E.128 desc[UR10][R138.64+0x10], R120 ;  /* 0x000010788a006986 */ /* 0x0003e4000c101d0a */
[----:B-1----:R-:W1:Y:S02]  /*8b70*/  LDC.64 R138, c[0x0][0x468] ;  /* 0x00011a00ff8a7b82 */ /* 0x002e640000000a00 */
[----:B-1----:R-:W-:-:S05]  /*8b80*/  IMAD.WIDE.U32 R138, R2, 0x10, R138 ;  /* 0x00000010028a7825 */ /* 0x002fca00078e008a */
[----:B------:R1:W-:Y:S02]  /*8b90*/  STG.E.128 desc[UR10][R138.64], R132 ;  /* 0x000000848a007986 */ /* 0x0003e4000c101d0a */
[----:B-1----:R-:W1:Y:S02]  /*8ba0*/  @P0 LDC.64 R132, c[0x0][0x470] ;  /* 0x00011c00ff840b82 */ /* 0x002e640000000a00 */
[C---:B-1----:R-:W-:Y:S01]  /*8bb0*/  @P0 IMAD.WIDE.U32 R132, R2.reuse, 0x10, R132 ;  /* 0x0000001002840825 */ /* 0x042fe200078e0084 */
[----:B------:R-:W-:-:S04]  /*8bc0*/  IADD3 R2, PT, PT, R2, 0x100, RZ ;  /* 0x0000010002027810 */ /* 0x000fc80007ffe0ff */
[----:B------:R2:W-:Y:S03]  /*8bd0*/  @P0 STG.E.128 desc[UR10][R132.64], R128 ;  /* 0x0000008084000986 */ /* 0x0005e6000c101d0a */
.L_x_1438:
[----:B------:R-:W-:Y:S05]  /*8be0*/  BSYNC.RECONVERGENT B0 ;  /* 0x0000000000007941 */ /* 0x000fea0003800200 */
.L_x_1437:
        /* <DEDUP_REMOVED lines=27> */
[----:B-12---:R-:W-:Y:S01]  /*8da0*/  F2FP.BF16.F32.PACK_AB R131, R125, R120 ;  /* 0x000000787d83723e */ /* 0x006fe200000010ff */
        /* <DEDUP_REMOVED lines=58> */
.L_x_1451:
[--C-:B-12---:R-:W-:Y:S01]  /*9150*/  FFMA.FTZ R130, R182, UR6, R137.reuse ;  /* 0x00000006b6827c23 */ /* 0x106fe20008010089 */
        /* <DEDUP_REMOVED lines=39> */
[C---:B------:R-:W-:Y:S02]  /*93d0*/  LOP3.LUT P1, RZ, R40.reuse, 0xff0000, RZ, 0xc0, !PT ;  /* 0x00ff000028ff7812 */ /* 0x040fe4000782c0ff */
        /* <DEDUP_REMOVED lines=34> */
.L_x_1450:
        /* <DEDUP_REMOVED lines=78> */
.L_x_1453:
[--C-:B-12---:R-:W-:Y:S01]  /*9ae0*/  FFMA.FTZ R130, R182, UR6, R137.reuse ;  /* 0x00000006b6827c23 */ /* 0x106fe20008010089 */
        /* <DEDUP_REMOVED lines=74> */
.L_x_1449:
        /* <DEDUP_REMOVED lines=44> */
[----:B-12---:R-:W-:Y:S01]  /*a250*/  FMUL.FTZ R133, R126, UR23 ;  /* 0x000000177e857c20 */ /* 0x006fe20008410000 */
        /* <DEDUP_REMOVED lines=15> */
.L_x_1455:
[--C-:B-12---:R-:W-:Y:S01]  /*a350*/  FFMA.FTZ R132, R174, UR6, R137.reuse ;  /* 0x00000006ae847c23 */ /* 0x106fe20008010089 */
        /* <DEDUP_REMOVED lines=53> */
.L_x_1454:
        /* <DEDUP_REMOVED lines=41> */
[----:B-12---:R-:W-:Y:S01]  /*a940*/  FMUL.FTZ R133, R126, UR23 ;  /* 0x000000177e857c20 */ /* 0x006fe20008410000 */
        /* <DEDUP_REMOVED lines=15> */
.L_x_1456:
        /* <DEDUP_REMOVED lines=53> */
.L_x_1452:
[----:B------:R-:W1:Y:S01]  /*ad90*/  @UP0 LDCU.64 UR28, c[0x0][0x478] ;  /* 0x00008f00ff1c07ac */ /* 0x000e620008000a00 */
[----:B------:R-:W-:Y:S02]  /*ada0*/  PLOP3.LUT P6, PT, PT, PT, UP0, 0x80, 0x8 ;  /* 0x000000000008781c */ /* 0x000fe40003fcf008 */
[----:B------:R-:W-:Y:S02]  /*adb0*/  MOV R138, 0x20 ;  /* 0x00000020008a7802 */ /* 0x000fe40000000f00 */
[----:B------:R-:W-:-:S09]  /*adc0*/  PLOP3.LUT P1, PT, PT, PT, UP0, 0x80, 0x8 ;  /* 0x000000000008781c */ /* 0x000fd20003f2f008 */
        /* <DEDUP_REMOVED lines=11> */
.L_x_1448:
[----:B------:R-:W-:Y:S05]  /*ae80*/  BSYNC.RECONVERGENT B0 ;  /* 0x0000000000007941 */ /* 0x000fea0003800200 */
.L_x_1447:
        /* <DEDUP_REMOVED lines=15> */
[----:B------:R-:W-:Y:S01]  /*af80*/  ISETP.GE.U32.AND P6, PT, R148, RZ, PT ;  /* 0x000000ff9400720c */ /* 0x000fe20003fc6070 */
[----:B------:R-:W-:Y:S01]  /*af90*/  FADD.FTZ R122, R177, -R122 ;  /* 0x8000007ab17a7221 */ /* 0x000fe20000010000 */
[----:B------:R-:W-:Y:S01]  /*afa0*/  ISETP.GE.U32.AND.EX P1, PT, R151, 0x1000000, PT, P1 ;  /* 0x010000009700780c */ /* 0x000fe20003f26110 */
[----:B------:R-:W-:Y:S01]  /*afb0*/  FFMA.FTZ R123, R120, UR24, R119 ;  /* 0x00000018787b7c23 */ /* 0x000fe20008010077 */
[----:B------:R-:W-:Y:S01]  /*afc0*/  ISETP.GE.U32.AND.EX P6, PT, R149, 0x1000000, PT, P6 ;  /* 0x010000009500780c */ /* 0x000fe20003fc6160 */
[----:B------:R-:W-:-:S02]  /*afd0*/  FFMA.FTZ R122, R122, UR24, R118 ;  /* 0x000000187a7a7c23 */ /* 0x000fc40008010076 */
[----:B------:R-:W-:-:S05]  /*afe0*/  FMUL.FTZ R121, R123, UR23 ;  /* 0x000000177b797c20 */ /* 0x000fca0008410000 */
[C---:B------:R-:W-:Y:S02]  /*aff0*/  FSEL R120, R121.reuse, RZ, P1 ;  /* 0x000000ff79787208 */ /* 0x040fe40000800000 */
[----:B------:R-:W-:Y:S01]  /*b000*/  FSEL R124, R121, RZ, P6 ;  /* 0x000000ff797c7208 */ /* 0x000fe20003000000 */
[----:B------:R-:W-:Y:S01]  /*b010*/  FMUL.FTZ R121, R122, UR23 ;  /* 0x000000177a797c20 */ /* 0x000fe20008410000 */
[----:B------:R-:W-:Y:S02]  /*b020*/  LOP3.LUT P1, RZ, R149, 0xff0000, RZ, 0xc0, !PT ;  /* 0x00ff000095ff7812 */ /* 0x000fe4000782c0ff */
[----:B------:R-:W-:Y:S02]  /*b030*/  LOP3.LUT P6, RZ, R151, 0xff0000, RZ, 0xc0, !PT ;  /* 0x00ff000097ff7812 */ /* 0x000fe400078cc0ff */
[C---:B------:R-:W-:Y:S02]  /*b040*/  FSEL R125, R121.reuse, RZ, P1 ;  /* 0x000000ff797d7208 */ /* 0x040fe40000800000 */
[----:B------:R-:W-:-:S02]  /*b050*/  FSEL R121, R121, RZ, P6 ;  /* 0x000000ff79797208 */ /* 0x000fc40003000000 */
[----:B-123--:R-:W-:Y:S02]  /*b060*/  F2FP.BF16.F32.PACK_AB R131, R124, R125 ;  /* 0x0000007d7c83723e */ /* 0x00efe400000010ff */
        /* <DEDUP_REMOVED lines=16> */
[----:B------:R-:W-:Y:S01]  /*b170*/  LOP3.LUT P6, RZ, R151, 0xff00, RZ, 0xc0, !PT ;  /* 0x0000ff0097ff7812 */ /* 0x000fe200078cc0ff */
[----:B------:R-:W-:Y:S01]  /*b180*/  FFMA.FTZ R127, R152, UR6, R137 ;  /* 0x00000006987f7c23 */ /* 0x000fe20008010089 */
[----:B------:R-:W-:Y:S01]  /*b190*/  FSEL R124, R124, RZ, P1 ;  /* 0x000000ff7c7c7208 */ /* 0x000fe20000800000 */
[----:B------:R-:W-:Y:S01]  /*b1a0*/  FADD.FTZ R126, R25, -R126 ;  /* 0x8000007e197e7221 */ /* 0x000fe20000010000 */
[----:B------:R-:W-:Y:S01]  /*b1b0*/  FSEL R125, R125, RZ, P6 ;  /* 0x000000ff7d7d7208 */ /* 0x000fe20003000000 */
[----:B------:R-:W-:Y:S01]  /*b1c0*/  FADD.FTZ R127, R153, -R127 ;  /* 0x8000007f997f7221 */ /* 0x000fe20000010000 */
[----:B------:R-:W-:Y:S01]  /*b1d0*/  LOP3.LUT P6, RZ, R150, 0xff0000, RZ, 0xc0, !PT ;  /* 0x00ff000096ff7812 */ /* 0x000fe200078cc0ff */
[----:B------:R-:W-:Y:S01]  /*b1e0*/  FFMA.FTZ R126, R126, UR24, R114 ;  /* 0x000000187e7e7c23 */ /* 0x000fe20008010072 */
[----:B------:R-:W-:Y:S01]  /*b1f0*/  F2FP.BF16.F32.PACK_AB R134, R125, R124 ;  /* 0x0000007c7d86723e */ /* 0x000fe200000010ff */
[----:B------:R-:W-:Y:S01]  /*b200*/  FFMA.FTZ R127, R127, UR24, R115 ;  /* 0x000000187f7f7c23 */ /* 0x000fe20008010073 */
[----:B------:R-:W-:Y:S01]  /*b210*/  LOP3.LUT P1, RZ, R148, 0xff0000, RZ, 0xc0, !PT ;  /* 0x00ff000094ff7812 */ /* 0x000fe2000782c0ff */
        /* <DEDUP_REMOVED lines=29> */
.L_x_1461:
[--C-:B-123--:R-:W-:Y:S01]  /*b3f0*/  FFMA.FTZ R128, R176, UR6, R137.reuse ;  /* 0x00000006b0807c23 */ /* 0x10efe20008010089 */
[----:B------:R-:W-:Y:S01]  /*b400*/  FFMA.FTZ R129, R184, UR6, R137 ;  /* 0x00000006b8817c23 */ /* 0x000fe20008010089 */
[----:B-----5:R-:W-:Y:S02]  /*b410*/  LOP3.LUT P6, RZ, R151, 0xff0000, RZ, 0xc0, !PT ;  /* 0x00ff000097ff7812 */ /* 0x020fe400078cc0ff */
[----:B------:R-:W-:Y:S01]  /*b420*/  FADD.FTZ R128, R177, -R128 ;  /* 0x80000080b1807221 */ /* 0x000fe20000010000 */
[----:B------:R-:W-:Y:S01]  /*b430*/  FADD.FTZ R129, R185, -R129 ;  /* 0x80000081b9817221 */ /* 0x000fe20000010000 */
[----:B------:R-:W-:Y:S02]  /*b440*/  LOP3.LUT P1, RZ, R149, 0xff0000, RZ, 0xc0, !PT ;  /* 0x00ff000095ff7812 */ /* 0x000fe4000782c0ff */
[----:B------:R-:W-:Y:S01]  /*b450*/  FFMA.FTZ R128, R128, UR24, R118 ;  /* 0x0000001880807c23 */ /* 0x000fe20008010076 */
[----:B------:R-:W-:-:S03]  /*b460*/  FFMA.FTZ R129, R129, UR24, R119 ;  /* 0x0000001881817c23 */ /* 0x000fc60008010077 */
        /* <DEDUP_REMOVED lines=18> */
[----:B------:R-:W-:Y:S01]  /*b590*/  FFMA.FTZ R129, R129, UR24, R116 ;  /* 0x0000001881817c23 */ /* 0x000fe20008010074 */
[----:B------:R-:W-:-:S03]  /*b5a0*/  FFMA.FTZ R128, R128, UR24, R117 ;  /* 0x0000001880807c23 */ /* 0x000fc60008010075 */
[----:B------:R-:W-:Y:S01]  /*b5b0*/  FMUL.FTZ R129, R129, UR23 ;  /* 0x0000001781817c20 */ /* 0x000fe20008410000 */
[----:B------:R-:W-:-:S04]  /*b5c0*/  FMUL.FTZ R134, R128, UR23 ;  /* 0x0000001780867c20 */ /* 0x000fc80008410000 */
[----:B------:R-:W-:Y:S02]  /*b5d0*/  FSEL R130, R129, RZ, P1 ;  /* 0x000000ff81827208 */ /* 0x000fe40000800000 */
[----:B------:R-:W-:Y:S02]  /*b5e0*/  FSEL R128, R134, RZ, P6 ;  /* 0x000000ff86807208 */ /* 0x000fe40003000000 */
[C---:B------:R-:W-:Y:S02]  /*b5f0*/  LOP3.LUT P1, RZ, R151.reuse, 0xff, RZ, 0xc0, !PT ;  /* 0x000000ff97ff7812 */ /* 0x040fe4000782c0ff */
        /* <DEDUP_REMOVED lines=29> */
[----:B------:R-:W-:Y:S02]  /*b7d0*/  FFMA.FTZ R136, R132, UR24, R112 ;  /* 0x0000001884887c23 */ /* 0x000fe40008010070 */
[----:B------:R-:W-:-:S02]  /*b7e0*/  FFMA.FTZ R128, R128, UR24, R113 ;  /* 0x0000001880807c23 */ /* 0x000fc40008010071 */
        /* <DEDUP_REMOVED lines=11> */
.L_x_1460:
        /* <DEDUP_REMOVED lines=10> */
[----:B------:R-:W-:Y:S01]  /*b940*/  FMUL.FTZ R123, R120, UR24 ;  /* 0x00000018787b7c20 */ /* 0x000fe20008410000 */
[----:B------:R-:W-:Y:S01]  /*b950*/  ISETP.GE.U32.AND.EX P6, PT, R149, 0x1000000, PT, P6 ;  /* 0x010000009500780c */ /* 0x000fe20003fc6160 */
[----:B------:R-:W-:-:S02]  /*b960*/  FMUL.FTZ R122, R122, UR24 ;  /* 0x000000187a7a7c20 */ /* 0x000fc40008410000 */
        /* <DEDUP_REMOVED lines=32> */
[----:B------:R-:W-:Y:S01]  /*bb70*/  FMUL.FTZ R126, R126, UR24 ;  /* 0x000000187e7e7c20 */ /* 0x000fe20008410000 */
[----:B------:R-:W-:Y:S01]  /*bb80*/  F2FP.BF16.F32.PACK_AB R134, R125, R124 ;  /* 0x0000007c7d86723e */ /* 0x000fe200000010ff */
[----:B------:R-:W-:Y:S01]  /*bb90*/  FMUL.FTZ R127, R127, UR24 ;  /* 0x000000187f7f7c20 */ /* 0x000fe20008410000 */
        /* <DEDUP_REMOVED lines=30> */
.L_x_1463:
[--C-:B-123--:R-:W-:Y:S01]  /*bd80*/  FFMA.FTZ R128, R176, UR6, R137.reuse ;  /* 0x00000006b0807c23 */ /* 0x10efe20008010089 */
        /* <DEDUP_REMOVED lines=74> */
.L_x_1459:
        /* <DEDUP_REMOVED lines=22> */
[----:B------:R-:W-:-:S02]  /*c390*/  FFMA.FTZ R121, R121, UR24, R117 ;  /* 0x0000001879797c23 */ /* 0x000fc40008010075 */
        /* <DEDUP_REMOVED lines=21> */
[----:B-123--:R-:W-:Y:S01]  /*c4f0*/  FMUL.FTZ R133, R126, UR23 ;  /* 0x000000177e857c20 */ /* 0x00efe20008410000 */
        /* <DEDUP_REMOVED lines=15> */
.L_x_1465:
[--C-:B-123--:R-:W-:Y:S01]  /*c5f0*/  FFMA.FTZ R132, R176, UR6, R137.reuse ;  /* 0x00000006b0847c23 */ /* 0x10efe20008010089 */
[----:B------:R-:W-:Y:S01]  /*c600*/  FFMA.FTZ R133, R184, UR6, R137 ;  /* 0x00000006b8857c23 */ /* 0x000fe20008010089 */
[----:B-----5:R-:W-:Y:S02]  /*c610*/  ISETP.GE.U32.AND P1, PT, R150, RZ, PT ;  /* 0x000000ff9600720c */ /* 0x020fe40003f26070 */
[----:B------:R-:W-:Y:S01]  /*c620*/  FADD.FTZ R132, R177, -R132 ;  /* 0x80000084b1847221 */ /* 0x000fe20000010000 */
[----:B------:R-:W-:Y:S01]  /*c630*/  FADD.FTZ R133, R185, -R133 ;  /* 0x80000085b9857221 */ /* 0x000fe20000010000 */
[----:B------:R-:W-:Y:S02]  /*c640*/  LOP3.LUT P6, RZ, R151, 0xff0000, RZ, 0xc0, !PT ;  /* 0x00ff000097ff7812 */ /* 0x000fe400078cc0ff */
[----:B------:R-:W-:Y:S01]  /*c650*/  FFMA.FTZ R132, R132, UR24, R118 ;  /* 0x0000001884847c23 */ /* 0x000fe20008010076 */
[----:B------:R-:W-:Y:S01]  /*c660*/  FFMA.FTZ R133, R133, UR24, R119 ;  /* 0x0000001885857c23 */ /* 0x000fe20008010077 */
        /* <DEDUP_REMOVED lines=43> */
[----:B------:R-:W-:-:S04]  /*c920*/  FSEL R137, R137, RZ, P1 ;  /* 0x000000ff89897208 */ /* 0x000fc80000800000 */
[----:B------:R-:W-:Y:S01]  /*c930*/  F2FP.BF16.F32.PACK_AB R132, R132, R137 ;  /* 0x000000898484723e */ /* 0x000fe200000010ff */
[----:B------:R-:W-:Y:S06]  /*c940*/  BRA `(.L_x_1462) ;  /* 0x0000000400b87947 */ /* 0x000fec0003800000 */
.L_x_1464:
        /* <DEDUP_REMOVED lines=19> */
[----:B------:R-:W-:-:S02]  /*ca80*/  FMUL.FTZ R121, R121, UR24 ;  /* 0x0000001879797c20 */ /* 0x000fc40008410000 */
        /* <DEDUP_REMOVED lines=21> */
[----:B-123--:R-:W-:Y:S01]  /*cbe0*/  FMUL.FTZ R133, R126, UR23 ;  /* 0x000000177e857c20 */ /* 0x00efe20008410000 */
        /* <DEDUP_REMOVED lines=15> */
.L_x_1466:
[--C-:B-123--:R-:W-:Y:S01]  /*cce0*/  FFMA.FTZ R132, R176, UR6, R137.reuse ;  /* 0x00000006b0847c23 */ /* 0x10efe20008010089 */
        /* <DEDUP_REMOVED lines=52> */
.L_x_1462:
        /* <DEDUP_REMOVED lines=12> */
[----:B-1----:R-:W-:-:S05]  /*d0f0*/  @P0 IMAD.WIDE.U32 R132, R2, 0x10, R132 ;  /* 0x0000001002840825 */ /* 0x002fca00078e0084 */
[----:B------:R4:W-:Y:S02]  /*d100*/  @P0 STG.E.128 desc[UR10][R132.64], R128 ;  /* 0x0000008084000986 */ /* 0x0009e4000c101d0a */
.L_x_1458:
[----:B------:R-:W-:Y:S05]  /*d110*/  BSYNC.RECONVERGENT B0 ;  /* 0x0000000000007941 */ /* 0x000fea0003800200 */
.L_x_1457:
[----:B------:R-:W-:Y:S01]  /*d120*/  UPLOP3.LUT UP1, UPT, UPT, UPT, UP1, 0x40, 0x4 ;  /* 0x000000000004789c */ /* 0x000fe20003f2e810 */
[----:B------:R-:W-:Y:S10]  /*d130*/  BRA.U !UP3, `(.L_x_1467) ;  /* 0xffffff410bec7547 */ /* 0x000ff4000b83ffff */
.L_x_1416:
        /* <DEDUP_REMOVED lines=10> */
[----:B------:R-:W0:Y:S03]  /*d1e0*/  LDC.64 R4, c[0x0][0x448] ;  /* 0x00011200ff047b82 */ /* 0x000e260000000a00 */
[----:B------:R-:W2:Y:S04]  /*d1f0*/  LDL.LU R139, [R1+0x5c] ;  /* 0x00005c00018b7983 */ /* 0x000ea80000300800 */
[----:B-1234-:R-:W2:Y:S01]  /*d200*/  LDL.LU R132, [R1+0x40] ;  /* 0x0000400001847983 */ /* 0x01eea20000300800 */
[----:B------:R-:W1:Y:S03]  /*d210*/  LDC.64 R6, c[0x0][0x450] ;  /* 0x00011400ff067b82 */ /* 0x000e660000000a00 */
[----:B------:R-:W2:Y:S04]  /*d220*/  LDL.LU R133, [R1+0x44] ;  /* 0x0000440001857983 */ /* 0x000ea80000300800 */
[----:B------:R-:W2:Y:S01]  /*d230*/  LDL.LU R134, [R1+0x48] ;  /* 0x0000480001867983 */ /* 0x000ea20000300800 */
[----:B------:R-:W3:Y:S03]  /*d240*/  LDC.64 R8, c[0x0][0x458] ;  /* 0x00011600ff087b82 */ /* 0x000ee60000000a00 */
[----:B------:R-:W2:Y:S01]  /*d250*/  LDL.LU R135, [R1+0x4c] ;  /* 0x00004c0001877983 */ /* 0x000ea20000300800 */
[----:B0-----:R-:W-:-:S04]  /*d260*/  IMAD.WIDE.U32 R2, R141, 0x20, R2 ;  /* 0x000000208d027825 */ /* 0x001fc800078e0002 */
[C---:B------:R-:W-:Y:S01]  /*d270*/  IMAD.WIDE.U32 R4, R141.reuse, 0x20, R4 ;  /* 0x000000208d047825 */ /* 0x040fe200078e0004 */
[----:B------:R0:W-:Y:S04]  /*d280*/  STG.E.128 desc[UR10][R2.64], R240 ;  /* 0x000000f002007986 */ /* 0x0001e8000c101d0a */
[----:B------:R0:W-:Y:S01]  /*d290*/  STG.E.128 desc[UR10][R2.64+0x10], R236 ;  /* 0x000010ec02007986 */ /* 0x0001e2000c101d0a */
[----:B-1----:R-:W-:-:S04]  /*d2a0*/  IMAD.WIDE.U32 R6, R141, 0x20, R6 ;  /* 0x000000208d067825 */ /* 0x002fc800078e0006 */
[C---:B---3--:R-:W-:Y:S01]  /*d2b0*/  IMAD.WIDE.U32 R8, R141.reuse, 0x20, R8 ;  /* 0x000000208d087825 */ /* 0x048fe200078e0008 */
[----:B------:R-:W-:Y:S01]  /*d2c0*/  IADD3 R141, PT, PT, R141, 0x100, RZ ;  /* 0x000001008d8d7810 */ /* 0x000fe20007ffe0ff */
[----:B------:R0:W-:Y:S04]  /*d2d0*/  STG.E.128 desc[UR10][R4.64], R136 ;  /* 0x0000008804007986 */ /* 0x0001e8000c101d0a */
[----:B--2---:R0:W-:Y:S04]  /*d2e0*/  STG.E.128 desc[UR10][R4.64+0x10], R132 ;  /* 0x0000108404007986 */ /* 0x0041e8000c101d0a */
[----:B------:R0:W-:Y:S04]  /*d2f0*/  STG.E.128 desc[UR10][R6.64], R96 ;  /* 0x0000006006007986 */ /* 0x0001e8000c101d0a */
[----:B------:R0:W-:Y:S04]  /*d300*/  STG.E.128 desc[UR10][R6.64+0x10], R92 ;  /* 0x0000105c06007986 */ /* 0x0001e8000c101d0a */
[----:B------:R0:W-:Y:S04]  /*d310*/  STG.E.128 desc[UR10][R8.64], R204 ;  /* 0x000000cc08007986 */ /* 0x0001e8000c101d0a */
[----:B------:R0:W-:Y:S02]  /*d320*/  STG.E.128 desc[UR10][R8.64+0x10], R200 ;  /* 0x000010c808007986 */ /* 0x0001e4000c101d0a */
.L_x_1469:
[----:B------:R-:W-:Y:S05]  /*d330*/  BSYNC.RECONVERGENT B0 ;  /* 0x0000000000007941 */ /* 0x000fea0003800200 */
.L_x_1468:
        /* <DEDUP_REMOVED lines=27> */
.L_x_1471:
[----:B------:R-:W-:Y:S05]  /*d4f0*/  BSYNC.RECONVERGENT B0 ;  /* 0x0000000000007941 */ /* 0x000fea0003800200 */
.L_x_1470:
        /* <DEDUP_REMOVED lines=27> */
.L_x_1473:
[----:B------:R-:W-:Y:S05]  /*d6b0*/  BSYNC.RECONVERGENT B0 ;  /* 0x0000000000007941 */ /* 0x000fea0003800200 */
.L_x_1472:
[----:B------:R-:W-:Y:S05]  /*d6c0*/  @!P5 EXIT ;  /* 0x000000000000d94d */ /* 0x000fea0003800000 */
[----:B0-----:R-:W0:Y:S08]  /*d6d0*/  LDC.64 R2, c[0x0][0x440] ;  /* 0x00011000ff027b82 */ /* 0x001e300000000a00 */
[----:B------:R-:W1:Y:S08]  /*d6e0*/  LDC.64 R4, c[0x0][0x448] ;  /* 0x00011200ff047b82 */ /* 0x000e700000000a00 */
[----:B------:R-:W2:Y:S08]  /*d6f0*/  LDC.64 R6, c[0x0][0x450] ;  /* 0x00011400ff067b82 */ /* 0x000eb00000000a00 */
[----:B------:R-:W3:Y:S01]  /*d700*/  LDC.64 R8, c[0x0][0x458] ;  /* 0x00011600ff087b82 */ /* 0x000ee20000000a00 */
[----:B0-----:R-:W-:-:S05]  /*d710*/  IMAD.WIDE.U32 R2, R141, 0x20, R2 ;  /* 0x000000208d027825 */ /* 0x001fca00078e0002 */
[----:B------:R-:W-:Y:S01]  /*d720*/  STG.E.128 desc[UR10][R2.64], R212 ;  /* 0x000000d402007986 */ /* 0x000fe2000c101d0a */
[----:B-1----:R-:W-:-:S03]  /*d730*/  IMAD.WIDE.U32 R4, R141, 0x20, R4 ;  /* 0x000000208d047825 */ /* 0x002fc600078e0004 */
[----:B------:R-:W-:Y:S04]  /*d740*/  STG.E.128 desc[UR10][R2.64+0x10], R208 ;  /* 0x000010d002007986 */ /* 0x000fe8000c101d0a */
[----:B------:R-:W-:Y:S01]  /*d750*/  STG.E.128 desc[UR10][R4.64], R248 ;  /* 0x000000f804007986 */ /* 0x000fe2000c101d0a */
[----:B--2---:R-:W-:-:S03]  /*d760*/  IMAD.WIDE.U32 R6, R141, 0x20, R6 ;  /* 0x000000208d067825 */ /* 0x004fc600078e0006 */
[----:B------:R-:W-:Y:S04]  /*d770*/  STG.E.128 desc[UR10][R4.64+0x10], R244 ;  /* 0x000010f404007986 */ /* 0x000fe8000c101d0a */
[----:B------:R-:W-:Y:S01]  /*d780*/  STG.E.128 desc[UR10][R6.64], R72 ;  /* 0x0000004806007986 */ /* 0x000fe2000c101d0a */
[----:B---3--:R-:W-:-:S03]  /*d790*/  IMAD.WIDE.U32 R8, R141, 0x20, R8 ;  /* 0x000000208d087825 */ /* 0x008fc600078e0008 */
[----:B------:R-:W-:Y:S04]  /*d7a0*/  STG.E.128 desc[UR10][R6.64+0x10], R68 ;  /* 0x0000104406007986 */ /* 0x000fe8000c101d0a */
[----:B------:R-:W-:Y:S04]  /*d7b0*/  STG.E.128 desc[UR10][R8.64], R104 ;  /* 0x0000006808007986 */ /* 0x000fe8000c101d0a */
[----:B------:R-:W-:Y:S01]  /*d7c0*/  STG.E.128 desc[UR10][R8.64+0x10], R100 ;  /* 0x0000106408007986 */ /* 0x000fe2000c101d0a */
[----:B------:R-:W-:Y:S05]  /*d7d0*/  EXIT ;  /* 0x000000000000794d */ /* 0x000fea0003800000 */
.L_x_1474:
        /* <DEDUP_REMOVED lines=10> */
.L_x_4836:


//--------------------- .text._ZN10layer_norm31ln_parallel_residual_bwd_kernelINS_13Kernel_traitsI13__nv_bfloat16S2_fS2_fjLj8192ELj1ELj1ELj8ELj16ENS_18Kernel_traits_baseILj8192ES2_S2_fS2_fjLj256EEEEELb1ELb0ELb1EEEvNS_9BwdParamsE --------------------------
	.section	.text._ZN10layer_norm31ln_parallel_residual_bwd_kernelINS_13Kernel_traitsI13__nv_bfloat16S2_fS2_fjLj8192ELj1ELj1ELj8ELj16ENS_18Kernel_traits_baseILj8192ES2_S2_fS2_fjLj256EEEEELb1ELb0ELb1EEEvNS_9BwdParamsE,"ax",@progbits
	.align	128
        .global         _ZN10layer_norm31ln_parallel_residual_bwd_kernelINS_13Kernel_traitsI13__nv_bfloat16S2_fS2_fjLj8192ELj1ELj1ELj8ELj16ENS_18Kernel_traits_baseILj8192ES2_S2_fS2_fjLj256EEEEELb1ELb0ELb1EEEvNS_9BwdParamsE
        .type           _ZN10layer_norm31ln_parallel_residual_bwd_kernelINS_13Kernel_traitsI13__nv_bfloat16S2_fS2_fjLj8192ELj1ELj1ELj8ELj16ENS_18Kernel_traits_baseILj8192ES2_S2_fS2_fjLj256EEEEELb1ELb0ELb1EEEvNS_9BwdParamsE,@function
        .size           _ZN10layer_norm31ln_parallel_residual_bwd_kernelINS_13Kernel_traitsI13__nv_bfloat16S2_fS2_fjLj8192ELj1ELj1ELj8ELj16ENS_18Kernel_traits_baseILj8192ES2_S2_fS2_fjLj256EEEEELb1ELb0ELb1EEEvNS_9BwdParamsE,(.L_x_4837 - _ZN10layer_norm31ln_parallel_residual_bwd_kernelINS_13Kernel_traitsI13__nv_bfloat16S2_fS2_fjLj8192ELj1ELj1ELj8ELj16ENS_18Kernel_traits_baseILj8192ES2_S2_fS2_fjLj256EEEEELb1ELb0ELb1EEEvNS_9BwdParamsE)
        .other          _ZN10layer_norm31ln_parallel_residual_bwd_kernelINS_13Kernel_traitsI13__nv_bfloat16S2_fS2_fjLj8192ELj1ELj1ELj8ELj16ENS_18Kernel_traits_baseILj8192ES2_S2_fS2_fjLj256EEEEELb1ELb0ELb1EEEvNS_9BwdParamsE,@"STO_CUDA_ENTRY STV_DEFAULT"
_ZN10layer_norm31ln_parallel_residual_bwd_kernelINS_13Kernel_traitsI13__nv_bfloat16S2_fS2_fjLj8192ELj1ELj1ELj8ELj16ENS_18Kernel_traits_baseILj8192ES2_S2_fS2_fjLj256EEEEELb1ELb0ELb1EEEvNS_9BwdParamsE:
.text._ZN10layer_norm31ln_parallel_residual_bwd_kernelINS_13Kernel_traitsI13__nv_bfloat16S2_fS2_fjLj8192ELj1ELj1ELj8ELj16ENS_18Kernel_traits_baseILj8192ES2_S2_fS2_fjLj256EEEEELb1ELb0ELb1EEEvNS_9BwdParamsE:
        /* <DEDUP_REMOVED lines=91> */
[----:B------:R-:W-:Y:S02]  /*05b0*/  MOV R245, RZ ;  /* 0x000000ff00f57202 */ /* 0x000fe40000000f00 */
[----:B------:R-:W-:Y:S01]  /*05c0*/  CS2R R236, SRZ ;  /* 0x0000000000ec7805 */ /* 0x000fe2000001ff00 */
[----:B0-----:R-:W4:Y:S01]  /*05d0*/  LDG.E.128 R36, desc[UR10][R2.64] ;  /* 0x0000000a02247981 */ /* 0x001f22000c1e1d00 */
[----:B------:R-:W-:-:S02]  /*05e0*/  MOV R232, RZ ;  /* 0x000000ff00e87202 */ /* 0x000fc40000000f00 */
        /* <DEDUP_REMOVED lines=30> */
[----:B------:R-:W-:Y:S02]  /*07d0*/  MOV R178, RZ ;  /* 0x000000ff00b27202 */ /* 0x000fe40000000f00 */
[----:B------:R-:W-:-:S02]  /*07e0*/  CS2R R14, SRZ ;  /* 0x00000000000e7805 */ /* 0x000fc4000001ff00 */
[----:B------:R-:W-:Y:S01]  /*07f0*/  CS2R R174, SRZ ;  /* 0x0000000000ae7805 */ /* 0x000fe2000001ff00 */
[----:B------:R-:W1:Y:S01]  /*0800*/  LDCU UR21, c[0x0][0x388] ;  /* 0x00007100ff1577ac */ /* 0x000e620008000800 */
[----:B0-----:R-:W-:Y:S01]  /*0810*/  CS2R R12, SRZ ;  /* 0x00000000000c7805 */ /* 0x001fe2000001ff00 */
        /* <DEDUP_REMOVED lines=8> */
[----:B----4-:R-:W-:-:S02]  /*08a0*/  SHF.L.U32 R3, R36, 0x10, RZ ;  /* 0x0000001024037819 */ /* 0x010fc400000006ff */
[----:B------:R-:W-:-:S03]  /*08b0*/  SHF.L.U32 R2, R37, 0x10, RZ ;  /* 0x0000001025027819 */ /* 0x000fc600000006ff */
[----:B------:R4:W-:Y:S04]  /*08c0*/  STL [R1+0x13c], R3 ;  /* 0x00013c0301007387 */ /* 0x0009e80000100800 */
[----:B------:R1:W-:Y:S01]  /*08d0*/  STL [R1+0x12c], R2 ;  /* 0x00012c0201007387 */ /* 0x0003e20000100800 */
[----:B----4-:R-:W-:Y:S02]  /*08e0*/  SHF.L.U32 R3, R38, 0x10, RZ ;  /* 0x0000001026037819 */ /* 0x010fe400000006ff */
[----:B-1----:R-:W-:-:S03]  /*08f0*/  SHF.L.U32 R2, R39, 0x10, RZ ;  /* 0x0000001027027819 */ /* 0x002fc600000006ff */
[----:B------:R5:W-:Y:S04]  /*0900*/  STL [R1+0x11c], R3 ;  /* 0x00011c0301007387 */ /* 0x000be80000100800 */
[----:B------:R1:W-:Y:S01]  /*0910*/  STL [R1+0x10c], R2 ;  /* 0x00010c0201007387 */ /* 0x0003e20000100800 */
[----:B-----5:R-:W-:Y:S02]  /*0920*/  SHF.L.U32 R3, R32, 0x10, RZ ;  /* 0x0000001020037819 */ /* 0x020fe400000006ff */
[----:B-1----:R-:W-:-:S03]  /*0930*/  SHF.L.U32 R2, R33, 0x10, RZ ;  /* 0x0000001021027819 */ /* 0x002fc600000006ff */
[----:B------:R1:W-:Y:S04]  /*0940*/  STL [R1+0x138], R3 ;  /* 0x0001380301007387 */ /* 0x0003e80000100800 */
[----:B------:R4:W-:Y:S01]  /*0950*/  STL [R1+0x128], R2 ;  /* 0x0001280201007387 */ /* 0x0009e20000100800 */
[----:B-1----:R-:W-:Y:S02]  /*0960*/  SHF.L.U32 R3, R34, 0x10, RZ ;  /* 0x0000001022037819 */ /* 0x002fe400000006ff */
[----:B----4-:R-:W-:-:S03]  /*0970*/  SHF.L.U32 R2, R35, 0x10, RZ ;  /* 0x0000001023027819 */ /* 0x010fc600000006ff */
[----:B------:R2:W-:Y:S04]  /*0980*/  STL [R1+0x118], R3 ;  /* 0x0001180301007387 */ /* 0x0005e80000100800 */
[----:B------:R1:W-:Y:S01]  /*0990*/  STL [R1+0x108], R2 ;  /* 0x0001080201007387 */ /* 0x0003e20000100800 */
[----:B--2---:R-:W-:Y:S01]  /*09a0*/  SHF.L.U32 R3, R28, 0x10, RZ ;  /* 0x000000101c037819 */ /* 0x004fe200000006ff */
[----:B-1----:R-:W-:-:S04]  /*09b0*/  IMAD.U32 R2, R29, 0x10000, RZ ;  /* 0x000100001d027824 */ /* 0x002fc800078e00ff */
[----:B------:R1:W-:Y:S04]  /*09c0*/  STL [R1+0xfc], R3 ;  /* 0x0000fc0301007387 */ /* 0x0003e80000100800 */
[----:B------:R2:W-:Y:S01]  /*09d0*/  STL [R1+0xec], R2 ;  /* 0x0000ec0201007387 */ /* 0x0005e20000100800 */
[----:B-1----:R-:W-:Y:S02]  /*09e0*/  SHF.L.U32 R3, R30, 0x10, RZ ;  /* 0x000000101e037819 */ /* 0x002fe400000006ff */
[----:B--2---:R-:W-:-:S03]  /*09f0*/  SHF.L.U32 R2, R31, 0x10, RZ ;  /* 0x000000101f027819 */ /* 0x004fc600000006ff */
[----:B------:R3:W-:Y:S04]  /*0a00*/  STL [R1+0xdc], R3 ;  /* 0x0000dc0301007387 */ /* 0x0007e80000100800 */
[----:B------:R1:W-:Y:S01]  /*0a10*/  STL [R1+0xcc], R2 ;  /* 0x0000cc0201007387 */ /* 0x0003e20000100800 */
[----:B---3--:R-:W-:Y:S02]  /*0a20*/  SHF.L.U32 R3, R24, 0x10, RZ ;  /* 0x0000001018037819 */ /* 0x008fe400000006ff */
        /* <DEDUP_REMOVED lines=15> */
[----:B-1----:R-:W-:Y:S01]  /*0b20*/  IMAD.U32 R3, R16, 0x10000, RZ ;  /* 0x0001000010037824 */ /* 0x002fe200078e00ff */
[----:B--2---:R-:W-:-:S04]  /*0b30*/  SHF.L.U32 R2, R17, 0x10, RZ ;  /* 0x0000001011027819 */ /* 0x004fc800000006ff */
        /* <DEDUP_REMOVED lines=18> */
[----:B-1----:R-:W-:Y:S01]  /*0c60*/  SHF.L.U32 R3, R6, 0x10, RZ ;  /* 0x0000001006037819 */ /* 0x002fe200000006ff */
[----:B--2---:R-:W-:-:S04]  /*0c70*/  IMAD.U32 R2, R7, 0x10000, RZ ;  /* 0x0001000007027824 */ /* 0x004fc800078e00ff */
[----:B------:R-:W-:Y:S04]  /*0c80*/  STL [R1+0x58], R3 ;  /* 0x0000580301007387 */ /* 0x000fe80000100800 */
[----:B------:R-:W-:Y:S04]  /*0c90*/  STL [R1+0x48], R2 ;  /* 0x0000480201007387 */ /* 0x000fe80000100800 */
[----:B------:R-:W-:Y:S04]  /*0ca0*/  STL [R1+0x14], RZ ;  /* 0x000014ff01007387 */ /* 0x000fe80000100800 */
[----:B------:R-:W-:Y:S04]  /*0cb0*/  STL [R1+0x10], RZ ;  /* 0x000010ff01007387 */ /* 0x000fe80000100800 */
[----:B------:R-:W-:Y:S04]  /*0cc0*/  STL [R1+0xc], RZ ;  /* 0x00000cff01007387 */ /* 0x000fe80000100800 */
[----:B------:R-:W-:Y:S01]  /*0cd0*/  STL [R1+0x8], RZ ;  /* 0x000008ff01007387 */ /* 0x000fe20000100800 */
[----:B------:R-:W-:-:S03]  /*0ce0*/  PRMT R0, R36, 0x7632, R0 ;  /* 0x0000763224007816 */ /* 0x000fc60000000000 */
[----:B------:R-:W-:Y:S01]  /*0cf0*/  STL [R1+0x3c], RZ ;  /* 0x00003cff01007387 */ /* 0x000fe20000100800 */
[----:B------:R-:W-:-:S03]  /*0d00*/  PRMT R41, R37, 0x7632, R41 ;  /* 0x0000763225297816 */ /* 0x000fc60000000029 */
[----:B------:R-:W-:Y:S04]  /*0d10*/  STL [R1+0x38], RZ ;  /* 0x000038ff01007387 */ /* 0x000fe80000100800 */
[----:B------:R-:W-:Y:S04]  /*0d20*/  STL [R1+0x34], RZ ;  /* 0x000034ff01007387 */ /* 0x000fe80000100800 */
[----:B------:R-:W-:Y:S01]  /*0d30*/  STL [R1+0x30], RZ ;  /* 0x000030ff01007387 */ /* 0x000fe20000100800 */
[----:B------:R-:W-:-:S03]  /*0d40*/  PRMT R43, R38, 0x7632, R43 ;  /* 0x00007632262b7816 */ /* 0x000fc6000000002b */
[----:B------:R-:W-:Y:S01]  /*0d50*/  STL [R1+0x2c], RZ ;  /* 0x00002cff01007387 */ /* 0x000fe20000100800 */
[----:B------:R-:W-:-:S03]  /*0d60*/  SHF.L.U32 R71, R0, 0x10, RZ ;  /* 0x0000001000477819 */ /* 0x000fc600000006ff */
[----:B------:R-:W-:Y:S01]  /*0d70*/  STL [R1+0x28], RZ ;  /* 0x000028ff01007387 */ /* 0x000fe20000100800 */
[----:B------:R-:W-:-:S03]  /*0d80*/  SHF.L.U32 R0, R41, 0x10, RZ ;  /* 0x0000001029007819 */ /* 0x000fc600000006ff */
[----:B------:R-:W-:Y:S01]  /*0d90*/  STL [R1+0x24], RZ ;  /* 0x000024ff01007387 */ /* 0x000fe20000100800 */
[----:B------:R-:W-:-:S03]  /*0da0*/  PRMT R45, R39, 0x7632, R45 ;  /* 0x00007632272d7816 */ /* 0x000fc6000000002d */
[----:B------:R-:W-:Y:S01]  /*0db0*/  STL [R1+0x20], RZ ;  /* 0x000020ff01007387 */ /* 0x000fe20000100800 */
[----:B------:R-:W-:-:S03]  /*0dc0*/  PRMT R40, R32, 0x7632, R40 ;  /* 0x0000763220287816 */ /* 0x000fc60000000028 */
[----:B------:R-:W-:Y:S01]  /*0dd0*/  STL [R1+0x1c], RZ ;  /* 0x00001cff01007387 */ /* 0x000fe20000100800 */
[----:B------:R-:W-:-:S03]  /*0de0*/  IMAD.U32 R41, R43, 0x10000, RZ ;  /* 0x000100002b297824 */ /* 0x000fc600078e00ff */
[----:B------:R-:W-:Y:S01]  /*0df0*/  STL [R1+0x18], RZ ;  /* 0x000018ff01007387 */ /* 0x000fe20000100800 */
[----:B------:R-:W-:-:S03]  /*0e00*/  SHF.L.U32 R43, R45, 0x10, RZ ;  /* 0x000000102d2b7819 */ /* 0x000fc600000006ff */
[----:B------:R-:W-:Y:S01]  /*0e10*/  STL [R1+0x4], RZ ;  /* 0x000004ff01007387 */ /* 0x000fe20000100800 */
[----:B------:R-:W-:-:S03]  /*0e20*/  PRMT R42, R33, 0x7632, R42 ;  /* 0x00007632212a7816 */ /* 0x000fc6000000002a */
[----:B------:R-:W-:Y:S01]  /*0e30*/  STL [R1], RZ ;  /* 0x000000ff01007387 */ /* 0x000fe20000100800 */
[----:B------:R-:W-:-:S03]  /*0e40*/  PRMT R44, R34, 0x7632, R44 ;  /* 0x00007632222c7816 */ /* 0x000fc6000000002c */
[----:B------:R-:W-:Y:S01]  /*0e50*/  STL [R1+0x134], R71 ;  /* 0x0001344701007387 */ /* 0x000fe20000100800 */
[----:B------:R-:W-:-:S03]  /*0e60*/  PRMT R46, R35, 0x7632, R46 ;  /* 0x00007632232e7816 */ /* 0x000fc6000000002e */
[----:B------:R1:W-:Y:S01]  /*0e70*/  STL [R1+0x124], R0 ;  /* 0x0001240001007387 */ /* 0x0003e20000100800 */
[----:B------:R-:W-:-:S03]  /*0e80*/  PRMT R47, R28, 0x7632, R47 ;  /* 0x000076321c2f7816 */ /* 0x000fc6000000002f */
[----:B------:R2:W-:Y:S01]  /*0e90*/  STL [R1+0x114], R41 ;  /* 0x0001142901007387 */ /* 0x0005e20000100800 */
[----:B-1----:R-:W-:-:S03]  /*0ea0*/  SHF.L.U32 R0, R40, 0x10, RZ ;  /* 0x0000001028007819 */ /* 0x002fc600000006ff */
[----:B------:R-:W-:Y:S01]  /*0eb0*/  STL [R1+0x104], R43 ;  /* 0x0001042b01007387 */ /* 0x000fe20000100800 */
[----:B------:R-:W-:Y:S02]  /*0ec0*/  SHF.L.U32 R40, R44, 0x10, RZ ;  /* 0x000000102c287819 */ /* 0x000fe400000006ff */
[----:B--2---:R-:W-:Y:S01]  /*0ed0*/  SHF.L.U32 R41, R42, 0x10, RZ ;  /* 0x000000102a297819 */ /* 0x004fe200000006ff */
[----:B------:R1:W-:Y:S01]  /*0ee0*/  STL [R1+0x130], R0 ;  /* 0x0001300001007387 */ /* 0x0003e20000100800 */
[----:B------:R-:W-:Y:S02]  /*0ef0*/  PRMT R49, R29, 0x7632, R49 ;  /* 0x000076321d317816 */ /* 0x000fe40000000031 */
[----:B------:R-:W-:Y:S01]  /*0f00*/  PRMT R51, R30, 0x7632, R51 ;  /* 0x000076321e337816 */ /* 0x000fe20000000033 */
[----:B------:R2:W-:Y:S01]  /*0f10*/  STL [R1+0x120], R41 ;  /* 0x0001202901007387 */ /* 0x0005e20000100800 */
[----:B-1----:R-:W-:-:S03]  /*0f20*/  SHF.L.U32 R0, R46, 0x10, RZ ;  /* 0x000000102e007819 */ /* 0x002fc600000006ff */
[----:B------:R1:W-:Y:S01]  /*0f30*/  STL [R1+0x110], R40 ;  /* 0x0001102801007387 */ /* 0x0003e20000100800 */
[----:B------:R-:W-:Y:S02]  /*0f40*/  PRMT R53, R31, 0x7632, R53 ;  /* 0x000076321f357816 */ /* 0x000fe40000000035 */
        /* <DEDUP_REMOVED lines=14> */
[----:B------:R-:W-:Y:S01]  /*1030*/  PRMT R55, R20, 0x7632, R55 ;  /* 0x0000763214377816 */ /* 0x000fe20000000037 */
[----:B---3--:R-:W-:Y:S02]  /*1040*/  IMAD.U32 R0, R50, 0x10000, RZ ;  /* 0x0001000032007824 */ /* 0x008fe400078e00ff */
        /* <DEDUP_REMOVED lines=19> */
[----:B------:R-:W-:-:S02]  /*1180*/  PRMT R62, R19, 0x7632, R62 ;  /* 0x00007632133e7816 */ /* 0x000fc4000000003e */
[----:B------:R-:W-:Y:S01]  /*1190*/  PRMT R63, R8, 0x7632, R63 ;  /* 0x00007632083f7816 */ /* 0x000fe2000000003f */
[----:B------:R3:W-:Y:S01]  /*11a0*/  STL [R1+0x84], R0 ;  /* 0x0000840001007387 */ /* 0x0007e20000100800 */
[----:B-1----:R-:W-:Y:S02]  /*11b0*/  SHF.L.U32 R41, R56, 0x10, RZ ;  /* 0x0000001038297819 */ /* 0x002fe400000006ff */
[----:B--2---:R-:W-:-:S03]  /*11c0*/  SHF.L.U32 R40, R58, 0x10, RZ ;  /* 0x000000103a287819 */ /* 0x004fc600000006ff */
[----:B------:R1:W-:Y:S01]  /*11d0*/  STL [R1+0xb0], R41 ;  /* 0x0000b02901007387 */ /* 0x0003e20000100800 */
[----:B------:R-:W-:Y:S02]  /*11e0*/  PRMT R65, R9, 0x7632, R65 ;  /* 0x0000763209417816 */ /* 0x000fe40000000041 */
[----:B---3--:R-:W-:Y:S01]  /*11f0*/  SHF.L.U32 R0, R60, 0x10, RZ ;  /* 0x000000103c007819 */ /* 0x008fe200000006ff */
        /* <DEDUP_REMOVED lines=13> */
[----:B-1----:R-:W-:Y:S02]  /*12d0*/  SHF.L.U32 R41, R67, 0x10, RZ ;  /* 0x0000001043297819 */ /* 0x002fe400000006ff */
[----:B--2---:R-:W-:-:S03]  /*12e0*/  SHF.L.U32 R40, R69, 0x10, RZ ;  /* 0x0000001045287819 */ /* 0x004fc600000006ff */
[----:B------:R1:W-:Y:S01]  /*12f0*/  STL [R1+0x54], R41 ;  /* 0x0000542901007387 */ /* 0x0003e20000100800 */
[----:B------:R-:W-:Y:S02]  /*1300*/  PRMT R70, R7, 0x7632, R70 ;  /* 0x0000763207467816 */ /* 0x000fe40000000046 */
[----:B---3--:R-:W-:Y:S01]  /*1310*/  SHF.L.U32 R0, R64, 0x10, RZ ;  /* 0x0000001040007819 */ /* 0x008fe200000006ff */
[----:B------:R2:W-:Y:S04]  /*1320*/  STL [R1+0x44], R40 ;  /* 0x0000442801007387 */ /* 0x0005e80000100800 */
[----:B------:R3:W-:Y:S01]  /*1330*/  STL [R1+0x70], R0 ;  /* 0x0000700001007387 */ /* 0x0007e20000100800 */
[----:B-1----:R-:W-:Y:S02]  /*1340*/  SHF.L.U32 R41, R66, 0x10, RZ ;  /* 0x0000001042297819 */ /* 0x002fe400000006ff */
[----:B--2---:R-:W-:-:S03]  /*1350*/  SHF.L.U32 R40, R68, 0x10, RZ ;  /* 0x0000001044287819 */ /* 0x004fc600000006ff */
[----:B------:R1:W-:Y:S01]  /*1360*/  STL [R1+0x60], R41 ;  /* 0x0000602901007387 */ /* 0x0003e20000100800 */
[----:B---3--:R-:W-:-:S03]  /*1370*/  SHF.L.U32 R0, R70, 0x10, RZ ;  /* 0x0000001046007819 */ /* 0x008fc600000006ff */
[----:B------:R1:W-:Y:S04]  /*1380*/  STL [R1+0x50], R40 ;  /* 0x0000502801007387 */ /* 0x0003e80000100800 */
[----:B------:R1:W-:Y:S01]  /*1390*/  STL [R1+0x40], R0 ;  /* 0x0000400001007387 */ /* 0x0003e20000100800 */
        /* <DEDUP_REMOVED lines=16> */
[----:B01----:R-:W-:-:S07]  /*14a0*/  CS2R R34, SRZ ;  /* 0x0000000000227805 */ /* 0x003fce000001ff00 */
.L_x_1510:
[----:B------:R-:W-:Y:S01]  /*14b0*/  ISETP.NE.U32.AND P0, PT, RZ, UR26, PT ;  /* 0x0000001aff007c0c */ /* 0x000fe2000bf05070 */
[----:B0-----:R-:W0:Y:S01]  /*14c0*/  LDC.64 R188, c[0x0][0x3a8] ;  /* 0x0000ea00ffbc7b82 */ /* 0x001e220000000a00 */
[----:B------:R-:W2:Y:S02]  /*14d0*/  LDL R179, [R1+0x138] ;  /* 0x0001380001b37983 */ /* 0x000ea40000100800 */
[----:B------:R-:W-:Y:S01]  /*14e0*/  ISETP.NE.AND.EX P0, PT, RZ, UR27, PT, P0 ;  /* 0x0000001bff007c0c */ /* 0x000fe2000bf05300 */
[----:B------:R-:W-:Y:S01]  /*14f0*/  UIMAD.WIDE UR16, UR4, 0x4, UR12 ;  /* 0x00000004041078a5 */ /* 0x000fe2000f8e020c */
[----:B------:R-:W3:Y:S01]  /*1500*/  LDL R184, [R1+0x13c] ;  /* 0x00013c0001b87983 */ /* 0x000ee20000100800 */
[----:B------:R-:W-:Y:S02]  /*1510*/  UIMAD UR5, UR4, UR21, URZ ;  /* 0x00000015040572a4 */ /* 0x000fe4000f8e02ff */
[----:B-1----:R-:W1:Y:S01]  /*1520*/  LDC.64 R192, c[0x0][0x430] ;  /* 0x00010c00ffc07b82 */ /* 0x002e620000000a00 */
[----:B------:R-:W-:Y:S01]  /*1530*/  UIMAD.WIDE UR18, UR4, 0x4, UR14 ;  /* 0x00000004041278a5 */ /* 0x000fe2000f8e020e */
[----:B------:R-:W-:Y:S01]  /*1540*/  MOV R84, UR16 ;  /* 0x0000001000547c02 */ /* 0x000fe20008000f00 */
[----:B------:R-:W-:Y:S01]  /*1550*/  USHF.R.S32.HI UR6, URZ, 0x1f, UR5 ;  /* 0x0000001fff067899 */ /* 0x000fe20008011405 */
[----:B------:R-:W-:Y:S01]  /*1560*/  MOV R85, UR17 ;  /* 0x0000001100557c02 */ /* 0x000fe20008000f00 */
[----:B------:R-:W-:Y:S02]  /*1570*/  STL [R1+0x144], R11 ;  /* 0x0001440b01007387 */ /* 0x000fe40000100800 */
[----:B------:R-:W-:Y:S01]  /*1580*/  ULEA.HI UR6, UR6, UR5, URZ, 0x3 ;  /* 0x0000000506067291 */ /* 0x000fe2000f8f18ff */
[----:B------:R-:W4:Y:S01]  /*1590*/  LDC.64 R190, c[0x0][0x428] ;  /* 0x00010a00ffbe7b82 */ /* 0x000f220000000a00 */
[----:B------:R0:W2:Y:S07]  /*15a0*/  LDG.E R0, desc[UR10][R84.64] ;  /* 0x0000000a54007981 */ /* 0x0000ae000c1e1900 */
[----:B------:R-:W1:Y:S01]  /*15b0*/  @P0 LDC.64 R138, c[0x0][0x3b8] ;  /* 0x0000ee00ff8a0b82 */ /* 0x000e620000000a00 */
[----:B------:R-:W-:Y:S01]  /*15c0*/  MOV R182, UR6 ;  /* 0x0000000600b67c02 */ /* 0x000fe20008000f00 */
[----:B------:R0:W-:Y:S02]  /*15d0*/  STL [R1+0x140], R10 ;  /* 0x0001400a01007387 */ /* 0x0001e40000100800 */
[----:B0-----:R-:W-:Y:S01]  /*15e0*/  MOV R84, UR18 ;  /* 0x0000001200547c02 */ /* 0x001fe20008000f00 */
[----:B------:R-:W-:Y:S01]  /*15f0*/  IMAD.U32 R85, RZ, RZ, UR19 ;  /* 0x00000013ff557e24 */ /* 0x000fe2000f8e00ff */
[----:B------:R-:W-:Y:S01]  /*1600*/  LEA.HI.SX32 R182, R182, R251, 0x1d ;  /* 0x000000fbb6b67211 */ /* 0x000fe200078feaff */
[----:B------:R-:W3:Y:S01]  /*1610*/  LDL R195, [R1+0x128] ;  /* 0x0001280001c37983 */ /* 0x000ee20000100800 */
[----:B------:R-:W-:Y:S01]  /*1620*/  ISETP.NE.AND P3, PT, RZ, UR20, PT ;  /* 0x00000014ff007c0c */ /* 0x000fe2000bf65270 */
[----:B------:R-:W0:Y:S02]  /*1630*/  @P0 LDC.64 R136, c[0x0][0x3b8] ;  /* 0x0000ee00ff880b82 */ /* 0x000e240000000a00 */
[----:B------:R1:W3:Y:S01]  /*1640*/  LDG.E R126, desc[UR10][R84.64] ;  /* 0x0000000a547e7981 */ /* 0x0002e2000c1e1900 */
[----:B------:R-:W-:-:S03]  /*1650*/  IMAD.WIDE.U32 R92, R182, 0x20, R188 ;  /* 0x00000020b65c7825 */ /* 0x000fc600078e00bc */
[----:B------:R-:W3:Y:S01]  /*1660*/  LDL R10, [R1+0x134] ;  /* 0x00013400010a7983 */ /* 0x000ee20000100800 */
[C---:B----4-:R-:W-:Y:S01]  /*1670*/  IMAD.WIDE.U32 R88, R182.reuse, 0x10, R190 ;  /* 0x00000010b6587825 */ /* 0x050fe200078e00be */
[----:B------:R-:W-:Y:S02]  /*1680*/  ISETP.NE.U32.AND P1, PT, RZ, UR22, PT ;  /* 0x00000016ff007c0c */ /* 0x000fe4000bf25070 */
[----:B------:R-:W4:Y:S01]  /*1690*/  LDG.E.128 R128, desc[UR10][R92.64] ;  /* 0x0000000a5c807981 */ /* 0x000f22000c1e1d00 */
[----:B------:R-:W0:Y:S01]  /*16a0*/  @P0 LDC.64 R134, c[0x0][0x3b8] ;  /* 0x0000ee00ff860b82 */ /* 0x000e220000000a00 */
[C---:B-1----:R-:W-:Y:S02]  /*16b0*/  IMAD.WIDE.U32 R84, R182.reuse, 0x10, R192 ;  /* 0x00000010b6547825 */ /* 0x042fe400078e00c0 */
[----:B------:R-:W4:Y:S04]  /*16c0*/  LDG.E.128 R88, desc[UR10][R88.64] ;  /* 0x0000000a58587981 */ /* 0x000f28000c1e1d00 */
[----:B------:R-:W4:Y:S01]  /*16d0*/  LDG.E.128 R84, desc[UR10][R84.64] ;  /* 0x0000000a54547981 */ /* 0x000f22000c1e1d00 */
[----:B------:R-:W-:-:S03]  /*16e0*/  @P0 IMAD.WIDE.U32 R138, R182, 0x8, R138 ;  /* 0x00000008b68a0825 */ /* 0x000fc600078e008a */
[----:B------:R-:W4:Y:S04]  /*16f0*/  LDL R194, [R1+0x12c] ;  /* 0x00012c0001c27983 */ /* 0x000f280000100800 */
[----:B------:R-:W5:Y:S04]  /*1700*/  @P0 LDG.E.64 R152, desc[UR10][R138.64] ;  /* 0x0000000a8a980981 */ /* 0x000f68000c1e1b00 */
[----:B------:R-:W4:Y:S04]  /*1710*/  LDL R11, [R1+0x124] ;  /* 0x00012400010b7983 */ /* 0x000f280000100800 */
[----:B------:R-:W4:Y:S04]  /*1720*/  LDG.E.128 R92, desc[UR10][R92.64+0x10] ;  /* 0x0000100a5c5c7981 */ /* 0x000f28000c1e1d00 */
[----:B------:R-:W4:Y:S04]  /*1730*/  LDL R138, [R1+0x130] ;  /* 0x00013000018a7983 */ /* 0x000f280000100800 */
[----:B------:R-:W4:Y:S04]  /*1740*/  LDL R139, [R1+0x120] ;  /* 0x00012000018b7983 */ /* 0x000f280000100800 */
[----:B------:R-:W4:Y:S04]  /*1750*/  LDL R197, [R1+0x108] ;  /* 0x0001080001c57983 */ /* 0x000f280000100800 */
[----:B------:R-:W4:Y:S01]  /*1760*/  LDL R196, [R1+0xf8] ;  /* 0x0000f80001c47983 */ /* 0x000f220000100800 */
[----:B--2---:R-:W-:-:S04]  /*1770*/  FSEL R0, R0, RZ, !P3 ;  /* 0x000000ff00007208 */ /* 0x004fc80005800000 */
[----:B------:R-:W-:Y:S02]  /*1780*/  R2UR UR5, R0 ;  /* 0x00000000000572ca */ /* 0x000fe400000e0000 */
[----:B---3--:R-:W-:Y:S02]  /*1790*/  R2UR UR16, R126 ;  /* 0x000000007e1072ca */ /* 0x008fe400000e0000 */
[----:B------:R-:W-:Y:S01]  /*17a0*/  IADD3 R181, PT, PT, R182, 0x100, RZ ;  /* 0x00000100b6b57810 */ /* 0x000fe20007ffe0ff */
[----:B------:R-:W1:Y:S08]  /*17b0*/  @P0 LDC.64 R126, c[0x0][0x3b8] ;  /* 0x0000ee00ff7e0b82 */ /* 0x000e700000000a00 */
[----:B----4-:R-:W-:Y:S01]  /*17c0*/  FADD.FTZ R0, R128, -UR5 ;  /* 0x8000000580007e21 */ /* 0x010fe20008010000 */
[----:B------:R-:W-:Y:S01]  /*17d0*/  FADD.FTZ R129, R129, -UR5 ;  /* 0x8000000581817e21 */ /* 0x000fe20008010000 */
[----:B------:R-:W-:-:S02]  /*17e0*/  SHF.L.U32 R183, R88, 0x10, RZ ;  /* 0x0000001058b77819 */ /* 0x000fc400000006ff */
[C---:B------:R-:W-:Y:S02]  /*17f0*/  SHF.L.U32 R128, R84.reuse, 0x10, RZ ;  /* 0x0000001054807819 */ /* 0x040fe400000006ff */
[----:B------:R-:W-:Y:S01]  /*1800*/  PRMT R84, R84, 0x7632, R84 ;  /* 0x0000763254547816 */ /* 0x000fe20000000054 */
[----:B------:R-:W-:Y:S01]  /*1810*/  FMUL.FTZ R185, R129, UR16 ;  /* 0x0000001081b97c20 */ /* 0x000fe20008410000 */
[----:B------:R-:W-:Y:S02]  /*1820*/  PRMT R88, R88, 0x7632, R88 ;  /* 0x0000763258587816 */ /* 0x000fe40000000058 */
[----:B------:R-:W-:Y:S02]  /*1830*/  SHF.L.U32 R84, R84, 0x10, RZ ;  /* 0x0000001054547819 */ /* 0x000fe400000006ff */
[----:B------:R-:W-:-:S03]  /*1840*/  SHF.L.U32 R88, R88, 0x10, RZ ;  /* 0x0000001058587819 */ /* 0x000fc600000006ff */
[C---:B------:R-:W-:Y:S01]  /*1850*/  FFMA.FTZ R8, R185.reuse, R84, R8 ;  /* 0x00000054b9087223 */ /* 0x040fe20000010008 */
[----:B------:R-:W-:Y:S01]  /*1860*/  FADD.FTZ R219, R84, R219 ;  /* 0x000000db54db7221 */ /* 0x000fe20000010000 */
[----:B------:R-:W-:Y:S01]  /*1870*/  FFMA.FTZ R175, R185, R88, R175 ;  /* 0x00000058b9af7223 */ /* 0x000fe200000100af */
[----:B------:R-:W-:Y:S01]  /*1880*/  FADD.FTZ R38, R88, R38 ;  /* 0x0000002658267221 */ /* 0x000fe20000010000 */
[----:B------:R-:W-:Y:S02]  /*1890*/  FMUL.FTZ R84, R138, R84 ;  /* 0x000000548a547220 */ /* 0x000fe40000410000 */
[----:B------:R-:W2:Y:S02]  /*18a0*/  LDL R138, [R1+0x118] ;  /* 0x00011800018a7983 */ /* 0x000ea40000100800 */
[----:B------:R-:W-:Y:S02]  /*18b0*/  FFMA.FTZ R88, R10, R88, R84 ;  /* 0x000000580a587223 */ /* 0x000fe40000010054 */
[----:B------:R-:W3:Y:S01]  /*18c0*/  LDL R10, [R1+0x11c] ;  /* 0x00011c00010a7983 */ /* 0x000ee20000100800 */
[----:B------:R-:W-:Y:S01]  /*18d0*/  FMUL.FTZ R0, R0, UR16 ;  /* 0x0000001000007c20 */ /* 0x000fe20008410000 */
[----:B------:R-:W-:-:S03]  /*18e0*/  FADD.FTZ R218, R128, R218 ;  /* 0x000000da80da7221 */ /* 0x000fc60000010000 */
[-C--:B------:R-:W-:Y:S01]  /*18f0*/  FFMA.FTZ R9, R0, R128.reuse, R9 ;  /* 0x0000008000097223 */ /* 0x080fe20000010009 */
[----:B------:R-:W-:Y:S01]  /*1900*/  FMUL.FTZ R128, R179, R128 ;  /* 0x00000080b3807220 */ /* 0x000fe20000410000 */
[----:B------:R-:W-:Y:S01]  /*1910*/  FADD.FTZ R130, R130, -UR5 ;  /* 0x8000000582827e21 */ /* 0x000fe20008010000 */
[----:B------:R-:W-:Y:S01]  /*1920*/  FADD.FTZ R39, R183, R39 ;  /* 0x00000027b7277221 */ /* 0x000fe20000010000 */
[-C--:B------:R-:W-:Y:S01]  /*1930*/  FFMA.FTZ R176, R0, R183.reuse, R176 ;  /* 0x000000b700b07223 */ /* 0x080fe200000100b0 */
[----:B------:R-:W-:Y:S01]  /*1940*/  FFMA.FTZ R183, R184, R183, R128 ;  /* 0x000000b7b8b77223 */ /* 0x000fe20000010080 */
[C---:B------:R-:W-:Y:S01]  /*1950*/  SHF.L.U32 R128, R85.reuse, 0x10, RZ ;  /* 0x0000001055807819 */ /* 0x040fe200000006ff */
[----:B------:R-:W-:Y:S01]  /*1960*/  FMUL.FTZ R186, R130, UR16 ;  /* 0x0000001082ba7c20 */ /* 0x000fe20008410000 */
[----:B------:R-:W-:Y:S01]  /*1970*/  PRMT R84, R85, 0x7632, R84 ;  /* 0x0000763255547816 */ /* 0x000fe20000000054 */
[----:B------:R-:W-:Y:S01]  /*1980*/  FADD.FTZ R131, R131, -UR5 ;  /* 0x8000000583837e21 */ /* 0x000fe20008010000 */
[----:B------:R-:W-:Y:S01]  /*1990*/  SHF.L.U32 R184, R89, 0x10, RZ ;  /* 0x0000001059b87819 */ /* 0x000fe200000006ff */
[----:B------:R-:W-:Y:S01]  /*19a0*/  FADD.FTZ R220, R128, R220 ;  /* 0x000000dc80dc7221 */ /* 0x000fe20000010000 */
[-C--:B------:R-:W-:Y:S01]  /*19b0*/  FFMA.FTZ R7, R186, R128.reuse, R7 ;  /* 0x00000080ba077223 */ /* 0x080fe20000010007 */
[----:B------:R-:W-:Y:S01]  /*19c0*/  FMUL.FTZ R128, R195, R128 ;  /* 0x00000080c3807220 */ /* 0x000fe20000410000 */
[----:B------:R-:W-:Y:S01]  /*19d0*/  PRMT R187, R89, 0x7632, R187 ;  /* 0x0000763259bb7816 */ /* 0x000fe200000000bb */
[----:B------:R-:W4:Y:S01]  /*19e0*/  LDL R195, [R1+0x110] ;  /* 0x0001100001c37983 */ /* 0x000f220000100800 */
[----:B------:R-:W-:-:S02]  /*19f0*/  IMAD.U32 R84, R84, 0x10000, RZ ;  /* 0x0001000054547824 */ /* 0x000fc400078e00ff */
[----:B------:R-:W-:Y:S01]  /*1a00*/  FMUL.FTZ R89, R131, UR16 ;  /* 0x0000001083597c20 */ /* 0x000fe20008410000 */
[----:B------:R-:W-:Y:S01]  /*1a10*/  FADD.FTZ R37, R184, R37 ;  /* 0x00000025b8257221 */ /* 0x000fe20000010000 */
[-C--:B------:R-:W-:Y:S01]  /*1a20*/  FFMA.FTZ R174, R186, R184.reuse, R174 ;  /* 0x000000b8baae7223 */ /* 0x080fe200000100ae */
[----:B------:R-:W-:Y:S01]  /*1a30*/  FFMA.FTZ R184, R194, R184, R128 ;  /* 0x000000b8c2b87223 */ /* 0x000fe20000010080 */
[----:B------:R-:W-:Y:S01]  /*1a40*/  SHF.L.U32 R187, R187, 0x10, RZ ;  /* 0x00000010bbbb7819 */ /* 0x000fe200000006ff */
[----:B------:R-:W4:Y:S01]  /*1a50*/  LDL R194, [R1+0x114] ;  /* 0x0001140001c27983 */ /* 0x000f220000100800 */
[-C--:B------:R-:W-:Y:S01]  /*1a60*/  FFMA.FTZ R6, R89, R84.reuse, R6 ;  /* 0x0000005459067223 */ /* 0x080fe20000010006 */
[----:B------:R-:W-:Y:S01]  /*1a70*/  FADD.FTZ R221, R84, R221 ;  /* 0x000000dd54dd7221 */ /* 0x000fe20000010000 */
[----:B------:R-:W-:Y:S01]  /*1a80*/  FMUL.FTZ R84, R139, R84 ;  /* 0x000000548b547220 */ /* 0x000fe20000410000 */
[-C--:B------:R-:W-:Y:S01]  /*1a90*/  FFMA.FTZ R173, R89, R187.reuse, R173 ;  /* 0x000000bb59ad7223 */ /* 0x080fe200000100ad */
[----:B------:R-:W-:Y:S01]  /*1aa0*/  FADD.FTZ R36, R187, R36 ;  /* 0x00000024bb247221 */ /* 0x000fe20000010000 */
[C---:B------:R-:W-:Y:S01]  /*1ab0*/  IADD3 R180, PT, PT, R182.reuse, 0x200, RZ ;  /* 0x00000200b6b47810 */ /* 0x040fe20007ffe0ff */
[----:B------:R-:W-:Y:S01]  /*1ac0*/  FFMA.FTZ R187, R11, R187, R84 ;  /* 0x000000bb0bbb7223 */ /* 0x000fe20000010054 */
[----:B------:R-:W-:Y:S01]  /*1ad0*/  IADD3 R179, PT, PT, R182, 0x300, RZ ;  /* 0x00000300b6b37810 */ /* 0x000fe20007ffe0ff */
[----:B------:R-:W4:Y:S01]  /*1ae0*/  LDL R11, [R1+0x10c] ;  /* 0x00010c00010b7983 */ /* 0x000f220000100800 */
[----:B------:R-:W-:-:S04]  /*1af0*/  IMAD.WIDE.U32 R108, R181, 0x20, R188 ;  /* 0x00000020b56c7825 */ /* 0x000fc800078e00bc */
[--C-:B------:R-:W-:Y:S01]  /*1b00*/  IMAD.WIDE.U32 R124, R180, 0x20, R188.reuse ;  /* 0x00000020b47c7825 */ /* 0x100fe200078e00bc */
[----:B------:R-:W-:Y:S01]  /*1b10*/  ISETP.NE.AND.EX P1, PT, RZ, UR23, PT, P1 ;  /* 0x00000017ff007c0c */ /* 0x000fe2000bf25310 */
[----:B------:R-:W4:Y:S02]  /*1b20*/  LDG.E.128 R96, desc[UR10][R108.64] ;  /* 0x0000000a6c607981 */ /* 0x000f24000c1e1d00 */
[----:B------:R-:W-:-:S04]  /*1b30*/  IMAD.WIDE.U32 R84, R179, 0x20, R188 ;  /* 0x00000020b3547825 */ /* 0x000fc800078e00bc */
[----:B------:R-:W-:Y:S01]  /*1b40*/  FADD.FTZ R188, R92, -UR5 ;  /* 0x800000055cbc7e21 */ /* 0x000fe20008010000 */
[----:B------:R-:W-:Y:S01]  /*1b50*/  SHF.L.U32 R92, R86, 0x10, RZ ;  /* 0x00000010565c7819 */ /* 0x000fe200000006ff */
[----:B------:R-:W-:Y:S01]  /*1b60*/  FADD.FTZ R93, R93, -UR5 ;  /* 0x800000055d5d7e21 */ /* 0x000fe20008010000 */
[----:B0-----:R-:W-:Y:S01]  /*1b70*/  @P0 IMAD.WIDE.U32 R136, R180, 0x8, R136 ;  /* 0x00000008b4880825 */ /* 0x001fe200078e0088 */
[----:B------:R-:W-:-:S03]  /*1b80*/  SHF.L.U32 R189, R90, 0x10, RZ ;  /* 0x000000105abd7819 */ /* 0x000fc600000006ff */
[----:B------:R-:W-:Y:S01]  /*1b90*/  FMUL.FTZ R188, R188, UR16 ;  /* 0x00000010bcbc7c20 */ /* 0x000fe20008410000 */
[----:B------:R-:W-:Y:S01]  /*1ba0*/  FADD.FTZ R94, R94, -UR5 ;  /* 0x800000055e5e7e21 */ /* 0x000fe20008010000 */
[--C-:B------:R-:W-:Y:S01]  /*1bb0*/  IMAD.WIDE.U32 R104, R181, 0x10, R190.reuse ;  /* 0x00000010b5687825 */ /* 0x100fe200078e00be */
[----:B------:R0:W5:Y:S03]  /*1bc0*/  @P0 LDG.E.64 R156, desc[UR10][R136.64] ;  /* 0x0000000a889c0981 */ /* 0x000166000c1e1b00 */
[----:B------:R-:W-:-:S04]  /*1bd0*/  IMAD.WIDE.U32 R120, R180, 0x10, R190 ;  /* 0x00000010b4787825 */ /* 0x000fc800078e00be */
[----:B------:R-:W-:Y:S01]  /*1be0*/  FADD.FTZ R4, R189, R4 ;  /* 0x00000004bd047221 */ /* 0x000fe20000010000 */
[----:B------:R-:W-:Y:S01]  /*1bf0*/  FFMA.FTZ R3, R188, R189, R3 ;  /* 0x000000bdbc037223 */ /* 0x000fe20000010003 */
[----:B------:R-:W1:Y:S01]  /*1c00*/  @P1 LDC.64 R132, c[0x0][0x438] ;  /* 0x00010e00ff841b82 */ /* 0x000e620000000a00 */
[----:B------:R-:W-:Y:S01]  /*1c10*/  IMAD.WIDE.U32 R100, R181, 0x10, R192 ;  /* 0x00000010b5647825 */ /* 0x000fe200078e00c0 */
[----:B------:R-:W-:Y:S01]  /*1c20*/  PRMT R86, R86, 0x7632, R86 ;  /* 0x0000763256567816 */ /* 0x000fe20000000056 */
[----:B------:R-:W4:Y:S02]  /*1c30*/  LDG.E.128 R104, desc[UR10][R104.64] ;  /* 0x0000000a68687981 */ /* 0x000f24000c1e1d00 */
[----:B0-----:R-:W-:Y:S02]  /*1c40*/  IMAD.WIDE.U32 R136, R179, 0x10, R190 ;  /* 0x00000010b3887825 */ /* 0x001fe400078e00be */
[----:B------:R-:W4:Y:S02]  /*1c50*/  LDL R190, [R1+0x100] ;  /* 0x0001000001be7983 */ /* 0x000f240000100800 */
[----:B------:R-:W-:Y:S01]  /*1c60*/  FADD.FTZ R95, R95, -UR5 ;  /* 0x800000055f5f7e21 */ /* 0x000fe20008010000 */
[----:B------:R-:W-:Y:S01]  /*1c70*/  IMAD.WIDE.U32 R116, R180, 0x10, R192 ;  /* 0x00000010b4747825 */ /* 0x000fe200078e00c0 */
[----:B------:R-:W0:Y:S01]  /*1c80*/  @P1 LDC.64 R128, c[0x0][0x438] ;  /* 0x00010e00ff801b82 */ /* 0x000e220000000a00 */
[----:B------:R-:W4:Y:S04]  /*1c90*/  LDG.E.128 R100, desc[UR10][R100.64] ;  /* 0x0000000a64647981 */ /* 0x000f28000c1e1d00 */
[----:B------:R-:W4:Y:S04]  /*1ca0*/  LDG.E.128 R108, desc[UR10][R108.64+0x10] ;  /* 0x0000100a6c6c7981 */ /* 0x000f28000c1e1d00 */
[----:B------:R-:W4:Y:S01]  /*1cb0*/  LDG.E.128 R112, desc[UR10][R124.64] ;  /* 0x0000000a7c707981 */ /* 0x000f22000c1e1d00 */
[----:B--2---:R-:W-:Y:S01]  /*1cc0*/  FMUL.FTZ R138, R138, R92 ;  /* 0x0000005c8a8a7220 */ /* 0x004fe20000410000 */
[----:B-1----:R-:W-:Y:S01]  /*1cd0*/  @P1 IMAD.WIDE.U32 R132, R182, 0x20, R132 ;  /* 0x00000020b6841825 */ /* 0x002fe200078e0084 */
[----:B------:R-:W-:-:S03]  /*1ce0*/  PRMT R90, R90, 0x7632, R90 ;  /* 0x000076325a5a7816 */ /* 0x000fc6000000005a */
[----:B------:R-:W-:Y:S01]  /*1cf0*/  FADD.FTZ R229, R92, R229 ;  /* 0x000000e55ce57221 */ /* 0x000fe20000010000 */
[----:B---3--:R-:W-:Y:S01]  /*1d00*/  FFMA.FTZ R189, R10, R189, R138 ;  /* 0x000000bd0abd7223 */ /* 0x008fe2000001008a */
[----:B------:R-:W-:Y:S01]  /*1d10*/  SHF.L.U32 R86, R86, 0x10, RZ ;  /* 0x0000001056567819 */ /* 0x000fe200000006ff */
[----:B------:R-:W2:Y:S04]  /*1d20*/  LDL R10, [R1+0x104] ;  /* 0x00010400010a7983 */ /* 0x000ea80000100800 */
[----:B------:R-:W5:Y:S04]  /*1d30*/  @P1 LDG.E.128 R40, desc[UR10][R132.64] ;  /* 0x0000000a84281981 */ /* 0x000f68000c1e1d00 */
[----:B------:R1:W5:Y:S01]  /*1d40*/  @P1 LDG.E.128 R44, desc[UR10][R132.64+0x10] ;  /* 0x0000100a842c1981 */ /* 0x000362000c1e1d00 */
[----:B------:R-:W-:Y:S01]  /*1d50*/  FFMA.FTZ R2, R188, R92, R2 ;  /* 0x0000005cbc027223 */ /* 0x000fe20000010002 */
[----:B------:R-:W-:Y:S01]  /*1d60*/  SHF.L.U32 R90, R90, 0x10, RZ ;  /* 0x000000105a5a7819 */ /* 0x000fe200000006ff */
[----:B------:R-:W-:Y:S01]  /*1d70*/  FADD.FTZ R228, R86, R228 ;  /* 0x000000e456e47221 */ /* 0x000fe20000010000 */
[----:B------:R-:W3:Y:S01]  /*1d80*/  LDL R92, [R1+0xfc] ;  /* 0x0000fc00015c7983 */ /* 0x000ee20000100800 */
[----:B------:R-:W-:-:S03]  /*1d90*/  FMUL.FTZ R198, R95, UR16 ;  /* 0x000000105fc67c20 */ /* 0x000fc60008410000 */
[----:B------:R-:W3:Y:S01]  /*1da0*/  LDG.E.128 R116, desc[UR10][R116.64] ;  /* 0x0000000a74747981 */ /* 0x000ee2000c1e1d00 */
[----:B-1----:R-:W1:Y:S01]  /*1db0*/  @P1 LDC.64 R132, c[0x0][0x438] ;  /* 0x00010e00ff841b82 */ /* 0x002e620000000a00 */
[----:B------:R-:W-:Y:S02]  /*1dc0*/  FADD.FTZ R172, R90, R172 ;  /* 0x000000ac5aac7221 */ /* 0x000fe40000010000 */
[----:B------:R-:W3:Y:S01]  /*1dd0*/  LDG.E.128 R120, desc[UR10][R120.64] ;  /* 0x0000000a78787981 */ /* 0x000ee2000c1e1d00 */
[----:B----4-:R-:W-:Y:S01]  /*1de0*/  FADD.FTZ R96, R96, -UR5 ;  /* 0x8000000560607e21 */ /* 0x010fe20008010000 */
[----:B-1----:R-:W-:-:S04]  /*1df0*/  @P1 IMAD.WIDE.U32 R132, R181, 0x20, R132 ;  /* 0x00000020b5841825 */ /* 0x002fc800078e0084 */
[----:B------:R-:W-:Y:S01]  /*1e00*/  FADD.FTZ R98, R98, -UR5 ;  /* 0x8000000562627e21 */ /* 0x000fe20008010000 */
[----:B------:R-:W-:Y:S01]  /*1e10*/  FADD.FTZ R97, R97, -UR5 ;  /* 0x8000000561617e21 */ /* 0x000fe20008010000 */
[----:B------:R-:W-:Y:S01]  /*1e20*/  FADD.FTZ R99, R99, -UR5 ;  /* 0x8000000563637e21 */ /* 0x000fe20008010000 */
[----:B------:R-:W-:Y:S01]  /*1e30*/  IMAD.U32 R191, R104, 0x10000, RZ ;  /* 0x0001000068bf7824 */ /* 0x000fe200078e00ff */
[----:B------:R-:W5:Y:S04]  /*1e40*/  @P1 LDG.E.128 R48, desc[UR10][R132.64] ;  /* 0x0000000a84301981 */ /* 0x000f68000c1e1d00 */
[----:B------:R1:W5:Y:S01]  /*1e50*/  @P1 LDG.E.128 R52, desc[UR10][R132.64+0x10] ;  /* 0x0000100a84341981 */ /* 0x000362000c1e1d00 */
[----:B------:R-:W-:-:S04]  /*1e60*/  @P0 IMAD.WIDE.U32 R126, R179, 0x8, R126 ;  /* 0x00000008b37e0825 */ /* 0x000fc800078e007e */
[----:B------:R-:W-:Y:S01]  /*1e70*/  FADD.FTZ R169, R191, R169 ;  /* 0x000000a9bfa97221 */ /* 0x000fe20000010000 */
[----:B------:R-:W-:Y:S01]  /*1e80*/  FMUL.FTZ R98, R98, UR16 ;  /* 0x0000001062627c20 */ /* 0x000fe20008410000 */
[----:B------:R-:W-:Y:S01]  /*1e90*/  PRMT R104, R104, 0x7632, R104 ;  /* 0x0000763268687816 */ /* 0x000fe20000000068 */
[----:B------:R-:W-:Y:S01]  /*1ea0*/  FMUL.FTZ R99, R99, UR16 ;  /* 0x0000001063637c20 */ /* 0x000fe20008410000 */
[----:B------:R-:W5:Y:S01]  /*1eb0*/  @P0 LDG.E.64 R158, desc[UR10][R126.64] ;  /* 0x0000000a7e9e0981 */ /* 0x000f62000c1e1b00 */
[----:B-1----:R-:W-:-:S04]  /*1ec0*/  IMAD.WIDE.U32 R132, R179, 0x10, R192 ;  /* 0x00000010b3847825 */ /* 0x002fc800078e00c0 */
[----:B------:R-:W-:Y:S01]  /*1ed0*/  FMUL.FTZ R193, R93, UR16 ;  /* 0x000000105dc17c20 */ /* 0x000fe20008410000 */
[-C--:B------:R-:W-:Y:S01]  /*1ee0*/  FMUL.FTZ R192, R195, R86.reuse ;  /* 0x00000056c3c07220 */ /* 0x080fe20000410000 */
[----:B------:R-:W4:Y:S02]  /*1ef0*/  LDL R93, [R1+0xe8] ;  /* 0x0000e800015d7983 */ /* 0x000f240000100800 */
[----:B------:R-:W-:Y:S01]  /*1f00*/  FFMA.FTZ R202, R193, R86, R202 ;  /* 0x00000056c1ca7223 */ /* 0x000fe200000100ca */
[----:B------:R-:W-:Y:S01]  /*1f10*/  SHF.L.U32 R86, R87, 0x10, RZ ;  /* 0x0000001057567819 */ /* 0x000fe200000006ff */
[-C--:B------:R-:W-:Y:S01]  /*1f20*/  FFMA.FTZ R192, R194, R90.reuse, R192 ;  /* 0x0000005ac2c07223 */ /* 0x080fe200000100c0 */
[----:B------:R-:W-:Y:S01]  /*1f30*/  SHF.L.U32 R194, R91, 0x10, RZ ;  /* 0x000000105bc27819 */ /* 0x000fe200000006ff */
[----:B------:R-:W-:Y:S01]  /*1f40*/  FFMA.FTZ R35, R193, R90, R35 ;  /* 0x0000005ac1237223 */ /* 0x000fe20000010023 */
[----:B------:R-:W-:Y:S01]  /*1f50*/  FMUL.FTZ R195, R94, UR16 ;  /* 0x000000105ec37c20 */ /* 0x000fe20008410000 */
[----:B------:R-:W-:Y:S01]  /*1f60*/  FMUL.FTZ R90, R197, R86 ;  /* 0x00000056c55a7220 */ /* 0x000fe20000410000 */
[----:B------:R-:W-:Y:S01]  /*1f70*/  SHF.L.U32 R104, R104, 0x10, RZ ;  /* 0x0000001068687819 */ /* 0x000fe200000006ff */
[----:B------:R-:W-:Y:S01]  /*1f80*/  FADD.FTZ R171, R194, R171 ;  /* 0x000000abc2ab7221 */ /* 0x000fe20000010000 */
[-C--:B------:R-:W-:Y:S01]  /*1f90*/  FFMA.FTZ R34, R195, R194.reuse, R34 ;  /* 0x000000c2c3227223 */ /* 0x080fe20000010022 */
[----:B------:R-:W-:Y:S01]  /*1fa0*/  FFMA.FTZ R194, R11, R194, R90 ;  /* 0x000000c20bc27223 */ /* 0x000fe2000001005a */
[----:B------:R-:W-:Y:S01]  /*1fb0*/  FADD.FTZ R109, R109, -UR5 ;  /* 0x800000056d6d7e21 */ /* 0x000fe20008010000 */
[----:B------:R-:W4:Y:S01]  /*1fc0*/  LDL R11, [R1+0xec] ;  /* 0x0000ec00010b7983 */ /* 0x000f220000100800 */
[----:B------:R-:W-:Y:S01]  /*1fd0*/  FADD.FTZ R227, R86, R227 ;  /* 0x000000e356e37221 */ /* 0x000fe20000010000 */
[----:B------:R-:W-:Y:S01]  /*1fe0*/  FFMA.FTZ R203, R195, R86, R203 ;  /* 0x00000056c3cb7223 */ /* 0x000fe200000100cb */
[----:B------:R-:W-:Y:S01]  /*1ff0*/  PRMT R86, R87, 0x7632, R86 ;  /* 0x0000763257567816 */ /* 0x000fe20000000056 */
[----:B------:R-:W4:Y:S01]  /*2000*/  LDL R90, [R1+0xf0] ;  /* 0x0000f000015a7983 */ /* 0x000f220000100800 */
[----:B------:R-:W-:-:S02]  /*2010*/  PRMT R91, R91, 0x7632, R91 ;  /* 0x000076325b5b7816 */ /* 0x000fc4000000005b */
[----:B------:R-:W-:Y:S01]  /*2020*/  SHF.L.U32 R86, R86, 0x10, RZ ;  /* 0x0000001056567819 */ /* 0x000fe200000006ff */
[----:B------:R-:W4:Y:S01]  /*2030*/  LDL R87, [R1+0xd8] ;  /* 0x0000d80001577983 */ /* 0x000f220000100800 */
[----:B------:R-:W-:-:S03]  /*2040*/  SHF.L.U32 R91, R91, 0x10, RZ ;  /* 0x000000105b5b7819 */ /* 0x000fc600000006ff */
[-C--:B------:R-:W-:Y:S01]  /*2050*/  FMUL.FTZ R197, R190, R86.reuse ;  /* 0x00000056bec57220 */ /* 0x080fe20000410000 */
[----:B------:R-:W-:Y:S01]  /*2060*/  FADD.FTZ R199, R110, -UR5 ;  /* 0x800000056ec77e21 */ /* 0x000fe20008010000 */
[----:B------:R-:W-:Y:S01]  /*2070*/  FADD.FTZ R111, R111, -UR5 ;  /* 0x800000056f6f7e21 */ /* 0x000fe20008010000 */
[----:B------:R-:W4:Y:S01]  /*2080*/  LDG.E.128 R124, desc[UR10][R124.64+0x10] ;  /* 0x0000100a7c7c7981 */ /* 0x000f22000c1e1d00 */
[----:B------:R-:W-:Y:S01]  /*2090*/  FADD.FTZ R113, R113, -UR5 ;  /* 0x8000000571717e21 */ /* 0x000fe20008010000 */
[----:B------:R-:W-:Y:S01]  /*20a0*/  FADD.FTZ R115, R115, -UR5 ;  /* 0x8000000573737e21 */ /* 0x000fe20008010000 */
[----:B------:R-:W-:Y:S01]  /*20b0*/  @P0 IMAD.WIDE.U32 R134, R181, 0x8, R134 ;  /* 0x00000008b5860825 */ /* 0x000fe200078e0086 */
[----:B------:R-:W4:Y:S03]  /*20c0*/  LDG.E.128 R136, desc[UR10][R136.64] ;  /* 0x0000000a88887981 */ /* 0x000f26000c1e1d00 */
[-C--:B--2---:R-:W-:Y:S01]  /*20d0*/  FFMA.FTZ R197, R10, R91.reuse, R197 ;  /* 0x0000005b0ac57223 */ /* 0x084fe200000100c5 */
[----:B------:R-:W-:Y:S01]  /*20e0*/  FADD.FTZ R226, R86, R226 ;  /* 0x000000e256e27221 */ /* 0x000fe20000010000 */
[----:B------:R-:W2:Y:S01]  /*20f0*/  LDL R10, [R1+0xf4] ;  /* 0x0000f400010a7983 */ /* 0x000ea20000100800 */
[----:B------:R-:W-:Y:S01]  /*2100*/  FFMA.FTZ R204, R198, R86, R204 ;  /* 0x00000056c6cc7223 */ /* 0x000fe200000100cc */
[----:B------:R-:W-:Y:S01]  /*2110*/  SHF.L.U32 R86, R100, 0x10, RZ ;  /* 0x0000001064567819 */ /* 0x000fe200000006ff */
[----:B------:R-:W-:Y:S01]  /*2120*/  FMUL.FTZ R190, R96, UR16 ;  /* 0x0000001060be7c20 */ /* 0x000fe20008410000 */
[----:B------:R-:W-:Y:S01]  /*2130*/  FADD.FTZ R170, R91, R170 ;  /* 0x000000aa5baa7221 */ /* 0x000fe20000010000 */
[----:B------:R-:W-:Y:S01]  /*2140*/  FFMA.FTZ R33, R198, R91, R33 ;  /* 0x0000005bc6217223 */ /* 0x000fe20000010021 */
[----:B------:R-:W-:Y:S01]  /*2150*/  FADD.FTZ R168, R104, R168 ;  /* 0x000000a868a87221 */ /* 0x000fe20000010000 */
[----:B------:R-:W-:Y:S01]  /*2160*/  FADD.FTZ R225, R86, R225 ;  /* 0x000000e156e17221 */ /* 0x000fe20000010000 */
[-C--:B------:R-:W-:Y:S01]  /*2170*/  FFMA.FTZ R205, R190, R86.reuse, R205 ;  /* 0x00000056becd7223 */ /* 0x080fe200000100cd */
[----:B------:R-:W-:Y:S01]  /*2180*/  FMUL.FTZ R86, R196, R86 ;  /* 0x00000056c4567220 */ /* 0x000fe20000410000 */
[-C--:B------:R-:W-:Y:S01]  /*2190*/  FFMA.FTZ R32, R190, R191.reuse, R32 ;  /* 0x000000bfbe207223 */ /* 0x080fe20000010020 */
[----:B------:R-:W2:Y:S02]  /*21a0*/  LDL R91, [R1+0xe4] ;  /* 0x0000e400015b7983 */ /* 0x000ea40000100800 */
[----:B---3--:R-:W-:Y:S01]  /*21b0*/  FFMA.FTZ R191, R92, R191, R86 ;  /* 0x000000bf5cbf7223 */ /* 0x008fe20000010056 */
[----:B------:R-:W-:Y:S01]  /*21c0*/  SHF.L.U32 R86, R101, 0x10, RZ ;  /* 0x0000001065567819 */ /* 0x000fe200000006ff */
[----:B------:R-:W3:Y:S01]  /*21d0*/  LDL R92, [R1+0xe0] ;  /* 0x0000e000015c7983 */ /* 0x000ee20000100800 */
[----:B------:R-:W-:-:S03]  /*21e0*/  SHF.L.U32 R196, R105, 0x10, RZ ;  /* 0x0000001069c47819 */ /* 0x000fc600000006ff */
[----:B------:R-:W-:Y:S01]  /*21f0*/  FADD.FTZ R223, R86, R223 ;  /* 0x000000df56df7221 */ /* 0x000fe20000010000 */
[----:B------:R-:W-:Y:S01]  /*2200*/  FFMA.FTZ R207, R98, R86, R207 ;  /* 0x0000005662cf7223 */ /* 0x000fe200000100cf */
[----:B------:R-:W-:Y:S01]  /*2210*/  FADD.FTZ R167, R196, R167 ;  /* 0x000000a7c4a77221 */ /* 0x000fe20000010000 */
[----:B------:R-:W-:Y:S01]  /*2220*/  FFMA.FTZ R30, R98, R196, R30 ;  /* 0x000000c4621e7223 */ /* 0x000fe2000001001e */
[----:B------:R-:W-:Y:S01]  /*2230*/  FMUL.FTZ R109, R109, UR16 ;  /* 0x000000106d6d7c20 */ /* 0x000fe20008410000 */
[----:B------:R-:W-:Y:S01]  /*2240*/  FMUL.FTZ R199, R199, UR16 ;  /* 0x00000010c7c77c20 */ /* 0x000fe20008410000 */
[----:B------:R-:W-:Y:S01]  /*2250*/  SHF.L.U32 R110, R107, 0x10, RZ ;  /* 0x000000106b6e7819 */ /* 0x000fe200000006ff */
[----:B------:R-:W-:Y:S01]  /*2260*/  FMUL.FTZ R201, R111, UR16 ;  /* 0x000000106fc97c20 */ /* 0x000fe20008410000 */
[----:B------:R-:W-:Y:S01]  /*2270*/  FMUL.FTZ R113, R113, UR16 ;  /* 0x0000001071717c20 */ /* 0x000fe20008410000 */
[----:B------:R-:W-:Y:S01]  /*2280*/  FMUL.FTZ R115, R115, UR16 ;  /* 0x0000001073737c20 */ /* 0x000fe20008410000 */
[----:B------:R1:W5:Y:S01]  /*2290*/  @P0 LDG.E.64 R154, desc[UR10][R134.64] ;  /* 0x0000000a869a0981 */ /* 0x000362000c1e1b00 */
[----:B----4-:R-:W-:Y:S01]  /*22a0*/  FMUL.FTZ R86, R93, R86 ;  /* 0x000000565d567220 */ /* 0x010fe20000410000 */
[----:B------:R-:W-:-:S02]  /*22b0*/  PRMT R101, R101, 0x7632, R101 ;  /* 0x0000763265657816 */ /* 0x000fc40000000065 */
[----:B------:R-:W-:Y:S02]  /*22c0*/  PRMT R105, R105, 0x7632, R105 ;  /* 0x0000763269697816 */ /* 0x000fe40000000069 */
[----:B------:R-:W-:Y:S01]  /*22d0*/  PRMT R107, R107, 0x7632, R107 ;  /* 0x000076326b6b7816 */ /* 0x000fe2000000006b */
[----:B------:R-:W-:Y:S01]  /*22e0*/  FADD.FTZ R163, R110, R163 ;  /* 0x000000a36ea37221 */ /* 0x000fe20000010000 */
[----:B------:R-:W-:Y:S01]  /*22f0*/  FFMA.FTZ R26, R199, R110, R26 ;  /* 0x0000006ec71a7223 */ /* 0x000fe2000001001a */
[----:B------:R-:W-:Y:S01]  /*2300*/  FADD.FTZ R111, R114, -UR5 ;  /* 0x80000005726f7e21 */ /* 0x000fe20008010000 */
[----:B-1----:R-:W1:Y:S01]  /*2310*/  @P1 LDC.64 R134, c[0x0][0x438] ;  /* 0x00010e00ff861b82 */ /* 0x002e620000000a00 */
[--C-:B------:R-:W-:Y:S01]  /*2320*/  FFMA.FTZ R196, R11, R196, R86.reuse ;  /* 0x000000c40bc47223 */ /* 0x100fe20000010056 */
[----:B------:R-:W-:Y:S01]  /*2330*/  PRMT R86, R100, 0x7632, R86 ;  /* 0x0000763264567816 */ /* 0x000fe20000000056 */
[----:B------:R-:W-:Y:S01]  /*2340*/  FMUL.FTZ R100, R97, UR16 ;  /* 0x0000001061647c20 */ /* 0x000fe20008410000 */
[----:B------:R-:W4:Y:S02]  /*2350*/  LDL R11, [R1+0xdc] ;  /* 0x0000dc00010b7983 */ /* 0x000f240000100800 */
[----:B------:R-:W-:-:S05]  /*2360*/  SHF.L.U32 R86, R86, 0x10, RZ ;  /* 0x0000001056567819 */ /* 0x000fca00000006ff */
[-C--:B------:R-:W-:Y:S01]  /*2370*/  FFMA.FTZ R206, R100, R86.reuse, R206 ;  /* 0x0000005664ce7223 */ /* 0x080fe200000100ce */
[----:B------:R-:W-:Y:S01]  /*2380*/  FADD.FTZ R224, R86, R224 ;  /* 0x000000e056e07221 */ /* 0x000fe20000010000 */
[----:B------:R-:W-:Y:S02]  /*2390*/  FMUL.FTZ R86, R90, R86 ;  /* 0x000000565a567220 */ /* 0x000fe40000410000 */
[----:B------:R-:W4:Y:S01]  /*23a0*/  LDL R90, [R1+0xd0] ;  /* 0x0000d000015a7983 */ /* 0x000f220000100800 */
[-C--:B------:R-:W-:Y:S01]  /*23b0*/  FFMA.FTZ R31, R100, R104.reuse, R31 ;  /* 0x00000068641f7223 */ /* 0x080fe2000001001f */
[----:B--2---:R-:W-:Y:S02]  /*23c0*/  FFMA.FTZ R104, R10, R104, R86 ;  /* 0x000000680a687223 */ /* 0x004fe40000010056 */
[----:B------:R-:W2:Y:S01]  /*23d0*/  LDL R10, [R1+0xd4] ;  /* 0x0000d400010a7983 */ /* 0x000ea20000100800 */
[----:B------:R-:W-:Y:S02]  /*23e0*/  SHF.L.U32 R101, R101, 0x10, RZ ;  /* 0x0000001065657819 */ /* 0x000fe400000006ff */
[----:B------:R-:W-:-:S03]  /*23f0*/  SHF.L.U32 R105, R105, 0x10, RZ ;  /* 0x0000001069697819 */ /* 0x000fc600000006ff */
[----:B------:R-:W-:Y:S01]  /*2400*/  FFMA.FTZ R208, R99, R101, R208 ;  /* 0x0000006563d07223 */ /* 0x000fe200000100d0 */
[----:B------:R-:W-:Y:S01]  /*2410*/  FADD.FTZ R222, R101, R222 ;  /* 0x000000de65de7221 */ /* 0x000fe20000010000 */
[----:B------:R-:W-:Y:S01]  /*2420*/  FFMA.FTZ R29, R99, R105, R29 ;  /* 0x00000069631d7223 */ /* 0x000fe2000001001d */
[----:B------:R-:W-:Y:S01]  /*2430*/  FADD.FTZ R166, R105, R166 ;  /* 0x000000a669a67221 */ /* 0x000fe20000010000 */
[----:B---3--:R-:W-:Y:S01]  /*2440*/  FMUL.FTZ R101, R92, R101 ;  /* 0x000000655c657220 */ /* 0x008fe20000410000 */
[----:B------:R-:W-:Y:S01]  /*2450*/  SHF.L.U32 R86, R102, 0x10, RZ ;  /* 0x0000001066567819 */ /* 0x000fe200000006ff */
[----:B------:R-:W3:Y:S02]  /*2460*/  LDL R92, [R1+0xc8] ;  /* 0x0000c800015c7983 */ /* 0x000ee40000100800 */
[----:B------:R-:W-:Y:S01]  /*2470*/  FFMA.FTZ R101, R91, R105, R101 ;  /* 0x000000695b657223 */ /* 0x000fe20000010065 */
[----:B------:R-:W-:Y:S01]  /*2480*/  FADD.FTZ R105, R108, -UR5 ;  /* 0x800000056c697e21 */ /* 0x000fe20008010000 */
[----:B------:R-:W-:Y:S01]  /*2490*/  FMUL.FTZ R87, R87, R86 ;  /* 0x0000005657577220 */ /* 0x000fe20000410000 */
[----:B------:R-:W-:Y:S01]  /*24a0*/  FADD.FTZ R243, R86, R243 ;  /* 0x000000f356f37221 */ /* 0x000fe20000010000 */
[----:B------:R-:W3:Y:S01]  /*24b0*/  LDL R91, [R1+0xcc] ;  /* 0x0000cc00015b7983 */ /* 0x000ee20000100800 */
[----:B------:R-:W-:Y:S01]  /*24c0*/  FMUL.FTZ R105, R105, UR16 ;  /* 0x0000001069697c20 */ /* 0x000fe20008410000 */
[----:B------:R-:W-:-:S03]  /*24d0*/  SHF.L.U32 R108, R106, 0x10, RZ ;  /* 0x000000106a6c7819 */ /* 0x000fc600000006ff */
[C---:B------:R-:W-:Y:S01]  /*24e0*/  FFMA.FTZ R209, R105.reuse, R86, R209 ;  /* 0x0000005669d17223 */ /* 0x040fe200000100d1 */
[----:B------:R-:W-:Y:S01]  /*24f0*/  PRMT R86, R102, 0x7632, R86 ;  /* 0x0000763266567816 */ /* 0x000fe20000000056 */
[----:B------:R-:W-:Y:S01]  /*2500*/  FADD.FTZ R165, R108, R165 ;  /* 0x000000a56ca57221 */ /* 0x000fe20000010000 */
[----:B------:R-:W-:Y:S01]  /*2510*/  FFMA.FTZ R28, R105, R108, R28 ;  /* 0x0000006c691c7223 */ /* 0x000fe2000001001c */
[----:B------:R-:W-:Y:S02]  /*2520*/  PRMT R106, R106, 0x7632, R106 ;  /* 0x000076326a6a7816 */ /* 0x000fe4000000006a */
[----:B------:R-:W-:Y:S02]  /*2530*/  SHF.L.U32 R86, R86, 0x10, RZ ;  /* 0x0000001056567819 */ /* 0x000fe400000006ff */
[----:B------:R-:W-:-:S05]  /*2540*/  SHF.L.U32 R106, R106, 0x10, RZ ;  /* 0x000000106a6a7819 */ /* 0x000fca00000006ff */
[----:B------:R-:W-:Y:S01]  /*2550*/  FADD.FTZ R164, R106, R164 ;  /* 0x000000a46aa47221 */ /* 0x000fe20000010000 */
[----:B------:R-:W-:Y:S01]  /*2560*/  FFMA.FTZ R27, R109, R106, R27 ;  /* 0x0000006a6d1b7223 */ /* 0x000fe2000001001b */
[----:B----4-:R-:W-:Y:S02]  /*2570*/  FFMA.FTZ R108, R11, R108, R87 ;  /* 0x0000006c0b6c7223 */ /* 0x010fe40000010057 */
[----:B------:R-:W4:Y:S01]  /*2580*/  LDL R11, [R1+0xc0] ;  /* 0x0000c000010b7983 */ /* 0x000f220000100800 */
[----:B------:R-:W-:-:S03]  /*2590*/  FMUL.FTZ R87, R90, R86 ;  /* 0x000000565a577220 */ /* 0x000fc60000410000 */
[----:B------:R-:W4:Y:S01]  /*25a0*/  LDL R90, [R1+0xc4] ;  /* 0x0000c400015a7983 */ /* 0x000f220000100800 */
[----:B--2---:R-:W-:-:S03]  /*25b0*/  FFMA.FTZ R106, R10, R106, R87 ;  /* 0x0000006a0a6a7223 */ /* 0x004fc60000010057 */
[----:B------:R-:W2:Y:S04]  /*25c0*/  LDL.LU R10, [R1+0x14] ;  /* 0x00001400010a7983 */ /* 0x000ea80000300800 */
[----:B------:R-:W2:Y:S04]  /*25d0*/  LDL R94, [R1+0xb8] ;  /* 0x0000b800015e7983 */ /* 0x000ea80000100800 */
[----:B------:R-:W2:Y:S01]  /*25e0*/  LDL R93, [R1+0xbc] ;  /* 0x0000bc00015d7983 */ /* 0x000ea20000100800 */
[----:B------:R-:W-:Y:S01]  /*25f0*/  FADD.FTZ R242, R86, R242 ;  /* 0x000000f256f27221 */ /* 0x000fe20000010000 */
[----:B------:R-:W-:Y:S01]  /*2600*/  FFMA.FTZ R210, R109, R86, R210 ;  /* 0x000000566dd27223 */ /* 0x000fe200000100d2 */
[----:B------:R-:W-:-:S04]  /*2610*/  IMAD.U32 R86, R103, 0x10000, RZ ;  /* 0x0001000067567824 */ /* 0x000fc800078e00ff */
[-C--:B---3--:R-:W-:Y:S01]  /*2620*/  FMUL.FTZ R87, R92, R86.reuse ;  /* 0x000000565c577220 */ /* 0x088fe20000410000 */
[----:B------:R-:W-:Y:S01]  /*2630*/  FADD.FTZ R241, R86, R241 ;  /* 0x000000f156f17221 */ /* 0x000fe20000010000 */
[----:B------:R-:W-:Y:S01]  /*2640*/  FFMA.FTZ R211, R199, R86, R211 ;  /* 0x00000056c7d37223 */ /* 0x000fe200000100d3 */
[----:B------:R-:W-:Y:S01]  /*2650*/  PRMT R86, R103, 0x7632, R86 ;  /* 0x0000763267567816 */ /* 0x000fe20000000056 */
[----:B------:R-:W3:Y:S03]  /*2660*/  LDL.LU R92, [R1+0xc] ;  /* 0x00000c00015c7983 */ /* 0x000ee60000300800 */
[----:B------:R-:W-:Y:S01]  /*2670*/  SHF.L.U32 R86, R86, 0x10, RZ ;  /* 0x0000001056567819 */ /* 0x000fe200000006ff */
[----:B------:R-:W-:Y:S01]  /*2680*/  FFMA.FTZ R110, R91, R110, R87 ;  /* 0x0000006e5b6e7223 */ /* 0x000fe20000010057 */
[----:B------:R-:W-:Y:S01]  /*2690*/  SHF.L.U32 R107, R107, 0x10, RZ ;  /* 0x000000106b6b7819 */ /* 0x000fe200000006ff */
[----:B------:R-:W3:Y:S02]  /*26a0*/  LDL R91, [R1+0xa8] ;  /* 0x0000a800015b7983 */ /* 0x000ee40000100800 */
[----:B----4-:R-:W-:-:S02]  /*26b0*/  FMUL.FTZ R200, R11, R86 ;  /* 0x000000560bc87220 */ /* 0x010fc40000410000 */
[----:B------:R-:W4:Y:S04]  /*26c0*/  LDL R11, [R1+0xac] ;  /* 0x0000ac00010b7983 */ /* 0x000f280000100800 */
[----:B------:R-:W4:Y:S01]  /*26d0*/  LDL.LU R96, [R1+0x10] ;  /* 0x0000100001607983 */ /* 0x000f220000300800 */
[----:B------:R-:W-:Y:S01]  /*26e0*/  FFMA.FTZ R200, R90, R107, R200 ;  /* 0x0000006b5ac87223 */ /* 0x000fe200000100c8 */
[----:B------:R-:W-:Y:S01]  /*26f0*/  SHF.L.U32 R90, R116, 0x10, RZ ;  /* 0x00000010745a7819 */ /* 0x000fe200000006ff */
[----:B------:R-:W-:-:S04]  /*2700*/  FADD.FTZ R103, R112, -UR5 ;  /* 0x8000000570677e21 */ /* 0x000fc80008010000 */
[----:B------:R-:W-:Y:S01]  /*2710*/  FMUL.FTZ R103, R103, UR16 ;  /* 0x0000001067677c20 */ /* 0x000fe20008410000 */
[----:B--2---:R-:W-:-:S05]  /*2720*/  FADD.FTZ R10, R90, R10 ;  /* 0x0000000a5a0a7221 */ /* 0x004fca0000010000 */
[----:B------:R2:W-:Y:S01]  /*2730*/  STL [R1+0x14], R10 ;  /* 0x0000140a01007387 */ /* 0x0005e20000100800 */
[-C--:B------:R-:W-:Y:S01]  /*2740*/  FFMA.FTZ R213, R103, R90.reuse, R213 ;  /* 0x0000005a67d57223 */ /* 0x080fe200000100d5 */
[----:B------:R-:W-:Y:S02]  /*2750*/  SHF.L.U32 R102, R120, 0x10, RZ ;  /* 0x0000001078667819 */ /* 0x000fe400000006ff */
[----:B------:R-:W4:Y:S04]  /*2760*/  LDL R95, [R1+0xb4] ;  /* 0x0000b400015f7983 */ /* 0x000f280000100800 */
[----:B--2---:R-:W2:Y:S01]  /*2770*/  LDL R10, [R1+0xb0] ;  /* 0x0000b000010a7983 */ /* 0x004ea20000100800 */
[----:B------:R-:W-:-:S03]  /*2780*/  FMUL.FTZ R90, R94, R90 ;  /* 0x0000005a5e5a7220 */ /* 0x000fc60000410000 */
[----:B------:R-:W2:Y:S01]  /*2790*/  LDL.LU R94, [R1+0x8] ;  /* 0x00000800015e7983 */ /* 0x000ea20000300800 */
[----:B------:R-:W-:Y:S01]  /*27a0*/  FADD.FTZ R161, R102, R161 ;  /* 0x000000a166a17221 */ /* 0x000fe20000010000 */
[-C--:B------:R-:W-:Y:S01]  /*27b0*/  FFMA.FTZ R24, R103, R102.reuse, R24 ;  /* 0x0000006667187223 */ /* 0x080fe20000010018 */
[----:B------:R-:W-:Y:S02]  /*27c0*/  FFMA.FTZ R102, R93, R102, R90 ;  /* 0x000000665d667223 */ /* 0x000fe4000001005a */
[----:B------:R-:W2:Y:S01]  /*27d0*/  LDL R93, [R1+0xa0] ;  /* 0x0000a000015d7983 */ /* 0x000ea20000100800 */
[----:B------:R-:W-:Y:S01]  /*27e0*/  SHF.L.U32 R90, R117, 0x10, RZ ;  /* 0x00000010755a7819 */ /* 0x000fe200000006ff */
[----:B------:R-:W-:Y:S01]  /*27f0*/  FMUL.FTZ R111, R111, UR16 ;  /* 0x000000106f6f7c20 */ /* 0x000fe20008410000 */
[----:B------:R-:W-:Y:S01]  /*2800*/  FADD.FTZ R162, R107, R162 ;  /* 0x000000a26ba27221 */ /* 0x000fe20000010000 */
[----:B------:R-:W-:Y:S01]  /*2810*/  FFMA.FTZ R25, R201, R107, R25 ;  /* 0x0000006bc9197223 */ /* 0x000fe20000010019 */
[----:B------:R-:W-:Y:S01]  /*2820*/  SHF.L.U32 R107, R121, 0x10, RZ ;  /* 0x00000010796b7819 */ /* 0x000fe200000006ff */
[----:B---3--:R-:W-:Y:S01]  /*2830*/  FADD.FTZ R92, R90, R92 ;  /* 0x0000005c5a5c7221 */ /* 0x008fe20000010000 */
[-C--:B------:R-:W-:Y:S01]  /*2840*/  FFMA.FTZ R216, R111, R90.reuse, R216 ;  /* 0x0000005a6fd87223 */ /* 0x080fe200000100d8 */
[----:B------:R-:W-:-:S02]  /*2850*/  FMUL.FTZ R90, R91, R90 ;  /* 0x0000005a5b5a7220 */ /* 0x000fc40000410000 */
[----:B------:R-:W-:Y:S01]  /*2860*/  FADD.FTZ R151, R107, R151 ;  /* 0x000000976b977221 */ /* 0x000fe20000010000 */
[----:B------:R3:W-:Y:S01]  /*2870*/  STL [R1+0xc], R92 ;  /* 0x00000c5c01007387 */ /* 0x0007e20000100800 */
[----:B------:R-:W-:-:S03]  /*2880*/  FFMA.FTZ R22, R111, R107, R22 ;  /* 0x0000006b6f167223 */ /* 0x000fc60000010016 */
[----:B------:R-:W2:Y:S04]  /*2890*/  LDL R91, [R1+0x98] ;  /* 0x00009800015b7983 */ /* 0x000ea80000100800 */
[----:B---3--:R-:W3:Y:S01]  /*28a0*/  LDL R92, [R1+0xa4] ;  /* 0x0000a400015c7983 */ /* 0x008ee20000100800 */
[--C-:B----4-:R-:W-:Y:S01]  /*28b0*/  FFMA.FTZ R107, R11, R107, R90.reuse ;  /* 0x0000006b0b6b7223 */ /* 0x110fe2000001005a */
[----:B------:R-:W-:Y:S02]  /*28c0*/  PRMT R90, R116, 0x7632, R90 ;  /* 0x00007632745a7816 */ /* 0x000fe4000000005a */
[----:B------:R-:W4:Y:S02]  /*28d0*/  LDL R11, [R1+0x9c] ;  /* 0x00009c00010b7983 */ /* 0x000f240000100800 */
[----:B------:R-:W-:-:S05]  /*28e0*/  SHF.L.U32 R90, R90, 0x10, RZ ;  /* 0x000000105a5a7819 */ /* 0x000fca00000006ff */
[----:B------:R-:W-:Y:S01]  /*28f0*/  FFMA.FTZ R215, R113, R90, R215 ;  /* 0x0000005a71d77223 */ /* 0x000fe200000100d7 */
[----:B------:R-:W-:Y:S01]  /*2900*/  FADD.FTZ R96, R90, R96 ;  /* 0x000000605a607221 */ /* 0x000fe20000010000 */
[----:B------:R-:W-:-:S04]  /*2910*/  PRMT R117, R117, 0x7632, R117 ;  /* 0x0000763275757816 */ /* 0x000fc80000000075 */
[----:B------:R-:W-:Y:S01]  /*2920*/  SHF.L.U32 R117, R117, 0x10, RZ ;  /* 0x0000001075757819 */ /* 0x000fe200000006ff */
[----:B--2---:R-:W-:Y:S02]  /*2930*/  FMUL.FTZ R90, R10, R90 ;  /* 0x0000005a0a5a7220 */ /* 0x004fe40000410000 */
[----:B------:R-:W2:Y:S02]  /*2940*/  LDL.LU R10, [R1+0x3c] ;  /* 0x00003c00010a7983 */ /* 0x000ea40000300800 */
[----:B------:R-:W-:Y:S02]  /*2950*/  FADD.FTZ R94, R117, R94 ;  /* 0x0000005e755e7221 */ /* 0x000fe40000010000 */
[----:B------:R-:W-:Y:S01]  /*2960*/  STL [R1+0x10], R96 ;  /* 0x0000106001007387 */ /* 0x000fe20000100800 */
[----:B------:R-:W-:-:S03]  /*2970*/  FMUL.FTZ R114, R93, R117 ;  /* 0x000000755d727220 */ /* 0x000fc60000410000 */
[----:B------:R0:W-:Y:S04]  /*2980*/  STL [R1+0x8], R94 ;  /* 0x0000085e01007387 */ /* 0x0001e80000100800 */
[----:B------:R-:W2:Y:S04]  /*2990*/  LDL R97, [R1+0x94] ;  /* 0x0000940001617983 */ /* 0x000ea80000100800 */
[----:B0-----:R-:W2:Y:S04]  /*29a0*/  LDL R94, [R1+0x90] ;  /* 0x00009000015e7983 */ /* 0x001ea80000100800 */
[----:B------:R-:W2:Y:S01]  /*29b0*/  LDL.LU R93, [R1+0x38] ;  /* 0x00003800015d7983 */ /* 0x000ea20000300800 */
[----:B------:R-:W-:Y:S01]  /*29c0*/  PRMT R112, R120, 0x7632, R112 ;  /* 0x0000763278707816 */ /* 0x000fe20000000070 */
[----:B------:R-:W-:Y:S01]  /*29d0*/  FFMA.FTZ R217, R115, R117, R217 ;  /* 0x0000007573d97223 */ /* 0x000fe200000100d9 */
[----:B------:R-:W-:Y:S01]  /*29e0*/  PRMT R121, R121, 0x7632, R121 ;  /* 0x0000763279797816 */ /* 0x000fe20000000079 */
[----:B------:R-:W2:Y:S01]  /*29f0*/  LDL R96, [R1+0x8c] ;  /* 0x00008c0001607983 */ /* 0x000ea20000100800 */
[----:B------:R-:W-:Y:S01]  /*2a00*/  SHF.L.U32 R112, R112, 0x10, RZ ;  /* 0x0000001070707819 */ /* 0x000fe200000006ff */
[----:B------:R-:W-:-:S04]  /*2a10*/  FADD.FTZ R117, R124, -UR5 ;  /* 0x800000057c757e21 */ /* 0x000fc80008010000 */
[-C--:B------:R-:W-:Y:S01]  /*2a20*/  FFMA.FTZ R23, R113, R112.reuse, R23 ;  /* 0x0000007071177223 */ /* 0x080fe20000010017 */
[----:B------:R-:W-:Y:S01]  /*2a30*/  FADD.FTZ R160, R112, R160 ;  /* 0x000000a070a07221 */ /* 0x000fe20000010000 */
[----:B------:R-:W-:Y:S01]  /*2a40*/  FFMA.FTZ R112, R95, R112, R90 ;  /* 0x000000705f707223 */ /* 0x000fe2000001005a */
[----:B------:R-:W-:Y:S01]  /*2a50*/  SHF.L.U32 R90, R118, 0x10, RZ ;  /* 0x00000010765a7819 */ /* 0x000fe200000006ff */
[----:B------:R-:W-:Y:S01]  /*2a60*/  IMAD.U32 R121, R121, 0x10000, RZ ;  /* 0x0001000079797824 */ /* 0x000fe200078e00ff */
[----:B------:R-:W-:Y:S01]  /*2a70*/  SHF.L.U32 R116, R122, 0x10, RZ ;  /* 0x000000107a747819 */ /* 0x000fe200000006ff */
[----:B------:R-:W-:Y:S02]  /*2a80*/  FMUL.FTZ R117, R117, UR16 ;  /* 0x0000001075757c20 */ /* 0x000fe40008410000 */
[----:B------:R-:W-:Y:S01]  /*2a90*/  FMUL.FTZ R91, R91, R90 ;  /* 0x0000005a5b5b7220 */ /* 0x000fe20000410000 */
[----:B---3--:R-:W-:Y:S01]  /*2aa0*/  FFMA.FTZ R114, R92, R121, R114 ;  /* 0x000000795c727223 */ /* 0x008fe20000010072 */
[----:B------:R-:W-:Y:S01]  /*2ab0*/  FADD.FTZ R149, R116, R149 ;  /* 0x0000009574957221 */ /* 0x000fe20000010000 */
[-C--:B------:R-:W-:Y:S01]  /*2ac0*/  FFMA.FTZ R20, R117, R116.reuse, R20 ;  /* 0x0000007475147223 */ /* 0x080fe20000010014 */
[----:B------:R-:W3:Y:S01]  /*2ad0*/  LDL R92, [R1+0x88] ;  /* 0x00008800015c7983 */ /* 0x000ee20000100800 */
[----:B----4-:R-:W-:-:S03]  /*2ae0*/  FFMA.FTZ R116, R11, R116, R91 ;  /* 0x000000740b747223 */ /* 0x010fc6000001005b */
[----:B------:R-:W4:Y:S04]  /*2af0*/  LDL.LU R11, [R1+0x34] ;  /* 0x00003400010b7983 */ /* 0x000f280000300800 */
[----:B------:R-:W4:Y:S01]  /*2b00*/  LDL R95, [R1+0x80] ;  /* 0x00008000015f7983 */ /* 0x000f220000100800 */
[----:B------:R-:W-:Y:S01]  /*2b10*/  FFMA.FTZ R230, R117, R90, R230 ;  /* 0x0000005a75e67223 */ /* 0x000fe200000100e6 */
[----:B-1----:R-:W-:-:S05]  /*2b20*/  @P1 IMAD.WIDE.U32 R134, R180, 0x20, R134 ;  /* 0x00000020b4861825 */ /* 0x002fca00078e0086 */
[----:B------:R-:W5:Y:S04]  /*2b30*/  @P1 LDG.E.128 R56, desc[UR10][R134.64] ;  /* 0x0000000a86381981 */ /* 0x000f68000c1e1d00 */
[----:B------:R-:W5:Y:S04]  /*2b40*/  @P1 LDG.E.128 R60, desc[UR10][R134.64+0x10] ;  /* 0x0000100a863c1981 */ /* 0x000f68000c1e1d00 */
[----:B------:R-:W4:Y:S01]  /*2b50*/  LDG.E.128 R132, desc[UR10][R132.64] ;  /* 0x0000000a84847981 */ /* 0x000f22000c1e1d00 */
[----:B--2---:R-:W-:-:S05]  /*2b60*/  FADD.FTZ R10, R90, R10 ;  /* 0x0000000a5a0a7221 */ /* 0x004fca0000010000 */
[----:B------:R0:W-:Y:S04]  /*2b70*/  STL [R1+0x3c], R10 ;  /* 0x00003c0a01007387 */ /* 0x0001e80000100800 */
[----:B0-----:R-:W2:Y:S01]  /*2b80*/  LDL R10, [R1+0x84] ;  /* 0x00008400010a7983 */ /* 0x001ea20000100800 */
[----:B------:R-:W-:-:S04]  /*2b90*/  PRMT R90, R118, 0x7632, R90 ;  /* 0x00007632765a7816 */ /* 0x000fc8000000005a */
[----:B------:R-:W-:-:S05]  /*2ba0*/  SHF.L.U32 R90, R90, 0x10, RZ ;  /* 0x000000105a5a7819 */ /* 0x000fca00000006ff */
[----:B------:R-:W-:Y:S01]  /*2bb0*/  FMUL.FTZ R120, R94, R90 ;  /* 0x0000005a5e787220 */ /* 0x000fe20000410000 */
[----:B------:R-:W-:Y:S01]  /*2bc0*/  FADD.FTZ R93, R90, R93 ;  /* 0x0000005d5a5d7221 */ /* 0x000fe20000010000 */
[----:B------:R-:W2:Y:S04]  /*2bd0*/  LDL.LU R94, [R1+0x30] ;  /* 0x00003000015e7983 */ /* 0x000ea80000300800 */
[----:B------:R0:W-:Y:S04]  /*2be0*/  STL [R1+0x38], R93 ;  /* 0x0000385d01007387 */ /* 0x0001e80000100800 */
[----:B0-----:R-:W2:Y:S01]  /*2bf0*/  LDL.LU R93, [R1+0x2c] ;  /* 0x00002c00015d7983 */ /* 0x001ea20000300800 */
[----:B------:R-:W-:-:S04]  /*2c00*/  @P1 IMAD.WIDE.U32 R128, R179, 0x20, R128 ;  /* 0x00000020b3801825 */ /* 0x000fc800078e0080 */
[----:B------:R-:W-:Y:S01]  /*2c10*/  FADD.FTZ R118, R125, -UR5 ;  /* 0x800000057d767e21 */ /* 0x000fe20008010000 */
[----:B------:R-:W-:Y:S01]  /*2c20*/  PRMT R122, R122, 0x7632, R122 ;  /* 0x000076327a7a7816 */ /* 0x000fe2000000007a */
[----:B------:R-:W5:Y:S02]  /*2c30*/  @P1 LDG.E.128 R64, desc[UR10][R128.64] ;  /* 0x0000000a80401981 */ /* 0x000f64000c1e1d00 */
[----:B------:R-:W-:Y:S02]  /*2c40*/  FMUL.FTZ R118, R118, UR16 ;  /* 0x0000001076767c20 */ /* 0x000fe40008410000 */
[----:B------:R0:W5:Y:S01]  /*2c50*/  @P1 LDG.E.128 R68, desc[UR10][R128.64+0x10] ;  /* 0x0000100a80441981 */ /* 0x000162000c1e1d00 */
[----:B------:R-:W-:Y:S01]  /*2c60*/  FFMA.FTZ R21, R115, R121, R21 ;  /* 0x0000007973157223 */ /* 0x000fe20000010015 */
[----:B------:R-:W-:Y:S01]  /*2c70*/  FADD.FTZ R150, R121, R150 ;  /* 0x0000009679967221 */ /* 0x000fe20000010000 */
[----:B------:R-:W-:Y:S01]  /*2c80*/  SHF.L.U32 R122, R122, 0x10, RZ ;  /* 0x000000107a7a7819 */ /* 0x000fe200000006ff */
[----:B------:R-:W-:Y:S01]  /*2c90*/  FADD.FTZ R121, R126, -UR5 ;  /* 0x800000057e797e21 */ /* 0x000fe20008010000 */
[----:B------:R-:W2:Y:S01]  /*2ca0*/  LDG.E.128 R128, desc[UR10][R84.64] ;  /* 0x0000000a54807981 */ /* 0x000ea2000c1e1d00 */
[----:B------:R-:W-:Y:S01]  /*2cb0*/  FFMA.FTZ R231, R118, R90, R231 ;  /* 0x0000005a76e77223 */ /* 0x000fe200000100e7 */
[----:B------:R-:W-:Y:S01]  /*2cc0*/  SHF.L.U32 R90, R119, 0x10, RZ ;  /* 0x00000010775a7819 */ /* 0x000fe200000006ff */
[----:B------:R-:W-:Y:S01]  /*2cd0*/  FFMA.FTZ R120, R97, R122, R120 ;  /* 0x0000007a61787223 */ /* 0x000fe20000010078 */
[----:B------:R-:W-:Y:S01]  /*2ce0*/  FMUL.FTZ R121, R121, UR16 ;  /* 0x0000001079797c20 */ /* 0x000fe20008410000 */
[----:B------:R-:W2:Y:S02]  /*2cf0*/  LDL R97, [R1+0x78] ;  /* 0x0000780001617983 */ /* 0x000ea40000100800 */
[-C--:B---3--:R-:W-:Y:S01]  /*2d00*/  FMUL.FTZ R91, R92, R90.reuse ;  /* 0x0000005a5c5b7220 */ /* 0x088fe20000410000 */
[----:B------:R-:W-:Y:S01]  /*2d10*/  FFMA.FTZ R232, R121, R90, R232 ;  /* 0x0000005a79e87223 */ /* 0x000fe200000100e8 */
[----:B------:R-:W3:Y:S01]  /*2d20*/  LDL R92, [R1+0x7c] ;  /* 0x00007c00015c7983 */ /* 0x000ee20000100800 */
[----:B------:R-:W-:Y:S01]  /*2d30*/  FADD.FTZ R148, R122, R148 ;  /* 0x000000947a947221 */ /* 0x000fe20000010000 */
[----:B------:R-:W-:Y:S01]  /*2d40*/  FFMA.FTZ R19, R118, R122, R19 ;  /* 0x0000007a76137223 */ /* 0x000fe20000010013 */
[----:B------:R-:W-:-:S02]  /*2d50*/  SHF.L.U32 R122, R123, 0x10, RZ ;  /* 0x000000107b7a7819 */ /* 0x000fc400000006ff */
[----:B------:R-:W-:Y:S01]  /*2d60*/  PRMT R123, R123, 0x7632, R123 ;  /* 0x000076327b7b7816 */ /* 0x000fe2000000007b */
[----:B----4-:R-:W-:Y:S01]  /*2d70*/  FADD.FTZ R11, R90, R11 ;  /* 0x0000000b5a0b7221 */ /* 0x010fe20000010000 */
[----:B------:R-:W-:-:S04]  /*2d80*/  PRMT R90, R119, 0x7632, R90 ;  /* 0x00007632775a7816 */ /* 0x000fc8000000005a */
[----:B------:R1:W-:Y:S01]  /*2d90*/  STL [R1+0x34], R11 ;  /* 0x0000340b01007387 */ /* 0x0003e20000100800 */
[----:B------:R-:W-:Y:S01]  /*2da0*/  SHF.L.U32 R90, R90, 0x10, RZ ;  /* 0x000000105a5a7819 */ /* 0x000fe200000006ff */
[----:B------:R-:W-:Y:S01]  /*2db0*/  FADD.FTZ R126, R127, -UR5 ;  /* 0x800000057f7e7e21 */ /* 0x000fe20008010000 */
[----:B------:R-:W-:-:S03]  /*2dc0*/  SHF.L.U32 R123, R123, 0x10, RZ ;  /* 0x000000107b7b7819 */ /* 0x000fc600000006ff */
[----:B------:R-:W-:Y:S01]  /*2dd0*/  FMUL.FTZ R127, R95, R90 ;  /* 0x0000005a5f7f7220 */ /* 0x000fe20000410000 */
[----:B-1----:R-:W4:Y:S01]  /*2de0*/  LDL.LU R11, [R1+0x24] ;  /* 0x00002400010b7983 */ /* 0x002f220000300800 */
[----:B------:R-:W-:Y:S01]  /*2df0*/  FADD.FTZ R147, R122, R147 ;  /* 0x000000937a937221 */ /* 0x000fe20000010000 */
[-C--:B------:R-:W-:Y:S01]  /*2e00*/  FFMA.FTZ R18, R121, R122.reuse, R18 ;  /* 0x0000007a79127223 */ /* 0x080fe20000010012 */
[----:B------:R-:W-:Y:S01]  /*2e10*/  FFMA.FTZ R122, R96, R122, R91 ;  /* 0x0000007a607a7223 */ /* 0x000fe2000001005b */
[----:B------:R-:W-:Y:S01]  /*2e20*/  FMUL.FTZ R126, R126, UR16 ;  /* 0x000000107e7e7c20 */ /* 0x000fe20008410000 */
[----:B------:R-:W4:Y:S03]  /*2e30*/  LDL R96, [R1+0x6c] ;  /* 0x00006c0001607983 */ /* 0x000f260000100800 */
[----:B------:R-:W-:Y:S01]  /*2e40*/  FFMA.FTZ R235, R126, R90, R235 ;  /* 0x0000005a7eeb7223 */ /* 0x000fe200000100eb */
[----:B--2---:R-:W-:-:S02]  /*2e50*/  FFMA.FTZ R127, R10, R123, R127 ;  /* 0x0000007b0a7f7223 */ /* 0x004fc4000001007f */
[----:B------:R-:W2:Y:S04]  /*2e60*/  LDL R10, [R1+0x68] ;  /* 0x00006800010a7983 */ /* 0x000ea80000100800 */
[----:B------:R-:W2:Y:S01]  /*2e70*/  LDL.LU R95, [R1+0x28] ;  /* 0x00002800015f7983 */ /* 0x000ea20000300800 */
[----:B------:R-:W-:Y:S01]  /*2e80*/  FADD.FTZ R94, R90, R94 ;  /* 0x0000005e5a5e7221 */ /* 0x000fe20000010000 */
[----:B------:R-:W-:-:S04]  /*2e90*/  SHF.L.U32 R90, R132, 0x10, RZ ;  /* 0x00000010845a7819 */ /* 0x000fc800000006ff */
[----:B------:R1:W-:Y:S01]  /*2ea0*/  STL [R1+0x30], R94 ;  /* 0x0000305e01007387 */ /* 0x0003e20000100800 */
[----:B------:R-:W-:-:S03]  /*2eb0*/  FADD.FTZ R93, R90, R93 ;  /* 0x0000005d5a5d7221 */ /* 0x000fc60000010000 */
[----:B-1----:R-:W2:Y:S04]  /*2ec0*/  LDL R94, [R1+0x70] ;  /* 0x00007000015e7983 */ /* 0x002ea80000100800 */
[----:B------:R1:W-:Y:S04]  /*2ed0*/  STL [R1+0x2c], R93 ;  /* 0x00002c5d01007387 */ /* 0x0003e80000100800 */
[----:B-1----:R-:W2:Y:S01]  /*2ee0*/  LDL R93, [R1+0x74] ;  /* 0x00007400015d7983 */ /* 0x002ea20000100800 */
[----:B------:R-:W-:Y:S01]  /*2ef0*/  FADD.FTZ R146, R123, R146 ;  /* 0x000000927b927221 */ /* 0x000fe20000010000 */
[----:B------:R-:W-:Y:S01]  /*2f00*/  FFMA.FTZ R17, R126, R123, R17 ;  /* 0x0000007b7e117223 */ /* 0x000fe20000010011 */
[----:B------:R-:W-:Y:S01]  /*2f10*/  FADD.FTZ R123, R128, -UR5 ;  /* 0x80000005807b7e21 */ /* 0x000fe20008010000 */
[----:B------:R-:W-:-:S03]  /*2f20*/  SHF.L.U32 R119, R136, 0x10, RZ ;  /* 0x0000001088777819 */ /* 0x000fc600000006ff */
[----:B------:R-:W-:-:S04]  /*2f30*/  FMUL.FTZ R123, R123, UR16 ;  /* 0x000000107b7b7c20 */ /* 0x000fc80008410000 */
[-C--:B------:R-:W-:Y:S01]  /*2f40*/  FFMA.FTZ R236, R123, R90.reuse, R236 ;  /* 0x0000005a7bec7223 */ /* 0x080fe200000100ec */
[----:B------:R-:W-:Y:S01]  /*2f50*/  FMUL.FTZ R90, R97, R90 ;  /* 0x0000005a615a7220 */ /* 0x000fe20000410000 */
[----:B------:R-:W-:Y:S01]  /*2f60*/  FADD.FTZ R145, R119, R145 ;  /* 0x0000009177917221 */ /* 0x000fe20000010000 */
[-C--:B------:R-:W-:Y:S02]  /*2f70*/  FFMA.FTZ R16, R123, R119.reuse, R16 ;  /* 0x000000777b107223 */ /* 0x080fe40000010010 */
[----:B---3--:R-:W-:Y:S01]  /*2f80*/  FFMA.FTZ R119, R92, R119, R90 ;  /* 0x000000775c777223 */ /* 0x008fe2000001005a */
[----:B------:R-:W-:Y:S02]  /*2f90*/  IMAD.U32 R90, R133, 0x10000, RZ ;  /* 0x00010000855a7824 */ /* 0x000fe400078e00ff */
[----:B------:R-:W-:Y:S01]  /*2fa0*/  FADD.FTZ R124, R130, -UR5 ;  /* 0x80000005827c7e21 */ /* 0x000fe20008010000 */
[----:B------:R-:W3:Y:S03]  /*2fb0*/  LDL.LU R92, [R1+0x20] ;  /* 0x00002000015c7983 */ /* 0x000ee60000300800 */
[----:B------:R-:W-:-:S04]  /*2fc0*/  FMUL.FTZ R124, R124, UR16 ;  /* 0x000000107c7c7c20 */ /* 0x000fc80008410000 */
[----:B------:R-:W-:Y:S01]  /*2fd0*/  FFMA.FTZ R238, R124, R90, R238 ;  /* 0x0000005a7cee7223 */ /* 0x000fe200000100ee */
[----:B----4-:R-:W-:-:S05]  /*2fe0*/  FADD.FTZ R11, R90, R11 ;  /* 0x0000000b5a0b7221 */ /* 0x010fca0000010000 */
[----:B------:R1:W-:Y:S04]  /*2ff0*/  STL [R1+0x24], R11 ;  /* 0x0000240b01007387 */ /* 0x0003e80000100800 */
[----:B-1----:R-:W4:Y:S01]  /*3000*/  LDL R11, [R1+0x60] ;  /* 0x00006000010b7983 */ /* 0x002f220000100800 */
[----:B------:R-:W-:Y:S01]  /*3010*/  SHF.L.U32 R125, R137, 0x10, RZ ;  /* 0x00000010897d7819 */ /* 0x000fe200000006ff */
[----:B0-----:R-:W-:-:S04]  /*3020*/  FADD.FTZ R129, R129, -UR5 ;  /* 0x8000000581817e21 */ /* 0x001fc80008010000 */
[----:B------:R-:W-:Y:S01]  /*3030*/  FADD.FTZ R143, R125, R143 ;  /* 0x0000008f7d8f7221 */ /* 0x000fe20000010000 */
[----:B------:R-:W-:Y:S01]  /*3040*/  FFMA.FTZ R14, R124, R125, R14 ;  /* 0x0000007d7c0e7223 */ /* 0x000fe2000001000e */
[----:B------:R-:W-:Y:S01]  /*3050*/  PRMT R128, R136, 0x7632, R128 ;  /* 0x0000763288807816 */ /* 0x000fe20000000080 */
[----:B------:R-:W-:-:S03]  /*3060*/  FMUL.FTZ R129, R129, UR16 ;  /* 0x0000001081817c20 */ /* 0x000fc60008410000 */
[----:B------:R-:W-:Y:S01]  /*3070*/  SHF.L.U32 R128, R128, 0x10, RZ ;  /* 0x0000001080807819 */ /* 0x000fe200000006ff */
[----:B--2---:R-:W-:Y:S02]  /*3080*/  FMUL.FTZ R90, R10, R90 ;  /* 0x0000005a0a5a7220 */ /* 0x004fe40000410000 */
[----:B------:R-:W2:Y:S02]  /*3090*/  LDL R10, [R1+0x64] ;  /* 0x00006400010a7983 */ /* 0x000ea40000100800 */
[--C-:B------:R-:W-:Y:S01]  /*30a0*/  FFMA.FTZ R125, R96, R125, R90.reuse ;  /* 0x0000007d607d7223 */ /* 0x100fe2000001005a */
[----:B------:R-:W-:-:S04]  /*30b0*/  PRMT R90, R132, 0x7632, R90 ;  /* 0x00007632845a7816 */ /* 0x000fc8000000005a */
[----:B------:R-:W-:Y:S01]  /*30c0*/  SHF.L.U32 R90, R90, 0x10, RZ ;  /* 0x000000105a5a7819 */ /* 0x000fe200000006ff */
[----:B------:R-:W-:-:S04]  /*30d0*/  FFMA.FTZ R15, R129, R128, R15 ;  /* 0x00000080810f7223 */ /* 0x000fc8000001000f */
[-C--:B------:R-:W-:Y:S01]  /*30e0*/  FFMA.FTZ R237, R129, R90.reuse, R237 ;  /* 0x0000005a81ed7223 */ /* 0x080fe200000100ed */
[----:B------:R-:W-:Y:S01]  /*30f0*/  FADD.FTZ R95, R90, R95 ;  /* 0x0000005f5a5f7221 */ /* 0x000fe20000010000 */
[----:B------:R-:W-:Y:S01]  /*3100*/  FADD.FTZ R144, R128, R144 ;  /* 0x0000009080907221 */ /* 0x000fe20000010000 */
[----:B------:R-:W-:-:S04]  /*3110*/  FMUL.FTZ R90, R94, R90 ;  /* 0x0000005a5e5a7220 */ /* 0x000fc80000410000 */
[----:B------:R-:W-:Y:S01]  /*3120*/  FFMA.FTZ R128, R93, R128, R90 ;  /* 0x000000805d807223 */ /* 0x000fe2000001005a */
[----:B------:R-:W-:-:S04]  /*3130*/  FADD.FTZ R90, RZ, R183 ;  /* 0x000000b7ff5a7221 */ /* 0x000fc80000010000 */
[----:B------:R-:W-:-:S04]  /*3140*/  FADD.FTZ R90, R88, R90 ;  /* 0x0000005a585a7221 */ /* 0x000fc80000010000 */
[----:B------:R-:W-:-:S04]  /*3150*/  FADD.FTZ R90, R184, R90 ;  /* 0x0000005ab85a7221 */ /* 0x000fc80000010000 */
[----:B------:R-:W-:Y:S01]  /*3160*/  FADD.FTZ R90, R187, R90 ;  /* 0x0000005abb5a7221 */ /* 0x000fe20000010000 */
[----:B------:R-:W-:-:S03]  /*3170*/  FFMA.FTZ R132, R0, R183, RZ ;  /* 0x000000b700847223 */ /* 0x000fc600000100ff */
[----:B------:R-:W-:Y:S01]  /*3180*/  FADD.FTZ R90, R189, R90 ;  /* 0x0000005abd5a7221 */ /* 0x000fe20000010000 */
[----:B------:R-:W-:-:S03]  /*3190*/  FFMA.FTZ R132, R185, R88, R132 ;  /* 0x00000058b9847223 */ /* 0x000fc60000010084 */
[----:B------:R-:W-:Y:S01]  /*31a0*/  FADD.FTZ R90, R192, R90 ;  /* 0x0000005ac05a7221 */ /* 0x000fe20000010000 */
[----:B------:R-:W-:Y:S01]  /*31b0*/  PRMT R91, R133, 0x7632, R91 ;  /* 0x00007632855b7816 */ /* 0x000fe2000000005b */
        /* <DEDUP_REMOVED lines=27> */
[----:B------:R-:W-:-:S04]  /*3370*/  FADD.FTZ R133, R114, R133 ;  /* 0x0000008572857221 */ /* 0x000fc80000010000 */
[----:B------:R-:W-:Y:S01]  /*3380*/  FADD.FTZ R136, R116, R133 ;  /* 0x0000008574887221 */ /* 0x000fe20000010000 */
[----:B------:R-:W-:Y:S01]  /*3390*/  FFMA.FTZ R133, R103, R102, R132 ;  /* 0x0000006667857223 */ /* 0x000fe20000010084 */
[----:B------:R-:W-:-:S03]  /*33a0*/  SHF.L.U32 R91, R91, 0x10, RZ ;  /* 0x000000105b5b7819 */ /* 0x000fc600000006ff */
[----:B------:R-:W-:-:S04]  /*33b0*/  FFMA.FTZ R133, R113, R112, R133 ;  /* 0x0000007071857223 */ /* 0x000fc80000010085 */
[----:B------:R-:W-:Y:S01]  /*33c0*/  FFMA.FTZ R133, R111, R107, R133 ;  /* 0x0000006b6f857223 */ /* 0x000fe20000010085 */
[----:B---3--:R-:W-:Y:S01]  /*33d0*/  FADD.FTZ R92, R91, R92 ;  /* 0x0000005c5b5c7221 */ /* 0x008fe20000010000 */
[----:B------:R-:W-:Y:S02]  /*33e0*/  PRMT R137, R137, 0x7632, R137 ;  /* 0x0000763289897816 */ /* 0x000fe40000000089 */
[----:B------:R-:W-:Y:S01]  /*33f0*/  FFMA.FTZ R133, R115, R114, R133 ;  /* 0x0000007273857223 */ /* 0x000fe20000010085 */
[----:B------:R0:W-:Y:S01]  /*3400*/  STL [R1+0x28], R95 ;  /* 0x0000285f01007387 */ /* 0x0001e20000100800 */
[----:B------:R-:W-:Y:S01]  /*3410*/  FADD.FTZ R130, R131, -UR5 ;  /* 0x8000000583827e21 */ /* 0x000fe20008010000 */
[----:B------:R-:W-:Y:S01]  /*3420*/  SHF.L.U32 R137, R137, 0x10, RZ ;  /* 0x0000001089897819 */ /* 0x000fe200000006ff */
[----:B----4-:R-:W-:Y:S01]  /*3430*/  FMUL.FTZ R131, R11, R91 ;  /* 0x0000005b0b837220 */ /* 0x010fe20000410000 */
[----:B------:R1:W-:Y:S01]  /*3440*/  STL [R1+0x20], R92 ;  /* 0x0000205c01007387 */ /* 0x0003e20000100800 */
[----:B------:R-:W-:-:S02]  /*3450*/  PRMT R233, R139, 0x7632, R233 ;  /* 0x000076328be97816 */ /* 0x000fc400000000e9 */
[----:B------:R-:W-:Y:S01]  /*3460*/  SHF.L.U32 R244, R139, 0x10, RZ ;  /* 0x000000108bf47819 */ /* 0x000fe200000006ff */
[----:B------:R-:W-:Y:S01]  /*3470*/  FFMA.FTZ R139, R117, R116, R133 ;  /* 0x00000074758b7223 */ /* 0x000fe20000010085 */
[C---:B------:R-:W-:Y:S01]  /*3480*/  PRMT R246, R134.reuse, 0x7632, R246 ;  /* 0x0000763286f67816 */ /* 0x040fe200000000f6 */
[----:B------:R-:W3:Y:S01]  /*3490*/  LDL R133, [R1+0x48] ;  /* 0x0000480001857983 */ /* 0x000ee20000100800 */
[----:B------:R-:W-:-:S03]  /*34a0*/  SHF.L.U32 R249, R134, 0x10, RZ ;  /* 0x0000001086f97819 */ /* 0x000fc600000006ff */
[----:B------:R-:W4:Y:S04]  /*34b0*/  LDL R134, [R1+0x58] ;  /* 0x0000580001867983 */ /* 0x000f280000100800 */
[----:B------:R-:W4:Y:S01]  /*34c0*/  LDL R11, [R1+0x5c] ;  /* 0x00005c00010b7983 */ /* 0x000f220000100800 */
[----:B------:R-:W-:Y:S01]  /*34d0*/  FADD.FTZ R132, R120, R136 ;  /* 0x0000008878847221 */ /* 0x000fe20000010000 */
[C---:B------:R-:W-:Y:S02]  /*34e0*/  PRMT R234, R135.reuse, 0x7632, R234 ;  /* 0x0000763287ea7816 */ /* 0x040fe400000000ea */
[----:B------:R-:W-:Y:S01]  /*34f0*/  SHF.L.U32 R214, R135, 0x10, RZ ;  /* 0x0000001087d67819 */ /* 0x000fe200000006ff */
[----:B------:R-:W-:Y:S01]  /*3500*/  FADD.FTZ R132, R122, R132 ;  /* 0x000000847a847221 */ /* 0x000fe20000010000 */
[----:B------:R-:W-:Y:S01]  /*3510*/  FMUL.FTZ R130, R130, UR16 ;  /* 0x0000001082827c20 */ /* 0x000fe20008410000 */
[----:B------:R-:W4:Y:S02]  /*3520*/  LDL R136, [R1+0x54] ;  /* 0x0000540001887983 */ /* 0x000f240000100800 */
[----:B------:R-:W-:Y:S01]  /*3530*/  FADD.FTZ R132, R127, R132 ;  /* 0x000000847f847221 */ /* 0x000fe20000010000 */
[----:B------:R-:W-:Y:S01]  /*3540*/  FADD.FTZ R142, R137, R142 ;  /* 0x0000008e898e7221 */ /* 0x000fe20000010000 */
[----:B------:R-:W-:Y:S01]  /*3550*/  FADD.FTZ R240, R86, R240 ;  /* 0x000000f056f07221 */ /* 0x000fe20000010000 */
[----:B------:R-:W-:Y:S01]  /*3560*/  FFMA.FTZ R212, R201, R86, R212 ;  /* 0x00000056c9d47223 */ /* 0x000fe200000100d4 */
[----:B------:R-:W-:Y:S01]  /*3570*/  FADD.FTZ R132, R119, R132 ;  /* 0x0000008477847221 */ /* 0x000fe20000010000 */
[----:B------:R-:W-:Y:S01]  /*3580*/  FFMA.FTZ R178, R130, R137, R178 ;  /* 0x0000008982b27223 */ /* 0x000fe200000100b2 */
[----:B------:R-:W4:Y:S02]  /*3590*/  LDG.E.128 R84, desc[UR10][R84.64+0x10] ;  /* 0x0000100a54547981 */ /* 0x000f24000c1e1d00 */
[----:B------:R-:W-:-:S02]  /*35a0*/  FADD.FTZ R132, R132, R128 ;  /* 0x0000008084847221 */ /* 0x000fc40000010000 */
[----:B------:R-:W4:Y:S02]  /*35b0*/  LDL R252, [R1+0x44] ;  /* 0x0000440001fc7983 */ /* 0x000f240000100800 */
[----:B------:R-:W-:Y:S02]  /*35c0*/  FADD.FTZ R135, R132, R125 ;  /* 0x0000007d84877221 */ /* 0x000fe40000010000 */
[----:B------:R-:W4:Y:S01]  /*35d0*/  LDL R132, [R1+0x50] ;  /* 0x0000500001847983 */ /* 0x000f220000100800 */
[----:B--2---:R-:W-:-:S03]  /*35e0*/  FFMA.FTZ R131, R10, R137, R131 ;  /* 0x000000890a837223 */ /* 0x004fc60000010083 */
[----:B------:R-:W2:Y:S04]  /*35f0*/  LDL R10, [R1+0x4c] ;  /* 0x00004c00010a7983 */ /* 0x000ea80000100800 */
[----:B------:R-:W2:Y:S01]  /*3600*/  LDL R137, [R1+0x40] ;  /* 0x0000400001897983 */ /* 0x000ea20000100800 */
[----:B------:R-:W-:Y:S02]  /*3610*/  FFMA.FTZ R239, R130, R91, R239 ;  /* 0x0000005b82ef7223 */ /* 0x000fe400000100ef */
[----:B------:R-:W0:Y:S01]  /*3620*/  LDC.64 R90, c[0x0][0x3b0] ;  /* 0x0000ec00ff5a7b82 */ /* 0x000e220000000a00 */
[C---:B------:R-:W-:Y:S02]  /*3630*/  PRMT R251, R138.reuse, 0x7632, R251 ;  /* 0x000076328afb7816 */ /* 0x040fe400000000fb */
[----:B------:R-:W-:Y:S01]  /*3640*/  SHF.L.U32 R138, R138, 0x10, RZ ;  /* 0x000000108a8a7819 */ /* 0x000fe200000006ff */
[----:B0-----:R-:W-:-:S04]  /*3650*/  IMAD.WIDE.U32 R96, R182, 0x8, R90 ;  /* 0x00000008b6607825 */ /* 0x001fc800078e005a */
[--C-:B------:R-:W-:Y:S02]  /*3660*/  IMAD.WIDE.U32 R94, R181, 0x8, R90.reuse ;  /* 0x00000008b55e7825 */ /* 0x100fe400078e005a */
[----:B------:R-:W5:Y:S02]  /*3670*/  LDG.E.64 R96, desc[UR10][R96.64] ;  /* 0x0000000a60607981 */ /* 0x000f64000c1e1b00 */
[--C-:B-1----:R-:W-:Y:S02]  /*3680*/  IMAD.WIDE.U32 R92, R180, 0x8, R90.reuse ;  /* 0x00000008b45c7825 */ /* 0x102fe400078e005a */
[----:B------:R-:W5:Y:S02]  /*3690*/  LDG.E.64 R94, desc[UR10][R94.64] ;  /* 0x0000000a5e5e7981 */ /* 0x000f64000c1e1b00 */
[----:B------:R-:W-:Y:S02]  /*36a0*/  IMAD.WIDE.U32 R90, R179, 0x8, R90 ;  /* 0x00000008b35a7825 */ /* 0x000fe400078e005a */
[----:B------:R-:W5:Y:S04]  /*36b0*/  LDG.E.64 R92, desc[UR10][R92.64] ;  /* 0x0000000a5c5c7981 */ /* 0x000f68000c1e1b00 */
[----:B------:R-:W5:Y:S01]  /*36c0*/  LDG.E.64 R90, desc[UR10][R90.64] ;  /* 0x0000000a5a5a7981 */ /* 0x000f62000c1e1b00 */
[----:B------:R-:W-:Y:S01]  /*36d0*/  SHF.L.U32 R246, R246, 0x10, RZ ;  /* 0x00000010f6f67819 */ /* 0x000fe200000006ff */
[----:B------:R-:W-:Y:S01]  /*36e0*/  FFMA.FTZ R139, R118, R120, R139 ;  /* 0x00000078768b7223 */ /* 0x000fe2000001008b */
[----:B------:R-:W-:Y:S01]  /*36f0*/  SHF.L.U32 R251, R251, 0x10, RZ ;  /* 0x00000010fbfb7819 */ /* 0x000fe200000006ff */
[----:B------:R-:W-:Y:S01]  /*3700*/  FADD.FTZ R135, R135, R131 ;  /* 0x0000008387877221 */ /* 0x000fe20000010000 */
[----:B------:R-:W-:Y:S01]  /*3710*/  SHF.L.U32 R234, R234, 0x10, RZ ;  /* 0x00000010eaea7819 */ /* 0x000fe200000006ff */
[----:B------:R-:W-:Y:S01]  /*3720*/  FFMA.FTZ R139, R121, R122, R139 ;  /* 0x0000007a798b7223 */ /* 0x000fe2000001008b */
[----:B------:R-:W-:-:S03]  /*3730*/  IMAD.U32 R233, R233, 0x10000, RZ ;  /* 0x00010000e9e97824 */ /* 0x000fc600078e00ff */
[----:B------:R-:W-:Y:S01]  /*3740*/  FFMA.FTZ R139, R126, R127, R139 ;  /* 0x0000007f7e8b7223 */ /* 0x000fe2000001008b */
[----:B---3--:R-:W-:Y:S01]  /*3750*/  FMUL.FTZ R133, R133, R214 ;  /* 0x000000d685857220 */ /* 0x008fe20000410000 */
[----:B----4-:R-:W-:-:S04]  /*3760*/  FMUL.FTZ R134, R134, R249 ;  /* 0x000000f986867220 */ /* 0x010fc80000410000 */
[----:B------:R-:W-:Y:S02]  /*3770*/  FFMA.FTZ R134, R11, R138, R134 ;  /* 0x0000008a0b867223 */ /* 0x000fe40000010086 */
[----:B------:R0:W5:Y:S02]  /*3780*/  LDL.LU R11, [R1+0x144] ;  /* 0x00014400010b7983 */ /* 0x0001640000300800 */
[----:B------:R-:W-:Y:S01]  /*3790*/  FADD.FTZ R135, R135, R134 ;  /* 0x0000008687877221 */ /* 0x000fe20000010000 */
[----:B------:R-:W-:-:S04]  /*37a0*/  FMUL.FTZ R132, R132, R246 ;  /* 0x000000f684847220 */ /* 0x000fc80000410000 */
[----:B------:R-:W-:-:S04]  /*37b0*/  FFMA.FTZ R132, R136, R251, R132 ;  /* 0x000000fb88847223 */ /* 0x000fc80000010084 */
[----:B------:R-:W-:Y:S01]  /*37c0*/  FADD.FTZ R135, R135, R132 ;  /* 0x0000008487877221 */ /* 0x000fe20000010000 */
[----:B------:R-:W-:Y:S01]  /*37d0*/  FADD.FTZ R177, R138, R177 ;  /* 0x000000b18ab17221 */ /* 0x000fe20000010000 */
[----:B------:R-:W-:Y:S01]  /*37e0*/  FADD.FTZ R86, R86, -UR5 ;  /* 0x8000000556567e21 */ /* 0x000fe20008010000 */
[----:B------:R-:W-:Y:S01]  /*37f0*/  FADD.FTZ R87, R87, -UR5 ;  /* 0x8000000557577e21 */ /* 0x000fe20008010000 */
[----:B--2---:R-:W-:Y:S02]  /*3800*/  FFMA.FTZ R133, R10, R244, R133 ;  /* 0x000000f40a857223 */ /* 0x004fe40000010085 */
[----:B------:R0:W5:Y:S01]  /*3810*/  LDL.LU R10, [R1+0x140] ;  /* 0x00014000010a7983 */ /* 0x0001620000300800 */
[----:B------:R-:W-:Y:S01]  /*3820*/  FMUL.FTZ R136, R137, R234 ;  /* 0x000000ea89887220 */ /* 0x000fe20000410000 */
[----:B------:R-:W-:Y:S01]  /*3830*/  FADD.FTZ R137, R84, -UR5 ;  /* 0x8000000554897e21 */ /* 0x000fe20008010000 */
[----:B------:R-:W-:Y:S01]  /*3840*/  FFMA.FTZ R84, R123, R119, R139 ;  /* 0x000000777b547223 */ /* 0x000fe2000001008b */
[----:B------:R-:W-:Y:S01]  /*3850*/  FADD.FTZ R139, R135, R133 ;  /* 0x00000085878b7221 */ /* 0x000fe20000010000 */
[----:B------:R-:W-:Y:S01]  /*3860*/  FFMA.FTZ R136, R252, R233, R136 ;  /* 0x000000e9fc887223 */ /* 0x000fe20000010088 */
[----:B------:R-:W-:Y:S01]  /*3870*/  FMUL.FTZ R135, R137, UR16 ;  /* 0x0000001089877c20 */ /* 0x000fe20008410000 */
[----:B------:R-:W-:-:S02]  /*3880*/  FFMA.FTZ R137, R129, R128, R84 ;  /* 0x0000008081897223 */ /* 0x000fc40000010054 */
[----:B------:R-:W-:Y:S01]  /*3890*/  FADD.FTZ R84, R139, R136 ;  /* 0x000000888b547221 */ /* 0x000fe20000010000 */
[----:B------:R-:W-:Y:S01]  /*38a0*/  FFMA.FTZ R13, R135, R138, R13 ;  /* 0x0000008a870d7223 */ /* 0x000fe2000001000d */
        /* <DEDUP_REMOVED lines=8> */
[----:B------:R-:W-:-:S03]  /*3930*/  FMUL.FTZ R139, R87, UR16 ;  /* 0x00000010578b7c20 */ /* 0x000fc60008410000 */
        /* <DEDUP_REMOVED lines=35> */
.L_x_1477:
[----:B------:R-:W-:Y:S05]  /*3b70*/  BSYNC.RECONVERGENT B0 ;  /* 0x0000000000007941 */ /* 0x000fea0003800200 */
.L_x_1476:
[----:B0-----:R-:W2:Y:S04]  /*3b80*/  LDL.LU R84, [R1+0x1c] ;  /* 0x00001c0001547983 */ /* 0x001ea80000300800 */
[----:B------:R-:W3:Y:S01]  /*3b90*/  LDL.LU R251, [R1+0x18] ;  /* 0x0000180001fb7983 */ /* 0x000ee20000300800 */
[----:B------:R-:W-:-:S03]  /*3ba0*/  FFMA.FTZ R245, R135, R249, R245 ;  /* 0x000000f987f57223 */ /* 0x000fc600000100f5 */
[----:B------:R-:W4:Y:S01]  /*3bb0*/  LDL.LU R252, [R1] ;  /* 0x0000000001fc7983 */ /* 0x000f220000300800 */
[----:B------:R-:W0:Y:S01]  /*3bc0*/  S2UR UR6, SR_CgaCtaId ;  /* 0x00000000000679c3 */ /* 0x000e220000008800 */
[----:B------:R-:W-:Y:S02]  /*3bd0*/  UMOV UR5, 0x400 ;  /* 0x0000040000057882 */ /* 0x000fe40000000000 */
[----:B0-----:R-:W-:-:S04]  /*3be0*/  ULEA UR5, UR6, UR5, 0x18 ;  /* 0x0000000506057291 */ /* 0x001fc8000f8ec0ff */
[----:B------:R-:W-:Y:S02]  /*3bf0*/  UIADD3 UR6, UPT, UPT, UR5, 0x8040, URZ ;  /* 0x0000804005067890 */ /* 0x000fe4000fffe0ff */
[----:B------:R-:W-:Y:S01]  /*3c00*/  @!UP1 UIADD3 UR6, UPT, UPT, UR5, 0x8000, URZ ;  /* 0x0000800005069890 */ /* 0x000fe2000fffe0ff */
[----:B------:R-:W-:Y:S01]  /*3c10*/  FFMA.FTZ R247, R137, R246, R247 ;  /* 0x000000f689f77223 */ /* 0x000fe200000100f7 */
[----:B-----5:R-:W-:Y:S01]  /*3c20*/  FADD.FTZ R11, R244, R11 ;  /* 0x0000000bf40b7221 */ /* 0x020fe20000010000 */
[----:B------:R-:W-:Y:S01]  /*3c30*/  FFMA.FTZ R141, R138, R244, R141 ;  /* 0x000000f48a8d7223 */ /* 0x000fe2000001008d */
[----:B------:R-:W-:Y:S01]  /*3c40*/  BAR.SYNC.DEFER_BLOCKING 0x0 ;  /* 0x0000000000007b1d */ /* 0x000fe20000010000 */
[----:B--2---:R-:W-:-:S05]  /*3c50*/  FADD.FTZ R84, R249, R84 ;  /* 0x00000054f9547221 */ /* 0x004fca0000010000 */
[----:B------:R-:W2:Y:S01]  /*3c60*/  LDL.LU R249, [R1+0x4] ;  /* 0x0000040001f97983 */ /* 0x000ea20000300800 */
[----:B------:R-:W-:Y:S01]  /*3c70*/  UISETP.NE.U32.AND UP0, UPT, UR26, URZ, UPT ;  /* 0x000000ff1a00728c */ /* 0x000fe2000bf05070 */
[----:B---3--:R-:W-:Y:S01]  /*3c80*/  FADD.FTZ R251, R246, R251 ;  /* 0x000000fbf6fb7221 */ /* 0x008fe20000010000 */
[----:B------:R-:W-:Y:S01]  /*3c90*/  FFMA.FTZ R248, R138, R214, R248 ;  /* 0x000000d68af87223 */ /* 0x000fe200000100f8 */
[----:B------:R-:W-:Y:S01]  /*3ca0*/  STL [R1+0x1c], R84 ;  /* 0x00001c5401007387 */ /* 0x000fe20000100800 */
[----:B------:R-:W-:Y:S01]  /*3cb0*/  UISETP.NE.AND.EX UP0, UPT, UR27, URZ, UPT, UP0 ;  /* 0x000000ff1b00728c */ /* 0x000fe2000bf05300 */
[----:B----4-:R-:W-:Y:S01]  /*3cc0*/  FADD.FTZ R252, R234, R252 ;  /* 0x000000fceafc7221 */ /* 0x010fe20000010000 */
[----:B------:R-:W-:Y:S01]  /*3cd0*/  UIADD3 UR4, UPT, UPT, UR4, UR24, URZ ;  /* 0x0000001804047290 */ /* 0x000fe2000fffe0ff */
[----:B------:R-:W0:Y:S01]  /*3ce0*/  LDS.128 R84, [UR6] ;  /* 0x00000006ff547984 */ /* 0x000e220008000c00 */
[----:B------:R-:W-:Y:S01]  /*3cf0*/  UIADD3 UR6, UPT, UPT, UR5, 0x8050, URZ ;  /* 0x0000805005067890 */ /* 0x000fe2000fffe0ff */
[----:B------:R-:W-:Y:S01]  /*3d00*/  FADD.FTZ R10, R233, R10 ;  /* 0x0000000ae90a7221 */ /* 0x000fe20000010000 */
[----:B------:R-:W-:Y:S01]  /*3d10*/  @!UP1 UIADD3 UR6, UPT, UPT, UR5, 0x8010, URZ ;  /* 0x0000801005069890 */ /* 0x000fe2000fffe0ff */
[----:B------:R1:W-:Y:S01]  /*3d20*/  STL [R1+0x18], R251 ;  /* 0x000018fb01007387 */ /* 0x0003e20000100800 */
[C---:B------:R-:W-:Y:S01]  /*3d30*/  FFMA.FTZ R140, R139.reuse, R233, R140 ;  /* 0x000000e98b8c7223 */ /* 0x040fe2000001008c */
[----:B------:R-:W-:Y:S01]  /*3d40*/  FFMA.FTZ R250, R139, R234, R250 ;  /* 0x000000ea8bfa7223 */ /* 0x000fe200000100fa */
[----:B------:R-:W-:Y:S01]  /*3d50*/  UISETP.GE.AND UP2, UPT, UR4, UR25, UPT ;  /* 0x000000190400728c */ /* 0x000fe2000bf46270 */
[----:B-1----:R-:W1:Y:S01]  /*3d60*/  S2R R251, SR_TID.X ;  /* 0x0000000000fb7919 */ /* 0x002e620000002100 */
[----:B0-----:R-:W-:Y:S01]  /*3d70*/  FADD.FTZ R84, RZ, R84 ;  /* 0x00000054ff547221 */ /* 0x001fe20000010000 */
[----:B------:R-:W-:-:S03]  /*3d80*/  FADD.FTZ R85, RZ, R85 ;  /* 0x00000055ff557221 */ /* 0x000fc60000010000 */
[----:B------:R-:W-:Y:S01]  /*3d90*/  FADD.FTZ R244, R86, R84 ;  /* 0x0000005456f47221 */ /* 0x000fe20000010000 */
[----:B------:R-:W-:Y:S02]  /*3da0*/  FADD.FTZ R246, R87, R85 ;  /* 0x0000005557f67221 */ /* 0x000fe40000010000 */
        /* <DEDUP_REMOVED lines=21> */
[----:B------:R-:W-:Y:S01]  /*3f00*/  R2UR UR17, R85 ;  /* 0x00000000551172ca */ /* 0x000fe200000e0000 */
[----:B--2---:R-:W-:Y:S01]  /*3f10*/  FADD.FTZ R249, R214, R249 ;  /* 0x000000f9d6f97221 */ /* 0x004fe20000010000 */
[----:B------:R-:W-:-:S04]  /*3f20*/  FSEL R214, R84, RZ, !P3 ;  /* 0x000000ff54d67208 */ /* 0x000fc80005800000 */
[----:B------:R0:W-:Y:S04]  /*3f30*/  STL [R1+0x4], R249 ;  /* 0x000004f901007387 */ /* 0x0001e80000100800 */
[----:B------:R0:W-:Y:S01]  /*3f40*/  STL [R1], R252 ;  /* 0x000000fc01007387 */ /* 0x0001e20000100800 */
[----:B-1----:R-:W-:Y:S05]  /*3f50*/  BRA.U UP0, `(.L_x_1478) ;  /* 0x0000000d00947547 */ /* 0x002fea000b800000 */
        /* <DEDUP_REMOVED lines=62> */
.L_x_1480:
        /* <DEDUP_REMOVED lines=11> */
[----:B------:R-:W-:Y:S01]  /*43f0*/  ISETP.GE.U32.AND P2, PT, R96, RZ, PT ;  /* 0x000000ff6000720c */ /* 0x000fe20003f46070 */
[----:B------:R-:W-:Y:S01]  /*4400*/  FMUL.FTZ R86, R72, UR7 ;  /* 0x0000000748567c20 */ /* 0x000fe20008410000 */
[--C-:B------:R-:W-:Y:S01]  /*4410*/  FFMA.FTZ R0, R0, UR17, R214.reuse ;  /* 0x0000001100007c23 */ /* 0x100fe200080100d6 */
[----:B------:R-:W-:Y:S01]  /*4420*/  FMUL.FTZ R87, R75, UR7 ;  /* 0x000000074b577c20 */ /* 0x000fe20008410000 */
[----:B------:R-:W-:Y:S01]  /*4430*/  LOP3.LUT P6, RZ, R97, 0xff, RZ, 0xc0, !PT ;  /* 0x000000ff61ff7812 */ /* 0x000fe200078cc0ff */
        /* <DEDUP_REMOVED lines=8> */
[----:B------:R-:W-:Y:S01]  /*44c0*/  FSEL R86, R86, RZ, P6 ;  /* 0x000000ff56567208 */ /* 0x000fe20003000000 */
[----:B------:R-:W-:Y:S01]  /*44d0*/  FMUL.FTZ R0, R73, UR7 ;  /* 0x0000000749007c20 */ /* 0x000fe20008410000 */
[----:B------:R-:W-:Y:S01]  /*44e0*/  FSEL R87, R87, RZ, P2 ;  /* 0x000000ff57577208 */ /* 0x000fe20001000000 */
[----:B------:R-:W-:Y:S01]  /*44f0*/  FADD.FTZ R77, R88, -R77 ;  /* 0x8000004d584d7221 */ /* 0x000fe20000010000 */
[----:B------:R-:W-:Y:S01]  /*4500*/  FSEL R76, R76, RZ, P4 ;  /* 0x000000ff4c4c7208 */ /* 0x000fe20002000000 */
[----:B------:R-:W-:Y:S01]  /*4510*/  FADD.FTZ R78, R184, -R78 ;  /* 0x8000004eb84e7221 */ /* 0x000fe20000010000 */
[----:B------:R-:W-:Y:S01]  /*4520*/  LOP3.LUT P6, RZ, R97, 0xff00, RZ, 0xc0, !PT ;  /* 0x0000ff0061ff7812 */ /* 0x000fe200078cc0ff */
[----:B------:R-:W-:Y:S01]  /*4530*/  FADD.FTZ R79, R187, -R79 ;  /* 0x8000004fbb4f7221 */ /* 0x000fe20000010000 */
[----:B------:R-:W-:Y:S01]  /*4540*/  F2FP.BF16.F32.PACK_AB R87, R87, R76 ;  /* 0x0000004c5757723e */ /* 0x000fe200000010ff */
[----:B------:R-:W-:Y:S01]  /*4550*/  FMUL.FTZ R76, R183, UR16 ;  /* 0x00000010b74c7c20 */ /* 0x000fe20008410000 */
[----:B------:R-:W-:Y:S01]  /*4560*/  FSEL R0, R0, RZ, P6 ;  /* 0x000000ff00007208 */ /* 0x000fe20003000000 */
[----:B------:R-:W-:Y:S01]  /*4570*/  FMUL.FTZ R78, R78, UR16 ;  /* 0x000000104e4e7c20 */ /* 0x000fe20008410000 */
[----:B------:R-:W-:Y:S01]  /*4580*/  FMUL.FTZ R79, R79, UR16 ;  /* 0x000000104f4f7c20 */ /* 0x000fe20008410000 */
[----:B------:R-:W-:Y:S01]  /*4590*/  FMUL.FTZ R77, R77, UR16 ;  /* 0x000000104d4d7c20 */ /* 0x000fe20008410000 */
[----:B------:R-:W-:Y:S01]  /*45a0*/  F2FP.BF16.F32.PACK_AB R86, R0, R86 ;  /* 0x000000560056723e */ /* 0x000fe200000010ff */
        /* <DEDUP_REMOVED lines=13> */
[----:B------:R-:W-:Y:S01]  /*4680*/  F2FP.BF16.F32.PACK_AB R84, R0, R84 ;  /* 0x000000540054723e */ /* 0x000fe200000010ff */
[----:B------:R-:W-:Y:S06]  /*4690*/  BRA `(.L_x_1481) ;  /* 0x0000001800a47947 */ /* 0x000fec0003800000 */
.L_x_1479:
        /* <DEDUP_REMOVED lines=16> */
[----:B------:R-:W-:Y:S01]  /*47a0*/  FFMA.FTZ R84, R84, UR16, R47 ;  /* 0x0000001054547c23 */ /* 0x000fe2000801002f */
[----:B------:R-:W-:Y:S01]  /*47b0*/  FFMA.FTZ R195, R195, UR16, R46 ;  /* 0x00000010c3c37c23 */ /* 0x000fe2000801002e */
[----:B------:R-:W-:Y:S01]  /*47c0*/  FFMA.FTZ R188, R188, UR16, R44 ;  /* 0x00000010bcbc7c23 */ /* 0x000fe2000801002c */
        /* <DEDUP_REMOVED lines=10> */
[----:B------:R-:W-:Y:S01]  /*4870*/  FFMA.FTZ R193, R193, UR16, R45 ;  /* 0x00000010c1c17c23 */ /* 0x000fe2000801002d */
[C---:B------:R-:W-:Y:S01]  /*4880*/  LOP3.LUT P4, RZ, R97.reuse, 0xff, RZ, 0xc0, !PT ;  /* 0x000000ff61ff7812 */ /* 0x040fe2000788c0ff */
[----:B------:R-:W-:Y:S01]  /*4890*/  FFMA.FTZ R184, R184, UR16, R42 ;  /* 0x00000010b8b87c23 */ /* 0x000fe2000801002a */
[----:B------:R-:W-:Y:S01]  /*48a0*/  ISETP.GE.U32.AND.EX P2, PT, R97, 0x1000000, PT, P2 ;  /* 0x010000006100780c */ /* 0x000fe20003f46120 */
[----:B------:R-:W-:Y:S01]  /*48b0*/  FFMA.FTZ R89, R89, UR16, R43 ;  /* 0x0000001059597c23 */ /* 0x000fe2000801002b */
[----:B------:R-:W-:Y:S01]  /*48c0*/  FFMA.FTZ R0, R0, UR16, R40 ;  /* 0x0000001000007c23 */ /* 0x000fe20008010028 */
[----:B------:R-:W-:Y:S01]  /*48d0*/  FFMA.FTZ R88, R88, UR16, R41 ;  /* 0x0000001058587c23 */ /* 0x000fe20008010029 */
        /* <DEDUP_REMOVED lines=23> */
.L_x_1482:
        /* <DEDUP_REMOVED lines=11> */
[----:B------:R-:W-:Y:S01]  /*4b00*/  ISETP.GE.U32.AND P2, PT, R96, RZ, PT ;  /* 0x000000ff6000720c */ /* 0x000fe20003f46070 */
[----:B------:R-:W-:Y:S01]  /*4b10*/  FMUL.FTZ R86, R72, UR7 ;  /* 0x0000000748567c20 */ /* 0x000fe20008410000 */
[--C-:B------:R-:W-:Y:S01]  /*4b20*/  FFMA.FTZ R0, R0, UR17, R214.reuse ;  /* 0x0000001100007c23 */ /* 0x100fe200080100d6 */
[----:B------:R-:W-:Y:S01]  /*4b30*/  FMUL.FTZ R87, R75, UR7 ;  /* 0x000000074b577c20 */ /* 0x000fe20008410000 */
[----:B------:R-:W-:Y:S01]  /*4b40*/  LOP3.LUT P6, RZ, R97, 0xff, RZ, 0xc0, !PT ;  /* 0x000000ff61ff7812 */ /* 0x000fe200078cc0ff */
[----:B------:R-:W-:Y:S01]  /*4b50*/  FMUL.FTZ R76, R74, UR7 ;  /* 0x000000074a4c7c20 */ /* 0x000fe20008410000 */
[----:B------:R-:W-:Y:S01]  /*4b60*/  FFMA.FTZ R73, R193, UR16, R45 ;  /* 0x00000010c1497c23 */ /* 0x000fe2000801002d */
        /* <DEDUP_REMOVED lines=15> */
[----:B------:R-:W-:Y:S01]  /*4c60*/  FFMA.FTZ R76, R183, UR16, R40 ;  /* 0x00000010b74c7c23 */ /* 0x000fe20008010028 */
[----:B------:R-:W-:Y:S01]  /*4c70*/  FSEL R0, R0, RZ, P6 ;  /* 0x000000ff00007208 */ /* 0x000fe20003000000 */
[----:B------:R-:W-:Y:S01]  /*4c80*/  FFMA.FTZ R78, R78, UR16, R42 ;  /* 0x000000104e4e7c23 */ /* 0x000fe2000801002a */
[----:B------:R-:W-:Y:S01]  /*4c90*/  FFMA.FTZ R79, R79, UR16, R43 ;  /* 0x000000104f4f7c23 */ /* 0x000fe2000801002b */
[----:B------:R-:W-:Y:S01]  /*4ca0*/  FFMA.FTZ R77, R77, UR16, R41 ;  /* 0x000000104d4d7c23 */ /* 0x000fe20008010029 */
        /* <DEDUP_REMOVED lines=16> */
.L_x_1478:
        /* <DEDUP_REMOVED lines=15> */
[----:B------:R-:W-:Y:S01]  /*4ea0*/  ISETP.GE.U32.AND P2, PT, R96, RZ, PT ;  /* 0x000000ff6000720c */ /* 0x000fe20003f46070 */
[----:B------:R-:W-:Y:S01]  /*4eb0*/  FMUL.FTZ R83, R195, UR16 ;  /* 0x00000010c3537c20 */ /* 0x000fe20008410000 */
[----:B------:R-:W-:Y:S01]  /*4ec0*/  FMUL.FTZ R81, R198, UR16 ;  /* 0x00000010c6517c20 */ /* 0x000fe20008410000 */
[----:B------:R-:W-:Y:S01]  /*4ed0*/  FADD.FTZ R188, R189, -R188 ;  /* 0x800000bcbdbc7221 */ /* 0x000fe20000010000 */
[----:B------:R-:W-:Y:S01]  /*4ee0*/  LOP3.LUT P3, RZ, R97, 0xff0000, RZ, 0xc0, !PT ;  /* 0x00ff000061ff7812 */ /* 0x000fe2000786c0ff */
[----:B------:R-:W-:Y:S01]  /*4ef0*/  FMUL.FTZ R83, R83, UR7 ;  /* 0x0000000753537c20 */ /* 0x000fe20008410000 */
[----:B------:R-:W-:Y:S01]  /*4f00*/  ISETP.GE.U32.AND.EX P4, PT, R97, 0x1000000, PT, P2 ;  /* 0x010000006100780c */ /* 0x000fe20003f86120 */
[----:B------:R-:W-:Y:S01]  /*4f10*/  FMUL.FTZ R193, R193, UR16 ;  /* 0x00000010c1c17c20 */ /* 0x000fe20008410000 */
[----:B------:R-:W-:Y:S01]  /*4f20*/  ISETP.GE.U32.AND P2, PT, R152, RZ, PT ;  /* 0x000000ff9800720c */ /* 0x000fe20003f46070 */
[----:B------:R-:W-:Y:S01]  /*4f30*/  FMUL.FTZ R81, R81, UR7 ;  /* 0x0000000751517c20 */ /* 0x000fe20008410000 */
[--C-:B------:R-:W-:Y:S01]  /*4f40*/  FFMA.FTZ R84, R0, UR17, R214.reuse ;  /* 0x0000001100547c23 */ /* 0x100fe200080100d6 */
[----:B------:R-:W-:Y:S01]  /*4f50*/  FMUL.FTZ R82, R188, UR16 ;  /* 0x00000010bc527c20 */ /* 0x000fe20008410000 */
[----:B------:R-:W-:Y:S01]  /*4f60*/  FSEL R80, R83, RZ, P3 ;  /* 0x000000ff53507208 */ /* 0x000fe20001800000 */
[----:B------:R-:W-:Y:S01]  /*4f70*/  FMUL.FTZ R0, R193, UR7 ;  /* 0x00000007c1007c20 */ /* 0x000fe20008410000 */
[----:B------:R-:W-:Y:S01]  /*4f80*/  LOP3.LUT P6, RZ, R153, 0xff0000, RZ, 0xc0, !PT ;  /* 0x00ff000099ff7812 */ /* 0x000fe200078cc0ff */
[----:B------:R-:W-:Y:S01]  /*4f90*/  FFMA.FTZ R186, R186, UR17, R214 ;  /* 0x00000011baba7c23 */ /* 0x000fe200080100d6 */
[----:B------:R-:W-:Y:S01]  /*4fa0*/  LOP3.LUT P3, RZ, R97, 0xff00, RZ, 0xc0, !PT ;  /* 0x0000ff0061ff7812 */ /* 0x000fe2000786c0ff */
[----:B------:R-:W-:Y:S01]  /*4fb0*/  FMUL.FTZ R82, R82, UR7 ;  /* 0x0000000752527c20 */ /* 0x000fe20008410000 */
[----:B------:R-:W-:Y:S01]  /*4fc0*/  ISETP.GE.U32.AND.EX P2, PT, R153, 0x1000000, PT, P2 ;  /* 0x010000009900780c */ /* 0x000fe20003f46120 */
[----:B------:R-:W-:Y:S01]  /*4fd0*/  FADD.FTZ R183, R183, -R84 ;  /* 0x80000054b7b77221 */ /* 0x000fe20000010000 */
[----:B------:R-:W-:Y:S01]  /*4fe0*/  FSEL R87, R81, RZ, P4 ;  /* 0x000000ff51577208 */ /* 0x000fe20002000000 */
[----:B------:R-:W-:Y:S01]  /*4ff0*/  FADD.FTZ R184, R184, -R186 ;  /* 0x800000bab8b87221 */ /* 0x000fe20000010000 */
        /* <DEDUP_REMOVED lines=8> */
[----:B------:R-:W-:-:S02]  /*5080*/  LOP3.LUT P4, RZ, R153, 0xff, RZ, 0xc0, !PT ;  /* 0x000000ff99ff7812 */ /* 0x000fc4000788c0ff */
[----:B------:R-:W-:Y:S02]  /*5090*/  LOP3.LUT P3, RZ, R153, 0xff00, RZ, 0xc0, !PT ;  /* 0x0000ff0099ff7812 */ /* 0x000fe4000786c0ff */
[----:B------:R-:W-:Y:S02]  /*50a0*/  FSEL R86, R82, RZ, P5 ;  /* 0x000000ff52567208 */ /* 0x000fe40002800000 */
[----:B------:R-:W-:Y:S01]  /*50b0*/  F2FP.BF16.F32.PACK_AB R83, R81, R83 ;  /* 0x000000535153723e */ /* 0x000fe200000010ff */
[----:B------:R-:W-:Y:S01]  /*50c0*/  FMUL.FTZ R81, R184, UR16 ;  /* 0x00000010b8517c20 */ /* 0x000fe20008410000 */
[----:B------:R-:W-:Y:S02]  /*50d0*/  FSEL R82, R82, RZ, P4 ;  /* 0x000000ff52527208 */ /* 0x000fe40002000000 */
[----:B------:R-:W-:Y:S01]  /*50e0*/  FSEL R0, R0, RZ, P3 ;  /* 0x000000ff00007208 */ /* 0x000fe20001800000 */
[----:B------:R-:W-:Y:S01]  /*50f0*/  FMUL.FTZ R81, R81, UR7 ;  /* 0x0000000751517c20 */ /* 0x000fe20008410000 */
[----:B------:R-:W-:-:S02]  /*5100*/  LOP3.LUT P6, RZ, R96, 0xff0000, RZ, 0xc0, !PT ;  /* 0x00ff000060ff7812 */ /* 0x000fc400078cc0ff */
[----:B------:R-:W-:Y:S01]  /*5110*/  F2FP.BF16.F32.PACK_AB R82, R0, R82 ;  /* 0x000000520052723e */ /* 0x000fe200000010ff */
[----:B------:R-:W-:Y:S01]  /*5120*/  FMUL.FTZ R0, R187, UR16 ;  /* 0x00000010bb007c20 */ /* 0x000fe20008410000 */
[----:B------:R-:W-:Y:S02]  /*5130*/  FSEL R85, R81, RZ, P6 ;  /* 0x000000ff51557208 */ /* 0x000fe40003000000 */
[----:B------:R-:W-:Y:S01]  /*5140*/  LOP3.LUT P6, RZ, R152, 0xff000000, RZ, 0xc0, !PT ;  /* 0xff00000098ff7812 */ /* 0x000fe200078cc0ff */
[----:B------:R-:W-:Y:S01]  /*5150*/  FMUL.FTZ R0, R0, UR7 ;  /* 0x0000000700007c20 */ /* 0x000fe20008410000 */
        /* <DEDUP_REMOVED lines=24> */
.L_x_1484:
[--C-:B------:R-:W-:Y:S01]  /*52e0*/  FFMA.FTZ R198, R198, UR17, R214.reuse ;  /* 0x00000011c6c67c23 */ /* 0x100fe200080100d6 */
[--C-:B------:R-:W-:Y:S01]  /*52f0*/  FFMA.FTZ R195, R195, UR17, R214.reuse ;  /* 0x00000011c3c37c23 */ /* 0x100fe200080100d6 */
[----:B------:R-:W-:Y:S01]  /*5300*/  ISETP.GE.U32.AND P3, PT, R152, RZ, PT ;  /* 0x000000ff9800720c */ /* 0x000fe20003f66070 */
[----:B------:R-:W-:Y:S01]  /*5310*/  FFMA.FTZ R73, R193, UR17, R214 ;  /* 0x00000011c1497c23 */ /* 0x000fe200080100d6 */
[----:B------:R-:W-:Y:S01]  /*5320*/  FADD.FTZ R198, R197, -R198 ;  /* 0x800000c6c5c67221 */ /* 0x000fe20000010000 */
[----:B------:R-:W-:Y:S01]  /*5330*/  FADD.FTZ R195, R194, -R195 ;  /* 0x800000c3c2c37221 */ /* 0x000fe20000010000 */
[----:B------:R-:W-:Y:S01]  /*5340*/  ISETP.GE.U32.AND P2, PT, R96, RZ, PT ;  /* 0x000000ff6000720c */ /* 0x000fe20003f46070 */
[----:B------:R-:W-:Y:S01]  /*5350*/  FFMA.FTZ R72, R188, UR17, R214 ;  /* 0x00000011bc487c23 */ /* 0x000fe200080100d6 */
[----:B------:R-:W-:Y:S01]  /*5360*/  FMUL.FTZ R75, R198, UR16 ;  /* 0x00000010c64b7c20 */ /* 0x000fe20008410000 */
[----:B------:R-:W-:Y:S01]  /*5370*/  FMUL.FTZ R74, R195, UR16 ;  /* 0x00000010c34a7c20 */ /* 0x000fe20008410000 */
[----:B------:R-:W-:Y:S01]  /*5380*/  ISETP.GE.U32.AND.EX P3, PT, R153, 0x1000000, PT, P3 ;  /* 0x010000009900780c */ /* 0x000fe20003f66130 */
[----:B------:R-:W-:Y:S01]  /*5390*/  FADD.FTZ R73, R192, -R73 ;  /* 0x80000049c0497221 */ /* 0x000fe20000010000 */
[----:B------:R-:W-:Y:S01]  /*53a0*/  FMUL.FTZ R76, R75, UR7 ;  /* 0x000000074b4c7c20 */ /* 0x000fe20008410000 */
[----:B------:R-:W-:Y:S01]  /*53b0*/  FMUL.FTZ R83, R74, UR7 ;  /* 0x000000074a537c20 */ /* 0x000fe20008410000 */
[----:B------:R-:W-:Y:S01]  /*53c0*/  LOP3.LUT P4, RZ, R97, 0xff0000, RZ, 0xc0, !PT ;  /* 0x00ff000061ff7812 */ /* 0x000fe2000788c0ff */
[----:B------:R-:W-:Y:S01]  /*53d0*/  FADD.FTZ R72, R189, -R72 ;  /* 0x80000048bd487221 */ /* 0x000fe20000010000 */
[----:B------:R-:W-:Y:S01]  /*53e0*/  ISETP.GE.U32.AND.EX P2, PT, R97, 0x1000000, PT, P2 ;  /* 0x010000006100780c */ /* 0x000fe20003f46120 */
[----:B------:R-:W-:Y:S01]  /*53f0*/  FMUL.FTZ R73, R73, UR16 ;  /* 0x0000001049497c20 */ /* 0x000fe20008410000 */
[----:B------:R-:W-:Y:S01]  /*5400*/  FSEL R80, R76, RZ, P3 ;  /* 0x000000ff4c507208 */ /* 0x000fe20001800000 */
[----:B------:R-:W-:Y:S01]  /*5410*/  FMUL.FTZ R72, R72, UR16 ;  /* 0x0000001048487c20 */ /* 0x000fe20008410000 */
[----:B------:R-:W-:Y:S01]  /*5420*/  FSEL R87, R83, RZ, P4 ;  /* 0x000000ff53577208 */ /* 0x000fe20002000000 */
[--C-:B------:R-:W-:Y:S01]  /*5430*/  FFMA.FTZ R79, R89, UR17, R214.reuse ;  /* 0x00000011594f7c23 */ /* 0x100fe200080100d6 */
[----:B------:R-:W-:Y:S01]  /*5440*/  FSEL R76, R76, RZ, P2 ;  /* 0x000000ff4c4c7208 */ /* 0x000fe20001000000 */
[----:B------:R-:W-:Y:S01]  /*5450*/  FFMA.FTZ R78, R186, UR17, R214 ;  /* 0x00000011ba4e7c23 */ /* 0x000fe200080100d6 */
[----:B------:R-:W-:Y:S01]  /*5460*/  LOP3.LUT P5, RZ, R153, 0xff0000, RZ, 0xc0, !PT ;  /* 0x00ff000099ff7812 */ /* 0x000fe200078ac0ff */
[----:B------:R-:W-:Y:S01]  /*5470*/  FMUL.FTZ R82, R72, UR7 ;  /* 0x0000000748527c20 */ /* 0x000fe20008410000 */
[----:B------:R-:W-:Y:S01]  /*5480*/  F2FP.BF16.F32.PACK_AB R87, R76, R87 ;  /* 0x000000574c57723e */ /* 0x000fe200000010ff */
[----:B------:R-:W-:Y:S01]  /*5490*/  FMUL.FTZ R76, R73, UR7 ;  /* 0x00000007494c7c20 */ /* 0x000fe20008410000 */
[----:B------:R-:W-:Y:S01]  /*54a0*/  FSEL R83, R83, RZ, P5 ;  /* 0x000000ff53537208 */ /* 0x000fe20002800000 */
[----:B------:R-:W-:Y:S01]  /*54b0*/  FADD.FTZ R79, R187, -R79 ;  /* 0x8000004fbb4f7221 */ /* 0x000fe20000010000 */
[----:B------:R-:W-:Y:S01]  /*54c0*/  LOP3.LUT P5, RZ, R153, 0xff00, RZ, 0xc0, !PT ;  /* 0x0000ff0099ff7812 */ /* 0x000fe200078ac0ff */
[----:B------:R-:W-:Y:S01]  /*54d0*/  FADD.FTZ R78, R184, -R78 ;  /* 0x8000004eb84e7221 */ /* 0x000fe20000010000 */
[----:B------:R-:W-:Y:S01]  /*54e0*/  LOP3.LUT P2, RZ, R97, 0xff, RZ, 0xc0, !PT ;  /* 0x000000ff61ff7812 */ /* 0x000fe2000784c0ff */
[----:B------:R-:W-:Y:S01]  /*54f0*/  FMUL.FTZ R79, R79, UR16 ;  /* 0x000000104f4f7c20 */ /* 0x000fe20008410000 */
[----:B------:R-:W-:Y:S01]  /*5500*/  LOP3.LUT P4, RZ, R97, 0xff00, RZ, 0xc0, !PT ;  /* 0x0000ff0061ff7812 */ /* 0x000fe2000788c0ff */
[----:B------:R-:W-:Y:S01]  /*5510*/  FMUL.FTZ R78, R78, UR16 ;  /* 0x000000104e4e7c20 */ /* 0x000fe20008410000 */
[----:B------:R-:W-:Y:S01]  /*5520*/  F2FP.BF16.F32.PACK_AB R83, R80, R83 ;  /* 0x000000535053723e */ /* 0x000fe200000010ff */
[--C-:B------:R-:W-:Y:S01]  /*5530*/  FFMA.FTZ R77, R185, UR17, R214.reuse ;  /* 0x00000011b94d7c23 */ /* 0x100fe200080100d6 */
[----:B------:R-:W-:Y:S01]  /*5540*/  FSEL R80, R76, RZ, P5 ;  /* 0x000000ff4c507208 */ /* 0x000fe20002800000 */
[----:B------:R-:W-:Y:S01]  /*5550*/  FMUL.FTZ R81, R78, UR7 ;  /* 0x000000074e517c20 */ /* 0x000fe20008410000 */
[----:B------:R-:W-:Y:S01]  /*5560*/  FSEL R86, R82, RZ, P2 ;  /* 0x000000ff52567208 */ /* 0x000fe20001000000 */
[----:B------:R-:W-:Y:S01]  /*5570*/  FFMA.FTZ R0, R0, UR17, R214 ;  /* 0x0000001100007c23 */ /* 0x000fe200080100d6 */
        /* <DEDUP_REMOVED lines=13> */
[----:B------:R-:W-:Y:S02]  /*5650*/  LOP3.LUT P3, RZ, R152, 0xff0000, RZ, 0xc0, !PT ;  /* 0x00ff000098ff7812 */ /* 0x000fe4000786c0ff */
[----:B------:R-:W-:-:S02]  /*5660*/  FSEL R85, R81, RZ, P2 ;  /* 0x000000ff51557208 */ /* 0x000fc40001000000 */
        /* <DEDUP_REMOVED lines=8> */
[----:B------:R-:W-:-:S02]  /*56f0*/  LOP3.LUT P3, RZ, R152, 0xff, RZ, 0xc0, !PT ;  /* 0x000000ff98ff7812 */ /* 0x000fc4000786c0ff */
[----:B------:R-:W-:Y:S02]  /*5700*/  LOP3.LUT P2, RZ, R96, 0xff, RZ, 0xc0, !PT ;  /* 0x000000ff60ff7812 */ /* 0x000fe4000784c0ff */
[----:B------:R-:W-:Y:S02]  /*5710*/  LOP3.LUT P5, RZ, R152, 0xff00, RZ, 0xc0, !PT ;  /* 0x0000ff0098ff7812 */ /* 0x000fe400078ac0ff */
[----:B------:R-:W-:Y:S02]  /*5720*/  FSEL R84, R80, RZ, P4 ;  /* 0x000000ff50547208 */ /* 0x000fe40002000000 */
[----:B------:R-:W-:Y:S02]  /*5730*/  FSEL R88, R0, RZ, P3 ;  /* 0x000000ff00587208 */ /* 0x000fe40001800000 */
[----:B------:R-:W-:Y:S02]  /*5740*/  FSEL R80, R80, RZ, P5 ;  /* 0x000000ff50507208 */ /* 0x000fe40002800000 */
[----:B------:R-:W-:-:S02]  /*5750*/  FSEL R0, R0, RZ, P2 ;  /* 0x000000ff00007208 */ /* 0x000fc40001000000 */
[----:B------:R-:W-:Y:S02]  /*5760*/  F2FP.BF16.F32.PACK_AB R80, R80, R88 ;  /* 0x000000585050723e */ /* 0x000fe400000010ff */
[----:B------:R-:W-:Y:S01]  /*5770*/  F2FP.BF16.F32.PACK_AB R84, R84, R0 ;  /* 0x000000005454723e */ /* 0x000fe200000010ff */
[----:B------:R-:W-:Y:S06]  /*5780*/  BRA `(.L_x_1481) ;  /* 0x0000000800687947 */ /* 0x000fec0003800000 */
.L_x_1483:
        /* <DEDUP_REMOVED lines=13> */
[----:B------:R-:W-:Y:S01]  /*5860*/  FFMA.FTZ R83, R195, UR16, R46 ;  /* 0x00000010c3537c23 */ /* 0x000fe2000801002e */
[----:B------:R-:W-:Y:S01]  /*5870*/  FFMA.FTZ R81, R198, UR16, R47 ;  /* 0x00000010c6517c23 */ /* 0x000fe2000801002f */
[----:B------:R-:W-:Y:S01]  /*5880*/  FADD.FTZ R188, R189, -R188 ;  /* 0x800000bcbdbc7221 */ /* 0x000fe20000010000 */
[----:B------:R-:W-:Y:S01]  /*5890*/  LOP3.LUT P3, RZ, R97, 0xff0000, RZ, 0xc0, !PT ;  /* 0x00ff000061ff7812 */ /* 0x000fe2000786c0ff */
[----:B------:R-:W-:Y:S01]  /*58a0*/  FMUL.FTZ R83, R83, UR7 ;  /* 0x0000000753537c20 */ /* 0x000fe20008410000 */
[----:B------:R-:W-:Y:S01]  /*58b0*/  ISETP.GE.U32.AND.EX P4, PT, R97, 0x1000000, PT, P2 ;  /* 0x010000006100780c */ /* 0x000fe20003f86120 */
[----:B------:R-:W-:Y:S01]  /*58c0*/  FFMA.FTZ R193, R193, UR16, R45 ;  /* 0x00000010c1c17c23 */ /* 0x000fe2000801002d */
[----:B------:R-:W-:Y:S01]  /*58d0*/  ISETP.GE.U32.AND P2, PT, R152, RZ, PT ;  /* 0x000000ff9800720c */ /* 0x000fe20003f46070 */
[----:B------:R-:W-:Y:S01]  /*58e0*/  FMUL.FTZ R81, R81, UR7 ;  /* 0x0000000751517c20 */ /* 0x000fe20008410000 */
[----:B------:R-:W-:Y:S01]  /*58f0*/  FFMA.FTZ R84, R0, UR17, R214 ;  /* 0x0000001100547c23 */ /* 0x000fe200080100d6 */
[----:B------:R-:W-:Y:S01]  /*5900*/  FFMA.FTZ R82, R188, UR16, R44 ;  /* 0x00000010bc527c23 */ /* 0x000fe2000801002c */
        /* <DEDUP_REMOVED lines=22> */
[----:B------:R-:W-:Y:S01]  /*5a70*/  FFMA.FTZ R81, R184, UR16, R42 ;  /* 0x00000010b8517c23 */ /* 0x000fe2000801002a */
[----:B------:R-:W-:Y:S02]  /*5a80*/  FSEL R82, R82, RZ, P4 ;  /* 0x000000ff52527208 */ /* 0x000fe40002000000 */
[----:B------:R-:W-:Y:S01]  /*5a90*/  FSEL R0, R0, RZ, P3 ;  /* 0x000000ff00007208 */ /* 0x000fe20001800000 */
[----:B------:R-:W-:Y:S01]  /*5aa0*/  FMUL.FTZ R81, R81, UR7 ;  /* 0x0000000751517c20 */ /* 0x000fe20008410000 */
[----:B------:R-:W-:-:S02]  /*5ab0*/  LOP3.LUT P6, RZ, R96, 0xff0000, RZ, 0xc0, !PT ;  /* 0x00ff000060ff7812 */ /* 0x000fc400078cc0ff */
[----:B------:R-:W-:Y:S01]  /*5ac0*/  F2FP.BF16.F32.PACK_AB R82, R0, R82 ;  /* 0x000000520052723e */ /* 0x000fe200000010ff */
[----:B------:R-:W-:Y:S01]  /*5ad0*/  FFMA.FTZ R0, R187, UR16, R43 ;  /* 0x00000010bb007c23 */ /* 0x000fe2000801002b */
        /* <DEDUP_REMOVED lines=10> */
[----:B------:R-:W-:Y:S01]  /*5b80*/  FFMA.FTZ R80, R88, UR16, R41 ;  /* 0x0000001058507c23 */ /* 0x000fe20008010029 */
[----:B------:R-:W-:Y:S01]  /*5b90*/  F2FP.BF16.F32.PACK_AB R85, R0, R85 ;  /* 0x000000550055723e */ /* 0x000fe200000010ff */
[----:B------:R-:W-:Y:S01]  /*5ba0*/  FFMA.FTZ R0, R183, UR16, R40 ;  /* 0x00000010b7007c23 */ /* 0x000fe20008010028 */
        /* <DEDUP_REMOVED lines=14> */
.L_x_1485:
        /* <DEDUP_REMOVED lines=8> */
[----:B------:R-:W-:Y:S01]  /*5d10*/  FFMA.FTZ R75, R198, UR16, R47 ;  /* 0x00000010c64b7c23 */ /* 0x000fe2000801002f */
[----:B------:R-:W-:Y:S01]  /*5d20*/  FFMA.FTZ R74, R195, UR16, R46 ;  /* 0x00000010c34a7c23 */ /* 0x000fe2000801002e */
[----:B------:R-:W-:Y:S01]  /*5d30*/  ISETP.GE.U32.AND.EX P3, PT, R153, 0x1000000, PT, P3 ;  /* 0x010000009900780c */ /* 0x000fe20003f66130 */
[----:B------:R-:W-:Y:S01]  /*5d40*/  FADD.FTZ R73, R192, -R73 ;  /* 0x80000049c0497221 */ /* 0x000fe20000010000 */
[----:B------:R-:W-:Y:S01]  /*5d50*/  FMUL.FTZ R76, R75, UR7 ;  /* 0x000000074b4c7c20 */ /* 0x000fe20008410000 */
[----:B------:R-:W-:Y:S01]  /*5d60*/  FMUL.FTZ R83, R74, UR7 ;  /* 0x000000074a537c20 */ /* 0x000fe20008410000 */
[----:B------:R-:W-:Y:S01]  /*5d70*/  LOP3.LUT P4, RZ, R97, 0xff0000, RZ, 0xc0, !PT ;  /* 0x00ff000061ff7812 */ /* 0x000fe2000788c0ff */
[----:B------:R-:W-:Y:S01]  /*5d80*/  FADD.FTZ R72, R189, -R72 ;  /* 0x80000048bd487221 */ /* 0x000fe20000010000 */
[----:B------:R-:W-:Y:S01]  /*5d90*/  ISETP.GE.U32.AND.EX P2, PT, R97, 0x1000000, PT, P2 ;  /* 0x010000006100780c */ /* 0x000fe20003f46120 */
[----:B------:R-:W-:Y:S01]  /*5da0*/  FFMA.FTZ R73, R73, UR16, R45 ;  /* 0x0000001049497c23 */ /* 0x000fe2000801002d */
[----:B------:R-:W-:Y:S01]  /*5db0*/  FSEL R80, R76, RZ, P3 ;  /* 0x000000ff4c507208 */ /* 0x000fe20001800000 */
[----:B------:R-:W-:Y:S01]  /*5dc0*/  FFMA.FTZ R72, R72, UR16, R44 ;  /* 0x0000001048487c23 */ /* 0x000fe2000801002c */
        /* <DEDUP_REMOVED lines=13> */
[----:B------:R-:W-:Y:S01]  /*5ea0*/  FFMA.FTZ R79, R79, UR16, R43 ;  /* 0x000000104f4f7c23 */ /* 0x000fe2000801002b */
[----:B------:R-:W-:Y:S01]  /*5eb0*/  LOP3.LUT P4, RZ, R97, 0xff00, RZ, 0xc0, !PT ;  /* 0x0000ff0061ff7812 */ /* 0x000fe2000788c0ff */
[----:B------:R-:W-:Y:S01]  /*5ec0*/  FFMA.FTZ R78, R78, UR16, R42 ;  /* 0x000000104e4e7c23 */ /* 0x000fe2000801002a */
        /* <DEDUP_REMOVED lines=13> */
[----:B------:R-:W-:Y:S01]  /*5fa0*/  FFMA.FTZ R77, R77, UR16, R41 ;  /* 0x000000104d4d7c23 */ /* 0x000fe20008010029 */
        /* <DEDUP_REMOVED lines=10> */
[----:B------:R-:W-:Y:S01]  /*6050*/  FFMA.FTZ R76, R0, UR16, R40 ;  /* 0x00000010004c7c23 */ /* 0x000fe20008010028 */
        /* <DEDUP_REMOVED lines=12> */
[----:B------:R-:W-:-:S07]  /*6120*/  F2FP.BF16.F32.PACK_AB R84, R84, R0 ;  /* 0x000000005454723e */ /* 0x000fce00000010ff */
.L_x_1481:
[----:B------:R-:W-:-:S04]  /*6130*/  ISETP.NE.U32.AND P2, PT, RZ, UR5, PT ;  /* 0x00000005ff007c0c */ /* 0x000fc8000bf45070 */
[----:B------:R-:W-:-:S13]  /*6140*/  ISETP.NE.AND.EX P2, PT, RZ, UR6, PT, P2 ;  /* 0x00000006ff007c0c */ /* 0x000fda000bf45320 */
[----:B------:R-:W1:Y:S02]  /*6150*/  @P2 LDC.64 R88, c[0x0][0x478] ;  /* 0x00011e00ff582b82 */ /* 0x000e640000000a00 */
[----:B-1----:R-:W-:-:S05]  /*6160*/  @P2 IMAD.WIDE.U32 R88, R182, 0x20, R88 ;  /* 0x00000020b6582825 */ /* 0x002fca00078e0058 */
[----:B------:R-:W-:Y:S04]  /*6170*/  @P2 STG.E.128 desc[UR10][R88.64], R76 ;  /* 0x0000004c58002986 */ /* 0x000fe8000c101d0a */
[----:B------:R1:W-:Y:S02]  /*6180*/  @P2 STG.E.128 desc[UR10][R88.64+0x10], R72 ;  /* 0x0000104858002986 */ /* 0x0003e4000c101d0a */
[----:B-1----:R-:W-:-:S05]  /*6190*/  HFMA2 R88, -RZ, RZ, 0, 9.5367431640625e-07 ;  /* 0x00000010ff587431 */ /* 0x002fca00000001ff */
[----:B------:R-:W-:-:S05]  /*61a0*/  IMAD.WIDE.U32 R88, R182, R88, UR30 ;  /* 0x0000001eb6587e25 */ /* 0x000fca000f8e0058 */
[----:B------:R1:W-:Y:S02]  /*61b0*/  STG.E.128 desc[UR10][R88.64], R84 ;  /* 0x0000005458007986 */ /* 0x0003e4000c101d0a */
[----:B-1----:R-:W1:Y:S02]  /*61c0*/  @P0 LDC.64 R84, c[0x0][0x470] ;  /* 0x00011c00ff540b82 */ /* 0x002e640000000a00 */
[----:B-1----:R-:W-:-:S05]  /*61d0*/  @P0 IMAD.WIDE.U32 R84, R182, 0x10, R84 ;  /* 0x00000010b6540825 */ /* 0x002fca00078e0054 */
[----:B------:R1:W-:Y:S01]  /*61e0*/  @P0 STG.E.128 desc[UR10][R84.64], R80 ;  /* 0x0000005054000986 */ /* 0x0003e2000c101d0a */
[----:B------:R-:W-:Y:S05]  /*61f0*/  @!P0 BRA `(.L_x_1486) ;  /* 0x0000001000bc8947 */ /* 0x000fea0003800000 */
[----:B------:R-:W-:Y:S05]  /*6200*/  @!P1 BRA `(.L_x_1487) ;  /* 0x00000008005c9947 */ /* 0x000fea0003800000 */
[----:B------:R-:W-:Y:S05]  /*6210*/  @!P2 BRA `(.L_x_1488) ;  /* 0x00000004002ca947 */ /* 0x000fea0003800000 */
[--C-:B------:R-:W-:Y:S01]  /*6220*/  FFMA.FTZ R201, R201, UR17, R214.reuse ;  /* 0x00000011c9c97c23 */ /* 0x100fe200080100d6 */
[--C-:B------:R-:W-:Y:S01]  /*6230*/  FFMA.FTZ R199, R199, UR17, R214.reuse ;  /* 0x00000011c7c77c23 */ /* 0x100fe200080100d6 */
[----:B------:R-:W-:Y:S01]  /*6240*/  ISETP.GE.U32.AND P3, PT, R154, RZ, PT ;  /* 0x000000ff9a00720c */ /* 0x000fe20003f66070 */
[--C-:B------:R-:W-:Y:S01]  /*6250*/  FFMA.FTZ R73, R109, UR17, R214.reuse ;  /* 0x000000116d497c23 */ /* 0x100fe200080100d6 */
        /* <DEDUP_REMOVED lines=9> */
[----:B-1----:R-:W-:Y:S01]  /*62f0*/  FMUL.FTZ R83, R74, UR7 ;  /* 0x000000074a537c20 */ /* 0x002fe20008410000 */
[C---:B------:R-:W-:Y:S01]  /*6300*/  LOP3.LUT P6, RZ, R95.reuse, 0xff0000, RZ, 0xc0, !PT ;  /* 0x00ff00005fff7812 */ /* 0x040fe200078cc0ff */
        /* <DEDUP_REMOVED lines=17> */
[C---:B------:R-:W-:Y:S01]  /*6420*/  LOP3.LUT P3, RZ, R95.reuse, 0xff, RZ, 0xc0, !PT ;  /* 0x000000ff5fff7812 */ /* 0x040fe2000786c0ff */
[----:B------:R-:W-:Y:S01]  /*6430*/  FFMA.FTZ R78, R78, UR16, R50 ;  /* 0x000000104e4e7c23 */ /* 0x000fe20008010032 */
[----:B------:R-:W-:Y:S01]  /*6440*/  LOP3.LUT P5, RZ, R95, 0xff00, RZ, 0xc0, !PT ;  /* 0x0000ff005fff7812 */ /* 0x000fe200078ac0ff */
[----:B------:R-:W-:Y:S01]  /*6450*/  FFMA.FTZ R79, R79, UR16, R51 ;  /* 0x000000104f4f7c23 */ /* 0x000fe20008010033 */
[----:B------:R-:W-:Y:S01]  /*6460*/  F2FP.BF16.F32.PACK_AB R83, R76, R83 ;  /* 0x000000534c53723e */ /* 0x000fe200000010ff */
[----:B------:R-:W-:Y:S01]  /*6470*/  FMUL.FTZ R81, R78, UR7 ;  /* 0x000000074e517c20 */ /* 0x000fe20008410000 */
[----:B------:R-:W-:Y:S01]  /*6480*/  FSEL R76, R0, RZ, P6 ;  /* 0x000000ff004c7208 */ /* 0x000fe20003000000 */
[--C-:B------:R-:W-:Y:S01]  /*6490*/  FFMA.FTZ R77, R100, UR17, R214.reuse ;  /* 0x00000011644d7c23 */ /* 0x100fe200080100d6 */
        /* <DEDUP_REMOVED lines=11> */
[C---:B------:R-:W-:Y:S01]  /*6550*/  LOP3.LUT P4, RZ, R154.reuse, 0xff0000, RZ, 0xc0, !PT ;  /* 0x00ff00009aff7812 */ /* 0x040fe2000788c0ff */
[----:B------:R-:W-:Y:S01]  /*6560*/  FMUL.FTZ R80, R77, UR7 ;  /* 0x000000074d507c20 */ /* 0x000fe20008410000 */
[----:B------:R-:W-:Y:S02]  /*6570*/  LOP3.LUT P6, RZ, R154, 0xff000000, RZ, 0xc0, !PT ;  /* 0xff0000009aff7812 */ /* 0x000fe400078cc0ff */
[----:B------:R-:W-:Y:S02]  /*6580*/  F2FP.BF16.F32.PACK_AB R82, R76, R82 ;  /* 0x000000524c52723e */ /* 0x000fe400000010ff */
[C---:B------:R-:W-:Y:S02]  /*6590*/  FSEL R85, R81.reuse, RZ, P3 ;  /* 0x000000ff51557208 */ /* 0x040fe40001800000 */
[----:B------:R-:W-:Y:S02]  /*65a0*/  LOP3.LUT P5, RZ, R94, 0xff000000, RZ, 0xc0, !PT ;  /* 0xff0000005eff7812 */ /* 0x000fe400078ac0ff */
[----:B------:R-:W-:-:S02]  /*65b0*/  FSEL R81, R81, RZ, P4 ;  /* 0x000000ff51517208 */ /* 0x000fc40002000000 */
[C---:B------:R-:W-:Y:S02]  /*65c0*/  FSEL R76, R0.reuse, RZ, P6 ;  /* 0x000000ff004c7208 */ /* 0x040fe40003000000 */
[----:B------:R-:W-:Y:S02]  /*65d0*/  FSEL R0, R0, RZ, P5 ;  /* 0x000000ff00007208 */ /* 0x000fe40002800000 */
[----:B------:R-:W-:Y:S01]  /*65e0*/  F2FP.BF16.F32.PACK_AB R81, R76, R81 ;  /* 0x000000514c51723e */ /* 0x000fe200000010ff */
[----:B------:R-:W-:Y:S01]  /*65f0*/  FFMA.FTZ R76, R190, UR16, R48 ;  /* 0x00000010be4c7c23 */ /* 0x000fe20008010030 */
[----:B------:R-:W-:Y:S02]  /*6600*/  F2FP.BF16.F32.PACK_AB R85, R0, R85 ;  /* 0x000000550055723e */ /* 0x000fe400000010ff */
        /* <DEDUP_REMOVED lines=12> */
.L_x_1488:
[--C-:B------:R-:W-:Y:S01]  /*66d0*/  FFMA.FTZ R199, R199, UR17, R214.reuse ;  /* 0x00000011c7c77c23 */ /* 0x100fe200080100d6 */
[--C-:B------:R-:W-:Y:S01]  /*66e0*/  FFMA.FTZ R201, R201, UR17, R214.reuse ;  /* 0x00000011c9c97c23 */ /* 0x100fe200080100d6 */
[--C-:B------:R-:W-:Y:S01]  /*66f0*/  FFMA.FTZ R105, R105, UR17, R214.reuse ;  /* 0x0000001169697c23 */ /* 0x100fe200080100d6 */
[----:B-1----:R-:W-:Y:S01]  /*6700*/  FFMA.FTZ R80, R109, UR17, R214 ;  /* 0x000000116d507c23 */ /* 0x002fe200080100d6 */
[----:B------:R-:W-:Y:S01]  /*6710*/  FADD.FTZ R199, R110, -R199 ;  /* 0x800000c76ec77221 */ /* 0x000fe20000010000 */
[----:B------:R-:W-:Y:S01]  /*6720*/  FADD.FTZ R201, R200, -R201 ;  /* 0x800000c9c8c97221 */ /* 0x000fe20000010000 */
[----:B------:R-:W-:Y:S01]  /*6730*/  ISETP.GE.U32.AND P3, PT, R94, RZ, PT ;  /* 0x000000ff5e00720c */ /* 0x000fe20003f66070 */
[----:B------:R-:W-:Y:S01]  /*6740*/  FADD.FTZ R105, R108, -R105 ;  /* 0x800000696c697221 */ /* 0x000fe20000010000 */
[----:B------:R-:W-:Y:S01]  /*6750*/  FFMA.FTZ R83, R199, UR16, R54 ;  /* 0x00000010c7537c23 */ /* 0x000fe20008010036 */
[----:B------:R-:W-:Y:S01]  /*6760*/  FFMA.FTZ R84, R201, UR16, R55 ;  /* 0x00000010c9547c23 */ /* 0x000fe20008010037 */
[----:B------:R-:W-:Y:S01]  /*6770*/  FADD.FTZ R80, R106, -R80 ;  /* 0x800000506a507221 */ /* 0x000fe20000010000 */
[----:B------:R-:W-:Y:S01]  /*6780*/  ISETP.GE.U32.AND.EX P5, PT, R95, 0x1000000, PT, P3 ;  /* 0x010000005f00780c */ /* 0x000fe20003fa6130 */
[----:B------:R-:W-:Y:S01]  /*6790*/  FFMA.FTZ R98, R98, UR17, R214 ;  /* 0x0000001162627c23 */ /* 0x000fe200080100d6 */
[----:B------:R-:W-:Y:S01]  /*67a0*/  ISETP.GE.U32.AND P3, PT, R154, RZ, PT ;  /* 0x000000ff9a00720c */ /* 0x000fe20003f66070 */
[----:B------:R-:W-:Y:S01]  /*67b0*/  FMUL.FTZ R83, R83, UR7 ;  /* 0x0000000753537c20 */ /* 0x000fe20008410000 */
[----:B------:R-:W-:Y:S01]  /*67c0*/  LOP3.LUT P4, RZ, R95, 0xff0000, RZ, 0xc0, !PT ;  /* 0x00ff00005fff7812 */ /* 0x000fe2000788c0ff */
[----:B------:R-:W-:Y:S01]  /*67d0*/  FMUL.FTZ R84, R84, UR7 ;  /* 0x0000000754547c20 */ /* 0x000fe20008410000 */
[----:B------:R-:W-:Y:S01]  /*67e0*/  LOP3.LUT P6, RZ, R155, 0xff0000, RZ, 0xc0, !PT ;  /* 0x00ff00009bff7812 */ /* 0x000fe200078cc0ff */
[----:B------:R-:W-:Y:S01]  /*67f0*/  FFMA.FTZ R82, R105, UR16, R52 ;  /* 0x0000001069527c23 */ /* 0x000fe20008010034 */
[----:B------:R-:W-:Y:S01]  /*6800*/  FFMA.FTZ R80, R80, UR16, R53 ;  /* 0x0000001050507c23 */ /* 0x000fe20008010035 */
[----:B------:R-:W-:Y:S01]  /*6810*/  FADD.FTZ R196, R196, -R98 ;  /* 0x80000062c4c47221 */ /* 0x000fe20000010000 */
[----:B------:R-:W-:Y:S01]  /*6820*/  ISETP.GE.U32.AND.EX P3, PT, R155, 0x1000000, PT, P3 ;  /* 0x010000009b00780c */ /* 0x000fe20003f66130 */
[----:B------:R-:W-:Y:S01]  /*6830*/  FMUL.FTZ R82, R82, UR7 ;  /* 0x0000000752527c20 */ /* 0x000fe20008410000 */
[C---:B------:R-:W-:Y:S01]  /*6840*/  FSEL R81, R83.reuse, RZ, P4 ;  /* 0x000000ff53517208 */ /* 0x040fe20002000000 */
[----:B------:R-:W-:Y:S01]  /*6850*/  FMUL.FTZ R80, R80, UR7 ;  /* 0x0000000750507c20 */ /* 0x000fe20008410000 */
[----:B------:R-:W-:Y:S01]  /*6860*/  FSEL R87, R84, RZ, P5 ;  /* 0x000000ff54577208 */ /* 0x000fe20002800000 */
[----:B------:R-:W-:Y:S01]  /*6870*/  FFMA.FTZ R196, R196, UR16, R50 ;  /* 0x00000010c4c47c23 */ /* 0x000fe20008010032 */
        /* <DEDUP_REMOVED lines=20> */
[----:B------:R-:W-:Y:S01]  /*69c0*/  FFMA.FTZ R80, R101, UR16, R51 ;  /* 0x0000001065507c23 */ /* 0x000fe20008010033 */
        /* <DEDUP_REMOVED lines=27> */
.L_x_1487:
        /* <DEDUP_REMOVED lines=14> */
[----:B-1----:R-:W-:Y:S01]  /*6c60*/  FMUL.FTZ R83, R74, UR7 ;  /* 0x000000074a537c20 */ /* 0x002fe20008410000 */
[C---:B------:R-:W-:Y:S01]  /*6c70*/  LOP3.LUT P6, RZ, R95.reuse, 0xff0000, RZ, 0xc0, !PT ;  /* 0x00ff00005fff7812 */ /* 0x040fe200078cc0ff */
        /* <DEDUP_REMOVED lines=18> */
[----:B------:R-:W-:Y:S01]  /*6da0*/  FMUL.FTZ R78, R78, UR16 ;  /* 0x000000104e4e7c20 */ /* 0x000fe20008410000 */
[----:B------:R-:W-:Y:S01]  /*6db0*/  LOP3.LUT P5, RZ, R95, 0xff00, RZ, 0xc0, !PT ;  /* 0x0000ff005fff7812 */ /* 0x000fe200078ac0ff */
[----:B------:R-:W-:Y:S01]  /*6dc0*/  FMUL.FTZ R79, R79, UR16 ;  /* 0x000000104f4f7c20 */ /* 0x000fe20008410000 */
        /* <DEDUP_REMOVED lines=25> */
[----:B------:R-:W-:Y:S01]  /*6f60*/  FMUL.FTZ R76, R190, UR16 ;  /* 0x00000010be4c7c20 */ /* 0x000fe20008410000 */
        /* <DEDUP_REMOVED lines=13> */
.L_x_1490:
        /* <DEDUP_REMOVED lines=75> */
.L_x_1486:
        /* <DEDUP_REMOVED lines=11> */
[----:B------:R-:W-:Y:S01]  /*75a0*/  ISETP.GE.U32.AND P3, PT, R94, RZ, PT ;  /* 0x000000ff5e00720c */ /* 0x000fe20003f66070 */
[----:B------:R-:W-:Y:S01]  /*75b0*/  FFMA.FTZ R74, R199, UR16, R54 ;  /* 0x00000010c74a7c23 */ /* 0x000fe20008010036 */
[----:B------:R-:W-:Y:S01]  /*75c0*/  FFMA.FTZ R72, R72, UR16, R52 ;  /* 0x0000001048487c23 */ /* 0x000fe20008010034 */
[----:B------:R-:W-:Y:S01]  /*75d0*/  FMUL.FTZ R87, R75, UR7 ;  /* 0x000000074b577c20 */ /* 0x000fe20008410000 */
[----:B------:R-:W-:Y:S01]  /*75e0*/  ISETP.GE.U32.AND.EX P3, PT, R95, 0x1000000, PT, P3 ;  /* 0x010000005f00780c */ /* 0x000fe20003f66130 */
[----:B------:R-:W-:Y:S01]  /*75f0*/  FMUL.FTZ R76, R74, UR7 ;  /* 0x000000074a4c7c20 */ /* 0x000fe20008410000 */
[----:B------:R-:W-:Y:S01]  /*7600*/  FFMA.FTZ R73, R109, UR16, R53 ;  /* 0x000000106d497c23 */ /* 0x000fe20008010035 */
[----:B------:R-:W-:Y:S01]  /*7610*/  LOP3.LUT P6, RZ, R95, 0xff0000, RZ, 0xc0, !PT ;  /* 0x00ff00005fff7812 */ /* 0x000fe200078cc0ff */
[--C-:B------:R-:W-:Y:S01]  /*7620*/  FFMA.FTZ R77, R100, UR17, R214.reuse ;  /* 0x00000011644d7c23 */ /* 0x100fe200080100d6 */
[--C-:B------:R-:W-:Y:S01]  /*7630*/  FFMA.FTZ R78, R98, UR17, R214.reuse ;  /* 0x00000011624e7c23 */ /* 0x100fe200080100d6 */
[--C-:B------:R-:W-:Y:S01]  /*7640*/  FFMA.FTZ R79, R99, UR17, R214.reuse ;  /* 0x00000011634f7c23 */ /* 0x100fe200080100d6 */
[----:B------:R-:W-:Y:S01]  /*7650*/  FFMA.FTZ R190, R190, UR17, R214 ;  /* 0x00000011bebe7c23 */ /* 0x000fe200080100d6 */
[----:B------:R-:W-:Y:S01]  /*7660*/  FSEL R87, R87, RZ, P3 ;  /* 0x000000ff57577208 */ /* 0x000fe20001800000 */
        /* <DEDUP_REMOVED lines=8> */
[----:B------:R-:W-:Y:S01]  /*76f0*/  FADD.FTZ R191, R191, -R190 ;  /* 0x800000bebfbf7221 */ /* 0x000fe20000010000 */
[----:B------:R-:W-:Y:S01]  /*7700*/  FSEL R86, R86, RZ, P4 ;  /* 0x000000ff56567208 */ /* 0x000fe20002000000 */
[----:B------:R-:W-:Y:S01]  /*7710*/  FFMA.FTZ R78, R78, UR16, R50 ;  /* 0x000000104e4e7c23 */ /* 0x000fe20008010032 */
[----:B------:R-:W-:Y:S01]  /*7720*/  FSEL R0, R0, RZ, P3 ;  /* 0x000000ff00007208 */ /* 0x000fe20001800000 */
[----:B------:R-:W-:Y:S01]  /*7730*/  FFMA.FTZ R79, R79, UR16, R51 ;  /* 0x000000104f4f7c23 */ /* 0x000fe20008010033 */
[----:B------:R-:W-:Y:S01]  /*7740*/  F2FP.BF16.F32.PACK_AB R87, R87, R76 ;  /* 0x0000004c5757723e */ /* 0x000fe200000010ff */
[----:B------:R-:W-:Y:S01]  /*7750*/  FFMA.FTZ R76, R191, UR16, R48 ;  /* 0x00000010bf4c7c23 */ /* 0x000fe20008010030 */
[----:B------:R-:W-:Y:S01]  /*7760*/  FFMA.FTZ R77, R77, UR16, R49 ;  /* 0x000000104d4d7c23 */ /* 0x000fe20008010031 */
[----:B------:R-:W-:Y:S01]  /*7770*/  F2FP.BF16.F32.PACK_AB R86, R0, R86 ;  /* 0x000000560056723e */ /* 0x000fe200000010ff */
[----:B-1----:R-:W-:Y:S01]  /*7780*/  FMUL.FTZ R85, R78, UR7 ;  /* 0x000000074e557c20 */ /* 0x002fe20008410000 */
        /* <DEDUP_REMOVED lines=14> */
.L_x_1492:
        /* <DEDUP_REMOVED lines=26> */
[----:B------:R-:W-:Y:S01]  /*7a10*/  FFMA.FTZ R196, R196, UR16, R50 ;  /* 0x00000010c4c47c23 */ /* 0x000fe20008010032 */
[----:B------:R-:W-:Y:S01]  /*7a20*/  LOP3.LUT P6, RZ, R95, 0xff, RZ, 0xc0, !PT ;  /* 0x000000ff5fff7812 */ /* 0x000fe200078cc0ff */
[----:B------:R-:W-:Y:S01]  /*7a30*/  FFMA.FTZ R101, R101, UR16, R51 ;  /* 0x0000001065657c23 */ /* 0x000fe20008010033 */
[C---:B------:R-:W-:Y:S01]  /*7a40*/  LOP3.LUT P5, RZ, R95.reuse, 0xff00, RZ, 0xc0, !PT ;  /* 0x0000ff005fff7812 */ /* 0x040fe200078ac0ff */
[----:B------:R-:W-:Y:S01]  /*7a50*/  FFMA.FTZ R104, R104, UR16, R49 ;  /* 0x0000001068687c23 */ /* 0x000fe20008010031 */
[----:B------:R-:W-:Y:S01]  /*7a60*/  ISETP.GE.U32.AND.EX P3, PT, R95, 0x1000000, PT, P3 ;  /* 0x010000005f00780c */ /* 0x000fe20003f66130 */
[----:B------:R-:W-:Y:S01]  /*7a70*/  FFMA.FTZ R191, R191, UR16, R48 ;  /* 0x00000010bfbf7c23 */ /* 0x000fe20008010030 */
        /* <DEDUP_REMOVED lines=12> */
[----:B-1----:R-:W-:Y:S02]  /*7b40*/  FSEL R85, R196, RZ, P3 ;  /* 0x000000ffc4557208 */ /* 0x002fe40001800000 */
        /* <DEDUP_REMOVED lines=8> */
.L_x_1491:
        /* <DEDUP_REMOVED lines=10> */
[----:B------:R-:W-:Y:S01]  /*7c70*/  ISETP.GE.U32.AND P3, PT, R94, RZ, PT ;  /* 0x000000ff5e00720c */ /* 0x000fe20003f66070 */
[----:B------:R-:W-:Y:S01]  /*7c80*/  FMUL.FTZ R74, R199, UR16 ;  /* 0x00000010c74a7c20 */ /* 0x000fe20008410000 */
[----:B------:R-:W-:Y:S01]  /*7c90*/  FMUL.FTZ R72, R72, UR16 ;  /* 0x0000001048487c20 */ /* 0x000fe20008410000 */
[----:B------:R-:W-:Y:S01]  /*7ca0*/  FMUL.FTZ R87, R75, UR7 ;  /* 0x000000074b577c20 */ /* 0x000fe20008410000 */
[----:B------:R-:W-:Y:S01]  /*7cb0*/  ISETP.GE.U32.AND.EX P3, PT, R95, 0x1000000, PT, P3 ;  /* 0x010000005f00780c */ /* 0x000fe20003f66130 */
[----:B------:R-:W-:Y:S01]  /*7cc0*/  FMUL.FTZ R76, R74, UR7 ;  /* 0x000000074a4c7c20 */ /* 0x000fe20008410000 */
[----:B------:R-:W-:Y:S01]  /*7cd0*/  FMUL.FTZ R73, R109, UR16 ;  /* 0x000000106d497c20 */ /* 0x000fe20008410000 */
        /* <DEDUP_REMOVED lines=16> */
[----:B------:R-:W-:Y:S01]  /*7de0*/  FMUL.FTZ R78, R78, UR16 ;  /* 0x000000104e4e7c20 */ /* 0x000fe20008410000 */
[----:B------:R-:W-:Y:S01]  /*7df0*/  FSEL R0, R0, RZ, P3 ;  /* 0x000000ff00007208 */ /* 0x000fe20001800000 */
[----:B------:R-:W-:Y:S01]  /*7e00*/  FMUL.FTZ R79, R79, UR16 ;  /* 0x000000104f4f7c20 */ /* 0x000fe20008410000 */
[----:B------:R-:W-:Y:S01]  /*7e10*/  F2FP.BF16.F32.PACK_AB R87, R87, R76 ;  /* 0x0000004c5757723e */ /* 0x000fe200000010ff */
[----:B------:R-:W-:Y:S01]  /*7e20*/  FMUL.FTZ R76, R191, UR16 ;  /* 0x00000010bf4c7c20 */ /* 0x000fe20008410000 */
[----:B------:R-:W-:Y:S01]  /*7e30*/  FMUL.FTZ R77, R77, UR16 ;  /* 0x000000104d4d7c20 */ /* 0x000fe20008410000 */
        /* <DEDUP_REMOVED lines=16> */
.L_x_1493:
        /* <DEDUP_REMOVED lines=52> */
[----:B------:R-:W-:-:S07]  /*8280*/  F2FP.BF16.F32.PACK_AB R84, R84, R191 ;  /* 0x000000bf5454723e */ /* 0x000fce00000010ff */
.L_x_1489:
[----:B------:R-:W1:Y:S02]  /*8290*/  @P2 LDC.64 R88, c[0x0][0x478] ;  /* 0x00011e00ff582b82 */ /* 0x000e640000000a00 */
[----:B-1----:R-:W-:-:S05]  /*82a0*/  @P2 IMAD.WIDE.U32 R88, R181, 0x20, R88 ;  /* 0x00000020b5582825 */ /* 0x002fca00078e0058 */
[----:B------:R-:W-:Y:S04]  /*82b0*/  @P2 STG.E.128 desc[UR10][R88.64], R76 ;  /* 0x0000004c58002986 */ /* 0x000fe8000c101d0a */
[----:B------:R1:W-:Y:S02]  /*82c0*/  @P2 STG.E.128 desc[UR10][R88.64+0x10], R72 ;  /* 0x0000104858002986 */ /* 0x0003e4000c101d0a */
[----:B-1----:R-:W-:-:S05]  /*82d0*/  MOV R88, 0x10 ;  /* 0x0000001000587802 */ /* 0x002fca0000000f00 */
        /* <DEDUP_REMOVED lines=83> */
.L_x_1496:
        /* <DEDUP_REMOVED lines=23> */
[----:B------:R-:W-:Y:S01]  /*8980*/  FSEL R81, R83, RZ, P4 ;  /* 0x000000ff53517208 */ /* 0x000fe20002000000 */
[----:B------:R-:W-:Y:S01]  /*8990*/  FMUL.FTZ R80, R80, UR7 ;  /* 0x0000000750507c20 */ /* 0x000fe20008410000 */
[----:B------:R-:W-:Y:S01]  /*89a0*/  FSEL R87, R84, RZ, P5 ;  /* 0x000000ff54577208 */ /* 0x000fe20002800000 */
[----:B------:R-:W-:Y:S01]  /*89b0*/  FFMA.FTZ R107, R107, UR16, R58 ;  /* 0x000000106b6b7c23 */ /* 0x000fe2000801003a */
[----:B------:R-:W-:Y:S01]  /*89c0*/  FSEL R83, R83, RZ, P6 ;  /* 0x000000ff53537208 */ /* 0x000fe20003000000 */
[--C-:B------:R-:W-:Y:S01]  /*89d0*/  FFMA.FTZ R115, R115, UR17, R214.reuse ;  /* 0x0000001173737c23 */ /* 0x100fe200080100d6 */
        /* <DEDUP_REMOVED lines=46> */
.L_x_1495:
        /* <DEDUP_REMOVED lines=76> */
.L_x_1498:
        /* <DEDUP_REMOVED lines=75> */
.L_x_1494:
        /* <DEDUP_REMOVED lines=15> */
[C---:B------:R-:W-:Y:S01]  /*9720*/  ISETP.GE.U32.AND.EX P3, PT, R93.reuse, 0x1000000, PT, P3 ;  /* 0x010000005d00780c */ /* 0x040fe20003f66130 */
        /* <DEDUP_REMOVED lines=40> */
.L_x_1500:
        /* <DEDUP_REMOVED lines=26> */
[----:B------:R-:W-:Y:S01]  /*9b50*/  FFMA.FTZ R107, R107, UR16, R58 ;  /* 0x000000106b6b7c23 */ /* 0x000fe2000801003a */
[C---:B------:R-:W-:Y:S01]  /*9b60*/  LOP3.LUT P6, RZ, R93.reuse, 0xff, RZ, 0xc0, !PT ;  /* 0x000000ff5dff7812 */ /* 0x040fe200078cc0ff */
        /* <DEDUP_REMOVED lines=26> */
.L_x_1499:
        /* <DEDUP_REMOVED lines=14> */
[C---:B------:R-:W-:Y:S01]  /*9df0*/  ISETP.GE.U32.AND.EX P3, PT, R93.reuse, 0x1000000, PT, P3 ;  /* 0x010000005d00780c */ /* 0x040fe20003f66130 */
        /* <DEDUP_REMOVED lines=40> */
.L_x_1501:
        /* <DEDUP_REMOVED lines=53> */
.L_x_1497:
        /* <DEDUP_REMOVED lines=23> */
[----:B------:R-:W-:Y:S01]  /*a540*/  LOP3.LUT P4, RZ, R91, 0xff0000, RZ, 0xc0, !PT ;  /* 0x00ff00005bff7812 */ /* 0x000fe2000788c0ff */
[----:B------:R-:W-:Y:S01]  /*a550*/  FADD.FTZ R135, R134, -R135 ;  /* 0x8000008786877221 */ /* 0x000fe20000010000 */
[----:B------:R-:W-:Y:S01]  /*a560*/  FMUL.FTZ R0, R74, UR7 ;  /* 0x000000074a007c20 */ /* 0x000fe20008410000 */
[----:B------:R-:W-:Y:S01]  /*a570*/  LOP3.LUT P5, RZ, R159, 0xff0000, RZ, 0xc0, !PT ;  /* 0x00ff00009fff7812 */ /* 0x000fe200078ac0ff */
[----:B------:R-:W-:Y:S01]  /*a580*/  FMUL.FTZ R72, R75, UR7 ;  /* 0x000000074b487c20 */ /* 0x000fe20008410000 */
[----:B------:R-:W-:Y:S01]  /*a590*/  ISETP.GE.U32.AND.EX P3, PT, R159, 0x1000000, PT, P3 ;  /* 0x010000009f00780c */ /* 0x000fe20003f66130 */
[----:B------:R-:W-:Y:S01]  /*a5a0*/  FADD.FTZ R132, R132, -R137 ;  /* 0x8000008984847221 */ /* 0x000fe20000010000 */
[----:B------:R-:W-:Y:S01]  /*a5b0*/  ISETP.GE.U32.AND.EX P1, PT, R91, 0x1000000, PT, P1 ;  /* 0x010000005b00780c */ /* 0x000fe20003f26110 */
[----:B------:R-:W-:Y:S01]  /*a5c0*/  FFMA.FTZ R78, R124, UR17, R214 ;  /* 0x000000117c4e7c23 */ /* 0x000fe200080100d6 */
[----:B------:R-:W-:Y:S01]  /*a5d0*/  FSEL R87, R0, RZ, P4 ;  /* 0x000000ff00577208 */ /* 0x000fe20002000000 */
[----:B------:R-:W-:Y:S01]  /*a5e0*/  FFMA.FTZ R73, R132, UR16, R69 ;  /* 0x0000001084497c23 */ /* 0x000fe20008010045 */
[----:B-1----:R-:W-:Y:S01]  /*a5f0*/  FSEL R83, R0, RZ, P5 ;  /* 0x000000ff00537208 */ /* 0x002fe20002800000 */
[----:B------:R-:W-:Y:S01]  /*a600*/  FADD.FTZ R78, R125, -R78 ;  /* 0x8000004e7d4e7221 */ /* 0x000fe20000010000 */
[----:B------:R-:W-:Y:S01]  /*a610*/  FSEL R0, R72, RZ, P3 ;  /* 0x000000ff48007208 */ /* 0x000fe20001800000 */
[----:B------:R-:W-:Y:S01]  /*a620*/  FFMA.FTZ R79, R130, UR17, R214 ;  /* 0x00000011824f7c23 */ /* 0x000fe200080100d6 */
[----:B------:R-:W-:Y:S01]  /*a630*/  FSEL R72, R72, RZ, P1 ;  /* 0x000000ff48487208 */ /* 0x000fe20000800000 */
[----:B------:R-:W-:Y:S01]  /*a640*/  FFMA.FTZ R78, R78, UR16, R66 ;  /* 0x000000104e4e7c23 */ /* 0x000fe20008010042 */
[----:B------:R-:W-:Y:S01]  /*a650*/  F2FP.BF16.F32.PACK_AB R83, R0, R83 ;  /* 0x000000530053723e */ /* 0x000fe200000010ff */
[----:B------:R-:W-:Y:S01]  /*a660*/  FMUL.FTZ R0, R73, UR7 ;  /* 0x0000000749007c20 */ /* 0x000fe20008410000 */
[----:B------:R-:W-:Y:S01]  /*a670*/  F2FP.BF16.F32.PACK_AB R87, R72, R87 ;  /* 0x000000574857723e */ /* 0x000fe200000010ff */
[----:B------:R-:W-:Y:S01]  /*a680*/  FFMA.FTZ R72, R135, UR16, R68 ;  /* 0x0000001087487c23 */ /* 0x000fe20008010044 */
[----:B------:R-:W-:Y:S01]  /*a690*/  LOP3.LUT P5, RZ, R159, 0xff, RZ, 0xc0, !PT ;  /* 0x000000ff9fff7812 */ /* 0x000fe200078ac0ff */
[----:B------:R-:W-:Y:S01]  /*a6a0*/  FADD.FTZ R79, R131, -R79 ;  /* 0x8000004f834f7221 */ /* 0x000fe20000010000 */
[----:B------:R-:W-:Y:S01]  /*a6b0*/  LOP3.LUT P6, RZ, R159, 0xff00, RZ, 0xc0, !PT ;  /* 0x0000ff009fff7812 */ /* 0x000fe200078cc0ff */
[----:B------:R-:W-:Y:S01]  /*a6c0*/  FMUL.FTZ R76, R72, UR7 ;  /* 0x00000007484c7c20 */ /* 0x000fe20008410000 */
[----:B------:R-:W-:Y:S01]  /*a6d0*/  LOP3.LUT P1, RZ, R91, 0xff00, RZ, 0xc0, !PT ;  /* 0x0000ff005bff7812 */ /* 0x000fe2000782c0ff */
[----:B------:R-:W-:Y:S01]  /*a6e0*/  FFMA.FTZ R79, R79, UR16, R67 ;  /* 0x000000104f4f7c23 */ /* 0x000fe20008010043 */
[----:B------:R-:W-:Y:S01]  /*a6f0*/  FSEL R81, R0, RZ, P6 ;  /* 0x000000ff00517208 */ /* 0x000fe20003000000 */
[--C-:B------:R-:W-:Y:S01]  /*a700*/  FFMA.FTZ R77, R129, UR17, R214.reuse ;  /* 0x00000011814d7c23 */ /* 0x100fe200080100d6 */
        /* <DEDUP_REMOVED lines=8> */
[----:B------:R-:W-:Y:S01]  /*a790*/  LOP3.LUT P3, RZ, R90, 0xff0000, RZ, 0xc0, !PT ;  /* 0x00ff00005aff7812 */ /* 0x000fe2000786c0ff */
[----:B------:R-:W-:Y:S01]  /*a7a0*/  FFMA.FTZ R77, R77, UR16, R65 ;  /* 0x000000104d4d7c23 */ /* 0x000fe20008010041 */
[----:B------:R-:W-:Y:S01]  /*a7b0*/  FSEL R86, R76, RZ, P4 ;  /* 0x000000ff4c567208 */ /* 0x000fe20002000000 */
[----:B------:R-:W-:Y:S01]  /*a7c0*/  FMUL.FTZ R76, R79, UR7 ;  /* 0x000000074f4c7c20 */ /* 0x000fe20008410000 */
[----:B------:R-:W-:Y:S01]  /*a7d0*/  LOP3.LUT P1, RZ, R158, 0xff0000, RZ, 0xc0, !PT ;  /* 0x00ff00009eff7812 */ /* 0x000fe2000782c0ff */
[----:B------:R-:W-:Y:S01]  /*a7e0*/  FMUL.FTZ R80, R77, UR7 ;  /* 0x000000074d507c20 */ /* 0x000fe20008410000 */
[----:B------:R-:W-:-:S02]  /*a7f0*/  FSEL R85, R0, RZ, P3 ;  /* 0x000000ff00557208 */ /* 0x000fc40001800000 */
[----:B------:R-:W-:Y:S02]  /*a800*/  LOP3.LUT P3, RZ, R158, 0xff000000, RZ, 0xc0, !PT ;  /* 0xff0000009eff7812 */ /* 0x000fe4000786c0ff */
[----:B------:R-:W-:Y:S02]  /*a810*/  LOP3.LUT P4, RZ, R90, 0xff000000, RZ, 0xc0, !PT ;  /* 0xff0000005aff7812 */ /* 0x000fe4000788c0ff */
[----:B------:R-:W-:Y:S02]  /*a820*/  F2FP.BF16.F32.PACK_AB R86, R81, R86 ;  /* 0x000000565156723e */ /* 0x000fe400000010ff */
[----:B------:R-:W-:Y:S02]  /*a830*/  FSEL R81, R0, RZ, P1 ;  /* 0x000000ff00517208 */ /* 0x000fe40000800000 */
[C---:B------:R-:W-:Y:S02]  /*a840*/  FSEL R0, R76.reuse, RZ, P3 ;  /* 0x000000ff4c007208 */ /* 0x040fe40001800000 */
[----:B------:R-:W-:-:S02]  /*a850*/  FSEL R76, R76, RZ, P4 ;  /* 0x000000ff4c4c7208 */ /* 0x000fc40002000000 */
[----:B------:R-:W-:Y:S02]  /*a860*/  LOP3.LUT P5, RZ, R90, 0xff00, RZ, 0xc0, !PT ;  /* 0x0000ff005aff7812 */ /* 0x000fe400078ac0ff */
[----:B------:R-:W-:Y:S01]  /*a870*/  F2FP.BF16.F32.PACK_AB R85, R76, R85 ;  /* 0x000000554c55723e */ /* 0x000fe200000010ff */
[----:B------:R-:W-:Y:S01]  /*a880*/  FFMA.FTZ R76, R123, UR16, R64 ;  /* 0x000000107b4c7c23 */ /* 0x000fe20008010040 */
[----:B------:R-:W-:Y:S02]  /*a890*/  LOP3.LUT P1, RZ, R158, 0xff, RZ, 0xc0, !PT ;  /* 0x000000ff9eff7812 */ /* 0x000fe4000782c0ff */
[----:B------:R-:W-:Y:S01]  /*a8a0*/  LOP3.LUT P6, RZ, R90, 0xff, RZ, 0xc0, !PT ;  /* 0x000000ff5aff7812 */ /* 0x000fe200078cc0ff */
[----:B------:R-:W-:Y:S01]  /*a8b0*/  FMUL.FTZ R89, R76, UR7 ;  /* 0x000000074c597c20 */ /* 0x000fe20008410000 */
[----:B------:R-:W-:Y:S02]  /*a8c0*/  LOP3.LUT P3, RZ, R158, 0xff00, RZ, 0xc0, !PT ;  /* 0x0000ff009eff7812 */ /* 0x000fe4000786c0ff */
[----:B------:R-:W-:-:S02]  /*a8d0*/  FSEL R84, R80, RZ, P5 ;  /* 0x000000ff50547208 */ /* 0x000fc40002800000 */
[C---:B------:R-:W-:Y:S02]  /*a8e0*/  FSEL R91, R89.reuse, RZ, P1 ;  /* 0x000000ff595b7208 */ /* 0x040fe40000800000 */
[----:B------:R-:W-:Y:S02]  /*a8f0*/  FSEL R80, R80, RZ, P3 ;  /* 0x000000ff50507208 */ /* 0x000fe40001800000 */
[----:B------:R-:W-:Y:S02]  /*a900*/  FSEL R89, R89, RZ, P6 ;  /* 0x000000ff59597208 */ /* 0x000fe40003000000 */
[----:B------:R-:W-:Y:S02]  /*a910*/  F2FP.BF16.F32.PACK_AB R81, R0, R81 ;  /* 0x000000510051723e */ /* 0x000fe400000010ff */
[----:B------:R-:W-:Y:S02]  /*a920*/  F2FP.BF16.F32.PACK_AB R80, R80, R91 ;  /* 0x0000005b5050723e */ /* 0x000fe400000010ff */
[----:B------:R-:W-:Y:S01]  /*a930*/  F2FP.BF16.F32.PACK_AB R84, R84, R89 ;  /* 0x000000595454723e */ /* 0x000fe200000010ff */
[----:B------:R-:W-:Y:S06]  /*a940*/  BRA `(.L_x_1505) ;  /* 0x0000001800f07947 */ /* 0x000fec0003800000 */
.L_x_1504:
        /* <DEDUP_REMOVED lines=8> */
[----:B-1----:R-:W-:Y:S01]  /*a9d0*/  FFMA.FTZ R80, R139, UR16, R71 ;  /* 0x000000108b507c23 */ /* 0x002fe20008010047 */
[----:B------:R-:W-:Y:S01]  /*a9e0*/  FFMA.FTZ R83, R138, UR16, R70 ;  /* 0x000000108a537c23 */ /* 0x000fe20008010046 */
[----:B------:R-:W-:Y:S01]  /*a9f0*/  FFMA.FTZ R135, R135, UR17, R214 ;  /* 0x0000001187877c23 */ /* 0x000fe200080100d6 */
[----:B------:R-:W-:Y:S01]  /*aa00*/  FADD.FTZ R125, R125, -R124 ;  /* 0x8000007c7d7d7221 */ /* 0x000fe20000010000 */
[----:B------:R-:W-:Y:S01]  /*aa10*/  FMUL.FTZ R80, R80, UR7 ;  /* 0x0000000750507c20 */ /* 0x000fe20008410000 */
[----:B------:R-:W-:Y:S01]  /*aa20*/  FMUL.FTZ R83, R83, UR7 ;  /* 0x0000000753537c20 */ /* 0x000fe20008410000 */
[C---:B------:R-:W-:Y:S01]  /*aa30*/  LOP3.LUT P3, RZ, R91.reuse, 0xff0000, RZ, 0xc0, !PT ;  /* 0x00ff00005bff7812 */ /* 0x040fe2000786c0ff */
[----:B------:R-:W-:Y:S01]  /*aa40*/  FFMA.FTZ R130, R130, UR17, R214 ;  /* 0x0000001182827c23 */ /* 0x000fe200080100d6 */
[----:B------:R-:W-:Y:S01]  /*aa50*/  ISETP.GE.U32.AND.EX P4, PT, R91, 0x1000000, PT, P1 ;  /* 0x010000005b00780c */ /* 0x000fe20003f86110 */
[----:B------:R-:W-:Y:S01]  /*aa60*/  FFMA.FTZ R84, R132, UR16, R69 ;  /* 0x0000001084547c23 */ /* 0x000fe20008010045 */
[----:B------:R-:W-:Y:S01]  /*aa70*/  FADD.FTZ R135, R134, -R135 ;  /* 0x8000008786877221 */ /* 0x000fe20000010000 */
[----:B------:R-:W-:Y:S01]  /*aa80*/  LOP3.LUT P6, RZ, R159, 0xff0000, RZ, 0xc0, !PT ;  /* 0x00ff00009fff7812 */ /* 0x000fe200078cc0ff */
[----:B------:R-:W-:Y:S01]  /*aa90*/  FFMA.FTZ R125, R125, UR16, R66 ;  /* 0x000000107d7d7c23 */ /* 0x000fe20008010042 */
[----:B------:R-:W-:Y:S01]  /*aaa0*/  FSEL R87, R80, RZ, P4 ;  /* 0x000000ff50577208 */ /* 0x000fe20002000000 */
[----:B------:R-:W-:Y:S01]  /*aab0*/  FADD.FTZ R131, R131, -R130 ;  /* 0x8000008283837221 */ /* 0x000fe20000010000 */
[----:B------:R-:W-:Y:S01]  /*aac0*/  FSEL R0, R83, RZ, P3 ;  /* 0x000000ff53007208 */ /* 0x000fe20001800000 */
[----:B------:R-:W-:Y:S01]  /*aad0*/  FMUL.FTZ R84, R84, UR7 ;  /* 0x0000000754547c20 */ /* 0x000fe20008410000 */
[----:B------:R-:W-:Y:S01]  /*aae0*/  ISETP.GE.U32.AND P1, PT, R158, RZ, PT ;  /* 0x000000ff9e00720c */ /* 0x000fe20003f26070 */
[----:B------:R-:W-:Y:S01]  /*aaf0*/  FFMA.FTZ R82, R135, UR16, R68 ;  /* 0x0000001087527c23 */ /* 0x000fe20008010044 */
[----:B------:R-:W-:Y:S01]  /*ab00*/  LOP3.LUT P3, RZ, R91, 0xff00, RZ, 0xc0, !PT ;  /* 0x0000ff005bff7812 */ /* 0x000fe2000786c0ff */
[--C-:B------:R-:W-:Y:S01]  /*ab10*/  FFMA.FTZ R123, R123, UR17, R214.reuse ;  /* 0x000000117b7b7c23 */ /* 0x100fe200080100d6 */
[----:B------:R-:W-:Y:S01]  /*ab20*/  FFMA.FTZ R129, R129, UR17, R214 ;  /* 0x0000001181817c23 */ /* 0x000fe200080100d6 */
[----:B------:R-:W-:Y:S01]  /*ab30*/  FSEL R83, R83, RZ, P6 ;  /* 0x000000ff53537208 */ /* 0x000fe20003000000 */
[----:B------:R-:W-:Y:S01]  /*ab40*/  FMUL.FTZ R125, R125, UR7 ;  /* 0x000000077d7d7c20 */ /* 0x000fe20008410000 */
[----:B------:R-:W-:Y:S01]  /*ab50*/  F2FP.BF16.F32.PACK_AB R87, R87, R0 ;  /* 0x000000005757723e */ /* 0x000fe200000010ff */
[----:B------:R-:W-:Y:S01]  /*ab60*/  FFMA.FTZ R0, R131, UR16, R67 ;  /* 0x0000001083007c23 */ /* 0x000fe20008010043 */
[----:B------:R-:W-:Y:S01]  /*ab70*/  ISETP.GE.U32.AND.EX P1, PT, R159, 0x1000000, PT, P1 ;  /* 0x010000009f00780c */ /* 0x000fe20003f26110 */
[----:B------:R-:W-:Y:S01]  /*ab80*/  FMUL.FTZ R82, R82, UR7 ;  /* 0x0000000752527c20 */ /* 0x000fe20008410000 */
[----:B------:R-:W-:Y:S01]  /*ab90*/  LOP3.LUT P6, RZ, R90, 0xff0000, RZ, 0xc0, !PT ;  /* 0x00ff00005aff7812 */ /* 0x000fe200078cc0ff */
[----:B------:R-:W-:Y:S01]  /*aba0*/  FADD.FTZ R119, R119, -R123 ;  /* 0x8000007b77777221 */ /* 0x000fe20000010000 */
[----:B------:R-:W-:Y:S01]  /*abb0*/  FSEL R81, R84, RZ, P3 ;  /* 0x000000ff54517208 */ /* 0x000fe20001800000 */
[----:B------:R-:W-:Y:S01]  /*abc0*/  FADD.FTZ R128, R128, -R129 ;  /* 0x8000008180807221 */ /* 0x000fe20000010000 */
[----:B------:R-:W-:Y:S01]  /*abd0*/  LOP3.LUT P5, RZ, R91, 0xff, RZ, 0xc0, !PT ;  /* 0x000000ff5bff7812 */ /* 0x000fe200078ac0ff */
[----:B------:R-:W-:Y:S01]  /*abe0*/  FMUL.FTZ R0, R0, UR7 ;  /* 0x0000000700007c20 */ /* 0x000fe20008410000 */
[----:B------:R-:W-:Y:S01]  /*abf0*/  LOP3.LUT P3, RZ, R159, 0xff00, RZ, 0xc0, !PT ;  /* 0x0000ff009fff7812 */ /* 0x000fe2000786c0ff */
[----:B------:R-:W-:Y:S01]  /*ac00*/  FFMA.FTZ R89, R119, UR16, R64 ;  /* 0x0000001077597c23 */ /* 0x000fe20008010040 */
[----:B------:R-:W-:Y:S01]  /*ac10*/  FSEL R80, R80, RZ, P1 ;  /* 0x000000ff50507208 */ /* 0x000fe20000800000 */
[----:B------:R-:W-:Y:S01]  /*ac20*/  FFMA.FTZ R128, R128, UR16, R65 ;  /* 0x0000001080807c23 */ /* 0x000fe20008010041 */
[----:B------:R-:W-:Y:S01]  /*ac30*/  FSEL R85, R125, RZ, P6 ;  /* 0x000000ff7d557208 */ /* 0x000fe20003000000 */
[----:B------:R-:W-:Y:S01]  /*ac40*/  FMUL.FTZ R89, R89, UR7 ;  /* 0x0000000759597c20 */ /* 0x000fe20008410000 */
[----:B------:R-:W-:Y:S01]  /*ac50*/  LOP3.LUT P6, RZ, R158, 0xff000000, RZ, 0xc0, !PT ;  /* 0xff0000009eff7812 */ /* 0x000fe200078cc0ff */
[----:B------:R-:W-:Y:S01]  /*ac60*/  FMUL.FTZ R128, R128, UR7 ;  /* 0x0000000780807c20 */ /* 0x000fe20008410000 */
[----:B------:R-:W-:-:S02]  /*ac70*/  LOP3.LUT P1, RZ, R90, 0xff000000, RZ, 0xc0, !PT ;  /* 0xff0000005aff7812 */ /* 0x000fc4000782c0ff */
[----:B------:R-:W-:Y:S02]  /*ac80*/  FSEL R86, R82, RZ, P5 ;  /* 0x000000ff52567208 */ /* 0x000fe40002800000 */
[----:B------:R-:W-:Y:S02]  /*ac90*/  FSEL R84, R84, RZ, P3 ;  /* 0x000000ff54547208 */ /* 0x000fe40001800000 */
[----:B------:R-:W-:Y:S02]  /*aca0*/  LOP3.LUT P4, RZ, R159, 0xff, RZ, 0xc0, !PT ;  /* 0x000000ff9fff7812 */ /* 0x000fe4000788c0ff */
[----:B------:R-:W-:Y:S02]  /*acb0*/  LOP3.LUT P3, RZ, R158, 0xff0000, RZ, 0xc0, !PT ;  /* 0x00ff00009eff7812 */ /* 0x000fe4000786c0ff */
[----:B------:R-:W-:Y:S02]  /*acc0*/  F2FP.BF16.F32.PACK_AB R83, R80, R83 ;  /* 0x000000535053723e */ /* 0x000fe400000010ff */
[----:B------:R-:W-:-:S02]  /*acd0*/  FSEL R80, R0, RZ, P6 ;  /* 0x000000ff00507208 */ /* 0x000fc40003000000 */
[----:B------:R-:W-:Y:S02]  /*ace0*/  F2FP.BF16.F32.PACK_AB R86, R81, R86 ;  /* 0x000000565156723e */ /* 0x000fe400000010ff */
[----:B------:R-:W-:Y:S02]  /*acf0*/  FSEL R0, R0, RZ, P1 ;  /* 0x000000ff00007208 */ /* 0x000fe40000800000 */
[----:B------:R-:W-:Y:S02]  /*ad00*/  FSEL R82, R82, RZ, P4 ;  /* 0x000000ff52527208 */ /* 0x000fe40002000000 */
[----:B------:R-:W-:Y:S02]  /*ad10*/  FSEL R81, R125, RZ, P3 ;  /* 0x000000ff7d517208 */ /* 0x000fe40001800000 */
[----:B------:R-:W-:Y:S02]  /*ad20*/  LOP3.LUT P1, RZ, R158, 0xff, RZ, 0xc0, !PT ;  /* 0x000000ff9eff7812 */ /* 0x000fe4000782c0ff */
[----:B------:R-:W-:-:S02]  /*ad30*/  LOP3.LUT P5, RZ, R90, 0xff00, RZ, 0xc0, !PT ;  /* 0x0000ff005aff7812 */ /* 0x000fc400078ac0ff */
[----:B------:R-:W-:Y:S02]  /*ad40*/  LOP3.LUT P4, RZ, R90, 0xff, RZ, 0xc0, !PT ;  /* 0x000000ff5aff7812 */ /* 0x000fe4000788c0ff */
[----:B------:R-:W-:Y:S02]  /*ad50*/  LOP3.LUT P3, RZ, R158, 0xff00, RZ, 0xc0, !PT ;  /* 0x0000ff009eff7812 */ /* 0x000fe4000786c0ff */
[----:B------:R-:W-:Y:S02]  /*ad60*/  F2FP.BF16.F32.PACK_AB R82, R84, R82 ;  /* 0x000000525452723e */ /* 0x000fe400000010ff */
[----:B------:R-:W-:Y:S02]  /*ad70*/  F2FP.BF16.F32.PACK_AB R81, R80, R81 ;  /* 0x000000515051723e */ /* 0x000fe400000010ff */
[----:B------:R-:W-:Y:S02]  /*ad80*/  FSEL R91, R89, RZ, P1 ;  /* 0x000000ff595b7208 */ /* 0x000fe40000800000 */
[----:B------:R-:W-:-:S02]  /*ad90*/  FSEL R84, R128, RZ, P5 ;  /* 0x000000ff80547208 */ /* 0x000fc40002800000 */
[----:B------:R-:W-:Y:S02]  /*ada0*/  FSEL R80, R128, RZ, P3 ;  /* 0x000000ff80507208 */ /* 0x000fe40001800000 */
[----:B------:R-:W-:Y:S02]  /*adb0*/  FSEL R89, R89, RZ, P4 ;  /* 0x000000ff59597208 */ /* 0x000fe40002000000 */
[----:B------:R-:W-:Y:S02]  /*adc0*/  F2FP.BF16.F32.PACK_AB R85, R0, R85 ;  /* 0x000000550055723e */ /* 0x000fe400000010ff */
[----:B------:R-:W-:Y:S02]  /*add0*/  F2FP.BF16.F32.PACK_AB R80, R80, R91 ;  /* 0x0000005b5050723e */ /* 0x000fe400000010ff */
[----:B------:R-:W-:Y:S01]  /*ade0*/  F2FP.BF16.F32.PACK_AB R84, R84, R89 ;  /* 0x000000595454723e */ /* 0x000fe200000010ff */
[----:B------:R-:W-:Y:S06]  /*adf0*/  BRA `(.L_x_1505) ;  /* 0x0000001400c47947 */ /* 0x000fec0003800000 */
.L_x_1503:
        /* <DEDUP_REMOVED lines=8> */
[--C-:B------:R-:W-:Y:S01]  /*ae80*/  FFMA.FTZ R137, R137, UR17, R214.reuse ;  /* 0x0000001189897c23 */ /* 0x100fe200080100d6 */
[----:B------:R-:W-:Y:S01]  /*ae90*/  FMUL.FTZ R74, R138, UR16 ;  /* 0x000000108a4a7c20 */ /* 0x000fe20008410000 */
[----:B------:R-:W-:Y:S01]  /*aea0*/  FMUL.FTZ R75, R139, UR16 ;  /* 0x000000108b4b7c20 */ /* 0x000fe20008410000 */
        /* <DEDUP_REMOVED lines=9> */
[C---:B------:R-:W-:Y:S01]  /*af40*/  FSEL R87, R0.reuse, RZ, P4 ;  /* 0x000000ff00577208 */ /* 0x040fe20002000000 */
[----:B------:R-:W-:Y:S01]  /*af50*/  FMUL.FTZ R73, R137, UR16 ;  /* 0x0000001089497c20 */ /* 0x000fe20008410000 */
[----:B-1----:R-:W-:Y:S01]  /*af60*/  FSEL R83, R0, RZ, P5 ;  /* 0x000000ff00537208 */ /* 0x002fe20002800000 */
        /* <DEDUP_REMOVED lines=8> */
[----:B------:R-:W-:Y:S01]  /*aff0*/  FMUL.FTZ R72, R135, UR16 ;  /* 0x0000001087487c20 */ /* 0x000fe20008410000 */
[----:B------:R-:W-:Y:S01]  /*b000*/  LOP3.LUT P5, RZ, R159, 0xff, RZ, 0xc0, !PT ;  /* 0x000000ff9fff7812 */ /* 0x000fe200078ac0ff */
[----:B------:R-:W-:Y:S01]  /*b010*/  FADD.FTZ R79, R131, -R79 ;  /* 0x8000004f834f7221 */ /* 0x000fe20000010000 */
[----:B------:R-:W-:Y:S01]  /*b020*/  LOP3.LUT P6, RZ, R159, 0xff00, RZ, 0xc0, !PT ;  /* 0x0000ff009fff7812 */ /* 0x000fe200078cc0ff */
[----:B------:R-:W-:Y:S01]  /*b030*/  FMUL.FTZ R76, R72, UR7 ;  /* 0x00000007484c7c20 */ /* 0x000fe20008410000 */
[----:B------:R-:W-:Y:S01]  /*b040*/  LOP3.LUT P1, RZ, R91, 0xff00, RZ, 0xc0, !PT ;  /* 0x0000ff005bff7812 */ /* 0x000fe2000782c0ff */
[----:B------:R-:W-:Y:S01]  /*b050*/  FMUL.FTZ R79, R79, UR16 ;  /* 0x000000104f4f7c20 */ /* 0x000fe20008410000 */
        /* <DEDUP_REMOVED lines=11> */
[----:B------:R-:W-:Y:S01]  /*b110*/  FMUL.FTZ R77, R77, UR16 ;  /* 0x000000104d4d7c20 */ /* 0x000fe20008410000 */
        /* <DEDUP_REMOVED lines=13> */
[----:B------:R-:W-:Y:S01]  /*b1f0*/  FMUL.FTZ R76, R123, UR16 ;  /* 0x000000107b4c7c20 */ /* 0x000fe20008410000 */
        /* <DEDUP_REMOVED lines=12> */
.L_x_1506:
        /* <DEDUP_REMOVED lines=8> */
[----:B-1----:R-:W-:Y:S01]  /*b340*/  FMUL.FTZ R80, R139, UR16 ;  /* 0x000000108b507c20 */ /* 0x002fe20008410000 */
[----:B------:R-:W-:Y:S01]  /*b350*/  FMUL.FTZ R83, R138, UR16 ;  /* 0x000000108a537c20 */ /* 0x000fe20008410000 */
[----:B------:R-:W-:Y:S01]  /*b360*/  FFMA.FTZ R135, R135, UR17, R214 ;  /* 0x0000001187877c23 */ /* 0x000fe200080100d6 */
[----:B------:R-:W-:Y:S01]  /*b370*/  FADD.FTZ R125, R125, -R124 ;  /* 0x8000007c7d7d7221 */ /* 0x000fe20000010000 */
[----:B------:R-:W-:Y:S01]  /*b380*/  FMUL.FTZ R80, R80, UR7 ;  /* 0x0000000750507c20 */ /* 0x000fe20008410000 */
[----:B------:R-:W-:Y:S01]  /*b390*/  FMUL.FTZ R83, R83, UR7 ;  /* 0x0000000753537c20 */ /* 0x000fe20008410000 */
[C---:B------:R-:W-:Y:S01]  /*b3a0*/  LOP3.LUT P3, RZ, R91.reuse, 0xff0000, RZ, 0xc0, !PT ;  /* 0x00ff00005bff7812 */ /* 0x040fe2000786c0ff */
[----:B------:R-:W-:Y:S01]  /*b3b0*/  FFMA.FTZ R130, R130, UR17, R214 ;  /* 0x0000001182827c23 */ /* 0x000fe200080100d6 */
[----:B------:R-:W-:Y:S01]  /*b3c0*/  ISETP.GE.U32.AND.EX P4, PT, R91, 0x1000000, PT, P1 ;  /* 0x010000005b00780c */ /* 0x000fe20003f86110 */
[----:B------:R-:W-:Y:S01]  /*b3d0*/  FMUL.FTZ R84, R132, UR16 ;  /* 0x0000001084547c20 */ /* 0x000fe20008410000 */
[----:B------:R-:W-:Y:S01]  /*b3e0*/  FADD.FTZ R135, R134, -R135 ;  /* 0x8000008786877221 */ /* 0x000fe20000010000 */
[----:B------:R-:W-:Y:S01]  /*b3f0*/  LOP3.LUT P6, RZ, R159, 0xff0000, RZ, 0xc0, !PT ;  /* 0x00ff00009fff7812 */ /* 0x000fe200078cc0ff */
[----:B------:R-:W-:Y:S01]  /*b400*/  FMUL.FTZ R125, R125, UR16 ;  /* 0x000000107d7d7c20 */ /* 0x000fe20008410000 */
[----:B------:R-:W-:Y:S01]  /*b410*/  FSEL R87, R80, RZ, P4 ;  /* 0x000000ff50577208 */ /* 0x000fe20002000000 */
[----:B------:R-:W-:Y:S01]  /*b420*/  FADD.FTZ R131, R131, -R130 ;  /* 0x8000008283837221 */ /* 0x000fe20000010000 */
[----:B------:R-:W-:Y:S01]  /*b430*/  FSEL R0, R83, RZ, P3 ;  /* 0x000000ff53007208 */ /* 0x000fe20001800000 */
[----:B------:R-:W-:Y:S01]  /*b440*/  FMUL.FTZ R84, R84, UR7 ;  /* 0x0000000754547c20 */ /* 0x000fe20008410000 */
[----:B------:R-:W-:Y:S01]  /*b450*/  ISETP.GE.U32.AND P1, PT, R158, RZ, PT ;  /* 0x000000ff9e00720c */ /* 0x000fe20003f26070 */
[----:B------:R-:W-:Y:S01]  /*b460*/  FMUL.FTZ R82, R135, UR16 ;  /* 0x0000001087527c20 */ /* 0x000fe20008410000 */
[----:B------:R-:W-:Y:S01]  /*b470*/  LOP3.LUT P3, RZ, R91, 0xff00, RZ, 0xc0, !PT ;  /* 0x0000ff005bff7812 */ /* 0x000fe2000786c0ff */
[--C-:B------:R-:W-:Y:S01]  /*b480*/  FFMA.FTZ R123, R123, UR17, R214.reuse ;  /* 0x000000117b7b7c23 */ /* 0x100fe200080100d6 */
[----:B------:R-:W-:Y:S01]  /*b490*/  FFMA.FTZ R129, R129, UR17, R214 ;  /* 0x0000001181817c23 */ /* 0x000fe200080100d6 */
[----:B------:R-:W-:Y:S01]  /*b4a0*/  FSEL R83, R83, RZ, P6 ;  /* 0x000000ff53537208 */ /* 0x000fe20003000000 */
[----:B------:R-:W-:Y:S01]  /*b4b0*/  FMUL.FTZ R125, R125, UR7 ;  /* 0x000000077d7d7c20 */ /* 0x000fe20008410000 */
[----:B------:R-:W-:Y:S01]  /*b4c0*/  F2FP.BF16.F32.PACK_AB R87, R87, R0 ;  /* 0x000000005757723e */ /* 0x000fe200000010ff */
[----:B------:R-:W-:Y:S01]  /*b4d0*/  FMUL.FTZ R0, R131, UR16 ;  /* 0x0000001083007c20 */ /* 0x000fe20008410000 */
        /* <DEDUP_REMOVED lines=9> */
[----:B------:R-:W-:Y:S01]  /*b570*/  FMUL.FTZ R89, R119, UR16 ;  /* 0x0000001077597c20 */ /* 0x000fe20008410000 */
[----:B------:R-:W-:Y:S01]  /*b580*/  FSEL R80, R80, RZ, P1 ;  /* 0x000000ff50507208 */ /* 0x000fe20000800000 */
[----:B------:R-:W-:Y:S01]  /*b590*/  FMUL.FTZ R128, R128, UR16 ;  /* 0x0000001080807c20 */ /* 0x000fe20008410000 */
        /* <DEDUP_REMOVED lines=29> */
.L_x_1502:
        /* <DEDUP_REMOVED lines=11> */
[----:B------:R-:W-:Y:S01]  /*b820*/  LOP3.LUT P6, RZ, R91, 0xff, RZ, 0xc0, !PT ;  /* 0x000000ff5bff7812 */ /* 0x000fe200078cc0ff */
[----:B------:R-:W-:Y:S01]  /*b830*/  FFMA.FTZ R75, R136, UR16, R71 ;  /* 0x00000010884b7c23 */ /* 0x000fe20008010047 */
[----:B------:R-:W-:Y:S01]  /*b840*/  FFMA.FTZ R74, R133, UR16, R70 ;  /* 0x00000010854a7c23 */ /* 0x000fe20008010046 */
[----:B------:R-:W-:Y:S01]  /*b850*/  FMUL.FTZ R86, R72, UR7 ;  /* 0x0000000748567c20 */ /* 0x000fe20008410000 */
[----:B------:R-:W-:Y:S01]  /*b860*/  FFMA.FTZ R73, R137, UR16, R69 ;  /* 0x0000001089497c23 */ /* 0x000fe20008010045 */
[--C-:B------:R-:W-:Y:S01]  /*b870*/  FFMA.FTZ R77, R129, UR17, R214.reuse ;  /* 0x00000011814d7c23 */ /* 0x100fe200080100d6 */
[--C-:B------:R-:W-:Y:S01]  /*b880*/  FFMA.FTZ R78, R124, UR17, R214.reuse ;  /* 0x000000117c4e7c23 */ /* 0x100fe200080100d6 */
[--C-:B------:R-:W-:Y:S01]  /*b890*/  FFMA.FTZ R79, R130, UR17, R214.reuse ;  /* 0x00000011824f7c23 */ /* 0x100fe200080100d6 */
[----:B------:R-:W-:Y:S01]  /*b8a0*/  ISETP.GE.U32.AND P1, PT, R90, RZ, PT ;  /* 0x000000ff5a00720c */ /* 0x000fe20003f26070 */
[----:B------:R-:W-:Y:S01]  /*b8b0*/  FFMA.FTZ R214, R123, UR17, R214 ;  /* 0x000000117bd67c23 */ /* 0x000fe200080100d6 */
[----:B------:R-:W-:Y:S01]  /*b8c0*/  FMUL.FTZ R87, R75, UR7 ;  /* 0x000000074b577c20 */ /* 0x000fe20008410000 */
[----:B------:R-:W-:Y:S01]  /*b8d0*/  FMUL.FTZ R0, R74, UR7 ;  /* 0x000000074a007c20 */ /* 0x000fe20008410000 */
[----:B------:R-:W-:Y:S01]  /*b8e0*/  FSEL R86, R86, RZ, P6 ;  /* 0x000000ff56567208 */ /* 0x000fe20003000000 */
[----:B------:R-:W-:Y:S01]  /*b8f0*/  FMUL.FTZ R76, R73, UR7 ;  /* 0x00000007494c7c20 */ /* 0x000fe20008410000 */
[C---:B------:R-:W-:Y:S01]  /*b900*/  LOP3.LUT P4, RZ, R91.reuse, 0xff0000, RZ, 0xc0, !PT ;  /* 0x00ff00005bff7812 */ /* 0x040fe2000788c0ff */
[----:B------:R-:W-:Y:S01]  /*b910*/  FADD.FTZ R77, R128, -R77 ;  /* 0x8000004d804d7221 */ /* 0x000fe20000010000 */
[----:B------:R-:W-:Y:S01]  /*b920*/  ISETP.GE.U32.AND.EX P1, PT, R91, 0x1000000, PT, P1 ;  /* 0x010000005b00780c */ /* 0x000fe20003f26110 */
[----:B------:R-:W-:Y:S01]  /*b930*/  FADD.FTZ R78, R125, -R78 ;  /* 0x8000004e7d4e7221 */ /* 0x000fe20000010000 */
[----:B------:R-:W-:Y:S01]  /*b940*/  LOP3.LUT P6, RZ, R91, 0xff00, RZ, 0xc0, !PT ;  /* 0x0000ff005bff7812 */ /* 0x000fe200078cc0ff */
[----:B------:R-:W-:Y:S01]  /*b950*/  FADD.FTZ R79, R131, -R79 ;  /* 0x8000004f834f7221 */ /* 0x000fe20000010000 */
[----:B------:R-:W-:Y:S01]  /*b960*/  FADD.FTZ R119, R119, -R214 ;  /* 0x800000d677777221 */ /* 0x000fe20000010000 */
[----:B------:R-:W-:Y:S01]  /*b970*/  FSEL R87, R87, RZ, P1 ;  /* 0x000000ff57577208 */ /* 0x000fe20000800000 */
[----:B------:R-:W-:Y:S01]  /*b980*/  FFMA.FTZ R78, R78, UR16, R66 ;  /* 0x000000104e4e7c23 */ /* 0x000fe20008010042 */
[----:B------:R-:W-:Y:S01]  /*b990*/  FSEL R0, R0, RZ, P4 ;  /* 0x000000ff00007208 */ /* 0x000fe20002000000 */
[----:B------:R-:W-:Y:S01]  /*b9a0*/  FFMA.FTZ R79, R79, UR16, R67 ;  /* 0x000000104f4f7c23 */ /* 0x000fe20008010043 */
[----:B-1----:R-:W-:Y:S01]  /*b9b0*/  FSEL R85, R76, RZ, P6 ;  /* 0x000000ff4c557208 */ /* 0x002fe20003000000 */
[----:B------:R-:W-:Y:S01]  /*b9c0*/  FFMA.FTZ R76, R119, UR16, R64 ;  /* 0x00000010774c7c23 */ /* 0x000fe20008010040 */
[----:B------:R-:W-:Y:S01]  /*b9d0*/  FFMA.FTZ R77, R77, UR16, R65 ;  /* 0x000000104d4d7c23 */ /* 0x000fe20008010041 */
[----:B------:R-:W-:Y:S01]  /*b9e0*/  F2FP.BF16.F32.PACK_AB R87, R87, R0 ;  /* 0x000000005757723e */ /* 0x000fe200000010ff */
[----:B------:R-:W-:Y:S01]  /*b9f0*/  FMUL.FTZ R0, R79, UR7 ;  /* 0x000000074f007c20 */ /* 0x000fe20008410000 */
[----:B------:R-:W-:Y:S01]  /*ba00*/  F2FP.BF16.F32.PACK_AB R86, R85, R86 ;  /* 0x000000565556723e */ /* 0x000fe200000010ff */
        /* <DEDUP_REMOVED lines=14> */
.L_x_1508:
        /* <DEDUP_REMOVED lines=24> */
[----:B------:R-:W-:Y:S01]  /*bc70*/  FFMA.FTZ R137, R137, UR16, R69 ;  /* 0x0000001089897c23 */ /* 0x000fe20008010045 */
[----:B------:R-:W-:Y:S01]  /*bc80*/  LOP3.LUT P4, RZ, R91, 0xff, RZ, 0xc0, !PT ;  /* 0x000000ff5bff7812 */ /* 0x000fe2000788c0ff */
        /* <DEDUP_REMOVED lines=18> */
[----:B------:R-:W-:Y:S02]  /*bdb0*/  FSEL R137, R137, RZ, P3 ;  /* 0x000000ff89897208 */ /* 0x000fe40001800000 */
[----:B-1----:R-:W-:-:S02]  /*bdc0*/  FSEL R85, R125, RZ, P6 ;  /* 0x000000ff7d557208 */ /* 0x002fc40003000000 */
[----:B------:R-:W-:Y:S02]  /*bdd0*/  FSEL R131, R131, RZ, P1 ;  /* 0x000000ff83837208 */ /* 0x000fe40000800000 */
[----:B------:R-:W-:Y:S02]  /*bde0*/  FSEL R84, R123, RZ, P5 ;  /* 0x000000ff7b547208 */ /* 0x000fe40002800000 */
[----:B------:R-:W-:Y:S02]  /*bdf0*/  FSEL R128, R128, RZ, P4 ;  /* 0x000000ff80807208 */ /* 0x000fe40002000000 */
[----:B------:R-:W-:Y:S02]  /*be00*/  F2FP.BF16.F32.PACK_AB R87, R0, R87 ;  /* 0x000000570057723e */ /* 0x000fe400000010ff */
[----:B------:R-:W-:Y:S02]  /*be10*/  F2FP.BF16.F32.PACK_AB R86, R137, R86 ;  /* 0x000000568956723e */ /* 0x000fe400000010ff */
[----:B------:R-:W-:-:S02]  /*be20*/  F2FP.BF16.F32.PACK_AB R85, R131, R85 ;  /* 0x000000558355723e */ /* 0x000fc400000010ff */
[----:B------:R-:W-:Y:S01]  /*be30*/  F2FP.BF16.F32.PACK_AB R84, R128, R84 ;  /* 0x000000548054723e */ /* 0x000fe200000010ff */
[----:B------:R-:W-:Y:S06]  /*be40*/  BRA `(.L_x_1505) ;  /* 0x0000000400b07947 */ /* 0x000fec0003800000 */
.L_x_1507:
        /* <DEDUP_REMOVED lines=10> */
[----:B------:R-:W-:Y:S01]  /*bef0*/  LOP3.LUT P6, RZ, R91, 0xff, RZ, 0xc0, !PT ;  /* 0x000000ff5bff7812 */ /* 0x000fe200078cc0ff */
[----:B------:R-:W-:Y:S01]  /*bf00*/  FMUL.FTZ R75, R139, UR16 ;  /* 0x000000108b4b7c20 */ /* 0x000fe20008410000 */
[----:B------:R-:W-:Y:S01]  /*bf10*/  FMUL.FTZ R74, R138, UR16 ;  /* 0x000000108a4a7c20 */ /* 0x000fe20008410000 */
[----:B------:R-:W-:Y:S01]  /*bf20*/  FMUL.FTZ R86, R72, UR7 ;  /* 0x0000000748567c20 */ /* 0x000fe20008410000 */
[----:B------:R-:W-:Y:S01]  /*bf30*/  FMUL.FTZ R73, R137, UR16 ;  /* 0x0000001089497c20 */ /* 0x000fe20008410000 */
[----:B------:R-:W-:Y:S01]  /*bf40*/  ISETP.GE.U32.AND P1, PT, R90, RZ, PT ;  /* 0x000000ff5a00720c */ /* 0x000fe20003f26070 */
[--C-:B------:R-:W-:Y:S01]  /*bf50*/  FFMA.FTZ R77, R129, UR17, R214.reuse ;  /* 0x00000011814d7c23 */ /* 0x100fe200080100d6 */
[--C-:B------:R-:W-:Y:S01]  /*bf60*/  FFMA.FTZ R78, R124, UR17, R214.reuse ;  /* 0x000000117c4e7c23 */ /* 0x100fe200080100d6 */
[--C-:B------:R-:W-:Y:S01]  /*bf70*/  FFMA.FTZ R79, R130, UR17, R214.reuse ;  /* 0x00000011824f7c23 */ /* 0x100fe200080100d6 */
[----:B------:R-:W-:Y:S01]  /*bf80*/  FFMA.FTZ R76, R123, UR17, R214 ;  /* 0x000000117b4c7c23 */ /* 0x000fe200080100d6 */
[----:B------:R-:W-:Y:S01]  /*bf90*/  FMUL.FTZ R87, R75, UR7 ;  /* 0x000000074b577c20 */ /* 0x000fe20008410000 */
[----:B------:R-:W-:Y:S01]  /*bfa0*/  FMUL.FTZ R0, R74, UR7 ;  /* 0x000000074a007c20 */ /* 0x000fe20008410000 */
[----:B------:R-:W-:Y:S01]  /*bfb0*/  FSEL R86, R86, RZ, P6 ;  /* 0x000000ff56567208 */ /* 0x000fe20003000000 */
[----:B-1----:R-:W-:Y:S01]  /*bfc0*/  FMUL.FTZ R84, R73, UR7 ;  /* 0x0000000749547c20 */ /* 0x002fe20008410000 */
        /* <DEDUP_REMOVED lines=8> */
[----:B------:R-:W-:Y:S01]  /*c050*/  FMUL.FTZ R78, R78, UR16 ;  /* 0x000000104e4e7c20 */ /* 0x000fe20008410000 */
[----:B------:R-:W-:Y:S01]  /*c060*/  FSEL R0, R0, RZ, P4 ;  /* 0x000000ff00007208 */ /* 0x000fe20002000000 */
[----:B------:R-:W-:Y:S01]  /*c070*/  FMUL.FTZ R76, R76, UR16 ;  /* 0x000000104c4c7c20 */ /* 0x000fe20008410000 */
[----:B------:R-:W-:Y:S01]  /*c080*/  FSEL R85, R84, RZ, P6 ;  /* 0x000000ff54557208 */ /* 0x000fe20003000000 */
[----:B------:R-:W-:Y:S01]  /*c090*/  FMUL.FTZ R79, R79, UR16 ;  /* 0x000000104f4f7c20 */ /* 0x000fe20008410000 */
[----:B------:R-:W-:Y:S01]  /*c0a0*/  FMUL.FTZ R77, R77, UR16 ;  /* 0x000000104d4d7c20 */ /* 0x000fe20008410000 */
        /* <DEDUP_REMOVED lines=17> */
.L_x_1509:
        /* <DEDUP_REMOVED lines=52> */
[----:B------:R-:W-:-:S07]  /*c500*/  F2FP.BF16.F32.PACK_AB R84, R128, R84 ;  /* 0x000000548054723e */ /* 0x000fce00000010ff */
.L_x_1505:
[----:B------:R-:W1:Y:S01]  /*c510*/  @P2 LDC.64 R88, c[0x0][0x478] ;  /* 0x00011e00ff582b82 */ /* 0x000e620000000a00 */
[----:B------:R-:W-:Y:S01]  /*c520*/  MOV R0, 0x10 ;  /* 0x0000001000007802 */ /* 0x000fe20000000f00 */
[----:B------:R-:W-:Y:S01]  /*c530*/  UPLOP3.LUT UP1, UPT, UPT, UPT, UP1, 0x40, 0x4 ;  /* 0x000000000004789c */ /* 0x000fe20003f2e810 */
[----:B-1----:R-:W-:-:S05]  /*c540*/  @P2 IMAD.WIDE.U32 R88, R179, 0x20, R88 ;  /* 0x00000020b3582825 */ /* 0x002fca00078e0058 */
[----:B------:R-:W-:Y:S04]  /*c550*/  @P2 STG.E.128 desc[UR10][R88.64], R76 ;  /* 0x0000004c58002986 */ /* 0x000fe8000c101d0a */
[----:B------:R1:W-:Y:S02]  /*c560*/  @P2 STG.E.128 desc[UR10][R88.64+0x10], R72 ;  /* 0x0000104858002986 */ /* 0x0003e4000c101d0a */
[----:B-1----:R-:W-:-:S05]  /*c570*/  IMAD.WIDE.U32 R88, R179, R0, UR30 ;  /* 0x0000001eb3587e25 */ /* 0x002fca000f8e0000 */
[----:B------:R1:W-:Y:S02]  /*c580*/  STG.E.128 desc[UR10][R88.64], R84 ;  /* 0x0000005458007986 */ /* 0x0003e4000c101d0a */
[----:B-1----:R-:W1:Y:S02]  /*c590*/  @P0 LDC.64 R84, c[0x0][0x470] ;  /* 0x00011c00ff540b82 */ /* 0x002e640000000a00 */
[----:B-1----:R-:W-:-:S05]  /*c5a0*/  @P0 IMAD.WIDE.U32 R84, R179, 0x10, R84 ;  /* 0x00000010b3540825 */ /* 0x002fca00078e0054 */
[----:B------:R1:W-:Y:S01]  /*c5b0*/  @P0 STG.E.128 desc[UR10][R84.64], R80 ;  /* 0x0000005054000986 */ /* 0x0003e2000c101d0a */
[----:B------:R-:W-:Y:S05]  /*c5c0*/  BRA.U !UP2, `(.L_x_1510) ;  /* 0xffffff4d0ab87547 */ /* 0x000fea000b83ffff */
        /* <DEDUP_REMOVED lines=92> */
[----:B-1----:R-:W-:Y:S02]  /*cb90*/  MOV R80, R149 ;  /* 0x0000009500507202 */ /* 0x002fe40000000f00 */
        /* <DEDUP_REMOVED lines=26> */
[----:B--2---:R-:W-:-:S07]  /*cd40*/  MOV R127, R252 ;  /* 0x000000fc007f7202 */ /* 0x004fce0000000f00 */
.L_x_1475:
        /* <DEDUP_REMOVED lines=45> */
.L_x_1511:
        /* <DEDUP_REMOVED lines=14> */
.L_x_4837:


//--------------------- .text._ZN10layer_norm22ln_bwd_finalize_kernelINS_22Kernel_traits_finalizeILj8192E13__nv_bfloat16S2_fS2_fjLb0ELj1024ELj4ENS_18Kernel_traits_baseILj8192ES2_S2_fS2_fjLj1024EEEEELb0ELb0EEEvNS_9BwdParamsE --------------------------
	.section	.text._ZN10layer_norm22ln_bwd_finalize_kernelINS_22Kernel_traits_finalizeILj8192E13__nv_bfloat16S2_fS2_fjLb0ELj1024ELj4ENS_18Kernel_traits_baseILj8192ES2_S2_fS2_fjLj1024EEEEELb0ELb0EEEvNS_9BwdParamsE,"ax",@progbits
	.align	128
        .global         _ZN10layer_norm22ln_bwd_finalize_kernelINS_22Kernel_traits_finalizeILj8192E13__nv_bfloat16S2_fS2_fjLb0ELj1024ELj4ENS_18Kernel_traits_baseILj8192ES2_S2_fS2_fjLj1024EEEEELb0ELb0EEEvNS_9BwdParamsE
        .type           _ZN10layer_norm22ln_bwd_finalize_kernelINS_22Kernel_traits_finalizeILj8192E13__nv_bfloat16S2_fS2_fjLb0ELj1024ELj4ENS_18Kernel_traits_baseILj8192ES2_S2_fS2_fjLj1024EEEEELb0ELb0EEEvNS_9BwdParamsE,@function
        .size           _ZN10layer_norm22ln_bwd_finalize_kernelINS_22Kernel_traits_finalizeILj8192E13__nv_bfloat16S2_fS2_fjLb0ELj1024ELj4ENS_18Kernel_traits_baseILj8192ES2_S2_fS2_fjLj1024EEEEELb0ELb0EEEvNS_9BwdParamsE,(.L_x_4838 - _ZN10layer_norm22ln_bwd_finalize_kernelINS_22Kernel_traits_finalizeILj8192E13__nv_bfloat16S2_fS2_fjLb0ELj1024ELj4ENS_18Kernel_traits_baseILj8192ES2_S2_fS2_fjLj1024EEEEELb0ELb0EEEvNS_9BwdParamsE)
        .other          _ZN10layer_norm22ln_bwd_finalize_kernelINS_22Kernel_traits_finalizeILj8192E13__nv_bfloat16S2_fS2_fjLb0ELj1024ELj4ENS_18Kernel_traits_baseILj8192ES2_S2_fS2_fjLj1024EEEEELb0ELb0EEEvNS_9BwdParamsE,@"STO_CUDA_ENTRY STV_DEFAULT"
_ZN10layer_norm22ln_bwd_finalize_kernelINS_22Kernel_traits_finalizeILj8192E13__nv_bfloat16S2_fS2_fjLb0ELj1024ELj4ENS_18Kernel_traits_baseILj8192ES2_S2_fS2_fjLj1024EEEEELb0ELb0EEEvNS_9BwdParamsE:
.text._ZN10layer_norm22ln_bwd_finalize_kernelINS_22Kernel_traits_finalizeILj8192E13__nv_bfloat16S2_fS2_fjLb0ELj1024ELj4ENS_18Kernel_traits_baseILj8192ES2_S2_fS2_fjLj1024EEEEELb0ELb0EEEvNS_9BwdParamsE:
        /* <DEDUP_REMOVED lines=82> */
.L_x_1516:
        /* <DEDUP_REMOVED lines=118> */
.L_x_1515:
[----:B------:R-:W-:Y:S05]  /*0c80*/  BSYNC.RECONVERGENT B1 ;  /* 0x0000000000017941 */ /* 0x000fea0003800200 */
.L_x_1514:
        /* <DEDUP_REMOVED lines=75> */
.L_x_1518:
[----:B------:R-:W-:Y:S05]  /*1140*/  BSYNC.RECONVERGENT B1 ;  /* 0x0000000000017941 */ /* 0x000fea0003800200 */
.L_x_1517:
        /* <DEDUP_REMOVED lines=37> */
.L_x_1520:
[----:B------:R-:W-:Y:S05]  /*13a0*/  BSYNC.RECONVERGENT B1 ;  /* 0x0000000000017941 */ /* 0x000fea0003800200 */
.L_x_1519:
[----:B------:R-:W-:Y:S05]  /*13b0*/  @!P1 BRA `(.L_x_1513) ;  /* 0x0000000000409947 */ /* 0x000fea0003800000 */
[----:B------:R-:W0:Y:S01]  /*13c0*/  LDC.64 R10, c[0x0][0x440] ;  /* 0x00011000ff0a7b82 */ /* 0x000e220000000a00 */
[----:B------:R-:W-:Y:S01]  /*13d0*/  IMAD R59, R0, R56, R59 ;  /* 0x00000038003b7224 */ /* 0x000fe200078e023b */
[----:B------:R-:W-:Y:S02]  /*13e0*/  LOP3.LUT R8, R8, 0x1f, RZ, 0xc0, !PT ;  /* 0x0000001f08087812 */ /* 0x000fe400078ec0ff */
[----:B------:R-:W-:Y:S02]  /*13f0*/  IADD3 R9, PT, PT, -R9, RZ, RZ ;  /* 0x000000ff09097210 */ /* 0x000fe40007ffe1ff */
[----:B------:R-:W-:Y:S02]  /*1400*/  IADD3 R59, PT, PT, R8, R59, RZ ;  /* 0x0000003b083b7210 */ /* 0x000fe40007ffe0ff */
[----:B------:R-:W1:Y:S05]  /*1410*/  LDC.64 R12, c[0x0][0x448] ;  /* 0x00011200ff0c7b82 */ /* 0x000e6a0000000a00 */
.L_x_1521:
        /* <DEDUP_REMOVED lines=10> */
.L_x_1513:
[----:B------:R-:W-:Y:S05]  /*14c0*/  BSYNC.RECONVERGENT B0 ;  /* 0x0000000000007941 */ /* 0x000fea0003800200 */
.L_x_1512:
        /* <DEDUP_REMOVED lines=59> */
.L_x_1522:
        /* <DEDUP_REMOVED lines=16> */
.L_x_4838:


//--------------------- .text._ZN10layer_norm40ln_parallel_residual_bwd_finalize_kernelINS_22Kernel_traits_finalizeILj8192E13__nv_bfloat16S2_fS2_fjLb0ELj1024ELj4ENS_18Kernel_traits_baseILj8192ES2_S2_fS2_fjLj1024EEEEELb0EEEvNS_9BwdParamsE --------------------------
	.section	.text._ZN10layer_norm40ln_parallel_residual_bwd_finalize_kernelINS_22Kernel_traits_finalizeILj8192E13__nv_bfloat16S2_fS2_fjLb0ELj1024ELj4ENS_18Kernel_traits_baseILj8192ES2_S2_fS2_fjLj1024EEEEELb0EEEvNS_9BwdParamsE,"ax",@progbits
	.align	128
        .global         _ZN10layer_norm40ln_parallel_residual_bwd_finalize_kernelINS_22Kernel_traits_finalizeILj8192E13__nv_bfloat16S2_fS2_fjLb0ELj1024ELj4ENS_18Kernel_traits_baseILj8192ES2_S2_fS2_fjLj1024EEEEELb0EEEvNS_9BwdParamsE
        .type           _ZN10layer_norm40ln_parallel_residual_bwd_finalize_kernelINS_22Kernel_traits_finalizeILj8192E13__nv_bfloat16S2_fS2_fjLb0ELj1024ELj4ENS_18Kernel_traits_baseILj8192ES2_S2_fS2_fjLj1024EEEEELb0EEEvNS_9BwdParamsE,@function
        .size           _ZN10layer_norm40ln_parallel_residual_bwd_finalize_kernelINS_22Kernel_traits_finalizeILj8192E13__nv_bfloat16S2_fS2_fjLb0ELj1024ELj4ENS_18Kernel_traits_baseILj8192ES2_S2_fS2_fjLj1024EEEEELb0EEEvNS_9BwdParamsE,(.L_x_4839 - _ZN10layer_norm40ln_parallel_residual_bwd_finalize_kernelINS_22Kernel_traits_finalizeILj8192E13__nv_bfloat16S2_fS2_fjLb0ELj1024ELj4ENS_18Kernel_traits_baseILj8192ES2_S2_fS2_fjLj1024EEEEELb0EEEvNS_9BwdParamsE)
        .other          _ZN10layer_norm40ln_parallel_residual_bwd_finalize_kernelINS_22Kernel_traits_finalizeILj8192E13__nv_bfloat16S2_fS2_fjLb0ELj1024ELj4ENS_18Kernel_traits_baseILj8192ES2_S2_fS2_fjLj1024EEEEELb0EEEvNS_9BwdParamsE,@"STO_CUDA_ENTRY STV_DEFAULT"
_ZN10layer_norm40ln_parallel_residual_bwd_finalize_kernelINS_22Kernel_traits_finalizeILj8192E13__nv_bfloat16S2_fS2_fjLb0ELj1024ELj4ENS_18Kernel_traits_baseILj8192ES2_S2_fS2_fjLj1024EEEEELb0EEEvNS_9BwdParamsE:
.text._ZN10layer_norm40ln_parallel_residual_bwd_finalize_kernelINS_22Kernel_traits_finalizeILj8192E13__nv_bfloat16S2_fS2_fjLb0ELj1024ELj4ENS_18Kernel_traits_baseILj8192ES2_S2_fS2_fjLj1024EEEEELb0EEEvNS_9BwdParamsE:
        /* <DEDUP_REMOVED lines=60> */
.L_x_1527:
        /* <DEDUP_REMOVED lines=112> */
.L_x_1526:
[----:B------:R-:W-:Y:S05]  /*0ac0*/  BSYNC.RECONVERGENT B1 ;  /* 0x0000000000017941 */ /* 0x000fea0003800200 */
.L_x_1525:
        /* <DEDUP_REMOVED lines=65> */
.L_x_1529:
[----:B------:R-:W-:Y:S05]  /*0ee0*/  BSYNC.RECONVERGENT B1 ;  /* 0x0000000000017941 */ /* 0x000fea0003800200 */
.L_x_1528:
        /* <DEDUP_REMOVED lines=36> */
.L_x_1531:
[----:B------:R-:W-:Y:S05]  /*1130*/  BSYNC.RECONVERGENT B1 ;  /* 0x0000000000017941 */ /* 0x000fea0003800200 */
.L_x_1530:
        /* <DEDUP_REMOVED lines=18> */
.L_x_1524:
[----:B------:R-:W-:Y:S05]  /*1260*/  BSYNC.RECONVERGENT B0 ;  /* 0x0000000000007941 */ /* 0x000fea0003800200 */
.L_x_1523:
        /* <DEDUP_REMOVED lines=94> */
.L_x_1532:
        /* <DEDUP_REMOVED lines=11> */
.L_x_4839:


//--------------------- .text._ZN10layer_norm31ln_parallel_residual_bwd_kernelINS_13Kernel_traitsI13__nv_bfloat16S2_fS2_fjLj8192ELj1ELj1ELj8ELj16ENS_18Kernel_traits_baseILj8192ES2_S2_fS2_fjLj256EEEEELb1ELb1ELb0EEEvNS_9BwdParamsE --------------------------
	.section	.text._ZN10layer_norm31ln_parallel_residual_bwd_kernelINS_13Kernel_traitsI13__nv_bfloat16S2_fS2_fjLj8192ELj1ELj1ELj8ELj16ENS_18Kernel_traits_baseILj8192ES2_S2_fS2_fjLj256EEEEELb1ELb1ELb0EEEvNS_9BwdParamsE,"ax",@progbits
	.align	128
        .global         _ZN10layer_norm31ln_parallel_residual_bwd_kernelINS_13Kernel_traitsI13__nv_bfloat16S2_fS2_fjLj8192ELj1ELj1ELj8ELj16ENS_18Kernel_traits_baseILj8192ES2_S2_fS2_fjLj256EEEEELb1ELb1ELb0EEEvNS_9BwdParamsE
        .type           _ZN10layer_norm31ln_parallel_residual_bwd_kernelINS_13Kernel_traitsI13__nv_bfloat16S2_fS2_fjLj8192ELj1ELj1ELj8ELj16ENS_18Kernel_traits_baseILj8192ES2_S2_fS2_fjLj256EEEEELb1ELb1ELb0EEEvNS_9BwdParamsE,@function
        .size           _ZN10layer_norm31ln_parallel_residual_bwd_kernelINS_13Kernel_traitsI13__nv_bfloat16S2_fS2_fjLj8192ELj1ELj1ELj8ELj16ENS_18Kernel_traits_baseILj8192ES2_S2_fS2_fjLj256EEEEELb1ELb1ELb0EEEvNS_9BwdParamsE,(.L_x_4840 - _ZN10layer_norm31ln_parallel_residual_bwd_kernelINS_13Kernel_traitsI13__nv_bfloat16S2_fS2_fjLj8192ELj1ELj1ELj8ELj16ENS_18Kernel_traits_baseILj8192ES2_S2_fS2_fjLj256EEEEELb1ELb1ELb0EEEvNS_9BwdParamsE)
        .other          _ZN10layer_norm31ln_parallel_residual_bwd_kernelINS_13Kernel_traitsI13__nv_bfloat16S2_fS2_fjLj8192ELj1ELj1ELj8ELj16ENS_18Kernel_traits_baseILj8192ES2_S2_fS2_fjLj256EEEEELb1ELb1ELb0EEEvNS_9BwdParamsE,@"STO_CUDA_ENTRY STV_DEFAULT"
_ZN10layer_norm31ln_parallel_residual_bwd_kernelINS_13Kernel_traitsI13__nv_bfloat16S2_fS2_fjLj8192ELj1ELj1ELj8ELj16ENS_18Kernel_traits_baseILj8192ES2_S2_fS2_fjLj256EEEEELb1ELb1ELb0EEEvNS_9BwdParamsE:
.text._ZN10layer_norm31ln_parallel_residual_bwd_kernelINS_13Kernel_traitsI13__nv_bfloat16S2_fS2_fjLj8192ELj1ELj1ELj8ELj16ENS_18Kernel_traits_baseILj8192ES2_S2_fS2_fjLj256EEEEELb1ELb1ELb0EEEvNS_9BwdParamsE:
[----:B------:R-:W-:Y:S01]  /*0000*/  LDC R1, c[0x0][0x37c] ;  /* 0x0000df00ff017b82 */ /* 0x000fe20000000800 */
[----:B------:R-:W0:Y:S01]  /*0010*/  S2R R222, SR_TID.X ;  /* 0x0000000000de7919 */ /* 0x000e220000002100 */
[----:B------:R-:W1:Y:S01]  /*0020*/  LDCU UR8, c[0x0][0x388] ;  /* 0x00007100ff0877ac */ /* 0x000e620008000800 */
[----:B------:R-:W2:Y:S01]  /*0030*/  LDCU.64 UR10, c[0x0][0x358] ;  /* 0x00006b00ff0a77ac */ /* 0x000ea20008000a00 */
[----:B-1----:R-:W-:-:S04]  /*0040*/  USHF.R.S32.HI UR4, URZ, 0x1f, UR8 ;  /* 0x0000001fff047899 */ /* 0x002fc80008011408 */
[----:B------:R-:W-:-:S06]  /*0050*/  ULEA.HI UR4, UR4, UR8, URZ, 0x3 ;  /* 0x0000000804047291 */ /* 0x000fcc000f8f18ff */
[----:B------:R-:W-:Y:S02]  /*0060*/  MOV R3, UR4 ;  /* 0x0000000400037c02 */ /* 0x000fe40008000f00 */
[----:B0-----:R-:W-:Y:S02]  /*0070*/  LOP3.LUT R18, R222, 0xff, RZ, 0x3c, !PT ;  /* 0x000000ffde127812 */ /* 0x001fe400078e3cff */
[----:B------:R-:W-:Y:S01]  /*0080*/  MOV R13, R222 ;  /* 0x000000de000d7202 */ /* 0x000fe20000000f00 */
[----:B------:R-:W0:Y:S01]  /*0090*/  S2UR UR9, SR_CTAID.X ;  /* 0x00000000000979c3 */ /* 0x000e220000002500 */
[----:B------:R-:W-:Y:S01]  /*00a0*/  LEA.HI.SX32 R18, R3, R18, 0x1d ;  /* 0x0000001203127211 */ /* 0x000fe200078feaff */
[----:B------:R-:W0:Y:S03]  /*00b0*/  LDCU UR4, c[0x0][0x384] ;  /* 0x00007080ff0477ac */ /* 0x000e260008000800 */
[----:B------:R-:W-:-:S02]  /*00c0*/  ISETP.GE.U32.AND P1, PT, R18, 0x200, PT ;  /* 0x000002001200780c */ /* 0x000fc40003f26070 */
[C---:B------:R-:W-:Y:S02]  /*00d0*/  ISETP.GE.U32.AND P2, PT, R18.reuse, 0x300, PT ;  /* 0x000003001200780c */ /* 0x040fe40003f46070 */
[C---:B------:R-:W-:Y:S02]  /*00e0*/  ISETP.GE.U32.AND P3, PT, R18.reuse, 0x100, PT ;  /* 0x000001001200780c */ /* 0x040fe40003f66070 */
[----:B------:R-:W-:-:S07]  /*00f0*/  ISETP.GE.U32.AND P4, PT, R18, 0x400, PT ;  /* 0x000004001200780c */ /* 0x000fce0003f86070 */
[----:B------:R-:W1:Y:S04]  /*0100*/  @P1 LDC.64 R4, c[0x0][0x3d0] ;  /* 0x0000f400ff041b82 */ /* 0x000e680000000a00 */
[----:B------:R-:W-:-:S04]  /*0110*/  @P3 LOP3.LUT R13, R222, 0x100, RZ, 0xfc, !PT ;  /* 0x00000100de0d3812 */ /* 0x000fc800078efcff */
[----:B------:R-:W3:Y:S08]  /*0120*/  @P2 LDC.64 R6, c[0x0][0x3d0] ;  /* 0x0000f400ff062b82 */ /* 0x000ef00000000a00 */
[----:B------:R-:W4:Y:S08]  /*0130*/  @P4 LDC.64 R10, c[0x0][0x3d0] ;  /* 0x0000f400ff0a4b82 */ /* 0x000f300000000a00 */
[----:B------:R-:W0:Y:S01]  /*0140*/  @P3 LDC.64 R2, c[0x0][0x3d0] ;  /* 0x0000f400ff023b82 */ /* 0x000e220000000a00 */
[C---:B-1----:R-:W-:Y:S01]  /*0150*/  @P1 IMAD.WIDE.U32 R4, R13.reuse, 0x10, R4 ;  /* 0x000000100d041825 */ /* 0x042fe200078e0004 */
[----:B------:R-:W-:-:S04]  /*0160*/  @P1 IADD3 R13, PT, PT, R13, 0x100, RZ ;  /* 0x000001000d0d1810 */ /* 0x000fc80007ffe0ff */
[----:B--2---:R1:W5:Y:S01]  /*0170*/  @P1 LDG.E.128 R128, desc[UR10][R4.64] ;  /* 0x0000000a04801981 */ /* 0x004362000c1e1d00 */
[C---:B---3--:R-:W-:Y:S01]  /*0180*/  @P2 IMAD.WIDE.U32 R8, R13.reuse, 0x10, R6 ;  /* 0x000000100d082825 */ /* 0x048fe200078e0006 */
[----:B------:R-:W-:-:S04]  /*0190*/  @P2 IADD3 R13, PT, PT, R13, 0x100, RZ ;  /* 0x000001000d0d2810 */ /* 0x000fc80007ffe0ff */
[----:B------:R1:W5:Y:S01]  /*01a0*/  @P2 LDG.E.128 R124, desc[UR10][R8.64] ;  /* 0x0000000a087c2981 */ /* 0x000362000c1e1d00 */
[----:B----4-:R-:W-:-:S05]  /*01b0*/  @P4 IMAD.WIDE.U32 R6, R13, 0x10, R10 ;  /* 0x000000100d064825 */ /* 0x010fca00078e000a */
[----:B------:R1:W5:Y:S01]  /*01c0*/  @P4 LDG.E.128 R120, desc[UR10][R6.64] ;  /* 0x0000000a06784981 */ /* 0x000362000c1e1d00 */
[----:B0-----:R-:W-:-:S05]  /*01d0*/  @P3 IMAD.WIDE.U32 R2, R222, 0x10, R2 ;  /* 0x00000010de023825 */ /* 0x001fca00078e0002 */
[----:B------:R1:W5:Y:S01]  /*01e0*/  @P3 LDG.E.128 R116, desc[UR10][R2.64] ;  /* 0x0000000a02743981 */ /* 0x000362000c1e1d00 */
[----:B------:R-:W-:Y:S01]  /*01f0*/  UISETP.GE.AND UP0, UPT, UR9, UR4, UPT ;  /* 0x000000040900728c */ /* 0x000fe2000bf06270 */
        /* <DEDUP_REMOVED lines=32> */
[----:B-1----:R-:W-:Y:S06]  /*0400*/  BRA.U UP0, `(.L_x_1533) ;  /* 0x000000ad005c7547 */ /* 0x002fec000b800000 */
        /* <DEDUP_REMOVED lines=52> */
[----:B------:R-:W3:Y:S01]  /*0750*/  LDCU.U8 UR26, c[0x0][0x410] ;  /* 0x00008200ff1a77ac */ /* 0x000ee20008000000 */
[----:B------:R-:W4:Y:S01]  /*0760*/  LDCU UR24, c[0x0][0x400] ;  /* 0x00008000ff1877ac */ /* 0x000f220008000800 */
[----:B------:R-:W1:Y:S01]  /*0770*/  LDCU.64 UR4, c[0x0][0x478] ;  /* 0x00008f00ff0477ac */ /* 0x000e620008000a00 */
[----:B------:R-:W1:Y:S01]  /*0780*/  LDCU.64 UR16, c[0x0][0x438] ;  /* 0x00008700ff1077ac */ /* 0x000e620008000a00 */
[----:B------:R-:W1:Y:S01]  /*0790*/  LDCU.64 UR18, c[0x0][0x470] ;  /* 0x00008e00ff1277ac */ /* 0x000e620008000a00 */
[----:B------:R-:W1:Y:S01]  /*07a0*/  LDCU.128 UR12, c[0x0][0x3c0] ;  /* 0x00007800ff0c77ac */ /* 0x000e620008000c00 */
[----:B------:R-:W1:Y:S01]  /*07b0*/  LDCU.64 UR20, c[0x0][0x380] ;  /* 0x00007000ff1477ac */ /* 0x000e620008000a00 */
[----:B0-----:R-:W-:-:S11]  /*07c0*/  UISETP.NE.AND UP2, UPT, UR6, URZ, UPT ;  /* 0x000000ff0600728c */ /* 0x001fd6000bf45270 */
.L_x_1584:
[----:B-1----:R-:W-:Y:S02]  /*07d0*/  UIMAD.WIDE UR22, UR9, 0x4, UR14 ;  /* 0x00000004091678a5 */ /* 0x002fe4000f8e020e */
[----:B------:R-:W-:-:S04]  /*07e0*/  UIMAD.WIDE UR6, UR9, 0x4, UR12 ;  /* 0x00000004090678a5 */ /* 0x000fc8000f8e020c */
[----:B0--34-:R-:W-:Y:S02]  /*07f0*/  MOV R152, UR22 ;  /* 0x0000001600987c02 */ /* 0x019fe40008000f00 */
[----:B------:R-:W-:Y:S02]  /*0800*/  MOV R153, UR23 ;  /* 0x0000001700997c02 */ /* 0x000fe40008000f00 */
[----:B------:R-:W-:Y:S02]  /*0810*/  MOV R154, UR6 ;  /* 0x00000006009a7c02 */ /* 0x000fe40008000f00 */
[----:B------:R-:W-:Y:S01]  /*0820*/  MOV R155, UR7 ;  /* 0x00000007009b7c02 */ /* 0x000fe20008000f00 */
[----:B-----5:R-:W5:Y:S04]  /*0830*/  LDG.E R152, desc[UR10][R152.64] ;  /* 0x0000000a98987981 */ /* 0x020f68000c1e1900 */
[----:B------:R-:W3:Y:S01]  /*0840*/  LDG.E R154, desc[UR10][R154.64] ;  /* 0x0000000a9a9a7981 */ /* 0x000ee2000c1e1900 */
[----:B--2---:R-:W-:Y:S01]  /*0850*/  UIMAD UR6, UR9, UR8, URZ ;  /* 0x00000008090672a4 */ /* 0x004fe2000f8e02ff */
[----:B------:R-:W-:Y:S01]  /*0860*/  PLOP3.LUT P0, PT, PT, PT, UP2, 0x40, 0x4 ;  /* 0x000000000004781c */ /* 0x000fe20003f0e828 */
[----:B------:R-:W-:Y:S01]  /*0870*/  BSSY.RECONVERGENT B0, `(.L_x_1534) ;  /* 0x000006f000007945 */ /* 0x000fe20003800200 */
[C---:B------:R-:W-:Y:S01]  /*0880*/  ISETP.GE.U32.AND P1, PT, R18.reuse, 0x200, PT ;  /* 0x000002001200780c */ /* 0x040fe20003f26070 */
[----:B------:R-:W-:Y:S01]  /*0890*/  USHF.R.S32.HI UR7, URZ, 0x1f, UR6 ;  /* 0x0000001fff077899 */ /* 0x000fe20008011406 */
[----:B------:R-:W-:-:S02]  /*08a0*/  ISETP.GE.U32.AND P2, PT, R18, 0x300, PT ;  /* 0x000003001200780c */ /* 0x000fc40003f46070 */
[----:B------:R-:W-:Y:S02]  /*08b0*/  CS2R R166, SRZ ;  /* 0x0000000000a67805 */ /* 0x000fe4000001ff00 */
[----:B------:R-:W-:Y:S01]  /*08c0*/  ISETP.GE.U32.AND P4, PT, R18, 0x400, PT ;  /* 0x000004001200780c */ /* 0x000fe20003f86070 */
[----:B------:R-:W-:-:S06]  /*08d0*/  ULEA.HI UR7, UR7, UR6, URZ, 0x3 ;  /* 0x0000000607077291 */ /* 0x000fcc000f8f18ff */
[----:B------:R-:W-:-:S04]  /*08e0*/  MOV R157, UR7 ;  /* 0x00000007009d7c02 */ /* 0x000fc80008000f00 */
[----:B------:R-:W-:-:S04]  /*08f0*/  LEA.HI.SX32 R0, R157, R222, 0x1d ;  /* 0x000000de9d007211 */ /* 0x000fc800078feaff */
[----:B------:R-:W-:Y:S02]  /*0900*/  MOV R165, R0 ;  /* 0x0000000000a57202 */ /* 0x000fe40000000f00 */
[----:B-----5:R-:W-:Y:S02]  /*0910*/  R2UR UR23, R152 ;  /* 0x00000000981772ca */ /* 0x020fe400000e0000 */
[----:B---3--:R-:W-:Y:S01]  /*0920*/  FSEL R164, R154, RZ, P0 ;  /* 0x000000ff9aa47208 */ /* 0x008fe20000000000 */
[----:B------:R-:W-:-:S12]  /*0930*/  @!P3 BRA `(.L_x_1535) ;  /* 0x000000040088b947 */ /* 0x000fd80003800000 */
[----:B------:R-:W0:Y:S08]  /*0940*/  LDC.64 R212, c[0x0][0x3a8] ;  /* 0x0000ea00ffd47b82 */ /* 0x000e300000000a00 */
[----:B------:R-:W1:Y:S01]  /*0950*/  LDC.64 R156, c[0x0][0x428] ;  /* 0x00010a00ff9c7b82 */ /* 0x000e620000000a00 */
[----:B------:R-:W-:Y:S02]  /*0960*/  ISETP.NE.U32.AND P0, PT, RZ, UR16, PT ;  /* 0x00000010ff007c0c */ /* 0x000fe4000bf05070 */
[----:B------:R-:W-:-:S05]  /*0970*/  ISETP.NE.U32.AND P3, PT, RZ, UR18, PT ;  /* 0x00000012ff007c0c */ /* 0x000fca000bf65070 */
[----:B------:R-:W2:Y:S01]  /*0980*/  LDC.64 R208, c[0x0][0x3b0] ;  /* 0x0000ec00ffd07b82 */ /* 0x000ea20000000a00 */
[----:B0-----:R-:W-:-:S05]  /*0990*/  IMAD.WIDE.U32 R212, R0, 0x20, R212 ;  /* 0x0000002000d47825 */ /* 0x001fca00078e00d4 */
[----:B------:R-:W3:Y:S01]  /*09a0*/  LDG.E.128 R152, desc[UR10][R212.64] ;  /* 0x0000000ad4987981 */ /* 0x000ee2000c1e1d00 */
[----:B-1----:R-:W-:-:S03]  /*09b0*/  IMAD.WIDE.U32 R156, R0, 0x10, R156 ;  /* 0x00000010009c7825 */ /* 0x002fc600078e009c */
[----:B------:R0:W4:Y:S04]  /*09c0*/  LDG.E.128 R160, desc[UR10][R212.64+0x10] ;  /* 0x0000100ad4a07981 */ /* 0x000128000c1e1d00 */
[----:B------:R-:W4:Y:S01]  /*09d0*/  LDG.E.128 R156, desc[UR10][R156.64] ;  /* 0x0000000a9c9c7981 */ /* 0x000f22000c1e1d00 */
[----:B------:R-:W-:Y:S02]  /*09e0*/  ISETP.NE.AND.EX P0, PT, RZ, UR17, PT, P0 ;  /* 0x00000011ff007c0c */ /* 0x000fe4000bf05300 */
[----:B------:R-:W-:-:S11]  /*09f0*/  ISETP.NE.AND.EX P3, PT, RZ, UR19, PT, P3 ;  /* 0x00000013ff007c0c */ /* 0x000fd6000bf65330 */
[----:B------:R-:W1:Y:S01]  /*0a00*/  @P0 LDC.64 R210, c[0x0][0x438] ;  /* 0x00010e00ffd20b82 */ /* 0x000e620000000a00 */
[----:B------:R-:W-:Y:S02]  /*0a10*/  SHF.L.U32 R221, R116, 0x10, RZ ;  /* 0x0000001074dd7819 */ /* 0x000fe400000006ff */
[----:B------:R-:W-:Y:S02]  /*0a20*/  SHF.L.U32 R218, R14, 0x10, RZ ;  /* 0x000000100eda7819 */ /* 0x000fe400000006ff */
[----:B------:R-:W-:-:S03]  /*0a30*/  SHF.L.U32 R214, R15, 0x10, RZ ;  /* 0x000000100fd67819 */ /* 0x000fc600000006ff */
[----:B------:R-:W1:Y:S01]  /*0a40*/  @P3 LDC.64 R166, c[0x0][0x3b8] ;  /* 0x0000ee00ffa63b82 */ /* 0x000e620000000a00 */
[----:B------:R-:W-:Y:S02]  /*0a50*/  SHF.L.U32 R217, R117, 0x10, RZ ;  /* 0x0000001075d97819 */ /* 0x000fe400000006ff */
[----:B0-----:R-:W-:Y:S01]  /*0a60*/  SHF.L.U32 R213, R118, 0x10, RZ ;  /* 0x0000001076d57819 */ /* 0x001fe200000006ff */
[----:B--2---:R-:W-:Y:S01]  /*0a70*/  IMAD.WIDE.U32 R208, R0, 0x8, R208 ;  /* 0x0000000800d07825 */ /* 0x004fe200078e00d0 */
[----:B------:R-:W-:-:S04]  /*0a80*/  SHF.L.U32 R206, R17, 0x10, RZ ;  /* 0x0000001011ce7819 */ /* 0x000fc800000006ff */
[----:B------:R-:W5:Y:S01]  /*0a90*/  LDG.E.64 R230, desc[UR10][R208.64] ;  /* 0x0000000ad0e67981 */ /* 0x000f62000c1e1b00 */
[----:B-1----:R-:W-:-:S05]  /*0aa0*/  @P0 IMAD.WIDE.U32 R210, R0, 0x20, R210 ;  /* 0x0000002000d20825 */ /* 0x002fca00078e00d2 */
[----:B------:R-:W5:Y:S04]  /*0ab0*/  @P0 LDG.E.128 R48, desc[UR10][R210.64] ;  /* 0x0000000ad2300981 */ /* 0x000f68000c1e1d00 */
[----:B------:R0:W5:Y:S01]  /*0ac0*/  @P0 LDG.E.128 R44, desc[UR10][R210.64+0x10] ;  /* 0x0000100ad22c0981 */ /* 0x000162000c1e1d00 */
[----:B------:R-:W-:-:S05]  /*0ad0*/  @P3 IMAD.WIDE.U32 R166, R0, 0x8, R166 ;  /* 0x0000000800a63825 */ /* 0x000fca00078e00a6 */
[----:B------:R1:W5:Y:S01]  /*0ae0*/  @P3 LDG.E.64 R238, desc[UR10][R166.64] ;  /* 0x0000000aa6ee3981 */ /* 0x000362000c1e1b00 */
[----:B0-----:R-:W-:Y:S01]  /*0af0*/  SHF.L.U32 R210, R16, 0x10, RZ ;  /* 0x0000001010d27819 */ /* 0x001fe200000006ff */
[C---:B---3--:R-:W-:Y:S01]  /*0b00*/  FADD.FTZ R220, -R164.reuse, R153 ;  /* 0x00000099a4dc7221 */ /* 0x048fe20000010100 */
[C---:B------:R-:W-:Y:S01]  /*0b10*/  FADD.FTZ R216, -R164.reuse, R155 ;  /* 0x0000009ba4d87221 */ /* 0x040fe20000010100 */
[----:B------:R-:W-:Y:S02]  /*0b20*/  FADD.FTZ R223, -R164, R152 ;  /* 0x00000098a4df7221 */ /* 0x000fe40000010100 */
[----:B------:R-:W-:Y:S01]  /*0b30*/  FMUL.FTZ R220, R220, UR23 ;  /* 0x00000017dcdc7c20 */ /* 0x000fe20008410000 */
[C---:B----4-:R-:W-:Y:S02]  /*0b40*/  PRMT R153, R156.reuse, 0x7632, R153 ;  /* 0x000076329c997816 */ /* 0x050fe40000000099 */
[----:B------:R-:W-:Y:S02]  /*0b50*/  PRMT R155, R157, 0x7632, R155 ;  /* 0x000076329d9b7816 */ /* 0x000fe4000000009b */
[----:B------:R-:W-:Y:S01]  /*0b60*/  SHF.L.U32 R156, R156, 0x10, RZ ;  /* 0x000000109c9c7819 */ /* 0x000fe200000006ff */
[----:B------:R-:W-:Y:S01]  /*0b70*/  FMUL.FTZ R216, R216, UR23 ;  /* 0x00000017d8d87c20 */ /* 0x000fe20008410000 */
[----:B------:R-:W-:-:S02]  /*0b80*/  SHF.L.U32 R153, R153, 0x10, RZ ;  /* 0x0000001099997819 */ /* 0x000fc400000006ff */
[----:B------:R-:W-:Y:S01]  /*0b90*/  SHF.L.U32 R155, R155, 0x10, RZ ;  /* 0x000000109b9b7819 */ /* 0x000fe200000006ff */
[----:B------:R-:W-:Y:S01]  /*0ba0*/  FMUL.FTZ R223, R223, UR23 ;  /* 0x00000017dfdf7c20 */ /* 0x000fe20008410000 */
[-C--:B------:R-:W-:Y:S01]  /*0bb0*/  FMUL.FTZ R221, R221, R156.reuse ;  /* 0x0000009cdddd7220 */ /* 0x080fe20000410000 */
        /* <DEDUP_REMOVED lines=9> */
[C---:B------:R-:W-:Y:S01]  /*0c50*/  FFMA.FTZ R155, R223.reuse, R221, RZ ;  /* 0x000000dddf9b7223 */ /* 0x040fe200000100ff */
[----:B------:R-:W-:Y:S01]  /*0c60*/  FADD.FTZ R80, R80, R156 ;  /* 0x0000009c50507221 */ /* 0x000fe20000010000 */
[----:B------:R-:W-:Y:S01]  /*0c70*/  FFMA.FTZ R112, R223, R156, R112 ;  /* 0x0000009cdf707223 */ /* 0x000fe20000010070 */
[----:B------:R-:W-:Y:S01]  /*0c80*/  FMUL.FTZ R219, R154, UR23 ;  /* 0x000000179adb7c20 */ /* 0x000fe20008410000 */
[----:B------:R-:W-:Y:S01]  /*0c90*/  FMUL.FTZ R217, R217, R157 ;  /* 0x0000009dd9d97220 */ /* 0x000fe20000410000 */
[----:B------:R-:W-:Y:S01]  /*0ca0*/  FADD.FTZ R154, R153, R218 ;  /* 0x000000da999a7221 */ /* 0x000fe20000010000 */
[----:B------:R-:W-:Y:S01]  /*0cb0*/  FFMA.FTZ R156, R220, R218, R155 ;  /* 0x000000dadc9c7223 */ /* 0x000fe2000001009b */
[----:B------:R-:W-:Y:S01]  /*0cc0*/  PRMT R165, R158, 0x7632, R165 ;  /* 0x000076329ea57816 */ /* 0x000fe200000000a5 */
[----:B------:R-:W-:Y:S01]  /*0cd0*/  FADD.FTZ R160, -R164, R160 ;  /* 0x000000a0a4a07221 */ /* 0x000fe20000010100 */
[----:B------:R-:W-:Y:S01]  /*0ce0*/  SHF.L.U32 R158, R158, 0x10, RZ ;  /* 0x000000109e9e7819 */ /* 0x000fe200000006ff */
[----:B------:R-:W-:Y:S01]  /*0cf0*/  FADD.FTZ R153, R154, R217 ;  /* 0x000000d99a997221 */ /* 0x000fe20000010000 */
[----:B------:R-:W-:Y:S01]  /*0d00*/  PRMT R152, R159, 0x7632, R152 ;  /* 0x000076329f987816 */ /* 0x000fe20000000098 */
[----:B------:R-:W-:Y:S01]  /*0d10*/  FFMA.FTZ R155, R219, R217, R156 ;  /* 0x000000d9db9b7223 */ /* 0x000fe2000001009c */
[----:B------:R-:W-:Y:S01]  /*0d20*/  FMUL.FTZ R215, R160, UR23 ;  /* 0x00000017a0d77c20 */ /* 0x000fe20008410000 */
[----:B------:R-:W-:Y:S01]  /*0d30*/  SHF.L.U32 R165, R165, 0x10, RZ ;  /* 0x00000010a5a57819 */ /* 0x000fe200000006ff */
[----:B------:R-:W-:Y:S01]  /*0d40*/  FADD.FTZ R161, -R164, R161 ;  /* 0x000000a1a4a17221 */ /* 0x000fe20000010100 */
[----:B------:R-:W-:Y:S01]  /*0d50*/  SHF.L.U32 R156, R152, 0x10, RZ ;  /* 0x00000010989c7819 */ /* 0x000fe200000006ff */
[----:B------:R-:W-:Y:S01]  /*0d60*/  FMUL.FTZ R213, R213, R158 ;  /* 0x0000009ed5d57220 */ /* 0x000fe20000410000 */
[----:B------:R-:W-:Y:S01]  /*0d70*/  FADD.FTZ R152, R153, R214 ;  /* 0x000000d699987221 */ /* 0x000fe20000010000 */
[----:B------:R-:W-:Y:S01]  /*0d80*/  FFMA.FTZ R154, R216, R214, R155 ;  /* 0x000000d6d89a7223 */ /* 0x000fe2000001009b */
[----:B------:R-:W-:Y:S01]  /*0d90*/  FADD.FTZ R76, R76, R158 ;  /* 0x0000009e4c4c7221 */ /* 0x000fe20000010000 */
[----:B------:R-:W-:Y:S01]  /*0da0*/  FFMA.FTZ R108, R215, R158, R108 ;  /* 0x0000009ed76c7223 */ /* 0x000fe2000001006c */
[----:B------:R-:W-:Y:S01]  /*0db0*/  SHF.L.U32 R159, R159, 0x10, RZ ;  /* 0x000000109f9f7819 */ /* 0x000fe200000006ff */
[----:B------:R-:W-:Y:S01]  /*0dc0*/  FADD.FTZ R162, -R164, R162 ;  /* 0x000000a2a4a27221 */ /* 0x000fe20000010100 */
[----:B------:R-:W-:Y:S01]  /*0dd0*/  SHF.L.U32 R158, R119, 0x10, RZ ;  /* 0x00000010779e7819 */ /* 0x000fe200000006ff */
[----:B------:R-:W-:Y:S01]  /*0de0*/  FMUL.FTZ R212, R161, UR23 ;  /* 0x00000017a1d47c20 */ /* 0x000fe20008410000 */
[----:B------:R-:W-:Y:S01]  /*0df0*/  FMUL.FTZ R210, R210, R165 ;  /* 0x000000a5d2d27220 */ /* 0x000fe20000410000 */
[----:B------:R-:W-:Y:S01]  /*0e00*/  FADD.FTZ R153, R152, R213 ;  /* 0x000000d598997221 */ /* 0x000fe20000010000 */
[----:B------:R-:W-:Y:S01]  /*0e10*/  FFMA.FTZ R155, R215, R213, R154 ;  /* 0x000000d5d79b7223 */ /* 0x000fe2000001009a */
[----:B------:R-:W-:Y:S01]  /*0e20*/  FADD.FTZ R163, -R164, R163 ;  /* 0x000000a3a4a37221 */ /* 0x000fe20000010100 */
[----:B------:R-:W-:Y:S01]  /*0e30*/  FMUL.FTZ R209, R158, R159 ;  /* 0x0000009f9ed17220 */ /* 0x000fe20000410000 */
[----:B------:R-:W-:Y:S01]  /*0e40*/  FMUL.FTZ R211, R162, UR23 ;  /* 0x00000017a2d37c20 */ /* 0x000fe20008410000 */
[----:B------:R-:W-:Y:S01]  /*0e50*/  FADD.FTZ R152, R153, R210 ;  /* 0x000000d299987221 */ /* 0x000fe20000010000 */
[----:B------:R-:W-:Y:S01]  /*0e60*/  FFMA.FTZ R154, R212, R210, R155 ;  /* 0x000000d2d49a7223 */ /* 0x000fe2000001009b */
[----:B------:R-:W-:Y:S01]  /*0e70*/  FMUL.FTZ R208, R163, UR23 ;  /* 0x00000017a3d07c20 */ /* 0x000fe20008410000 */
[-C--:B------:R-:W-:Y:S01]  /*0e80*/  FMUL.FTZ R206, R206, R156.reuse ;  /* 0x0000009ccece7220 */ /* 0x080fe20000410000 */
[----:B-1----:R-:W-:Y:S01]  /*0e90*/  FADD.FTZ R167, R152, R209 ;  /* 0x000000d198a77221 */ /* 0x002fe20000010000 */
        /* <DEDUP_REMOVED lines=12> */
.L_x_1535:
[----:B----4-:R-:W-:Y:S05]  /*0f60*/  BSYNC.RECONVERGENT B0 ;  /* 0x0000000000007941 */ /* 0x010fea0003800200 */
.L_x_1534:
[----:B------:R-:W-:Y:S04]  /*0f70*/  BSSY.RECONVERGENT B0, `(.L_x_1536) ;  /* 0x0000064000007945 */ /* 0x000fe80003800200 */
[----:B------:R-:W-:Y:S05]  /*0f80*/  @!P1 BRA `(.L_x_1537) ;  /* 0x0000000400889947 */ /* 0x000fea0003800000 */
        /* <DEDUP_REMOVED lines=8> */
[----:B------:R-:W4:Y:S04]  /*1010*/  LDG.E.128 R160, desc[UR10][R182.64+0x10] ;  /* 0x0000100ab6a07981 */ /* 0x000f28000c1e1d00 */
[----:B------:R-:W4:Y:S01]  /*1020*/  LDG.E.128 R156, desc[UR10][R156.64] ;  /* 0x0000000a9c9c7981 */ /* 0x000f22000c1e1d00 */
[----:B------:R-:W-:Y:S02]  /*1030*/  ISETP.NE.AND.EX P3, PT, RZ, UR19, PT, P3 ;  /* 0x00000013ff007c0c */ /* 0x000fe4000bf65330 */
[----:B------:R-:W-:-:S11]  /*1040*/  ISETP.NE.AND.EX P0, PT, RZ, UR17, PT, P0 ;  /* 0x00000011ff007c0c */ /* 0x000fd6000bf05300 */
[----:B------:R-:W0:Y:S08]  /*1050*/  @P3 LDC.64 R176, c[0x0][0x3b8] ;  /* 0x0000ee00ffb03b82 */ /* 0x000e300000000a00 */
[----:B------:R-:W1:Y:S01]  /*1060*/  @P0 LDC.64 R180, c[0x0][0x438] ;  /* 0x00010e00ffb40b82 */ /* 0x000e620000000a00 */
[----:B------:R-:W-:Y:S01]  /*1070*/  SHF.L.U32 R205, R128, 0x10, RZ ;  /* 0x0000001080cd7819 */ /* 0x000fe200000006ff */
[----:B--2---:R-:W-:Y:S01]  /*1080*/  IMAD.WIDE.U32 R178, R165, 0x8, R178 ;  /* 0x00000008a5b27825 */ /* 0x004fe200078e00b2 */
[----:B------:R-:W-:-:S02]  /*1090*/  SHF.L.U32 R202, R10, 0x10, RZ ;  /* 0x000000100aca7819 */ /* 0x000fc400000006ff */
[----:B------:R-:W-:Y:S02]  /*10a0*/  SHF.L.U32 R200, R129, 0x10, RZ ;  /* 0x0000001081c87819 */ /* 0x000fe400000006ff */
[----:B------:R-:W5:Y:S01]  /*10b0*/  LDG.E.64 R228, desc[UR10][R178.64] ;  /* 0x0000000ab2e47981 */ /* 0x000f62000c1e1b00 */
[----:B0-----:R-:W-:-:S05]  /*10c0*/  @P3 IMAD.WIDE.U32 R176, R165, 0x8, R176 ;  /* 0x00000008a5b03825 */ /* 0x001fca00078e00b0 */
[----:B------:R0:W5:Y:S01]  /*10d0*/  @P3 LDG.E.64 R236, desc[UR10][R176.64] ;  /* 0x0000000ab0ec3981 */ /* 0x000162000c1e1b00 */
[----:B-1----:R-:W-:-:S05]  /*10e0*/  @P0 IMAD.WIDE.U32 R180, R165, 0x20, R180 ;  /* 0x00000020a5b40825 */ /* 0x002fca00078e00b4 */
[----:B------:R-:W5:Y:S01]  /*10f0*/  @P0 LDG.E.128 R40, desc[UR10][R180.64] ;  /* 0x0000000ab4280981 */ /* 0x000f62000c1e1d00 */
[----:B0-----:R-:W-:-:S03]  /*1100*/  SHF.L.U32 R177, R11, 0x10, RZ ;  /* 0x000000100bb17819 */ /* 0x001fc600000006ff */
[----:B------:R0:W5:Y:S01]  /*1110*/  @P0 LDG.E.128 R36, desc[UR10][R180.64+0x10] ;  /* 0x0000100ab4240981 */ /* 0x000162000c1e1d00 */
[----:B------:R-:W-:Y:S02]  /*1120*/  SHF.L.U32 R176, R130, 0x10, RZ ;  /* 0x0000001082b07819 */ /* 0x000fe400000006ff */
[----:B------:R-:W-:Y:S02]  /*1130*/  SHF.L.U32 R185, R13, 0x10, RZ ;  /* 0x000000100db97819 */ /* 0x000fe400000006ff */
[----:B0-----:R-:W-:Y:S02]  /*1140*/  SHF.L.U32 R180, R131, 0x10, RZ ;  /* 0x0000001083b47819 */ /* 0x001fe400000006ff */
[----:B------:R-:W-:Y:S01]  /*1150*/  IADD3 R165, PT, PT, R165, 0x100, RZ ;  /* 0x00000100a5a57810 */ /* 0x000fe20007ffe0ff */
[C---:B---3--:R-:W-:Y:S01]  /*1160*/  FADD.FTZ R154, -R164.reuse, R154 ;  /* 0x0000009aa49a7221 */ /* 0x048fe20000010100 */
[C---:B------:R-:W-:Y:S01]  /*1170*/  FADD.FTZ R174, -R164.reuse, R155 ;  /* 0x0000009ba4ae7221 */ /* 0x040fe20000010100 */
[C---:B------:R-:W-:Y:S01]  /*1180*/  FADD.FTZ R204, -R164.reuse, R153 ;  /* 0x00000099a4cc7221 */ /* 0x040fe20000010100 */
[----:B------:R-:W-:Y:S01]  /*1190*/  FADD.FTZ R207, -R164, R152 ;  /* 0x00000098a4cf7221 */ /* 0x000fe20000010100 */
[----:B------:R-:W-:Y:S01]  /*11a0*/  FMUL.FTZ R203, R154, UR23 ;  /* 0x000000179acb7c20 */ /* 0x000fe20008410000 */
[----:B----4-:R-:W-:-:S02]  /*11b0*/  PRMT R155, R157, 0x7632, R155 ;  /* 0x000076329d9b7816 */ /* 0x010fc4000000009b */
[C---:B------:R-:W-:Y:S02]  /*11c0*/  PRMT R153, R156.reuse, 0x7632, R153 ;  /* 0x000076329c997816 */ /* 0x040fe40000000099 */
[----:B------:R-:W-:Y:S01]  /*11d0*/  SHF.L.U32 R156, R156, 0x10, RZ ;  /* 0x000000109c9c7819 */ /* 0x000fe200000006ff */
[----:B------:R-:W-:Y:S01]  /*11e0*/  FMUL.FTZ R174, R174, UR23 ;  /* 0x00000017aeae7c20 */ /* 0x000fe20008410000 */
[----:B------:R-:W-:Y:S01]  /*11f0*/  SHF.L.U32 R154, R155, 0x10, RZ ;  /* 0x000000109b9a7819 */ /* 0x000fe200000006ff */
[----:B------:R-:W-:Y:S01]  /*1200*/  FADD.FTZ R160, -R164, R160 ;  /* 0x000000a0a4a07221 */ /* 0x000fe20000010100 */
[----:B------:R-:W-:Y:S01]  /*1210*/  PRMT R182, R158, 0x7632, R182 ;  /* 0x000076329eb67816 */ /* 0x000fe200000000b6 */
[----:B------:R-:W-:Y:S01]  /*1220*/  FMUL.FTZ R204, R204, UR23 ;  /* 0x00000017cccc7c20 */ /* 0x000fe20008410000 */
[----:B------:R-:W-:Y:S01]  /*1230*/  SHF.L.U32 R153, R153, 0x10, RZ ;  /* 0x0000001099997819 */ /* 0x000fe200000006ff */
[----:B------:R-:W-:Y:S01]  /*1240*/  FMUL.FTZ R207, R207, UR23 ;  /* 0x00000017cfcf7c20 */ /* 0x000fe20008410000 */
[----:B------:R-:W-:Y:S01]  /*1250*/  FMUL.FTZ R205, R205, R156 ;  /* 0x0000009ccdcd7220 */ /* 0x000fe20000410000 */
[----:B------:R-:W-:Y:S01]  /*1260*/  SHF.L.U32 R181, R158, 0x10, RZ ;  /* 0x000000109eb57819 */ /* 0x000fe200000006ff */
[-C--:B------:R-:W-:Y:S01]  /*1270*/  FMUL.FTZ R177, R177, R154.reuse ;  /* 0x0000009ab1b17220 */ /* 0x080fe20000410000 */
[----:B------:R-:W-:Y:S01]  /*1280*/  FFMA.FTZ R107, R174, R154, R107 ;  /* 0x0000009aae6b7223 */ /* 0x000fe2000001006b */
[----:B------:R-:W-:Y:S01]  /*1290*/  FADD.FTZ R75, R75, R154 ;  /* 0x0000009a4b4b7221 */ /* 0x000fe20000010000 */
[----:B------:R-:W-:Y:S01]  /*12a0*/  SHF.L.U32 R154, R12, 0x10, RZ ;  /* 0x000000100c9a7819 */ /* 0x000fe200000006ff */
[----:B------:R-:W-:Y:S01]  /*12b0*/  FMUL.FTZ R179, R160, UR23 ;  /* 0x00000017a0b37c20 */ /* 0x000fe20008410000 */
[----:B------:R-:W-:Y:S01]  /*12c0*/  SHF.L.U32 R182, R182, 0x10, RZ ;  /* 0x00000010b6b67819 */ /* 0x000fe200000006ff */
[-C--:B------:R-:W-:Y:S01]  /*12d0*/  FMUL.FTZ R202, R202, R153.reuse ;  /* 0x00000099caca7220 */ /* 0x080fe20000410000 */
[----:B------:R-:W-:Y:S01]  /*12e0*/  SHF.L.U32 R157, R157, 0x10, RZ ;  /* 0x000000109d9d7819 */ /* 0x000fe200000006ff */
[----:B------:R-:W-:Y:S01]  /*12f0*/  FFMA.FTZ R105, R204, R153, R105 ;  /* 0x00000099cc697223 */ /* 0x000fe20000010069 */
[----:B------:R-:W-:Y:S01]  /*1300*/  FADD.FTZ R73, R73, R153 ;  /* 0x0000009949497221 */ /* 0x000fe20000010000 */
[----:B------:R-:W-:Y:S01]  /*1310*/  FADD.FTZ R167, R167, R205 ;  /* 0x000000cda7a77221 */ /* 0x000fe20000010000 */
[----:B------:R-:W-:Y:S01]  /*1320*/  FFMA.FTZ R153, R207, R205, R166 ;  /* 0x000000cdcf997223 */ /* 0x000fe200000100a6 */
[-C--:B------:R-:W-:Y:S01]  /*1330*/  FMUL.FTZ R176, R176, R181.reuse ;  /* 0x000000b5b0b07220 */ /* 0x080fe20000410000 */
[----:B------:R-:W-:Y:S01]  /*1340*/  FADD.FTZ R68, R68, R181 ;  /* 0x000000b544447221 */ /* 0x000fe20000010000 */
[----:B------:R-:W-:Y:S01]  /*1350*/  FFMA.FTZ R100, R179, R181, R100 ;  /* 0x000000b5b3647223 */ /* 0x000fe20000010064 */
[----:B------:R-:W-:Y:S01]  /*1360*/  FMUL.FTZ R181, R154, R182 ;  /* 0x000000b69ab57220 */ /* 0x000fe20000410000 */
[----:B------:R-:W-:Y:S01]  /*1370*/  FMUL.FTZ R200, R200, R157 ;  /* 0x0000009dc8c87220 */ /* 0x000fe20000410000 */
[----:B------:R-:W-:Y:S01]  /*1380*/  FADD.FTZ R167, R167, R202 ;  /* 0x000000caa7a77221 */ /* 0x000fe20000010000 */
[----:B------:R-:W-:Y:S01]  /*1390*/  FFMA.FTZ R154, R204, R202, R153 ;  /* 0x000000cacc9a7223 */ /* 0x000fe20000010099 */
[----:B------:R-:W-:Y:S01]  /*13a0*/  PRMT R152, R159, 0x7632, R152 ;  /* 0x000076329f987816 */ /* 0x000fe20000000098 */
        /* <DEDUP_REMOVED lines=8> */
[----:B------:R-:W-:Y:S01]  /*1430*/  SHF.L.U32 R159, R159, 0x10, RZ ;  /* 0x000000109f9f7819 */ /* 0x000fe200000006ff */
[C---:B------:R-:W-:Y:S01]  /*1440*/  FADD.FTZ R162, -R164.reuse, R162 ;  /* 0x000000a2a4a27221 */ /* 0x040fe20000010100 */
[----:B------:R-:W-:Y:S01]  /*1450*/  FMUL.FTZ R178, R161, UR23 ;  /* 0x00000017a1b27c20 */ /* 0x000fe20008410000 */
[----:B------:R-:W-:Y:S01]  /*1460*/  FADD.FTZ R154, R155, R176 ;  /* 0x000000b09b9a7221 */ /* 0x000fe20000010000 */
[----:B------:R-:W-:Y:S01]  /*1470*/  FFMA.FTZ R153, R179, R176, R152 ;  /* 0x000000b0b3997223 */ /* 0x000fe20000010098 */
[----:B------:R-:W-:Y:S01]  /*1480*/  FADD.FTZ R163, -R164, R163 ;  /* 0x000000a3a4a37221 */ /* 0x000fe20000010100 */
[----:B------:R-:W-:Y:S01]  /*1490*/  FMUL.FTZ R180, R180, R159 ;  /* 0x0000009fb4b47220 */ /* 0x000fe20000410000 */
[----:B------:R-:W-:Y:S01]  /*14a0*/  FMUL.FTZ R183, R162, UR23 ;  /* 0x00000017a2b77c20 */ /* 0x000fe20008410000 */
[----:B------:R-:W-:Y:S01]  /*14b0*/  FADD.FTZ R155, R154, R181 ;  /* 0x000000b59a9b7221 */ /* 0x000fe20000010000 */
[C---:B------:R-:W-:Y:S01]  /*14c0*/  FFMA.FTZ R152, R178.reuse, R181, R153 ;  /* 0x000000b5b2987223 */ /* 0x040fe20000010099 */
[----:B------:R-:W-:Y:S01]  /*14d0*/  FADD.FTZ R69, R69, R182 ;  /* 0x000000b645457221 */ /* 0x000fe20000010000 */
[----:B------:R-:W-:Y:S01]  /*14e0*/  FFMA.FTZ R101, R178, R182, R101 ;  /* 0x000000b6b2657223 */ /* 0x000fe20000010065 */
[----:B------:R-:W-:Y:S01]  /*14f0*/  FMUL.FTZ R182, R163, UR23 ;  /* 0x00000017a3b67c20 */ /* 0x000fe20008410000 */
        /* <DEDUP_REMOVED lines=11> */
.L_x_1537:
[----:B------:R-:W-:Y:S05]  /*15b0*/  BSYNC.RECONVERGENT B0 ;  /* 0x0000000000007941 */ /* 0x000fea0003800200 */
.L_x_1536:
        /* <DEDUP_REMOVED lines=14> */
[----:B------:R-:W1:Y:S08]  /*16a0*/  @P0 LDC.64 R160, c[0x0][0x438] ;  /* 0x00010e00ffa00b82 */ /* 0x000e700000000a00 */
[----:B------:R-:W0:Y:S01]  /*16b0*/  @P3 LDC.64 R156, c[0x0][0x3b8] ;  /* 0x0000ee00ff9c3b82 */ /* 0x000e220000000a00 */
[----:B--2---:R-:W-:-:S05]  /*16c0*/  IMAD.WIDE.U32 R158, R165, 0x8, R158 ;  /* 0x00000008a59e7825 */ /* 0x004fca00078e009e */
[----:B------:R-:W5:Y:S01]  /*16d0*/  LDG.E.64 R224, desc[UR10][R158.64] ;  /* 0x0000000a9ee07981 */ /* 0x000f62000c1e1b00 */
[----:B-1----:R-:W-:-:S05]  /*16e0*/  @P0 IMAD.WIDE.U32 R160, R165, 0x20, R160 ;  /* 0x00000020a5a00825 */ /* 0x002fca00078e00a0 */
[----:B------:R-:W5:Y:S01]  /*16f0*/  @P0 LDG.E.128 R32, desc[UR10][R160.64] ;  /* 0x0000000aa0200981 */ /* 0x000f62000c1e1d00 */
[----:B0-----:R-:W-:-:S03]  /*1700*/  @P3 IMAD.WIDE.U32 R156, R165, 0x8, R156 ;  /* 0x00000008a59c3825 */ /* 0x001fc600078e009c */
[----:B------:R0:W5:Y:S04]  /*1710*/  @P0 LDG.E.128 R28, desc[UR10][R160.64+0x10] ;  /* 0x0000100aa01c0981 */ /* 0x000168000c1e1d00 */
[----:B------:R1:W5:Y:S01]  /*1720*/  @P3 LDG.E.64 R234, desc[UR10][R156.64] ;  /* 0x0000000a9cea3981 */ /* 0x000362000c1e1b00 */
[----:B------:R-:W-:Y:S02]  /*1730*/  SHF.L.U32 R175, R9, 0x10, RZ ;  /* 0x0000001009af7819 */ /* 0x000fe400000006ff */
[----:B------:R-:W-:Y:S01]  /*1740*/  IADD3 R165, PT, PT, R165, 0x100, RZ ;  /* 0x00000100a5a57810 */ /* 0x000fe20007ffe0ff */
[C---:B---3--:R-:W-:Y:S01]  /*1750*/  FADD.FTZ R19, -R164.reuse, R20 ;  /* 0x00000014a4137221 */ /* 0x048fe20000010100 */
[C---:B------:R-:W-:Y:S01]  /*1760*/  FADD.FTZ R162, -R164.reuse, R21 ;  /* 0x00000015a4a27221 */ /* 0x040fe20000010100 */
[C---:B------:R-:W-:Y:S01]  /*1770*/  FADD.FTZ R163, -R164.reuse, R22 ;  /* 0x00000016a4a37221 */ /* 0x040fe20000010100 */
[----:B------:R-:W-:Y:S01]  /*1780*/  FADD.FTZ R169, -R164, R23 ;  /* 0x00000017a4a97221 */ /* 0x000fe20000010100 */
[----:B------:R-:W-:Y:S01]  /*1790*/  SHF.L.U32 R22, R124, 0x10, RZ ;  /* 0x000000107c167819 */ /* 0x000fe200000006ff */
[----:B------:R-:W-:Y:S01]  /*17a0*/  FMUL.FTZ R19, R19, UR23 ;  /* 0x0000001713137c20 */ /* 0x000fe20008410000 */
[----:B----4-:R-:W-:-:S02]  /*17b0*/  PRMT R20, R24, 0x7632, R20 ;  /* 0x0000763218147816 */ /* 0x010fc40000000014 */
[----:B------:R-:W-:Y:S02]  /*17c0*/  SHF.L.U32 R21, R24, 0x10, RZ ;  /* 0x0000001018157819 */ /* 0x000fe400000006ff */
[----:B------:R-:W-:Y:S02]  /*17d0*/  SHF.L.U32 R23, R6, 0x10, RZ ;  /* 0x0000001006177819 */ /* 0x000fe400000006ff */
[----:B------:R-:W-:Y:S01]  /*17e0*/  SHF.L.U32 R24, R20, 0x10, RZ ;  /* 0x0000001014187819 */ /* 0x000fe200000006ff */
[----:B------:R-:W-:Y:S01]  /*17f0*/  FMUL.FTZ R20, R162, UR23 ;  /* 0x00000017a2147c20 */ /* 0x000fe20008410000 */
[----:B------:R-:W-:Y:S01]  /*1800*/  PRMT R168, R25, 0x7632, R168 ;  /* 0x0000763219a87816 */ /* 0x000fe200000000a8 */
[-C--:B------:R-:W-:Y:S01]  /*1810*/  FMUL.FTZ R22, R22, R21.reuse ;  /* 0x0000001516167220 */ /* 0x080fe20000410000 */
[----:B------:R-:W-:Y:S01]  /*1820*/  PRMT R170, R26, 0x7632, R170 ;  /* 0x000076321aaa7816 */ /* 0x000fe200000000aa */
[----:B------:R-:W-:Y:S01]  /*1830*/  FADD.FTZ R64, R64, R21 ;  /* 0x0000001540407221 */ /* 0x000fe20000010000 */
[----:B0-----:R-:W-:Y:S01]  /*1840*/  SHF.L.U32 R160, R26, 0x10, RZ ;  /* 0x000000101aa07819 */ /* 0x001fe200000006ff */
[----:B------:R-:W-:Y:S01]  /*1850*/  FFMA.FTZ R96, R19, R21, R96 ;  /* 0x0000001513607223 */ /* 0x000fe20000010060 */
[----:B------:R-:W-:Y:S01]  /*1860*/  SHF.L.U32 R25, R25, 0x10, RZ ;  /* 0x0000001019197819 */ /* 0x000fe200000006ff */
[----:B------:R-:W-:Y:S01]  /*1870*/  FMUL.FTZ R21, R23, R24 ;  /* 0x0000001817157220 */ /* 0x000fe20000410000 */
[----:B-1----:R-:W-:Y:S01]  /*1880*/  PRMT R156, R27, 0x7632, R156 ;  /* 0x000076321b9c7816 */ /* 0x002fe2000000009c */
[----:B------:R-:W-:Y:S01]  /*1890*/  FMUL.FTZ R23, R163, UR23 ;  /* 0x00000017a3177c20 */ /* 0x000fe20008410000 */
[----:B------:R-:W-:-:S02]  /*18a0*/  SHF.L.U32 R157, R27, 0x10, RZ ;  /* 0x000000101b9d7819 */ /* 0x000fc400000006ff */
[----:B------:R-:W-:Y:S01]  /*18b0*/  SHF.L.U32 R26, R125, 0x10, RZ ;  /* 0x000000107d1a7819 */ /* 0x000fe200000006ff */
[----:B------:R-:W-:Y:S01]  /*18c0*/  FADD.FTZ R158, -R164, R153 ;  /* 0x00000099a49e7221 */ /* 0x000fe20000010100 */
[----:B------:R-:W-:Y:S01]  /*18d0*/  SHF.L.U32 R27, R7, 0x10, RZ ;  /* 0x00000010071b7819 */ /* 0x000fe200000006ff */
[----:B------:R-:W-:Y:S01]  /*18e0*/  FFMA.FTZ R97, R20, R24, R97 ;  /* 0x0000001814617223 */ /* 0x000fe20000010061 */
[----:B------:R-:W-:Y:S01]  /*18f0*/  SHF.L.U32 R168, R168, 0x10, RZ ;  /* 0x00000010a8a87819 */ /* 0x000fe200000006ff */
[----:B------:R-:W-:Y:S01]  /*1900*/  FADD.FTZ R65, R65, R24 ;  /* 0x0000001841417221 */ /* 0x000fe20000010000 */
[----:B------:R-:W-:Y:S01]  /*1910*/  FADD.FTZ R152, -R164, R152 ;  /* 0x00000098a4987221 */ /* 0x000fe20000010100 */
[----:B------:R-:W-:Y:S01]  /*1920*/  FMUL.FTZ R24, R169, UR23 ;  /* 0x00000017a9187c20 */ /* 0x000fe20008410000 */
[----:B------:R-:W-:Y:S01]  /*1930*/  SHF.L.U32 R153, R126, 0x10, RZ ;  /* 0x000000107e997819 */ /* 0x000fe200000006ff */
[-C--:B------:R-:W-:Y:S01]  /*1940*/  FMUL.FTZ R26, R26, R25.reuse ;  /* 0x000000191a1a7220 */ /* 0x080fe20000410000 */
[----:B------:R-:W-:Y:S01]  /*1950*/  FADD.FTZ R66, R66, R25 ;  /* 0x0000001942427221 */ /* 0x000fe20000010000 */
[----:B------:R-:W-:Y:S01]  /*1960*/  FFMA.FTZ R98, R23, R25, R98 ;  /* 0x0000001917627223 */ /* 0x000fe20000010062 */
[-C--:B------:R-:W-:Y:S01]  /*1970*/  FMUL.FTZ R25, R27, R168.reuse ;  /* 0x000000a81b197220 */ /* 0x080fe20000410000 */
[----:B------:R-:W-:Y:S01]  /*1980*/  FFMA.FTZ R99, R24, R168, R99 ;  /* 0x000000a818637223 */ /* 0x000fe20000010063 */
[----:B------:R-:W-:Y:S01]  /*1990*/  FADD.FTZ R67, R67, R168 ;  /* 0x000000a843437221 */ /* 0x000fe20000010000 */
[----:B------:R-:W-:Y:S01]  /*19a0*/  FMUL.FTZ R27, R152, UR23 ;  /* 0x00000017981b7c20 */ /* 0x000fe20008410000 */
[----:B------:R-:W-:Y:S01]  /*19b0*/  FMUL.FTZ R168, R153, R160 ;  /* 0x000000a099a87220 */ /* 0x000fe20000410000 */
[----:B------:R-:W-:Y:S01]  /*19c0*/  FADD.FTZ R152, R167, R22 ;  /* 0x00000016a7987221 */ /* 0x000fe20000010000 */
[----:B------:R-:W-:-:S03]  /*19d0*/  FFMA.FTZ R153, R19, R22, R166 ;  /* 0x0000001613997223 */ /* 0x000fc600000100a6 */
[----:B------:R-:W-:Y:S01]  /*19e0*/  FADD.FTZ R159, R152, R21 ;  /* 0x00000015989f7221 */ /* 0x000fe20000010000 */
[----:B------:R-:W-:Y:S01]  /*19f0*/  FFMA.FTZ R152, R20, R21, R153 ;  /* 0x0000001514987223 */ /* 0x000fe20000010099 */
[----:B------:R-:W-:Y:S01]  /*1a00*/  SHF.L.U32 R162, R170, 0x10, RZ ;  /* 0x00000010aaa27819 */ /* 0x000fe200000006ff */
[----:B------:R-:W-:Y:S01]  /*1a10*/  FMUL.FTZ R170, R158, UR23 ;  /* 0x000000179eaa7c20 */ /* 0x000fe20008410000 */
[----:B------:R-:W-:Y:S01]  /*1a20*/  FADD.FTZ R158, R159, R26 ;  /* 0x0000001a9f9e7221 */ /* 0x000fe20000010000 */
[----:B------:R-:W-:Y:S01]  /*1a30*/  FFMA.FTZ R153, R23, R26, R152 ;  /* 0x0000001a17997223 */ /* 0x000fe20000010098 */
[----:B------:R-:W-:Y:S01]  /*1a40*/  FADD.FTZ R154, -R164, R154 ;  /* 0x0000009aa49a7221 */ /* 0x000fe20000010100 */
[----:B------:R-:W-:Y:S01]  /*1a50*/  SHF.L.U32 R169, R8, 0x10, RZ ;  /* 0x0000001008a97819 */ /* 0x000fe200000006ff */
[----:B------:R-:W-:Y:S01]  /*1a60*/  FADD.FTZ R159, R158, R25 ;  /* 0x000000199e9f7221 */ /* 0x000fe20000010000 */
[----:B------:R-:W-:Y:S01]  /*1a70*/  FFMA.FTZ R152, R24, R25, R153 ;  /* 0x0000001918987223 */ /* 0x000fe20000010099 */
[----:B------:R-:W-:Y:S01]  /*1a80*/  FADD.FTZ R60, R60, R160 ;  /* 0x000000a03c3c7221 */ /* 0x000fe20000010000 */
[----:B------:R-:W-:Y:S01]  /*1a90*/  FFMA.FTZ R92, R27, R160, R92 ;  /* 0x000000a01b5c7223 */ /* 0x000fe2000001005c */
[----:B------:R-:W-:Y:S01]  /*1aa0*/  SHF.L.U32 R160, R127, 0x10, RZ ;  /* 0x000000107fa07819 */ /* 0x000fe200000006ff */
[----:B------:R-:W-:Y:S01]  /*1ab0*/  FMUL.FTZ R173, R154, UR23 ;  /* 0x000000179aad7c20 */ /* 0x000fe20008410000 */
        /* <DEDUP_REMOVED lines=20> */
.L_x_1539:
[----:B------:R-:W-:Y:S05]  /*1c00*/  BSYNC.RECONVERGENT B0 ;  /* 0x0000000000007941 */ /* 0x000fea0003800200 */
.L_x_1538:
        /* <DEDUP_REMOVED lines=12> */
[----:B------:R-:W-:Y:S01]  /*1cd0*/  ISETP.NE.AND.EX P3, PT, RZ, UR19, PT, P3 ;  /* 0x00000013ff007c0c */ /* 0x000fe2000bf65330 */
[----:B--2---:R-:W-:Y:S01]  /*1ce0*/  IMAD.WIDE.U32 R188, R165, 0x8, R188 ;  /* 0x00000008a5bc7825 */ /* 0x004fe200078e00bc */
[----:B------:R-:W-:-:S04]  /*1cf0*/  ISETP.NE.AND.EX P0, PT, RZ, UR17, PT, P0 ;  /* 0x00000011ff007c0c */ /* 0x000fc8000bf05300 */
[----:B------:R0:W5:Y:S07]  /*1d00*/  LDG.E.64 R226, desc[UR10][R188.64] ;  /* 0x0000000abce27981 */ /* 0x00016e000c1e1b00 */
[----:B------:R-:W1:Y:S08]  /*1d10*/  @P3 LDC.64 R186, c[0x0][0x3b8] ;  /* 0x0000ee00ffba3b82 */ /* 0x000e700000000a00 */
[----:B------:R-:W2:Y:S01]  /*1d20*/  @P0 LDC.64 R190, c[0x0][0x438] ;  /* 0x00010e00ffbe0b82 */ /* 0x000ea20000000a00 */
[----:B0-----:R-:W-:Y:S01]  /*1d30*/  SHF.L.U32 R189, R2, 0x10, RZ ;  /* 0x0000001002bd7819 */ /* 0x001fe200000006ff */
[----:B-1----:R-:W-:-:S05]  /*1d40*/  @P3 IMAD.WIDE.U32 R186, R165, 0x8, R186 ;  /* 0x00000008a5ba3825 */ /* 0x002fca00078e00ba */
[----:B------:R0:W5:Y:S01]  /*1d50*/  @P3 LDG.E.64 R232, desc[UR10][R186.64] ;  /* 0x0000000abae83981 */ /* 0x000162000c1e1b00 */
[----:B--2---:R-:W-:-:S05]  /*1d60*/  @P0 IMAD.WIDE.U32 R190, R165, 0x20, R190 ;  /* 0x00000020a5be0825 */ /* 0x004fca00078e00be */
[----:B------:R-:W5:Y:S01]  /*1d70*/  @P0 LDG.E.128 R132, desc[UR10][R190.64] ;  /* 0x0000000abe840981 */ /* 0x000f62000c1e1d00 */
[----:B0-----:R-:W-:-:S03]  /*1d80*/  SHF.L.U32 R186, R120, 0x10, RZ ;  /* 0x0000001078ba7819 */ /* 0x001fc600000006ff */
[----:B------:R0:W5:Y:S02]  /*1d90*/  @P0 LDG.E.128 R136, desc[UR10][R190.64+0x10] ;  /* 0x0000100abe880981 */ /* 0x000164000c1e1d00 */
[----:B0-----:R-:W-:Y:S02]  /*1da0*/  SHF.L.U32 R190, R121, 0x10, RZ ;  /* 0x0000001079be7819 */ /* 0x001fe400000006ff */
[----:B------:R-:W-:Y:S02]  /*1db0*/  SHF.L.U32 R196, R123, 0x10, RZ ;  /* 0x000000107bc47819 */ /* 0x000fe400000006ff */
[----:B------:R-:W-:Y:S01]  /*1dc0*/  SHF.L.U32 R201, R5, 0x10, RZ ;  /* 0x0000001005c97819 */ /* 0x000fe200000006ff */
[C---:B---3--:R-:W-:Y:S01]  /*1dd0*/  FADD.FTZ R184, -R164.reuse, R153 ;  /* 0x00000099a4b87221 */ /* 0x048fe20000010100 */
[C---:B------:R-:W-:Y:S01]  /*1de0*/  FADD.FTZ R165, -R164.reuse, R152 ;  /* 0x00000098a4a57221 */ /* 0x040fe20000010100 */
[C---:B------:R-:W-:Y:S01]  /*1df0*/  FADD.FTZ R193, -R164.reuse, R155 ;  /* 0x0000009ba4c17221 */ /* 0x040fe20000010100 */
[C---:B----4-:R-:W-:Y:S01]  /*1e00*/  FADD.FTZ R195, -R164.reuse, R156 ;  /* 0x0000009ca4c37221 */ /* 0x050fe20000010100 */
[----:B------:R-:W-:Y:S01]  /*1e10*/  FADD.FTZ R192, -R164, R154 ;  /* 0x0000009aa4c07221 */ /* 0x000fe20000010100 */
[----:B------:R-:W-:-:S02]  /*1e20*/  PRMT R153, R160, 0x7632, R153 ;  /* 0x00007632a0997816 */ /* 0x000fc40000000099 */
[----:B------:R-:W-:Y:S02]  /*1e30*/  PRMT R156, R161, 0x7632, R156 ;  /* 0x00007632a19c7816 */ /* 0x000fe4000000009c */
[----:B------:R-:W-:Y:S02]  /*1e40*/  SHF.L.U32 R155, R160, 0x10, RZ ;  /* 0x00000010a09b7819 */ /* 0x000fe400000006ff */
[----:B------:R-:W-:Y:S01]  /*1e50*/  SHF.L.U32 R154, R153, 0x10, RZ ;  /* 0x00000010999a7819 */ /* 0x000fe200000006ff */
[--C-:B------:R-:W-:Y:S01]  /*1e60*/  FADD.FTZ R194, -R164, R157.reuse ;  /* 0x0000009da4c27221 */ /* 0x100fe20000010100 */
[----:B------:R-:W-:Y:S01]  /*1e70*/  SHF.L.U32 R153, R3, 0x10, RZ ;  /* 0x0000001003997819 */ /* 0x000fe200000006ff */
[----:B------:R-:W-:Y:S01]  /*1e80*/  FMUL.FTZ R187, R165, UR23 ;  /* 0x00000017a5bb7c20 */ /* 0x000fe20008410000 */
[----:B------:R-:W-:Y:S01]  /*1e90*/  SHF.L.U32 R156, R156, 0x10, RZ ;  /* 0x000000109c9c7819 */ /* 0x000fe200000006ff */
[----:B------:R-:W-:Y:S01]  /*1ea0*/  FMUL.FTZ R188, R193, UR23 ;  /* 0x00000017c1bc7c20 */ /* 0x000fe20008410000 */
[----:B------:R-:W-:Y:S01]  /*1eb0*/  PRMT R157, R162, 0x7632, R157 ;  /* 0x00007632a29d7816 */ /* 0x000fe2000000009d */
[----:B------:R-:W-:Y:S01]  /*1ec0*/  FMUL.FTZ R184, R184, UR23 ;  /* 0x00000017b8b87c20 */ /* 0x000fe20008410000 */
[-C--:B------:R-:W-:Y:S01]  /*1ed0*/  FMUL.FTZ R186, R186, R155.reuse ;  /* 0x0000009bbaba7220 */ /* 0x080fe20000410000 */
[----:B------:R-:W-:Y:S01]  /*1ee0*/  FMUL.FTZ R191, R192, UR23 ;  /* 0x00000017c0bf7c20 */ /* 0x000fe20008410000 */
[----:B------:R-:W-:Y:S01]  /*1ef0*/  SHF.L.U32 R197, R162, 0x10, RZ ;  /* 0x00000010a2c57819 */ /* 0x000fe200000006ff */
[----:B------:R-:W-:Y:S01]  /*1f00*/  FADD.FTZ R56, R56, R155 ;  /* 0x0000009b38387221 */ /* 0x000fe20000010000 */
[----:B------:R-:W-:Y:S01]  /*1f10*/  FFMA.FTZ R88, R187, R155, R88 ;  /* 0x0000009bbb587223 */ /* 0x000fe20000010058 */
        /* <DEDUP_REMOVED lines=16> */
[----:B------:R-:W-:Y:S01]  /*2020*/  FMUL.FTZ R194, R194, UR23 ;  /* 0x00000017c2c27c20 */ /* 0x000fe20008410000 */
[-C--:B------:R-:W-:Y:S01]  /*2030*/  FMUL.FTZ R197, R155, R156.reuse ;  /* 0x0000009c9bc57220 */ /* 0x080fe20000410000 */
[----:B------:R-:W-:Y:S01]  /*2040*/  FMUL.FTZ R190, R190, R161 ;  /* 0x000000a1bebe7220 */ /* 0x000fe20000410000 */
[----:B------:R-:W-:Y:S01]  /*2050*/  FADD.FTZ R155, R154, R189 ;  /* 0x000000bd9a9b7221 */ /* 0x000fe20000010000 */
[----:B------:R-:W-:Y:S01]  /*2060*/  FFMA.FTZ R154, R184, R189, R153 ;  /* 0x000000bdb89a7223 */ /* 0x000fe20000010099 */
[----:B------:R-:W-:Y:S01]  /*2070*/  FFMA.FTZ R85, R194, R156, R85 ;  /* 0x0000009cc2557223 */ /* 0x000fe20000010055 */
[----:B------:R-:W-:Y:S01]  /*2080*/  FADD.FTZ R53, R53, R156 ;  /* 0x0000009c35357221 */ /* 0x000fe20000010000 */
[----:B------:R-:W-:Y:S01]  /*2090*/  FADD.FTZ R156, R155, R190 ;  /* 0x000000be9b9c7221 */ /* 0x000fe20000010000 */
[----:B------:R-:W-:Y:S01]  /*20a0*/  FFMA.FTZ R153, R191, R190, R154 ;  /* 0x000000bebf997223 */ /* 0x000fe2000001009a */
[----:B------:R-:W-:-:S02]  /*20b0*/  PRMT R152, R163, 0x7632, R152 ;  /* 0x00007632a3987816 */ /* 0x000fc40000000098 */
[----:B------:R-:W-:Y:S01]  /*20c0*/  FADD.FTZ R155, R156, R193 ;  /* 0x000000c19c9b7221 */ /* 0x000fe20000010000 */
[----:B------:R-:W-:Y:S01]  /*20d0*/  FFMA.FTZ R154, R188, R193, R153 ;  /* 0x000000c1bc9a7223 */ /* 0x000fe20000010099 */
[----:B------:R-:W-:Y:S01]  /*20e0*/  SHF.L.U32 R156, R152, 0x10, RZ ;  /* 0x00000010989c7819 */ /* 0x000fe200000006ff */
[C---:B------:R-:W-:Y:S01]  /*20f0*/  FADD.FTZ R158, -R164.reuse, R158 ;  /* 0x0000009ea49e7221 */ /* 0x040fe20000010100 */
[----:B------:R-:W-:Y:S01]  /*2100*/  SHF.L.U32 R163, R163, 0x10, RZ ;  /* 0x00000010a3a37819 */ /* 0x000fe200000006ff */
[----:B------:R-:W-:Y:S01]  /*2110*/  FADD.FTZ R152, R155, R192 ;  /* 0x000000c09b987221 */ /* 0x000fe20000010000 */
[----:B------:R-:W-:Y:S01]  /*2120*/  FFMA.FTZ R153, R195, R192, R154 ;  /* 0x000000c0c3997223 */ /* 0x000fe2000001009a */
[----:B------:R-:W-:Y:S01]  /*2130*/  FADD.FTZ R159, -R164, R159 ;  /* 0x0000009fa49f7221 */ /* 0x000fe20000010100 */
[----:B------:R-:W-:Y:S01]  /*2140*/  FMUL.FTZ R199, R158, UR23 ;  /* 0x000000179ec77c20 */ /* 0x000fe20008410000 */
[----:B------:R-:W-:Y:S01]  /*2150*/  FADD.FTZ R155, R152, R197 ;  /* 0x000000c5989b7221 */ /* 0x000fe20000010000 */
[----:B------:R-:W-:Y:S01]  /*2160*/  FMUL.FTZ R196, R196, R163 ;  /* 0x000000a3c4c47220 */ /* 0x000fe20000410000 */
        /* <DEDUP_REMOVED lines=12> */
[----:B------:R-:W-:-:S07]  /*2230*/  FFMA.FTZ R166, R198, R201, R152 ;  /* 0x000000c9c6a67223 */ /* 0x000fce0000010098 */
.L_x_1541:
[----:B------:R-:W-:Y:S05]  /*2240*/  BSYNC.RECONVERGENT B0 ;  /* 0x0000000000007941 */ /* 0x000fea0003800200 */
.L_x_1540:
        /* <DEDUP_REMOVED lines=32> */
.L_x_1543:
[----:B------:R-:W-:Y:S05]  /*2450*/  BSYNC.RECONVERGENT B0 ;  /* 0x0000000000007941 */ /* 0x000fea0003800200 */
.L_x_1542:
        /* <DEDUP_REMOVED lines=11> */
[----:B------:R-:W-:Y:S02]  /*2510*/  @!UP1 UIADD3 UR7, UPT, UPT, UR6, 0x8000, URZ ;  /* 0x0000800006079890 */ /* 0x000fe4000fffe0ff */
[----:B------:R-:W-:Y:S02]  /*2520*/  UIADD3 UR22, UPT, UPT, UR6, 0x8050, URZ ;  /* 0x0000805006167890 */ /* 0x000fe4000fffe0ff */
[----:B------:R-:W-:-:S05]  /*2530*/  @!UP1 UIADD3 UR22, UPT, UPT, UR6, 0x8010, URZ ;  /* 0x0000801006169890 */ /* 0x000fca000fffe0ff */
        /* <DEDUP_REMOVED lines=9> */
[----:B------:R-:W-:-:S03]  /*25d0*/  FADD.FTZ R153, RZ, R152 ;  /* 0x00000098ff997221 */ /* 0x000fc60000010000 */
        /* <DEDUP_REMOVED lines=30> */
[----:B------:R-:W-:Y:S01]  /*27c0*/  FFMA.FTZ R152, R215, UR6, R162 ;  /* 0x00000006d7987c23 */ /* 0x000fe200080100a2 */
[----:B-----5:R-:W-:Y:S01]  /*27d0*/  LOP3.LUT P5, RZ, R231, 0xff0000, RZ, 0xc0, !PT ;  /* 0x00ff0000e7ff7812 */ /* 0x020fe200078ac0ff */
[----:B------:R-:W-:Y:S01]  /*27e0*/  FADD.FTZ R154, R209, -R154 ;  /* 0x8000009ad19a7221 */ /* 0x000fe20000010000 */
[----:B------:R-:W-:Y:S01]  /*27f0*/  FADD.FTZ R153, R206, -R153 ;  /* 0x80000099ce997221 */ /* 0x000fe20000010000 */
[----:B------:R-:W-:Y:S01]  /*2800*/  FADD.FTZ R152, R213, -R152 ;  /* 0x80000098d5987221 */ /* 0x000fe20000010000 */
[--C-:B------:R-:W-:Y:S01]  /*2810*/  FFMA.FTZ R159, R212, UR6, R162.reuse ;  /* 0x00000006d49f7c23 */ /* 0x100fe200080100a2 */
[----:B------:R-:W-:Y:S01]  /*2820*/  FMUL.FTZ R154, R154, UR23 ;  /* 0x000000179a9a7c20 */ /* 0x000fe20008410000 */
[----:B------:R-:W-:Y:S01]  /*2830*/  FMUL.FTZ R155, R153, UR23 ;  /* 0x00000017999b7c20 */ /* 0x000fe20008410000 */
[----:B------:R-:W-:Y:S01]  /*2840*/  FMUL.FTZ R152, R152, UR23 ;  /* 0x0000001798987c20 */ /* 0x000fe20008410000 */
[--C-:B------:R-:W-:Y:S01]  /*2850*/  FFMA.FTZ R158, R219, UR6, R162.reuse ;  /* 0x00000006db9e7c23 */ /* 0x100fe200080100a2 */
[----:B------:R-:W-:Y:S01]  /*2860*/  FMUL.FTZ R153, R154, UR25 ;  /* 0x000000199a997c20 */ /* 0x000fe20008410000 */
[----:B------:R-:W-:Y:S01]  /*2870*/  ISETP.GE.U32.AND P0, PT, R230, RZ, PT ;  /* 0x000000ffe600720c */ /* 0x000fe20003f06070 */
[----:B------:R-:W-:Y:S01]  /*2880*/  FMUL.FTZ R154, R152, UR25 ;  /* 0x00000019989a7c20 */ /* 0x000fe20008410000 */
[----:B------:R-:W-:Y:S01]  /*2890*/  FFMA.FTZ R157, R216, UR6, R162 ;  /* 0x00000006d89d7c23 */ /* 0x000fe200080100a2 */
[----:B------:R-:W-:Y:S01]  /*28a0*/  FADD.FTZ R159, R210, -R159 ;  /* 0x8000009fd29f7221 */ /* 0x000fe20000010000 */
[----:B------:R-:W-:Y:S01]  /*28b0*/  FSEL R152, R153, RZ, P5 ;  /* 0x000000ff99987208 */ /* 0x000fe20002800000 */
[----:B------:R-:W-:Y:S01]  /*28c0*/  FADD.FTZ R158, R217, -R158 ;  /* 0x8000009ed99e7221 */ /* 0x000fe20000010000 */
[--C-:B------:R-:W-:Y:S01]  /*28d0*/  FFMA.FTZ R153, R220, UR6, R162.reuse ;  /* 0x00000006dc997c23 */ /* 0x100fe200080100a2 */
[----:B------:R-:W-:Y:S01]  /*28e0*/  FFMA.FTZ R156, R223, UR6, R162 ;  /* 0x00000006df9c7c23 */ /* 0x000fe200080100a2 */
[----:B------:R-:W-:Y:S01]  /*28f0*/  FMUL.FTZ R155, R155, UR25 ;  /* 0x000000199b9b7c20 */ /* 0x000fe20008410000 */
[----:B------:R-:W-:Y:S01]  /*2900*/  ISETP.GE.U32.AND.EX P0, PT, R231, 0x1000000, PT, P0 ;  /* 0x01000000e700780c */ /* 0x000fe20003f06100 */
[----:B------:R-:W-:Y:S01]  /*2910*/  FADD.FTZ R157, R214, -R157 ;  /* 0x8000009dd69d7221 */ /* 0x000fe20000010000 */
[----:B------:R-:W-:Y:S01]  /*2920*/  FMUL.FTZ R159, R159, UR23 ;  /* 0x000000179f9f7c20 */ /* 0x000fe20008410000 */
[----:B------:R-:W-:Y:S01]  /*2930*/  FMUL.FTZ R158, R158, UR23 ;  /* 0x000000179e9e7c20 */ /* 0x000fe20008410000 */
[----:B------:R-:W-:Y:S01]  /*2940*/  FADD.FTZ R153, R218, -R153 ;  /* 0x80000099da997221 */ /* 0x000fe20000010000 */
[----:B------:R-:W-:Y:S01]  /*2950*/  FADD.FTZ R156, R221, -R156 ;  /* 0x8000009cdd9c7221 */ /* 0x000fe20000010000 */
[----:B------:R-:W-:Y:S01]  /*2960*/  LOP3.LUT P6, RZ, R231, 0xff, RZ, 0xc0, !PT ;  /* 0x000000ffe7ff7812 */ /* 0x000fe200078cc0ff */
[----:B------:R-:W-:Y:S01]  /*2970*/  FMUL.FTZ R159, R159, UR25 ;  /* 0x000000199f9f7c20 */ /* 0x000fe20008410000 */
[----:B------:R-:W-:Y:S01]  /*2980*/  FSEL R155, R155, RZ, P0 ;  /* 0x000000ff9b9b7208 */ /* 0x000fe20000000000 */
[----:B------:R-:W-:Y:S01]  /*2990*/  FMUL.FTZ R157, R157, UR23 ;  /* 0x000000179d9d7c20 */ /* 0x000fe20008410000 */
[----:B------:R-:W-:Y:S01]  /*29a0*/  FMUL.FTZ R158, R158, UR25 ;  /* 0x000000199e9e7c20 */ /* 0x000fe20008410000 */
[----:B------:R-:W-:Y:S01]  /*29b0*/  LOP3.LUT P5, RZ, R231, 0xff00, RZ, 0xc0, !PT ;  /* 0x0000ff00e7ff7812 */ /* 0x000fe200078ac0ff */
[----:B------:R-:W-:Y:S01]  /*29c0*/  FMUL.FTZ R153, R153, UR23 ;  /* 0x0000001799997c20 */ /* 0x000fe20008410000 */
[----:B------:R-:W-:Y:S01]  /*29d0*/  LOP3.LUT P0, RZ, R230, 0xff0000, RZ, 0xc0, !PT ;  /* 0x00ff0000e6ff7812 */ /* 0x000fe2000780c0ff */
[----:B------:R-:W-:Y:S01]  /*29e0*/  FMUL.FTZ R156, R156, UR23 ;  /* 0x000000179c9c7c20 */ /* 0x000fe20008410000 */
[----:B------:R-:W-:Y:S01]  /*29f0*/  FSEL R154, R154, RZ, P6 ;  /* 0x000000ff9a9a7208 */ /* 0x000fe20003000000 */
[----:B------:R-:W-:Y:S01]  /*2a00*/  FMUL.FTZ R157, R157, UR25 ;  /* 0x000000199d9d7c20 */ /* 0x000fe20008410000 */
        /* <DEDUP_REMOVED lines=9> */
[----:B------:R-:W-:Y:S02]  /*2aa0*/  FSEL R156, R156, RZ, P0 ;  /* 0x000000ff9c9c7208 */ /* 0x000fe40000000000 */
[----:B------:R-:W-:-:S02]  /*2ab0*/  F2FP.BF16.F32.PACK_AB R155, R155, R152 ;  /* 0x000000989b9b723e */ /* 0x000fc400000010ff */
[----:B------:R-:W-:Y:S02]  /*2ac0*/  F2FP.BF16.F32.PACK_AB R154, R161, R154 ;  /* 0x0000009aa19a723e */ /* 0x000fe400000010ff */
[----:B------:R-:W-:Y:S02]  /*2ad0*/  F2FP.BF16.F32.PACK_AB R153, R159, R158 ;  /* 0x0000009e9f99723e */ /* 0x000fe400000010ff */
[----:B------:R-:W-:Y:S01]  /*2ae0*/  F2FP.BF16.F32.PACK_AB R152, R157, R156 ;  /* 0x0000009c9d98723e */ /* 0x000fe200000010ff */
[----:B------:R-:W-:Y:S06]  /*2af0*/  BRA `(.L_x_1549) ;  /* 0x0000001c00647947 */ /* 0x000fec0003800000 */
.L_x_1548:
[--C-:B------:R-:W-:Y:S01]  /*2b00*/  FFMA.FTZ R142, R211, UR6, R162.reuse ;  /* 0x00000006d38e7c23 */ /* 0x100fe200080100a2 */
[--C-:B------:R-:W-:Y:S01]  /*2b10*/  FFMA.FTZ R141, R208, UR6, R162.reuse ;  /* 0x00000006d08d7c23 */ /* 0x100fe200080100a2 */
[----:B------:R-:W-:Y:S01]  /*2b20*/  FFMA.FTZ R140, R223, UR6, R162 ;  /* 0x00000006df8c7c23 */ /* 0x000fe200080100a2 */
[----:B-----5:R-:W-:Y:S01]  /*2b30*/  LOP3.LUT P5, RZ, R231, 0xff0000, RZ, 0xc0, !PT ;  /* 0x00ff0000e7ff7812 */ /* 0x020fe200078ac0ff */
[----:B------:R-:W-:Y:S01]  /*2b40*/  FADD.FTZ R142, R209, -R142 ;  /* 0x8000008ed18e7221 */ /* 0x000fe20000010000 */
[----:B------:R-:W-:Y:S01]  /*2b50*/  FADD.FTZ R141, R206, -R141 ;  /* 0x8000008dce8d7221 */ /* 0x000fe20000010000 */
[----:B------:R-:W-:Y:S01]  /*2b60*/  FADD.FTZ R140, R221, -R140 ;  /* 0x8000008cdd8c7221 */ /* 0x000fe20000010000 */
[----:B------:R-:W-:Y:S01]  /*2b70*/  ISETP.GE.U32.AND P0, PT, R230, RZ, PT ;  /* 0x000000ffe600720c */ /* 0x000fe20003f06070 */
[----:B------:R-:W-:Y:S01]  /*2b80*/  FMUL.FTZ R146, R142, UR23 ;  /* 0x000000178e927c20 */ /* 0x000fe20008410000 */
[----:B------:R-:W-:Y:S01]  /*2b90*/  FMUL.FTZ R147, R141, UR23 ;  /* 0x000000178d937c20 */ /* 0x000fe20008410000 */
[----:B------:R-:W-:Y:S01]  /*2ba0*/  FMUL.FTZ R140, R140, UR23 ;  /* 0x000000178c8c7c20 */ /* 0x000fe20008410000 */
[----:B------:R-:W-:Y:S01]  /*2bb0*/  LOP3.LUT P6, RZ, R230, 0xff, RZ, 0xc0, !PT ;  /* 0x000000ffe6ff7812 */ /* 0x000fe200078cc0ff */
[----:B------:R-:W-:Y:S01]  /*2bc0*/  FMUL.FTZ R142, R146, UR25 ;  /* 0x00000019928e7c20 */ /* 0x000fe20008410000 */
[----:B------:R-:W-:Y:S01]  /*2bd0*/  FMUL.FTZ R143, R147, UR25 ;  /* 0x00000019938f7c20 */ /* 0x000fe20008410000 */
[----:B------:R-:W-:Y:S01]  /*2be0*/  FMUL.FTZ R141, R140, UR25 ;  /* 0x000000198c8d7c20 */ /* 0x000fe20008410000 */
[----:B------:R-:W-:Y:S01]  /*2bf0*/  ISETP.GE.U32.AND.EX P0, PT, R231, 0x1000000, PT, P0 ;  /* 0x01000000e700780c */ /* 0x000fe20003f06100 */
[--C-:B------:R-:W-:Y:S01]  /*2c00*/  FFMA.FTZ R144, R215, UR6, R162.reuse ;  /* 0x00000006d7907c23 */ /* 0x100fe200080100a2 */
[----:B------:R-:W-:Y:S01]  /*2c10*/  FSEL R160, R142, RZ, P5 ;  /* 0x000000ff8ea07208 */ /* 0x000fe20002800000 */
[--C-:B------:R-:W-:Y:S01]  /*2c20*/  FFMA.FTZ R142, R219, UR6, R162.reuse ;  /* 0x00000006db8e7c23 */ /* 0x100fe200080100a2 */
[----:B------:R-:W-:Y:S01]  /*2c30*/  FSEL R163, R143, RZ, P0 ;  /* 0x000000ff8fa37208 */ /* 0x000fe20000000000 */
[----:B------:R-:W-:Y:S01]  /*2c40*/  FFMA.FTZ R145, R212, UR6, R162 ;  /* 0x00000006d4917c23 */ /* 0x000fe200080100a2 */
[----:B------:R-:W-:Y:S01]  /*2c50*/  FSEL R152, R141, RZ, P6 ;  /* 0x000000ff8d987208 */ /* 0x000fe20003000000 */
[----:B------:R-:W-:Y:S01]  /*2c60*/  FADD.FTZ R142, R217, -R142 ;  /* 0x8000008ed98e7221 */ /* 0x000fe20000010000 */
[----:B------:R-:W-:Y:S01]  /*2c70*/  FADD.FTZ R144, R213, -R144 ;  /* 0x80000090d5907221 */ /* 0x000fe20000010000 */
[--C-:B------:R-:W-:Y:S01]  /*2c80*/  FFMA.FTZ R141, R220, UR6, R162.reuse ;  /* 0x00000006dc8d7c23 */ /* 0x100fe200080100a2 */
[----:B------:R-:W-:Y:S01]  /*2c90*/  FFMA.FTZ R143, R216, UR6, R162 ;  /* 0x00000006d88f7c23 */ /* 0x000fe200080100a2 */
[----:B------:R-:W-:Y:S01]  /*2ca0*/  FMUL.FTZ R142, R142, UR23 ;  /* 0x000000178e8e7c20 */ /* 0x000fe20008410000 */
[----:B------:R-:W-:Y:S01]  /*2cb0*/  FADD.FTZ R145, R210, -R145 ;  /* 0x80000091d2917221 */ /* 0x000fe20000010000 */
[----:B------:R-:W-:Y:S01]  /*2cc0*/  FMUL.FTZ R144, R144, UR23 ;  /* 0x0000001790907c20 */ /* 0x000fe20008410000 */
[----:B------:R-:W-:Y:S01]  /*2cd0*/  FADD.FTZ R141, R218, -R141 ;  /* 0x8000008dda8d7221 */ /* 0x000fe20000010000 */
[----:B------:R-:W-:Y:S01]  /*2ce0*/  FADD.FTZ R143, R214, -R143 ;  /* 0x8000008fd68f7221 */ /* 0x000fe20000010000 */
[----:B------:R-:W-:Y:S01]  /*2cf0*/  FMUL.FTZ R153, R142, UR25 ;  /* 0x000000198e997c20 */ /* 0x000fe20008410000 */
[----:B------:R-:W-:Y:S01]  /*2d00*/  LOP3.LUT P5, RZ, R230, 0xff0000, RZ, 0xc0, !PT ;  /* 0x00ff0000e6ff7812 */ /* 0x000fe200078ac0ff */
[----:B------:R-:W-:Y:S01]  /*2d10*/  FMUL.FTZ R145, R145, UR23 ;  /* 0x0000001791917c20 */ /* 0x000fe20008410000 */
[----:B------:R-:W-:Y:S01]  /*2d20*/  FMUL.FTZ R155, R144, UR25 ;  /* 0x00000019909b7c20 */ /* 0x000fe20008410000 */
[----:B------:R-:W-:Y:S01]  /*2d30*/  LOP3.LUT P6, RZ, R231, 0xff, RZ, 0xc0, !PT ;  /* 0x000000ffe7ff7812 */ /* 0x000fe200078cc0ff */
[----:B------:R-:W-:Y:S01]  /*2d40*/  FMUL.FTZ R141, R141, UR23 ;  /* 0x000000178d8d7c20 */ /* 0x000fe20008410000 */
[----:B------:R-:W-:Y:S01]  /*2d50*/  FMUL.FTZ R143, R143, UR23 ;  /* 0x000000178f8f7c20 */ /* 0x000fe20008410000 */
[----:B------:R-:W-:Y:S01]  /*2d60*/  FSEL R156, R153, RZ, P5 ;  /* 0x000000ff999c7208 */ /* 0x000fe20002800000 */
[----:B------:R-:W-:Y:S01]  /*2d70*/  FMUL.FTZ R157, R145, UR25 ;  /* 0x00000019919d7c20 */ /* 0x000fe20008410000 */
[----:B------:R-:W-:Y:S01]  /*2d80*/  LOP3.LUT P5, RZ, R231, 0xff00, RZ, 0xc0, !PT ;  /* 0x0000ff00e7ff7812 */ /* 0x000fe200078ac0ff */
[----:B------:R-:W-:Y:S01]  /*2d90*/  FMUL.FTZ R153, R141, UR25 ;  /* 0x000000198d997c20 */ /* 0x000fe20008410000 */
        /* <DEDUP_REMOVED lines=12> */
.L_x_1547:
        /* <DEDUP_REMOVED lines=11> */
[----:B------:R-:W-:Y:S01]  /*2f10*/  FFMA.FTZ R153, R153, UR23, R46 ;  /* 0x0000001799997c23 */ /* 0x000fe2000801002e */
[----:B------:R-:W-:Y:S01]  /*2f20*/  FFMA.FTZ R154, R154, UR23, R47 ;  /* 0x000000179a9a7c23 */ /* 0x000fe2000801002f */
[----:B------:R-:W-:Y:S01]  /*2f30*/  FFMA.FTZ R159, R212, UR6, R162 ;  /* 0x00000006d49f7c23 */ /* 0x000fe200080100a2 */
[----:B------:R-:W-:Y:S01]  /*2f40*/  FFMA.FTZ R152, R155, UR23, R44 ;  /* 0x000000179b987c23 */ /* 0x000fe2000801002c */
[----:B------:R-:W-:Y:S01]  /*2f50*/  FMUL.FTZ R153, R153, UR25 ;  /* 0x0000001999997c20 */ /* 0x000fe20008410000 */
[----:B------:R-:W-:Y:S01]  /*2f60*/  FMUL.FTZ R156, R154, UR25 ;  /* 0x000000199a9c7c20 */ /* 0x000fe20008410000 */
[----:B------:R-:W-:Y:S01]  /*2f70*/  ISETP.GE.U32.AND.EX P0, PT, R231, 0x1000000, PT, P0 ;  /* 0x01000000e700780c */ /* 0x000fe20003f06100 */
[--C-:B------:R-:W-:Y:S01]  /*2f80*/  FFMA.FTZ R158, R219, UR6, R162.reuse ;  /* 0x00000006db9e7c23 */ /* 0x100fe200080100a2 */
[----:B------:R-:W-:Y:S01]  /*2f90*/  FADD.FTZ R160, R210, -R159 ;  /* 0x8000009fd2a07221 */ /* 0x000fe20000010000 */
[----:B------:R-:W-:Y:S01]  /*2fa0*/  FSEL R155, R153, RZ, P5 ;  /* 0x000000ff999b7208 */ /* 0x000fe20002800000 */
[--C-:B------:R-:W-:Y:S01]  /*2fb0*/  FFMA.FTZ R153, R216, UR6, R162.reuse ;  /* 0x00000006d8997c23 */ /* 0x100fe200080100a2 */
[----:B------:R-:W-:Y:S01]  /*2fc0*/  FMUL.FTZ R154, R152, UR25 ;  /* 0x00000019989a7c20 */ /* 0x000fe20008410000 */
[----:B------:R-:W-:Y:S01]  /*2fd0*/  FFMA.FTZ R157, R220, UR6, R162 ;  /* 0x00000006dc9d7c23 */ /* 0x000fe200080100a2 */
[----:B------:R-:W-:Y:S01]  /*2fe0*/  FSEL R152, R156, RZ, P0 ;  /* 0x000000ff9c987208 */ /* 0x000fe20000000000 */
[----:B------:R-:W-:Y:S01]  /*2ff0*/  FADD.FTZ R159, R217, -R158 ;  /* 0x8000009ed99f7221 */ /* 0x000fe20000010000 */
[----:B------:R-:W-:Y:S01]  /*3000*/  FFMA.FTZ R156, R223, UR6, R162 ;  /* 0x00000006df9c7c23 */ /* 0x000fe200080100a2 */
[----:B------:R-:W-:Y:S01]  /*3010*/  FADD.FTZ R158, R214, -R153 ;  /* 0x80000099d69e7221 */ /* 0x000fe20000010000 */
[----:B------:R-:W-:Y:S01]  /*3020*/  FFMA.FTZ R153, R160, UR23, R45 ;  /* 0x00000017a0997c23 */ /* 0x000fe2000801002d */
[----:B------:R-:W-:Y:S01]  /*3030*/  FADD.FTZ R160, R218, -R157 ;  /* 0x8000009ddaa07221 */ /* 0x000fe20000010000 */
[----:B------:R-:W-:Y:S01]  /*3040*/  FFMA.FTZ R157, R159, UR23, R50 ;  /* 0x000000179f9d7c23 */ /* 0x000fe20008010032 */
[----:B------:R-:W-:Y:S01]  /*3050*/  FADD.FTZ R161, R221, -R156 ;  /* 0x8000009cdda17221 */ /* 0x000fe20000010000 */
[----:B------:R-:W-:Y:S01]  /*3060*/  FMUL.FTZ R159, R153, UR25 ;  /* 0x00000019999f7c20 */ /* 0x000fe20008410000 */
[----:B------:R-:W-:Y:S01]  /*3070*/  LOP3.LUT P5, RZ, R231, 0xff00, RZ, 0xc0, !PT ;  /* 0x0000ff00e7ff7812 */ /* 0x000fe200078ac0ff */
[----:B------:R-:W-:Y:S01]  /*3080*/  FFMA.FTZ R158, R158, UR23, R51 ;  /* 0x000000179e9e7c23 */ /* 0x000fe20008010033 */
[----:B------:R-:W-:Y:S01]  /*3090*/  FFMA.FTZ R156, R160, UR23, R49 ;  /* 0x00000017a09c7c23 */ /* 0x000fe20008010031 */
[----:B------:R-:W-:Y:S01]  /*30a0*/  FMUL.FTZ R157, R157, UR25 ;  /* 0x000000199d9d7c20 */ /* 0x000fe20008410000 */
[----:B------:R-:W-:Y:S01]  /*30b0*/  LOP3.LUT P6, RZ, R231, 0xff, RZ, 0xc0, !PT ;  /* 0x000000ffe7ff7812 */ /* 0x000fe200078cc0ff */
[----:B------:R-:W-:Y:S01]  /*30c0*/  FFMA.FTZ R153, R161, UR23, R48 ;  /* 0x00000017a1997c23 */ /* 0x000fe20008010030 */
[----:B------:R-:W-:Y:S01]  /*30d0*/  LOP3.LUT P0, RZ, R230, 0xff0000, RZ, 0xc0, !PT ;  /* 0x00ff0000e6ff7812 */ /* 0x000fe2000780c0ff */
[----:B------:R-:W-:Y:S01]  /*30e0*/  FMUL.FTZ R156, R156, UR25 ;  /* 0x000000199c9c7c20 */ /* 0x000fe20008410000 */
[----:B------:R-:W-:Y:S01]  /*30f0*/  FSEL R161, R159, RZ, P5 ;  /* 0x000000ff9fa17208 */ /* 0x000fe20002800000 */
[----:B------:R-:W-:Y:S01]  /*3100*/  FMUL.FTZ R159, R158, UR25 ;  /* 0x000000199e9f7c20 */ /* 0x000fe20008410000 */
[----:B------:R-:W-:Y:S01]  /*3110*/  FSEL R154, R154, RZ, P6 ;  /* 0x000000ff9a9a7208 */ /* 0x000fe20003000000 */
[----:B------:R-:W-:Y:S01]  /*3120*/  FMUL.FTZ R153, R153, UR25 ;  /* 0x0000001999997c20 */ /* 0x000fe20008410000 */
[----:B------:R-:W-:-:S02]  /*3130*/  LOP3.LUT P5, RZ, R230, 0xff00, RZ, 0xc0, !PT ;  /* 0x0000ff00e6ff7812 */ /* 0x000fc400078ac0ff */
[----:B------:R-:W-:Y:S02]  /*3140*/  FSEL R158, R157, RZ, P0 ;  /* 0x000000ff9d9e7208 */ /* 0x000fe40000000000 */
[C---:B------:R-:W-:Y:S02]  /*3150*/  LOP3.LUT P6, RZ, R230.reuse, 0xff000000, RZ, 0xc0, !PT ;  /* 0xff000000e6ff7812 */ /* 0x040fe400078cc0ff */
[----:B------:R-:W-:Y:S02]  /*3160*/  LOP3.LUT P0, RZ, R230, 0xff, RZ, 0xc0, !PT ;  /* 0x000000ffe6ff7812 */ /* 0x000fe4000780c0ff */
[----:B------:R-:W-:Y:S02]  /*3170*/  FSEL R157, R156, RZ, P5 ;  /* 0x000000ff9c9d7208 */ /* 0x000fe40002800000 */
[----:B------:R-:W-:Y:S02]  /*3180*/  FSEL R159, R159, RZ, P6 ;  /* 0x000000ff9f9f7208 */ /* 0x000fe40003000000 */
[----:B------:R-:W-:-:S02]  /*3190*/  FSEL R156, R153, RZ, P0 ;  /* 0x000000ff999c7208 */ /* 0x000fc40000000000 */
[----:B------:R-:W-:Y:S02]  /*31a0*/  F2FP.BF16.F32.PACK_AB R155, R152, R155 ;  /* 0x0000009b989b723e */ /* 0x000fe400000010ff */
[----:B------:R-:W-:Y:S02]  /*31b0*/  F2FP.BF16.F32.PACK_AB R154, R161, R154 ;  /* 0x0000009aa19a723e */ /* 0x000fe400000010ff */
[----:B------:R-:W-:Y:S02]  /*31c0*/  F2FP.BF16.F32.PACK_AB R153, R159, R158 ;  /* 0x0000009e9f99723e */ /* 0x000fe400000010ff */
[----:B------:R-:W-:Y:S01]  /*31d0*/  F2FP.BF16.F32.PACK_AB R152, R157, R156 ;  /* 0x0000009c9d98723e */ /* 0x000fe200000010ff */
[----:B------:R-:W-:Y:S06]  /*31e0*/  BRA `(.L_x_1549) ;  /* 0x0000001400a87947 */ /* 0x000fec0003800000 */
.L_x_1550:
        /* <DEDUP_REMOVED lines=23> */
[----:B------:R-:W-:Y:S01]  /*3360*/  FFMA.FTZ R153, R212, UR6, R162 ;  /* 0x00000006d4997c23 */ /* 0x000fe200080100a2 */
[----:B------:R-:W-:Y:S01]  /*3370*/  FADD.FTZ R154, R218, -R141 ;  /* 0x8000008dda9a7221 */ /* 0x000fe20000010000 */
[----:B------:R-:W-:Y:S01]  /*3380*/  FADD.FTZ R141, R213, -R144 ;  /* 0x80000090d58d7221 */ /* 0x000fe20000010000 */
[----:B------:R-:W-:Y:S01]  /*3390*/  FFMA.FTZ R145, R216, UR6, R162 ;  /* 0x00000006d8917c23 */ /* 0x000fe200080100a2 */
[----:B------:R-:W-:Y:S01]  /*33a0*/  FFMA.FTZ R142, R143, UR23, R50 ;  /* 0x000000178f8e7c23 */ /* 0x000fe20008010032 */
[----:B------:R-:W-:Y:S01]  /*33b0*/  FADD.FTZ R158, R210, -R153 ;  /* 0x80000099d29e7221 */ /* 0x000fe20000010000 */
[----:B------:R-:W-:Y:S01]  /*33c0*/  FFMA.FTZ R144, R141, UR23, R44 ;  /* 0x000000178d907c23 */ /* 0x000fe2000801002c */
[----:B------:R-:W-:Y:S01]  /*33d0*/  FADD.FTZ R156, R214, -R145 ;  /* 0x80000091d69c7221 */ /* 0x000fe20000010000 */
[----:B------:R-:W-:Y:S01]  /*33e0*/  FMUL.FTZ R153, R142, UR25 ;  /* 0x000000198e997c20 */ /* 0x000fe20008410000 */
[----:B------:R-:W-:Y:S01]  /*33f0*/  LOP3.LUT P5, RZ, R230, 0xff0000, RZ, 0xc0, !PT ;  /* 0x00ff0000e6ff7812 */ /* 0x000fe200078ac0ff */
[----:B------:R-:W-:Y:S01]  /*3400*/  FFMA.FTZ R145, R158, UR23, R45 ;  /* 0x000000179e917c23 */ /* 0x000fe2000801002d */
[----:B------:R-:W-:Y:S01]  /*3410*/  FMUL.FTZ R155, R144, UR25 ;  /* 0x00000019909b7c20 */ /* 0x000fe20008410000 */
[----:B------:R-:W-:Y:S01]  /*3420*/  LOP3.LUT P6, RZ, R231, 0xff, RZ, 0xc0, !PT ;  /* 0x000000ffe7ff7812 */ /* 0x000fe200078cc0ff */
[----:B------:R-:W-:Y:S01]  /*3430*/  FFMA.FTZ R141, R154, UR23, R49 ;  /* 0x000000179a8d7c23 */ /* 0x000fe20008010031 */
[----:B------:R-:W-:Y:S01]  /*3440*/  FFMA.FTZ R143, R156, UR23, R51 ;  /* 0x000000179c8f7c23 */ /* 0x000fe20008010033 */
        /* <DEDUP_REMOVED lines=16> */
.L_x_1546:
        /* <DEDUP_REMOVED lines=8> */
[----:B-----5:R-:W-:Y:S01]  /*35d0*/  LOP3.LUT P0, RZ, R231, 0xff0000, RZ, 0xc0, !PT ;  /* 0x00ff0000e7ff7812 */ /* 0x020fe2000780c0ff */
        /* <DEDUP_REMOVED lines=8> */
[----:B------:R-:W-:Y:S01]  /*3660*/  FMUL.FTZ R149, R149, UR23 ;  /* 0x0000001795957c20 */ /* 0x000fe20008410000 */
[----:B------:R-:W-:Y:S01]  /*3670*/  FMUL.FTZ R151, R148, UR25 ;  /* 0x0000001994977c20 */ /* 0x000fe20008410000 */
[----:B------:R-:W-:Y:S01]  /*3680*/  FFMA.FTZ R148, R215, UR6, R162 ;  /* 0x00000006d7947c23 */ /* 0x000fe200080100a2 */
[----:B------:R-:W-:Y:S01]  /*3690*/  FMUL.FTZ R153, R153, UR25 ;  /* 0x0000001999997c20 */ /* 0x000fe20008410000 */
[----:B------:R-:W-:Y:S01]  /*36a0*/  ISETP.GE.U32.AND.EX P5, PT, R231, 0x1000000, PT, P5 ;  /* 0x01000000e700780c */ /* 0x000fe20003fa6150 */
[----:B------:R-:W-:Y:S01]  /*36b0*/  FMUL.FTZ R154, R149, UR25 ;  /* 0x00000019959a7c20 */ /* 0x000fe20008410000 */
[----:B------:R-:W-:Y:S01]  /*36c0*/  FSEL R155, R151, RZ, P0 ;  /* 0x000000ff979b7208 */ /* 0x000fe20000000000 */
[----:B------:R-:W-:Y:S01]  /*36d0*/  FADD.FTZ R148, R213, -R148 ;  /* 0x80000094d5947221 */ /* 0x000fe20000010000 */
[----:B------:R-:W-:-:S02]  /*36e0*/  ISETP.GE.U32.AND P0, PT, R238, RZ, PT ;  /* 0x000000ffee00720c */ /* 0x000fc40003f06070 */
[----:B------:R-:W-:Y:S01]  /*36f0*/  FSEL R151, R151, RZ, P6 ;  /* 0x000000ff97977208 */ /* 0x000fe20003000000 */
[----:B------:R-:W-:Y:S01]  /*3700*/  FMUL.FTZ R148, R148, UR23 ;  /* 0x0000001794947c20 */ /* 0x000fe20008410000 */
[----:B------:R-:W-:Y:S02]  /*3710*/  ISETP.GE.U32.AND.EX P0, PT, R239, 0x1000000, PT, P0 ;  /* 0x01000000ef00780c */ /* 0x000fe40003f06100 */
[C---:B------:R-:W-:Y:S01]  /*3720*/  FSEL R156, R153.reuse, RZ, P5 ;  /* 0x000000ff999c7208 */ /* 0x040fe20002800000 */
[----:B------:R-:W-:Y:S01]  /*3730*/  FMUL.FTZ R152, R148, UR25 ;  /* 0x0000001994987c20 */ /* 0x000fe20008410000 */
[----:B------:R-:W-:Y:S01]  /*3740*/  FSEL R148, R153, RZ, P0 ;  /* 0x000000ff99947208 */ /* 0x000fe20000000000 */
[----:B------:R-:W-:Y:S01]  /*3750*/  FFMA.FTZ R153, R216, UR6, R162 ;  /* 0x00000006d8997c23 */ /* 0x000fe200080100a2 */
[C---:B------:R-:W-:Y:S02]  /*3760*/  LOP3.LUT P6, RZ, R239.reuse, 0xff, RZ, 0xc0, !PT ;  /* 0x000000ffefff7812 */ /* 0x040fe400078cc0ff */
[----:B------:R-:W-:-:S02]  /*3770*/  LOP3.LUT P5, RZ, R239, 0xff00, RZ, 0xc0, !PT ;  /* 0x0000ff00efff7812 */ /* 0x000fc400078ac0ff */
[----:B------:R-:W-:Y:S01]  /*3780*/  F2FP.BF16.F32.PACK_AB R151, R148, R151 ;  /* 0x000000979497723e */ /* 0x000fe200000010ff */
[----:B------:R-:W-:Y:S01]  /*3790*/  FFMA.FTZ R148, R219, UR6, R162 ;  /* 0x00000006db947c23 */ /* 0x000fe200080100a2 */
[----:B------:R-:W-:Y:S02]  /*37a0*/  FSEL R150, R152, RZ, P6 ;  /* 0x000000ff98967208 */ /* 0x000fe40003000000 */
[----:B------:R-:W-:Y:S01]  /*37b0*/  FSEL R149, R154, RZ, P5 ;  /* 0x000000ff9a957208 */ /* 0x000fe20002800000 */
[----:B------:R-:W-:Y:S01]  /*37c0*/  FADD.FTZ R148, R217, -R148 ;  /* 0x80000094d9947221 */ /* 0x000fe20000010000 */
[----:B------:R-:W-:Y:S02]  /*37d0*/  LOP3.LUT P6, RZ, R231, 0xff, RZ, 0xc0, !PT ;  /* 0x000000ffe7ff7812 */ /* 0x000fe400078cc0ff */
[----:B------:R-:W-:Y:S01]  /*37e0*/  F2FP.BF16.F32.PACK_AB R150, R149, R150 ;  /* 0x000000969596723e */ /* 0x000fe200000010ff */
[----:B------:R-:W-:Y:S01]  /*37f0*/  FMUL.FTZ R148, R148, UR23 ;  /* 0x0000001794947c20 */ /* 0x000fe20008410000 */
[----:B------:R-:W-:Y:S01]  /*3800*/  FFMA.FTZ R149, R220, UR6, R162 ;  /* 0x00000006dc957c23 */ /* 0x000fe200080100a2 */
[----:B------:R-:W-:-:S02]  /*3810*/  F2FP.BF16.F32.PACK_AB R155, R156, R155 ;  /* 0x0000009b9c9b723e */ /* 0x000fc400000010ff */
[----:B------:R-:W-:Y:S01]  /*3820*/  LOP3.LUT P0, RZ, R231, 0xff00, RZ, 0xc0, !PT ;  /* 0x0000ff00e7ff7812 */ /* 0x000fe2000780c0ff */
[----:B------:R-:W-:Y:S01]  /*3830*/  FADD.FTZ R149, R218, -R149 ;  /* 0x80000095da957221 */ /* 0x000fe20000010000 */
[----:B------:R-:W-:Y:S01]  /*3840*/  FSEL R156, R152, RZ, P6 ;  /* 0x000000ff989c7208 */ /* 0x000fe20003000000 */
[----:B------:R-:W-:Y:S01]  /*3850*/  FADD.FTZ R152, R214, -R153 ;  /* 0x80000099d6987221 */ /* 0x000fe20000010000 */
[----:B------:R-:W-:Y:S01]  /*3860*/  FMUL.FTZ R153, R148, UR25 ;  /* 0x0000001994997c20 */ /* 0x000fe20008410000 */
[----:B------:R-:W-:Y:S01]  /*3870*/  FFMA.FTZ R148, R223, UR6, R162 ;  /* 0x00000006df947c23 */ /* 0x000fe200080100a2 */
[----:B------:R-:W-:Y:S01]  /*3880*/  FSEL R163, R154, RZ, P0 ;  /* 0x000000ff9aa37208 */ /* 0x000fe20000000000 */
[----:B------:R-:W-:Y:S01]  /*3890*/  FMUL.FTZ R154, R152, UR23 ;  /* 0x00000017989a7c20 */ /* 0x000fe20008410000 */
[----:B------:R-:W-:Y:S01]  /*38a0*/  LOP3.LUT P5, RZ, R230, 0xff0000, RZ, 0xc0, !PT ;  /* 0x00ff0000e6ff7812 */ /* 0x000fe200078ac0ff */
[----:B------:R-:W-:Y:S01]  /*38b0*/  FMUL.FTZ R152, R149, UR23 ;  /* 0x0000001795987c20 */ /* 0x000fe20008410000 */
[----:B------:R-:W-:Y:S01]  /*38c0*/  LOP3.LUT P6, RZ, R238, 0xff0000, RZ, 0xc0, !PT ;  /* 0x00ff0000eeff7812 */ /* 0x000fe200078cc0ff */
[----:B------:R-:W-:Y:S01]  /*38d0*/  FADD.FTZ R148, R221, -R148 ;  /* 0x80000094dd947221 */ /* 0x000fe20000010000 */
[C---:B------:R-:W-:Y:S01]  /*38e0*/  FSEL R158, R153.reuse, RZ, P5 ;  /* 0x000000ff999e7208 */ /* 0x040fe20002800000 */
[----:B------:R-:W-:Y:S01]  /*38f0*/  FMUL.FTZ R154, R154, UR25 ;  /* 0x000000199a9a7c20 */ /* 0x000fe20008410000 */
[----:B------:R-:W-:Y:S01]  /*3900*/  FSEL R149, R153, RZ, P6 ;  /* 0x000000ff99957208 */ /* 0x000fe20003000000 */
[----:B------:R-:W-:Y:S01]  /*3910*/  FMUL.FTZ R157, R152, UR25 ;  /* 0x00000019989d7c20 */ /* 0x000fe20008410000 */
[----:B------:R-:W-:Y:S01]  /*3920*/  LOP3.LUT P0, RZ, R230, 0xff000000, RZ, 0xc0, !PT ;  /* 0xff000000e6ff7812 */ /* 0x000fe2000780c0ff */
[----:B------:R-:W-:Y:S01]  /*3930*/  FMUL.FTZ R148, R148, UR23 ;  /* 0x0000001794947c20 */ /* 0x000fe20008410000 */
[----:B------:R-:W-:-:S02]  /*3940*/  LOP3.LUT P5, RZ, R238, 0xff000000, RZ, 0xc0, !PT ;  /* 0xff000000eeff7812 */ /* 0x000fc400078ac0ff */
[----:B------:R-:W-:Y:S01]  /*3950*/  LOP3.LUT P6, RZ, R230, 0xff00, RZ, 0xc0, !PT ;  /* 0x0000ff00e6ff7812 */ /* 0x000fe200078cc0ff */
[----:B------:R-:W-:Y:S01]  /*3960*/  FMUL.FTZ R153, R148, UR25 ;  /* 0x0000001994997c20 */ /* 0x000fe20008410000 */
[C---:B------:R-:W-:Y:S02]  /*3970*/  FSEL R161, R154.reuse, RZ, P0 ;  /* 0x000000ff9aa17208 */ /* 0x040fe40000000000 */
[----:B------:R-:W-:Y:S02]  /*3980*/  FSEL R152, R154, RZ, P5 ;  /* 0x000000ff9a987208 */ /* 0x000fe40002800000 */
[----:B------:R-:W-:Y:S02]  /*3990*/  FSEL R159, R157, RZ, P6 ;  /* 0x000000ff9d9f7208 */ /* 0x000fe40003000000 */
[C---:B------:R-:W-:Y:S02]  /*39a0*/  LOP3.LUT P0, RZ, R238.reuse, 0xff00, RZ, 0xc0, !PT ;  /* 0x0000ff00eeff7812 */ /* 0x040fe4000780c0ff */
[----:B------:R-:W-:-:S02]  /*39b0*/  LOP3.LUT P5, RZ, R238, 0xff, RZ, 0xc0, !PT ;  /* 0x000000ffeeff7812 */ /* 0x000fc400078ac0ff */
[----:B------:R-:W-:Y:S02]  /*39c0*/  LOP3.LUT P6, RZ, R230, 0xff, RZ, 0xc0, !PT ;  /* 0x000000ffe6ff7812 */ /* 0x000fe400078cc0ff */
[----:B------:R-:W-:Y:S02]  /*39d0*/  F2FP.BF16.F32.PACK_AB R154, R163, R156 ;  /* 0x0000009ca39a723e */ /* 0x000fe400000010ff */
        /* <DEDUP_REMOVED lines=8> */
.L_x_1552:
        /* <DEDUP_REMOVED lines=9> */
[----:B------:R-:W-:Y:S01]  /*3af0*/  FFMA.FTZ R140, R215, UR6, R162 ;  /* 0x00000006d78c7c23 */ /* 0x000fe200080100a2 */
[----:B------:R-:W-:Y:S01]  /*3b00*/  FMUL.FTZ R147, R143, UR23 ;  /* 0x000000178f937c20 */ /* 0x000fe20008410000 */
[----:B------:R-:W-:Y:S01]  /*3b10*/  LOP3.LUT P6, RZ, R239, 0xff0000, RZ, 0xc0, !PT ;  /* 0x00ff0000efff7812 */ /* 0x000fe200078cc0ff */
[----:B------:R-:W-:Y:S01]  /*3b20*/  FMUL.FTZ R142, R146, UR25 ;  /* 0x00000019928e7c20 */ /* 0x000fe20008410000 */
[----:B------:R-:W-:Y:S01]  /*3b30*/  FADD.FTZ R140, R213, -R140 ;  /* 0x8000008cd58c7221 */ /* 0x000fe20000010000 */
[----:B------:R-:W-:Y:S01]  /*3b40*/  ISETP.GE.U32.AND.EX P5, PT, R231, 0x1000000, PT, P5 ;  /* 0x01000000e700780c */ /* 0x000fe20003fa6150 */
[----:B------:R-:W-:-:S02]  /*3b50*/  FMUL.FTZ R145, R141, UR23 ;  /* 0x000000178d917c20 */ /* 0x000fc40008410000 */
[----:B------:R-:W-:Y:S01]  /*3b60*/  FSEL R155, R142, RZ, P0 ;  /* 0x000000ff8e9b7208 */ /* 0x000fe20000000000 */
[----:B------:R-:W-:Y:S01]  /*3b70*/  FMUL.FTZ R144, R140, UR23 ;  /* 0x000000178c907c20 */ /* 0x000fe20008410000 */
[----:B------:R-:W-:Y:S01]  /*3b80*/  ISETP.GE.U32.AND P0, PT, R238, RZ, PT ;  /* 0x000000ffee00720c */ /* 0x000fe20003f06070 */
[----:B------:R-:W-:Y:S01]  /*3b90*/  FMUL.FTZ R140, R147, UR25 ;  /* 0x00000019938c7c20 */ /* 0x000fe20008410000 */
[----:B------:R-:W-:Y:S01]  /*3ba0*/  FSEL R151, R142, RZ, P6 ;  /* 0x000000ff8e977208 */ /* 0x000fe20003000000 */
[----:B------:R-:W-:Y:S01]  /*3bb0*/  FMUL.FTZ R141, R144, UR25 ;  /* 0x00000019908d7c20 */ /* 0x000fe20008410000 */
[----:B------:R-:W-:Y:S01]  /*3bc0*/  ISETP.GE.U32.AND.EX P0, PT, R239, 0x1000000, PT, P0 ;  /* 0x01000000ef00780c */ /* 0x000fe20003f06100 */
[----:B------:R-:W-:Y:S01]  /*3bd0*/  FMUL.FTZ R149, R145, UR25 ;  /* 0x0000001991957c20 */ /* 0x000fe20008410000 */
[----:B------:R-:W-:Y:S02]  /*3be0*/  FSEL R142, R140, RZ, P5 ;  /* 0x000000ff8c8e7208 */ /* 0x000fe40002800000 */
[----:B------:R-:W-:-:S02]  /*3bf0*/  LOP3.LUT P6, RZ, R239, 0xff, RZ, 0xc0, !PT ;  /* 0x000000ffefff7812 */ /* 0x000fc400078cc0ff */
[----:B------:R-:W-:Y:S02]  /*3c00*/  FSEL R140, R140, RZ, P0 ;  /* 0x000000ff8c8c7208 */ /* 0x000fe40000000000 */
[----:B------:R-:W-:Y:S02]  /*3c10*/  LOP3.LUT P5, RZ, R239, 0xff00, RZ, 0xc0, !PT ;  /* 0x0000ff00efff7812 */ /* 0x000fe400078ac0ff */
[----:B------:R-:W-:Y:S02]  /*3c20*/  FSEL R150, R141, RZ, P6 ;  /* 0x000000ff8d967208 */ /* 0x000fe40003000000 */
[----:B------:R-:W-:Y:S01]  /*3c30*/  F2FP.BF16.F32.PACK_AB R151, R140, R151 ;  /* 0x000000978c97723e */ /* 0x000fe200000010ff */
[----:B------:R-:W-:Y:S01]  /*3c40*/  FFMA.FTZ R140, R219, UR6, R162 ;  /* 0x00000006db8c7c23 */ /* 0x000fe200080100a2 */
[----:B------:R-:W-:Y:S02]  /*3c50*/  FSEL R143, R149, RZ, P5 ;  /* 0x000000ff958f7208 */ /* 0x000fe40002800000 */
[----:B------:R-:W-:Y:S01]  /*3c60*/  LOP3.LUT P6, RZ, R231, 0xff, RZ, 0xc0, !PT ;  /* 0x000000ffe7ff7812 */ /* 0x000fe200078cc0ff */
[----:B------:R-:W-:Y:S01]  /*3c70*/  FADD.FTZ R140, R217, -R140 ;  /* 0x8000008cd98c7221 */ /* 0x000fe20000010000 */
[----:B------:R-:W-:Y:S01]  /*3c80*/  F2FP.BF16.F32.PACK_AB R150, R143, R150 ;  /* 0x000000968f96723e */ /* 0x000fe200000010ff */
[--C-:B------:R-:W-:Y:S01]  /*3c90*/  FFMA.FTZ R143, R216, UR6, R162.reuse ;  /* 0x00000006d88f7c23 */ /* 0x100fe200080100a2 */
[----:B------:R-:W-:Y:S01]  /*3ca0*/  FSEL R154, R141, RZ, P6 ;  /* 0x000000ff8d9a7208 */ /* 0x000fe20003000000 */
[--C-:B------:R-:W-:Y:S01]  /*3cb0*/  FFMA.FTZ R141, R220, UR6, R162.reuse ;  /* 0x00000006dc8d7c23 */ /* 0x100fe200080100a2 */
[----:B------:R-:W-:Y:S01]  /*3cc0*/  F2FP.BF16.F32.PACK_AB R155, R142, R155 ;  /* 0x0000009b8e9b723e */ /* 0x000fe200000010ff */
[----:B------:R-:W-:Y:S01]  /*3cd0*/  FMUL.FTZ R142, R140, UR23 ;  /* 0x000000178c8e7c20 */ /* 0x000fe20008410000 */
[----:B------:R-:W-:Y:S01]  /*3ce0*/  FADD.FTZ R143, R214, -R143 ;  /* 0x8000008fd68f7221 */ /* 0x000fe20000010000 */
[----:B------:R-:W-:Y:S01]  /*3cf0*/  FADD.FTZ R141, R218, -R141 ;  /* 0x8000008dda8d7221 */ /* 0x000fe20000010000 */
[----:B------:R-:W-:Y:S01]  /*3d00*/  FFMA.FTZ R140, R223, UR6, R162 ;  /* 0x00000006df8c7c23 */ /* 0x000fe200080100a2 */
[----:B------:R-:W-:Y:S01]  /*3d10*/  LOP3.LUT P0, RZ, R231, 0xff00, RZ, 0xc0, !PT ;  /* 0x0000ff00e7ff7812 */ /* 0x000fe2000780c0ff */
[----:B------:R-:W-:Y:S01]  /*3d20*/  FMUL.FTZ R148, R142, UR25 ;  /* 0x000000198e947c20 */ /* 0x000fe20008410000 */
[----:B------:R-:W-:Y:S01]  /*3d30*/  LOP3.LUT P5, RZ, R230, 0xff0000, RZ, 0xc0, !PT ;  /* 0x00ff0000e6ff7812 */ /* 0x000fe200078ac0ff */
[----:B------:R-:W-:Y:S01]  /*3d40*/  FMUL.FTZ R143, R143, UR23 ;  /* 0x000000178f8f7c20 */ /* 0x000fe20008410000 */
[----:B------:R-:W-:Y:S01]  /*3d50*/  LOP3.LUT P6, RZ, R238, 0xff0000, RZ, 0xc0, !PT ;  /* 0x00ff0000eeff7812 */ /* 0x000fe200078cc0ff */
[----:B------:R-:W-:Y:S01]  /*3d60*/  FMUL.FTZ R141, R141, UR23 ;  /* 0x000000178d8d7c20 */ /* 0x000fe20008410000 */
[----:B------:R-:W-:Y:S01]  /*3d70*/  FADD.FTZ R140, R221, -R140 ;  /* 0x8000008cdd8c7221 */ /* 0x000fe20000010000 */
[----:B------:R-:W-:Y:S01]  /*3d80*/  FSEL R159, R149, RZ, P0 ;  /* 0x000000ff959f7208 */ /* 0x000fe20000000000 */
[----:B------:R-:W-:Y:S01]  /*3d90*/  FMUL.FTZ R152, R143, UR25 ;  /* 0x000000198f987c20 */ /* 0x000fe20008410000 */
[C---:B------:R-:W-:Y:S01]  /*3da0*/  FSEL R153, R148.reuse, RZ, P5 ;  /* 0x000000ff94997208 */ /* 0x040fe20002800000 */
[----:B------:R-:W-:Y:S01]  /*3db0*/  FMUL.FTZ R149, R141, UR25 ;  /* 0x000000198d957c20 */ /* 0x000fe20008410000 */
[----:B------:R-:W-:Y:S01]  /*3dc0*/  FSEL R158, R148, RZ, P6 ;  /* 0x000000ff949e7208 */ /* 0x000fe20003000000 */
[----:B------:R-:W-:Y:S01]  /*3dd0*/  FMUL.FTZ R140, R140, UR23 ;  /* 0x000000178c8c7c20 */ /* 0x000fe20008410000 */
[----:B------:R-:W-:-:S02]  /*3de0*/  LOP3.LUT P0, RZ, R230, 0xff000000, RZ, 0xc0, !PT ;  /* 0xff000000e6ff7812 */ /* 0x000fc4000780c0ff */
[----:B------:R-:W-:Y:S01]  /*3df0*/  LOP3.LUT P5, RZ, R238, 0xff000000, RZ, 0xc0, !PT ;  /* 0xff000000eeff7812 */ /* 0x000fe200078ac0ff */
[----:B------:R-:W-:Y:S01]  /*3e00*/  FMUL.FTZ R148, R140, UR25 ;  /* 0x000000198c947c20 */ /* 0x000fe20008410000 */
[----:B------:R-:W-:Y:S02]  /*3e10*/  LOP3.LUT P6, RZ, R230, 0xff00, RZ, 0xc0, !PT ;  /* 0x0000ff00e6ff7812 */ /* 0x000fe400078cc0ff */
[C---:B------:R-:W-:Y:S02]  /*3e20*/  FSEL R160, R152.reuse, RZ, P0 ;  /* 0x000000ff98a07208 */ /* 0x040fe40000000000 */
[----:B------:R-:W-:Y:S02]  /*3e30*/  FSEL R161, R152, RZ, P5 ;  /* 0x000000ff98a17208 */ /* 0x000fe40002800000 */
[----:B------:R-:W-:Y:S02]  /*3e40*/  FSEL R157, R149, RZ, P6 ;  /* 0x000000ff959d7208 */ /* 0x000fe40003000000 */
[----:B------:R-:W-:-:S02]  /*3e50*/  LOP3.LUT P0, RZ, R238, 0xff00, RZ, 0xc0, !PT ;  /* 0x0000ff00eeff7812 */ /* 0x000fc4000780c0ff */
[----:B------:R-:W-:Y:S02]  /*3e60*/  LOP3.LUT P5, RZ, R238, 0xff, RZ, 0xc0, !PT ;  /* 0x000000ffeeff7812 */ /* 0x000fe400078ac0ff */
[----:B------:R-:W-:Y:S02]  /*3e70*/  LOP3.LUT P6, RZ, R230, 0xff, RZ, 0xc0, !PT ;  /* 0x000000ffe6ff7812 */ /* 0x000fe400078cc0ff */
[----:B------:R-:W-:Y:S02]  /*3e80*/  F2FP.BF16.F32.PACK_AB R154, R159, R154 ;  /* 0x0000009a9f9a723e */ /* 0x000fe400000010ff */
        /* <DEDUP_REMOVED lines=8> */
.L_x_1551:
        /* <DEDUP_REMOVED lines=8> */
[----:B------:R-:W-:Y:S01]  /*3f90*/  FFMA.FTZ R148, R215, UR6, R162 ;  /* 0x00000006d7947c23 */ /* 0x000fe200080100a2 */
[----:B------:R-:W-:Y:S01]  /*3fa0*/  FADD.FTZ R152, R206, -R153 ;  /* 0x80000099ce987221 */ /* 0x000fe20000010000 */
[----:B------:R-:W-:Y:S01]  /*3fb0*/  LOP3.LUT P6, RZ, R239, 0xff0000, RZ, 0xc0, !PT ;  /* 0x00ff0000efff7812 */ /* 0x000fe200078cc0ff */
[----:B------:R-:W-:Y:S01]  /*3fc0*/  FFMA.FTZ R149, R149, UR23, R46 ;  /* 0x0000001795957c23 */ /* 0x000fe2000801002e */
[----:B------:R-:W-:Y:S01]  /*3fd0*/  ISETP.GE.U32.AND P5, PT, R230, RZ, PT ;  /* 0x000000ffe600720c */ /* 0x000fe20003fa6070 */
[----:B------:R-:W-:Y:S01]  /*3fe0*/  FFMA.FTZ R152, R152, UR23, R47 ;  /* 0x0000001798987c23 */ /* 0x000fe2000801002f */
[----:B------:R-:W-:Y:S01]  /*3ff0*/  FFMA.FTZ R153, R216, UR6, R162 ;  /* 0x00000006d8997c23 */ /* 0x000fe200080100a2 */
[----:B------:R-:W-:Y:S01]  /*4000*/  FMUL.FTZ R150, R149, UR25 ;  /* 0x0000001995967c20 */ /* 0x000fe20008410000 */
[----:B------:R-:W-:Y:S01]  /*4010*/  FADD.FTZ R149, R213, -R148 ;  /* 0x80000094d5957221 */ /* 0x000fe20000010000 */
[----:B------:R-:W-:Y:S01]  /*4020*/  FADD.FTZ R148, R210, -R151 ;  /* 0x80000097d2947221 */ /* 0x000fe20000010000 */
[----:B------:R-:W-:Y:S01]  /*4030*/  ISETP.GE.U32.AND.EX P5, PT, R231, 0x1000000, PT, P5 ;  /* 0x01000000e700780c */ /* 0x000fe20003fa6150 */
[----:B------:R-:W-:Y:S01]  /*4040*/  FADD.FTZ R156, R214, -R153 ;  /* 0x80000099d69c7221 */ /* 0x000fe20000010000 */
[----:B------:R-:W-:Y:S01]  /*4050*/  FSEL R155, R150, RZ, P0 ;  /* 0x000000ff969b7208 */ /* 0x000fe20000000000 */
[----:B------:R-:W-:Y:S01]  /*4060*/  FFMA.FTZ R149, R149, UR23, R44 ;  /* 0x0000001795957c23 */ /* 0x000fe2000801002c */
[----:B------:R-:W-:Y:S01]  /*4070*/  ISETP.GE.U32.AND P0, PT, R238, RZ, PT ;  /* 0x000000ffee00720c */ /* 0x000fe20003f06070 */
[----:B------:R-:W-:Y:S01]  /*4080*/  FFMA.FTZ R148, R148, UR23, R45 ;  /* 0x0000001794947c23 */ /* 0x000fe2000801002d */
[----:B------:R-:W-:Y:S01]  /*4090*/  FSEL R151, R150, RZ, P6 ;  /* 0x000000ff96977208 */ /* 0x000fe20003000000 */
[----:B------:R-:W-:Y:S01]  /*40a0*/  FMUL.FTZ R150, R152, UR25 ;  /* 0x0000001998967c20 */ /* 0x000fe20008410000 */
[----:B------:R-:W-:Y:S01]  /*40b0*/  ISETP.GE.U32.AND.EX P0, PT, R239, 0x1000000, PT, P0 ;  /* 0x01000000ef00780c */ /* 0x000fe20003f06100 */
[----:B------:R-:W-:Y:S01]  /*40c0*/  FMUL.FTZ R152, R149, UR25 ;  /* 0x0000001995987c20 */ /* 0x000fe20008410000 */
[----:B------:R-:W-:Y:S01]  /*40d0*/  FMUL.FTZ R157, R148, UR25 ;  /* 0x00000019949d7c20 */ /* 0x000fe20008410000 */
[----:B------:R-:W-:Y:S01]  /*40e0*/  LOP3.LUT P6, RZ, R239, 0xff, RZ, 0xc0, !PT ;  /* 0x000000ffefff7812 */ /* 0x000fe200078cc0ff */
[----:B------:R-:W-:Y:S01]  /*40f0*/  FFMA.FTZ R156, R156, UR23, R51 ;  /* 0x000000179c9c7c23 */ /* 0x000fe20008010033 */
[----:B------:R-:W-:-:S02]  /*4100*/  FSEL R154, R150, RZ, P5 ;  /* 0x000000ff969a7208 */ /* 0x000fc40002800000 */
[----:B------:R-:W-:Y:S01]  /*4110*/  LOP3.LUT P5, RZ, R239, 0xff00, RZ, 0xc0, !PT ;  /* 0x0000ff00efff7812 */ /* 0x000fe200078ac0ff */
[----:B------:R-:W-:Y:S01]  /*4120*/  FMUL.FTZ R156, R156, UR25 ;  /* 0x000000199c9c7c20 */ /* 0x000fe20008410000 */
[----:B------:R-:W-:Y:S02]  /*4130*/  FSEL R148, R150, RZ, P0 ;  /* 0x000000ff96947208 */ /* 0x000fe40000000000 */
[----:B------:R-:W-:Y:S02]  /*4140*/  FSEL R150, R152, RZ, P6 ;  /* 0x000000ff98967208 */ /* 0x000fe40003000000 */
[----:B------:R-:W-:Y:S02]  /*4150*/  FSEL R149, R157, RZ, P5 ;  /* 0x000000ff9d957208 */ /* 0x000fe40002800000 */
[----:B------:R-:W-:Y:S01]  /*4160*/  F2FP.BF16.F32.PACK_AB R151, R148, R151 ;  /* 0x000000979497723e */ /* 0x000fe200000010ff */
[----:B------:R-:W-:Y:S01]  /*4170*/  FFMA.FTZ R148, R219, UR6, R162 ;  /* 0x00000006db947c23 */ /* 0x000fe200080100a2 */
[----:B------:R-:W-:-:S02]  /*4180*/  F2FP.BF16.F32.PACK_AB R150, R149, R150 ;  /* 0x000000969596723e */ /* 0x000fc400000010ff */
[----:B------:R-:W-:Y:S01]  /*4190*/  LOP3.LUT P6, RZ, R231, 0xff, RZ, 0xc0, !PT ;  /* 0x000000ffe7ff7812 */ /* 0x000fe200078cc0ff */
[----:B------:R-:W-:Y:S01]  /*41a0*/  FADD.FTZ R149, R217, -R148 ;  /* 0x80000094d9957221 */ /* 0x000fe20000010000 */
[----:B------:R-:W-:Y:S02]  /*41b0*/  F2FP.BF16.F32.PACK_AB R155, R154, R155 ;  /* 0x0000009b9a9b723e */ /* 0x000fe400000010ff */
[----:B------:R-:W-:Y:S01]  /*41c0*/  FSEL R160, R152, RZ, P6 ;  /* 0x000000ff98a07208 */ /* 0x000fe20003000000 */
[----:B------:R-:W-:Y:S01]  /*41d0*/  FFMA.FTZ R148, R149, UR23, R50 ;  /* 0x0000001795947c23 */ /* 0x000fe20008010032 */
[--C-:B------:R-:W-:Y:S01]  /*41e0*/  FFMA.FTZ R149, R220, UR6, R162.reuse ;  /* 0x00000006dc957c23 */ /* 0x100fe200080100a2 */
[----:B------:R-:W-:Y:S02]  /*41f0*/  LOP3.LUT P0, RZ, R231, 0xff00, RZ, 0xc0, !PT ;  /* 0x0000ff00e7ff7812 */ /* 0x000fe4000780c0ff */
[----:B------:R-:W-:Y:S01]  /*4200*/  FMUL.FTZ R154, R148, UR25 ;  /* 0x00000019949a7c20 */ /* 0x000fe20008410000 */
[----:B------:R-:W-:Y:S01]  /*4210*/  FADD.FTZ R152, R218, -R149 ;  /* 0x80000095da987221 */ /* 0x000fe20000010000 */
[----:B------:R-:W-:Y:S01]  /*4220*/  FFMA.FTZ R148, R223, UR6, R162 ;  /* 0x00000006df947c23 */ /* 0x000fe200080100a2 */
[----:B------:R-:W-:-:S02]  /*4230*/  LOP3.LUT P5, RZ, R230, 0xff0000, RZ, 0xc0, !PT ;  /* 0x00ff0000e6ff7812 */ /* 0x000fc400078ac0ff */
[----:B------:R-:W-:Y:S01]  /*4240*/  LOP3.LUT P6, RZ, R238, 0xff0000, RZ, 0xc0, !PT ;  /* 0x00ff0000eeff7812 */ /* 0x000fe200078cc0ff */
[----:B------:R-:W-:Y:S01]  /*4250*/  FFMA.FTZ R152, R152, UR23, R49 ;  /* 0x0000001798987c23 */ /* 0x000fe20008010031 */
[----:B------:R-:W-:Y:S01]  /*4260*/  FADD.FTZ R153, R221, -R148 ;  /* 0x80000094dd997221 */ /* 0x000fe20000010000 */
[----:B------:R-:W-:Y:S02]  /*4270*/  FSEL R163, R157, RZ, P0 ;  /* 0x000000ff9da37208 */ /* 0x000fe40000000000 */
[----:B------:R-:W-:Y:S01]  /*4280*/  FSEL R158, R154, RZ, P5 ;  /* 0x000000ff9a9e7208 */ /* 0x000fe20002800000 */
[----:B------:R-:W-:Y:S01]  /*4290*/  FMUL.FTZ R157, R152, UR25 ;  /* 0x00000019989d7c20 */ /* 0x000fe20008410000 */
[----:B------:R-:W-:Y:S01]  /*42a0*/  FSEL R149, R154, RZ, P6 ;  /* 0x000000ff9a957208 */ /* 0x000fe20003000000 */
[----:B------:R-:W-:Y:S01]  /*42b0*/  FFMA.FTZ R153, R153, UR23, R48 ;  /* 0x0000001799997c23 */ /* 0x000fe20008010030 */
[----:B------:R-:W-:Y:S02]  /*42c0*/  LOP3.LUT P0, RZ, R230, 0xff000000, RZ, 0xc0, !PT ;  /* 0xff000000e6ff7812 */ /* 0x000fe4000780c0ff */
[----:B------:R-:W-:Y:S01]  /*42d0*/  LOP3.LUT P5, RZ, R238, 0xff000000, RZ, 0xc0, !PT ;  /* 0xff000000eeff7812 */ /* 0x000fe200078ac0ff */
        /* <DEDUP_REMOVED lines=17> */
.L_x_1553:
[--C-:B------:R-:W-:Y:S01]  /*43f0*/  FFMA.FTZ R140, R211, UR6, R162.reuse ;  /* 0x00000006d38c7c23 */ /* 0x100fe200080100a2 */
[----:B------:R-:W-:Y:S01]  /*4400*/  FFMA.FTZ R143, R212, UR6, R162 ;  /* 0x00000006d48f7c23 */ /* 0x000fe200080100a2 */
[----:B-----5:R-:W-:Y:S02]  /*4410*/  LOP3.LUT P0, RZ, R231, 0xff0000, RZ, 0xc0, !PT ;  /* 0x00ff0000e7ff7812 */ /* 0x020fe4000780c0ff */
[----:B------:R-:W-:Y:S01]  /*4420*/  FADD.FTZ R141, R209, -R140 ;  /* 0x8000008cd18d7221 */ /* 0x000fe20000010000 */
[----:B------:R-:W-:Y:S01]  /*4430*/  FFMA.FTZ R140, R215, UR6, R162 ;  /* 0x00000006d78c7c23 */ /* 0x000fe200080100a2 */
[----:B------:R-:W-:Y:S02]  /*4440*/  ISETP.GE.U32.AND P5, PT, R230, RZ, PT ;  /* 0x000000ffe600720c */ /* 0x000fe40003fa6070 */
[----:B------:R-:W-:Y:S01]  /*4450*/  FFMA.FTZ R146, R141, UR23, R46 ;  /* 0x000000178d927c23 */ /* 0x000fe2000801002e */
[----:B------:R-:W-:Y:S01]  /*4460*/  FFMA.FTZ R141, R208, UR6, R162 ;  /* 0x00000006d08d7c23 */ /* 0x000fe200080100a2 */
[----:B------:R-:W-:-:S02]  /*4470*/  LOP3.LUT P6, RZ, R239, 0xff0000, RZ, 0xc0, !PT ;  /* 0x00ff0000efff7812 */ /* 0x000fc400078cc0ff */
[----:B------:R-:W-:Y:S01]  /*4480*/  FMUL.FTZ R142, R146, UR25 ;  /* 0x00000019928e7c20 */ /* 0x000fe20008410000 */
[----:B------:R-:W-:Y:S01]  /*4490*/  FADD.FTZ R144, R206, -R141 ;  /* 0x8000008dce907221 */ /* 0x000fe20000010000 */
[----:B------:R-:W-:Y:S01]  /*44a0*/  FADD.FTZ R141, R213, -R140 ;  /* 0x8000008cd58d7221 */ /* 0x000fe20000010000 */
[----:B------:R-:W-:Y:S01]  /*44b0*/  FADD.FTZ R140, R210, -R143 ;  /* 0x8000008fd28c7221 */ /* 0x000fe20000010000 */
[----:B------:R-:W-:Y:S01]  /*44c0*/  ISETP.GE.U32.AND.EX P5, PT, R231, 0x1000000, PT, P5 ;  /* 0x01000000e700780c */ /* 0x000fe20003fa6150 */
[----:B------:R-:W-:Y:S01]  /*44d0*/  FFMA.FTZ R147, R144, UR23, R47 ;  /* 0x0000001790937c23 */ /* 0x000fe2000801002f */
[----:B------:R-:W-:Y:S01]  /*44e0*/  FSEL R155, R142, RZ, P0 ;  /* 0x000000ff8e9b7208 */ /* 0x000fe20000000000 */
[----:B------:R-:W-:Y:S01]  /*44f0*/  FFMA.FTZ R145, R140, UR23, R45 ;  /* 0x000000178c917c23 */ /* 0x000fe2000801002d */
[----:B------:R-:W-:Y:S01]  /*4500*/  ISETP.GE.U32.AND P0, PT, R238, RZ, PT ;  /* 0x000000ffee00720c */ /* 0x000fe20003f06070 */
[----:B------:R-:W-:Y:S01]  /*4510*/  FMUL.FTZ R140, R147, UR25 ;  /* 0x00000019938c7c20 */ /* 0x000fe20008410000 */
[----:B------:R-:W-:Y:S01]  /*4520*/  FFMA.FTZ R144, R141, UR23, R44 ;  /* 0x000000178d907c23 */ /* 0x000fe2000801002c */
[----:B------:R-:W-:Y:S01]  /*4530*/  FSEL R151, R142, RZ, P6 ;  /* 0x000000ff8e977208 */ /* 0x000fe20003000000 */
[----:B------:R-:W-:Y:S01]  /*4540*/  FMUL.FTZ R149, R145, UR25 ;  /* 0x0000001991957c20 */ /* 0x000fe20008410000 */
[C---:B------:R-:W-:Y:S01]  /*4550*/  ISETP.GE.U32.AND.EX P0, PT, R239.reuse, 0x1000000, PT, P0 ;  /* 0x01000000ef00780c */ /* 0x040fe20003f06100 */
[----:B------:R-:W-:Y:S01]  /*4560*/  FMUL.FTZ R148, R144, UR25 ;  /* 0x0000001990947c20 */ /* 0x000fe20008410000 */
[----:B------:R-:W-:Y:S01]  /*4570*/  FSEL R142, R140, RZ, P5 ;  /* 0x000000ff8c8e7208 */ /* 0x000fe20002800000 */
[----:B------:R-:W-:Y:S01]  /*4580*/  FFMA.FTZ R143, R216, UR6, R162 ;  /* 0x00000006d88f7c23 */ /* 0x000fe200080100a2 */
[----:B------:R-:W-:-:S02]  /*4590*/  LOP3.LUT P6, RZ, R239, 0xff, RZ, 0xc0, !PT ;  /* 0x000000ffefff7812 */ /* 0x000fc400078cc0ff */
[----:B------:R-:W-:Y:S01]  /*45a0*/  LOP3.LUT P5, RZ, R239, 0xff00, RZ, 0xc0, !PT ;  /* 0x0000ff00efff7812 */ /* 0x000fe200078ac0ff */
[----:B------:R-:W-:Y:S01]  /*45b0*/  FADD.FTZ R154, R214, -R143 ;  /* 0x8000008fd69a7221 */ /* 0x000fe20000010000 */
[----:B------:R-:W-:Y:S02]  /*45c0*/  FSEL R140, R140, RZ, P0 ;  /* 0x000000ff8c8c7208 */ /* 0x000fe40000000000 */
[----:B------:R-:W-:Y:S01]  /*45d0*/  FSEL R150, R148, RZ, P6 ;  /* 0x000000ff94967208 */ /* 0x000fe20003000000 */
[----:B------:R-:W-:Y:S01]  /*45e0*/  FFMA.FTZ R143, R154, UR23, R51 ;  /* 0x000000179a8f7c23 */ /* 0x000fe20008010033 */
[----:B------:R-:W-:Y:S02]  /*45f0*/  FSEL R141, R149, RZ, P5 ;  /* 0x000000ff958d7208 */ /* 0x000fe40002800000 */
[----:B------:R-:W-:Y:S01]  /*4600*/  F2FP.BF16.F32.PACK_AB R151, R140, R151 ;  /* 0x000000978c97723e */ /* 0x000fe200000010ff */
[----:B------:R-:W-:Y:S01]  /*4610*/  FFMA.FTZ R140, R219, UR6, R162 ;  /* 0x00000006db8c7c23 */ /* 0x000fe200080100a2 */
[----:B------:R-:W-:-:S02]  /*4620*/  F2FP.BF16.F32.PACK_AB R150, R141, R150 ;  /* 0x000000968d96723e */ /* 0x000fc400000010ff */
[----:B------:R-:W-:Y:S01]  /*4630*/  F2FP.BF16.F32.PACK_AB R155, R142, R155 ;  /* 0x0000009b8e9b723e */ /* 0x000fe200000010ff */
[----:B------:R-:W-:Y:S01]  /*4640*/  FADD.FTZ R141, R217, -R140 ;  /* 0x8000008cd98d7221 */ /* 0x000fe20000010000 */
[----:B------:R-:W-:Y:S01]  /*4650*/  LOP3.LUT P6, RZ, R231, 0xff, RZ, 0xc0, !PT ;  /* 0x000000ffe7ff7812 */ /* 0x000fe200078cc0ff */
[----:B------:R-:W-:Y:S01]  /*4660*/  FFMA.FTZ R140, R223, UR6, R162 ;  /* 0x00000006df8c7c23 */ /* 0x000fe200080100a2 */
[----:B------:R-:W-:Y:S01]  /*4670*/  LOP3.LUT P0, RZ, R231, 0xff00, RZ, 0xc0, !PT ;  /* 0x0000ff00e7ff7812 */ /* 0x000fe2000780c0ff */
[----:B------:R-:W-:Y:S01]  /*4680*/  FFMA.FTZ R142, R141, UR23, R50 ;  /* 0x000000178d8e7c23 */ /* 0x000fe20008010032 */
[----:B------:R-:W-:Y:S01]  /*4690*/  FFMA.FTZ R141, R220, UR6, R162 ;  /* 0x00000006dc8d7c23 */ /* 0x000fe200080100a2 */
[----:B------:R-:W-:Y:S02]  /*46a0*/  FSEL R156, R148, RZ, P6 ;  /* 0x000000ff949c7208 */ /* 0x000fe40003000000 */
[----:B------:R-:W-:Y:S01]  /*46b0*/  FMUL.FTZ R152, R142, UR25 ;  /* 0x000000198e987c20 */ /* 0x000fe20008410000 */
[----:B------:R-:W-:Y:S01]  /*46c0*/  FADD.FTZ R148, R218, -R141 ;  /* 0x8000008dda947221 */ /* 0x000fe20000010000 */
[----:B------:R-:W-:Y:S01]  /*46d0*/  FSEL R159, R149, RZ, P0 ;  /* 0x000000ff959f7208 */ /* 0x000fe20000000000 */
[----:B------:R-:W-:Y:S01]  /*46e0*/  FADD.FTZ R149, R221, -R140 ;  /* 0x8000008cdd957221 */ /* 0x000fe20000010000 */
[----:B------:R-:W-:Y:S01]  /*46f0*/  LOP3.LUT P5, RZ, R230, 0xff0000, RZ, 0xc0, !PT ;  /* 0x00ff0000e6ff7812 */ /* 0x000fe200078ac0ff */
[----:B------:R-:W-:Y:S01]  /*4700*/  FFMA.FTZ R141, R148, UR23, R49 ;  /* 0x00000017948d7c23 */ /* 0x000fe20008010031 */
[----:B------:R-:W-:Y:S01]  /*4710*/  LOP3.LUT P6, RZ, R238, 0xff0000, RZ, 0xc0, !PT ;  /* 0x00ff0000eeff7812 */ /* 0x000fe200078cc0ff */
[----:B------:R-:W-:Y:S01]  /*4720*/  FMUL.FTZ R148, R143, UR25 ;  /* 0x000000198f947c20 */ /* 0x000fe20008410000 */
[----:B------:R-:W-:Y:S01]  /*4730*/  FSEL R153, R152, RZ, P5 ;  /* 0x000000ff98997208 */ /* 0x000fe20002800000 */
[----:B------:R-:W-:Y:S01]  /*4740*/  FFMA.FTZ R140, R149, UR23, R48 ;  /* 0x00000017958c7c23 */ /* 0x000fe20008010030 */
[----:B------:R-:W-:Y:S01]  /*4750*/  LOP3.LUT P0, RZ, R230, 0xff000000, RZ, 0xc0, !PT ;  /* 0xff000000e6ff7812 */ /* 0x000fe2000780c0ff */
[----:B------:R-:W-:Y:S01]  /*4760*/  FMUL.FTZ R149, R141, UR25 ;  /* 0x000000198d957c20 */ /* 0x000fe20008410000 */
[----:B------:R-:W-:-:S02]  /*4770*/  LOP3.LUT P5, RZ, R238, 0xff000000, RZ, 0xc0, !PT ;  /* 0xff000000eeff7812 */ /* 0x000fc400078ac0ff */
[----:B------:R-:W-:Y:S02]  /*4780*/  FSEL R158, R152, RZ, P6 ;  /* 0x000000ff989e7208 */ /* 0x000fe40003000000 */
[----:B------:R-:W-:Y:S02]  /*4790*/  LOP3.LUT P6, RZ, R230, 0xff00, RZ, 0xc0, !PT ;  /* 0x0000ff00e6ff7812 */ /* 0x000fe400078cc0ff */
[C---:B------:R-:W-:Y:S02]  /*47a0*/  FSEL R160, R148.reuse, RZ, P0 ;  /* 0x000000ff94a07208 */ /* 0x040fe40000000000 */
[----:B------:R-:W-:Y:S01]  /*47b0*/  FSEL R161, R148, RZ, P5 ;  /* 0x000000ff94a17208 */ /* 0x000fe20002800000 */
[----:B------:R-:W-:Y:S01]  /*47c0*/  FMUL.FTZ R148, R140, UR25 ;  /* 0x000000198c947c20 */ /* 0x000fe20008410000 */
        /* <DEDUP_REMOVED lines=11> */
[----:B------:R-:W-:-:S07]  /*4880*/  F2FP.BF16.F32.PACK_AB R152, R157, R152 ;  /* 0x000000989d98723e */ /* 0x000fce00000010ff */
.L_x_1549:
        /* <DEDUP_REMOVED lines=11> */
[----:B------:R0:W-:Y:S01]  /*4940*/  @P0 STG.E.128 desc[UR10][R160.64+0x10], R144 ;  /* 0x00001090a0000986 */ /* 0x0001e2000c101d0a */
[----:B------:R-:W-:-:S03]  /*4950*/  IADD3 R0, PT, PT, R0, 0x100, RZ ;  /* 0x0000010000007810 */ /* 0x000fc60007ffe0ff */
[----:B------:R0:W-:Y:S04]  /*4960*/  STG.E.128 desc[UR10][R158.64], R152 ;  /* 0x000000989e007986 */ /* 0x0001e8000c101d0a */
[----:B------:R0:W-:Y:S02]  /*4970*/  @P5 STG.E.128 desc[UR10][R156.64], R148 ;  /* 0x000000949c005986 */ /* 0x0001e4000c101d0a */
.L_x_1545:
[----:B------:R-:W-:Y:S05]  /*4980*/  BSYNC.RECONVERGENT B0 ;  /* 0x0000000000007941 */ /* 0x000fea0003800200 */
.L_x_1544:
        /* <DEDUP_REMOVED lines=17> */
[----:B------:R-:W-:Y:S01]  /*4aa0*/  FFMA.FTZ R146, R141, UR23, R38 ;  /* 0x000000178d927c23 */ /* 0x000fe20008010026 */
[----:B------:R-:W-:Y:S01]  /*4ab0*/  FFMA.FTZ R147, R142, UR23, R39 ;  /* 0x000000178e937c23 */ /* 0x000fe20008010027 */
[----:B------:R-:W-:-:S02]  /*4ac0*/  FFMA.FTZ R141, R179, UR6, R162 ;  /* 0x00000006b38d7c23 */ /* 0x000fc400080100a2 */
[----:B------:R-:W-:Y:S02]  /*4ad0*/  FMUL.FTZ R140, R146, UR25 ;  /* 0x00000019928c7c20 */ /* 0x000fe40008410000 */
[----:B------:R-:W-:-:S03]  /*4ae0*/  FADD.FTZ R141, R176, -R141 ;  /* 0x8000008db08d7221 */ /* 0x000fc60000010000 */
[C---:B------:R-:W-:Y:S01]  /*4af0*/  FSEL R155, R140.reuse, RZ, P6 ;  /* 0x000000ff8c9b7208 */ /* 0x040fe20003000000 */
[----:B------:R-:W-:Y:S01]  /*4b00*/  FFMA.FTZ R144, R141, UR23, R36 ;  /* 0x000000178d907c23 */ /* 0x000fe20008010024 */
[----:B------:R-:W-:Y:S01]  /*4b10*/  FSEL R151, R140, RZ, P5 ;  /* 0x000000ff8c977208 */ /* 0x000fe20002800000 */
[----:B------:R-:W-:Y:S01]  /*4b20*/  FMUL.FTZ R140, R147, UR25 ;  /* 0x00000019938c7c20 */ /* 0x000fe20008410000 */
[----:B------:R-:W-:Y:S01]  /*4b30*/  ISETP.GE.U32.AND P6, PT, R236, RZ, PT ;  /* 0x000000ffec00720c */ /* 0x000fe20003fc6070 */
[----:B------:R-:W-:Y:S01]  /*4b40*/  FFMA.FTZ R141, R203, UR6, R162 ;  /* 0x00000006cb8d7c23 */ /* 0x000fe200080100a2 */
[----:B------:R-:W-:Y:S02]  /*4b50*/  ISETP.GE.U32.AND P5, PT, R228, RZ, PT ;  /* 0x000000ffe400720c */ /* 0x000fe40003fa6070 */
[----:B------:R-:W-:Y:S01]  /*4b60*/  ISETP.GE.U32.AND.EX P6, PT, R237, 0x1000000, PT, P6 ;  /* 0x01000000ed00780c */ /* 0x000fe20003fc6160 */
[----:B------:R-:W-:Y:S01]  /*4b70*/  FADD.FTZ R141, R200, -R141 ;  /* 0x8000008dc88d7221 */ /* 0x000fe20000010000 */
[----:B------:R-:W-:-:S02]  /*4b80*/  ISETP.GE.U32.AND.EX P5, PT, R229, 0x1000000, PT, P5 ;  /* 0x01000000e500780c */ /* 0x000fc40003fa6150 */
[C---:B------:R-:W-:Y:S02]  /*4b90*/  FSEL R148, R140.reuse, RZ, P6 ;  /* 0x000000ff8c947208 */ /* 0x040fe40003000000 */
[----:B------:R-:W-:Y:S01]  /*4ba0*/  FSEL R142, R140, RZ, P5 ;  /* 0x000000ff8c8e7208 */ /* 0x000fe20002800000 */
[----:B------:R-:W-:Y:S01]  /*4bb0*/  FFMA.FTZ R140, R178, UR6, R162 ;  /* 0x00000006b28c7c23 */ /* 0x000fe200080100a2 */
[----:B------:R-:W-:Y:S02]  /*4bc0*/  LOP3.LUT P5, RZ, R229, 0xff, RZ, 0xc0, !PT ;  /* 0x000000ffe5ff7812 */ /* 0x000fe400078ac0ff */
[----:B------:R-:W-:Y:S01]  /*4bd0*/  F2FP.BF16.F32.PACK_AB R155, R142, R155 ;  /* 0x0000009b8e9b723e */ /* 0x000fe200000010ff */
[----:B------:R-:W-:Y:S01]  /*4be0*/  FADD.FTZ R142, R181, -R140 ;  /* 0x8000008cb58e7221 */ /* 0x000fe20000010000 */
[----:B------:R-:W-:Y:S01]  /*4bf0*/  FMUL.FTZ R140, R144, UR25 ;  /* 0x00000019908c7c20 */ /* 0x000fe20008410000 */
[----:B------:R-:W-:Y:S02]  /*4c00*/  LOP3.LUT P6, RZ, R237, 0xff, RZ, 0xc0, !PT ;  /* 0x000000ffedff7812 */ /* 0x000fe400078cc0ff */
[----:B------:R-:W-:Y:S01]  /*4c10*/  FFMA.FTZ R145, R142, UR23, R37 ;  /* 0x000000178e917c23 */ /* 0x000fe20008010025 */
[----:B------:R-:W-:Y:S01]  /*4c20*/  FFMA.FTZ R142, R141, UR23, R42 ;  /* 0x000000178d8e7c23 */ /* 0x000fe2000801002a */
[----:B------:R-:W-:Y:S01]  /*4c30*/  FSEL R154, R140, RZ, P5 ;  /* 0x000000ff8c9a7208 */ /* 0x000fe20002800000 */
[--C-:B------:R-:W-:Y:S01]  /*4c40*/  FFMA.FTZ R141, R204, UR6, R162.reuse ;  /* 0x00000006cc8d7c23 */ /* 0x100fe200080100a2 */
[----:B------:R-:W-:Y:S01]  /*4c50*/  FSEL R152, R140, RZ, P6 ;  /* 0x000000ff8c987208 */ /* 0x000fe20003000000 */
[----:B------:R-:W-:Y:S01]  /*4c60*/  FFMA.FTZ R140, R174, UR6, R162 ;  /* 0x00000006ae8c7c23 */ /* 0x000fe200080100a2 */
[----:B------:R-:W-:Y:S01]  /*4c70*/  FMUL.FTZ R143, R145, UR25 ;  /* 0x00000019918f7c20 */ /* 0x000fe20008410000 */
[----:B------:R-:W-:Y:S01]  /*4c80*/  LOP3.LUT P5, RZ, R229, 0xff00, RZ, 0xc0, !PT ;  /* 0x0000ff00e5ff7812 */ /* 0x000fe200078ac0ff */
[----:B------:R-:W-:Y:S01]  /*4c90*/  FMUL.FTZ R149, R142, UR25 ;  /* 0x000000198e957c20 */ /* 0x000fe20008410000 */
[----:B------:R-:W-:Y:S01]  /*4ca0*/  LOP3.LUT P6, RZ, R237, 0xff00, RZ, 0xc0, !PT ;  /* 0x0000ff00edff7812 */ /* 0x000fe200078cc0ff */
[----:B------:R-:W-:Y:S01]  /*4cb0*/  FADD.FTZ R140, R177, -R140 ;  /* 0x8000008cb18c7221 */ /* 0x000fe20000010000 */
[----:B------:R-:W-:Y:S01]  /*4cc0*/  F2FP.BF16.F32.PACK_AB R151, R148, R151 ;  /* 0x000000979497723e */ /* 0x000fe200000010ff */
[----:B------:R-:W-:Y:S01]  /*4cd0*/  FADD.FTZ R148, R202, -R141 ;  /* 0x8000008dca947221 */ /* 0x000fe20000010000 */
[----:B------:R-:W-:-:S02]  /*4ce0*/  FSEL R161, R143, RZ, P5 ;  /* 0x000000ff8fa17208 */ /* 0x000fc40002800000 */
[----:B------:R-:W-:Y:S01]  /*4cf0*/  FSEL R163, R143, RZ, P6 ;  /* 0x000000ff8fa37208 */ /* 0x000fe20003000000 */
[----:B------:R-:W-:Y:S01]  /*4d00*/  FFMA.FTZ R143, R140, UR23, R43 ;  /* 0x000000178c8f7c23 */ /* 0x000fe2000801002b */
[----:B------:R-:W-:Y:S01]  /*4d10*/  LOP3.LUT P5, RZ, R228, 0xff0000, RZ, 0xc0, !PT ;  /* 0x00ff0000e4ff7812 */ /* 0x000fe200078ac0ff */
[----:B------:R-:W-:Y:S01]  /*4d20*/  FFMA.FTZ R140, R207, UR6, R162 ;  /* 0x00000006cf8c7c23 */ /* 0x000fe200080100a2 */
[----:B------:R-:W-:Y:S01]  /*4d30*/  LOP3.LUT P6, RZ, R236, 0xff0000, RZ, 0xc0, !PT ;  /* 0x00ff0000ecff7812 */ /* 0x000fe200078cc0ff */
[----:B------:R-:W-:Y:S01]  /*4d40*/  FFMA.FTZ R141, R148, UR23, R41 ;  /* 0x00000017948d7c23 */ /* 0x000fe20008010029 */
[----:B------:R-:W-:Y:S01]  /*4d50*/  FSEL R153, R149, RZ, P5 ;  /* 0x000000ff95997208 */ /* 0x000fe20002800000 */
[----:B------:R-:W-:Y:S01]  /*4d60*/  FMUL.FTZ R148, R143, UR25 ;  /* 0x000000198f947c20 */ /* 0x000fe20008410000 */
[----:B------:R-:W-:Y:S01]  /*4d70*/  FSEL R158, R149, RZ, P6 ;  /* 0x000000ff959e7208 */ /* 0x000fe20003000000 */
[----:B------:R-:W-:Y:S01]  /*4d80*/  FADD.FTZ R149, R205, -R140 ;  /* 0x8000008ccd957221 */ /* 0x000fe20000010000 */
[----:B------:R-:W-:Y:S01]  /*4d90*/  LOP3.LUT P5, RZ, R228, 0xff000000, RZ, 0xc0, !PT ;  /* 0xff000000e4ff7812 */ /* 0x000fe200078ac0ff */
        /* <DEDUP_REMOVED lines=19> */
[----:B------:R-:W-:Y:S01]  /*4ed0*/  F2FP.BF16.F32.PACK_AB R152, R157, R152 ;  /* 0x000000989d98723e */ /* 0x000fe200000010ff */
[----:B------:R-:W-:Y:S06]  /*4ee0*/  BRA `(.L_x_1559) ;  /* 0x0000001c00107947 */ /* 0x000fec0003800000 */
.L_x_1558:
[--C-:B0-----:R-:W-:Y:S01]  /*4ef0*/  FFMA.FTZ R149, R183, UR6, R162.reuse ;  /* 0x00000006b7957c23 */ /* 0x101fe200080100a2 */
        /* <DEDUP_REMOVED lines=10> */
[----:B------:R-:W-:Y:S01]  /*4fa0*/  FSEL R151, R149, RZ, P5 ;  /* 0x000000ff95977208 */ /* 0x000fe20002800000 */
[----:B------:R-:W-:Y:S01]  /*4fb0*/  FFMA.FTZ R149, R179, UR6, R162 ;  /* 0x00000006b3957c23 */ /* 0x000fe200080100a2 */
[----:B------:R-:W-:Y:S02]  /*4fc0*/  ISETP.GE.U32.AND P6, PT, R236, RZ, PT ;  /* 0x000000ffec00720c */ /* 0x000fe40003fc6070 */
[----:B------:R-:W-:Y:S01]  /*4fd0*/  ISETP.GE.U32.AND P5, PT, R228, RZ, PT ;  /* 0x000000ffe400720c */ /* 0x000fe20003fa6070 */
[----:B------:R-:W-:Y:S01]  /*4fe0*/  FADD.FTZ R149, R176, -R149 ;  /* 0x80000095b0957221 */ /* 0x000fe20000010000 */
[----:B------:R-:W-:Y:S02]  /*4ff0*/  ISETP.GE.U32.AND.EX P6, PT, R237, 0x1000000, PT, P6 ;  /* 0x01000000ed00780c */ /* 0x000fe40003fc6160 */
[----:B------:R-:W-:Y:S01]  /*5000*/  ISETP.GE.U32.AND.EX P5, PT, R229, 0x1000000, PT, P5 ;  /* 0x01000000e500780c */ /* 0x000fe20003fa6150 */
[----:B------:R-:W-:Y:S01]  /*5010*/  FFMA.FTZ R149, R149, UR23, R36 ;  /* 0x0000001795957c23 */ /* 0x000fe20008010024 */
[----:B------:R-:W-:-:S02]  /*5020*/  FSEL R152, R148, RZ, P6 ;  /* 0x000000ff94987208 */ /* 0x000fc40003000000 */
[----:B------:R-:W-:Y:S01]  /*5030*/  FSEL R150, R148, RZ, P5 ;  /* 0x000000ff94967208 */ /* 0x000fe20002800000 */
[----:B------:R-:W-:Y:S01]  /*5040*/  FFMA.FTZ R148, R178, UR6, R162 ;  /* 0x00000006b2947c23 */ /* 0x000fe200080100a2 */
[----:B------:R-:W-:Y:S02]  /*5050*/  LOP3.LUT P5, RZ, R229, 0xff, RZ, 0xc0, !PT ;  /* 0x000000ffe5ff7812 */ /* 0x000fe400078ac0ff */
[----:B------:R-:W-:Y:S01]  /*5060*/  F2FP.BF16.F32.PACK_AB R155, R150, R155 ;  /* 0x0000009b969b723e */ /* 0x000fe200000010ff */
[----:B------:R-:W-:Y:S01]  /*5070*/  FADD.FTZ R150, R181, -R148 ;  /* 0x80000094b5967221 */ /* 0x000fe20000010000 */
[----:B------:R-:W-:Y:S01]  /*5080*/  FMUL.FTZ R148, R149, UR25 ;  /* 0x0000001995947c20 */ /* 0x000fe20008410000 */
[--C-:B------:R-:W-:Y:S01]  /*5090*/  FFMA.FTZ R149, R203, UR6, R162.reuse ;  /* 0x00000006cb957c23 */ /* 0x100fe200080100a2 */
[----:B------:R-:W-:Y:S01]  /*50a0*/  LOP3.LUT P6, RZ, R237, 0xff, RZ, 0xc0, !PT ;  /* 0x000000ffedff7812 */ /* 0x000fe200078cc0ff */
[----:B------:R-:W-:Y:S01]  /*50b0*/  FFMA.FTZ R150, R150, UR23, R37 ;  /* 0x0000001796967c23 */ /* 0x000fe20008010025 */
[----:B------:R-:W-:Y:S01]  /*50c0*/  F2FP.BF16.F32.PACK_AB R151, R152, R151 ;  /* 0x000000979897723e */ /* 0x000fe200000010ff */
[----:B------:R-:W-:Y:S01]  /*50d0*/  FADD.FTZ R149, R200, -R149 ;  /* 0x80000095c8957221 */ /* 0x000fe20000010000 */
[----:B------:R-:W-:Y:S01]  /*50e0*/  FSEL R160, R148, RZ, P5 ;  /* 0x000000ff94a07208 */ /* 0x000fe20002800000 */
[----:B------:R-:W-:Y:S01]  /*50f0*/  FMUL.FTZ R153, R150, UR25 ;  /* 0x0000001996997c20 */ /* 0x000fe20008410000 */
[----:B------:R-:W-:Y:S01]  /*5100*/  FFMA.FTZ R150, R174, UR6, R162 ;  /* 0x00000006ae967c23 */ /* 0x000fe200080100a2 */
[----:B------:R-:W-:Y:S01]  /*5110*/  FSEL R163, R148, RZ, P6 ;  /* 0x000000ff94a37208 */ /* 0x000fe20003000000 */
[----:B------:R-:W-:Y:S01]  /*5120*/  FFMA.FTZ R148, R149, UR23, R42 ;  /* 0x0000001795947c23 */ /* 0x000fe2000801002a */
[----:B------:R-:W-:Y:S01]  /*5130*/  LOP3.LUT P5, RZ, R229, 0xff00, RZ, 0xc0, !PT ;  /* 0x0000ff00e5ff7812 */ /* 0x000fe200078ac0ff */
[----:B------:R-:W-:Y:S01]  /*5140*/  FADD.FTZ R154, R177, -R150 ;  /* 0x80000096b19a7221 */ /* 0x000fe20000010000 */
[----:B------:R-:W-:Y:S01]  /*5150*/  LOP3.LUT P6, RZ, R237, 0xff00, RZ, 0xc0, !PT ;  /* 0x0000ff00edff7812 */ /* 0x000fe200078cc0ff */
[--C-:B------:R-:W-:Y:S01]  /*5160*/  FFMA.FTZ R149, R204, UR6, R162.reuse ;  /* 0x00000006cc957c23 */ /* 0x100fe200080100a2 */
[C---:B------:R-:W-:Y:S01]  /*5170*/  FSEL R165, R153.reuse, RZ, P5 ;  /* 0x000000ff99a57208 */ /* 0x040fe20002800000 */
[----:B------:R-:W-:Y:S01]  /*5180*/  FMUL.FTZ R152, R148, UR25 ;  /* 0x0000001994987c20 */ /* 0x000fe20008410000 */
[----:B------:R-:W-:Y:S01]  /*5190*/  FSEL R164, R153, RZ, P6 ;  /* 0x000000ff99a47208 */ /* 0x000fe20003000000 */
[----:B------:R-:W-:Y:S01]  /*51a0*/  FFMA.FTZ R154, R154, UR23, R43 ;  /* 0x000000179a9a7c23 */ /* 0x000fe2000801002b */
[----:B------:R-:W-:Y:S01]  /*51b0*/  LOP3.LUT P5, RZ, R228, 0xff0000, RZ, 0xc0, !PT ;  /* 0x00ff0000e4ff7812 */ /* 0x000fe200078ac0ff */
[----:B------:R-:W-:Y:S01]  /*51c0*/  FADD.FTZ R150, R202, -R149 ;  /* 0x80000095ca967221 */ /* 0x000fe20000010000 */
[----:B------:R-:W-:Y:S01]  /*51d0*/  LOP3.LUT P6, RZ, R236, 0xff0000, RZ, 0xc0, !PT ;  /* 0x00ff0000ecff7812 */ /* 0x000fe200078cc0ff */
[----:B------:R-:W-:Y:S01]  /*51e0*/  FFMA.FTZ R148, R207, UR6, R162 ;  /* 0x00000006cf947c23 */ /* 0x000fe200080100a2 */
[----:B------:R-:W-:Y:S01]  /*51f0*/  FSEL R153, R152, RZ, P5 ;  /* 0x000000ff98997208 */ /* 0x000fe20002800000 */
[----:B------:R-:W-:Y:S01]  /*5200*/  FMUL.FTZ R154, R154, UR25 ;  /* 0x000000199a9a7c20 */ /* 0x000fe20008410000 */
[----:B------:R-:W-:Y:S01]  /*5210*/  FSEL R156, R152, RZ, P6 ;  /* 0x000000ff989c7208 */ /* 0x000fe20003000000 */
[----:B------:R-:W-:Y:S01]  /*5220*/  FFMA.FTZ R150, R150, UR23, R41 ;  /* 0x0000001796967c23 */ /* 0x000fe20008010029 */
[----:B------:R-:W-:Y:S01]  /*5230*/  LOP3.LUT P5, RZ, R228, 0xff000000, RZ, 0xc0, !PT ;  /* 0xff000000e4ff7812 */ /* 0x000fe200078ac0ff */
[----:B------:R-:W-:Y:S01]  /*5240*/  FADD.FTZ R149, R205, -R148 ;  /* 0x80000094cd957221 */ /* 0x000fe20000010000 */
[----:B------:R-:W-:Y:S01]  /*5250*/  LOP3.LUT P6, RZ, R236, 0xff000000, RZ, 0xc0, !PT ;  /* 0xff000000ecff7812 */ /* 0x000fe200078cc0ff */
[----:B------:R-:W-:Y:S01]  /*5260*/  FMUL.FTZ R150, R150, UR25 ;  /* 0x0000001996967c20 */ /* 0x000fe20008410000 */
[C---:B------:R-:W-:Y:S01]  /*5270*/  FSEL R158, R154.reuse, RZ, P5 ;  /* 0x000000ff9a9e7208 */ /* 0x040fe20002800000 */
[----:B------:R-:W-:Y:S01]  /*5280*/  FFMA.FTZ R149, R149, UR23, R40 ;  /* 0x0000001795957c23 */ /* 0x000fe20008010028 */
        /* <DEDUP_REMOVED lines=15> */
[----:B------:R-:W-:Y:S01]  /*5380*/  F2FP.BF16.F32.PACK_AB R152, R157, R152 ;  /* 0x000000989d98723e */ /* 0x000fe200000010ff */
[----:B------:R-:W-:Y:S06]  /*5390*/  BRA `(.L_x_1559) ;  /* 0x0000001400e47947 */ /* 0x000fec0003800000 */
.L_x_1557:
[----:B------:R-:W-:-:S04]  /*53a0*/  UISETP.NE.U32.AND UP0, UPT, UR4, URZ, UPT ;  /* 0x000000ff0400728c */ /* 0x000fc8000bf05070 */
[----:B------:R-:W-:-:S09]  /*53b0*/  UISETP.NE.AND.EX UP0, UPT, UR5, URZ, UPT, UP0 ;  /* 0x000000ff0500728c */ /* 0x000fd2000bf05300 */
[----:B------:R-:W-:Y:S05]  /*53c0*/  BRA.U !UP0, `(.L_x_1560) ;  /* 0x00000005082c7547 */ /* 0x000fea000b800000 */
[--C-:B0-----:R-:W-:Y:S01]  /*53d0*/  FFMA.FTZ R141, R183, UR6, R162.reuse ;  /* 0x00000006b78d7c23 */ /* 0x101fe200080100a2 */
[--C-:B------:R-:W-:Y:S01]  /*53e0*/  FFMA.FTZ R142, R182, UR6, R162.reuse ;  /* 0x00000006b68e7c23 */ /* 0x100fe200080100a2 */
[----:B-----5:R-:W-:Y:S01]  /*53f0*/  LOP3.LUT P6, RZ, R229, 0xff0000, RZ, 0xc0, !PT ;  /* 0x00ff0000e5ff7812 */ /* 0x020fe200078cc0ff */
[----:B------:R-:W-:Y:S01]  /*5400*/  FFMA.FTZ R148, R178, UR6, R162 ;  /* 0x00000006b2947c23 */ /* 0x000fe200080100a2 */
[----:B------:R-:W-:Y:S01]  /*5410*/  FADD.FTZ R141, R180, -R141 ;  /* 0x8000008db48d7221 */ /* 0x000fe20000010000 */
[----:B------:R-:W-:Y:S01]  /*5420*/  FADD.FTZ R142, R185, -R142 ;  /* 0x8000008eb98e7221 */ /* 0x000fe20000010000 */
[----:B------:R-:W-:Y:S01]  /*5430*/  LOP3.LUT P5, RZ, R237, 0xff0000, RZ, 0xc0, !PT ;  /* 0x00ff0000edff7812 */ /* 0x000fe200078ac0ff */
[----:B------:R-:W-:Y:S01]  /*5440*/  FADD.FTZ R148, R181, -R148 ;  /* 0x80000094b5947221 */ /* 0x000fe20000010000 */
[----:B------:R-:W-:Y:S01]  /*5450*/  FMUL.FTZ R146, R141, UR23 ;  /* 0x000000178d927c20 */ /* 0x000fe20008410000 */
[----:B------:R-:W-:Y:S01]  /*5460*/  FMUL.FTZ R147, R142, UR23 ;  /* 0x000000178e937c20 */ /* 0x000fe20008410000 */
[--C-:B------:R-:W-:Y:S01]  /*5470*/  FFMA.FTZ R141, R179, UR6, R162.reuse ;  /* 0x00000006b38d7c23 */ /* 0x100fe200080100a2 */
[----:B------:R-:W-:Y:S01]  /*5480*/  FMUL.FTZ R145, R148, UR23 ;  /* 0x0000001794917c20 */ /* 0x000fe20008410000 */
[----:B------:R-:W-:Y:S01]  /*5490*/  FMUL.FTZ R140, R146, UR25 ;  /* 0x00000019928c7c20 */ /* 0x000fe20008410000 */
[--C-:B------:R-:W-:Y:S01]  /*54a0*/  FFMA.FTZ R143, R204, UR6, R162.reuse ;  /* 0x00000006cc8f7c23 */ /* 0x100fe200080100a2 */
[----:B------:R-:W-:Y:S01]  /*54b0*/  FADD.FTZ R141, R176, -R141 ;  /* 0x8000008db08d7221 */ /* 0x000fe20000010000 */
[----:B------:R-:W-:-:S02]  /*54c0*/  FFMA.FTZ R152, R207, UR6, R162 ;  /* 0x00000006cf987c23 */ /* 0x000fc400080100a2 */
[----:B------:R-:W-:Y:S01]  /*54d0*/  FSEL R155, R140, RZ, P6 ;  /* 0x000000ff8c9b7208 */ /* 0x000fe20003000000 */
[----:B------:R-:W-:Y:S01]  /*54e0*/  FMUL.FTZ R144, R141, UR23 ;  /* 0x000000178d907c20 */ /* 0x000fe20008410000 */
[----:B------:R-:W-:Y:S01]  /*54f0*/  ISETP.GE.U32.AND P6, PT, R236, RZ, PT ;  /* 0x000000ffec00720c */ /* 0x000fe20003fc6070 */
[----:B------:R-:W-:Y:S01]  /*5500*/  FFMA.FTZ R141, R203, UR6, R162 ;  /* 0x00000006cb8d7c23 */ /* 0x000fe200080100a2 */
[----:B------:R-:W-:Y:S01]  /*5510*/  FSEL R151, R140, RZ, P5 ;  /* 0x000000ff8c977208 */ /* 0x000fe20002800000 */
[----:B------:R-:W-:Y:S01]  /*5520*/  FMUL.FTZ R140, R147, UR25 ;  /* 0x00000019938c7c20 */ /* 0x000fe20008410000 */
[----:B------:R-:W-:Y:S01]  /*5530*/  ISETP.GE.U32.AND P5, PT, R228, RZ, PT ;  /* 0x000000ffe400720c */ /* 0x000fe20003fa6070 */
[----:B------:R-:W-:Y:S01]  /*5540*/  FADD.FTZ R152, R205, -R152 ;  /* 0x80000098cd987221 */ /* 0x000fe20000010000 */
[----:B------:R-:W-:Y:S02]  /*5550*/  ISETP.GE.U32.AND.EX P6, PT, R237, 0x1000000, PT, P6 ;  /* 0x01000000ed00780c */ /* 0x000fe40003fc6160 */
[----:B------:R-:W-:-:S02]  /*5560*/  ISETP.GE.U32.AND.EX P5, PT, R229, 0x1000000, PT, P5 ;  /* 0x01000000e500780c */ /* 0x000fc40003fa6150 */
[C---:B------:R-:W-:Y:S02]  /*5570*/  FSEL R142, R140.reuse, RZ, P6 ;  /* 0x000000ff8c8e7208 */ /* 0x040fe40003000000 */
[----:B------:R-:W-:Y:S02]  /*5580*/  FSEL R140, R140, RZ, P5 ;  /* 0x000000ff8c8c7208 */ /* 0x000fe40002800000 */
[----:B------:R-:W-:Y:S02]  /*5590*/  LOP3.LUT P5, RZ, R229, 0xff, RZ, 0xc0, !PT ;  /* 0x000000ffe5ff7812 */ /* 0x000fe400078ac0ff */
[----:B------:R-:W-:Y:S01]  /*55a0*/  F2FP.BF16.F32.PACK_AB R155, R140, R155 ;  /* 0x0000009b8c9b723e */ /* 0x000fe200000010ff */
[----:B------:R-:W-:Y:S01]  /*55b0*/  FMUL.FTZ R140, R144, UR25 ;  /* 0x00000019908c7c20 */ /* 0x000fe20008410000 */
[----:B------:R-:W-:Y:S02]  /*55c0*/  LOP3.LUT P6, RZ, R237, 0xff, RZ, 0xc0, !PT ;  /* 0x000000ffedff7812 */ /* 0x000fe400078cc0ff */
[----:B------:R-:W-:Y:S01]  /*55d0*/  F2FP.BF16.F32.PACK_AB R151, R142, R151 ;  /* 0x000000978e97723e */ /* 0x000fe200000010ff */
[----:B------:R-:W-:Y:S01]  /*55e0*/  FADD.FTZ R142, R200, -R141 ;  /* 0x8000008dc88e7221 */ /* 0x000fe20000010000 */
[C---:B------:R-:W-:Y:S01]  /*55f0*/  FSEL R154, R140.reuse, RZ, P5 ;  /* 0x000000ff8c9a7208 */ /* 0x040fe20002800000 */
[----:B------:R-:W-:Y:S01]  /*5600*/  FMUL.FTZ R141, R145, UR25 ;  /* 0x00000019918d7c20 */ /* 0x000fe20008410000 */
[----:B------:R-:W-:Y:S01]  /*5610*/  FSEL R150, R140, RZ, P6 ;  /* 0x000000ff8c967208 */ /* 0x000fe20003000000 */
[----:B------:R-:W-:Y:S01]  /*5620*/  FFMA.FTZ R140, R174, UR6, R162 ;  /* 0x00000006ae8c7c23 */ /* 0x000fe200080100a2 */
[----:B------:R-:W-:Y:S01]  /*5630*/  LOP3.LUT P5, RZ, R229, 0xff00, RZ, 0xc0, !PT ;  /* 0x0000ff00e5ff7812 */ /* 0x000fe200078ac0ff */
[----:B------:R-:W-:Y:S01]  /*5640*/  FMUL.FTZ R142, R142, UR23 ;  /* 0x000000178e8e7c20 */ /* 0x000fe20008410000 */
[----:B------:R-:W-:Y:S01]  /*5650*/  LOP3.LUT P6, RZ, R237, 0xff00, RZ, 0xc0, !PT ;  /* 0x0000ff00edff7812 */ /* 0x000fe200078cc0ff */
[----:B------:R-:W-:Y:S01]  /*5660*/  FADD.FTZ R148, R177, -R140 ;  /* 0x8000008cb1947221 */ /* 0x000fe20000010000 */
[C---:B------:R-:W-:Y:S01]  /*5670*/  FSEL R163, R141.reuse, RZ, P5 ;  /* 0x000000ff8da37208 */ /* 0x040fe20002800000 */
[----:B------:R-:W-:Y:S01]  /*5680*/  FMUL.FTZ R140, R142, UR25 ;  /* 0x000000198e8c7c20 */ /* 0x000fe20008410000 */
[----:B------:R-:W-:Y:S01]  /*5690*/  FSEL R165, R141, RZ, P6 ;  /* 0x000000ff8da57208 */ /* 0x000fe20003000000 */
[----:B------:R-:W-:Y:S01]  /*56a0*/  FADD.FTZ R141, R202, -R143 ;  /* 0x8000008fca8d7221 */ /* 0x000fe20000010000 */
[----:B------:R-:W-:Y:S01]  /*56b0*/  LOP3.LUT P5, RZ, R228, 0xff0000, RZ, 0xc0, !PT ;  /* 0x00ff0000e4ff7812 */ /* 0x000fe200078ac0ff */
[----:B------:R-:W-:Y:S01]  /*56c0*/  FMUL.FTZ R143, R148, UR23 ;  /* 0x00000017948f7c20 */ /* 0x000fe20008410000 */
[----:B------:R-:W-:Y:S01]  /*56d0*/  LOP3.LUT P6, RZ, R236, 0xff0000, RZ, 0xc0, !PT ;  /* 0x00ff0000ecff7812 */ /* 0x000fe200078cc0ff */
[----:B------:R-:W-:Y:S01]  /*56e0*/  FMUL.FTZ R141, R141, UR23 ;  /* 0x000000178d8d7c20 */ /* 0x000fe20008410000 */
[C---:B------:R-:W-:Y:S01]  /*56f0*/  FSEL R153, R140.reuse, RZ, P5 ;  /* 0x000000ff8c997208 */ /* 0x040fe20002800000 */
[----:B------:R-:W-:Y:S01]  /*5700*/  FMUL.FTZ R148, R143, UR25 ;  /* 0x000000198f947c20 */ /* 0x000fe20008410000 */
[----:B------:R-:W-:Y:S01]  /*5710*/  FSEL R158, R140, RZ, P6 ;  /* 0x000000ff8c9e7208 */ /* 0x000fe20003000000 */
[----:B------:R-:W-:Y:S01]  /*5720*/  FMUL.FTZ R149, R141, UR25 ;  /* 0x000000198d957c20 */ /* 0x000fe20008410000 */
[----:B------:R-:W-:Y:S01]  /*5730*/  LOP3.LUT P5, RZ, R228, 0xff000000, RZ, 0xc0, !PT ;  /* 0xff000000e4ff7812 */ /* 0x000fe200078ac0ff */
[----:B------:R-:W-:Y:S01]  /*5740*/  FMUL.FTZ R140, R152, UR23 ;  /* 0x00000017988c7c20 */ /* 0x000fe20008410000 */
[----:B------:R-:W-:-:S02]  /*5750*/  LOP3.LUT P6, RZ, R236, 0xff000000, RZ, 0xc0, !PT ;  /* 0xff000000ecff7812 */ /* 0x000fc400078cc0ff */
[C---:B------:R-:W-:Y:S02]  /*5760*/  FSEL R160, R148.reuse, RZ, P5 ;  /* 0x000000ff94a07208 */ /* 0x040fe40002800000 */
[----:B------:R-:W-:Y:S01]  /*5770*/  FSEL R161, R148, RZ, P6 ;  /* 0x000000ff94a17208 */ /* 0x000fe20003000000 */
[----:B------:R-:W-:Y:S01]  /*5780*/  FMUL.FTZ R148, R140, UR25 ;  /* 0x000000198c947c20 */ /* 0x000fe20008410000 */
[----:B------:R-:W-:Y:S02]  /*5790*/  LOP3.LUT P5, RZ, R228, 0xff00, RZ, 0xc0, !PT ;  /* 0x0000ff00e4ff7812 */ /* 0x000fe400078ac0ff */
[----:B------:R-:W-:Y:S02]  /*57a0*/  LOP3.LUT P6, RZ, R236, 0xff00, RZ, 0xc0, !PT ;  /* 0x0000ff00ecff7812 */ /* 0x000fe400078cc0ff */
        /* <DEDUP_REMOVED lines=13> */
.L_x_1560:
        /* <DEDUP_REMOVED lines=18> */
[----:B------:R-:W-:Y:S01]  /*59a0*/  FMUL.FTZ R149, R149, UR23 ;  /* 0x0000001795957c20 */ /* 0x000fe20008410000 */
        /* <DEDUP_REMOVED lines=9> */
[----:B------:R-:W-:Y:S01]  /*5a40*/  FMUL.FTZ R150, R150, UR23 ;  /* 0x0000001796967c20 */ /* 0x000fe20008410000 */
[----:B------:R-:W-:Y:S01]  /*5a50*/  F2FP.BF16.F32.PACK_AB R151, R152, R151 ;  /* 0x000000979897723e */ /* 0x000fe200000010ff */
[----:B------:R-:W-:Y:S01]  /*5a60*/  FADD.FTZ R149, R200, -R149 ;  /* 0x80000095c8957221 */ /* 0x000fe20000010000 */
[----:B------:R-:W-:Y:S01]  /*5a70*/  FSEL R154, R148, RZ, P5 ;  /* 0x000000ff949a7208 */ /* 0x000fe20002800000 */
[----:B------:R-:W-:Y:S01]  /*5a80*/  FMUL.FTZ R153, R150, UR25 ;  /* 0x0000001996997c20 */ /* 0x000fe20008410000 */
[----:B------:R-:W-:Y:S01]  /*5a90*/  FFMA.FTZ R150, R174, UR6, R162 ;  /* 0x00000006ae967c23 */ /* 0x000fe200080100a2 */
[----:B------:R-:W-:Y:S01]  /*5aa0*/  FSEL R156, R148, RZ, P6 ;  /* 0x000000ff949c7208 */ /* 0x000fe20003000000 */
[----:B------:R-:W-:Y:S01]  /*5ab0*/  FMUL.FTZ R148, R149, UR23 ;  /* 0x0000001795947c20 */ /* 0x000fe20008410000 */
[----:B------:R-:W-:Y:S01]  /*5ac0*/  LOP3.LUT P5, RZ, R229, 0xff00, RZ, 0xc0, !PT ;  /* 0x0000ff00e5ff7812 */ /* 0x000fe200078ac0ff */
[----:B------:R-:W-:Y:S01]  /*5ad0*/  FADD.FTZ R152, R177, -R150 ;  /* 0x80000096b1987221 */ /* 0x000fe20000010000 */
[----:B------:R-:W-:Y:S01]  /*5ae0*/  LOP3.LUT P6, RZ, R237, 0xff00, RZ, 0xc0, !PT ;  /* 0x0000ff00edff7812 */ /* 0x000fe200078cc0ff */
[--C-:B------:R-:W-:Y:S01]  /*5af0*/  FFMA.FTZ R149, R204, UR6, R162.reuse ;  /* 0x00000006cc957c23 */ /* 0x100fe200080100a2 */
[C---:B------:R-:W-:Y:S01]  /*5b00*/  FSEL R163, R153.reuse, RZ, P5 ;  /* 0x000000ff99a37208 */ /* 0x040fe20002800000 */
[----:B------:R-:W-:Y:S01]  /*5b10*/  FMUL.FTZ R150, R148, UR25 ;  /* 0x0000001994967c20 */ /* 0x000fe20008410000 */
[----:B------:R-:W-:Y:S01]  /*5b20*/  FSEL R165, R153, RZ, P6 ;  /* 0x000000ff99a57208 */ /* 0x000fe20003000000 */
[----:B------:R-:W-:Y:S01]  /*5b30*/  FMUL.FTZ R152, R152, UR23 ;  /* 0x0000001798987c20 */ /* 0x000fe20008410000 */
[----:B------:R-:W-:Y:S01]  /*5b40*/  LOP3.LUT P5, RZ, R228, 0xff0000, RZ, 0xc0, !PT ;  /* 0x00ff0000e4ff7812 */ /* 0x000fe200078ac0ff */
[----:B------:R-:W-:Y:S01]  /*5b50*/  FADD.FTZ R149, R202, -R149 ;  /* 0x80000095ca957221 */ /* 0x000fe20000010000 */
[----:B------:R-:W-:Y:S01]  /*5b60*/  LOP3.LUT P6, RZ, R236, 0xff0000, RZ, 0xc0, !PT ;  /* 0x00ff0000ecff7812 */ /* 0x000fe200078cc0ff */
[----:B------:R-:W-:Y:S01]  /*5b70*/  FFMA.FTZ R148, R207, UR6, R162 ;  /* 0x00000006cf947c23 */ /* 0x000fe200080100a2 */
[----:B------:R-:W-:Y:S01]  /*5b80*/  FSEL R153, R150, RZ, P5 ;  /* 0x000000ff96997208 */ /* 0x000fe20002800000 */
[----:B------:R-:W-:Y:S01]  /*5b90*/  FMUL.FTZ R152, R152, UR25 ;  /* 0x0000001998987c20 */ /* 0x000fe20008410000 */
[----:B------:R-:W-:Y:S01]  /*5ba0*/  FSEL R158, R150, RZ, P6 ;  /* 0x000000ff969e7208 */ /* 0x000fe20003000000 */
[----:B------:R-:W-:Y:S01]  /*5bb0*/  FMUL.FTZ R149, R149, UR23 ;  /* 0x0000001795957c20 */ /* 0x000fe20008410000 */
[----:B------:R-:W-:Y:S01]  /*5bc0*/  LOP3.LUT P5, RZ, R228, 0xff000000, RZ, 0xc0, !PT ;  /* 0xff000000e4ff7812 */ /* 0x000fe200078ac0ff */
[----:B------:R-:W-:Y:S01]  /*5bd0*/  FADD.FTZ R148, R205, -R148 ;  /* 0x80000094cd947221 */ /* 0x000fe20000010000 */
[----:B------:R-:W-:Y:S01]  /*5be0*/  LOP3.LUT P6, RZ, R236, 0xff000000, RZ, 0xc0, !PT ;  /* 0xff000000ecff7812 */ /* 0x000fe200078cc0ff */
[----:B------:R-:W-:Y:S01]  /*5bf0*/  FMUL.FTZ R149, R149, UR25 ;  /* 0x0000001995957c20 */ /* 0x000fe20008410000 */
[----:B------:R-:W-:Y:S01]  /*5c00*/  FSEL R160, R152, RZ, P5 ;  /* 0x000000ff98a07208 */ /* 0x000fe20002800000 */
[----:B------:R-:W-:Y:S01]  /*5c10*/  FMUL.FTZ R148, R148, UR23 ;  /* 0x0000001794947c20 */ /* 0x000fe20008410000 */
[----:B------:R-:W-:-:S02]  /*5c20*/  FSEL R161, R152, RZ, P6 ;  /* 0x000000ff98a17208 */ /* 0x000fc40003000000 */
[----:B------:R-:W-:Y:S01]  /*5c30*/  LOP3.LUT P5, RZ, R228, 0xff00, RZ, 0xc0, !PT ;  /* 0x0000ff00e4ff7812 */ /* 0x000fe200078ac0ff */
[----:B------:R-:W-:Y:S01]  /*5c40*/  FMUL.FTZ R148, R148, UR25 ;  /* 0x0000001994947c20 */ /* 0x000fe20008410000 */
[C---:B------:R-:W-:Y:S02]  /*5c50*/  LOP3.LUT P6, RZ, R236.reuse, 0xff00, RZ, 0xc0, !PT ;  /* 0x0000ff00ecff7812 */ /* 0x040fe400078cc0ff */
        /* <DEDUP_REMOVED lines=13> */
.L_x_1556:
[----:B------:R-:W-:-:S04]  /*5d30*/  UISETP.NE.U32.AND UP0, UPT, UR16, URZ, UPT ;  /* 0x000000ff1000728c */ /* 0x000fc8000bf05070 */
[----:B------:R-:W-:-:S09]  /*5d40*/  UISETP.NE.AND.EX UP0, UPT, UR17, URZ, UPT, UP0 ;  /* 0x000000ff1100728c */ /* 0x000fd2000bf05300 */
[----:B------:R-:W-:Y:S05]  /*5d50*/  BRA.U !UP0, `(.L_x_1561) ;  /* 0x0000000508bc7547 */ /* 0x000fea000b800000 */
[----:B------:R-:W-:-:S04]  /*5d60*/  UISETP.NE.U32.AND UP0, UPT, UR4, URZ, UPT ;  /* 0x000000ff0400728c */ /* 0x000fc8000bf05070 */
[----:B------:R-:W-:-:S09]  /*5d70*/  UISETP.NE.AND.EX UP0, UPT, UR5, URZ, UPT, UP0 ;  /* 0x000000ff0500728c */ /* 0x000fd2000bf05300 */
[----:B------:R-:W-:Y:S05]  /*5d80*/  BRA.U !UP0, `(.L_x_1562) ;  /* 0x0000000108d87547 */ /* 0x000fea000b800000 */
[--C-:B0-----:R-:W-:Y:S01]  /*5d90*/  FFMA.FTZ R142, R182, UR6, R162.reuse ;  /* 0x00000006b68e7c23 */ /* 0x101fe200080100a2 */
[--C-:B------:R-:W-:Y:S01]  /*5da0*/  FFMA.FTZ R141, R183, UR6, R162.reuse ;  /* 0x00000006b78d7c23 */ /* 0x100fe200080100a2 */
[----:B------:R-:W-:Y:S01]  /*5db0*/  FFMA.FTZ R140, R207, UR6, R162 ;  /* 0x00000006cf8c7c23 */ /* 0x000fe200080100a2 */
[----:B-----5:R-:W-:Y:S01]  /*5dc0*/  ISETP.GE.U32.AND P5, PT, R228, RZ, PT ;  /* 0x000000ffe400720c */ /* 0x020fe20003fa6070 */
[----:B------:R-:W-:Y:S01]  /*5dd0*/  FADD.FTZ R142, R185, -R142 ;  /* 0x8000008eb98e7221 */ /* 0x000fe20000010000 */
[----:B------:R-:W-:Y:S01]  /*5de0*/  FADD.FTZ R143, R180, -R141 ;  /* 0x8000008db48f7221 */ /* 0x000fe20000010000 */
[----:B------:R-:W-:Y:S01]  /*5df0*/  FADD.FTZ R141, R205, -R140 ;  /* 0x8000008ccd8d7221 */ /* 0x000fe20000010000 */
[----:B------:R-:W-:Y:S01]  /*5e00*/  ISETP.GE.U32.AND.EX P5, PT, R229, 0x1000000, PT, P5 ;  /* 0x01000000e500780c */ /* 0x000fe20003fa6150 */
[----:B------:R-:W-:Y:S01]  /*5e10*/  FFMA.FTZ R147, R142, UR23, R39 ;  /* 0x000000178e937c23 */ /* 0x000fe20008010027 */
[----:B------:R-:W-:Y:S01]  /*5e20*/  FFMA.FTZ R146, R143, UR23, R38 ;  /* 0x000000178f927c23 */ /* 0x000fe20008010026 */
[----:B------:R-:W-:Y:S01]  /*5e30*/  FFMA.FTZ R140, R141, UR23, R40 ;  /* 0x000000178d8c7c23 */ /* 0x000fe20008010028 */
[----:B------:R-:W-:Y:S01]  /*5e40*/  LOP3.LUT P6, RZ, R229, 0xff0000, RZ, 0xc0, !PT ;  /* 0x00ff0000e5ff7812 */ /* 0x000fe200078cc0ff */
[----:B------:R-:W-:Y:S01]  /*5e50*/  FMUL.FTZ R143, R147, UR25 ;  /* 0x00000019938f7c20 */ /* 0x000fe20008410000 */
[----:B------:R-:W-:Y:S01]  /*5e60*/  FMUL.FTZ R142, R146, UR25 ;  /* 0x00000019928e7c20 */ /* 0x000fe20008410000 */
[----:B------:R-:W-:Y:S01]  /*5e70*/  FMUL.FTZ R141, R140, UR25 ;  /* 0x000000198c8d7c20 */ /* 0x000fe20008410000 */
[--C-:B------:R-:W-:Y:S01]  /*5e80*/  FFMA.FTZ R145, R179, UR6, R162.reuse ;  /* 0x00000006b3917c23 */ /* 0x100fe200080100a2 */
[--C-:B------:R-:W-:Y:S01]  /*5e90*/  FFMA.FTZ R156, R178, UR6, R162.reuse ;  /* 0x00000006b29c7c23 */ /* 0x100fe200080100a2 */
[----:B------:R-:W-:Y:S01]  /*5ea0*/  FSEL R163, R143, RZ, P5 ;  /* 0x000000ff8fa37208 */ /* 0x000fe20002800000 */
[--C-:B------:R-:W-:Y:S01]  /*5eb0*/  FFMA.FTZ R143, R203, UR6, R162.reuse ;  /* 0x00000006cb8f7c23 */ /* 0x100fe200080100a2 */
[----:B------:R-:W-:Y:S01]  /*5ec0*/  FSEL R160, R142, RZ, P6 ;  /* 0x000000ff8ea07208 */ /* 0x000fe20003000000 */
[----:B------:R-:W-:Y:S01]  /*5ed0*/  FFMA.FTZ R142, R174, UR6, R162 ;  /* 0x00000006ae8e7c23 */ /* 0x000fe200080100a2 */
[----:B------:R-:W-:Y:S01]  /*5ee0*/  LOP3.LUT P6, RZ, R228, 0xff, RZ, 0xc0, !PT ;  /* 0x000000ffe4ff7812 */ /* 0x000fe200078cc0ff */
[----:B------:R-:W-:Y:S01]  /*5ef0*/  FADD.FTZ R143, R200, -R143 ;  /* 0x8000008fc88f7221 */ /* 0x000fe20000010000 */
[----:B------:R-:W-:Y:S01]  /*5f00*/  FADD.FTZ R153, R176, -R145 ;  /* 0x80000091b0997221 */ /* 0x000fe20000010000 */
[----:B------:R-:W-:Y:S01]  /*5f10*/  FADD.FTZ R144, R177, -R142 ;  /* 0x8000008eb1907221 */ /* 0x000fe20000010000 */
[----:B------:R-:W-:Y:S01]  /*5f20*/  FSEL R152, R141, RZ, P6 ;  /* 0x000000ff8d987208 */ /* 0x000fe20003000000 */
[----:B------:R-:W-:Y:S01]  /*5f30*/  FFMA.FTZ R141, R204, UR6, R162 ;  /* 0x00000006cc8d7c23 */ /* 0x000fe200080100a2 */
[----:B------:R-:W-:Y:S01]  /*5f40*/  FFMA.FTZ R142, R143, UR23, R42 ;  /* 0x000000178f8e7c23 */ /* 0x000fe2000801002a */
[----:B------:R-:W-:Y:S01]  /*5f50*/  FFMA.FTZ R143, R144, UR23, R43 ;  /* 0x00000017908f7c23 */ /* 0x000fe2000801002b */
[----:B------:R-:W-:Y:S01]  /*5f60*/  LOP3.LUT P5, RZ, R228, 0xff0000, RZ, 0xc0, !PT ;  /* 0x00ff0000e4ff7812 */ /* 0x000fe200078ac0ff */
[----:B------:R-:W-:Y:S01]  /*5f70*/  FADD.FTZ R154, R202, -R141 ;  /* 0x8000008dca9a7221 */ /* 0x000fe20000010000 */
[----:B------:R-:W-:Y:S01]  /*5f80*/  FMUL.FTZ R145, R142, UR25 ;  /* 0x000000198e917c20 */ /* 0x000fe20008410000 */
[----:B------:R-:W-:Y:S01]  /*5f90*/  FFMA.FTZ R144, R153, UR23, R36 ;  /* 0x0000001799907c23 */ /* 0x000fe20008010024 */
[----:B------:R-:W-:Y:S01]  /*5fa0*/  FADD.FTZ R158, R181, -R156 ;  /* 0x8000009cb59e7221 */ /* 0x000fe20000010000 */
[----:B------:R-:W-:Y:S01]  /*5fb0*/  FMUL.FTZ R153, R143, UR25 ;  /* 0x000000198f997c20 */ /* 0x000fe20008410000 */
[----:B------:R-:W-:Y:S01]  /*5fc0*/  FFMA.FTZ R141, R154, UR23, R41 ;  /* 0x000000179a8d7c23 */ /* 0x000fe20008010029 */
[----:B------:R-:W-:Y:S01]  /*5fd0*/  LOP3.LUT P6, RZ, R228, 0xff000000, RZ, 0xc0, !PT ;  /* 0xff000000e4ff7812 */ /* 0x000fe200078cc0ff */
[----:B------:R-:W-:Y:S01]  /*5fe0*/  FMUL.FTZ R154, R144, UR25 ;  /* 0x00000019909a7c20 */ /* 0x000fe20008410000 */
[----:B------:R-:W-:Y:S01]  /*5ff0*/  FSEL R156, R145, RZ, P5 ;  /* 0x000000ff919c7208 */ /* 0x000fe20002800000 */
[----:B------:R-:W-:Y:S01]  /*6000*/  FFMA.FTZ R145, R158, UR23, R37 ;  /* 0x000000179e917c23 */ /* 0x000fe20008010025 */
[----:B------:R-:W-:-:S02]  /*6010*/  LOP3.LUT P5, RZ, R229, 0xff, RZ, 0xc0, !PT ;  /* 0x000000ffe5ff7812 */ /* 0x000fc400078ac0ff */
[----:B------:R-:W-:Y:S01]  /*6020*/  FSEL R159, R153, RZ, P6 ;  /* 0x000000ff999f7208 */ /* 0x000fe20003000000 */
[----:B------:R-:W-:Y:S01]  /*6030*/  FMUL.FTZ R155, R145, UR25 ;  /* 0x00000019919b7c20 */ /* 0x000fe20008410000 */
[----:B------:R-:W-:Y:S01]  /*6040*/  FMUL.FTZ R153, R141, UR25 ;  /* 0x000000198d997c20 */ /* 0x000fe20008410000 */
[----:B------:R-:W-:Y:S02]  /*6050*/  FSEL R154, R154, RZ, P5 ;  /* 0x000000ff9a9a7208 */ /* 0x000fe40002800000 */
[----:B------:R-:W-:Y:S02]  /*6060*/  LOP3.LUT P6, RZ, R229, 0xff00, RZ, 0xc0, !PT ;  /* 0x0000ff00e5ff7812 */ /* 0x000fe400078cc0ff */
[----:B------:R-:W-:Y:S02]  /*6070*/  LOP3.LUT P5, RZ, R228, 0xff00, RZ, 0xc0, !PT ;  /* 0x0000ff00e4ff7812 */ /* 0x000fe400078ac0ff */
[----:B------:R-:W-:Y:S02]  /*6080*/  FSEL R161, R155, RZ, P6 ;  /* 0x000000ff9ba17208 */ /* 0x000fe40003000000 */
[----:B------:R-:W-:-:S02]  /*6090*/  FSEL R157, R153, RZ, P5 ;  /* 0x000000ff999d7208 */ /* 0x000fc40002800000 */
[----:B------:R-:W-:Y:S02]  /*60a0*/  F2FP.BF16.F32.PACK_AB R155, R163, R160 ;  /* 0x000000a0a39b723e */ /* 0x000fe400000010ff */
[----:B------:R-:W-:Y:S02]  /*60b0*/  F2FP.BF16.F32.PACK_AB R154, R161, R154 ;  /* 0x0000009aa19a723e */ /* 0x000fe400000010ff */
[----:B------:R-:W-:Y:S02]  /*60c0*/  F2FP.BF16.F32.PACK_AB R153, R159, R156 ;  /* 0x0000009c9f99723e */ /* 0x000fe400000010ff */
[----:B------:R-:W-:Y:S01]  /*60d0*/  F2FP.BF16.F32.PACK_AB R152, R157, R152 ;  /* 0x000000989d98723e */ /* 0x000fe200000010ff */
[----:B------:R-:W-:Y:S06]  /*60e0*/  BRA `(.L_x_1559) ;  /* 0x0000000800907947 */ /* 0x000fec0003800000 */
.L_x_1562:
[--C-:B0-----:R-:W-:Y:S01]  /*60f0*/  FFMA.FTZ R155, R183, UR6, R162.reuse ;  /* 0x00000006b79b7c23 */ /* 0x101fe200080100a2 */
[--C-:B------:R-:W-:Y:S01]  /*6100*/  FFMA.FTZ R152, R182, UR6, R162.reuse ;  /* 0x00000006b6987c23 */ /* 0x100fe200080100a2 */
[----:B------:R-:W-:Y:S01]  /*6110*/  FFMA.FTZ R153, R179, UR6, R162 ;  /* 0x00000006b3997c23 */ /* 0x000fe200080100a2 */
[----:B-----5:R-:W-:Y:S01]  /*6120*/  ISETP.GE.U32.AND P5, PT, R228, RZ, PT ;  /* 0x000000ffe400720c */ /* 0x020fe20003fa6070 */
        /* <DEDUP_REMOVED lines=9> */
[----:B------:R-:W-:Y:S01]  /*61c0*/  FMUL.FTZ R154, R154, UR25 ;  /* 0x000000199a9a7c20 */ /* 0x000fe20008410000 */
[----:B------:R-:W-:Y:S01]  /*61d0*/  ISETP.GE.U32.AND.EX P5, PT, R229, 0x1000000, PT, P5 ;  /* 0x01000000e500780c */ /* 0x000fe20003fa6150 */
[----:B------:R-:W-:Y:S01]  /*61e0*/  FMUL.FTZ R153, R153, UR25 ;  /* 0x0000001999997c20 */ /* 0x000fe20008410000 */
[----:B------:R-:W-:Y:S01]  /*61f0*/  FADD.FTZ R156, R181, -R156 ;  /* 0x8000009cb59c7221 */ /* 0x000fe20000010000 */
[----:B------:R-:W-:Y:S01]  /*6200*/  FSEL R152, R152, RZ, P6 ;  /* 0x000000ff98987208 */ /* 0x000fe20003000000 */
[--C-:B------:R-:W-:Y:S01]  /*6210*/  FFMA.FTZ R157, R203, UR6, R162.reuse ;  /* 0x00000006cb9d7c23 */ /* 0x100fe200080100a2 */
[----:B------:R-:W-:Y:S01]  /*6220*/  LOP3.LUT P6, RZ, R229, 0xff, RZ, 0xc0, !PT ;  /* 0x000000ffe5ff7812 */ /* 0x000fe200078cc0ff */
[--C-:B------:R-:W-:Y:S01]  /*6230*/  FFMA.FTZ R158, R174, UR6, R162.reuse ;  /* 0x00000006ae9e7c23 */ /* 0x100fe200080100a2 */
[----:B------:R-:W-:Y:S01]  /*6240*/  FSEL R155, R154, RZ, P5 ;  /* 0x000000ff9a9b7208 */ /* 0x000fe20002800000 */
[----:B------:R-:W-:Y:S01]  /*6250*/  FFMA.FTZ R159, R156, UR23, R37 ;  /* 0x000000179c9f7c23 */ /* 0x000fe20008010025 */
[----:B------:R-:W-:Y:S01]  /*6260*/  FSEL R154, R153, RZ, P6 ;  /* 0x000000ff999a7208 */ /* 0x000fe20003000000 */
[----:B------:R-:W-:Y:S01]  /*6270*/  FFMA.FTZ R153, R204, UR6, R162 ;  /* 0x00000006cc997c23 */ /* 0x000fe200080100a2 */
[----:B------:R-:W-:Y:S01]  /*6280*/  FADD.FTZ R157, R200, -R157 ;  /* 0x8000009dc89d7221 */ /* 0x000fe20000010000 */
[----:B------:R-:W-:Y:S01]  /*6290*/  FADD.FTZ R160, R177, -R158 ;  /* 0x8000009eb1a07221 */ /* 0x000fe20000010000 */
[----:B------:R-:W-:Y:S01]  /*62a0*/  FFMA.FTZ R156, R207, UR6, R162 ;  /* 0x00000006cf9c7c23 */ /* 0x000fe200080100a2 */
[----:B------:R-:W-:Y:S01]  /*62b0*/  FMUL.FTZ R159, R159, UR25 ;  /* 0x000000199f9f7c20 */ /* 0x000fe20008410000 */
[----:B------:R-:W-:Y:S01]  /*62c0*/  LOP3.LUT P5, RZ, R229, 0xff00, RZ, 0xc0, !PT ;  /* 0x0000ff00e5ff7812 */ /* 0x000fe200078ac0ff */
[----:B------:R-:W-:Y:S01]  /*62d0*/  FFMA.FTZ R157, R157, UR23, R42 ;  /* 0x000000179d9d7c23 */ /* 0x000fe2000801002a */
[----:B------:R-:W-:Y:S01]  /*62e0*/  FADD.FTZ R158, R202, -R153 ;  /* 0x80000099ca9e7221 */ /* 0x000fe20000010000 */
[----:B------:R-:W-:Y:S01]  /*62f0*/  FFMA.FTZ R160, R160, UR23, R43 ;  /* 0x00000017a0a07c23 */ /* 0x000fe2000801002b */
[----:B------:R-:W-:Y:S01]  /*6300*/  FADD.FTZ R153, R205, -R156 ;  /* 0x8000009ccd997221 */ /* 0x000fe20000010000 */
[----:B------:R-:W-:Y:S01]  /*6310*/  FMUL.FTZ R157, R157, UR25 ;  /* 0x000000199d9d7c20 */ /* 0x000fe20008410000 */
[----:B------:R-:W-:Y:S01]  /*6320*/  FSEL R161, R159, RZ, P5 ;  /* 0x000000ff9fa17208 */ /* 0x000fe20002800000 */
        /* <DEDUP_REMOVED lines=16> */
[----:B------:R-:W-:Y:S01]  /*6430*/  F2FP.BF16.F32.PACK_AB R152, R157, R156 ;  /* 0x0000009c9d98723e */ /* 0x000fe200000010ff */
[----:B------:R-:W-:Y:S06]  /*6440*/  BRA `(.L_x_1559) ;  /* 0x0000000400b87947 */ /* 0x000fec0003800000 */
.L_x_1561:
[----:B------:R-:W-:-:S04]  /*6450*/  UISETP.NE.U32.AND UP0, UPT, UR4, URZ, UPT ;  /* 0x000000ff0400728c */ /* 0x000fc8000bf05070 */
[----:B------:R-:W-:-:S09]  /*6460*/  UISETP.NE.AND.EX UP0, UPT, UR5, URZ, UPT, UP0 ;  /* 0x000000ff0500728c */ /* 0x000fd2000bf05300 */
[----:B------:R-:W-:Y:S05]  /*6470*/  BRA.U !UP0, `(.L_x_1563) ;  /* 0x0000000108d87547 */ /* 0x000fea000b800000 */
[--C-:B0-----:R-:W-:Y:S01]  /*6480*/  FFMA.FTZ R142, R182, UR6, R162.reuse ;  /* 0x00000006b68e7c23 */ /* 0x101fe200080100a2 */
[--C-:B------:R-:W-:Y:S01]  /*6490*/  FFMA.FTZ R141, R183, UR6, R162.reuse ;  /* 0x00000006b78d7c23 */ /* 0x100fe200080100a2 */
[----:B-----5:R-:W-:Y:S01]  /*64a0*/  ISETP.GE.U32.AND P5, PT, R228, RZ, PT ;  /* 0x000000ffe400720c */ /* 0x020fe20003fa6070 */
[----:B------:R-:W-:Y:S01]  /*64b0*/  FFMA.FTZ R140, R207, UR6, R162 ;  /* 0x00000006cf8c7c23 */ /* 0x000fe200080100a2 */
[----:B------:R-:W-:Y:S01]  /*64c0*/  FADD.FTZ R142, R185, -R142 ;  /* 0x8000008eb98e7221 */ /* 0x000fe20000010000 */
[----:B------:R-:W-:Y:S01]  /*64d0*/  FADD.FTZ R141, R180, -R141 ;  /* 0x8000008db48d7221 */ /* 0x000fe20000010000 */
[----:B------:R-:W-:Y:S01]  /*64e0*/  ISETP.GE.U32.AND.EX P5, PT, R229, 0x1000000, PT, P5 ;  /* 0x01000000e500780c */ /* 0x000fe20003fa6150 */
[----:B------:R-:W-:Y:S01]  /*64f0*/  FADD.FTZ R140, R205, -R140 ;  /* 0x8000008ccd8c7221 */ /* 0x000fe20000010000 */
[----:B------:R-:W-:Y:S01]  /*6500*/  FMUL.FTZ R147, R142, UR23 ;  /* 0x000000178e937c20 */ /* 0x000fe20008410000 */
[----:B------:R-:W-:Y:S01]  /*6510*/  FMUL.FTZ R146, R141, UR23 ;  /* 0x000000178d927c20 */ /* 0x000fe20008410000 */
[----:B------:R-:W-:Y:S01]  /*6520*/  LOP3.LUT P6, RZ, R229, 0xff0000, RZ, 0xc0, !PT ;  /* 0x00ff0000e5ff7812 */ /* 0x000fe200078cc0ff */
[----:B------:R-:W-:Y:S01]  /*6530*/  FMUL.FTZ R140, R140, UR23 ;  /* 0x000000178c8c7c20 */ /* 0x000fe20008410000 */
[----:B------:R-:W-:Y:S01]  /*6540*/  FMUL.FTZ R143, R147, UR25 ;  /* 0x00000019938f7c20 */ /* 0x000fe20008410000 */
[----:B------:R-:W-:Y:S01]  /*6550*/  FMUL.FTZ R142, R146, UR25 ;  /* 0x00000019928e7c20 */ /* 0x000fe20008410000 */
[--C-:B------:R-:W-:Y:S01]  /*6560*/  FFMA.FTZ R145, R179, UR6, R162.reuse ;  /* 0x00000006b3917c23 */ /* 0x100fe200080100a2 */
[----:B------:R-:W-:Y:S01]  /*6570*/  FMUL.FTZ R141, R140, UR25 ;  /* 0x000000198c8d7c20 */ /* 0x000fe20008410000 */
        /* <DEDUP_REMOVED lines=10> */
[----:B------:R-:W-:Y:S01]  /*6620*/  FMUL.FTZ R142, R143, UR23 ;  /* 0x000000178f8e7c20 */ /* 0x000fe20008410000 */
[----:B------:R-:W-:Y:S01]  /*6630*/  FFMA.FTZ R141, R204, UR6, R162 ;  /* 0x00000006cc8d7c23 */ /* 0x000fe200080100a2 */
[----:B------:R-:W-:Y:S01]  /*6640*/  LOP3.LUT P5, RZ, R228, 0xff0000, RZ, 0xc0, !PT ;  /* 0x00ff0000e4ff7812 */ /* 0x000fe200078ac0ff */
[----:B------:R-:W-:Y:S01]  /*6650*/  FMUL.FTZ R143, R144, UR23 ;  /* 0x00000017908f7c20 */ /* 0x000fe20008410000 */
[----:B------:R-:W-:Y:S01]  /*6660*/  FMUL.FTZ R145, R142, UR25 ;  /* 0x000000198e917c20 */ /* 0x000fe20008410000 */
[----:B------:R-:W-:Y:S01]  /*6670*/  FADD.FTZ R154, R181, -R154 ;  /* 0x8000009ab59a7221 */ /* 0x000fe20000010000 */
[----:B------:R-:W-:Y:S01]  /*6680*/  FMUL.FTZ R144, R153, UR23 ;  /* 0x0000001799907c20 */ /* 0x000fe20008410000 */
[----:B------:R-:W-:Y:S01]  /*6690*/  FADD.FTZ R141, R202, -R141 ;  /* 0x8000008dca8d7221 */ /* 0x000fe20000010000 */
        /* <DEDUP_REMOVED lines=20> */
.L_x_1563:
[--C-:B0-----:R-:W-:Y:S01]  /*67e0*/  FFMA.FTZ R155, R183, UR6, R162.reuse ;  /* 0x00000006b79b7c23 */ /* 0x101fe200080100a2 */
[--C-:B------:R-:W-:Y:S01]  /*67f0*/  FFMA.FTZ R152, R182, UR6, R162.reuse ;  /* 0x00000006b6987c23 */ /* 0x100fe200080100a2 */
[--C-:B------:R-:W-:Y:S01]  /*6800*/  FFMA.FTZ R153, R179, UR6, R162.reuse ;  /* 0x00000006b3997c23 */ /* 0x100fe200080100a2 */
[----:B------:R-:W-:Y:S01]  /*6810*/  FFMA.FTZ R156, R178, UR6, R162 ;  /* 0x00000006b29c7c23 */ /* 0x000fe200080100a2 */
[----:B------:R-:W-:Y:S01]  /*6820*/  FADD.FTZ R155, R180, -R155 ;  /* 0x8000009bb49b7221 */ /* 0x000fe20000010000 */
[----:B------:R-:W-:Y:S01]  /*6830*/  FADD.FTZ R152, R185, -R152 ;  /* 0x80000098b9987221 */ /* 0x000fe20000010000 */
[----:B------:R-:W-:Y:S01]  /*6840*/  FADD.FTZ R153, R176, -R153 ;  /* 0x80000099b0997221 */ /* 0x000fe20000010000 */
[----:B-----5:R-:W-:Y:S01]  /*6850*/  ISETP.GE.U32.AND P5, PT, R228, RZ, PT ;  /* 0x000000ffe400720c */ /* 0x020fe20003fa6070 */
[----:B------:R-:W-:Y:S01]  /*6860*/  FMUL.FTZ R155, R155, UR23 ;  /* 0x000000179b9b7c20 */ /* 0x000fe20008410000 */
[----:B------:R-:W-:Y:S01]  /*6870*/  FMUL.FTZ R154, R152, UR23 ;  /* 0x00000017989a7c20 */ /* 0x000fe20008410000 */
        /* <DEDUP_REMOVED lines=8> */
[--C-:B------:R-:W-:Y:S01]  /*6900*/  FFMA.FTZ R157, R203, UR6, R162.reuse ;  /* 0x00000006cb9d7c23 */ /* 0x100fe200080100a2 */
[----:B------:R-:W-:Y:S01]  /*6910*/  LOP3.LUT P6, RZ, R229, 0xff, RZ, 0xc0, !PT ;  /* 0x000000ffe5ff7812 */ /* 0x000fe200078cc0ff */
[----:B------:R-:W-:Y:S01]  /*6920*/  FFMA.FTZ R158, R174, UR6, R162 ;  /* 0x00000006ae9e7c23 */ /* 0x000fe200080100a2 */
[----:B------:R-:W-:Y:S01]  /*6930*/  FMUL.FTZ R159, R156, UR23 ;  /* 0x000000179c9f7c20 */ /* 0x000fe20008410000 */
[----:B------:R-:W-:Y:S01]  /*6940*/  FSEL R155, R154, RZ, P5 ;  /* 0x000000ff9a9b7208 */ /* 0x000fe20002800000 */
[----:B------:R-:W-:Y:S01]  /*6950*/  FADD.FTZ R157, R200, -R157 ;  /* 0x8000009dc89d7221 */ /* 0x000fe20000010000 */
[----:B------:R-:W-:Y:S01]  /*6960*/  FSEL R154, R153, RZ, P6 ;  /* 0x000000ff999a7208 */ /* 0x000fe20003000000 */
[----:B------:R-:W-:Y:S01]  /*6970*/  FADD.FTZ R158, R177, -R158 ;  /* 0x8000009eb19e7221 */ /* 0x000fe20000010000 */
[--C-:B------:R-:W-:Y:S01]  /*6980*/  FFMA.FTZ R153, R204, UR6, R162.reuse ;  /* 0x00000006cc997c23 */ /* 0x100fe200080100a2 */
[----:B------:R-:W-:Y:S01]  /*6990*/  FFMA.FTZ R156, R207, UR6, R162 ;  /* 0x00000006cf9c7c23 */ /* 0x000fe200080100a2 */
[----:B------:R-:W-:Y:S01]  /*69a0*/  FMUL.FTZ R159, R159, UR25 ;  /* 0x000000199f9f7c20 */ /* 0x000fe20008410000 */
[----:B------:R-:W-:Y:S01]  /*69b0*/  LOP3.LUT P5, RZ, R229, 0xff00, RZ, 0xc0, !PT ;  /* 0x0000ff00e5ff7812 */ /* 0x000fe200078ac0ff */
[----:B------:R-:W-:Y:S01]  /*69c0*/  FMUL.FTZ R157, R157, UR23 ;  /* 0x000000179d9d7c20 */ /* 0x000fe20008410000 */
[----:B------:R-:W-:Y:S01]  /*69d0*/  FMUL.FTZ R158, R158, UR23 ;  /* 0x000000179e9e7c20 */ /* 0x000fe20008410000 */
[----:B------:R-:W-:Y:S01]  /*69e0*/  FADD.FTZ R153, R202, -R153 ;  /* 0x80000099ca997221 */ /* 0x000fe20000010000 */
[----:B------:R-:W-:Y:S01]  /*69f0*/  FADD.FTZ R156, R205, -R156 ;  /* 0x8000009ccd9c7221 */ /* 0x000fe20000010000 */
[----:B------:R-:W-:Y:S01]  /*6a00*/  FSEL R161, R159, RZ, P5 ;  /* 0x000000ff9fa17208 */ /* 0x000fe20002800000 */
[----:B------:R-:W-:Y:S01]  /*6a10*/  FMUL.FTZ R157, R157, UR25 ;  /* 0x000000199d9d7c20 */ /* 0x000fe20008410000 */
[----:B------:R-:W-:Y:S01]  /*6a20*/  FMUL.FTZ R159, R158, UR25 ;  /* 0x000000199e9f7c20 */ /* 0x000fe20008410000 */
[C---:B------:R-:W-:Y:S01]  /*6a30*/  LOP3.LUT P6, RZ, R228.reuse, 0xff0000, RZ, 0xc0, !PT ;  /* 0x00ff0000e4ff7812 */ /* 0x040fe200078cc0ff */
        /* <DEDUP_REMOVED lines=15> */
.L_x_1559:
[----:B------:R-:W0:Y:S01]  /*6b30*/  @UP0 LDCU.64 UR28, c[0x0][0x478] ;  /* 0x00008f00ff1c07ac */ /* 0x000e220008000a00 */
[----:B------:R-:W1:Y:S01]  /*6b40*/  LDC.64 R158, c[0x0][0x468] ;  /* 0x00011a00ff9e7b82 */ /* 0x000e620000000a00 */
[----:B------:R-:W-:Y:S01]  /*6b50*/  PLOP3.LUT P6, PT, PT, PT, UP0, 0x80, 0x8 ;  /* 0x000000000008781c */ /* 0x000fe20003fcf008 */
[----:B------:R-:W-:Y:S01]  /*6b60*/  HFMA2 R161, -RZ, RZ, 0, 1.9073486328125e-06 ;  /* 0x00000020ffa17431 */ /* 0x000fe200000001ff */
[----:B------:R-:W-:-:S05]  /*6b70*/  PLOP3.LUT P5, PT, PT, PT, UP0, 0x80, 0x8 ;  /* 0x000000000008781c */ /* 0x000fca0003faf008 */
[----:B------:R-:W2:Y:S06]  /*6b80*/  @P0 LDC.64 R156, c[0x0][0x470] ;  /* 0x00011c00ff9c0b82 */ /* 0x000eac0000000a00 */
[----:B0-----:R-:W-:Y:S01]  /*6b90*/  @P6 IMAD.WIDE.U32 R160, R0, R161, UR28 ;  /* 0x0000001c00a06e25 */ /* 0x001fe2000f8e00a1 */
[----:B------:R-:W-:-:S04]  /*6ba0*/  PLOP3.LUT P6, PT, PT, PT, UP0, 0x80, 0x8 ;  /* 0x000000000008781c */ /* 0x000fc80003fcf008 */
[----:B------:R3:W-:Y:S01]  /*6bb0*/  @P5 STG.E.128 desc[UR10][R160.64], R140 ;  /* 0x0000008ca0005986 */ /* 0x0007e2000c101d0a */
[----:B-1----:R-:W-:-:S08]  /*6bc0*/  IMAD.WIDE.U32 R158, R0, 0x10, R158 ;  /* 0x00000010009e7825 */ /* 0x002fd000078e009e */
[----:B------:R3:W-:Y:S01]  /*6bd0*/  @P6 STG.E.128 desc[UR10][R160.64+0x10], R144 ;  /* 0x00001090a0006986 */ /* 0x0007e2000c101d0a */
[C---:B--2---:R-:W-:Y:S01]  /*6be0*/  @P0 IMAD.WIDE.U32 R156, R0.reuse, 0x10, R156 ;  /* 0x00000010009c0825 */ /* 0x044fe200078e009c */
[----:B------:R-:W-:Y:S02]  /*6bf0*/  IADD3 R0, PT, PT, R0, 0x100, RZ ;  /* 0x0000010000007810 */ /* 0x000fe40007ffe0ff */
[----:B------:R3:W-:Y:S04]  /*6c00*/  STG.E.128 desc[UR10][R158.64], R152 ;  /* 0x000000989e007986 */ /* 0x0007e8000c101d0a */
[----:B------:R3:W-:Y:S02]  /*6c10*/  @P0 STG.E.128 desc[UR10][R156.64], R148 ;  /* 0x000000949c000986 */ /* 0x0007e4000c101d0a */
.L_x_1555:
[----:B------:R-:W-:Y:S05]  /*6c20*/  BSYNC.RECONVERGENT B0 ;  /* 0x0000000000007941 */ /* 0x000fea0003800200 */
.L_x_1554:
        /* <DEDUP_REMOVED lines=11> */
[--C-:B0--3--:R-:W-:Y:S01]  /*6ce0*/  FFMA.FTZ R140, R173, UR6, R162.reuse ;  /* 0x00000006ad8c7c23 */ /* 0x109fe200080100a2 */
[--C-:B------:R-:W-:Y:S01]  /*6cf0*/  FFMA.FTZ R142, R172, UR6, R162.reuse ;  /* 0x00000006ac8e7c23 */ /* 0x100fe200080100a2 */
[----:B-----5:R-:W-:Y:S01]  /*6d00*/  LOP3.LUT P6, RZ, R225, 0xff0000, RZ, 0xc0, !PT ;  /* 0x00ff0000e1ff7812 */ /* 0x020fe200078cc0ff */
[----:B------:R-:W-:Y:S01]  /*6d10*/  FFMA.FTZ R149, R19, UR6, R162 ;  /* 0x0000000613957c23 */ /* 0x000fe200080100a2 */
[----:B------:R-:W-:Y:S01]  /*6d20*/  FADD.FTZ R141, R171, -R140 ;  /* 0x8000008cab8d7221 */ /* 0x000fe20000010000 */
[----:B------:R-:W-:Y:S01]  /*6d30*/  FADD.FTZ R142, R175, -R142 ;  /* 0x8000008eaf8e7221 */ /* 0x000fe20000010000 */
[----:B------:R-:W-:Y:S01]  /*6d40*/  LOP3.LUT P5, RZ, R235, 0xff0000, RZ, 0xc0, !PT ;  /* 0x00ff0000ebff7812 */ /* 0x000fe200078ac0ff */
[----:B------:R-:W-:Y:S01]  /*6d50*/  FADD.FTZ R149, R22, -R149 ;  /* 0x8000009516957221 */ /* 0x000fe20000010000 */
        /* <DEDUP_REMOVED lines=24> */
[----:B------:R-:W-:Y:S01]  /*6ee0*/  F2FP.BF16.F32.PACK_AB R151, R148, R151 ;  /* 0x000000979497723e */ /* 0x000fe200000010ff */
[----:B------:R-:W-:Y:S01]  /*6ef0*/  FFMA.FTZ R148, R24, UR6, R162 ;  /* 0x0000000618947c23 */ /* 0x000fe200080100a2 */
        /* <DEDUP_REMOVED lines=23> */
[----:B------:R-:W-:Y:S01]  /*7070*/  FMUL.FTZ R148, R140, UR25 ;  /* 0x000000198c947c20 */ /* 0x000fe20008410000 */
[----:B------:R-:W-:-:S02]  /*7080*/  FSEL R160, R152, RZ, P5 ;  /* 0x000000ff98a07208 */ /* 0x000fc40002800000 */
[----:B------:R-:W-:Y:S02]  /*7090*/  FSEL R149, R152, RZ, P6 ;  /* 0x000000ff98957208 */ /* 0x000fe40003000000 */
        /* <DEDUP_REMOVED lines=15> */
.L_x_1568:
[----:B0--3--:R-:W-:Y:S01]  /*7190*/  FFMA.FTZ R148, R173, UR6, R162 ;  /* 0x00000006ad947c23 */ /* 0x009fe200080100a2 */
[----:B-----5:R-:W-:Y:S02]  /*71a0*/  LOP3.LUT P6, RZ, R225, 0xff0000, RZ, 0xc0, !PT ;  /* 0x00ff0000e1ff7812 */ /* 0x020fe400078cc0ff */
[----:B------:R-:W-:Y:S01]  /*71b0*/  LOP3.LUT P5, RZ, R235, 0xff0000, RZ, 0xc0, !PT ;  /* 0x00ff0000ebff7812 */ /* 0x000fe200078ac0ff */
[----:B------:R-:W-:Y:S01]  /*71c0*/  FADD.FTZ R149, R171, -R148 ;  /* 0x80000094ab957221 */ /* 0x000fe20000010000 */
[----:B------:R-:W-:-:S03]  /*71d0*/  FFMA.FTZ R148, R172, UR6, R162 ;  /* 0x00000006ac947c23 */ /* 0x000fc600080100a2 */
[----:B------:R-:W-:Y:S01]  /*71e0*/  FFMA.FTZ R149, R149, UR23, R30 ;  /* 0x0000001795957c23 */ /* 0x000fe2000801001e */
[----:B------:R-:W-:-:S03]  /*71f0*/  FADD.FTZ R148, R175, -R148 ;  /* 0x80000094af947221 */ /* 0x000fc60000010000 */
[----:B------:R-:W-:Y:S01]  /*7200*/  FMUL.FTZ R149, R149, UR25 ;  /* 0x0000001995957c20 */ /* 0x000fe20008410000 */
[----:B------:R-:W-:-:S04]  /*7210*/  FFMA.FTZ R148, R148, UR23, R31 ;  /* 0x0000001794947c23 */ /* 0x000fc8000801001f */
[C---:B------:R-:W-:Y:S01]  /*7220*/  FSEL R155, R149.reuse, RZ, P6 ;  /* 0x000000ff959b7208 */ /* 0x040fe20003000000 */
[----:B------:R-:W-:Y:S01]  /*7230*/  FMUL.FTZ R148, R148, UR25 ;  /* 0x0000001994947c20 */ /* 0x000fe20008410000 */
        /* <DEDUP_REMOVED lines=64> */
.L_x_1567:
        /* <DEDUP_REMOVED lines=16> */
[----:B------:R-:W-:Y:S01]  /*7740*/  FFMA.FTZ R141, R23, UR6, R162 ;  /* 0x00000006178d7c23 */ /* 0x000fe200080100a2 */
        /* <DEDUP_REMOVED lines=34> */
[----:B------:R-:W-:Y:S01]  /*7970*/  LOP3.LUT P6, RZ, R234, 0xff0000, RZ, 0xc0, !PT ;  /* 0x00ff0000eaff7812 */ /* 0x000fe200078cc0ff */
[----:B------:R-:W-:Y:S01]  /*7980*/  FMUL.FTZ R148, R143, UR25 ;  /* 0x000000198f947c20 */ /* 0x000fe20008410000 */
[----:B------:R-:W-:-:S02]  /*7990*/  FSEL R153, R140, RZ, P5 ;  /* 0x000000ff8c997208 */ /* 0x000fc40002800000 */
[----:B------:R-:W-:Y:S01]  /*79a0*/  FSEL R158, R140, RZ, P6 ;  /* 0x000000ff8c9e7208 */ /* 0x000fe20003000000 */
[----:B------:R-:W-:Y:S01]  /*79b0*/  FADD.FTZ R140, R22, -R149 ;  /* 0x80000095168c7221 */ /* 0x000fe20000010000 */
[----:B------:R-:W-:Y:S01]  /*79c0*/  LOP3.LUT P5, RZ, R224, 0xff000000, RZ, 0xc0, !PT ;  /* 0xff000000e0ff7812 */ /* 0x000fe200078ac0ff */
[----:B------:R-:W-:Y:S01]  /*79d0*/  FMUL.FTZ R149, R141, UR25 ;  /* 0x000000198d957c20 */ /* 0x000fe20008410000 */
[----:B------:R-:W-:Y:S01]  /*79e0*/  LOP3.LUT P6, RZ, R234, 0xff000000, RZ, 0xc0, !PT ;  /* 0xff000000eaff7812 */ /* 0x000fe200078cc0ff */
[----:B------:R-:W-:Y:S01]  /*79f0*/  FMUL.FTZ R140, R140, UR23 ;  /* 0x000000178c8c7c20 */ /* 0x000fe20008410000 */
[C---:B------:R-:W-:Y:S02]  /*7a00*/  FSEL R160, R148.reuse, RZ, P5 ;  /* 0x000000ff94a07208 */ /* 0x040fe40002800000 */
[----:B------:R-:W-:Y:S01]  /*7a10*/  FSEL R161, R148, RZ, P6 ;  /* 0x000000ff94a17208 */ /* 0x000fe20003000000 */
[----:B------:R-:W-:Y:S01]  /*7a20*/  FMUL.FTZ R148, R140, UR25 ;  /* 0x000000198c947c20 */ /* 0x000fe20008410000 */
[----:B------:R-:W-:-:S02]  /*7a30*/  LOP3.LUT P5, RZ, R224, 0xff00, RZ, 0xc0, !PT ;  /* 0x0000ff00e0ff7812 */ /* 0x000fc400078ac0ff */
[C---:B------:R-:W-:Y:S02]  /*7a40*/  LOP3.LUT P6, RZ, R234.reuse, 0xff00, RZ, 0xc0, !PT ;  /* 0x0000ff00eaff7812 */ /* 0x040fe400078cc0ff */
        /* <DEDUP_REMOVED lines=13> */
.L_x_1570:
        /* <DEDUP_REMOVED lines=9> */
[----:B------:R-:W-:Y:S02]  /*7bb0*/  FMUL.FTZ R150, R150, UR23 ;  /* 0x0000001796967c20 */ /* 0x000fe40008410000 */
[----:B------:R-:W-:Y:S01]  /*7bc0*/  FMUL.FTZ R149, R149, UR23 ;  /* 0x0000001795957c20 */ /* 0x000fe20008410000 */
[----:B------:R-:W-:Y:S01]  /*7bd0*/  FMUL.FTZ R148, R148, UR25 ;  /* 0x0000001994947c20 */ /* 0x000fe20008410000 */
[----:B------:R-:W-:-:S04]  /*7be0*/  FMUL.FTZ R150, R150, UR25 ;  /* 0x0000001996967c20 */ /* 0x000fc80008410000 */
[----:B------:R-:W-:Y:S02]  /*7bf0*/  FSEL R155, R148, RZ, P6 ;  /* 0x000000ff949b7208 */ /* 0x000fe40003000000 */
[----:B------:R-:W-:Y:S02]  /*7c00*/  ISETP.GE.U32.AND P6, PT, R234, RZ, PT ;  /* 0x000000ffea00720c */ /* 0x000fe40003fc6070 */
[----:B------:R-:W-:Y:S01]  /*7c10*/  FSEL R151, R148, RZ, P5 ;  /* 0x000000ff94977208 */ /* 0x000fe20002800000 */
[----:B------:R-:W-:Y:S01]  /*7c20*/  FFMA.FTZ R148, R170, UR6, R162 ;  /* 0x00000006aa947c23 */ /* 0x000fe200080100a2 */
[----:B------:R-:W-:Y:S02]  /*7c30*/  ISETP.GE.U32.AND P5, PT, R224, RZ, PT ;  /* 0x000000ffe000720c */ /* 0x000fe40003fa6070 */
[----:B------:R-:W-:Y:S02]  /*7c40*/  ISETP.GE.U32.AND.EX P6, PT, R235, 0x1000000, PT, P6 ;  /* 0x01000000eb00780c */ /* 0x000fe40003fc6160 */
[----:B------:R-:W-:-:S02]  /*7c50*/  ISETP.GE.U32.AND.EX P5, PT, R225, 0x1000000, PT, P5 ;  /* 0x01000000e100780c */ /* 0x000fc40003fa6150 */
[C---:B------:R-:W-:Y:S02]  /*7c60*/  FSEL R152, R150.reuse, RZ, P6 ;  /* 0x000000ff96987208 */ /* 0x040fe40003000000 */
[----:B------:R-:W-:Y:S02]  /*7c70*/  FSEL R150, R150, RZ, P5 ;  /* 0x000000ff96967208 */ /* 0x000fe40002800000 */
        /* <DEDUP_REMOVED lines=34> */
[C---:B------:R-:W-:Y:S01]  /*7ea0*/  FSEL R158, R152.reuse, RZ, P5 ;  /* 0x000000ff989e7208 */ /* 0x040fe20002800000 */
[----:B------:R-:W-:Y:S01]  /*7eb0*/  FMUL.FTZ R149, R149, UR23 ;  /* 0x0000001795957c20 */ /* 0x000fe20008410000 */
        /* <DEDUP_REMOVED lines=17> */
.L_x_1566:
        /* <DEDUP_REMOVED lines=29> */
[----:B------:R-:W-:Y:S01]  /*81a0*/  LOP3.LUT P5, RZ, R224, 0xff0000, RZ, 0xc0, !PT ;  /* 0x00ff0000e0ff7812 */ /* 0x000fe200078ac0ff */
[----:B------:R-:W-:Y:S01]  /*81b0*/  FADD.FTZ R154, R25, -R142 ;  /* 0x8000008e199a7221 */ /* 0x000fe20000010000 */
[----:B------:R-:W-:Y:S01]  /*81c0*/  FSEL R152, R141, RZ, P6 ;  /* 0x000000ff8d987208 */ /* 0x000fe20003000000 */
[----:B------:R-:W-:Y:S01]  /*81d0*/  FFMA.FTZ R141, R27, UR6, R162 ;  /* 0x000000061b8d7c23 */ /* 0x000fe200080100a2 */
[----:B------:R-:W-:Y:S01]  /*81e0*/  FFMA.FTZ R142, R143, UR23, R34 ;  /* 0x000000178f8e7c23 */ /* 0x000fe20008010022 */
[----:B------:R-:W-:Y:S01]  /*81f0*/  FFMA.FTZ R143, R154, UR23, R35 ;  /* 0x000000179a8f7c23 */ /* 0x000fe20008010023 */
[----:B------:R-:W-:Y:S01]  /*8200*/  FADD.FTZ R154, R21, -R144 ;  /* 0x80000090159a7221 */ /* 0x000fe20000010000 */
[----:B------:R-:W-:Y:S01]  /*8210*/  FADD.FTZ R145, R168, -R141 ;  /* 0x8000008da8917221 */ /* 0x000fe20000010000 */
[----:B------:R-:W-:Y:S01]  /*8220*/  FMUL.FTZ R141, R142, UR25 ;  /* 0x000000198e8d7c20 */ /* 0x000fe20008410000 */
[----:B------:R-:W-:Y:S01]  /*8230*/  FADD.FTZ R158, R169, -R156 ;  /* 0x8000009ca99e7221 */ /* 0x000fe20000010000 */
[----:B------:R-:W-:Y:S01]  /*8240*/  FMUL.FTZ R153, R143, UR25 ;  /* 0x000000198f997c20 */ /* 0x000fe20008410000 */
[----:B------:R-:W-:Y:S01]  /*8250*/  FFMA.FTZ R144, R145, UR23, R28 ;  /* 0x0000001791907c23 */ /* 0x000fe2000801001c */
[----:B------:R-:W-:Y:S01]  /*8260*/  LOP3.LUT P6, RZ, R224, 0xff000000, RZ, 0xc0, !PT ;  /* 0xff000000e0ff7812 */ /* 0x000fe200078cc0ff */
[----:B------:R-:W-:Y:S01]  /*8270*/  FFMA.FTZ R145, R158, UR23, R29 ;  /* 0x000000179e917c23 */ /* 0x000fe2000801001d */
[----:B------:R-:W-:Y:S01]  /*8280*/  FSEL R156, R141, RZ, P5 ;  /* 0x000000ff8d9c7208 */ /* 0x000fe20002800000 */
[----:B------:R-:W-:Y:S01]  /*8290*/  FFMA.FTZ R141, R154, UR23, R33 ;  /* 0x000000179a8d7c23 */ /* 0x000fe20008010021 */
[----:B------:R-:W-:Y:S01]  /*82a0*/  FMUL.FTZ R154, R144, UR25 ;  /* 0x00000019909a7c20 */ /* 0x000fe20008410000 */
[----:B------:R-:W-:Y:S01]  /*82b0*/  LOP3.LUT P5, RZ, R225, 0xff, RZ, 0xc0, !PT ;  /* 0x000000ffe1ff7812 */ /* 0x000fe200078ac0ff */
[----:B------:R-:W-:Y:S01]  /*82c0*/  FMUL.FTZ R155, R145, UR25 ;  /* 0x00000019919b7c20 */ /* 0x000fe20008410000 */
[----:B------:R-:W-:Y:S01]  /*82d0*/  FSEL R159, R153, RZ, P6 ;  /* 0x000000ff999f7208 */ /* 0x000fe20003000000 */
[----:B------:R-:W-:Y:S01]  /*82e0*/  FMUL.FTZ R153, R141, UR25 ;  /* 0x000000198d997c20 */ /* 0x000fe20008410000 */
[----:B------:R-:W-:-:S02]  /*82f0*/  FSEL R154, R154, RZ, P5 ;  /* 0x000000ff9a9a7208 */ /* 0x000fc40002800000 */
[----:B------:R-:W-:Y:S02]  /*8300*/  LOP3.LUT P6, RZ, R225, 0xff00, RZ, 0xc0, !PT ;  /* 0x0000ff00e1ff7812 */ /* 0x000fe400078cc0ff */
        /* <DEDUP_REMOVED lines=8> */
.L_x_1572:
[--C-:B0--3--:R-:W-:Y:S01]  /*8390*/  FFMA.FTZ R152, R173, UR6, R162.reuse ;  /* 0x00000006ad987c23 */ /* 0x109fe200080100a2 */
        /* <DEDUP_REMOVED lines=10> */
[----:B------:R-:W-:Y:S01]  /*8440*/  ISETP.GE.U32.AND.EX P5, PT, R225, 0x1000000, PT, P5 ;  /* 0x01000000e100780c */ /* 0x000fe20003fa6150 */
[----:B------:R-:W-:Y:S01]  /*8450*/  FMUL.FTZ R152, R155, UR25 ;  /* 0x000000199b987c20 */ /* 0x000fe20008410000 */
[----:B------:R-:W-:Y:S01]  /*8460*/  FMUL.FTZ R154, R154, UR25 ;  /* 0x000000199a9a7c20 */ /* 0x000fe20008410000 */
[----:B------:R-:W-:Y:S01]  /*8470*/  FMUL.FTZ R153, R153, UR25 ;  /* 0x0000001999997c20 */ /* 0x000fe20008410000 */
[--C-:B------:R-:W-:Y:S01]  /*8480*/  FFMA.FTZ R156, R170, UR6, R162.reuse ;  /* 0x00000006aa9c7c23 */ /* 0x100fe200080100a2 */
[----:B------:R-:W-:Y:S01]  /*8490*/  FFMA.FTZ R158, R24, UR6, R162 ;  /* 0x00000006189e7c23 */ /* 0x000fe200080100a2 */
[----:B------:R-:W-:-:S02]  /*84a0*/  FSEL R152, R152, RZ, P6 ;  /* 0x000000ff98987208 */ /* 0x000fc40003000000 */
[----:B------:R-:W-:Y:S01]  /*84b0*/  LOP3.LUT P6, RZ, R225, 0xff, RZ, 0xc0, !PT ;  /* 0x000000ffe1ff7812 */ /* 0x000fe200078cc0ff */
[----:B------:R-:W-:Y:S01]  /*84c0*/  FADD.FTZ R160, R169, -R156 ;  /* 0x8000009ca9a07221 */ /* 0x000fe20000010000 */
[----:B------:R-:W-:Y:S01]  /*84d0*/  FSEL R155, R154, RZ, P5 ;  /* 0x000000ff9a9b7208 */ /* 0x000fe20002800000 */
[--C-:B------:R-:W-:Y:S01]  /*84e0*/  FFMA.FTZ R156, R20, UR6, R162.reuse ;  /* 0x00000006149c7c23 */ /* 0x100fe200080100a2 */
[----:B------:R-:W-:Y:S01]  /*84f0*/  FSEL R154, R153, RZ, P6 ;  /* 0x000000ff999a7208 */ /* 0x000fe20003000000 */
[----:B------:R-:W-:Y:S01]  /*8500*/  FFMA.FTZ R153, R23, UR6, R162 ;  /* 0x0000000617997c23 */ /* 0x000fe200080100a2 */
[----:B------:R-:W-:Y:S01]  /*8510*/  FFMA.FTZ R160, R160, UR23, R29 ;  /* 0x00000017a0a07c23 */ /* 0x000fe2000801001d */
[----:B------:R-:W-:Y:S01]  /*8520*/  FADD.FTZ R158, R25, -R158 ;  /* 0x8000009e199e7221 */ /* 0x000fe20000010000 */
[----:B------:R-:W-:Y:S01]  /*8530*/  LOP3.LUT P5, RZ, R225, 0xff00, RZ, 0xc0, !PT ;  /* 0x0000ff00e1ff7812 */ /* 0x000fe200078ac0ff */
[----:B------:R-:W-:Y:S01]  /*8540*/  FADD.FTZ R157, R26, -R153 ;  /* 0x800000991a9d7221 */ /* 0x000fe20000010000 */
[----:B------:R-:W-:Y:S01]  /*8550*/  FFMA.FTZ R153, R19, UR6, R162 ;  /* 0x0000000613997c23 */ /* 0x000fe200080100a2 */
[----:B------:R-:W-:Y:S01]  /*8560*/  FMUL.FTZ R160, R160, UR25 ;  /* 0x00000019a0a07c20 */ /* 0x000fe20008410000 */
[----:B------:R-:W-:Y:S01]  /*8570*/  FADD.FTZ R156, R21, -R156 ;  /* 0x8000009c159c7221 */ /* 0x000fe20000010000 */
[----:B------:R-:W-:Y:S01]  /*8580*/  FFMA.FTZ R157, R157, UR23, R34 ;  /* 0x000000179d9d7c23 */ /* 0x000fe20008010022 */
[----:B------:R-:W-:Y:S01]  /*8590*/  FFMA.FTZ R158, R158, UR23, R35 ;  /* 0x000000179e9e7c23 */ /* 0x000fe20008010023 */
[----:B------:R-:W-:Y:S01]  /*85a0*/  FADD.FTZ R153, R22, -R153 ;  /* 0x8000009916997221 */ /* 0x000fe20000010000 */
[----:B------:R-:W-:Y:S01]  /*85b0*/  LOP3.LUT P6, RZ, R224, 0xff0000, RZ, 0xc0, !PT ;  /* 0x00ff0000e0ff7812 */ /* 0x000fe200078cc0ff */
[----:B------:R-:W-:Y:S01]  /*85c0*/  FMUL.FTZ R157, R157, UR25 ;  /* 0x000000199d9d7c20 */ /* 0x000fe20008410000 */
[----:B------:R-:W-:Y:S01]  /*85d0*/  FSEL R161, R160, RZ, P5 ;  /* 0x000000ffa0a17208 */ /* 0x000fe20002800000 */
[----:B------:R-:W-:Y:S01]  /*85e0*/  FFMA.FTZ R156, R156, UR23, R33 ;  /* 0x000000179c9c7c23 */ /* 0x000fe20008010021 */
        /* <DEDUP_REMOVED lines=16> */
.L_x_1571:
        /* <DEDUP_REMOVED lines=11> */
[----:B------:R-:W-:Y:S01]  /*87a0*/  FMUL.FTZ R147, R142, UR23 ;  /* 0x000000178e937c20 */ /* 0x000fe20008410000 */
[----:B------:R-:W-:Y:S01]  /*87b0*/  FMUL.FTZ R146, R140, UR23 ;  /* 0x000000178c927c20 */ /* 0x000fe20008410000 */
[----:B------:R-:W-:Y:S01]  /*87c0*/  FMUL.FTZ R140, R141, UR23 ;  /* 0x000000178d8c7c20 */ /* 0x000fe20008410000 */
        /* <DEDUP_REMOVED lines=9> */
[--C-:B------:R-:W-:Y:S01]  /*8860*/  FFMA.FTZ R142, R24, UR6, R162.reuse ;  /* 0x00000006188e7c23 */ /* 0x100fe200080100a2 */
[----:B------:R-:W-:Y:S01]  /*8870*/  LOP3.LUT P6, RZ, R224, 0xff, RZ, 0xc0, !PT ;  /* 0x000000ffe0ff7812 */ /* 0x000fe200078cc0ff */
[----:B------:R-:W-:Y:S01]  /*8880*/  FADD.FTZ R143, R26, -R143 ;  /* 0x8000008f1a8f7221 */ /* 0x000fe20000010000 */
[----:B------:R-:W-:Y:S01]  /*8890*/  FFMA.FTZ R154, R170, UR6, R162 ;  /* 0x00000006aa9a7c23 */ /* 0x000fe200080100a2 */
[----:B------:R-:W-:Y:S01]  /*88a0*/  FADD.FTZ R153, R168, -R145 ;  /* 0x80000091a8997221 */ /* 0x000fe20000010000 */
[----:B------:R-:W-:Y:S01]  /*88b0*/  FSEL R152, R141, RZ, P6 ;  /* 0x000000ff8d987208 */ /* 0x000fe20003000000 */
[----:B------:R-:W-:Y:S01]  /*88c0*/  FADD.FTZ R141, R25, -R142 ;  /* 0x8000008e198d7221 */ /* 0x000fe20000010000 */
[----:B------:R-:W-:Y:S01]  /*88d0*/  FMUL.FTZ R142, R143, UR23 ;  /* 0x000000178f8e7c20 */ /* 0x000fe20008410000 */
[----:B------:R-:W-:Y:S01]  /*88e0*/  LOP3.LUT P5, RZ, R224, 0xff0000, RZ, 0xc0, !PT ;  /* 0x00ff0000e0ff7812 */ /* 0x000fe200078ac0ff */
[----:B------:R-:W-:Y:S01]  /*88f0*/  FADD.FTZ R154, R169, -R154 ;  /* 0x8000009aa99a7221 */ /* 0x000fe20000010000 */
[----:B------:R-:W-:Y:S01]  /*8900*/  FMUL.FTZ R143, R141, UR23 ;  /* 0x000000178d8f7c20 */ /* 0x000fe20008410000 */
[----:B------:R-:W-:Y:S01]  /*8910*/  FMUL.FTZ R145, R142, UR25 ;  /* 0x000000198e917c20 */ /* 0x000fe20008410000 */
[----:B------:R-:W-:Y:S01]  /*8920*/  FADD.FTZ R141, R21, -R144 ;  /* 0x80000090158d7221 */ /* 0x000fe20000010000 */
[----:B------:R-:W-:Y:S01]  /*8930*/  FMUL.FTZ R144, R153, UR23 ;  /* 0x0000001799907c20 */ /* 0x000fe20008410000 */
[----:B------:R-:W-:Y:S01]  /*8940*/  FMUL.FTZ R153, R143, UR25 ;  /* 0x000000198f997c20 */ /* 0x000fe20008410000 */
[----:B------:R-:W-:Y:S01]  /*8950*/  LOP3.LUT P6, RZ, R224, 0xff000000, RZ, 0xc0, !PT ;  /* 0xff000000e0ff7812 */ /* 0x000fe200078cc0ff */
[----:B------:R-:W-:Y:S01]  /*8960*/  FMUL.FTZ R141, R141, UR23 ;  /* 0x000000178d8d7c20 */ /* 0x000fe20008410000 */
[----:B------:R-:W-:Y:S01]  /*8970*/  FSEL R156, R145, RZ, P5 ;  /* 0x000000ff919c7208 */ /* 0x000fe20002800000 */
[----:B------:R-:W-:Y:S01]  /*8980*/  FMUL.FTZ R145, R154, UR23 ;  /* 0x000000179a917c20 */ /* 0x000fe20008410000 */
[----:B------:R-:W-:Y:S01]  /*8990*/  FMUL.FTZ R154, R144, UR25 ;  /* 0x00000019909a7c20 */ /* 0x000fe20008410000 */
        /* <DEDUP_REMOVED lines=14> */
.L_x_1573:
        /* <DEDUP_REMOVED lines=8> */
[----:B------:R-:W-:Y:S01]  /*8b00*/  FMUL.FTZ R152, R152, UR23 ;  /* 0x0000001798987c20 */ /* 0x000fe20008410000 */
[----:B------:R-:W-:Y:S01]  /*8b10*/  FMUL.FTZ R154, R154, UR23 ;  /* 0x000000179a9a7c20 */ /* 0x000fe20008410000 */
[----:B------:R-:W-:Y:S01]  /*8b20*/  FMUL.FTZ R153, R153, UR23 ;  /* 0x0000001799997c20 */ /* 0x000fe20008410000 */
        /* <DEDUP_REMOVED lines=13> */
[----:B------:R-:W-:Y:S01]  /*8c00*/  FMUL.FTZ R159, R159, UR23 ;  /* 0x000000179f9f7c20 */ /* 0x000fe20008410000 */
[----:B------:R-:W-:Y:S01]  /*8c10*/  FADD.FTZ R158, R25, -R158 ;  /* 0x8000009e199e7221 */ /* 0x000fe20000010000 */
[----:B------:R-:W-:Y:S01]  /*8c20*/  LOP3.LUT P5, RZ, R225, 0xff00, RZ, 0xc0, !PT ;  /* 0x0000ff00e1ff7812 */ /* 0x000fe200078ac0ff */
[----:B------:R-:W-:Y:S01]  /*8c30*/  FADD.FTZ R157, R26, -R153 ;  /* 0x800000991a9d7221 */ /* 0x000fe20000010000 */
[----:B------:R-:W-:Y:S01]  /*8c40*/  FFMA.FTZ R153, R19, UR6, R162 ;  /* 0x0000000613997c23 */ /* 0x000fe200080100a2 */
[----:B------:R-:W-:Y:S01]  /*8c50*/  FMUL.FTZ R159, R159, UR25 ;  /* 0x000000199f9f7c20 */ /* 0x000fe20008410000 */
[----:B------:R-:W-:Y:S01]  /*8c60*/  FADD.FTZ R156, R21, -R156 ;  /* 0x8000009c159c7221 */ /* 0x000fe20000010000 */
[----:B------:R-:W-:Y:S01]  /*8c70*/  FMUL.FTZ R157, R157, UR23 ;  /* 0x000000179d9d7c20 */ /* 0x000fe20008410000 */
[----:B------:R-:W-:Y:S01]  /*8c80*/  FMUL.FTZ R158, R158, UR23 ;  /* 0x000000179e9e7c20 */ /* 0x000fe20008410000 */
[----:B------:R-:W-:Y:S01]  /*8c90*/  FADD.FTZ R153, R22, -R153 ;  /* 0x8000009916997221 */ /* 0x000fe20000010000 */
[----:B------:R-:W-:Y:S01]  /*8ca0*/  FSEL R161, R159, RZ, P5 ;  /* 0x000000ff9fa17208 */ /* 0x000fe20002800000 */
[----:B------:R-:W-:Y:S01]  /*8cb0*/  FMUL.FTZ R157, R157, UR25 ;  /* 0x000000199d9d7c20 */ /* 0x000fe20008410000 */
[----:B------:R-:W-:Y:S01]  /*8cc0*/  LOP3.LUT P6, RZ, R224, 0xff0000, RZ, 0xc0, !PT ;  /* 0x00ff0000e0ff7812 */ /* 0x000fe200078cc0ff */
[----:B------:R-:W-:Y:S01]  /*8cd0*/  FMUL.FTZ R156, R156, UR23 ;  /* 0x000000179c9c7c20 */ /* 0x000fe20008410000 */
        /* <DEDUP_REMOVED lines=14> */
[----:B------:R-:W-:-:S07]  /*8dc0*/  F2FP.BF16.F32.PACK_AB R152, R157, R156 ;  /* 0x0000009c9d98723e */ /* 0x000fce00000010ff */
.L_x_1569:
[----:B------:R-:W0:Y:S01]  /*8dd0*/  @UP0 LDCU.64 UR28, c[0x0][0x478] ;  /* 0x00008f00ff1c07ac */ /* 0x000e220008000a00 */
[----:B------:R-:W1:Y:S01]  /*8de0*/  LDC.64 R158, c[0x0][0x468] ;  /* 0x00011a00ff9e7b82 */ /* 0x000e620000000a00 */
[----:B------:R-:W-:Y:S02]  /*8df0*/  PLOP3.LUT P6, PT, PT, PT, UP0, 0x80, 0x8 ;  /* 0x000000000008781c */ /* 0x000fe40003fcf008 */
[----:B------:R-:W-:Y:S02]  /*8e00*/  MOV R161, 0x20 ;  /* 0x0000002000a17802 */ /* 0x000fe40000000f00 */
[----:B------:R-:W-:-:S03]  /*8e10*/  PLOP3.LUT P5, PT, PT, PT, UP0, 0x80, 0x8 ;  /* 0x000000000008781c */ /* 0x000fc60003faf008 */
        /* <DEDUP_REMOVED lines=10> */
.L_x_1565:
[----:B------:R-:W-:Y:S05]  /*8ec0*/  BSYNC.RECONVERGENT B0 ;  /* 0x0000000000007941 */ /* 0x000fea0003800200 */
.L_x_1564:
        /* <DEDUP_REMOVED lines=11> */
[--C-:B0--34-:R-:W-:Y:S01]  /*8f80*/  FFMA.FTZ R140, R198, UR6, R162.reuse ;  /* 0x00000006c68c7c23 */ /* 0x119fe200080100a2 */
[--C-:B------:R-:W-:Y:S01]  /*8f90*/  FFMA.FTZ R141, R199, UR6, R162.reuse ;  /* 0x00000006c78d7c23 */ /* 0x100fe200080100a2 */
[----:B-----5:R-:W-:Y:S01]  /*8fa0*/  ISETP.GE.U32.AND P5, PT, R226, RZ, PT ;  /* 0x000000ffe200720c */ /* 0x020fe20003fa6070 */
[----:B------:R-:W-:Y:S01]  /*8fb0*/  FFMA.FTZ R149, R187, UR6, R162 ;  /* 0x00000006bb957c23 */ /* 0x000fe200080100a2 */
[----:B------:R-:W-:Y:S01]  /*8fc0*/  FADD.FTZ R140, R201, -R140 ;  /* 0x8000008cc98c7221 */ /* 0x000fe20000010000 */
[----:B------:R-:W-:Y:S01]  /*8fd0*/  ISETP.GE.U32.AND P6, PT, R232, RZ, PT ;  /* 0x000000ffe800720c */ /* 0x000fe20003fc6070 */
[----:B------:R-:W-:Y:S01]  /*8fe0*/  FADD.FTZ R141, R196, -R141 ;  /* 0x8000008dc48d7221 */ /* 0x000fe20000010000 */
[----:B------:R-:W-:Y:S01]  /*8ff0*/  ISETP.GE.U32.AND.EX P5, PT, R227, 0x1000000, PT, P5 ;  /* 0x01000000e300780c */ /* 0x000fe20003fa6150 */
[----:B------:R-:W-:Y:S01]  /*9000*/  FFMA.FTZ R147, R140, UR23, R139 ;  /* 0x000000178c937c23 */ /* 0x000fe2000801008b */
[----:B------:R-:W-:Y:S01]  /*9010*/  ISETP.GE.U32.AND.EX P6, PT, R233, 0x1000000, PT, P6 ;  /* 0x01000000e900780c */ /* 0x000fe20003fc6160 */
[----:B------:R-:W-:Y:S01]  /*9020*/  FFMA.FTZ R146, R141, UR23, R138 ;  /* 0x000000178d927c23 */ /* 0x000fe2000801008a */
[----:B------:R-:W-:Y:S01]  /*9030*/  FFMA.FTZ R141, R195, UR6, R162 ;  /* 0x00000006c38d7c23 */ /* 0x000fe200080100a2 */
[----:B------:R-:W-:Y:S01]  /*9040*/  FMUL.FTZ R142, R147, UR25 ;  /* 0x00000019938e7c20 */ /* 0x000fe20008410000 */
[----:B------:R-:W-:Y:S01]  /*9050*/  FADD.FTZ R149, R186, -R149 ;  /* 0x80000095ba957221 */ /* 0x000fe20000010000 */
[----:B------:R-:W-:Y:S01]  /*9060*/  FMUL.FTZ R140, R146, UR25 ;  /* 0x00000019928c7c20 */ /* 0x000fe20008410000 */
[----:B------:R-:W-:-:S02]  /*9070*/  FADD.FTZ R141, R192, -R141 ;  /* 0x8000008dc08d7221 */ /* 0x000fc40000010000 */
[C---:B------:R-:W-:Y:S02]  /*9080*/  FSEL R148, R142.reuse, RZ, P5 ;  /* 0x000000ff8e947208 */ /* 0x040fe40002800000 */
[----:B------:R-:W-:Y:S01]  /*9090*/  FSEL R142, R142, RZ, P6 ;  /* 0x000000ff8e8e7208 */ /* 0x000fe20003000000 */
[----:B------:R-:W-:Y:S01]  /*90a0*/  FFMA.FTZ R144, R141, UR23, R136 ;  /* 0x000000178d907c23 */ /* 0x000fe20008010088 */
[----:B------:R-:W-:Y:S01]  /*90b0*/  LOP3.LUT P5, RZ, R233, 0xff0000, RZ, 0xc0, !PT ;  /* 0x00ff0000e9ff7812 */ /* 0x000fe200078ac0ff */
[--C-:B------:R-:W-:Y:S01]  /*90c0*/  FFMA.FTZ R141, R191, UR6, R162.reuse ;  /* 0x00000006bf8d7c23 */ /* 0x100fe200080100a2 */
[----:B------:R-:W-:Y:S02]  /*90d0*/  LOP3.LUT P6, RZ, R227, 0xff0000, RZ, 0xc0, !PT ;  /* 0x00ff0000e3ff7812 */ /* 0x000fe400078cc0ff */
[----:B------:R-:W-:Y:S01]  /*90e0*/  FSEL R151, R140, RZ, P5 ;  /* 0x000000ff8c977208 */ /* 0x000fe20002800000 */
[----:B------:R-:W-:Y:S01]  /*90f0*/  FADD.FTZ R141, R190, -R141 ;  /* 0x8000008dbe8d7221 */ /* 0x000fe20000010000 */
[----:B------:R-:W-:Y:S01]  /*9100*/  FSEL R155, R140, RZ, P6 ;  /* 0x000000ff8c9b7208 */ /* 0x000fe20003000000 */
[----:B------:R-:W-:Y:S01]  /*9110*/  FFMA.FTZ R140, R194, UR6, R162 ;  /* 0x00000006c28c7c23 */ /* 0x000fe200080100a2 */
[----:B------:R-:W-:-:S02]  /*9120*/  F2FP.BF16.F32.PACK_AB R151, R142, R151 ;  /* 0x000000978e97723e */ /* 0x000fc400000010ff */
[----:B------:R-:W-:Y:S01]  /*9130*/  LOP3.LUT P5, RZ, R227, 0xff, RZ, 0xc0, !PT ;  /* 0x000000ffe3ff7812 */ /* 0x000fe200078ac0ff */
        /* <DEDUP_REMOVED lines=47> */
.L_x_1578:
[--C-:B0--34-:R-:W-:Y:S01]  /*9430*/  FFMA.FTZ R149, R199, UR6, R162.reuse ;  /* 0x00000006c7957c23 */ /* 0x119fe200080100a2 */
        /* <DEDUP_REMOVED lines=74> */
.L_x_1577:
        /* <DEDUP_REMOVED lines=11> */
[----:B------:R-:W-:Y:S01]  /*9990*/  FMUL.FTZ R147, R140, UR23 ;  /* 0x000000178c937c20 */ /* 0x000fe20008410000 */
[----:B------:R-:W-:Y:S01]  /*99a0*/  ISETP.GE.U32.AND.EX P6, PT, R233, 0x1000000, PT, P6 ;  /* 0x01000000e900780c */ /* 0x000fe20003fc6160 */
[----:B------:R-:W-:Y:S01]  /*99b0*/  FMUL.FTZ R146, R146, UR23 ;  /* 0x0000001792927c20 */ /* 0x000fe20008410000 */
[----:B------:R-:W-:Y:S01]  /*99c0*/  FADD.FTZ R143, R192, -R143 ;  /* 0x8000008fc08f7221 */ /* 0x000fe20000010000 */
[----:B------:R-:W-:Y:S01]  /*99d0*/  FMUL.FTZ R141, R147, UR25 ;  /* 0x00000019938d7c20 */ /* 0x000fe20008410000 */
[----:B------:R-:W-:Y:S01]  /*99e0*/  FFMA.FTZ R149, R187, UR6, R162 ;  /* 0x00000006bb957c23 */ /* 0x000fe200080100a2 */
[----:B------:R-:W-:Y:S01]  /*99f0*/  FMUL.FTZ R140, R146, UR25 ;  /* 0x00000019928c7c20 */ /* 0x000fe20008410000 */
[----:B------:R-:W-:-:S02]  /*9a00*/  FMUL.FTZ R144, R143, UR23 ;  /* 0x000000178f907c20 */ /* 0x000fc40008410000 */
[C---:B------:R-:W-:Y:S02]  /*9a10*/  FSEL R142, R141.reuse, RZ, P5 ;  /* 0x000000ff8d8e7208 */ /* 0x040fe40002800000 */
[----:B------:R-:W-:Y:S01]  /*9a20*/  FSEL R148, R141, RZ, P6 ;  /* 0x000000ff8d947208 */ /* 0x000fe20003000000 */
[--C-:B------:R-:W-:Y:S01]  /*9a30*/  FFMA.FTZ R141, R191, UR6, R162.reuse ;  /* 0x00000006bf8d7c23 */ /* 0x100fe200080100a2 */
[----:B------:R-:W-:Y:S02]  /*9a40*/  LOP3.LUT P5, RZ, R233, 0xff0000, RZ, 0xc0, !PT ;  /* 0x00ff0000e9ff7812 */ /* 0x000fe400078ac0ff */
[C---:B------:R-:W-:Y:S02]  /*9a50*/  LOP3.LUT P6, RZ, R227.reuse, 0xff0000, RZ, 0xc0, !PT ;  /* 0x00ff0000e3ff7812 */ /* 0x040fe400078cc0ff */
[C---:B------:R-:W-:Y:S02]  /*9a60*/  FSEL R151, R140.reuse, RZ, P5 ;  /* 0x000000ff8c977208 */ /* 0x040fe40002800000 */
[----:B------:R-:W-:Y:S01]  /*9a70*/  FSEL R155, R140, RZ, P6 ;  /* 0x000000ff8c9b7208 */ /* 0x000fe20003000000 */
[----:B------:R-:W-:Y:S01]  /*9a80*/  FFMA.FTZ R140, R194, UR6, R162 ;  /* 0x00000006c28c7c23 */ /* 0x000fe200080100a2 */
[----:B------:R-:W-:-:S02]  /*9a90*/  LOP3.LUT P5, RZ, R227, 0xff, RZ, 0xc0, !PT ;  /* 0x000000ffe3ff7812 */ /* 0x000fc400078ac0ff */
[----:B------:R-:W-:Y:S01]  /*9aa0*/  LOP3.LUT P6, RZ, R233, 0xff, RZ, 0xc0, !PT ;  /* 0x000000ffe9ff7812 */ /* 0x000fe200078cc0ff */
[----:B------:R-:W-:Y:S01]  /*9ab0*/  FADD.FTZ R145, R197, -R140 ;  /* 0x8000008cc5917221 */ /* 0x000fe20000010000 */
[----:B------:R-:W-:Y:S01]  /*9ac0*/  FMUL.FTZ R140, R144, UR25 ;  /* 0x00000019908c7c20 */ /* 0x000fe20008410000 */
[----:B------:R-:W-:Y:S01]  /*9ad0*/  F2FP.BF16.F32.PACK_AB R155, R142, R155 ;  /* 0x0000009b8e9b723e */ /* 0x000fe200000010ff */
[----:B------:R-:W-:Y:S01]  /*9ae0*/  FADD.FTZ R142, R190, -R141 ;  /* 0x8000008dbe8e7221 */ /* 0x000fe20000010000 */
[----:B------:R-:W-:Y:S01]  /*9af0*/  FMUL.FTZ R145, R145, UR23 ;  /* 0x0000001791917c20 */ /* 0x000fe20008410000 */
[----:B------:R-:W-:Y:S01]  /*9b00*/  F2FP.BF16.F32.PACK_AB R151, R148, R151 ;  /* 0x000000979497723e */ /* 0x000fe200000010ff */
[--C-:B------:R-:W-:Y:S01]  /*9b10*/  FFMA.FTZ R148, R184, UR6, R162.reuse ;  /* 0x00000006b8947c23 */ /* 0x100fe200080100a2 */
        /* <DEDUP_REMOVED lines=24> */
[----:B------:R-:W-:-:S02]  /*9ca0*/  FSEL R160, R148, RZ, P5 ;  /* 0x000000ff94a07208 */ /* 0x000fc40002800000 */
[----:B------:R-:W-:Y:S01]  /*9cb0*/  FSEL R161, R148, RZ, P6 ;  /* 0x000000ff94a17208 */ /* 0x000fe20003000000 */
[----:B------:R-:W-:Y:S01]  /*9cc0*/  FMUL.FTZ R148, R140, UR25 ;  /* 0x000000198c947c20 */ /* 0x000fe20008410000 */
[----:B------:R-:W-:Y:S02]  /*9cd0*/  LOP3.LUT P5, RZ, R226, 0xff00, RZ, 0xc0, !PT ;  /* 0x0000ff00e2ff7812 */ /* 0x000fe400078ac0ff */
[C---:B------:R-:W-:Y:S02]  /*9ce0*/  LOP3.LUT P6, RZ, R232.reuse, 0xff00, RZ, 0xc0, !PT ;  /* 0x0000ff00e8ff7812 */ /* 0x040fe400078cc0ff */
        /* <DEDUP_REMOVED lines=13> */
.L_x_1580:
[--C-:B0--34-:R-:W-:Y:S01]  /*9dc0*/  FFMA.FTZ R149, R199, UR6, R162.reuse ;  /* 0x00000006c7957c23 */ /* 0x119fe200080100a2 */
        /* <DEDUP_REMOVED lines=74> */
.L_x_1576:
        /* <DEDUP_REMOVED lines=21> */
[----:B------:R-:W-:-:S02]  /*a3c0*/  FFMA.FTZ R144, R184, UR6, R162 ;  /* 0x00000006b8907c23 */ /* 0x000fc400080100a2 */
[----:B------:R-:W-:Y:S01]  /*a3d0*/  FSEL R163, R143, RZ, P5 ;  /* 0x000000ff8fa37208 */ /* 0x000fe20002800000 */
[--C-:B------:R-:W-:Y:S01]  /*a3e0*/  FFMA.FTZ R143, R191, UR6, R162.reuse ;  /* 0x00000006bf8f7c23 */ /* 0x100fe200080100a2 */
[----:B------:R-:W-:Y:S02]  /*a3f0*/  LOP3.LUT P5, RZ, R226, 0xff, RZ, 0xc0, !PT ;  /* 0x000000ffe2ff7812 */ /* 0x000fe400078ac0ff */
[----:B------:R-:W-:Y:S01]  /*a400*/  FSEL R158, R142, RZ, P6 ;  /* 0x000000ff8e9e7208 */ /* 0x000fe20003000000 */
[--C-:B------:R-:W-:Y:S01]  /*a410*/  FFMA.FTZ R142, R188, UR6, R162.reuse ;  /* 0x00000006bc8e7c23 */ /* 0x100fe200080100a2 */
[----:B------:R-:W-:Y:S01]  /*a420*/  FADD.FTZ R143, R190, -R143 ;  /* 0x8000008fbe8f7221 */ /* 0x000fe20000010000 */
[----:B------:R-:W-:Y:S01]  /*a430*/  FSEL R152, R141, RZ, P5 ;  /* 0x000000ff8d987208 */ /* 0x000fe20002800000 */
[----:B------:R-:W-:Y:S01]  /*a440*/  FFMA.FTZ R141, R195, UR6, R162 ;  /* 0x00000006c38d7c23 */ /* 0x000fe200080100a2 */
[----:B------:R-:W-:Y:S01]  /*a450*/  FADD.FTZ R154, R193, -R142 ;  /* 0x8000008ec19a7221 */ /* 0x000fe20000010000 */
[----:B------:R-:W-:Y:S01]  /*a460*/  FFMA.FTZ R142, R143, UR23, R134 ;  /* 0x000000178f8e7c23 */ /* 0x000fe20008010086 */
[----:B------:R-:W-:Y:S01]  /*a470*/  FFMA.FTZ R162, R194, UR6, R162 ;  /* 0x00000006c2a27c23 */ /* 0x000fe200080100a2 */
[----:B------:R-:W-:Y:S01]  /*a480*/  FADD.FTZ R145, R192, -R141 ;  /* 0x8000008dc0917221 */ /* 0x000fe20000010000 */
[----:B------:R-:W-:Y:S01]  /*a490*/  LOP3.LUT P6, RZ, R226, 0xff0000, RZ, 0xc0, !PT ;  /* 0x00ff0000e2ff7812 */ /* 0x000fe200078cc0ff */
[----:B------:R-:W-:Y:S01]  /*a4a0*/  FMUL.FTZ R141, R142, UR25 ;  /* 0x000000198e8d7c20 */ /* 0x000fe20008410000 */
[----:B------:R-:W-:Y:S01]  /*a4b0*/  FFMA.FTZ R143, R154, UR23, R135 ;  /* 0x000000179a8f7c23 */ /* 0x000fe20008010087 */
[----:B------:R-:W-:Y:S01]  /*a4c0*/  FADD.FTZ R154, R189, -R144 ;  /* 0x80000090bd9a7221 */ /* 0x000fe20000010000 */
[----:B------:R-:W-:Y:S01]  /*a4d0*/  FFMA.FTZ R144, R145, UR23, R136 ;  /* 0x0000001791907c23 */ /* 0x000fe20008010088 */
[----:B------:R-:W-:Y:S01]  /*a4e0*/  FADD.FTZ R162, R197, -R162 ;  /* 0x800000a2c5a27221 */ /* 0x000fe20000010000 */
[----:B------:R-:W-:Y:S01]  /*a4f0*/  FSEL R156, R141, RZ, P6 ;  /* 0x000000ff8d9c7208 */ /* 0x000fe20003000000 */
[----:B------:R-:W-:Y:S01]  /*a500*/  FMUL.FTZ R153, R143, UR25 ;  /* 0x000000198f997c20 */ /* 0x000fe20008410000 */
[----:B------:R-:W-:Y:S01]  /*a510*/  FFMA.FTZ R141, R154, UR23, R133 ;  /* 0x000000179a8d7c23 */ /* 0x000fe20008010085 */
[----:B------:R-:W-:Y:S01]  /*a520*/  LOP3.LUT P5, RZ, R226, 0xff000000, RZ, 0xc0, !PT ;  /* 0xff000000e2ff7812 */ /* 0x000fe200078ac0ff */
[----:B------:R-:W-:Y:S01]  /*a530*/  FMUL.FTZ R154, R144, UR25 ;  /* 0x00000019909a7c20 */ /* 0x000fe20008410000 */
        /* <DEDUP_REMOVED lines=15> */
.L_x_1582:
[--C-:B0--34-:R-:W-:Y:S01]  /*a630*/  FFMA.FTZ R155, R199, UR6, R162.reuse ;  /* 0x00000006c79b7c23 */ /* 0x119fe200080100a2 */
        /* <DEDUP_REMOVED lines=53> */
.L_x_1581:
        /* <DEDUP_REMOVED lines=22> */
[----:B------:R-:W-:Y:S01]  /*aaf0*/  LOP3.LUT P5, RZ, R226, 0xff, RZ, 0xc0, !PT ;  /* 0x000000ffe2ff7812 */ /* 0x000fe200078ac0ff */
[----:B------:R-:W-:Y:S01]  /*ab00*/  FADD.FTZ R153, R192, -R145 ;  /* 0x80000091c0997221 */ /* 0x000fe20000010000 */
[----:B------:R-:W-:Y:S01]  /*ab10*/  FSEL R158, R142, RZ, P6 ;  /* 0x000000ff8e9e7208 */ /* 0x000fe20003000000 */
[--C-:B------:R-:W-:Y:S01]  /*ab20*/  FFMA.FTZ R142, R188, UR6, R162.reuse ;  /* 0x00000006bc8e7c23 */ /* 0x100fe200080100a2 */
[----:B------:R-:W-:Y:S01]  /*ab30*/  FADD.FTZ R143, R190, -R143 ;  /* 0x8000008fbe8f7221 */ /* 0x000fe20000010000 */
[----:B------:R-:W-:Y:S01]  /*ab40*/  FSEL R152, R141, RZ, P5 ;  /* 0x000000ff8d987208 */ /* 0x000fe20002800000 */
[----:B------:R-:W-:Y:S01]  /*ab50*/  FFMA.FTZ R162, R194, UR6, R162 ;  /* 0x00000006c2a27c23 */ /* 0x000fe200080100a2 */
        /* <DEDUP_REMOVED lines=28> */
.L_x_1583:
        /* <DEDUP_REMOVED lines=53> */
.L_x_1579:
        /* <DEDUP_REMOVED lines=11> */
[----:B--2---:R-:W-:-:S03]  /*b120*/  @P0 IMAD.WIDE.U32 R156, R0, 0x10, R156 ;  /* 0x00000010009c0825 */ /* 0x004fc600078e009c */
[----:B------:R0:W-:Y:S04]  /*b130*/  STG.E.128 desc[UR10][R158.64], R152 ;  /* 0x000000989e007986 */ /* 0x0001e8000c101d0a */
[----:B------:R0:W-:Y:S02]  /*b140*/  @P0 STG.E.128 desc[UR10][R156.64], R148 ;  /* 0x000000949c000986 */ /* 0x0001e4000c101d0a */
.L_x_1575:
[----:B------:R-:W-:Y:S05]  /*b150*/  BSYNC.RECONVERGENT B0 ;  /* 0x0000000000007941 */ /* 0x000fea0003800200 */
.L_x_1574:
[----:B------:R-:W-:Y:S01]  /*b160*/  UPLOP3.LUT UP1, UPT, UPT, UPT, UP1, 0x40, 0x4 ;  /* 0x000000000004789c */ /* 0x000fe20003f2e810 */
[----:B------:R-:W-:Y:S10]  /*b170*/  BRA.U !UP3, `(.L_x_1584) ;  /* 0xffffff550b947547 */ /* 0x000ff4000b83ffff */
.L_x_1533:
[----:B------:R-:W1:Y:S08]  /*b180*/  S2UR UR6, SR_CTAID.X ;  /* 0x00000000000679c3 */ /* 0x000e700000002500 */
[----:B------:R-:W2:Y:S08]  /*b190*/  LDC.64 R2, c[0x0][0x440] ;  /* 0x00011000ff027b82 */ /* 0x000eb00000000a00 */
[----:B------:R-:W3:Y:S08]  /*b1a0*/  LDC.64 R4, c[0x0][0x448] ;  /* 0x00011200ff047b82 */ /* 0x000ef00000000a00 */
[----:B------:R-:W4:Y:S01]  /*b1b0*/  LDC.64 R6, c[0x0][0x440] ;  /* 0x00011000ff067b82 */ /* 0x000f220000000a00 */
[----:B-1----:R-:W-:-:S06]  /*b1c0*/  UIMAD UR6, UR6, UR8, URZ ;  /* 0x00000008060672a4 */ /* 0x002fcc000f8e02ff */
[----:B------:R-:W-:Y:S01]  /*b1d0*/  MOV R15, UR6 ;  /* 0x00000006000f7c02 */ /* 0x000fe20008000f00 */
[----:B------:R-:W1:Y:S03]  /*b1e0*/  LDC.64 R8, c[0x0][0x448] ;  /* 0x00011200ff087b82 */ /* 0x000e660000000a00 */
[----:B------:R-:W-:-:S05]  /*b1f0*/  LEA.HI R15, R15, R222, RZ, 0x1d ;  /* 0x000000de0f0f7211 */ /* 0x000fca00078fe8ff */
[----:B------:R-:W0:Y:S01]  /*b200*/  LDC.64 R10, c[0x0][0x440] ;  /* 0x00011000ff0a7b82 */ /* 0x000e220000000a00 */
[----:B--2---:R-:W-:-:S04]  /*b210*/  @P3 IMAD.WIDE.U32 R2, R15, 0x20, R2 ;  /* 0x000000200f023825 */ /* 0x004fc800078e0002 */
[C---:B---3--:R-:W-:Y:S01]  /*b220*/  @P3 IMAD.WIDE.U32 R4, R15.reuse, 0x20, R4 ;  /* 0x000000200f043825 */ /* 0x048fe200078e0004 */
[----:B------:R-:W-:Y:S01]  /*b230*/  @P3 IADD3 R15, PT, PT, R15, 0x100, RZ ;  /* 0x000001000f0f3810 */ /* 0x000fe20007ffe0ff */
[----:B------:R2:W-:Y:S01]  /*b240*/  @P3 STG.E.128 desc[UR10][R2.64], R80 ;  /* 0x0000005002003986 */ /* 0x0005e2000c101d0a */
[----:B------:R-:W3:Y:S03]  /*b250*/  LDC.64 R12, c[0x0][0x448] ;  /* 0x00011200ff0c7b82 */ /* 0x000ee60000000a00 */
[C---:B----4-:R-:W-:Y:S01]  /*b260*/  @P1 IMAD.WIDE.U32 R6, R15.reuse, 0x20, R6 ;  /* 0x000000200f061825 */ /* 0x050fe200078e0006 */
[----:B------:R2:W-:Y:S03]  /*b270*/  @P3 STG.E.128 desc[UR10][R2.64+0x10], R76 ;  /* 0x0000104c02003986 */ /* 0x0005e6000c101d0a */
[C---:B-1----:R-:W-:Y:S01]  /*b280*/  @P1 IMAD.WIDE.U32 R8, R15.reuse, 0x20, R8 ;  /* 0x000000200f081825 */ /* 0x042fe200078e0008 */
[----:B------:R-:W-:Y:S01]  /*b290*/  @P1 IADD3 R15, PT, PT, R15, 0x100, RZ ;  /* 0x000001000f0f1810 */ /* 0x000fe20007ffe0ff */
[----:B------:R2:W-:Y:S04]  /*b2a0*/  @P3 STG.E.128 desc[UR10][R4.64], R112 ;  /* 0x0000007004003986 */ /* 0x0005e8000c101d0a */
[----:B------:R2:W-:Y:S01]  /*b2b0*/  @P3 STG.E.128 desc[UR10][R4.64+0x10], R108 ;  /* 0x0000106c04003986 */ /* 0x0005e2000c101d0a */
[----:B0-----:R-:W-:-:S03]  /*b2c0*/  @P2 IMAD.WIDE.U32 R10, R15, 0x20, R10 ;  /* 0x000000200f0a2825 */ /* 0x001fc600078e000a */
[----:B------:R2:W-:Y:S04]  /*b2d0*/  @P1 STG.E.128 desc[UR10][R6.64], R72 ;  /* 0x0000004806001986 */ /* 0x0005e8000c101d0a */
[----:B------:R2:W-:Y:S01]  /*b2e0*/  @P1 STG.E.128 desc[UR10][R6.64+0x10], R68 ;  /* 0x0000104406001986 */ /* 0x0005e2000c101d0a */
[----:B---3--:R-:W-:-:S03]  /*b2f0*/  @P2 IMAD.WIDE.U32 R12, R15, 0x20, R12 ;  /* 0x000000200f0c2825 */ /* 0x008fc600078e000c */
[----:B------:R2:W-:Y:S04]  /*b300*/  @P1 STG.E.128 desc[UR10][R8.64], R104 ;  /* 0x0000006808001986 */ /* 0x0005e8000c101d0a */
[----:B------:R2:W-:Y:S04]  /*b310*/  @P1 STG.E.128 desc[UR10][R8.64+0x10], R100 ;  /* 0x0000106408001986 */ /* 0x0005e8000c101d0a */
        /* <DEDUP_REMOVED lines=15> */
.L_x_1585:
        /* <DEDUP_REMOVED lines=15> */
.L_x_4840:


//--------------------- .text._ZN10layer_norm22ln_bwd_finalize_kernelINS_22Kernel_traits_finalizeILj8192E13__nv_bfloat16S2_fS2_fjLb0ELj1024ELj4ENS_18Kernel_traits_baseILj8192ES2_S2_fS2_fjLj1024EEEEELb0ELb1EEEvNS_9BwdParamsE --------------------------
	.section	.text._ZN10layer_norm22ln_bwd_finalize_kernelINS_22Kernel_traits_finalizeILj8192E13__nv_bfloat16S2_fS2_fjLb0ELj1024ELj4ENS_18Kernel_traits_baseILj8192ES2_S2_fS2_fjLj1024EEEEELb0ELb1EEEvNS_9BwdParamsE,"ax",@progbits
	.align	128
        .global         _ZN10layer_norm22ln_bwd_finalize_kernelINS_22Kernel_traits_finalizeILj8192E13__nv_bfloat16S2_fS2_fjLb0ELj1024ELj4ENS_18Kernel_traits_baseILj8192ES2_S2_fS2_fjLj1024EEEEELb0ELb1EEEvNS_9BwdParamsE
        .type           _ZN10layer_norm22ln_bwd_finalize_kernelINS_22Kernel_traits_finalizeILj8192E13__nv_bfloat16S2_fS2_fjLb0ELj1024ELj4ENS_18Kernel_traits_baseILj8192ES2_S2_fS2_fjLj1024EEEEELb0ELb1EEEvNS_9BwdParamsE,@function
        .size           _ZN10layer_norm22ln_bwd_finalize_kernelINS_22Kernel_traits_finalizeILj8192E13__nv_bfloat16S2_fS2_fjLb0ELj1024ELj4ENS_18Kernel_traits_baseILj8192ES2_S2_fS2_fjLj1024EEEEELb0ELb1EEEvNS_9BwdParamsE,(.L_x_4841 - _ZN10layer_norm22ln_bwd_finalize_kernelINS_22Kernel_traits_finalizeILj8192E13__nv_bfloat16S2_fS2_fjLb0ELj1024ELj4ENS_18Kernel_traits_baseILj8192ES2_S2_fS2_fjLj1024EEEEELb0ELb1EEEvNS_9BwdParamsE)
        .other          _ZN10layer_norm22ln_bwd_finalize_kernelINS_22Kernel_traits_finalizeILj8192E13__nv_bfloat16S2_fS2_fjLb0ELj1024ELj4ENS_18Kernel_traits_baseILj8192ES2_S2_fS2_fjLj1024EEEEELb0ELb1EEEvNS_9BwdParamsE,@"STO_CUDA_ENTRY STV_DEFAULT"
_ZN10layer_norm22ln_bwd_finalize_kernelINS_22Kernel_traits_finalizeILj8192E13__nv_bfloat16S2_fS2_fjLb0ELj1024ELj4ENS_18Kernel_traits_baseILj8192ES2_S2_fS2_fjLj1024EEEEELb0ELb1EEEvNS_9BwdParamsE:
.text._ZN10layer_norm22ln_bwd_finalize_kernelINS_22Kernel_traits_finalizeILj8192E13__nv_bfloat16S2_fS2_fjLb0ELj1024ELj4ENS_18Kernel_traits_baseILj8192ES2_S2_fS2_fjLj1024EEEEELb0ELb1EEEvNS_9BwdParamsE:
        /* <DEDUP_REMOVED lines=81> */
.L_x_1590:
        /* <DEDUP_REMOVED lines=118> */
.L_x_1589:
[----:B------:R-:W-:Y:S05]  /*0c70*/  BSYNC.RECONVERGENT B1 ;  /* 0x0000000000017941 */ /* 0x000fea0003800200 */
.L_x_1588:
        /* <DEDUP_REMOVED lines=77> */
.L_x_1592:
[----:B------:R-:W-:Y:S05]  /*1150*/  BSYNC.RECONVERGENT B1 ;  /* 0x0000000000017941 */ /* 0x000fea0003800200 */
.L_x_1591:
        /* <DEDUP_REMOVED lines=38> */
.L_x_1594:
[----:B------:R-:W-:Y:S05]  /*13c0*/  BSYNC.RECONVERGENT B1 ;  /* 0x0000000000017941 */ /* 0x000fea0003800200 */
.L_x_1593:
        /* <DEDUP_REMOVED lines=8> */
.L_x_1595:
        /* <DEDUP_REMOVED lines=10> */
.L_x_1587:
[----:B------:R-:W-:Y:S05]  /*14f0*/  BSYNC.RECONVERGENT B0 ;  /* 0x0000000000007941 */ /* 0x000fea0003800200 */
.L_x_1586:
        /* <DEDUP_REMOVED lines=57> */
.L_x_1596:
        /* <DEDUP_REMOVED lines=15> */
.L_x_4841:


//--------------------- .text._ZN10layer_norm40ln_parallel_residual_bwd_finalize_kernelINS_22Kernel_traits_finalizeILj8192E13__nv_bfloat16S2_fS2_fjLb0ELj1024ELj4ENS_18Kernel_traits_baseILj8192ES2_S2_fS2_fjLj1024EEEEELb1EEEvNS_9BwdParamsE --------------------------
	.section	.text._ZN10layer_norm40ln_parallel_residual_bwd_finalize_kernelINS_22Kernel_traits_finalizeILj8192E13__nv_bfloat16S2_fS2_fjLb0ELj1024ELj4ENS_18Kernel_traits_baseILj8192ES2_S2_fS2_fjLj1024EEEEELb1EEEvNS_9BwdParamsE,"ax",@progbits
	.align	128
        .global         _ZN10layer_norm40ln_parallel_residual_bwd_finalize_kernelINS_22Kernel_traits_finalizeILj8192E13__nv_bfloat16S2_fS2_fjLb0ELj1024ELj4ENS_18Kernel_traits_baseILj8192ES2_S2_fS2_fjLj1024EEEEELb1EEEvNS_9BwdParamsE
        .type           _ZN10layer_norm40ln_parallel_residual_bwd_finalize_kernelINS_22Kernel_traits_finalizeILj8192E13__nv_bfloat16S2_fS2_fjLb0ELj1024ELj4ENS_18Kernel_traits_baseILj8192ES2_S2_fS2_fjLj1024EEEEELb1EEEvNS_9BwdParamsE,@function
        .size           _ZN10layer_norm40ln_parallel_residual_bwd_finalize_kernelINS_22Kernel_traits_finalizeILj8192E13__nv_bfloat16S2_fS2_fjLb0ELj1024ELj4ENS_18Kernel_traits_baseILj8192ES2_S2_fS2_fjLj1024EEEEELb1EEEvNS_9BwdParamsE,(.L_x_4842 - _ZN10layer_norm40ln_parallel_residual_bwd_finalize_kernelINS_22Kernel_traits_finalizeILj8192E13__nv_bfloat16S2_fS2_fjLb0ELj1024ELj4ENS_18Kernel_traits_baseILj8192ES2_S2_fS2_fjLj1024EEEEELb1EEEvNS_9BwdParamsE)
        .other          _ZN10layer_norm40ln_parallel_residual_bwd_finalize_kernelINS_22Kernel_traits_finalizeILj8192E13__nv_bfloat16S2_fS2_fjLb0ELj1024ELj4ENS_18Kernel_traits_baseILj8192ES2_S2_fS2_fjLj1024EEEEELb1EEEvNS_9BwdParamsE,@"STO_CUDA_ENTRY STV_DEFAULT"
_ZN10layer_norm40ln_parallel_residual_bwd_finalize_kernelINS_22Kernel_traits_finalizeILj8192E13__nv_bfloat16S2_fS2_fjLb0ELj1024ELj4ENS_18Kernel_traits_baseILj8192ES2_S2_fS2_fjLj1024EEEEELb1EEEvNS_9BwdParamsE:
.text._ZN10layer_norm40ln_parallel_residual_bwd_finalize_kernelINS_22Kernel_traits_finalizeILj8192E13__nv_bfloat16S2_fS2_fjLb0ELj1024ELj4ENS_18Kernel_traits_baseILj8192ES2_S2_fS2_fjLj1024EEEEELb1EEEvNS_9BwdParamsE:
        /* <DEDUP_REMOVED lines=60> */
.L_x_1601:
        /* <DEDUP_REMOVED lines=112> */
.L_x_1600:
[----:B------:R-:W-:Y:S05]  /*0ac0*/  BSYNC.RECONVERGENT B1 ;  /* 0x0000000000017941 */ /* 0x000fea0003800200 */
.L_x_1599:
        /* <DEDUP_REMOVED lines=66> */
.L_x_1603:
[----:B------:R-:W-:Y:S05]  /*0ef0*/  BSYNC.RECONVERGENT B1 ;  /* 0x0000000000017941 */ /* 0x000fea0003800200 */
.L_x_1602:
        /* <DEDUP_REMOVED lines=37> */
.L_x_1605:
[----:B------:R-:W-:Y:S05]  /*1150*/  BSYNC.RECONVERGENT B1 ;  /* 0x0000000000017941 */ /* 0x000fea0003800200 */
.L_x_1604:
        /* <DEDUP_REMOVED lines=19> */
.L_x_1598:
[----:B------:R-:W-:Y:S05]  /*1290*/  BSYNC.RECONVERGENT B0 ;  /* 0x0000000000007941 */ /* 0x000fea0003800200 */
.L_x_1597:
        /* <DEDUP_REMOVED lines=92> */
.L_x_1606:
        /* <DEDUP_REMOVED lines=10> */
.L_x_4842:


//--------------------- .text._ZN10layer_norm31ln_parallel_residual_bwd_kernelINS_13Kernel_traitsI13__nv_bfloat16S2_fS2_fjLj8192ELj1ELj1ELj8ELj16ENS_18Kernel_traits_baseILj8192ES2_S2_fS2_fjLj256EEEEELb1ELb1ELb1EEEvNS_9BwdParamsE --------------------------
	.section	.text._ZN10layer_norm31ln_parallel_residual_bwd_kernelINS_13Kernel_traitsI13__nv_bfloat16S2_fS2_fjLj8192ELj1ELj1ELj8ELj16ENS_18Kernel_traits_baseILj8192ES2_S2_fS2_fjLj256EEEEELb1ELb1ELb1EEEvNS_9BwdParamsE,"ax",@progbits
	.align	128
        .global         _ZN10layer_norm31ln_parallel_residual_bwd_kernelINS_13Kernel_traitsI13__nv_bfloat16S2_fS2_fjLj8192ELj1ELj1ELj8ELj16ENS_18Kernel_traits_baseILj8192ES2_S2_fS2_fjLj256EEEEELb1ELb1ELb1EEEvNS_9BwdParamsE
        .type           _ZN10layer_norm31ln_parallel_residual_bwd_kernelINS_13Kernel_traitsI13__nv_bfloat16S2_fS2_fjLj8192ELj1ELj1ELj8ELj16ENS_18Kernel_traits_baseILj8192ES2_S2_fS2_fjLj256EEEEELb1ELb1ELb1EEEvNS_9BwdParamsE,@function
        .size           _ZN10layer_norm31ln_parallel_residual_bwd_kernelINS_13Kernel_traitsI13__nv_bfloat16S2_fS2_fjLj8192ELj1ELj1ELj8ELj16ENS_18Kernel_traits_baseILj8192ES2_S2_fS2_fjLj256EEEEELb1ELb1ELb1EEEvNS_9BwdParamsE,(.L_x_4843 - _ZN10layer_norm31ln_parallel_residual_bwd_kernelINS_13Kernel_traitsI13__nv_bfloat16S2_fS2_fjLj8192ELj1ELj1ELj8ELj16ENS_18Kernel_traits_baseILj8192ES2_S2_fS2_fjLj256EEEEELb1ELb1ELb1EEEvNS_9BwdParamsE)
        .other          _ZN10layer_norm31ln_parallel_residual_bwd_kernelINS_13Kernel_traitsI13__nv_bfloat16S2_fS2_fjLj8192ELj1ELj1ELj8ELj16ENS_18Kernel_traits_baseILj8192ES2_S2_fS2_fjLj256EEEEELb1ELb1ELb1EEEvNS_9BwdParamsE,@"STO_CUDA_ENTRY STV_DEFAULT"
_ZN10layer_norm31ln_parallel_residual_bwd_kernelINS_13Kernel_traitsI13__nv_bfloat16S2_fS2_fjLj8192ELj1ELj1ELj8ELj16ENS_18Kernel_traits_baseILj8192ES2_S2_fS2_fjLj256EEEEELb1ELb1ELb1EEEvNS_9BwdParamsE:
.text._ZN10layer_norm31ln_parallel_residual_bwd_kernelINS_13Kernel_traitsI13__nv_bfloat16S2_fS2_fjLj8192ELj1ELj1ELj8ELj16ENS_18Kernel_traits_baseILj8192ES2_S2_fS2_fjLj256EEEEELb1ELb1ELb1EEEvNS_9BwdParamsE:
        /* <DEDUP_REMOVED lines=38> */
[----:B------:R-:W0:Y:S01]  /*0260*/  LDCU.64 UR12, c[0x0][0x358] ;  /* 0x00006b00ff0c77ac */ /* 0x000e220008000a00 */
[----:B--2---:R-:W-:Y:S05]  /*0270*/  BRA.U UP0, `(.L_x_1607) ;  /* 0x000000a900c87547 */ /* 0x004fea000b800000 */
[----:B------:R-:W1:Y:S01]  /*0280*/  LDC.64 R2, c[0x0][0x3d0] ;  /* 0x0000f400ff027b82 */ /* 0x000e620000000a00 */
        /* <DEDUP_REMOVED lines=25> */
[----:B------:R-:W-:Y:S02]  /*0420*/  CS2R R24, SRZ ;  /* 0x0000000000187805 */ /* 0x000fe4000001ff00 */
[----:B------:R-:W-:Y:S01]  /*0430*/  MOV R166, UR11 ;  /* 0x0000000b00a67c02 */ /* 0x000fe20008000f00 */
[----:B------:R-:W1:Y:S01]  /*0440*/  LDCU.U8 UR14, c[0x0][0x410] ;  /* 0x00008200ff0e77ac */ /* 0x000e620008000000 */
[----:B0-----:R-:W2:Y:S01]  /*0450*/  LDG.E.128 R12, desc[UR12][R2.64] ;  /* 0x0000000c020c7981 */ /* 0x001ea2000c1e1d00 */
[----:B------:R-:W-:-:S03]  /*0460*/  UPLOP3.LUT UP1, UPT, UPT, UPT, UPT, 0x40, 0x4 ;  /* 0x000000000004789c */ /* 0x000fc60003f2e870 */
[----:B------:R-:W3:Y:S01]  /*0470*/  LDG.E.128 R232, desc[UR12][R2.64+0x2000] ;  /* 0x0020000c02e87981 */ /* 0x000ee2000c1e1d00 */
[----:B------:R-:W0:Y:S03]  /*0480*/  LDCU UR6, c[0x0][0x408] ;  /* 0x00008100ff0677ac */ /* 0x000e260008000800 */
[----:B------:R-:W4:Y:S01]  /*0490*/  LDG.E.128 R8, desc[UR12][R2.64+0x1000] ;  /* 0x0010000c02087981 */ /* 0x000f22000c1e1d00 */
[----:B------:R-:W0:Y:S03]  /*04a0*/  LDCU UR15, c[0x0][0x388] ;  /* 0x00007100ff0f77ac */ /* 0x000e260008000800 */
[----:B------:R5:W4:Y:S01]  /*04b0*/  LDG.E.128 R4, desc[UR12][R2.64+0x3000] ;  /* 0x0030000c02047981 */ /* 0x000b22000c1e1d00 */
[----:B------:R-:W0:Y:S01]  /*04c0*/  LDCU UR20, c[0x0][0x400] ;  /* 0x00008000ff1477ac */ /* 0x000e220008000800 */
[----:B------:R-:W0:Y:S01]  /*04d0*/  LDCU.64 UR8, c[0x0][0x478] ;  /* 0x00008f00ff0877ac */ /* 0x000e220008000a00 */
[----:B------:R-:W0:Y:S01]  /*04e0*/  LDCU.64 UR16, c[0x0][0x438] ;  /* 0x00008700ff1077ac */ /* 0x000e220008000a00 */
[----:B------:R-:W0:Y:S01]  /*04f0*/  LDCU.64 UR18, c[0x0][0x470] ;  /* 0x00008e00ff1277ac */ /* 0x000e220008000a00 */
[----:B--2---:R-:W-:-:S02]  /*0500*/  PRMT R0, R12, 0x7632, R0 ;  /* 0x000076320c007816 */ /* 0x004fc40000000000 */
[----:B-----5:R-:W-:Y:S02]  /*0510*/  SHF.L.U32 R3, R12, 0x10, RZ ;  /* 0x000000100c037819 */ /* 0x020fe400000006ff */
[----:B------:R-:W-:Y:S02]  /*0520*/  SHF.L.U32 R2, R13, 0x10, RZ ;  /* 0x000000100d027819 */ /* 0x000fe400000006ff */
[----:B------:R-:W-:Y:S01]  /*0530*/  SHF.L.U32 R0, R0, 0x10, RZ ;  /* 0x0000001000007819 */ /* 0x000fe200000006ff */
[----:B------:R-:W-:Y:S04]  /*0540*/  STL [R1+0x8], R3 ;  /* 0x0000080301007387 */ /* 0x000fe80000100800 */
[----:B------:R2:W-:Y:S04]  /*0550*/  STL [R1], R2 ;  /* 0x0000000201007387 */ /* 0x0005e80000100800 */
[----:B------:R0:W-:Y:S01]  /*0560*/  STL [R1+0x4], R0 ;  /* 0x0000040001007387 */ /* 0x0001e20000100800 */
[----:B---3--:R-:W-:-:S02]  /*0570*/  PRMT R44, R232, 0x7632, R44 ;  /* 0x00007632e82c7816 */ /* 0x008fc4000000002c */
[----:B------:R-:W-:Y:S02]  /*0580*/  SHF.L.U32 R237, R232, 0x10, RZ ;  /* 0x00000010e8ed7819 */ /* 0x000fe400000006ff */
[----:B------:R-:W-:Y:S02]  /*0590*/  PRMT R252, R13, 0x7632, R252 ;  /* 0x000076320dfc7816 */ /* 0x000fe400000000fc */
[----:B------:R-:W-:Y:S02]  /*05a0*/  PRMT R250, R14, 0x7632, R250 ;  /* 0x000076320efa7816 */ /* 0x000fe400000000fa */
[----:B------:R-:W-:Y:S02]  /*05b0*/  PRMT R248, R15, 0x7632, R248 ;  /* 0x000076320ff87816 */ /* 0x000fe400000000f8 */
[----:B----4-:R-:W-:Y:S02]  /*05c0*/  PRMT R246, R8, 0x7632, R246 ;  /* 0x0000763208f67816 */ /* 0x010fe400000000f6 */
        /* <DEDUP_REMOVED lines=10> */
[----:B--2---:R-:W-:Y:S02]  /*0670*/  CS2R R2, SRZ ;  /* 0x0000000000027805 */ /* 0x004fe4000001ff00 */
[----:B------:R-:W-:Y:S02]  /*0680*/  SHF.L.U32 R251, R14, 0x10, RZ ;  /* 0x000000100efb7819 */ /* 0x000fe400000006ff */
[----:B------:R-:W-:-:S02]  /*0690*/  CS2R R12, SRZ ;  /* 0x00000000000c7805 */ /* 0x000fc4000001ff00 */
[----:B------:R-:W-:Y:S02]  /*06a0*/  SHF.L.U32 R249, R15, 0x10, RZ ;  /* 0x000000100ff97819 */ /* 0x000fe400000006ff */
[----:B------:R-:W-:Y:S02]  /*06b0*/  CS2R R14, SRZ ;  /* 0x00000000000e7805 */ /* 0x000fe4000001ff00 */
[----:B------:R-:W-:Y:S02]  /*06c0*/  SHF.L.U32 R247, R8, 0x10, RZ ;  /* 0x0000001008f77819 */ /* 0x000fe400000006ff */
[----:B------:R-:W-:Y:S02]  /*06d0*/  SHF.L.U32 R245, R9, 0x10, RZ ;  /* 0x0000001009f57819 */ /* 0x000fe400000006ff */
[----:B------:R-:W-:Y:S02]  /*06e0*/  CS2R R8, SRZ ;  /* 0x0000000000087805 */ /* 0x000fe4000001ff00 */
[----:B------:R-:W-:-:S02]  /*06f0*/  SHF.L.U32 R243, R10, 0x10, RZ ;  /* 0x000000100af37819 */ /* 0x000fc400000006ff */
[----:B------:R-:W-:Y:S02]  /*0700*/  SHF.L.U32 R241, R11, 0x10, RZ ;  /* 0x000000100bf17819 */ /* 0x000fe400000006ff */
[----:B------:R-:W-:Y:S02]  /*0710*/  CS2R R10, SRZ ;  /* 0x00000000000a7805 */ /* 0x000fe4000001ff00 */
[----:B------:R-:W-:Y:S02]  /*0720*/  SHF.L.U32 R231, R234, 0x10, RZ ;  /* 0x00000010eae77819 */ /* 0x000fe400000006ff */
[----:B------:R-:W-:Y:S02]  /*0730*/  SHF.L.U32 R227, R4, 0x10, RZ ;  /* 0x0000001004e37819 */ /* 0x000fe400000006ff */
[----:B------:R-:W-:Y:S02]  /*0740*/  SHF.L.U32 R225, R5, 0x10, RZ ;  /* 0x0000001005e17819 */ /* 0x000fe400000006ff */
[----:B------:R-:W-:-:S02]  /*0750*/  CS2R R4, SRZ ;  /* 0x0000000000047805 */ /* 0x000fc4000001ff00 */
[----:B------:R-:W-:Y:S02]  /*0760*/  SHF.L.U32 R223, R6, 0x10, RZ ;  /* 0x0000001006df7819 */ /* 0x000fe400000006ff */
[----:B------:R-:W-:Y:S02]  /*0770*/  SHF.L.U32 R221, R7, 0x10, RZ ;  /* 0x0000001007dd7819 */ /* 0x000fe400000006ff */
[----:B------:R-:W-:Y:S02]  /*0780*/  CS2R R6, SRZ ;  /* 0x0000000000067805 */ /* 0x000fe4000001ff00 */
        /* <DEDUP_REMOVED lines=17> */
.L_x_1642:
[----:B0-----:R-:W0:Y:S01]  /*08a0*/  S2R R90, SR_TID.X ;  /* 0x00000000005a7919 */ /* 0x001e220000002100 */
[----:B------:R-:W1:Y:S01]  /*08b0*/  LDC.64 R88, c[0x0][0x3c0] ;  /* 0x0000f000ff587b82 */ /* 0x000e620000000a00 */
[C---:B------:R-:W-:Y:S01]  /*08c0*/  IMAD R0, R166.reuse, UR15, RZ ;  /* 0x0000000fa6007c24 */ /* 0x040fe2000f8e02ff */
[----:B------:R-:W2:Y:S04]  /*08d0*/  LDL R192, [R1+0x8] ;  /* 0x0000080001c07983 */ /* 0x000ea80000100800 */
[----:B------:R-:W-:Y:S01]  /*08e0*/  SHF.R.S32.HI R91, RZ, 0x1f, R0 ;  /* 0x0000001fff5b7819 */ /* 0x000fe20000011400 */
[----:B------:R-:W3:Y:S01]  /*08f0*/  LDL R202, [R1+0x4] ;  /* 0x0000040001ca7983 */ /* 0x000ee20000100800 */
[----:B------:R-:W4:Y:S02]  /*0900*/  LDC.64 R128, c[0x0][0x3a8] ;  /* 0x0000ea00ff807b82 */ /* 0x000f240000000a00 */
[----:B------:R-:W-:Y:S01]  /*0910*/  LEA.HI R91, R91, R0, RZ, 0x3 ;  /* 0x000000005b5b7211 */ /* 0x000fe200078f18ff */
[----:B------:R-:W3:Y:S05]  /*0920*/  LDL R193, [R1] ;  /* 0x0000000001c17983 */ /* 0x000eea0000100800 */
[----:B------:R-:W4:Y:S01]  /*0930*/  LDC.64 R132, c[0x0][0x428] ;  /* 0x00010a00ff847b82 */ /* 0x000f220000000a00 */
[----:B-1----:R-:W-:-:S07]  /*0940*/  IMAD.WIDE R88, R166, 0x4, R88 ;  /* 0x00000004a6587825 */ /* 0x002fce00078e0258 */
[----:B------:R-:W1:Y:S01]  /*0950*/  LDC.64 R172, c[0x0][0x3c8] ;  /* 0x0000f200ffac7b82 */ /* 0x000e620000000a00 */
[----:B------:R-:W2:Y:S01]  /*0960*/  LDG.E R185, desc[UR12][R88.64] ;  /* 0x0000000c58b97981 */ /* 0x000ea2000c1e1900 */
[----:B0-----:R-:W-:Y:S02]  /*0970*/  LEA.HI.SX32 R171, R91, R90, 0x1d ;  /* 0x0000005a5bab7211 */ /* 0x001fe400078feaff */
[----:B------:R-:W-:-:S04]  /*0980*/  ISETP.NE.U32.AND P0, PT, RZ, UR18, PT ;  /* 0x00000012ff007c0c */ /* 0x000fc8000bf05070 */
[----:B------:R-:W0:Y:S01]  /*0990*/  LDC.64 R190, c[0x0][0x3b0] ;  /* 0x0000ec00ffbe7b82 */ /* 0x000e220000000a00 */
[----:B------:R-:W-:-:S05]  /*09a0*/  IADD3 R169, PT, PT, R171, 0x100, RZ ;  /* 0x00000100aba97810 */ /* 0x000fca0007ffe0ff */
[----:B----4-:R-:W-:-:S04]  /*09b0*/  IMAD.WIDE.U32 R108, R169, 0x20, R128 ;  /* 0x00000020a96c7825 */ /* 0x010fc800078e0080 */
[----:B------:R-:W-:Y:S01]  /*09c0*/  IMAD.WIDE.U32 R104, R169, 0x10, R132 ;  /* 0x00000010a9687825 */ /* 0x000fe200078e0084 */
[----:B------:R-:W4:Y:S05]  /*09d0*/  LDG.E.128 R100, desc[UR12][R108.64] ;  /* 0x0000000c6c647981 */ /* 0x000f2a000c1e1d00 */
[----:B------:R-:W3:Y:S04]  /*09e0*/  LDG.E.128 R104, desc[UR12][R104.64] ;  /* 0x0000000c68687981 */ /* 0x000ee8000c1e1d00 */
[----:B------:R-:W3:Y:S01]  /*09f0*/  LDG.E.128 R108, desc[UR12][R108.64+0x10] ;  /* 0x0000100c6c6c7981 */ /* 0x000ee2000c1e1d00 */
[----:B------:R-:W-:-:S04]  /*0a00*/  IMAD.WIDE.U32 R96, R171, 0x20, R128 ;  /* 0x00000020ab607825 */ /* 0x000fc800078e0080 */
[----:B------:R-:W-:Y:S01]  /*0a10*/  IMAD.WIDE.U32 R92, R171, 0x10, R132 ;  /* 0x00000010ab5c7825 */ /* 0x000fe200078e0084 */
[----:B------:R-:W3:Y:S05]  /*0a20*/  LDG.E.128 R88, desc[UR12][R96.64] ;  /* 0x0000000c60587981 */ /* 0x000eea000c1e1d00 */
[----:B------:R-:W3:Y:S01]  /*0a30*/  LDG.E.128 R92, desc[UR12][R92.64] ;  /* 0x0000000c5c5c7981 */ /* 0x000ee2000c1e1d00 */
[----:B-1----:R-:W-:-:S03]  /*0a40*/  IMAD.WIDE R172, R166, 0x4, R172 ;  /* 0x00000004a6ac7825 */ /* 0x002fc600078e02ac */
[----:B------:R-:W3:Y:S04]  /*0a50*/  LDG.E.128 R96, desc[UR12][R96.64+0x10] ;  /* 0x0000100c60607981 */ /* 0x000ee8000c1e1d00 */
[----:B------:R1:W3:Y:S01]  /*0a60*/  LDG.E R170, desc[UR12][R172.64] ;  /* 0x0000000cacaa7981 */ /* 0x0002e2000c1e1900 */
[----:B------:R-:W-:-:S05]  /*0a70*/  IADD3 R168, PT, PT, R171, 0x200, RZ ;  /* 0x00000200aba87810 */ /* 0x000fca0007ffe0ff */
[C---:B------:R-:W-:Y:S01]  /*0a80*/  IMAD.WIDE.U32 R116, R168.reuse, 0x10, R132 ;  /* 0x00000010a8747825 */ /* 0x040fe200078e0084 */
[----:B------:R-:W-:Y:S02]  /*0a90*/  IADD3 R167, PT, PT, R171, 0x300, RZ ;  /* 0x00000300aba77810 */ /* 0x000fe40007ffe0ff */
[----:B------:R-:W-:Y:S01]  /*0aa0*/  ISETP.NE.AND.EX P0, PT, RZ, UR19, PT, P0 ;  /* 0x00000013ff007c0c */ /* 0x000fe2000bf05300 */
[----:B-1----:R-:W1:Y:S02]  /*0ab0*/  LDC.64 R172, c[0x0][0x380] ;  /* 0x0000e000ffac7b82 */ /* 0x002e640000000a00 */
[----:B------:R-:W3:Y:S01]  /*0ac0*/  LDG.E.128 R116, desc[UR12][R116.64] ;  /* 0x0000000c74747981 */ /* 0x000ee2000c1e1d00 */
[----:B------:R-:W-:-:S04]  /*0ad0*/  IMAD.WIDE.U32 R120, R168, 0x20, R128 ;  /* 0x00000020a8787825 */ /* 0x000fc800078e0080 */
[C---:B------:R-:W-:Y:S01]  /*0ae0*/  IMAD.WIDE.U32 R128, R167.reuse, 0x20, R128 ;  /* 0x00000020a7807825 */ /* 0x040fe200078e0080 */
[----:B------:R-:W3:Y:S03]  /*0af0*/  LDG.E.128 R112, desc[UR12][R120.64] ;  /* 0x0000000c78707981 */ /* 0x000ee6000c1e1d00 */
[----:B------:R-:W-:Y:S01]  /*0b00*/  IMAD.WIDE.U32 R132, R167, 0x10, R132 ;  /* 0x00000010a7847825 */ /* 0x000fe200078e0084 */
[----:B------:R-:W3:Y:S01]  /*0b10*/  LDG.E.128 R124, desc[UR12][R128.64] ;  /* 0x0000000c807c7981 */ /* 0x000ee2000c1e1d00 */
[----:B------:R-:W0:Y:S04]  /*0b20*/  @P0 LDC.64 R174, c[0x0][0x3b8] ;  /* 0x0000ee00ffae0b82 */ /* 0x000e280000000a00 */
[----:B------:R-:W3:Y:S04]  /*0b30*/  LDG.E.128 R132, desc[UR12][R132.64] ;  /* 0x0000000c84847981 */ /* 0x000ee8000c1e1d00 */
[----:B------:R-:W3:Y:S01]  /*0b40*/  LDG.E.128 R120, desc[UR12][R120.64+0x10] ;  /* 0x0000100c78787981 */ /* 0x000ee2000c1e1d00 */
[----:B------:R-:W1:Y:S03]  /*0b50*/  @P0 LDC.64 R176, c[0x0][0x3b8] ;  /* 0x0000ee00ffb00b82 */ /* 0x000e660000000a00 */
[----:B------:R-:W3:Y:S05]  /*0b60*/  LDG.E.128 R128, desc[UR12][R128.64+0x10] ;  /* 0x0000100c80807981 */ /* 0x000eea000c1e1d00 */
[----:B------:R-:W1:Y:S08]  /*0b70*/  @P0 LDC.64 R178, c[0x0][0x3b8] ;  /* 0x0000ee00ffb20b82 */ /* 0x000e700000000a00 */
[----:B------:R-:W1:Y:S01]  /*0b80*/  @P0 LDC.64 R180, c[0x0][0x3b8] ;  /* 0x0000ee00ffb40b82 */ /* 0x000e620000000a00 */
[----:B------:R-:W-:-:S04]  /*0b90*/  ISETP.NE.U32.AND P1, PT, RZ, UR16, PT ;  /* 0x00000010ff007c0c */ /* 0x000fc8000bf25070 */
[----:B------:R-:W-:Y:S02]  /*0ba0*/  ISETP.NE.AND.EX P1, PT, RZ, UR17, PT, P1 ;  /* 0x00000011ff007c0c */ /* 0x000fe4000bf25310 */
[----:B------:R-:W-:Y:S01]  /*0bb0*/  ISETP.NE.AND P3, PT, RZ, UR14, PT ;  /* 0x0000000eff007c0c */ /* 0x000fe2000bf65270 */
[----:B0-----:R-:W-:-:S04]  /*0bc0*/  @P0 IMAD.WIDE.U32 R174, R171, 0x8, R174 ;  /* 0x00000008abae0825 */ /* 0x001fc800078e00ae */
[----:B-1----:R-:W-:Y:S01]  /*0bd0*/  @P0 IMAD.WIDE.U32 R176, R169, 0x8, R176 ;  /* 0x00000008a9b00825 */ /* 0x002fe200078e00b0 */
[----:B------:R4:W5:Y:S03]  /*0be0*/  @P0 LDG.E.64 R152, desc[UR12][R174.64] ;  /* 0x0000000cae980981 */ /* 0x000966000c1e1b00 */
[----:B------:R-:W-:Y:S01]  /*0bf0*/  @P0 IMAD.WIDE.U32 R178, R168, 0x8, R178 ;  /* 0x00000008a8b20825 */ /* 0x000fe200078e00b2 */
[----:B------:R0:W5:Y:S04]  /*0c00*/  @P0 LDG.E.64 R154, desc[UR12][R176.64] ;  /* 0x0000000cb09a0981 */ /* 0x000168000c1e1b00 */
[----:B------:R1:W5:Y:S01]  /*0c10*/  @P0 LDG.E.64 R156, desc[UR12][R178.64] ;  /* 0x0000000cb29c0981 */ /* 0x000362000c1e1b00 */
[----:B------:R-:W-:-:S05]  /*0c20*/  @P0 IMAD.WIDE.U32 R180, R167, 0x8, R180 ;  /* 0x00000008a7b40825 */ /* 0x000fca00078e00b4 */
[----:B------:R1:W5:Y:S01]  /*0c30*/  @P0 LDG.E.64 R158, desc[UR12][R180.64] ;  /* 0x0000000cb49e0981 */ /* 0x000362000c1e1b00 */
[----:B------:R-:W-:-:S04]  /*0c40*/  IADD3 R166, PT, PT, R166, R172, RZ ;  /* 0x000000aca6a67210 */ /* 0x000fc80007ffe0ff */
[----:B------:R-:W-:Y:S02]  /*0c50*/  ISETP.GE.AND P4, PT, R166, R173, PT ;  /* 0x000000ada600720c */ /* 0x000fe40003f86270 */
[----:B--2---:R-:W-:-:S05]  /*0c60*/  FSEL R185, R185, RZ, !P3 ;  /* 0x000000ffb9b97208 */ /* 0x004fca0005800000 */
[C---:B----4-:R-:W-:Y:S01]  /*0c70*/  FADD.FTZ R175, -R185.reuse, R102 ;  /* 0x00000066b9af7221 */ /* 0x050fe20000010100 */
[----:B0-----:R-:W-:Y:S02]  /*0c80*/  FADD.FTZ R177, -R185, R103 ;  /* 0x00000067b9b17221 */ /* 0x001fe40000010100 */
[----:B------:R-:W0:Y:S01]  /*0c90*/  @P1 LDC.64 R102, c[0x0][0x438] ;  /* 0x00010e00ff661b82 */ /* 0x000e220000000a00 */
[C---:B---3--:R-:W-:Y:S02]  /*0ca0*/  PRMT R197, R104.reuse, 0x7632, R197 ;  /* 0x0000763268c57816 */ /* 0x048fe400000000c5 */
[----:B-1----:R-:W-:Y:S02]  /*0cb0*/  SHF.L.U32 R178, R104, 0x10, RZ ;  /* 0x0000001068b27819 */ /* 0x002fe400000006ff */
[C---:B------:R-:W-:Y:S02]  /*0cc0*/  PRMT R195, R105.reuse, 0x7632, R195 ;  /* 0x0000763269c37816 */ /* 0x040fe400000000c3 */
[----:B------:R-:W-:-:S02]  /*0cd0*/  SHF.L.U32 R179, R105, 0x10, RZ ;  /* 0x0000001069b37819 */ /* 0x000fc400000006ff */
[C---:B------:R-:W-:Y:S01]  /*0ce0*/  PRMT R194, R106.reuse, 0x7632, R194 ;  /* 0x000076326ac27816 */ /* 0x040fe200000000c2 */
[----:B------:R-:W1:Y:S01]  /*0cf0*/  @P1 LDC.64 R104, c[0x0][0x438] ;  /* 0x00010e00ff681b82 */ /* 0x000e620000000a00 */
[----:B------:R-:W-:Y:S02]  /*0d00*/  SHF.L.U32 R180, R106, 0x10, RZ ;  /* 0x000000106ab47819 */ /* 0x000fe400000006ff */
[C---:B------:R-:W-:Y:S02]  /*0d10*/  PRMT R198, R107.reuse, 0x7632, R198 ;  /* 0x000076326bc67816 */ /* 0x040fe400000000c6 */
[----:B------:R-:W-:-:S03]  /*0d20*/  SHF.L.U32 R176, R107, 0x10, RZ ;  /* 0x000000106bb07819 */ /* 0x000fc600000006ff */
[----:B------:R-:W2:Y:S01]  /*0d30*/  @P1 LDC.64 R106, c[0x0][0x438] ;  /* 0x00010e00ff6a1b82 */ /* 0x000ea20000000a00 */
[C---:B------:R-:W-:Y:S01]  /*0d40*/  FADD.FTZ R181, -R185.reuse, R108 ;  /* 0x0000006cb9b57221 */ /* 0x040fe20000010100 */
[----:B------:R-:W-:-:S06]  /*0d50*/  FADD.FTZ R182, -R185, R109 ;  /* 0x0000006db9b67221 */ /* 0x000fcc0000010100 */
[----:B------:R-:W3:Y:S01]  /*0d60*/  @P1 LDC.64 R108, c[0x0][0x438] ;  /* 0x00010e00ff6c1b82 */ /* 0x000ee20000000a00 */
[C-C-:B------:R-:W-:Y:S01]  /*0d70*/  FADD.FTZ R0, -R185.reuse, R88.reuse ;  /* 0x00000058b9007221 */ /* 0x140fe20000010100 */
[C---:B------:R-:W-:Y:S02]  /*0d80*/  PRMT R88, R92.reuse, 0x7632, R88 ;  /* 0x000076325c587816 */ /* 0x040fe40000000058 */
[----:B------:R-:W-:Y:S01]  /*0d90*/  SHF.L.U32 R92, R92, 0x10, RZ ;  /* 0x000000105c5c7819 */ /* 0x000fe200000006ff */
[----:B------:R-:W-:Y:S01]  /*0da0*/  FADD.FTZ R89, -R185, R89 ;  /* 0x00000059b9597221 */ /* 0x000fe20000010100 */
[----:B0-----:R-:W-:Y:S01]  /*0db0*/  @P1 IMAD.WIDE.U32 R102, R171, 0x20, R102 ;  /* 0x00000020ab661825 */ /* 0x001fe200078e0066 */
[----:B------:R-:W-:-:S03]  /*0dc0*/  SHF.L.U32 R88, R88, 0x10, RZ ;  /* 0x0000001058587819 */ /* 0x000fc600000006ff */
[----:B------:R-:W-:Y:S01]  /*0dd0*/  FMUL.FTZ R192, R192, R92 ;  /* 0x0000005cc0c07220 */ /* 0x000fe20000410000 */
[----:B-1----:R-:W-:Y:S01]  /*0de0*/  @P1 IMAD.WIDE.U32 R104, R169, 0x20, R104 ;  /* 0x00000020a9681825 */ /* 0x002fe200078e0068 */
[----:B------:R-:W-:-:S03]  /*0df0*/  PRMT R172, R93, 0x7632, R172 ;  /* 0x000076325dac7816 */ /* 0x000fc600000000ac */
[----:B------:R-:W-:Y:S01]  /*0e00*/  FADD.FTZ R91, -R185, R91 ;  /* 0x0000005bb95b7221 */ /* 0x000fe20000010100 */
[----:B------:R-:W-:Y:S01]  /*0e10*/  SHF.L.U32 R93, R93, 0x10, RZ ;  /* 0x000000105d5d7819 */ /* 0x000fe200000006ff */
[----:B--2---:R-:W-:-:S04]  /*0e20*/  @P1 IMAD.WIDE.U32 R106, R168, 0x20, R106 ;  /* 0x00000020a86a1825 */ /* 0x004fc800078e006a */
[----:B------:R-:W-:Y:S01]  /*0e30*/  FMUL.FTZ R189, R170, R89 ;  /* 0x00000059aabd7220 */ /* 0x000fe20000410000 */
[----:B------:R-:W5:Y:S01]  /*0e40*/  @P1 LDG.E.128 R52, desc[UR12][R102.64] ;  /* 0x0000000c66341981 */ /* 0x000f62000c1e1d00 */
[----:B------:R-:W-:Y:S01]  /*0e50*/  FMUL.FTZ R218, R202, R88 ;  /* 0x00000058cada7220 */ /* 0x000fe20000410000 */
[----:B------:R-:W-:Y:S01]  /*0e60*/  FADD.FTZ R89, RZ, R192 ;  /* 0x000000c0ff597221 */ /* 0x000fe20000010000 */
[C---:B------:R-:W-:Y:S01]  /*0e70*/  FADD.FTZ R183, -R185.reuse, R110 ;  /* 0x0000006eb9b77221 */ /* 0x040fe20000010100 */
[----:B------:R3:W5:Y:S01]  /*0e80*/  @P1 LDG.E.128 R56, desc[UR12][R102.64+0x10] ;  /* 0x0000100c66381981 */ /* 0x000762000c1e1d00 */
[----:B------:R-:W-:Y:S01]  /*0e90*/  FADD.FTZ R184, -R185, R111 ;  /* 0x0000006fb9b87221 */ /* 0x000fe20000010100 */
[----:B------:R-:W-:Y:S01]  /*0ea0*/  IMAD.WIDE.U32 R110, R171, 0x8, R190 ;  /* 0x00000008ab6e7825 */ /* 0x000fe200078e00be */
[----:B------:R-:W-:Y:S01]  /*0eb0*/  SHF.L.U32 R217, R172, 0x10, RZ ;  /* 0x00000010acd97819 */ /* 0x000fe200000006ff */
[----:B------:R-:W5:Y:S02]  /*0ec0*/  @P1 LDG.E.128 R60, desc[UR12][R104.64] ;  /* 0x0000000c683c1981 */ /* 0x000f64000c1e1d00 */
[----:B------:R-:W-:-:S02]  /*0ed0*/  FADD.FTZ R90, -R185, R90 ;  /* 0x0000005ab95a7221 */ /* 0x000fc40000010100 */
[----:B------:R0:W5:Y:S01]  /*0ee0*/  @P1 LDG.E.128 R64, desc[UR12][R104.64+0x10] ;  /* 0x0000100c68401981 */ /* 0x000162000c1e1d00 */
[----:B---3--:R-:W-:-:S03]  /*0ef0*/  @P1 IMAD.WIDE.U32 R102, R167, 0x20, R108 ;  /* 0x00000020a7661825 */ /* 0x008fc600078e006c */
[----:B------:R-:W5:Y:S01]  /*0f00*/  @P1 LDG.E.128 R68, desc[UR12][R106.64] ;  /* 0x0000000c6a441981 */ /* 0x000f62000c1e1d00 */
[----:B------:R-:W-:-:S03]  /*0f10*/  IMAD.WIDE.U32 R108, R169, 0x8, R190 ;  /* 0x00000008a96c7825 */ /* 0x000fc600078e00be */
[----:B------:R1:W5:Y:S01]  /*0f20*/  @P1 LDG.E.128 R72, desc[UR12][R106.64+0x10] ;  /* 0x0000100c6a481981 */ /* 0x000362000c1e1d00 */
[----:B0-----:R-:W-:-:S04]  /*0f30*/  IMAD.WIDE.U32 R104, R167, 0x8, R190 ;  /* 0x00000008a7687825 */ /* 0x001fc800078e00be */
[----:B------:R-:W-:Y:S01]  /*0f40*/  FMUL.FTZ R172, R193, R93 ;  /* 0x0000005dc1ac7220 */ /* 0x000fe20000410000 */
[----:B------:R-:W-:Y:S01]  /*0f50*/  FADD.FTZ R89, R89, R218 ;  /* 0x000000da59597221 */ /* 0x000fe20000010000 */
[----:B------:R-:W-:Y:S01]  /*0f60*/  PRMT R173, R94, 0x7632, R173 ;  /* 0x000076325ead7816 */ /* 0x000fe200000000ad */
[----:B------:R-:W-:Y:S01]  /*0f70*/  FADD.FTZ R142, R217, R142 ;  /* 0x0000008ed98e7221 */ /* 0x000fe20000010000 */
[----:B------:R-:W-:Y:S01]  /*0f80*/  PRMT R174, R95, 0x7632, R174 ;  /* 0x000076325fae7816 */ /* 0x000fe200000000ae */
[----:B------:R-:W-:Y:S01]  /*0f90*/  FADD.FTZ R97, -R185, R97 ;  /* 0x00000061b9617221 */ /* 0x000fe20000010100 */
[----:B------:R-:W-:Y:S01]  /*0fa0*/  FMUL.FTZ R0, R170, R0 ;  /* 0x00000000aa007220 */ /* 0x000fe20000410000 */
[----:B-1----:R-:W-:-:S04]  /*0fb0*/  IMAD.WIDE.U32 R106, R168, 0x8, R190 ;  /* 0x00000008a86a7825 */ /* 0x002fc800078e00be */
[----:B------:R-:W-:Y:S01]  /*0fc0*/  FMUL.FTZ R191, R170, R91 ;  /* 0x0000005baabf7220 */ /* 0x000fe20000410000 */
[----:B------:R-:W-:Y:S01]  /*0fd0*/  SHF.L.U32 R94, R94, 0x10, RZ ;  /* 0x000000105e5e7819 */ /* 0x000fe200000006ff */
[----:B------:R-:W-:Y:S01]  /*0fe0*/  FMUL.FTZ R190, R170, R90 ;  /* 0x0000005aaabe7220 */ /* 0x000fe20000410000 */
[----:B------:R-:W-:Y:S01]  /*0ff0*/  FADD.FTZ R90, R89, R172 ;  /* 0x000000ac595a7221 */ /* 0x000fe20000010000 */
[-C--:B------:R-:W-:Y:S01]  /*1000*/  FFMA.FTZ R151, R191, R217.reuse, R151 ;  /* 0x000000d9bf977223 */ /* 0x080fe20000010097 */
[----:B------:R-:W-:Y:S01]  /*1010*/  FMUL.FTZ R217, R252, R217 ;  /* 0x000000d9fcd97220 */ /* 0x000fe20000410000 */
[----:B------:R-:W-:Y:S01]  /*1020*/  SHF.L.U32 R173, R173, 0x10, RZ ;  /* 0x00000010adad7819 */ /* 0x000fe200000006ff */
[----:B------:R-:W-:Y:S01]  /*1030*/  FMUL.FTZ R209, R251, R94 ;  /* 0x0000005efbd17220 */ /* 0x000fe20000410000 */
[----:B------:R-:W-:Y:S01]  /*1040*/  SHF.L.U32 R95, R95, 0x10, RZ ;  /* 0x000000105f5f7819 */ /* 0x000fe200000006ff */
[----:B------:R-:W-:Y:S01]  /*1050*/  FADD.FTZ R90, R90, R217 ;  /* 0x000000d95a5a7221 */ /* 0x000fe20000010000 */
[----:B------:R-:W-:Y:S01]  /*1060*/  FMUL.FTZ R214, R170, R97 ;  /* 0x00000061aad67220 */ /* 0x000fe20000410000 */
[----:B------:R-:W-:Y:S01]  /*1070*/  FMUL.FTZ R216, R250, R173 ;  /* 0x000000adfad87220 */ /* 0x000fe20000410000 */
[----:B------:R-:W-:Y:S01]  /*1080*/  FADD.FTZ R100, -R185, R100 ;  /* 0x00000064b9647221 */ /* 0x000fe20000010100 */
[----:B------:R-:W-:Y:S01]  /*1090*/  FADD.FTZ R89, R90, R209 ;  /* 0x000000d15a597221 */ /* 0x000fe20000010000 */
[----:B------:R-:W5:Y:S01]  /*10a0*/  LDG.E.64 R110, desc[UR12][R110.64] ;  /* 0x0000000c6e6e7981 */ /* 0x000f62000c1e1b00 */
[----:B------:R-:W-:Y:S01]  /*10b0*/  FADD.FTZ R164, R92, R164 ;  /* 0x000000a45ca47221 */ /* 0x000fe20000010000 */
[----:B------:R-:W-:Y:S01]  /*10c0*/  FFMA.FTZ R165, R0, R92, R165 ;  /* 0x0000005c00a57223 */ /* 0x000fe200000100a5 */
[----:B------:R-:W-:Y:S01]  /*10d0*/  SHF.L.U32 R174, R174, 0x10, RZ ;  /* 0x00000010aeae7819 */ /* 0x000fe200000006ff */
[----:B------:R-:W5:Y:S01]  /*10e0*/  LDG.E.64 R108, desc[UR12][R108.64] ;  /* 0x0000000c6c6c7981 */ /* 0x000f62000c1e1b00 */
[----:B------:R-:W-:Y:S01]  /*10f0*/  FMUL.FTZ R213, R249, R95 ;  /* 0x0000005ff9d57220 */ /* 0x000fe20000410000 */
[----:B------:R-:W-:-:S02]  /*1100*/  FADD.FTZ R92, R89, R216 ;  /* 0x000000d8595c7221 */ /* 0x000fc40000010000 */
[----:B------:R-:W5:Y:S01]  /*1110*/  LDG.E.64 R106, desc[UR12][R106.64] ;  /* 0x0000000c6a6a7981 */ /* 0x000f62000c1e1b00 */
[----:B------:R-:W-:-:S03]  /*1120*/  FFMA.FTZ R163, R189, R88, R163 ;  /* 0x00000058bda37223 */ /* 0x000fc600000100a3 */
[----:B------:R-:W5:Y:S01]  /*1130*/  LDG.E.64 R104, desc[UR12][R104.64] ;  /* 0x0000000c68687981 */ /* 0x000f62000c1e1b00 */
[----:B------:R-:W-:Y:S01]  /*1140*/  FADD.FTZ R162, R88, R162 ;  /* 0x000000a258a27221 */ /* 0x000fe20000010000 */
[----:B------:R-:W-:Y:S01]  /*1150*/  FADD.FTZ R144, R173, R144 ;  /* 0x00000090ad907221 */ /* 0x000fe20000010000 */
[----:B------:R-:W-:Y:S01]  /*1160*/  FFMA.FTZ R26, R214, R173, R26 ;  /* 0x000000add61a7223 */ /* 0x000fe2000001001a */
[----:B------:R-:W-:Y:S01]  /*1170*/  FFMA.FTZ R88, R0, R192, RZ ;  /* 0x000000c000587223 */ /* 0x000fe200000100ff */
[----:B------:R-:W-:Y:S01]  /*1180*/  FMUL.FTZ R173, R170, R100 ;  /* 0x00000064aaad7220 */ /* 0x000fe20000410000 */
[----:B------:R-:W-:Y:S01]  /*1190*/  FMUL.FTZ R215, R248, R174 ;  /* 0x000000aef8d77220 */ /* 0x000fe20000410000 */
[----:B------:R-:W-:Y:S01]  /*11a0*/  FADD.FTZ R92, R92, R213 ;  /* 0x000000d55c5c7221 */ /* 0x000fe20000010000 */
[----:B------:R-:W-:Y:S01]  /*11b0*/  SHF.L.U32 R197, R197, 0x10, RZ ;  /* 0x00000010c5c57819 */ /* 0x000fe200000006ff */
[----:B------:R-:W-:Y:S01]  /*11c0*/  FADD.FTZ R146, R178, R146 ;  /* 0x00000092b2927221 */ /* 0x000fe20000010000 */
[----:B------:R-:W-:Y:S01]  /*11d0*/  FFMA.FTZ R23, R173, R178, R23 ;  /* 0x000000b2ad177223 */ /* 0x000fe20000010017 */
        /* <DEDUP_REMOVED lines=9> */
[----:B------:R-:W-:Y:S01]  /*1270*/  SHF.L.U32 R195, R195, 0x10, RZ ;  /* 0x00000010c3c37819 */ /* 0x000fe200000006ff */
[C---:B------:R-:W-:Y:S01]  /*1280*/  FMUL.FTZ R193, R170.reuse, R96 ;  /* 0x00000060aac17220 */ /* 0x040fe20000410000 */
[----:B------:R-:W-:Y:S01]  /*1290*/  FMUL.FTZ R177, R170, R177 ;  /* 0x000000b1aab17220 */ /* 0x000fe20000410000 */
[----:B------:R-:W-:Y:S01]  /*12a0*/  FADD.FTZ R150, R179, R150 ;  /* 0x00000096b3967221 */ /* 0x000fe20000010000 */
[----:B------:R-:W-:Y:S01]  /*12b0*/  FFMA.FTZ R22, R175, R179, R22 ;  /* 0x000000b3af167223 */ /* 0x000fe20000010016 */
[----:B------:R-:W-:Y:S01]  /*12c0*/  FFMA.FTZ R88, R191, R217, R88 ;  /* 0x000000d9bf587223 */ /* 0x000fe20000010058 */
[----:B------:R-:W-:Y:S01]  /*12d0*/  FMUL.FTZ R179, R245, R179 ;  /* 0x000000b3f5b37220 */ /* 0x000fe20000410000 */
[----:B------:R-:W-:Y:S01]  /*12e0*/  FADD.FTZ R92, R89, R194 ;  /* 0x000000c2595c7221 */ /* 0x000fe20000010000 */
[----:B------:R-:W-:Y:S01]  /*12f0*/  FADD.FTZ R98, -R185, R98 ;  /* 0x00000062b9627221 */ /* 0x000fe20000010100 */
[----:B------:R-:W-:Y:S01]  /*1300*/  FADD.FTZ R141, R94, R141 ;  /* 0x0000008d5e8d7221 */ /* 0x000fe20000010000 */
[----:B------:R-:W-:Y:S01]  /*1310*/  FFMA.FTZ R143, R193, R94, R143 ;  /* 0x0000005ec18f7223 */ /* 0x000fe2000001008f */
        /* <DEDUP_REMOVED lines=14> */
[----:B------:R-:W-:Y:S01]  /*1400*/  FADD.FTZ R101, -R185, R101 ;  /* 0x00000065b9657221 */ /* 0x000fe20000010100 */
[----:B------:R-:W-:Y:S01]  /*1410*/  SHF.L.U32 R92, R198, 0x10, RZ ;  /* 0x00000010c65c7819 */ /* 0x000fe200000006ff */
[----:B------:R-:W-:Y:S01]  /*1420*/  FFMA.FTZ R94, R219, R215, R88 ;  /* 0x000000d7db5e7223 */ /* 0x000fe20000010058 */
[----:B------:R-:W-:Y:S01]  /*1430*/  FMUL.FTZ R205, R241, R176 ;  /* 0x000000b0f1cd7220 */ /* 0x000fe20000410000 */
[----:B------:R-:W-:Y:S01]  /*1440*/  FADD.FTZ R88, R89, R204 ;  /* 0x000000cc59587221 */ /* 0x000fe20000010000 */
[----:B------:R-:W-:Y:S01]  /*1450*/  PRMT R196, R116, 0x7632, R196 ;  /* 0x0000763274c47816 */ /* 0x000fe200000000c4 */
[----:B------:R-:W-:Y:S01]  /*1460*/  FADD.FTZ R145, R174, R145 ;  /* 0x00000091ae917221 */ /* 0x000fe20000010000 */
[----:B------:R-:W-:Y:S01]  /*1470*/  FFMA.FTZ R24, R219, R174, R24 ;  /* 0x000000aedb187223 */ /* 0x000fe20000010018 */
[----:B------:R-:W-:Y:S01]  /*1480*/  SHF.L.U32 R116, R116, 0x10, RZ ;  /* 0x0000001074747819 */ /* 0x000fe200000006ff */
[C---:B------:R-:W-:Y:S01]  /*1490*/  FMUL.FTZ R174, R170.reuse, R101 ;  /* 0x00000065aaae7220 */ /* 0x040fe20000410000 */
[----:B------:R-:W-:Y:S01]  /*14a0*/  FMUL.FTZ R181, R170, R181 ;  /* 0x000000b5aab57220 */ /* 0x000fe20000410000 */
[----:B------:R-:W-:Y:S01]  /*14b0*/  FFMA.FTZ R89, R173, R178, R94 ;  /* 0x000000b2ad597223 */ /* 0x000fe2000001005e */
[----:B------:R-:W-:Y:S01]  /*14c0*/  FMUL.FTZ R212, R240, R92 ;  /* 0x0000005cf0d47220 */ /* 0x000fe20000410000 */
[----:B------:R-:W-:Y:S01]  /*14d0*/  FADD.FTZ R91, R88, R205 ;  /* 0x000000cd585b7221 */ /* 0x000fe20000010000 */
[----:B------:R-:W-:Y:S01]  /*14e0*/  FADD.FTZ R160, R93, R160 ;  /* 0x000000a05da07221 */ /* 0x000fe20000010000 */
[----:B------:R-:W-:Y:S01]  /*14f0*/  FFMA.FTZ R161, R190, R93, R161 ;  /* 0x0000005dbea17223 */ /* 0x000fe200000100a1 */
[----:B------:R-:W-:Y:S01]  /*1500*/  FADD.FTZ R147, R180, R147 ;  /* 0x00000093b4937221 */ /* 0x000fe20000010000 */
[----:B------:R-:W-:Y:S01]  /*1510*/  FFMA.FTZ R149, R181, R180, R149 ;  /* 0x000000b4b5957223 */ /* 0x000fe20000010095 */
[----:B------:R-:W-:Y:S01]  /*1520*/  SHF.L.U32 R93, R196, 0x10, RZ ;  /* 0x00000010c45d7819 */ /* 0x000fe200000006ff */
[----:B------:R-:W-:Y:S01]  /*1530*/  FFMA.FTZ R88, R174, R194, R89 ;  /* 0x000000c2ae587223 */ /* 0x000fe20000010059 */
[----:B------:R-:W-:Y:S01]  /*1540*/  FMUL.FTZ R180, R237, R116 ;  /* 0x00000074edb47220 */ /* 0x000fe20000410000 */
[----:B------:R-:W-:Y:S01]  /*1550*/  FADD.FTZ R89, R91, R212 ;  /* 0x000000d45b597221 */ /* 0x000fe20000010000 */
[C---:B------:R-:W-:Y:S01]  /*1560*/  PRMT R199, R117.reuse, 0x7632, R199 ;  /* 0x0000763275c77816 */ /* 0x040fe200000000c7 */
[----:B------:R-:W-:Y:S01]  /*1570*/  FMUL.FTZ R208, R170, R182 ;  /* 0x000000b6aad07220 */ /* 0x000fe20000410000 */
[----:B------:R-:W-:Y:S01]  /*1580*/  SHF.L.U32 R117, R117, 0x10, RZ ;  /* 0x0000001075757819 */ /* 0x000fe200000006ff */
[----:B------:R-:W-:Y:S01]  /*1590*/  FFMA.FTZ R88, R175, R179, R88 ;  /* 0x000000b3af587223 */ /* 0x000fe20000010058 */
[----:B------:R-:W-:Y:S01]  /*15a0*/  FADD.FTZ R89, R89, R180 ;  /* 0x000000b459597221 */ /* 0x000fe20000010000 */
[----:B------:R-:W-:Y:S01]  /*15b0*/  FMUL.FTZ R182, R234, R93 ;  /* 0x0000005deab67220 */ /* 0x000fe20000410000 */
[----:B------:R-:W-:Y:S01]  /*15c0*/  FMUL.FTZ R210, R170, R183 ;  /* 0x000000b7aad27220 */ /* 0x000fe20000410000 */
[----:B------:R-:W-:Y:S01]  /*15d0*/  SHF.L.U32 R94, R199, 0x10, RZ ;  /* 0x00000010c75e7819 */ /* 0x000fe200000006ff */
[----:B------:R-:W-:Y:S01]  /*15e0*/  FFMA.FTZ R88, R177, R195, R88 ;  /* 0x000000c3b1587223 */ /* 0x000fe20000010058 */
[----:B------:R-:W-:Y:S01]  /*15f0*/  FADD.FTZ R96, R89, R182 ;  /* 0x000000b659607221 */ /* 0x000fe20000010000 */
[----:B------:R-:W-:Y:S01]  /*1600*/  FMUL.FTZ R183, R233, R117 ;  /* 0x00000075e9b77220 */ /* 0x000fe20000410000 */
[----:B------:R-:W-:Y:S01]  /*1610*/  PRMT R201, R118, 0x7632, R201 ;  /* 0x0000763276c97816 */ /* 0x000fe200000000c9 */
[----:B------:R-:W-:Y:S01]  /*1620*/  FFMA.FTZ R148, R174, R197, R148 ;  /* 0x000000c5ae947223 */ /* 0x000fe20000010094 */
[----:B------:R-:W-:Y:S01]  /*1630*/  SHF.L.U32 R118, R118, 0x10, RZ ;  /* 0x0000001076767819 */ /* 0x000fe200000006ff */
[----:B------:R-:W-:Y:S01]  /*1640*/  FADD.FTZ R21, R197, R21 ;  /* 0x00000015c5157221 */ /* 0x000fe20000010000 */
[----:B------:R-:W-:Y:S01]  /*1650*/  FFMA.FTZ R89, R181, R206, R88 ;  /* 0x000000ceb5597223 */ /* 0x000fe20000010058 */
[----:B------:R-:W-:Y:S01]  /*1660*/  FADD.FTZ R96, R96, R183 ;  /* 0x000000b760607221 */ /* 0x000fe20000010000 */
[----:B------:R-:W-:Y:S01]  /*1670*/  FMUL.FTZ R197, R232, R94 ;  /* 0x0000005ee8c57220 */ /* 0x000fe20000410000 */
[----:B------:R-:W-:Y:S01]  /*1680*/  FADD.FTZ R140, R95, R140 ;  /* 0x0000008c5f8c7221 */ /* 0x000fe20000010000 */
[----:B------:R-:W-:Y:S01]  /*1690*/  FFMA.FTZ R25, R207, R95, R25 ;  /* 0x0000005fcf197223 */ /* 0x000fe20000010019 */
[----:B------:R-:W-:Y:S01]  /*16a0*/  SHF.L.U32 R95, R201, 0x10, RZ ;  /* 0x00000010c95f7819 */ /* 0x000fe200000006ff */
[----:B------:R-:W-:Y:S01]  /*16b0*/  FFMA.FTZ R89, R208, R204, R89 ;  /* 0x000000ccd0597223 */ /* 0x000fe20000010059 */
[----:B------:R-:W-:Y:S01]  /*16c0*/  FADD.FTZ R91, R96, R197 ;  /* 0x000000c5605b7221 */ /* 0x000fe20000010000 */
[----:B------:R-:W-:Y:S01]  /*16d0*/  FMUL.FTZ R196, R231, R118 ;  /* 0x00000076e7c47220 */ /* 0x000fe20000410000 */
[----:B------:R-:W-:Y:S01]  /*16e0*/  PRMT R200, R119, 0x7632, R200 ;  /* 0x0000763277c87816 */ /* 0x000fe200000000c8 */
[----:B------:R-:W-:Y:S01]  /*16f0*/  FADD.FTZ R112, -R185, R112 ;  /* 0x00000070b9707221 */ /* 0x000fe20000010100 */
[----:B------:R-:W-:Y:S01]  /*1700*/  SHF.L.U32 R119, R119, 0x10, RZ ;  /* 0x0000001077777819 */ /* 0x000fe200000006ff */
[----:B------:R-:W-:Y:S01]  /*1710*/  FMUL.FTZ R211, R170, R184 ;  /* 0x000000b8aad37220 */ /* 0x000fe20000410000 */
[----:B------:R-:W-:Y:S01]  /*1720*/  FFMA.FTZ R88, R210, R205, R89 ;  /* 0x000000cdd2587223 */ /* 0x000fe20000010059 */
[----:B------:R-:W-:Y:S01]  /*1730*/  FADD.FTZ R91, R91, R196 ;  /* 0x000000c45b5b7221 */ /* 0x000fe20000010000 */
[----:B------:R-:W-:Y:S01]  /*1740*/  FMUL.FTZ R184, R230, R95 ;  /* 0x0000005fe6b87220 */ /* 0x000fe20000410000 */
[----:B------:R-:W-:Y:S01]  /*1750*/  FADD.FTZ R113, -R185, R113 ;  /* 0x00000071b9717221 */ /* 0x000fe20000010100 */
[----:B------:R-:W-:Y:S01]  /*1760*/  FMUL.FTZ R112, R170, R112 ;  /* 0x00000070aa707220 */ /* 0x000fe20000410000 */
[----:B------:R-:W-:Y:S01]  /*1770*/  SHF.L.U32 R96, R200, 0x10, RZ ;  /* 0x00000010c8607819 */ /* 0x000fe200000006ff */
[----:B------:R-:W-:Y:S01]  /*1780*/  FFMA.FTZ R89, R211, R212, R88 ;  /* 0x000000d4d3597223 */ /* 0x000fe20000010058 */
[----:B------:R-:W-:Y:S01]  /*1790*/  FADD.FTZ R91, R91, R184 ;  /* 0x000000b85b5b7221 */ /* 0x000fe20000010000 */
[----:B------:R-:W-:Y:S01]  /*17a0*/  FMUL.FTZ R200, R229, R119 ;  /* 0x00000077e5c87220 */ /* 0x000fe20000410000 */
        /* <DEDUP_REMOVED lines=14> */
[----:B------:R-:W-:Y:S01]  /*1890*/  PRMT R185, R132, 0x7632, R185 ;  /* 0x0000763284b97816 */ /* 0x000fe200000000b9 */
[----:B------:R-:W-:Y:S01]  /*18a0*/  FMUL.FTZ R113, R170, R113 ;  /* 0x00000071aa717220 */ /* 0x000fe20000410000 */
[----:B------:R-:W-:Y:S01]  /*18b0*/  SHF.L.U32 R132, R132, 0x10, RZ ;  /* 0x0000001084847819 */ /* 0x000fe200000006ff */
[----:B------:R-:W-:Y:S01]  /*18c0*/  FFMA.FTZ R88, R112, R180, R89 ;  /* 0x000000b470587223 */ /* 0x000fe20000010059 */
[----:B------:R-:W-:Y:S01]  /*18d0*/  FADD.FTZ R91, R91, R200 ;  /* 0x000000c85b5b7221 */ /* 0x000fe20000010000 */
[----:B------:R-:W-:Y:S01]  /*18e0*/  FMUL.FTZ R202, R228, R96 ;  /* 0x00000060e4ca7220 */ /* 0x000fe20000410000 */
[C---:B------:R-:W-:Y:S01]  /*18f0*/  FMUL.FTZ R114, R170.reuse, R114 ;  /* 0x00000072aa727220 */ /* 0x040fe20000410000 */
[C---:B------:R-:W-:Y:S01]  /*1900*/  FMUL.FTZ R198, R170.reuse, R115 ;  /* 0x00000073aac67220 */ /* 0x040fe20000410000 */
[----:B------:R-:W-:Y:S01]  /*1910*/  SHF.L.U32 R235, R185, 0x10, RZ ;  /* 0x00000010b9eb7819 */ /* 0x000fe200000006ff */
[----:B------:R-:W-:Y:S01]  /*1920*/  FFMA.FTZ R89, R113, R182, R88 ;  /* 0x000000b671597223 */ /* 0x000fe20000010058 */
[----:B------:R-:W-:Y:S01]  /*1930*/  FADD.FTZ R88, R91, R202 ;  /* 0x000000ca5b587221 */ /* 0x000fe20000010000 */
[----:B------:R-:W-:Y:S01]  /*1940*/  FMUL.FTZ R115, R227, R132 ;  /* 0x00000084e3737220 */ /* 0x000fe20000410000 */
        /* <DEDUP_REMOVED lines=26> */
[----:B------:R-:W-:Y:S01]  /*1af0*/  FMUL.FTZ R186, R222, R238 ;  /* 0x000000eedeba7220 */ /* 0x000fe20000410000 */
[----:B------:R-:W-:Y:S01]  /*1b00*/  FMUL.FTZ R124, R170, R124 ;  /* 0x0000007caa7c7220 */ /* 0x000fe20000410000 */
[----:B------:R-:W-:Y:S01]  /*1b10*/  SHF.L.U32 R239, R188, 0x10, RZ ;  /* 0x00000010bcef7819 */ /* 0x000fe200000006ff */
[----:B------:R-:W-:Y:S01]  /*1b20*/  FFMA.FTZ R91, R203, R202, R88 ;  /* 0x000000cacb5b7223 */ /* 0x000fe20000010058 */
[----:B------:R-:W-:Y:S01]  /*1b30*/  FADD.FTZ R98, R89, R186 ;  /* 0x000000ba59627221 */ /* 0x000fe20000010000 */
[----:B------:R-:W-:Y:S01]  /*1b40*/  FMUL.FTZ R187, R221, R135 ;  /* 0x00000087ddbb7220 */ /* 0x000fe20000410000 */
[----:B------:R-:W-:Y:S01]  /*1b50*/  FMUL.FTZ R125, R170, R125 ;  /* 0x0000007daa7d7220 */ /* 0x000fe20000410000 */
[----:B------:R-:W-:Y:S01]  /*1b60*/  FFMA.FTZ R88, R124, R115, R91 ;  /* 0x000000737c587223 */ /* 0x000fe2000001005b */
[----:B------:R-:W-:Y:S01]  /*1b70*/  FMUL.FTZ R188, R220, R239 ;  /* 0x000000efdcbc7220 */ /* 0x000fe20000410000 */
[----:B------:R-:W-:Y:S01]  /*1b80*/  FADD.FTZ R91, R98, R187 ;  /* 0x000000bb625b7221 */ /* 0x000fe20000010000 */
[C---:B------:R-:W-:Y:S01]  /*1b90*/  FMUL.FTZ R126, R170.reuse, R126 ;  /* 0x0000007eaa7e7220 */ /* 0x040fe20000410000 */
[----:B------:R-:W-:Y:S01]  /*1ba0*/  FFMA.FTZ R89, R125, R120, R88 ;  /* 0x000000787d597223 */ /* 0x000fe20000010058 */
[----:B------:R-:W5:Y:S01]  /*1bb0*/  @P1 LDG.E.128 R76, desc[UR12][R102.64] ;  /* 0x0000000c664c1981 */ /* 0x000f62000c1e1d00 */
[----:B------:R-:W-:Y:S01]  /*1bc0*/  FADD.FTZ R88, R91, R188 ;  /* 0x000000bc5b587221 */ /* 0x000fe20000010000 */
[----:B------:R-:W-:Y:S01]  /*1bd0*/  FMUL.FTZ R127, R170, R127 ;  /* 0x0000007faa7f7220 */ /* 0x000fe20000410000 */
[----:B------:R-:W-:Y:S01]  /*1be0*/  FFMA.FTZ R98, R126, R121, R89 ;  /* 0x000000797e627223 */ /* 0x000fe20000010059 */
[----:B------:R0:W5:Y:S04]  /*1bf0*/  @P1 LDG.E.128 R80, desc[UR12][R102.64+0x10] ;  /* 0x0000100c66501981 */ /* 0x000168000c1e1d00 */
[----:B------:R-:W1:Y:S01]  /*1c00*/  SHFL.DOWN PT, R89, R88, 0x10, 0x1f ;  /* 0x0a001f0058597f89 */ /* 0x000e6200000e0000 */
[C---:B------:R-:W-:Y:S01]  /*1c10*/  FMUL.FTZ R128, R170.reuse, R128 ;  /* 0x00000080aa807220 */ /* 0x040fe20000410000 */
[----:B------:R-:W-:Y:S01]  /*1c20*/  FFMA.FTZ R91, R127, R122, R98 ;  /* 0x0000007a7f5b7223 */ /* 0x000fe20000010062 */
[----:B------:R-:W-:-:S03]  /*1c30*/  FMUL.FTZ R129, R170, R129 ;  /* 0x00000081aa817220 */ /* 0x000fc60000410000 */
[----:B------:R-:W-:Y:S01]  /*1c40*/  FFMA.FTZ R98, R128, R123, R91 ;  /* 0x0000007b80627223 */ /* 0x000fe2000001005b */
[----:B------:R-:W-:-:S03]  /*1c50*/  FMUL.FTZ R130, R170, R130 ;  /* 0x00000082aa827220 */ /* 0x000fc60000410000 */
[----:B------:R-:W-:Y:S01]  /*1c60*/  FFMA.FTZ R91, R129, R186, R98 ;  /* 0x000000ba815b7223 */ /* 0x000fe20000010062 */
[----:B------:R-:W-:-:S03]  /*1c70*/  FMUL.FTZ R131, R170, R131 ;  /* 0x00000083aa837220 */ /* 0x000fc60000410000 */
[----:B------:R-:W-:-:S04]  /*1c80*/  FFMA.FTZ R98, R130, R187, R91 ;  /* 0x000000bb82627223 */ /* 0x000fc8000001005b */
[----:B------:R-:W-:Y:S01]  /*1c90*/  FFMA.FTZ R98, R131, R188, R98 ;  /* 0x000000bc83627223 */ /* 0x000fe20000010062 */
[----:B-1----:R-:W-:-:S04]  /*1ca0*/  FADD.FTZ R91, R88, R89 ;  /* 0x00000059585b7221 */ /* 0x002fc80000010000 */
[----:B------:R-:W1:Y:S04]  /*1cb0*/  SHFL.DOWN PT, R89, R98, 0x10, 0x1f ;  /* 0x0a001f0062597f89 */ /* 0x000e6800000e0000 */
[----:B------:R-:W2:Y:S01]  /*1cc0*/  SHFL.DOWN PT, R88, R91, 0x8, 0x1f ;  /* 0x09001f005b587f89 */ /* 0x000ea200000e0000 */
[----:B-1----:R-:W-:Y:S01]  /*1cd0*/  FADD.FTZ R89, R98, R89 ;  /* 0x0000005962597221 */ /* 0x002fe20000010000 */
[----:B--2---:R-:W-:-:S04]  /*1ce0*/  FADD.FTZ R97, R91, R88 ;  /* 0x000000585b617221 */ /* 0x004fc80000010000 */
[----:B------:R-:W1:Y:S02]  /*1cf0*/  SHFL.DOWN PT, R88, R89, 0x8, 0x1f ;  /* 0x09001f0059587f89 */ /* 0x000e6400000e0000 */
[----:B-1----:R-:W-:Y:S02]  /*1d00*/  FADD.FTZ R99, R89, R88 ;  /* 0x0000005859637221 */ /* 0x002fe40000010000 */
[----:B------:R-:W1:Y:S02]  /*1d10*/  SHFL.DOWN PT, R88, R97, 0x4, 0x1f ;  /* 0x08801f0061587f89 */ /* 0x000e6400000e0000 */
[----:B-1----:R-:W-:Y:S02]  /*1d20*/  FADD.FTZ R100, R97, R88 ;  /* 0x0000005861647221 */ /* 0x002fe40000010000 */
[----:B------:R-:W1:Y:S04]  /*1d30*/  SHFL.DOWN PT, R88, R99, 0x4, 0x1f ;  /* 0x08801f0063587f89 */ /* 0x000e6800000e0000 */
[----:B0-----:R-:W0:Y:S01]  /*1d40*/  SHFL.DOWN PT, R103, R100, 0x2, 0x1f ;  /* 0x08401f0064677f89 */ /* 0x001e2200000e0000 */
[----:B------:R-:W2:Y:S01]  /*1d50*/  S2R R102, SR_TID.X ;  /* 0x0000000000667919 */ /* 0x000ea20000002100 */
[----:B-1----:R-:W-:-:S05]  /*1d60*/  FADD.FTZ R101, R99, R88 ;  /* 0x0000005863657221 */ /* 0x002fca0000010000 */
[----:B------:R-:W1:Y:S01]  /*1d70*/  SHFL.DOWN PT, R88, R101, 0x2, 0x1f ;  /* 0x08401f0065587f89 */ /* 0x000e6200000e0000 */
[----:B0-----:R-:W-:Y:S01]  /*1d80*/  FADD.FTZ R103, R100, R103 ;  /* 0x0000006764677221 */ /* 0x001fe20000010000 */
[----:B-1----:R-:W-:-:S04]  /*1d90*/  FADD.FTZ R91, R101, R88 ;  /* 0x00000058655b7221 */ /* 0x002fc80000010000 */
[----:B------:R-:W0:Y:S04]  /*1da0*/  SHFL.DOWN PT, R88, R103, 0x1, 0x1f ;  /* 0x08201f0067587f89 */ /* 0x000e2800000e0000 */
[----:B------:R-:W1:Y:S01]  /*1db0*/  SHFL.DOWN PT, R98, R91, 0x1, 0x1f ;  /* 0x08201f005b627f89 */ /* 0x000e6200000e0000 */
[----:B--2---:R-:W-:Y:S01]  /*1dc0*/  LOP3.LUT P2, RZ, R102, 0x1f, RZ, 0xc0, !PT ;  /* 0x0000001f66ff7812 */ /* 0x004fe2000784c0ff */
[----:B------:R-:W-:Y:S01]  /*1dd0*/  BSSY.RECONVERGENT B0, `(.L_x_1608) ;  /* 0x000000d000007945 */ /* 0x000fe20003800200 */
[----:B0-----:R-:W-:Y:S01]  /*1de0*/  FADD.FTZ R88, R103, R88 ;  /* 0x0000005867587221 */ /* 0x001fe20000010000 */
[----:B-1----:R-:W-:-:S10]  /*1df0*/  FADD.FTZ R89, R91, R98 ;  /* 0x000000625b597221 */ /* 0x002fd40000010000 */
[----:B------:R-:W-:Y:S05]  /*1e00*/  @P2 BRA `(.L_x_1609) ;  /* 0x0000000000242947 */ /* 0x000fea0003800000 */
[----:B------:R-:W0:Y:S01]  /*1e10*/  S2R R91, SR_TID.X ;  /* 0x00000000005b7919 */ /* 0x000e220000002100 */
[----:B------:R-:W1:Y:S01]  /*1e20*/  S2UR UR5, SR_CgaCtaId ;  /* 0x00000000000579c3 */ /* 0x000e620000008800 */
[----:B------:R-:W-:Y:S02]  /*1e30*/  UMOV UR4, 0x400 ;  /* 0x0000040000047882 */ /* 0x000fe40000000000 */
[----:B-1----:R-:W-:-:S04]  /*1e40*/  ULEA UR4, UR5, UR4, 0x18 ;  /* 0x0000000405047291 */ /* 0x002fc8000f8ec0ff */
[----:B------:R-:W-:Y:S02]  /*1e50*/  UIADD3 UR5, UPT, UPT, UR4, 0x8040, URZ ;  /* 0x0000804004057890 */ /* 0x000fe4000fffe0ff */
[----:B------:R-:W-:Y:S01]  /*1e60*/  @!UP1 UIADD3 UR5, UPT, UPT, UR4, 0x8000, URZ ;  /* 0x0000800004059890 */ /* 0x000fe2000fffe0ff */
[----:B0-----:R-:W-:-:S04]  /*1e70*/  SHF.R.U32.HI R91, RZ, 0x2, R91 ;  /* 0x00000002ff5b7819 */ /* 0x001fc8000001165b */
[----:B------:R-:W-:-:S05]  /*1e80*/  LOP3.LUT R91, R91, 0x38, RZ, 0xc0, !PT ;  /* 0x000000385b5b7812 */ /* 0x000fca00078ec0ff */
[----:B------:R0:W-:Y:S02]  /*1e90*/  STS.64 [R91+UR5], R88 ;  /* 0x000000585b007988 */ /* 0x0001e40008000a05 */
.L_x_1609:
[----:B------:R-:W-:Y:S05]  /*1ea0*/  BSYNC.RECONVERGENT B0 ;  /* 0x0000000000007941 */ /* 0x000fea0003800200 */
.L_x_1608:
[----:B------:R-:W1:Y:S08]  /*1eb0*/  S2UR UR5, SR_CgaCtaId ;  /* 0x00000000000579c3 */ /* 0x000e700000008800 */
[----:B------:R-:W-:Y:S01]  /*1ec0*/  BAR.SYNC.DEFER_BLOCKING 0x0 ;  /* 0x0000000000007b1d */ /* 0x000fe20000010000 */
[----:B------:R-:W-:Y:S01]  /*1ed0*/  FADD.FTZ R20, R90, R20 ;  /* 0x000000145a147221 */ /* 0x000fe20000010000 */
[----:B------:R-:W-:Y:S01]  /*1ee0*/  FFMA.FTZ R137, R208, R90, R137 ;  /* 0x0000005ad0897223 */ /* 0x000fe20000010089 */
[----:B------:R-:W-:Y:S01]  /*1ef0*/  FFMA.FTZ R41, R113, R93, R41 ;  /* 0x0000005d71297223 */ /* 0x000fe20000010029 */
[----:B------:R-:W-:Y:S01]  /*1f00*/  FADD.FTZ R16, R93, R16 ;  /* 0x000000105d107221 */ /* 0x000fe20000010000 */
[----:B------:R-:W-:Y:S01]  /*1f10*/  FADD.FTZ R15, R117, R15 ;  /* 0x0000000f750f7221 */ /* 0x000fe20000010000 */
[----:B------:R-:W-:Y:S01]  /*1f20*/  UMOV UR4, 0x400 ;  /* 0x0000040000047882 */ /* 0x000fe20000000000 */
        /* <DEDUP_REMOVED lines=9> */
[----:B------:R-:W-:Y:S01]  /*1fc0*/  UISETP.NE.U32.AND UP0, UPT, UR18, URZ, UPT ;  /* 0x000000ff1200728c */ /* 0x000fe2000bf05070 */
[----:B------:R-:W-:Y:S01]  /*1fd0*/  FADD.FTZ R19, R176, R19 ;  /* 0x00000013b0137221 */ /* 0x000fe20000010000 */
[----:B------:R-:W-:Y:S01]  /*1fe0*/  FFMA.FTZ R136, R210, R176, R136 ;  /* 0x000000b0d2887223 */ /* 0x000fe20000010088 */
[----:B------:R-:W-:Y:S01]  /*1ff0*/  FADD.FTZ R17, R116, R17 ;  /* 0x0000001174117221 */ /* 0x000fe20000010000 */
[----:B------:R-:W-:Y:S01]  /*2000*/  UISETP.NE.AND.EX UP0, UPT, UR19, URZ, UPT, UP0 ;  /* 0x000000ff1300728c */ /* 0x000fe2000bf05300 */
[----:B------:R-:W-:Y:S01]  /*2010*/  FFMA.FTZ R42, R112, R116, R42 ;  /* 0x00000074702a7223 */ /* 0x000fe2000001002a */
[----:B------:R-:W-:Y:S01]  /*2020*/  FADD.FTZ R13, R118, R13 ;  /* 0x0000000d760d7221 */ /* 0x000fe20000010000 */
[----:B-1----:R-:W-:Y:S01]  /*2030*/  ULEA UR4, UR5, UR4, 0x18 ;  /* 0x0000000405047291 */ /* 0x002fe2000f8ec0ff */
        /* <DEDUP_REMOVED lines=8> */
[----:B------:R-:W-:Y:S01]  /*20c0*/  FFMA.FTZ R33, R125, R235, R33 ;  /* 0x000000eb7d217223 */ /* 0x000fe20000010021 */
[----:B------:R-:W-:Y:S01]  /*20d0*/  @!UP1 UIADD3 UR7, UPT, UPT, UR4, 0x8020, URZ ;  /* 0x0000802004079890 */ /* 0x000fe2000fffe0ff */
[----:B------:R-:W-:Y:S01]  /*20e0*/  FADD.FTZ R8, R235, R8 ;  /* 0x00000008eb087221 */ /* 0x000fe20000010000 */
[----:B------:R-:W-:Y:S01]  /*20f0*/  UIADD3 UR10, UPT, UPT, UR4, 0x8070, URZ ;  /* 0x00008070040a7890 */ /* 0x000fe2000fffe0ff */
[----:B------:R-:W-:Y:S01]  /*2100*/  FADD.FTZ R7, R133, R7 ;  /* 0x0000000785077221 */ /* 0x000fe20000010000 */
[----:B------:R-:W-:Y:S01]  /*2110*/  @!UP1 UIADD3 UR10, UPT, UPT, UR4, 0x8030, URZ ;  /* 0x00008030040a9890 */ /* 0x000fe2000fffe0ff */
[----:B0-----:R-:W0:Y:S01]  /*2120*/  LDS.128 R88, [UR5] ;  /* 0x00000005ff587984 */ /* 0x001e220008000c00 */
[----:B------:R-:W-:Y:S01]  /*2130*/  UIADD3 UR5, UPT, UPT, UR4, 0x8050, URZ ;  /* 0x0000805004057890 */ /* 0x000fe2000fffe0ff */
[----:B------:R-:W-:Y:S01]  /*2140*/  FFMA.FTZ R32, R126, R133, R32 ;  /* 0x000000857e207223 */ /* 0x000fe20000010020 */
[----:B------:R-:W-:Y:S01]  /*2150*/  @!UP1 UIADD3 UR5, UPT, UPT, UR4, 0x8010, URZ ;  /* 0x0000801004059890 */ /* 0x000fe2000fffe0ff */
[----:B------:R-:W-:Y:S01]  /*2160*/  LDS.128 R96, [UR7] ;  /* 0x00000007ff607984 */ /* 0x000fe20008000c00 */
[----:B------:R-:W-:Y:S01]  /*2170*/  FFMA.FTZ R31, R127, R236, R31 ;  /* 0x000000ec7f1f7223 */ /* 0x000fe2000001001f */
[----:B------:R-:W-:Y:S01]  /*2180*/  FADD.FTZ R6, R236, R6 ;  /* 0x00000006ec067221 */ /* 0x000fe20000010000 */
[----:B------:R-:W-:Y:S01]  /*2190*/  FADD.FTZ R5, R134, R5 ;  /* 0x0000000586057221 */ /* 0x000fe20000010000 */
[----:B------:R-:W-:Y:S01]  /*21a0*/  LDS.128 R100, [UR10] ;  /* 0x0000000aff647984 */ /* 0x000fe20008000c00 */
[----:B------:R-:W-:Y:S01]  /*21b0*/  FFMA.FTZ R30, R128, R134, R30 ;  /* 0x00000086801e7223 */ /* 0x000fe2000001001e */
[----:B------:R-:W-:Y:S01]  /*21c0*/  FFMA.FTZ R29, R129, R238, R29 ;  /* 0x000000ee811d7223 */ /* 0x000fe2000001001d */
[----:B------:R-:W-:Y:S01]  /*21d0*/  FADD.FTZ R4, R238, R4 ;  /* 0x00000004ee047221 */ /* 0x000fe20000010000 */
[----:B------:R-:W-:Y:S01]  /*21e0*/  FADD.FTZ R3, R135, R3 ;  /* 0x0000000387037221 */ /* 0x000fe20000010000 */
[----:B------:R-:W-:Y:S01]  /*21f0*/  FFMA.FTZ R28, R130, R135, R28 ;  /* 0x00000087821c7223 */ /* 0x000fe2000001001c */
[----:B------:R-:W-:Y:S01]  /*2200*/  FFMA.FTZ R27, R131, R239, R27 ;  /* 0x000000ef831b7223 */ /* 0x000fe2000001001b */
[----:B------:R-:W-:Y:S01]  /*2210*/  FADD.FTZ R2, R239, R2 ;  /* 0x00000002ef027221 */ /* 0x000fe20000010000 */
[----:B0-----:R-:W-:Y:S01]  /*2220*/  FADD.FTZ R93, RZ, R88 ;  /* 0x00000058ff5d7221 */ /* 0x001fe20000010000 */
[----:B------:R-:W-:-:S03]  /*2230*/  FADD.FTZ R88, RZ, R89 ;  /* 0x00000059ff587221 */ /* 0x000fc60000010000 */
[----:B------:R-:W-:Y:S01]  /*2240*/  FADD.FTZ R117, R90, R93 ;  /* 0x0000005d5a757221 */ /* 0x000fe20000010000 */
[----:B------:R-:W-:Y:S01]  /*2250*/  FADD.FTZ R88, R91, R88 ;  /* 0x000000585b587221 */ /* 0x000fe20000010000 */
[----:B------:R-:W0:Y:S02]  /*2260*/  LDS.128 R92, [UR5] ;  /* 0x00000005ff5c7984 */ /* 0x000e240008000c00 */
[----:B0-----:R-:W-:Y:S01]  /*2270*/  FADD.FTZ R117, R117, R92 ;  /* 0x0000005c75757221 */ /* 0x001fe20000010000 */
[----:B------:R-:W-:-:S03]  /*2280*/  FADD.FTZ R88, R88, R93 ;  /* 0x0000005d58587221 */ /* 0x000fc60000010000 */
[----:B------:R-:W-:Y:S01]  /*2290*/  FADD.FTZ R117, R94, R117 ;  /* 0x000000755e757221 */ /* 0x000fe20000010000 */
        /* <DEDUP_REMOVED lines=9> */
[----:B------:R-:W-:Y:S01]  /*2330*/  FMUL.FTZ R99, R102, UR20 ;  /* 0x0000001466637c20 */ /* 0x000fe20008410000 */
[----:B------:R-:W-:-:S04]  /*2340*/  FMUL.FTZ R98, R88, UR20 ;  /* 0x0000001458627c20 */ /* 0x000fc80008410000 */
[----:B------:R-:W-:Y:S01]  /*2350*/  FSEL R99, R99, RZ, !P3 ;  /* 0x000000ff63637208 */ /* 0x000fe20005800000 */
[----:B------:R-:W-:Y:S06]  /*2360*/  BRA.U UP0, `(.L_x_1610) ;  /* 0x0000000d00947547 */ /* 0x000fec000b800000 */
        /* <DEDUP_REMOVED lines=13> */
[----:B------:R-:W-:Y:S01]  /*2440*/  FADD.FTZ R209, R209, -R90 ;  /* 0x8000005ad1d17221 */ /* 0x000fe20000010000 */
        /* <DEDUP_REMOVED lines=48> */
.L_x_1612:
[-CC-:B------:R-:W-:Y:S01]  /*2750*/  FFMA.FTZ R50, R193, R98.reuse, R99.reuse ;  /* 0x00000062c1327223 */ /* 0x180fe20000010063 */
[-CC-:B------:R-:W-:Y:S01]  /*2760*/  FFMA.FTZ R48, R191, R98.reuse, R99.reuse ;  /* 0x00000062bf307223 */ /* 0x180fe20000010063 */
[-CC-:B------:R-:W-:Y:S01]  /*2770*/  FFMA.FTZ R49, R190, R98.reuse, R99.reuse ;  /* 0x00000062be317223 */ /* 0x180fe20000010063 */
[-CC-:B------:R-:W-:Y:S01]  /*2780*/  FFMA.FTZ R51, R214, R98.reuse, R99.reuse ;  /* 0x00000062d6337223 */ /* 0x180fe20000010063 */
[----:B------:R-:W-:Y:S01]  /*2790*/  FADD.FTZ R209, R209, -R50 ;  /* 0x80000032d1d17221 */ /* 0x000fe20000010000 */
[-C--:B------:R-:W-:Y:S01]  /*27a0*/  FFMA.FTZ R50, R219, R98.reuse, R99 ;  /* 0x00000062db327223 */ /* 0x080fe20000010063 */
        /* <DEDUP_REMOVED lines=8> */
[----:B-----5:R-:W-:Y:S01]  /*2830*/  ISETP.GE.U32.AND P2, PT, R110, RZ, PT ;  /* 0x000000ff6e00720c */ /* 0x020fe20003f46070 */
[C---:B------:R-:W-:Y:S01]  /*2840*/  FMUL.FTZ R51, R170.reuse, R51 ;  /* 0x00000033aa337220 */ /* 0x040fe20000410000 */
[C---:B------:R-:W-:Y:S01]  /*2850*/  FMUL.FTZ R50, R170.reuse, R213 ;  /* 0x000000d5aa327220 */ /* 0x040fe20000410000 */
[----:B------:R-:W-:Y:S01]  /*2860*/  FMUL.FTZ R84, R170, R49 ;  /* 0x00000031aa547220 */ /* 0x000fe20000410000 */
[----:B------:R-:W-:Y:S01]  /*2870*/  FFMA.FTZ R189, R189, R98, R99 ;  /* 0x00000062bdbd7223 */ /* 0x000fe20000010063 */
[----:B------:R-:W-:Y:S01]  /*2880*/  FMUL.FTZ R49, R51, UR6 ;  /* 0x0000000633317c20 */ /* 0x000fe20008410000 */
[C---:B------:R-:W-:Y:S01]  /*2890*/  ISETP.GE.U32.AND.EX P2, PT, R111.reuse, 0x1000000, PT, P2 ;  /* 0x010000006f00780c */ /* 0x040fe20003f46120 */
[----:B------:R-:W-:Y:S01]  /*28a0*/  FMUL.FTZ R48, R50, UR6 ;  /* 0x0000000632307c20 */ /* 0x000fe20008410000 */
[----:B------:R-:W-:Y:S01]  /*28b0*/  LOP3.LUT P5, RZ, R111, 0xff0000, RZ, 0xc0, !PT ;  /* 0x00ff00006fff7812 */ /* 0x000fe200078ac0ff */
[----:B------:R-:W-:Y:S01]  /*28c0*/  FMUL.FTZ R86, R170, R87 ;  /* 0x00000057aa567220 */ /* 0x000fe20000410000 */
[----:B------:R-:W-:Y:S01]  /*28d0*/  FADD.FTZ R189, R218, -R189 ;  /* 0x800000bddabd7221 */ /* 0x000fe20000010000 */
[----:B------:R-:W-:Y:S01]  /*28e0*/  FSEL R97, R49, RZ, P2 ;  /* 0x000000ff31617208 */ /* 0x000fe20001000000 */
[----:B------:R-:W-:Y:S01]  /*28f0*/  FMUL.FTZ R0, R84, UR6 ;  /* 0x0000000654007c20 */ /* 0x000fe20008410000 */
[----:B------:R-:W-:Y:S01]  /*2900*/  FMUL.FTZ R49, R170, R89 ;  /* 0x00000059aa317220 */ /* 0x000fe20000410000 */
[----:B------:R-:W-:Y:S01]  /*2910*/  LOP3.LUT P3, RZ, R110, 0xff, RZ, 0xc0, !PT ;  /* 0x000000ff6eff7812 */ /* 0x000fe2000786c0ff */
[----:B------:R-:W-:Y:S01]  /*2920*/  FMUL.FTZ R89, R86, UR6 ;  /* 0x0000000656597c20 */ /* 0x000fe20008410000 */
[----:B------:R-:W-:Y:S01]  /*2930*/  FSEL R96, R48, RZ, P5 ;  /* 0x000000ff30607208 */ /* 0x000fe20002800000 */
[----:B------:R-:W-:Y:S01]  /*2940*/  FMUL.FTZ R85, R170, R189 ;  /* 0x000000bdaa557220 */ /* 0x000fe20000410000 */
[----:B------:R-:W-:Y:S01]  /*2950*/  LOP3.LUT P6, RZ, R110, 0xff0000, RZ, 0xc0, !PT ;  /* 0x00ff00006eff7812 */ /* 0x000fe200078cc0ff */
[C---:B------:R-:W-:Y:S01]  /*2960*/  FMUL.FTZ R87, R170.reuse, R217 ;  /* 0x000000d9aa577220 */ /* 0x040fe20000410000 */
[----:B------:R-:W-:Y:S01]  /*2970*/  FMUL.FTZ R48, R170, R209 ;  /* 0x000000d1aa307220 */ /* 0x000fe20000410000 */
[----:B------:R-:W-:Y:S01]  /*2980*/  FSEL R0, R0, RZ, P3 ;  /* 0x000000ff00007208 */ /* 0x000fe20001800000 */
[----:B------:R-:W-:Y:S01]  /*2990*/  FMUL.FTZ R92, R49, UR6 ;  /* 0x00000006315c7c20 */ /* 0x000fe20008410000 */
[----:B------:R-:W-:Y:S01]  /*29a0*/  LOP3.LUT P3, RZ, R111, 0xff00, RZ, 0xc0, !PT ;  /* 0x0000ff006fff7812 */ /* 0x000fe2000786c0ff */
[----:B------:R-:W-:Y:S01]  /*29b0*/  FMUL.FTZ R88, R85, UR6 ;  /* 0x0000000655587c20 */ /* 0x000fe20008410000 */
[----:B------:R-:W-:Y:S01]  /*29c0*/  FMUL.FTZ R91, R48, UR6 ;  /* 0x00000006305b7c20 */ /* 0x000fe20008410000 */
[----:B------:R-:W-:Y:S01]  /*29d0*/  FMUL.FTZ R90, R87, UR6 ;  /* 0x00000006575a7c20 */ /* 0x000fe20008410000 */
[----:B------:R-:W-:-:S02]  /*29e0*/  FSEL R89, R89, RZ, P6 ;  /* 0x000000ff59597208 */ /* 0x000fc40003000000 */
[C---:B------:R-:W-:Y:S02]  /*29f0*/  LOP3.LUT P2, RZ, R110.reuse, 0xff000000, RZ, 0xc0, !PT ;  /* 0xff0000006eff7812 */ /* 0x040fe4000784c0ff */
        /* <DEDUP_REMOVED lines=11> */
.L_x_1611:
        /* <DEDUP_REMOVED lines=14> */
[----:B------:R-:W-:Y:S01]  /*2b90*/  FFMA.FTZ R89, R0, R98, R99 ;  /* 0x0000006200597223 */ /* 0x000fe20000010063 */
[----:B------:R-:W-:Y:S01]  /*2ba0*/  FADD.FTZ R213, R213, -R88 ;  /* 0x80000058d5d57221 */ /* 0x000fe20000010000 */
[----:B------:R-:W-:Y:S01]  /*2bb0*/  FADD.FTZ R92, R215, -R92 ;  /* 0x8000005cd75c7221 */ /* 0x000fe20000010000 */
[----:B-----5:R-:W-:Y:S01]  /*2bc0*/  FFMA.FTZ R0, R170, R209, R56 ;  /* 0x000000d1aa007223 */ /* 0x020fe20000010038 */
[----:B------:R-:W-:Y:S01]  /*2bd0*/  FADD.FTZ R93, R192, -R89 ;  /* 0x80000059c05d7221 */ /* 0x000fe20000010000 */
[C---:B------:R-:W-:Y:S01]  /*2be0*/  FFMA.FTZ R88, R170.reuse, R213, R58 ;  /* 0x000000d5aa587223 */ /* 0x040fe2000001003a */
[----:B------:R-:W-:Y:S01]  /*2bf0*/  FFMA.FTZ R89, R170, R92, R59 ;  /* 0x0000005caa597223 */ /* 0x000fe2000001003b */
[----:B------:R-:W-:Y:S01]  /*2c00*/  FADD.FTZ R216, R216, -R91 ;  /* 0x8000005bd8d87221 */ /* 0x000fe20000010000 */
[----:B------:R-:W-:Y:S01]  /*2c10*/  ISETP.GE.U32.AND P2, PT, R110, RZ, PT ;  /* 0x000000ff6e00720c */ /* 0x000fe20003f46070 */
[----:B------:R-:W-:Y:S01]  /*2c20*/  FFMA.FTZ R189, R189, R98, R99 ;  /* 0x00000062bdbd7223 */ /* 0x000fe20000010063 */
[----:B------:R-:W-:Y:S01]  /*2c30*/  FMUL.FTZ R89, R89, UR6 ;  /* 0x0000000659597c20 */ /* 0x000fe20008410000 */
[----:B------:R-:W-:Y:S01]  /*2c40*/  FMUL.FTZ R88, R88, UR6 ;  /* 0x0000000658587c20 */ /* 0x000fe20008410000 */
[----:B------:R-:W-:Y:S01]  /*2c50*/  FMUL.FTZ R0, R0, UR6 ;  /* 0x0000000600007c20 */ /* 0x000fe20008410000 */
[C---:B------:R-:W-:Y:S01]  /*2c60*/  LOP3.LUT P3, RZ, R111.reuse, 0xff0000, RZ, 0xc0, !PT ;  /* 0x00ff00006fff7812 */ /* 0x040fe2000786c0ff */
[----:B------:R-:W-:Y:S01]  /*2c70*/  FFMA.FTZ R91, R170, R216, R57 ;  /* 0x000000d8aa5b7223 */ /* 0x000fe20000010039 */
[C---:B------:R-:W-:Y:S01]  /*2c80*/  LOP3.LUT P5, RZ, R111.reuse, 0xff, RZ, 0xc0, !PT ;  /* 0x000000ff6fff7812 */ /* 0x040fe200078ac0ff */
[----:B------:R-:W-:Y:S01]  /*2c90*/  FADD.FTZ R189, R218, -R189 ;  /* 0x800000bddabd7221 */ /* 0x000fe20000010000 */
[----:B------:R-:W-:Y:S01]  /*2ca0*/  ISETP.GE.U32.AND.EX P2, PT, R111, 0x1000000, PT, P2 ;  /* 0x010000006f00780c */ /* 0x000fe20003f46120 */
[----:B------:R-:W-:Y:S01]  /*2cb0*/  FMUL.FTZ R91, R91, UR6 ;  /* 0x000000065b5b7c20 */ /* 0x000fe20008410000 */
[----:B------:R-:W-:Y:S01]  /*2cc0*/  FSEL R96, R88, RZ, P3 ;  /* 0x000000ff58607208 */ /* 0x000fe20001800000 */
[C---:B------:R-:W-:Y:S01]  /*2cd0*/  FFMA.FTZ R88, R170.reuse, R189, R53 ;  /* 0x000000bdaa587223 */ /* 0x040fe20000010035 */
[----:B------:R-:W-:Y:S01]  /*2ce0*/  FSEL R97, R89, RZ, P2 ;  /* 0x000000ff59617208 */ /* 0x000fe20001000000 */
[----:B------:R-:W-:Y:S01]  /*2cf0*/  FFMA.FTZ R89, R170, R95, R54 ;  /* 0x0000005faa597223 */ /* 0x000fe20000010036 */
[----:B------:R-:W-:Y:S01]  /*2d00*/  FSEL R94, R0, RZ, P5 ;  /* 0x000000ff005e7208 */ /* 0x000fe20002800000 */
[C---:B------:R-:W-:Y:S01]  /*2d10*/  FFMA.FTZ R90, R170.reuse, R90, R55 ;  /* 0x0000005aaa5a7223 */ /* 0x040fe20000010037 */
[----:B------:R-:W-:Y:S01]  /*2d20*/  LOP3.LUT P6, RZ, R111, 0xff00, RZ, 0xc0, !PT ;  /* 0x0000ff006fff7812 */ /* 0x000fe200078cc0ff */
[----:B------:R-:W-:Y:S01]  /*2d30*/  FFMA.FTZ R0, R170, R93, R52 ;  /* 0x0000005daa007223 */ /* 0x000fe20000010034 */
[----:B------:R-:W-:Y:S01]  /*2d40*/  FMUL.FTZ R88, R88, UR6 ;  /* 0x0000000658587c20 */ /* 0x000fe20008410000 */
[----:B------:R-:W-:Y:S01]  /*2d50*/  FMUL.FTZ R89, R89, UR6 ;  /* 0x0000000659597c20 */ /* 0x000fe20008410000 */
        /* <DEDUP_REMOVED lines=16> */
.L_x_1614:
[-CC-:B------:R-:W-:Y:S01]  /*2e60*/  FFMA.FTZ R50, R193, R98.reuse, R99.reuse ;  /* 0x00000062c1327223 */ /* 0x180fe20000010063 */
[-CC-:B------:R-:W-:Y:S01]  /*2e70*/  FFMA.FTZ R49, R190, R98.reuse, R99.reuse ;  /* 0x00000062be317223 */ /* 0x180fe20000010063 */
[-CC-:B------:R-:W-:Y:S01]  /*2e80*/  FFMA.FTZ R84, R219, R98.reuse, R99.reuse ;  /* 0x00000062db547223 */ /* 0x180fe20000010063 */
[-CC-:B------:R-:W-:Y:S01]  /*2e90*/  FFMA.FTZ R51, R214, R98.reuse, R99.reuse ;  /* 0x00000062d6337223 */ /* 0x180fe20000010063 */
[----:B------:R-:W-:Y:S01]  /*2ea0*/  FADD.FTZ R209, R209, -R50 ;  /* 0x80000032d1d17221 */ /* 0x000fe20000010000 */
[-C--:B------:R-:W-:Y:S01]  /*2eb0*/  FFMA.FTZ R50, R207, R98.reuse, R99 ;  /* 0x00000062cf327223 */ /* 0x080fe20000010063 */
[----:B------:R-:W-:Y:S01]  /*2ec0*/  FADD.FTZ R87, R172, -R49 ;  /* 0x80000031ac577221 */ /* 0x000fe20000010000 */
[----:B------:R-:W-:Y:S01]  /*2ed0*/  FFMA.FTZ R49, R0, R98, R99 ;  /* 0x0000006200317223 */ /* 0x000fe20000010063 */
[----:B------:R-:W-:Y:S01]  /*2ee0*/  FADD.FTZ R84, R215, -R84 ;  /* 0x80000054d7547221 */ /* 0x000fe20000010000 */
[----:B------:R-:W-:Y:S01]  /*2ef0*/  FADD.FTZ R213, R213, -R50 ;  /* 0x80000032d5d57221 */ /* 0x000fe20000010000 */
[----:B------:R-:W-:Y:S01]  /*2f00*/  FADD.FTZ R216, R216, -R51 ;  /* 0x80000033d8d87221 */ /* 0x000fe20000010000 */
[----:B------:R-:W-:Y:S01]  /*2f10*/  FADD.FTZ R49, R192, -R49 ;  /* 0x80000031c0317221 */ /* 0x000fe20000010000 */
[C---:B-----5:R-:W-:Y:S01]  /*2f20*/  FFMA.FTZ R51, R170.reuse, R84, R59 ;  /* 0x00000054aa337223 */ /* 0x060fe2000001003b */
[----:B------:R-:W-:Y:S01]  /*2f30*/  FFMA.FTZ R50, R170, R213, R58 ;  /* 0x000000d5aa327223 */ /* 0x000fe2000001003a */
[-CC-:B------:R-:W-:Y:S01]  /*2f40*/  FFMA.FTZ R48, R191, R98.reuse, R99.reuse ;  /* 0x00000062bf307223 */ /* 0x180fe20000010063 */
[----:B------:R-:W-:Y:S01]  /*2f50*/  ISETP.GE.U32.AND P2, PT, R110, RZ, PT ;  /* 0x000000ff6e00720c */ /* 0x000fe20003f46070 */
[----:B------:R-:W-:Y:S01]  /*2f60*/  FFMA.FTZ R189, R189, R98, R99 ;  /* 0x00000062bdbd7223 */ /* 0x000fe20000010063 */
[----:B------:R-:W-:Y:S01]  /*2f70*/  FFMA.FTZ R84, R170, R49, R52 ;  /* 0x00000031aa547223 */ /* 0x000fe20000010034 */
[----:B------:R-:W-:Y:S01]  /*2f80*/  FMUL.FTZ R49, R50, UR6 ;  /* 0x0000000632317c20 */ /* 0x000fe20008410000 */
[----:B------:R-:W-:Y:S01]  /*2f90*/  LOP3.LUT P5, RZ, R111, 0xff0000, RZ, 0xc0, !PT ;  /* 0x00ff00006fff7812 */ /* 0x000fe200078ac0ff */
[----:B------:R-:W-:Y:S01]  /*2fa0*/  FMUL.FTZ R85, R51, UR6 ;  /* 0x0000000633557c20 */ /* 0x000fe20008410000 */
[----:B------:R-:W-:Y:S01]  /*2fb0*/  FADD.FTZ R48, R217, -R48 ;  /* 0x80000030d9307221 */ /* 0x000fe20000010000 */
[----:B------:R-:W-:Y:S01]  /*2fc0*/  ISETP.GE.U32.AND.EX P2, PT, R111, 0x1000000, PT, P2 ;  /* 0x010000006f00780c */ /* 0x000fe20003f46120 */
[----:B------:R-:W-:Y:S01]  /*2fd0*/  FFMA.FTZ R86, R170, R87, R54 ;  /* 0x00000057aa567223 */ /* 0x000fe20000010036 */
[----:B------:R-:W-:Y:S01]  /*2fe0*/  FADD.FTZ R189, R218, -R189 ;  /* 0x800000bddabd7221 */ /* 0x000fe20000010000 */
[----:B------:R-:W-:Y:S01]  /*2ff0*/  FMUL.FTZ R0, R84, UR6 ;  /* 0x0000000654007c20 */ /* 0x000fe20008410000 */
[----:B------:R-:W-:Y:S01]  /*3000*/  FSEL R96, R49, RZ, P5 ;  /* 0x000000ff31607208 */ /* 0x000fe20002800000 */
[----:B------:R-:W-:Y:S01]  /*3010*/  FFMA.FTZ R87, R170, R48, R55 ;  /* 0x00000030aa577223 */ /* 0x000fe20000010037 */
[----:B------:R-:W-:Y:S01]  /*3020*/  LOP3.LUT P3, RZ, R110, 0xff, RZ, 0xc0, !PT ;  /* 0x000000ff6eff7812 */ /* 0x000fe2000786c0ff */
[----:B------:R-:W-:Y:S01]  /*3030*/  FFMA.FTZ R49, R170, R216, R57 ;  /* 0x000000d8aa317223 */ /* 0x000fe20000010039 */
[----:B------:R-:W-:Y:S01]  /*3040*/  FSEL R97, R85, RZ, P2 ;  /* 0x000000ff55617208 */ /* 0x000fe20001000000 */
[----:B------:R-:W-:Y:S01]  /*3050*/  FMUL.FTZ R89, R86, UR6 ;  /* 0x0000000656597c20 */ /* 0x000fe20008410000 */
[----:B------:R-:W-:Y:S01]  /*3060*/  LOP3.LUT P6, RZ, R110, 0xff0000, RZ, 0xc0, !PT ;  /* 0x00ff00006eff7812 */ /* 0x000fe200078cc0ff */
[C---:B------:R-:W-:Y:S01]  /*3070*/  FFMA.FTZ R85, R170.reuse, R189, R53 ;  /* 0x000000bdaa557223 */ /* 0x040fe20000010035 */
[----:B------:R-:W-:Y:S01]  /*3080*/  FFMA.FTZ R48, R170, R209, R56 ;  /* 0x000000d1aa307223 */ /* 0x000fe20000010038 */
        /* <DEDUP_REMOVED lines=19> */
.L_x_1610:
        /* <DEDUP_REMOVED lines=15> */
[-C--:B------:R-:W-:Y:S01]  /*32b0*/  FFMA.FTZ R45, R214, R98.reuse, R99 ;  /* 0x00000062d62d7223 */ /* 0x080fe20000010063 */
[----:B------:R-:W-:Y:S01]  /*32c0*/  FMUL.FTZ R215, R170, R215 ;  /* 0x000000d7aad77220 */ /* 0x000fe20000410000 */
[----:B------:R-:W-:Y:S01]  /*32d0*/  FADD.FTZ R209, R209, -R44 ;  /* 0x8000002cd1d17221 */ /* 0x000fe20000010000 */
[----:B-----5:R-:W-:Y:S01]  /*32e0*/  ISETP.GE.U32.AND P2, PT, R110, RZ, PT ;  /* 0x000000ff6e00720c */ /* 0x020fe20003f46070 */
[----:B------:R-:W-:Y:S01]  /*32f0*/  FMUL.FTZ R213, R170, R213 ;  /* 0x000000d5aad57220 */ /* 0x000fe20000410000 */
[----:B------:R-:W-:Y:S01]  /*3300*/  FMUL.FTZ R215, R215, UR6 ;  /* 0x00000006d7d77c20 */ /* 0x000fe20008410000 */
[----:B------:R-:W-:Y:S01]  /*3310*/  FADD.FTZ R45, R216, -R45 ;  /* 0x8000002dd82d7221 */ /* 0x000fe20000010000 */
[----:B------:R-:W-:Y:S01]  /*3320*/  ISETP.GE.U32.AND.EX P5, PT, R111, 0x1000000, PT, P2 ;  /* 0x010000006f00780c */ /* 0x000fe20003fa6120 */
[----:B------:R-:W-:Y:S01]  /*3330*/  FMUL.FTZ R209, R170, R209 ;  /* 0x000000d1aad17220 */ /* 0x000fe20000410000 */
[----:B------:R-:W-:Y:S01]  /*3340*/  ISETP.GE.U32.AND P2, PT, R152, RZ, PT ;  /* 0x000000ff9800720c */ /* 0x000fe20003f46070 */
[----:B------:R-:W-:Y:S01]  /*3350*/  FMUL.FTZ R213, R213, UR6 ;  /* 0x00000006d5d57c20 */ /* 0x000fe20008410000 */
[----:B------:R-:W-:Y:S01]  /*3360*/  LOP3.LUT P6, RZ, R153, 0xff0000, RZ, 0xc0, !PT ;  /* 0x00ff000099ff7812 */ /* 0x000fe200078cc0ff */
[C---:B------:R-:W-:Y:S01]  /*3370*/  FMUL.FTZ R45, R170.reuse, R45 ;  /* 0x0000002daa2d7220 */ /* 0x040fe20000410000 */
[----:B------:R-:W-:Y:S01]  /*3380*/  FSEL R96, R215, RZ, P5 ;  /* 0x000000ffd7607208 */ /* 0x000fe20002800000 */
[----:B------:R-:W-:Y:S01]  /*3390*/  FMUL.FTZ R209, R209, UR6 ;  /* 0x00000006d1d17c20 */ /* 0x000fe20008410000 */
[C---:B------:R-:W-:Y:S01]  /*33a0*/  LOP3.LUT P3, RZ, R111.reuse, 0xff0000, RZ, 0xc0, !PT ;  /* 0x00ff00006fff7812 */ /* 0x040fe2000786c0ff */
[----:B------:R-:W-:Y:S01]  /*33b0*/  FMUL.FTZ R88, R170, R89 ;  /* 0x00000059aa587220 */ /* 0x000fe20000410000 */
[----:B------:R-:W-:Y:S01]  /*33c0*/  LOP3.LUT P5, RZ, R111, 0xff, RZ, 0xc0, !PT ;  /* 0x000000ff6fff7812 */ /* 0x000fe200078ac0ff */
[-CC-:B------:R-:W-:Y:S01]  /*33d0*/  FFMA.FTZ R90, R191, R98.reuse, R99.reuse ;  /* 0x00000062bf5a7223 */ /* 0x180fe20000010063 */
[----:B------:R-:W-:Y:S01]  /*33e0*/  ISETP.GE.U32.AND.EX P2, PT, R153, 0x1000000, PT, P2 ;  /* 0x010000009900780c */ /* 0x000fe20003f46120 */
[----:B------:R-:W-:Y:S01]  /*33f0*/  FMUL.FTZ R45, R45, UR6 ;  /* 0x000000062d2d7c20 */ /* 0x000fe20008410000 */
[C---:B------:R-:W-:Y:S01]  /*3400*/  FSEL R47, R213.reuse, RZ, P6 ;  /* 0x000000ffd52f7208 */ /* 0x040fe20003000000 */
[----:B------:R-:W-:Y:S01]  /*3410*/  FMUL.FTZ R88, R88, UR6 ;  /* 0x0000000658587c20 */ /* 0x000fe20008410000 */
[----:B------:R-:W-:Y:S01]  /*3420*/  FSEL R91, R213, RZ, P3 ;  /* 0x000000ffd55b7208 */ /* 0x000fe20001800000 */
[----:B------:R-:W-:Y:S01]  /*3430*/  FADD.FTZ R217, R217, -R90 ;  /* 0x8000005ad9d97221 */ /* 0x000fe20000010000 */
[----:B------:R-:W-:Y:S01]  /*3440*/  LOP3.LUT P6, RZ, R111, 0xff00, RZ, 0xc0, !PT ;  /* 0x0000ff006fff7812 */ /* 0x000fe200078cc0ff */
[-CC-:B------:R-:W-:Y:S01]  /*3450*/  FFMA.FTZ R189, R189, R98.reuse, R99.reuse ;  /* 0x00000062bdbd7223 */ /* 0x180fe20000010063 */
[----:B------:R-:W-:Y:S01]  /*3460*/  FSEL R44, R215, RZ, P2 ;  /* 0x000000ffd72c7208 */ /* 0x000fe20001000000 */
[----:B------:R-:W-:Y:S01]  /*3470*/  FFMA.FTZ R89, R0, R98, R99 ;  /* 0x0000006200597223 */ /* 0x000fe20000010063 */
[----:B------:R-:W-:Y:S01]  /*3480*/  FSEL R93, R209, RZ, P5 ;  /* 0x000000ffd15d7208 */ /* 0x000fe20002800000 */
[----:B------:R-:W-:Y:S01]  /*3490*/  FMUL.FTZ R217, R170, R217 ;  /* 0x000000d9aad97220 */ /* 0x000fe20000410000 */
[C---:B------:R-:W-:Y:S01]  /*34a0*/  LOP3.LUT P3, RZ, R153.reuse, 0xff, RZ, 0xc0, !PT ;  /* 0x000000ff99ff7812 */ /* 0x040fe2000786c0ff */
[----:B------:R-:W-:Y:S01]  /*34b0*/  FADD.FTZ R189, R218, -R189 ;  /* 0x800000bddabd7221 */ /* 0x000fe20000010000 */
[----:B------:R-:W-:Y:S01]  /*34c0*/  LOP3.LUT P2, RZ, R153, 0xff00, RZ, 0xc0, !PT ;  /* 0x0000ff0099ff7812 */ /* 0x000fe2000784c0ff */
[----:B------:R-:W-:Y:S01]  /*34d0*/  FADD.FTZ R89, R192, -R89 ;  /* 0x80000059c0597221 */ /* 0x000fe20000010000 */
[----:B------:R-:W-:Y:S01]  /*34e0*/  LOP3.LUT P5, RZ, R110, 0xff0000, RZ, 0xc0, !PT ;  /* 0x00ff00006eff7812 */ /* 0x000fe200078ac0ff */
[----:B------:R-:W-:Y:S01]  /*34f0*/  FMUL.FTZ R217, R217, UR6 ;  /* 0x00000006d9d97c20 */ /* 0x000fe20008410000 */
[----:B------:R-:W-:Y:S01]  /*3500*/  FSEL R94, R45, RZ, P6 ;  /* 0x000000ff2d5e7208 */ /* 0x000fe20003000000 */
[C---:B------:R-:W-:Y:S01]  /*3510*/  FMUL.FTZ R189, R170.reuse, R189 ;  /* 0x000000bdaabd7220 */ /* 0x040fe20000410000 */
[----:B------:R-:W-:Y:S01]  /*3520*/  FSEL R46, R209, RZ, P3 ;  /* 0x000000ffd12e7208 */ /* 0x000fe20001800000 */
[----:B------:R-:W-:Y:S01]  /*3530*/  FMUL.FTZ R89, R170, R89 ;  /* 0x00000059aa597220 */ /* 0x000fe20000410000 */
[----:B------:R-:W-:Y:S01]  /*3540*/  FSEL R45, R45, RZ, P2 ;  /* 0x000000ff2d2d7208 */ /* 0x000fe20001000000 */
[----:B------:R-:W-:Y:S01]  /*3550*/  FMUL.FTZ R189, R189, UR6 ;  /* 0x00000006bdbd7c20 */ /* 0x000fe20008410000 */
[----:B------:R-:W-:Y:S01]  /*3560*/  FSEL R92, R88, RZ, P5 ;  /* 0x000000ff585c7208 */ /* 0x000fe20002800000 */
[----:B------:R-:W-:Y:S01]  /*3570*/  FMUL.FTZ R89, R89, UR6 ;  /* 0x0000000659597c20 */ /* 0x000fe20008410000 */
[----:B------:R-:W-:-:S02]  /*3580*/  LOP3.LUT P5, RZ, R152, 0xff0000, RZ, 0xc0, !PT ;  /* 0x00ff000098ff7812 */ /* 0x000fc400078ac0ff */
[----:B------:R-:W-:Y:S02]  /*3590*/  F2FP.BF16.F32.PACK_AB R46, R45, R46 ;  /* 0x0000002e2d2e723e */ /* 0x000fe400000010ff */
[----:B------:R-:W-:Y:S02]  /*35a0*/  FSEL R45, R88, RZ, P5 ;  /* 0x000000ff582d7208 */ /* 0x000fe40002800000 */
[----:B------:R-:W-:Y:S02]  /*35b0*/  LOP3.LUT P3, RZ, R110, 0xff000000, RZ, 0xc0, !PT ;  /* 0xff0000006eff7812 */ /* 0x000fe4000786c0ff */
[----:B------:R-:W-:Y:S02]  /*35c0*/  LOP3.LUT P5, RZ, R152, 0xff000000, RZ, 0xc0, !PT ;  /* 0xff00000098ff7812 */ /* 0x000fe400078ac0ff */
        /* <DEDUP_REMOVED lines=8> */
[C---:B------:R-:W-:Y:S02]  /*3650*/  FSEL R95, R189.reuse, RZ, P6 ;  /* 0x000000ffbd5f7208 */ /* 0x040fe40003000000 */
[----:B------:R-:W-:Y:S02]  /*3660*/  FSEL R93, R189, RZ, P3 ;  /* 0x000000ffbd5d7208 */ /* 0x000fe40001800000 */
        /* <DEDUP_REMOVED lines=8> */
.L_x_1616:
[-CC-:B------:R-:W-:Y:S01]  /*36f0*/  FFMA.FTZ R46, R207, R98.reuse, R99.reuse ;  /* 0x00000062cf2e7223 */ /* 0x180fe20000010063 */
[-CC-:B------:R-:W-:Y:S01]  /*3700*/  FFMA.FTZ R44, R193, R98.reuse, R99.reuse ;  /* 0x00000062c12c7223 */ /* 0x180fe20000010063 */
[-CC-:B------:R-:W-:Y:S01]  /*3710*/  FFMA.FTZ R47, R214, R98.reuse, R99.reuse ;  /* 0x00000062d62f7223 */ /* 0x180fe20000010063 */
[----:B-----5:R-:W-:Y:S01]  /*3720*/  LOP3.LUT P6, RZ, R111, 0xff0000, RZ, 0xc0, !PT ;  /* 0x00ff00006fff7812 */ /* 0x020fe200078cc0ff */
[----:B------:R-:W-:Y:S01]  /*3730*/  FADD.FTZ R213, R213, -R46 ;  /* 0x8000002ed5d57221 */ /* 0x000fe20000010000 */
[----:B------:R-:W-:Y:S01]  /*3740*/  FADD.FTZ R209, R209, -R44 ;  /* 0x8000002cd1d17221 */ /* 0x000fe20000010000 */
[-CC-:B------:R-:W-:Y:S01]  /*3750*/  FFMA.FTZ R44, R219, R98.reuse, R99.reuse ;  /* 0x00000062db2c7223 */ /* 0x180fe20000010063 */
[----:B------:R-:W-:Y:S01]  /*3760*/  LOP3.LUT P5, RZ, R153, 0xff0000, RZ, 0xc0, !PT ;  /* 0x00ff000099ff7812 */ /* 0x000fe200078ac0ff */
[----:B------:R-:W-:Y:S01]  /*3770*/  FMUL.FTZ R50, R170, R213 ;  /* 0x000000d5aa327220 */ /* 0x000fe20000410000 */
[----:B------:R-:W-:Y:S01]  /*3780*/  ISETP.GE.U32.AND P2, PT, R110, RZ, PT ;  /* 0x000000ff6e00720c */ /* 0x000fe20003f46070 */
[----:B------:R-:W-:Y:S01]  /*3790*/  FADD.FTZ R51, R215, -R44 ;  /* 0x8000002cd7337221 */ /* 0x000fe20000010000 */
[----:B------:R-:W-:Y:S01]  /*37a0*/  ISETP.GE.U32.AND P3, PT, R152, RZ, PT ;  /* 0x000000ff9800720c */ /* 0x000fe20003f66070 */
[----:B------:R-:W-:Y:S01]  /*37b0*/  FMUL.FTZ R44, R50, UR6 ;  /* 0x00000006322c7c20 */ /* 0x000fe20008410000 */
[C---:B------:R-:W-:Y:S01]  /*37c0*/  FMUL.FTZ R48, R170.reuse, R209 ;  /* 0x000000d1aa307220 */ /* 0x040fe20000410000 */
[----:B------:R-:W-:Y:S01]  /*37d0*/  FMUL.FTZ R51, R170, R51 ;  /* 0x00000033aa337220 */ /* 0x000fe20000410000 */
[-C--:B------:R-:W-:Y:S01]  /*37e0*/  FFMA.FTZ R45, R190, R98.reuse, R99 ;  /* 0x00000062be2d7223 */ /* 0x080fe20000010063 */
[----:B------:R-:W-:Y:S01]  /*37f0*/  FADD.FTZ R47, R216, -R47 ;  /* 0x8000002fd82f7221 */ /* 0x000fe20000010000 */
[C---:B------:R-:W-:Y:S01]  /*3800*/  FSEL R91, R44.reuse, RZ, P6 ;  /* 0x000000ff2c5b7208 */ /* 0x040fe20003000000 */
[----:B------:R-:W-:Y:S01]  /*3810*/  FMUL.FTZ R46, R51, UR6 ;  /* 0x00000006332e7c20 */ /* 0x000fe20008410000 */
[----:B------:R-:W-:Y:S01]  /*3820*/  FSEL R84, R44, RZ, P5 ;  /* 0x000000ff2c547208 */ /* 0x000fe20002800000 */
[----:B------:R-:W-:Y:S01]  /*3830*/  FMUL.FTZ R44, R48, UR6 ;  /* 0x00000006302c7c20 */ /* 0x000fe20008410000 */
[----:B------:R-:W-:Y:S01]  /*3840*/  ISETP.GE.U32.AND.EX P2, PT, R111, 0x1000000, PT, P2 ;  /* 0x010000006f00780c */ /* 0x000fe20003f46120 */
[----:B------:R-:W-:Y:S01]  /*3850*/  FADD.FTZ R45, R172, -R45 ;  /* 0x8000002dac2d7221 */ /* 0x000fe20000010000 */
[----:B------:R-:W-:Y:S01]  /*3860*/  ISETP.GE.U32.AND.EX P3, PT, R153, 0x1000000, PT, P3 ;  /* 0x010000009900780c */ /* 0x000fe20003f66130 */
[C---:B------:R-:W-:Y:S01]  /*3870*/  FMUL.FTZ R49, R170.reuse, R47 ;  /* 0x0000002faa317220 */ /* 0x040fe20000410000 */
[----:B------:R-:W-:Y:S01]  /*3880*/  LOP3.LUT P6, RZ, R111, 0xff, RZ, 0xc0, !PT ;  /* 0x000000ff6fff7812 */ /* 0x000fe200078cc0ff */
[----:B------:R-:W-:Y:S01]  /*3890*/  FMUL.FTZ R86, R170, R45 ;  /* 0x0000002daa567220 */ /* 0x000fe20000410000 */
[----:B------:R-:W-:Y:S01]  /*38a0*/  LOP3.LUT P5, RZ, R153, 0xff, RZ, 0xc0, !PT ;  /* 0x000000ff99ff7812 */ /* 0x000fe200078ac0ff */
[----:B------:R-:W-:Y:S01]  /*38b0*/  FMUL.FTZ R47, R49, UR6 ;  /* 0x00000006312f7c20 */ /* 0x000fe20008410000 */
[----:B------:R-:W-:Y:S01]  /*38c0*/  FSEL R88, R46, RZ, P2 ;  /* 0x000000ff2e587208 */ /* 0x000fe20001000000 */
[-CC-:B------:R-:W-:Y:S01]  /*38d0*/  FFMA.FTZ R45, R0, R98.reuse, R99.reuse ;  /* 0x00000062002d7223 */ /* 0x180fe20000010063 */
[----:B------:R-:W-:Y:S01]  /*38e0*/  FSEL R89, R46, RZ, P3 ;  /* 0x000000ff2e597208 */ /* 0x000fe20001800000 */
[----:B------:R-:W-:Y:S01]  /*38f0*/  FMUL.FTZ R0, R86, UR6 ;  /* 0x0000000656007c20 */ /* 0x000fe20008410000 */
[C---:B------:R-:W-:Y:S01]  /*3900*/  FSEL R90, R44.reuse, RZ, P6 ;  /* 0x000000ff2c5a7208 */ /* 0x040fe20003000000 */
[-CC-:B------:R-:W-:Y:S01]  /*3910*/  FFMA.FTZ R189, R189, R98.reuse, R99.reuse ;  /* 0x00000062bdbd7223 */ /* 0x180fe20000010063 */
[----:B------:R-:W-:Y:S01]  /*3920*/  FSEL R46, R44, RZ, P5 ;  /* 0x000000ff2c2e7208 */ /* 0x000fe20002800000 */
[----:B------:R-:W-:Y:S01]  /*3930*/  FFMA.FTZ R44, R191, R98, R99 ;  /* 0x00000062bf2c7223 */ /* 0x000fe20000010063 */
[----:B------:R-:W-:Y:S01]  /*3940*/  LOP3.LUT P2, RZ, R111, 0xff00, RZ, 0xc0, !PT ;  /* 0x0000ff006fff7812 */ /* 0x000fe2000784c0ff */
[----:B------:R-:W-:Y:S01]  /*3950*/  FADD.FTZ R189, R218, -R189 ;  /* 0x800000bddabd7221 */ /* 0x000fe20000010000 */
[----:B------:R-:W-:Y:S01]  /*3960*/  LOP3.LUT P3, RZ, R153, 0xff00, RZ, 0xc0, !PT ;  /* 0x0000ff0099ff7812 */ /* 0x000fe2000786c0ff */
[----:B------:R-:W-:Y:S01]  /*3970*/  FADD.FTZ R87, R217, -R44 ;  /* 0x8000002cd9577221 */ /* 0x000fe20000010000 */
[----:B------:R-:W-:Y:S01]  /*3980*/  LOP3.LUT P6, RZ, R110, 0xff0000, RZ, 0xc0, !PT ;  /* 0x00ff00006eff7812 */ /* 0x000fe200078cc0ff */
[----:B------:R-:W-:Y:S01]  /*3990*/  FADD.FTZ R45, R192, -R45 ;  /* 0x8000002dc02d7221 */ /* 0x000fe20000010000 */
[C---:B------:R-:W-:Y:S01]  /*39a0*/  FSEL R93, R47.reuse, RZ, P2 ;  /* 0x000000ff2f5d7208 */ /* 0x040fe20001000000 */
[----:B------:R-:W-:Y:S01]  /*39b0*/  FMUL.FTZ R87, R170, R87 ;  /* 0x00000057aa577220 */ /* 0x000fe20000410000 */
[----:B------:R-:W-:-:S02]  /*39c0*/  FSEL R85, R47, RZ, P3 ;  /* 0x000000ff2f557208 */ /* 0x000fc40001800000 */
[----:B------:R-:W-:Y:S01]  /*39d0*/  F2FP.BF16.F32.PACK_AB R47, R89, R84 ;  /* 0x00000054592f723e */ /* 0x000fe200000010ff */
[----:B------:R-:W-:Y:S01]  /*39e0*/  FMUL.FTZ R84, R170, R45 ;  /* 0x0000002daa547220 */ /* 0x000fe20000410000 */
[----:B------:R-:W-:Y:S02]  /*39f0*/  FSEL R89, R0, RZ, P6 ;  /* 0x000000ff00597208 */ /* 0x000fe40003000000 */
[----:B------:R-:W-:Y:S02]  /*3a00*/  LOP3.LUT P6, RZ, R152, 0xff0000, RZ, 0xc0, !PT ;  /* 0x00ff000098ff7812 */ /* 0x000fe400078cc0ff */
[----:B------:R-:W-:Y:S01]  /*3a10*/  F2FP.BF16.F32.PACK_AB R91, R88, R91 ;  /* 0x0000005b585b723e */ /* 0x000fe200000010ff */
[----:B------:R-:W-:Y:S01]  /*3a20*/  FMUL.FTZ R88, R87, UR6 ;  /* 0x0000000657587c20 */ /* 0x000fe20008410000 */
[----:B------:R-:W-:Y:S01]  /*3a30*/  F2FP.BF16.F32.PACK_AB R46, R85, R46 ;  /* 0x0000002e552e723e */ /* 0x000fe200000010ff */
[----:B------:R-:W-:Y:S01]  /*3a40*/  FMUL.FTZ R85, R170, R189 ;  /* 0x000000bdaa557220 */ /* 0x000fe20000410000 */
[----:B------:R-:W-:-:S02]  /*3a50*/  LOP3.LUT P5, RZ, R110, 0xff000000, RZ, 0xc0, !PT ;  /* 0xff0000006eff7812 */ /* 0x000fc400078ac0ff */
[----:B------:R-:W-:Y:S01]  /*3a60*/  FSEL R92, R0, RZ, P6 ;  /* 0x000000ff005c7208 */ /* 0x000fe20003000000 */
[----:B------:R-:W-:Y:S01]  /*3a70*/  FMUL.FTZ R44, R85, UR6 ;  /* 0x00000006552c7c20 */ /* 0x000fe20008410000 */
[----:B------:R-:W-:Y:S01]  /*3a80*/  LOP3.LUT P6, RZ, R152, 0xff000000, RZ, 0xc0, !PT ;  /* 0xff00000098ff7812 */ /* 0x000fe200078cc0ff */
[----:B------:R-:W-:Y:S01]  /*3a90*/  FMUL.FTZ R0, R84, UR6 ;  /* 0x0000000654007c20 */ /* 0x000fe20008410000 */
[----:B------:R-:W-:Y:S02]  /*3aa0*/  FSEL R94, R88, RZ, P5 ;  /* 0x000000ff585e7208 */ /* 0x000fe40002800000 */
[----:B------:R-:W-:Y:S02]  /*3ab0*/  LOP3.LUT P2, RZ, R110, 0xff00, RZ, 0xc0, !PT ;  /* 0x0000ff006eff7812 */ /* 0x000fe4000784c0ff */
[----:B------:R-:W-:Y:S02]  /*3ac0*/  LOP3.LUT P5, RZ, R152, 0xff00, RZ, 0xc0, !PT ;  /* 0x0000ff0098ff7812 */ /* 0x000fe400078ac0ff */
[----:B------:R-:W-:-:S02]  /*3ad0*/  FSEL R45, R88, RZ, P6 ;  /* 0x000000ff582d7208 */ /* 0x000fc40003000000 */
[----:B------:R-:W-:Y:S02]  /*3ae0*/  LOP3.LUT P3, RZ, R110, 0xff, RZ, 0xc0, !PT ;  /* 0x000000ff6eff7812 */ /* 0x000fe4000786c0ff */
[----:B------:R-:W-:Y:S02]  /*3af0*/  LOP3.LUT P6, RZ, R152, 0xff, RZ, 0xc0, !PT ;  /* 0x000000ff98ff7812 */ /* 0x000fe400078cc0ff */
[----:B------:R-:W-:Y:S02]  /*3b00*/  F2FP.BF16.F32.PACK_AB R90, R93, R90 ;  /* 0x0000005a5d5a723e */ /* 0x000fe400000010ff */
[C---:B------:R-:W-:Y:S02]  /*3b10*/  FSEL R93, R44.reuse, RZ, P2 ;  /* 0x000000ff2c5d7208 */ /* 0x040fe40001000000 */
        /* <DEDUP_REMOVED lines=8> */
.L_x_1615:
        /* <DEDUP_REMOVED lines=8> */
[----:B-----5:R-:W-:Y:S01]  /*3c20*/  ISETP.GE.U32.AND P2, PT, R110, RZ, PT ;  /* 0x000000ff6e00720c */ /* 0x020fe20003f46070 */
[----:B------:R-:W-:Y:S01]  /*3c30*/  FADD.FTZ R88, R215, -R88 ;  /* 0x80000058d7587221 */ /* 0x000fe20000010000 */
[----:B------:R-:W-:Y:S01]  /*3c40*/  FFMA.FTZ R44, R193, R98, R99 ;  /* 0x00000062c12c7223 */ /* 0x000fe20000010063 */
[----:B------:R-:W-:Y:S01]  /*3c50*/  FADD.FTZ R89, R172, -R45 ;  /* 0x8000002dac597221 */ /* 0x000fe20000010000 */
[----:B------:R-:W-:Y:S01]  /*3c60*/  FADD.FTZ R213, R213, -R46 ;  /* 0x8000002ed5d57221 */ /* 0x000fe20000010000 */
[----:B------:R-:W-:Y:S01]  /*3c70*/  FFMA.FTZ R88, R170, R88, R59 ;  /* 0x00000058aa587223 */ /* 0x000fe2000001003b */
[----:B------:R-:W-:Y:S01]  /*3c80*/  ISETP.GE.U32.AND.EX P5, PT, R111, 0x1000000, PT, P2 ;  /* 0x010000006f00780c */ /* 0x000fe20003fa6120 */
[-C--:B------:R-:W-:Y:S01]  /*3c90*/  FFMA.FTZ R45, R214, R98.reuse, R99 ;  /* 0x00000062d62d7223 */ /* 0x080fe20000010063 */
[----:B------:R-:W-:Y:S01]  /*3ca0*/  FADD.FTZ R209, R209, -R44 ;  /* 0x8000002cd1d17221 */ /* 0x000fe20000010000 */
[----:B------:R-:W-:Y:S01]  /*3cb0*/  ISETP.GE.U32.AND P2, PT, R152, RZ, PT ;  /* 0x000000ff9800720c */ /* 0x000fe20003f46070 */
[----:B------:R-:W-:Y:S01]  /*3cc0*/  FFMA.FTZ R213, R170, R213, R58 ;  /* 0x000000d5aad57223 */ /* 0x000fe2000001003a */
[----:B------:R-:W-:Y:S01]  /*3cd0*/  FMUL.FTZ R88, R88, UR6 ;  /* 0x0000000658587c20 */ /* 0x000fe20008410000 */
[----:B------:R-:W-:Y:S01]  /*3ce0*/  FADD.FTZ R45, R216, -R45 ;  /* 0x8000002dd82d7221 */ /* 0x000fe20000010000 */
[C---:B------:R-:W-:Y:S01]  /*3cf0*/  FFMA.FTZ R209, R170.reuse, R209, R56 ;  /* 0x000000d1aad17223 */ /* 0x040fe20000010038 */
[----:B------:R-:W-:Y:S01]  /*3d00*/  ISETP.GE.U32.AND.EX P2, PT, R153, 0x1000000, PT, P2 ;  /* 0x010000009900780c */ /* 0x000fe20003f46120 */
[----:B------:R-:W-:Y:S01]  /*3d10*/  FMUL.FTZ R213, R213, UR6 ;  /* 0x00000006d5d57c20 */ /* 0x000fe20008410000 */
[----:B------:R-:W-:Y:S01]  /*3d20*/  LOP3.LUT P6, RZ, R153, 0xff0000, RZ, 0xc0, !PT ;  /* 0x00ff000099ff7812 */ /* 0x000fe200078cc0ff */
[----:B------:R-:W-:Y:S01]  /*3d30*/  FFMA.FTZ R45, R170, R45, R57 ;  /* 0x0000002daa2d7223 */ /* 0x000fe20000010039 */
[C---:B------:R-:W-:Y:S01]  /*3d40*/  FSEL R96, R88.reuse, RZ, P5 ;  /* 0x000000ff58607208 */ /* 0x040fe20002800000 */
[----:B------:R-:W-:Y:S01]  /*3d50*/  FMUL.FTZ R209, R209, UR6 ;  /* 0x00000006d1d17c20 */ /* 0x000fe20008410000 */
[----:B------:R-:W-:Y:S01]  /*3d60*/  FSEL R44, R88, RZ, P2 ;  /* 0x000000ff582c7208 */ /* 0x000fe20001000000 */
[----:B------:R-:W-:Y:S01]  /*3d70*/  FFMA.FTZ R88, R170, R89, R54 ;  /* 0x00000059aa587223 */ /* 0x000fe20000010036 */
[----:B------:R-:W-:Y:S01]  /*3d80*/  LOP3.LUT P3, RZ, R111, 0xff0000, RZ, 0xc0, !PT ;  /* 0x00ff00006fff7812 */ /* 0x000fe2000786c0ff */
[-CC-:B------:R-:W-:Y:S01]  /*3d90*/  FFMA.FTZ R90, R191, R98.reuse, R99.reuse ;  /* 0x00000062bf5a7223 */ /* 0x180fe20000010063 */
[----:B------:R-:W-:Y:S01]  /*3da0*/  LOP3.LUT P5, RZ, R111, 0xff, RZ, 0xc0, !PT ;  /* 0x000000ff6fff7812 */ /* 0x000fe200078ac0ff */
        /* <DEDUP_REMOVED lines=9> */
[C---:B------:R-:W-:Y:S01]  /*3e40*/  LOP3.LUT P3, RZ, R153.reuse, 0xff, RZ, 0xc0, !PT ;  /* 0x000000ff99ff7812 */ /* 0x040fe2000786c0ff */
[----:B------:R-:W-:Y:S01]  /*3e50*/  FFMA.FTZ R90, R170, R90, R55 ;  /* 0x0000005aaa5a7223 */ /* 0x000fe20000010037 */
[----:B------:R-:W-:Y:S01]  /*3e60*/  LOP3.LUT P2, RZ, R153, 0xff00, RZ, 0xc0, !PT ;  /* 0x0000ff0099ff7812 */ /* 0x000fe2000784c0ff */
[----:B------:R-:W-:Y:S01]  /*3e70*/  FADD.FTZ R189, R218, -R189 ;  /* 0x800000bddabd7221 */ /* 0x000fe20000010000 */
[----:B------:R-:W-:Y:S01]  /*3e80*/  LOP3.LUT P5, RZ, R110, 0xff0000, RZ, 0xc0, !PT ;  /* 0x00ff00006eff7812 */ /* 0x000fe200078ac0ff */
[----:B------:R-:W-:Y:S01]  /*3e90*/  FADD.FTZ R89, R192, -R89 ;  /* 0x80000059c0597221 */ /* 0x000fe20000010000 */
[----:B------:R-:W-:Y:S01]  /*3ea0*/  FSEL R94, R45, RZ, P6 ;  /* 0x000000ff2d5e7208 */ /* 0x000fe20003000000 */
[----:B------:R-:W-:Y:S01]  /*3eb0*/  FMUL.FTZ R90, R90, UR6 ;  /* 0x000000065a5a7c20 */ /* 0x000fe20008410000 */
[----:B------:R-:W-:Y:S01]  /*3ec0*/  FSEL R46, R209, RZ, P3 ;  /* 0x000000ffd12e7208 */ /* 0x000fe20001800000 */
[C---:B------:R-:W-:Y:S01]  /*3ed0*/  FFMA.FTZ R189, R170.reuse, R189, R53 ;  /* 0x000000bdaabd7223 */ /* 0x040fe20000010035 */
[----:B------:R-:W-:Y:S01]  /*3ee0*/  FSEL R45, R45, RZ, P2 ;  /* 0x000000ff2d2d7208 */ /* 0x000fe20001000000 */
[----:B------:R-:W-:Y:S01]  /*3ef0*/  FFMA.FTZ R89, R170, R89, R52 ;  /* 0x00000059aa597223 */ /* 0x000fe20000010034 */
[----:B------:R-:W-:Y:S01]  /*3f00*/  FSEL R92, R88, RZ, P5 ;  /* 0x000000ff585c7208 */ /* 0x000fe20002800000 */
[----:B------:R-:W-:Y:S01]  /*3f10*/  FMUL.FTZ R189, R189, UR6 ;  /* 0x00000006bdbd7c20 */ /* 0x000fe20008410000 */
[----:B------:R-:W-:Y:S01]  /*3f20*/  LOP3.LUT P5, RZ, R152, 0xff0000, RZ, 0xc0, !PT ;  /* 0x00ff000098ff7812 */ /* 0x000fe200078ac0ff */
[----:B------:R-:W-:Y:S01]  /*3f30*/  FMUL.FTZ R89, R89, UR6 ;  /* 0x0000000659597c20 */ /* 0x000fe20008410000 */
[----:B------:R-:W-:-:S02]  /*3f40*/  F2FP.BF16.F32.PACK_AB R46, R45, R46 ;  /* 0x0000002e2d2e723e */ /* 0x000fc400000010ff */
[----:B------:R-:W-:Y:S02]  /*3f50*/  FSEL R45, R88, RZ, P5 ;  /* 0x000000ff582d7208 */ /* 0x000fe40002800000 */
[----:B------:R-:W-:Y:S02]  /*3f60*/  LOP3.LUT P3, RZ, R110, 0xff000000, RZ, 0xc0, !PT ;  /* 0xff0000006eff7812 */ /* 0x000fe4000786c0ff */
[----:B------:R-:W-:Y:S02]  /*3f70*/  LOP3.LUT P5, RZ, R152, 0xff000000, RZ, 0xc0, !PT ;  /* 0xff00000098ff7812 */ /* 0x000fe400078ac0ff */
        /* <DEDUP_REMOVED lines=18> */
.L_x_1617:
[-CC-:B------:R-:W-:Y:S01]  /*40a0*/  FFMA.FTZ R46, R207, R98.reuse, R99.reuse ;  /* 0x00000062cf2e7223 */ /* 0x180fe20000010063 */
[-CC-:B------:R-:W-:Y:S01]  /*40b0*/  FFMA.FTZ R44, R193, R98.reuse, R99.reuse ;  /* 0x00000062c12c7223 */ /* 0x180fe20000010063 */
[-CC-:B------:R-:W-:Y:S01]  /*40c0*/  FFMA.FTZ R47, R214, R98.reuse, R99.reuse ;  /* 0x00000062d62f7223 */ /* 0x180fe20000010063 */
[----:B-----5:R-:W-:Y:S01]  /*40d0*/  LOP3.LUT P6, RZ, R111, 0xff0000, RZ, 0xc0, !PT ;  /* 0x00ff00006fff7812 */ /* 0x020fe200078cc0ff */
[----:B------:R-:W-:Y:S01]  /*40e0*/  FADD.FTZ R213, R213, -R46 ;  /* 0x8000002ed5d57221 */ /* 0x000fe20000010000 */
[----:B------:R-:W-:Y:S01]  /*40f0*/  FADD.FTZ R209, R209, -R44 ;  /* 0x8000002cd1d17221 */ /* 0x000fe20000010000 */
[-C--:B------:R-:W-:Y:S01]  /*4100*/  FFMA.FTZ R44, R219, R98.reuse, R99 ;  /* 0x00000062db2c7223 */ /* 0x080fe20000010063 */
[----:B------:R-:W-:Y:S01]  /*4110*/  LOP3.LUT P5, RZ, R153, 0xff0000, RZ, 0xc0, !PT ;  /* 0x00ff000099ff7812 */ /* 0x000fe200078ac0ff */
[----:B------:R-:W-:Y:S01]  /*4120*/  FFMA.FTZ R50, R170, R213, R58 ;  /* 0x000000d5aa327223 */ /* 0x000fe2000001003a */
[----:B------:R-:W-:Y:S01]  /*4130*/  ISETP.GE.U32.AND P2, PT, R110, RZ, PT ;  /* 0x000000ff6e00720c */ /* 0x000fe20003f46070 */
[----:B------:R-:W-:Y:S01]  /*4140*/  FADD.FTZ R51, R215, -R44 ;  /* 0x8000002cd7337221 */ /* 0x000fe20000010000 */
[----:B------:R-:W-:Y:S01]  /*4150*/  ISETP.GE.U32.AND P3, PT, R152, RZ, PT ;  /* 0x000000ff9800720c */ /* 0x000fe20003f66070 */
[----:B------:R-:W-:Y:S01]  /*4160*/  FMUL.FTZ R44, R50, UR6 ;  /* 0x00000006322c7c20 */ /* 0x000fe20008410000 */
[C---:B------:R-:W-:Y:S01]  /*4170*/  FFMA.FTZ R48, R170.reuse, R209, R56 ;  /* 0x000000d1aa307223 */ /* 0x040fe20000010038 */
[----:B------:R-:W-:Y:S01]  /*4180*/  FFMA.FTZ R51, R170, R51, R59 ;  /* 0x00000033aa337223 */ /* 0x000fe2000001003b */
        /* <DEDUP_REMOVED lines=9> */
[C---:B------:R-:W-:Y:S01]  /*4220*/  FFMA.FTZ R49, R170.reuse, R47, R57 ;  /* 0x0000002faa317223 */ /* 0x040fe20000010039 */
[----:B------:R-:W-:Y:S01]  /*4230*/  LOP3.LUT P6, RZ, R111, 0xff, RZ, 0xc0, !PT ;  /* 0x000000ff6fff7812 */ /* 0x000fe200078cc0ff */
[----:B------:R-:W-:Y:S01]  /*4240*/  FFMA.FTZ R86, R170, R45, R54 ;  /* 0x0000002daa567223 */ /* 0x000fe20000010036 */
        /* <DEDUP_REMOVED lines=16> */
[----:B------:R-:W-:-:S02]  /*4350*/  FSEL R93, R47, RZ, P2 ;  /* 0x000000ff2f5d7208 */ /* 0x000fc40001000000 */
[----:B------:R-:W-:Y:S02]  /*4360*/  FSEL R85, R47, RZ, P3 ;  /* 0x000000ff2f557208 */ /* 0x000fe40001800000 */
[----:B------:R-:W-:Y:S01]  /*4370*/  F2FP.BF16.F32.PACK_AB R47, R87, R84 ;  /* 0x00000054572f723e */ /* 0x000fe200000010ff */
[----:B------:R-:W-:Y:S01]  /*4380*/  FFMA.FTZ R87, R170, R44, R55 ;  /* 0x0000002caa577223 */ /* 0x000fe20000010037 */
[----:B------:R-:W-:Y:S01]  /*4390*/  FSEL R89, R0, RZ, P6 ;  /* 0x000000ff00597208 */ /* 0x000fe20003000000 */
[----:B------:R-:W-:Y:S01]  /*43a0*/  FFMA.FTZ R84, R170, R45, R52 ;  /* 0x0000002daa547223 */ /* 0x000fe20000010034 */
[----:B------:R-:W-:Y:S02]  /*43b0*/  LOP3.LUT P6, RZ, R152, 0xff0000, RZ, 0xc0, !PT ;  /* 0x00ff000098ff7812 */ /* 0x000fe400078cc0ff */
[----:B------:R-:W-:Y:S01]  /*43c0*/  F2FP.BF16.F32.PACK_AB R91, R88, R91 ;  /* 0x0000005b585b723e */ /* 0x000fe200000010ff */
[----:B------:R-:W-:Y:S01]  /*43d0*/  FMUL.FTZ R88, R87, UR6 ;  /* 0x0000000657587c20 */ /* 0x000fe20008410000 */
[----:B------:R-:W-:Y:S01]  /*43e0*/  F2FP.BF16.F32.PACK_AB R46, R85, R46 ;  /* 0x0000002e552e723e */ /* 0x000fe200000010ff */
[----:B------:R-:W-:Y:S01]  /*43f0*/  FFMA.FTZ R85, R170, R189, R53 ;  /* 0x000000bdaa557223 */ /* 0x000fe20000010035 */
        /* <DEDUP_REMOVED lines=19> */
[----:B------:R-:W-:-:S07]  /*4530*/  F2FP.BF16.F32.PACK_AB R88, R93, R88 ;  /* 0x000000585d58723e */ /* 0x000fce00000010ff */
.L_x_1613:
        /* <DEDUP_REMOVED lines=18> */
[-C--:B------:R-:W-:Y:S01]  /*4660*/  FFMA.FTZ R181, R181, R98.reuse, R99 ;  /* 0x00000062b5b57223 */ /* 0x080fe20000010063 */
[----:B------:R-:W-:Y:S01]  /*4670*/  FADD.FTZ R205, R205, -R210 ;  /* 0x800000d2cdcd7221 */ /* 0x000fe20000010000 */
[----:B------:R-:W-:Y:S01]  /*4680*/  FADD.FTZ R179, R179, -R0 ;  /* 0x80000000b3b37221 */ /* 0x000fe20000010000 */
[----:B------:R-:W-:Y:S01]  /*4690*/  LOP3.LUT P5, RZ, R109, 0xff0000, RZ, 0xc0, !PT ;  /* 0x00ff00006dff7812 */ /* 0x000fe200078ac0ff */
[----:B------:R-:W-:Y:S01]  /*46a0*/  FADD.FTZ R211, R212, -R211 ;  /* 0x800000d3d4d37221 */ /* 0x000fe20000010000 */
[----:B0-----:R-:W-:Y:S01]  /*46b0*/  FFMA.FTZ R50, R170, R205, R66 ;  /* 0x000000cdaa327223 */ /* 0x001fe20000010042 */
[----:B------:R-:W-:Y:S01]  /*46c0*/  FADD.FTZ R181, R206, -R181 ;  /* 0x800000b5ceb57221 */ /* 0x000fe20000010000 */
[-C--:B------:R-:W-:Y:S01]  /*46d0*/  FFMA.FTZ R47, R208, R98.reuse, R99 ;  /* 0x00000062d02f7223 */ /* 0x080fe20000010063 */
[----:B------:R-:W-:Y:S01]  /*46e0*/  LOP3.LUT P6, RZ, R155, 0xff0000, RZ, 0xc0, !PT ;  /* 0x00ff00009bff7812 */ /* 0x000fe200078cc0ff */
[----:B------:R-:W-:Y:S01]  /*46f0*/  FMUL.FTZ R0, R50, UR6 ;  /* 0x0000000632007c20 */ /* 0x000fe20008410000 */
[----:B------:R-:W-:Y:S01]  /*4700*/  FFMA.FTZ R51, R170, R211, R67 ;  /* 0x000000d3aa337223 */ /* 0x000fe20000010043 */
[----:B------:R-:W-:Y:S01]  /*4710*/  ISETP.GE.U32.AND P3, PT, R108, RZ, PT ;  /* 0x000000ff6c00720c */ /* 0x000fe20003f66070 */
[----:B------:R-:W-:Y:S01]  /*4720*/  FFMA.FTZ R48, R170, R181, R64 ;  /* 0x000000b5aa307223 */ /* 0x000fe20000010040 */
[----:B------:R-:W-:Y:S01]  /*4730*/  FADD.FTZ R47, R204, -R47 ;  /* 0x8000002fcc2f7221 */ /* 0x000fe20000010000 */
[----:B------:R-:W-:Y:S01]  /*4740*/  FSEL R91, R0, RZ, P5 ;  /* 0x000000ff005b7208 */ /* 0x000fe20002800000 */
[-C--:B------:R-:W-:Y:S01]  /*4750*/  FFMA.FTZ R44, R177, R98.reuse, R99 ;  /* 0x00000062b12c7223 */ /* 0x080fe20000010063 */
[----:B------:R-:W-:Y:S01]  /*4760*/  ISETP.GE.U32.AND P5, PT, R154, RZ, PT ;  /* 0x000000ff9a00720c */ /* 0x000fe20003fa6070 */
[----:B------:R-:W-:Y:S01]  /*4770*/  FMUL.FTZ R46, R51, UR6 ;  /* 0x00000006332e7c20 */ /* 0x000fe20008410000 */
[----:B------:R-:W-:Y:S01]  /*4780*/  FSEL R84, R0, RZ, P6 ;  /* 0x000000ff00547208 */ /* 0x000fe20003000000 */
[----:B------:R-:W-:Y:S01]  /*4790*/  FMUL.FTZ R0, R48, UR6 ;  /* 0x0000000630007c20 */ /* 0x000fe20008410000 */
[----:B------:R-:W-:Y:S01]  /*47a0*/  ISETP.GE.U32.AND.EX P3, PT, R109, 0x1000000, PT, P3 ;  /* 0x010000006d00780c */ /* 0x000fe20003f66130 */
[----:B------:R-:W-:Y:S01]  /*47b0*/  FFMA.FTZ R49, R170, R47, R65 ;  /* 0x0000002faa317223 */ /* 0x000fe20000010041 */
[----:B------:R-:W-:Y:S01]  /*47c0*/  ISETP.GE.U32.AND.EX P5, PT, R155, 0x1000000, PT, P5 ;  /* 0x010000009b00780c */ /* 0x000fe20003fa6150 */
[----:B------:R-:W-:Y:S01]  /*47d0*/  FADD.FTZ R44, R195, -R44 ;  /* 0x8000002cc32c7221 */ /* 0x000fe20000010000 */
[----:B------:R-:W-:Y:S01]  /*47e0*/  LOP3.LUT P6, RZ, R109, 0xff, RZ, 0xc0, !PT ;  /* 0x000000ff6dff7812 */ /* 0x000fe200078cc0ff */
[----:B------:R-:W-:Y:S01]  /*47f0*/  FFMA.FTZ R45, R174, R98, R99 ;  /* 0x00000062ae2d7223 */ /* 0x000fe20000010063 */
[----:B------:R-:W-:Y:S01]  /*4800*/  FSEL R96, R46, RZ, P3 ;  /* 0x000000ff2e607208 */ /* 0x000fe20001800000 */
[----:B------:R-:W-:Y:S01]  /*4810*/  FFMA.FTZ R87, R170, R44, R63 ;  /* 0x0000002caa577223 */ /* 0x000fe2000001003f */
[----:B------:R-:W-:Y:S01]  /*4820*/  FSEL R47, R46, RZ, P5 ;  /* 0x000000ff2e2f7208 */ /* 0x000fe20002800000 */
[----:B------:R-:W-:Y:S01]  /*4830*/  FMUL.FTZ R46, R49, UR6 ;  /* 0x00000006312e7c20 */ /* 0x000fe20008410000 */
[----:B------:R-:W-:Y:S01]  /*4840*/  FSEL R90, R0, RZ, P6 ;  /* 0x000000ff005a7208 */ /* 0x000fe20003000000 */
[----:B------:R-:W-:Y:S01]  /*4850*/  FFMA.FTZ R86, R170, R179, R62 ;  /* 0x000000b3aa567223 */ /* 0x000fe2000001003e */
[----:B------:R-:W-:Y:S01]  /*4860*/  LOP3.LUT P5, RZ, R109, 0xff00, RZ, 0xc0, !PT ;  /* 0x0000ff006dff7812 */ /* 0x000fe200078ac0ff */
[----:B------:R-:W-:Y:S01]  /*4870*/  FADD.FTZ R45, R194, -R45 ;  /* 0x8000002dc22d7221 */ /* 0x000fe20000010000 */
[----:B------:R-:W-:Y:S01]  /*4880*/  LOP3.LUT P6, RZ, R155, 0xff00, RZ, 0xc0, !PT ;  /* 0x0000ff009bff7812 */ /* 0x000fe200078cc0ff */
[----:B------:R-:W-:Y:S01]  /*4890*/  FFMA.FTZ R173, R173, R98, R99 ;  /* 0x00000062adad7223 */ /* 0x000fe20000010063 */
[----:B------:R-:W-:Y:S01]  /*48a0*/  LOP3.LUT P3, RZ, R155, 0xff, RZ, 0xc0, !PT ;  /* 0x000000ff9bff7812 */ /* 0x000fe2000786c0ff */
[----:B------:R-:W-:Y:S01]  /*48b0*/  FFMA.FTZ R85, R170, R45, R61 ;  /* 0x0000002daa557223 */ /* 0x000fe2000001003d */
[----:B------:R-:W-:Y:S01]  /*48c0*/  FSEL R95, R46, RZ, P5 ;  /* 0x000000ff2e5f7208 */ /* 0x000fe20002800000 */
[----:B------:R-:W-:Y:S01]  /*48d0*/  FADD.FTZ R173, R178, -R173 ;  /* 0x800000adb2ad7221 */ /* 0x000fe20000010000 */
[----:B------:R-:W-:Y:S01]  /*48e0*/  FSEL R97, R46, RZ, P6 ;  /* 0x000000ff2e617208 */ /* 0x000fe20003000000 */
[----:B------:R-:W-:Y:S01]  /*48f0*/  FMUL.FTZ R46, R87, UR6 ;  /* 0x00000006572e7c20 */ /* 0x000fe20008410000 */
[----:B------:R-:W-:Y:S01]  /*4900*/  FSEL R88, R0, RZ, P3 ;  /* 0x000000ff00587208 */ /* 0x000fe20001800000 */
[----:B------:R-:W-:Y:S01]  /*4910*/  FMUL.FTZ R0, R86, UR6 ;  /* 0x0000000656007c20 */ /* 0x000fe20008410000 */
[C---:B------:R-:W-:Y:S01]  /*4920*/  LOP3.LUT P6, RZ, R108.reuse, 0xff000000, RZ, 0xc0, !PT ;  /* 0xff0000006cff7812 */ /* 0x040fe200078cc0ff */
[----:B------:R-:W-:Y:S01]  /*4930*/  FMUL.FTZ R44, R85, UR6 ;  /* 0x00000006552c7c20 */ /* 0x000fe20008410000 */
[----:B------:R-:W-:-:S02]  /*4940*/  LOP3.LUT P3, RZ, R108, 0xff0000, RZ, 0xc0, !PT ;  /* 0x00ff00006cff7812 */ /* 0x000fc4000786c0ff */
[----:B------:R-:W-:Y:S02]  /*4950*/  FSEL R94, R46, RZ, P6 ;  /* 0x000000ff2e5e7208 */ /* 0x000fe40003000000 */
[----:B------:R-:W-:Y:S02]  /*4960*/  LOP3.LUT P5, RZ, R154, 0xff0000, RZ, 0xc0, !PT ;  /* 0x00ff00009aff7812 */ /* 0x000fe400078ac0ff */
[----:B------:R-:W-:Y:S02]  /*4970*/  FSEL R89, R0, RZ, P3 ;  /* 0x000000ff00597208 */ /* 0x000fe40001800000 */
[----:B------:R-:W-:Y:S01]  /*4980*/  F2FP.BF16.F32.PACK_AB R47, R47, R84 ;  /* 0x000000542f2f723e */ /* 0x000fe200000010ff */
[----:B------:R-:W-:Y:S01]  /*4990*/  FFMA.FTZ R84, R170, R173, R60 ;  /* 0x000000adaa547223 */ /* 0x000fe2000001003c */
[----:B------:R-:W-:Y:S02]  /*49a0*/  LOP3.LUT P6, RZ, R154, 0xff000000, RZ, 0xc0, !PT ;  /* 0xff0000009aff7812 */ /* 0x000fe400078cc0ff */
[----:B------:R-:W-:-:S02]  /*49b0*/  LOP3.LUT P3, RZ, R108, 0xff00, RZ, 0xc0, !PT ;  /* 0x0000ff006cff7812 */ /* 0x000fc4000786c0ff */
[----:B------:R-:W-:Y:S01]  /*49c0*/  FSEL R92, R0, RZ, P5 ;  /* 0x000000ff005c7208 */ /* 0x000fe20002800000 */
[----:B------:R-:W-:Y:S01]  /*49d0*/  FMUL.FTZ R0, R84, UR6 ;  /* 0x0000000654007c20 */ /* 0x000fe20008410000 */
[----:B------:R-:W-:Y:S02]  /*49e0*/  FSEL R45, R46, RZ, P6 ;  /* 0x000000ff2e2d7208 */ /* 0x000fe40003000000 */
[----:B------:R-:W-:Y:S02]  /*49f0*/  LOP3.LUT P6, RZ, R154, 0xff00, RZ, 0xc0, !PT ;  /* 0x0000ff009aff7812 */ /* 0x000fe400078cc0ff */
[----:B------:R-:W-:Y:S02]  /*4a00*/  FSEL R93, R44, RZ, P3 ;  /* 0x000000ff2c5d7208 */ /* 0x000fe40001800000 */
[----:B------:R-:W-:Y:S02]  /*4a10*/  LOP3.LUT P5, RZ, R108, 0xff, RZ, 0xc0, !PT ;  /* 0x000000ff6cff7812 */ /* 0x000fe400078ac0ff */
[----:B------:R-:W-:-:S02]  /*4a20*/  LOP3.LUT P3, RZ, R154, 0xff, RZ, 0xc0, !PT ;  /* 0x000000ff9aff7812 */ /* 0x000fc4000786c0ff */
[----:B------:R-:W-:Y:S02]  /*4a30*/  F2FP.BF16.F32.PACK_AB R90, R95, R90 ;  /* 0x0000005a5f5a723e */ /* 0x000fe400000010ff */
[----:B------:R-:W-:Y:S02]  /*4a40*/  F2FP.BF16.F32.PACK_AB R46, R97, R88 ;  /* 0x00000058612e723e */ /* 0x000fe400000010ff */
        /* <DEDUP_REMOVED lines=9> */
.L_x_1620:
[-CC-:B------:R-:W-:Y:S01]  /*4ae0*/  FFMA.FTZ R211, R211, R98.reuse, R99.reuse ;  /* 0x00000062d3d37223 */ /* 0x180fe20000010063 */
[-CC-:B------:R-:W-:Y:S01]  /*4af0*/  FFMA.FTZ R210, R210, R98.reuse, R99.reuse ;  /* 0x00000062d2d27223 */ /* 0x180fe20000010063 */
[-C--:B------:R-:W-:Y:S01]  /*4b00*/  FFMA.FTZ R181, R181, R98.reuse, R99 ;  /* 0x00000062b5b57223 */ /* 0x080fe20000010063 */
[----:B------:R-:W-:Y:S01]  /*4b10*/  ISETP.GE.U32.AND P3, PT, R108, RZ, PT ;  /* 0x000000ff6c00720c */ /* 0x000fe20003f66070 */
[----:B------:R-:W-:Y:S01]  /*4b20*/  FADD.FTZ R211, R212, -R211 ;  /* 0x800000d3d4d37221 */ /* 0x000fe20000010000 */
[----:B------:R-:W-:Y:S01]  /*4b30*/  FADD.FTZ R205, R205, -R210 ;  /* 0x800000d2cdcd7221 */ /* 0x000fe20000010000 */
[----:B------:R-:W-:Y:S01]  /*4b40*/  FADD.FTZ R181, R206, -R181 ;  /* 0x800000b5ceb57221 */ /* 0x000fe20000010000 */
[-C--:B0-----:R-:W-:Y:S01]  /*4b50*/  FFMA.FTZ R47, R208, R98.reuse, R99 ;  /* 0x00000062d02f7223 */ /* 0x081fe20000010063 */
[C---:B------:R-:W-:Y:S01]  /*4b60*/  FFMA.FTZ R211, R170.reuse, R211, R67 ;  /* 0x000000d3aad37223 */ /* 0x040fe20000010043 */
[C---:B------:R-:W-:Y:S01]  /*4b70*/  FFMA.FTZ R205, R170.reuse, R205, R66 ;  /* 0x000000cdaacd7223 */ /* 0x040fe20000010042 */
[----:B------:R-:W-:Y:S01]  /*4b80*/  ISETP.GE.U32.AND.EX P3, PT, R109, 0x1000000, PT, P3 ;  /* 0x010000006d00780c */ /* 0x000fe20003f66130 */
[----:B------:R-:W-:Y:S01]  /*4b90*/  FFMA.FTZ R181, R170, R181, R64 ;  /* 0x000000b5aab57223 */ /* 0x000fe20000010040 */
[----:B------:R-:W-:Y:S01]  /*4ba0*/  FMUL.FTZ R211, R211, UR6 ;  /* 0x00000006d3d37c20 */ /* 0x000fe20008410000 */
[----:B------:R-:W-:Y:S01]  /*4bb0*/  FMUL.FTZ R205, R205, UR6 ;  /* 0x00000006cdcd7c20 */ /* 0x000fe20008410000 */
[----:B------:R-:W-:Y:S01]  /*4bc0*/  LOP3.LUT P5, RZ, R109, 0xff0000, RZ, 0xc0, !PT ;  /* 0x00ff00006dff7812 */ /* 0x000fe200078ac0ff */
[----:B------:R-:W-:Y:S01]  /*4bd0*/  FADD.FTZ R47, R204, -R47 ;  /* 0x8000002fcc2f7221 */ /* 0x000fe20000010000 */
[-CC-:B------:R-:W-:Y:S01]  /*4be0*/  FFMA.FTZ R0, R175, R98.reuse, R99.reuse ;  /* 0x00000062af007223 */ /* 0x180fe20000010063 */
[-C--:B------:R-:W-:Y:S01]  /*4bf0*/  FFMA.FTZ R44, R177, R98.reuse, R99 ;  /* 0x00000062b12c7223 */ /* 0x080fe20000010063 */
[----:B------:R-:W-:Y:S01]  /*4c00*/  FSEL R88, R211, RZ, P3 ;  /* 0x000000ffd3587208 */ /* 0x000fe20001800000 */
[----:B------:R-:W-:Y:S01]  /*4c10*/  FMUL.FTZ R181, R181, UR6 ;  /* 0x00000006b5b57c20 */ /* 0x000fe20008410000 */
[----:B------:R-:W-:Y:S01]  /*4c20*/  ISETP.GE.U32.AND P3, PT, R154, RZ, PT ;  /* 0x000000ff9a00720c */ /* 0x000fe20003f66070 */
[----:B------:R-:W-:Y:S01]  /*4c30*/  FFMA.FTZ R47, R170, R47, R65 ;  /* 0x0000002faa2f7223 */ /* 0x000fe20000010041 */
[----:B------:R-:W-:Y:S01]  /*4c40*/  FSEL R91, R205, RZ, P5 ;  /* 0x000000ffcd5b7208 */ /* 0x000fe20002800000 */
[----:B------:R-:W-:Y:S01]  /*4c50*/  FADD.FTZ R179, R179, -R0 ;  /* 0x80000000b3b37221 */ /* 0x000fe20000010000 */
[----:B------:R-:W-:Y:S01]  /*4c60*/  LOP3.LUT P6, RZ, R155, 0xff0000, RZ, 0xc0, !PT ;  /* 0x00ff00009bff7812 */ /* 0x000fe200078cc0ff */
[----:B------:R-:W-:Y:S01]  /*4c70*/  FADD.FTZ R44, R195, -R44 ;  /* 0x8000002cc32c7221 */ /* 0x000fe20000010000 */
[----:B------:R-:W-:Y:S01]  /*4c80*/  LOP3.LUT P5, RZ, R109, 0xff, RZ, 0xc0, !PT ;  /* 0x000000ff6dff7812 */ /* 0x000fe200078ac0ff */
[----:B------:R-:W-:Y:S01]  /*4c90*/  FFMA.FTZ R45, R174, R98, R99 ;  /* 0x00000062ae2d7223 */ /* 0x000fe20000010063 */
[----:B------:R-:W-:Y:S01]  /*4ca0*/  ISETP.GE.U32.AND.EX P3, PT, R155, 0x1000000, PT, P3 ;  /* 0x010000009b00780c */ /* 0x000fe20003f66130 */
[----:B------:R-:W-:Y:S01]  /*4cb0*/  FMUL.FTZ R47, R47, UR6 ;  /* 0x000000062f2f7c20 */ /* 0x000fe20008410000 */
[----:B------:R-:W-:Y:S01]  /*4cc0*/  FSEL R205, R205, RZ, P6 ;  /* 0x000000ffcdcd7208 */ /* 0x000fe20003000000 */
[C---:B------:R-:W-:Y:S01]  /*4cd0*/  FFMA.FTZ R179, R170.reuse, R179, R62 ;  /* 0x000000b3aab37223 */ /* 0x040fe2000001003e */
[----:B------:R-:W-:Y:S01]  /*4ce0*/  FSEL R90, R181, RZ, P5 ;  /* 0x000000ffb55a7208 */ /* 0x000fe20002800000 */
[----:B------:R-:W-:Y:S01]  /*4cf0*/  FFMA.FTZ R44, R170, R44, R63 ;  /* 0x0000002caa2c7223 */ /* 0x000fe2000001003f */
[C---:B------:R-:W-:Y:S01]  /*4d00*/  LOP3.LUT P6, RZ, R155.reuse, 0xff, RZ, 0xc0, !PT ;  /* 0x000000ff9bff7812 */ /* 0x040fe200078cc0ff */
[----:B------:R-:W-:Y:S01]  /*4d10*/  FADD.FTZ R45, R194, -R45 ;  /* 0x8000002dc22d7221 */ /* 0x000fe20000010000 */
[----:B------:R-:W-:Y:S01]  /*4d20*/  LOP3.LUT P5, RZ, R155, 0xff00, RZ, 0xc0, !PT ;  /* 0x0000ff009bff7812 */ /* 0x000fe200078ac0ff */
[----:B------:R-:W-:Y:S01]  /*4d30*/  FFMA.FTZ R173, R173, R98, R99 ;  /* 0x00000062adad7223 */ /* 0x000fe20000010063 */
[----:B------:R-:W-:Y:S01]  /*4d40*/  FSEL R0, R211, RZ, P3 ;  /* 0x000000ffd3007208 */ /* 0x000fe20001800000 */
[----:B------:R-:W-:Y:S01]  /*4d50*/  FMUL.FTZ R179, R179, UR6 ;  /* 0x00000006b3b37c20 */ /* 0x000fe20008410000 */
[----:B------:R-:W-:Y:S01]  /*4d60*/  LOP3.LUT P3, RZ, R109, 0xff00, RZ, 0xc0, !PT ;  /* 0x0000ff006dff7812 */ /* 0x000fe2000786c0ff */
[----:B------:R-:W-:Y:S01]  /*4d70*/  FMUL.FTZ R44, R44, UR6 ;  /* 0x000000062c2c7c20 */ /* 0x000fe20008410000 */
[----:B------:R-:W-:Y:S01]  /*4d80*/  FSEL R46, R181, RZ, P6 ;  /* 0x000000ffb52e7208 */ /* 0x000fe20003000000 */
[----:B------:R-:W-:Y:S01]  /*4d90*/  FFMA.FTZ R45, R170, R45, R61 ;  /* 0x0000002daa2d7223 */ /* 0x000fe2000001003d */
[----:B------:R-:W-:Y:S01]  /*4da0*/  FSEL R97, R47, RZ, P5 ;  /* 0x000000ff2f617208 */ /* 0x000fe20002800000 */
[----:B------:R-:W-:Y:S01]  /*4db0*/  FADD.FTZ R173, R178, -R173 ;  /* 0x800000adb2ad7221 */ /* 0x000fe20000010000 */
[C---:B------:R-:W-:Y:S01]  /*4dc0*/  LOP3.LUT P6, RZ, R108.reuse, 0xff0000, RZ, 0xc0, !PT ;  /* 0x00ff00006cff7812 */ /* 0x040fe200078cc0ff */
[----:B------:R-:W-:Y:S01]  /*4dd0*/  FMUL.FTZ R45, R45, UR6 ;  /* 0x000000062d2d7c20 */ /* 0x000fe20008410000 */
[----:B------:R-:W-:Y:S01]  /*4de0*/  LOP3.LUT P5, RZ, R108, 0xff000000, RZ, 0xc0, !PT ;  /* 0xff0000006cff7812 */ /* 0x000fe200078ac0ff */
[----:B------:R-:W-:Y:S01]  /*4df0*/  FFMA.FTZ R173, R170, R173, R60 ;  /* 0x000000adaaad7223 */ /* 0x000fe2000001003c */
[----:B------:R-:W-:-:S02]  /*4e00*/  FSEL R95, R47, RZ, P3 ;  /* 0x000000ff2f5f7208 */ /* 0x000fc40001800000 */
[----:B------:R-:W-:Y:S01]  /*4e10*/  F2FP.BF16.F32.PACK_AB R47, R0, R205 ;  /* 0x000000cd002f723e */ /* 0x000fe200000010ff */
[----:B------:R-:W-:Y:S01]  /*4e20*/  FMUL.FTZ R173, R173, UR6 ;  /* 0x00000006adad7c20 */ /* 0x000fe20008410000 */
[----:B------:R-:W-:Y:S02]  /*4e30*/  FSEL R89, R179, RZ, P6 ;  /* 0x000000ffb3597208 */ /* 0x000fe40003000000 */
[----:B------:R-:W-:Y:S02]  /*4e40*/  FSEL R0, R44, RZ, P5 ;  /* 0x000000ff2c007208 */ /* 0x000fe40002800000 */
[----:B------:R-:W-:Y:S02]  /*4e50*/  LOP3.LUT P3, RZ, R154, 0xff0000, RZ, 0xc0, !PT ;  /* 0x00ff00009aff7812 */ /* 0x000fe4000786c0ff */
[----:B------:R-:W-:Y:S02]  /*4e60*/  LOP3.LUT P6, RZ, R108, 0xff00, RZ, 0xc0, !PT ;  /* 0x0000ff006cff7812 */ /* 0x000fe400078cc0ff */
[----:B------:R-:W-:-:S02]  /*4e70*/  LOP3.LUT P5, RZ, R154, 0xff000000, RZ, 0xc0, !PT ;  /* 0xff0000009aff7812 */ /* 0x000fc400078ac0ff */
[----:B------:R-:W-:Y:S02]  /*4e80*/  FSEL R179, R179, RZ, P3 ;  /* 0x000000ffb3b37208 */ /* 0x000fe40001800000 */
[----:B------:R-:W-:Y:S02]  /*4e90*/  FSEL R92, R44, RZ, P5 ;  /* 0x000000ff2c5c7208 */ /* 0x000fe40002800000 */
[----:B------:R-:W-:Y:S02]  /*4ea0*/  FSEL R93, R45, RZ, P6 ;  /* 0x000000ff2d5d7208 */ /* 0x000fe40003000000 */
        /* <DEDUP_REMOVED lines=14> */
.L_x_1619:
[----:B------:R-:W-:Y:S05]  /*4f90*/  @!P2 BRA `(.L_x_1622) ;  /* 0x00000004002ca947 */ /* 0x000fea0003800000 */
[-CC-:B------:R-:W-:Y:S01]  /*4fa0*/  FFMA.FTZ R210, R210, R98.reuse, R99.reuse ;  /* 0x00000062d2d27223 */ /* 0x180fe20000010063 */
[-CC-:B------:R-:W-:Y:S01]  /*4fb0*/  FFMA.FTZ R0, R175, R98.reuse, R99.reuse ;  /* 0x00000062af007223 */ /* 0x180fe20000010063 */
[-CC-:B------:R-:W-:Y:S01]  /*4fc0*/  FFMA.FTZ R211, R211, R98.reuse, R99.reuse ;  /* 0x00000062d3d37223 */ /* 0x180fe20000010063 */
[-CC-:B0-----:R-:W-:Y:S01]  /*4fd0*/  FFMA.FTZ R45, R174, R98.reuse, R99.reuse ;  /* 0x00000062ae2d7223 */ /* 0x181fe20000010063 */
[----:B------:R-:W-:Y:S01]  /*4fe0*/  FADD.FTZ R205, R205, -R210 ;  /* 0x800000d2cdcd7221 */ /* 0x000fe20000010000 */
[-C--:B------:R-:W-:Y:S01]  /*4ff0*/  FFMA.FTZ R181, R181, R98.reuse, R99 ;  /* 0x00000062b5b57223 */ /* 0x080fe20000010063 */
[----:B------:R-:W-:Y:S01]  /*5000*/  FADD.FTZ R179, R179, -R0 ;  /* 0x80000000b3b37221 */ /* 0x000fe20000010000 */
[----:B------:R-:W-:Y:S01]  /*5010*/  LOP3.LUT P5, RZ, R109, 0xff0000, RZ, 0xc0, !PT ;  /* 0x00ff00006dff7812 */ /* 0x000fe200078ac0ff */
[----:B------:R-:W-:Y:S01]  /*5020*/  FMUL.FTZ R50, R170, R205 ;  /* 0x000000cdaa327220 */ /* 0x000fe20000410000 */
[----:B------:R-:W-:Y:S01]  /*5030*/  FADD.FTZ R211, R212, -R211 ;  /* 0x800000d3d4d37221 */ /* 0x000fe20000010000 */
[----:B------:R-:W-:Y:S01]  /*5040*/  FADD.FTZ R85, R194, -R45 ;  /* 0x8000002dc2557221 */ /* 0x000fe20000010000 */
[----:B------:R-:W-:Y:S01]  /*5050*/  FADD.FTZ R181, R206, -R181 ;  /* 0x800000b5ceb57221 */ /* 0x000fe20000010000 */
[----:B------:R-:W-:Y:S01]  /*5060*/  FMUL.FTZ R0, R50, UR6 ;  /* 0x0000000632007c20 */ /* 0x000fe20008410000 */
[-CC-:B------:R-:W-:Y:S01]  /*5070*/  FFMA.FTZ R45, R208, R98.reuse, R99.reuse ;  /* 0x00000062d02d7223 */ /* 0x180fe20000010063 */
[-C--:B------:R-:W-:Y:S01]  /*5080*/  FFMA.FTZ R44, R177, R98.reuse, R99 ;  /* 0x00000062b12c7223 */ /* 0x080fe20000010063 */
[----:B------:R-:W-:Y:S01]  /*5090*/  LOP3.LUT P6, RZ, R155, 0xff0000, RZ, 0xc0, !PT ;  /* 0x00ff00009bff7812 */ /* 0x000fe200078cc0ff */
[----:B------:R-:W-:Y:S01]  /*50a0*/  FMUL.FTZ R51, R170, R211 ;  /* 0x000000d3aa337220 */ /* 0x000fe20000410000 */
[----:B------:R-:W-:Y:S01]  /*50b0*/  FSEL R91, R0, RZ, P5 ;  /* 0x000000ff005b7208 */ /* 0x000fe20002800000 */
[----:B------:R-:W-:Y:S01]  /*50c0*/  FMUL.FTZ R48, R170, R181 ;  /* 0x000000b5aa307220 */ /* 0x000fe20000410000 */
[----:B------:R-:W-:Y:S01]  /*50d0*/  ISETP.GE.U32.AND P3, PT, R108, RZ, PT ;  /* 0x000000ff6c00720c */ /* 0x000fe20003f66070 */
[----:B------:R-:W-:Y:S01]  /*50e0*/  FADD.FTZ R45, R204, -R45 ;  /* 0x8000002dcc2d7221 */ /* 0x000fe20000010000 */
[----:B------:R-:W-:Y:S01]  /*50f0*/  ISETP.GE.U32.AND P5, PT, R154, RZ, PT ;  /* 0x000000ff9a00720c */ /* 0x000fe20003fa6070 */
[----:B------:R-:W-:Y:S01]  /*5100*/  FADD.FTZ R87, R195, -R44 ;  /* 0x8000002cc3577221 */ /* 0x000fe20000010000 */
[----:B------:R-:W-:Y:S01]  /*5110*/  FSEL R47, R0, RZ, P6 ;  /* 0x000000ff002f7208 */ /* 0x000fe20003000000 */
[----:B------:R-:W-:Y:S01]  /*5120*/  FMUL.FTZ R44, R51, UR6 ;  /* 0x00000006332c7c20 */ /* 0x000fe20008410000 */
[----:B------:R-:W-:Y:S01]  /*5130*/  ISETP.GE.U32.AND.EX P3, PT, R109, 0x1000000, PT, P3 ;  /* 0x010000006d00780c */ /* 0x000fe20003f66130 */
[----:B------:R-:W-:Y:S01]  /*5140*/  FMUL.FTZ R0, R48, UR6 ;  /* 0x0000000630007c20 */ /* 0x000fe20008410000 */
[----:B------:R-:W-:Y:S01]  /*5150*/  ISETP.GE.U32.AND.EX P5, PT, R155, 0x1000000, PT, P5 ;  /* 0x010000009b00780c */ /* 0x000fe20003fa6150 */
[C---:B------:R-:W-:Y:S01]  /*5160*/  FMUL.FTZ R49, R170.reuse, R45 ;  /* 0x0000002daa317220 */ /* 0x040fe20000410000 */
[----:B------:R-:W-:Y:S01]  /*5170*/  LOP3.LUT P6, RZ, R109, 0xff, RZ, 0xc0, !PT ;  /* 0x000000ff6dff7812 */ /* 0x000fe200078cc0ff */
[----:B------:R-:W-:Y:S01]  /*5180*/  FMUL.FTZ R87, R170, R87 ;  /* 0x00000057aa577220 */ /* 0x000fe20000410000 */
[----:B------:R-:W-:Y:S01]  /*5190*/  FSEL R94, R44, RZ, P3 ;  /* 0x000000ff2c5e7208 */ /* 0x000fe20001800000 */
[----:B------:R-:W-:Y:S01]  /*51a0*/  FMUL.FTZ R86, R170, R179 ;  /* 0x000000b3aa567220 */ /* 0x000fe20000410000 */
[----:B------:R-:W-:Y:S01]  /*51b0*/  FSEL R84, R44, RZ, P5 ;  /* 0x000000ff2c547208 */ /* 0x000fe20002800000 */
[----:B------:R-:W-:Y:S01]  /*51c0*/  FMUL.FTZ R44, R49, UR6 ;  /* 0x00000006312c7c20 */ /* 0x000fe20008410000 */
[----:B------:R-:W-:Y:S01]  /*51d0*/  FSEL R90, R0, RZ, P6 ;  /* 0x000000ff005a7208 */ /* 0x000fe20003000000 */
[----:B------:R-:W-:Y:S01]  /*51e0*/  FFMA.FTZ R173, R173, R98, R99 ;  /* 0x00000062adad7223 */ /* 0x000fe20000010063 */
[----:B------:R-:W-:Y:S01]  /*51f0*/  LOP3.LUT P3, RZ, R155, 0xff, RZ, 0xc0, !PT ;  /* 0x000000ff9bff7812 */ /* 0x000fe2000786c0ff */
[----:B------:R-:W-:Y:S01]  /*5200*/  FMUL.FTZ R46, R87, UR6 ;  /* 0x00000006572e7c20 */ /* 0x000fe20008410000 */
[----:B------:R-:W-:Y:S01]  /*5210*/  LOP3.LUT P6, RZ, R155, 0xff00, RZ, 0xc0, !PT ;  /* 0x0000ff009bff7812 */ /* 0x000fe200078cc0ff */
[----:B------:R-:W-:Y:S01]  /*5220*/  FMUL.FTZ R85, R170, R85 ;  /* 0x00000055aa557220 */ /* 0x000fe20000410000 */
[----:B------:R-:W-:Y:S01]  /*5230*/  FSEL R88, R0, RZ, P3 ;  /* 0x000000ff00587208 */ /* 0x000fe20001800000 */
[----:B------:R-:W-:Y:S01]  /*5240*/  FMUL.FTZ R0, R86, UR6 ;  /* 0x0000000656007c20 */ /* 0x000fe20008410000 */
[----:B------:R-:W-:Y:S01]  /*5250*/  FSEL R97, R44, RZ, P6 ;  /* 0x000000ff2c617208 */ /* 0x000fe20003000000 */
[----:B------:R-:W-:Y:S01]  /*5260*/  FADD.FTZ R173, R178, -R173 ;  /* 0x800000adb2ad7221 */ /* 0x000fe20000010000 */
[----:B------:R-:W-:-:S02]  /*5270*/  LOP3.LUT P5, RZ, R109, 0xff00, RZ, 0xc0, !PT ;  /* 0x0000ff006dff7812 */ /* 0x000fc400078ac0ff */
[C---:B------:R-:W-:Y:S02]  /*5280*/  LOP3.LUT P6, RZ, R108.reuse, 0xff000000, RZ, 0xc0, !PT ;  /* 0xff0000006cff7812 */ /* 0x040fe400078cc0ff */
[----:B------:R-:W-:Y:S02]  /*5290*/  LOP3.LUT P3, RZ, R108, 0xff0000, RZ, 0xc0, !PT ;  /* 0x00ff00006cff7812 */ /* 0x000fe4000786c0ff */
[----:B------:R-:W-:Y:S01]  /*52a0*/  FSEL R95, R44, RZ, P5 ;  /* 0x000000ff2c5f7208 */ /* 0x000fe20002800000 */
[----:B------:R-:W-:Y:S01]  /*52b0*/  FMUL.FTZ R44, R85, UR6 ;  /* 0x00000006552c7c20 */ /* 0x000fe20008410000 */
[----:B------:R-:W-:Y:S02]  /*52c0*/  FSEL R92, R46, RZ, P6 ;  /* 0x000000ff2e5c7208 */ /* 0x000fe40003000000 */
[----:B------:R-:W-:Y:S02]  /*52d0*/  LOP3.LUT P5, RZ, R154, 0xff0000, RZ, 0xc0, !PT ;  /* 0x00ff00009aff7812 */ /* 0x000fe400078ac0ff */
[----:B------:R-:W-:-:S02]  /*52e0*/  FSEL R89, R0, RZ, P3 ;  /* 0x000000ff00597208 */ /* 0x000fc40001800000 */
[----:B------:R-:W-:Y:S01]  /*52f0*/  F2FP.BF16.F32.PACK_AB R47, R84, R47 ;  /* 0x0000002f542f723e */ /* 0x000fe200000010ff */
[----:B------:R-:W-:Y:S01]  /*5300*/  FMUL.FTZ R84, R170, R173 ;  /* 0x000000adaa547220 */ /* 0x000fe20000410000 */
[----:B------:R-:W-:Y:S02]  /*5310*/  LOP3.LUT P6, RZ, R154, 0xff000000, RZ, 0xc0, !PT ;  /* 0xff0000009aff7812 */ /* 0x000fe400078cc0ff */
[----:B------:R-:W-:Y:S02]  /*5320*/  LOP3.LUT P3, RZ, R108, 0xff00, RZ, 0xc0, !PT ;  /* 0x0000ff006cff7812 */ /* 0x000fe4000786c0ff */
[----:B------:R-:W-:Y:S02]  /*5330*/  F2FP.BF16.F32.PACK_AB R91, R94, R91 ;  /* 0x0000005b5e5b723e */ /* 0x000fe400000010ff */
[----:B------:R-:W-:Y:S01]  /*5340*/  FSEL R45, R0, RZ, P5 ;  /* 0x000000ff002d7208 */ /* 0x000fe20002800000 */
[----:B------:R-:W-:Y:S01]  /*5350*/  FMUL.FTZ R0, R84, UR6 ;  /* 0x0000000654007c20 */ /* 0x000fe20008410000 */
[----:B------:R-:W-:-:S02]  /*5360*/  FSEL R94, R46, RZ, P6 ;  /* 0x000000ff2e5e7208 */ /* 0x000fc40003000000 */
[----:B------:R-:W-:Y:S02]  /*5370*/  LOP3.LUT P6, RZ, R154, 0xff00, RZ, 0xc0, !PT ;  /* 0x0000ff009aff7812 */ /* 0x000fe400078cc0ff */
[----:B------:R-:W-:Y:S02]  /*5380*/  FSEL R93, R44, RZ, P3 ;  /* 0x000000ff2c5d7208 */ /* 0x000fe40001800000 */
[----:B------:R-:W-:Y:S02]  /*5390*/  LOP3.LUT P5, RZ, R108, 0xff, RZ, 0xc0, !PT ;  /* 0x000000ff6cff7812 */ /* 0x000fe400078ac0ff */
[----:B------:R-:W-:Y:S02]  /*53a0*/  LOP3.LUT P3, RZ, R154, 0xff, RZ, 0xc0, !PT ;  /* 0x000000ff9aff7812 */ /* 0x000fe4000786c0ff */
[----:B------:R-:W-:Y:S02]  /*53b0*/  F2FP.BF16.F32.PACK_AB R90, R95, R90 ;  /* 0x0000005a5f5a723e */ /* 0x000fe400000010ff */
[----:B------:R-:W-:-:S02]  /*53c0*/  F2FP.BF16.F32.PACK_AB R46, R97, R88 ;  /* 0x00000058612e723e */ /* 0x000fc400000010ff */
[----:B------:R-:W-:Y:S02]  /*53d0*/  FSEL R95, R44, RZ, P6 ;  /* 0x000000ff2c5f7208 */ /* 0x000fe40003000000 */
[C---:B------:R-:W-:Y:S02]  /*53e0*/  FSEL R44, R0.reuse, RZ, P3 ;  /* 0x000000ff002c7208 */ /* 0x040fe40001800000 */
[----:B------:R-:W-:Y:S02]  /*53f0*/  FSEL R88, R0, RZ, P5 ;  /* 0x000000ff00587208 */ /* 0x000fe40002800000 */
[----:B------:R-:W-:Y:S02]  /*5400*/  F2FP.BF16.F32.PACK_AB R45, R94, R45 ;  /* 0x0000002d5e2d723e */ /* 0x000fe400000010ff */
[----:B------:R-:W-:Y:S02]  /*5410*/  F2FP.BF16.F32.PACK_AB R89, R92, R89 ;  /* 0x000000595c59723e */ /* 0x000fe400000010ff */
[----:B------:R-:W-:-:S02]  /*5420*/  F2FP.BF16.F32.PACK_AB R44, R95, R44 ;  /* 0x0000002c5f2c723e */ /* 0x000fc400000010ff */
[----:B------:R-:W-:Y:S01]  /*5430*/  F2FP.BF16.F32.PACK_AB R88, R93, R88 ;  /* 0x000000585d58723e */ /* 0x000fe200000010ff */
[----:B------:R-:W-:Y:S06]  /*5440*/  BRA `(.L_x_1621) ;  /* 0x0000001000947947 */ /* 0x000fec0003800000 */
.L_x_1622:
[-CC-:B------:R-:W-:Y:S01]  /*5450*/  FFMA.FTZ R211, R211, R98.reuse, R99.reuse ;  /* 0x00000062d3d37223 */ /* 0x180fe20000010063 */
[-CC-:B------:R-:W-:Y:S01]  /*5460*/  FFMA.FTZ R210, R210, R98.reuse, R99.reuse ;  /* 0x00000062d2d27223 */ /* 0x180fe20000010063 */
[-C--:B------:R-:W-:Y:S01]  /*5470*/  FFMA.FTZ R181, R181, R98.reuse, R99 ;  /* 0x00000062b5b57223 */ /* 0x080fe20000010063 */
[----:B------:R-:W-:Y:S01]  /*5480*/  ISETP.GE.U32.AND P3, PT, R108, RZ, PT ;  /* 0x000000ff6c00720c */ /* 0x000fe20003f66070 */
[----:B------:R-:W-:Y:S01]  /*5490*/  FADD.FTZ R211, R212, -R211 ;  /* 0x800000d3d4d37221 */ /* 0x000fe20000010000 */
[----:B------:R-:W-:Y:S01]  /*54a0*/  FADD.FTZ R205, R205, -R210 ;  /* 0x800000d2cdcd7221 */ /* 0x000fe20000010000 */
[----:B------:R-:W-:Y:S01]  /*54b0*/  FADD.FTZ R181, R206, -R181 ;  /* 0x800000b5ceb57221 */ /* 0x000fe20000010000 */
[-CC-:B0-----:R-:W-:Y:S01]  /*54c0*/  FFMA.FTZ R47, R208, R98.reuse, R99.reuse ;  /* 0x00000062d02f7223 */ /* 0x181fe20000010063 */
[C---:B------:R-:W-:Y:S01]  /*54d0*/  FMUL.FTZ R211, R170.reuse, R211 ;  /* 0x000000d3aad37220 */ /* 0x040fe20000410000 */
[C---:B------:R-:W-:Y:S01]  /*54e0*/  FMUL.FTZ R205, R170.reuse, R205 ;  /* 0x000000cdaacd7220 */ /* 0x040fe20000410000 */
[-C--:B------:R-:W-:Y:S01]  /*54f0*/  FFMA.FTZ R44, R177, R98.reuse, R99 ;  /* 0x00000062b12c7223 */ /* 0x080fe20000010063 */
[----:B------:R-:W-:Y:S01]  /*5500*/  ISETP.GE.U32.AND.EX P3, PT, R109, 0x1000000, PT, P3 ;  /* 0x010000006d00780c */ /* 0x000fe20003f66130 */
[----:B------:R-:W-:Y:S01]  /*5510*/  FMUL.FTZ R211, R211, UR6 ;  /* 0x00000006d3d37c20 */ /* 0x000fe20008410000 */
[----:B------:R-:W-:Y:S01]  /*5520*/  FMUL.FTZ R205, R205, UR6 ;  /* 0x00000006cdcd7c20 */ /* 0x000fe20008410000 */
[----:B------:R-:W-:Y:S01]  /*5530*/  LOP3.LUT P5, RZ, R109, 0xff0000, RZ, 0xc0, !PT ;  /* 0x00ff00006dff7812 */ /* 0x000fe200078ac0ff */
[----:B------:R-:W-:Y:S01]  /*5540*/  FMUL.FTZ R181, R170, R181 ;  /* 0x000000b5aab57220 */ /* 0x000fe20000410000 */
[----:B------:R-:W-:Y:S01]  /*5550*/  FADD.FTZ R47, R204, -R47 ;  /* 0x8000002fcc2f7221 */ /* 0x000fe20000010000 */
[-CC-:B------:R-:W-:Y:S01]  /*5560*/  FFMA.FTZ R0, R175, R98.reuse, R99.reuse ;  /* 0x00000062af007223 */ /* 0x180fe20000010063 */
[----:B------:R-:W-:Y:S01]  /*5570*/  FADD.FTZ R195, R195, -R44 ;  /* 0x8000002cc3c37221 */ /* 0x000fe20000010000 */
[----:B------:R-:W-:Y:S01]  /*5580*/  FSEL R44, R211, RZ, P3 ;  /* 0x000000ffd32c7208 */ /* 0x000fe20001800000 */
[----:B------:R-:W-:Y:S01]  /*5590*/  FMUL.FTZ R181, R181, UR6 ;  /* 0x00000006b5b57c20 */ /* 0x000fe20008410000 */
[----:B------:R-:W-:Y:S01]  /*55a0*/  ISETP.GE.U32.AND P3, PT, R154, RZ, PT ;  /* 0x000000ff9a00720c */ /* 0x000fe20003f66070 */
[----:B------:R-:W-:Y:S01]  /*55b0*/  FMUL.FTZ R47, R170, R47 ;  /* 0x0000002faa2f7220 */ /* 0x000fe20000410000 */
[----:B------:R-:W-:Y:S01]  /*55c0*/  FSEL R91, R205, RZ, P5 ;  /* 0x000000ffcd5b7208 */ /* 0x000fe20002800000 */
[----:B------:R-:W-:Y:S01]  /*55d0*/  FADD.FTZ R179, R179, -R0 ;  /* 0x80000000b3b37221 */ /* 0x000fe20000010000 */
[----:B------:R-:W-:Y:S01]  /*55e0*/  LOP3.LUT P6, RZ, R155, 0xff0000, RZ, 0xc0, !PT ;  /* 0x00ff00009bff7812 */ /* 0x000fe200078cc0ff */
[-C--:B------:R-:W-:Y:S01]  /*55f0*/  FFMA.FTZ R45, R174, R98.reuse, R99 ;  /* 0x00000062ae2d7223 */ /* 0x080fe20000010063 */
[----:B------:R-:W-:Y:S01]  /*5600*/  LOP3.LUT P5, RZ, R109, 0xff, RZ, 0xc0, !PT ;  /* 0x000000ff6dff7812 */ /* 0x000fe200078ac0ff */
[----:B------:R-:W-:Y:S01]  /*5610*/  FMUL.FTZ R47, R47, UR6 ;  /* 0x000000062f2f7c20 */ /* 0x000fe20008410000 */
[----:B------:R-:W-:Y:S01]  /*5620*/  ISETP.GE.U32.AND.EX P3, PT, R155, 0x1000000, PT, P3 ;  /* 0x010000009b00780c */ /* 0x000fe20003f66130 */
[C---:B------:R-:W-:Y:S01]  /*5630*/  FMUL.FTZ R179, R170.reuse, R179 ;  /* 0x000000b3aab37220 */ /* 0x040fe20000410000 */
[----:B------:R-:W-:Y:S01]  /*5640*/  FSEL R205, R205, RZ, P6 ;  /* 0x000000ffcdcd7208 */ /* 0x000fe20003000000 */
[----:B------:R-:W-:Y:S01]  /*5650*/  FMUL.FTZ R195, R170, R195 ;  /* 0x000000c3aac37220 */ /* 0x000fe20000410000 */
[----:B------:R-:W-:Y:S01]  /*5660*/  FSEL R90, R181, RZ, P5 ;  /* 0x000000ffb55a7208 */ /* 0x000fe20002800000 */
[----:B------:R-:W-:Y:S01]  /*5670*/  FADD.FTZ R45, R194, -R45 ;  /* 0x8000002dc22d7221 */ /* 0x000fe20000010000 */
[----:B------:R-:W-:Y:S01]  /*5680*/  LOP3.LUT P6, RZ, R155, 0xff, RZ, 0xc0, !PT ;  /* 0x000000ff9bff7812 */ /* 0x000fe200078cc0ff */
[----:B------:R-:W-:Y:S01]  /*5690*/  FFMA.FTZ R173, R173, R98, R99 ;  /* 0x00000062adad7223 */ /* 0x000fe20000010063 */
[----:B------:R-:W-:Y:S01]  /*56a0*/  LOP3.LUT P5, RZ, R155, 0xff00, RZ, 0xc0, !PT ;  /* 0x0000ff009bff7812 */ /* 0x000fe200078ac0ff */
[----:B------:R-:W-:Y:S01]  /*56b0*/  FMUL.FTZ R179, R179, UR6 ;  /* 0x00000006b3b37c20 */ /* 0x000fe20008410000 */
[----:B------:R-:W-:Y:S01]  /*56c0*/  FSEL R0, R211, RZ, P3 ;  /* 0x000000ffd3007208 */ /* 0x000fe20001800000 */
[----:B------:R-:W-:Y:S01]  /*56d0*/  FMUL.FTZ R195, R195, UR6 ;  /* 0x00000006c3c37c20 */ /* 0x000fe20008410000 */
[----:B------:R-:W-:Y:S01]  /*56e0*/  LOP3.LUT P3, RZ, R109, 0xff00, RZ, 0xc0, !PT ;  /* 0x0000ff006dff7812 */ /* 0x000fe2000786c0ff */
[----:B------:R-:W-:Y:S01]  /*56f0*/  FMUL.FTZ R45, R170, R45 ;  /* 0x0000002daa2d7220 */ /* 0x000fe20000410000 */
[----:B------:R-:W-:Y:S01]  /*5700*/  FSEL R46, R181, RZ, P6 ;  /* 0x000000ffb52e7208 */ /* 0x000fe20003000000 */
[----:B------:R-:W-:Y:S01]  /*5710*/  FADD.FTZ R173, R178, -R173 ;  /* 0x800000adb2ad7221 */ /* 0x000fe20000010000 */
[----:B------:R-:W-:Y:S01]  /*5720*/  FSEL R97, R47, RZ, P5 ;  /* 0x000000ff2f617208 */ /* 0x000fe20002800000 */
[----:B------:R-:W-:Y:S01]  /*5730*/  FMUL.FTZ R45, R45, UR6 ;  /* 0x000000062d2d7c20 */ /* 0x000fe20008410000 */
[----:B------:R-:W-:Y:S01]  /*5740*/  LOP3.LUT P6, RZ, R108, 0xff0000, RZ, 0xc0, !PT ;  /* 0x00ff00006cff7812 */ /* 0x000fe200078cc0ff */
[----:B------:R-:W-:Y:S01]  /*5750*/  FMUL.FTZ R173, R170, R173 ;  /* 0x000000adaaad7220 */ /* 0x000fe20000410000 */
[----:B------:R-:W-:-:S02]  /*5760*/  LOP3.LUT P5, RZ, R108, 0xff000000, RZ, 0xc0, !PT ;  /* 0xff0000006cff7812 */ /* 0x000fc400078ac0ff */
[----:B------:R-:W-:Y:S01]  /*5770*/  FSEL R95, R47, RZ, P3 ;  /* 0x000000ff2f5f7208 */ /* 0x000fe20001800000 */
[----:B------:R-:W-:Y:S01]  /*5780*/  FMUL.FTZ R173, R173, UR6 ;  /* 0x00000006adad7c20 */ /* 0x000fe20008410000 */
[----:B------:R-:W-:Y:S02]  /*5790*/  F2FP.BF16.F32.PACK_AB R47, R0, R205 ;  /* 0x000000cd002f723e */ /* 0x000fe400000010ff */
        /* <DEDUP_REMOVED lines=16> */
[----:B------:R-:W-:Y:S02]  /*58a0*/  F2FP.BF16.F32.PACK_AB R46, R97, R46 ;  /* 0x0000002e612e723e */ /* 0x000fe400000010ff */
[----:B------:R-:W-:Y:S02]  /*58b0*/  F2FP.BF16.F32.PACK_AB R45, R92, R179 ;  /* 0x000000b35c2d723e */ /* 0x000fe400000010ff */
[----:B------:R-:W-:Y:S02]  /*58c0*/  F2FP.BF16.F32.PACK_AB R89, R0, R89 ;  /* 0x000000590059723e */ /* 0x000fe400000010ff */
[----:B------:R-:W-:Y:S02]  /*58d0*/  F2FP.BF16.F32.PACK_AB R44, R95, R44 ;  /* 0x0000002c5f2c723e */ /* 0x000fe400000010ff */
[----:B------:R-:W-:Y:S01]  /*58e0*/  F2FP.BF16.F32.PACK_AB R88, R93, R88 ;  /* 0x000000585d58723e */ /* 0x000fe200000010ff */
[----:B------:R-:W-:Y:S06]  /*58f0*/  BRA `(.L_x_1621) ;  /* 0x0000000c00687947 */ /* 0x000fec0003800000 */
.L_x_1618:
        /* <DEDUP_REMOVED lines=9> */
[-C--:B------:R-:W-:Y:S01]  /*5990*/  FFMA.FTZ R0, R175, R98.reuse, R99 ;  /* 0x00000062af007223 */ /* 0x080fe20000010063 */
[----:B------:R-:W-:Y:S01]  /*59a0*/  FFMA.FTZ R50, R170, R205, R66 ;  /* 0x000000cdaa327223 */ /* 0x000fe20000010042 */
[----:B------:R-:W-:Y:S01]  /*59b0*/  FADD.FTZ R173, R178, -R173 ;  /* 0x800000adb2ad7221 */ /* 0x000fe20000010000 */
[-C--:B------:R-:W-:Y:S01]  /*59c0*/  FFMA.FTZ R181, R181, R98.reuse, R99 ;  /* 0x00000062b5b57223 */ /* 0x080fe20000010063 */
[----:B------:R-:W-:Y:S01]  /*59d0*/  FADD.FTZ R194, R194, -R49 ;  /* 0x80000031c2c27221 */ /* 0x000fe20000010000 */
[----:B------:R-:W-:Y:S01]  /*59e0*/  FADD.FTZ R90, R195, -R48 ;  /* 0x80000030c35a7221 */ /* 0x000fe20000010000 */
[----:B------:R-:W-:Y:S01]  /*59f0*/  FFMA.FTZ R49, R208, R98, R99 ;  /* 0x00000062d0317223 */ /* 0x000fe20000010063 */
[----:B------:R-:W-:Y:S01]  /*5a00*/  FFMA.FTZ R51, R170, R211, R67 ;  /* 0x000000d3aa337223 */ /* 0x000fe20000010043 */
[----:B------:R-:W-:Y:S01]  /*5a10*/  FMUL.FTZ R48, R50, UR6 ;  /* 0x0000000632307c20 */ /* 0x000fe20008410000 */
[----:B------:R-:W-:Y:S01]  /*5a20*/  FADD.FTZ R179, R179, -R0 ;  /* 0x80000000b3b37221 */ /* 0x000fe20000010000 */
[----:B------:R-:W-:Y:S01]  /*5a30*/  ISETP.GE.U32.AND P3, PT, R108, RZ, PT ;  /* 0x000000ff6c00720c */ /* 0x000fe20003f66070 */
[----:B------:R-:W-:Y:S01]  /*5a40*/  FFMA.FTZ R84, R170, R173, R60 ;  /* 0x000000adaa547223 */ /* 0x000fe2000001003c */
[----:B------:R-:W-:Y:S01]  /*5a50*/  LOP3.LUT P5, RZ, R109, 0xff0000, RZ, 0xc0, !PT ;  /* 0x00ff00006dff7812 */ /* 0x000fe200078ac0ff */
[----:B------:R-:W-:Y:S01]  /*5a60*/  FADD.FTZ R181, R206, -R181 ;  /* 0x800000b5ceb57221 */ /* 0x000fe20000010000 */
[----:B------:R-:W-:Y:S01]  /*5a70*/  FADD.FTZ R204, R204, -R49 ;  /* 0x80000031cccc7221 */ /* 0x000fe20000010000 */
[----:B------:R-:W-:Y:S01]  /*5a80*/  FMUL.FTZ R49, R51, UR6 ;  /* 0x0000000633317c20 */ /* 0x000fe20008410000 */
[----:B------:R-:W-:Y:S01]  /*5a90*/  ISETP.GE.U32.AND.EX P3, PT, R109, 0x1000000, PT, P3 ;  /* 0x010000006d00780c */ /* 0x000fe20003f66130 */
        /* <DEDUP_REMOVED lines=30> */
.L_x_1624:
[-CC-:B0-----:R-:W-:Y:S01]  /*5c80*/  FFMA.FTZ R89, R174, R98.reuse, R99.reuse ;  /* 0x00000062ae597223 */ /* 0x181fe20000010063 */
[-CC-:B------:R-:W-:Y:S01]  /*5c90*/  FFMA.FTZ R211, R211, R98.reuse, R99.reuse ;  /* 0x00000062d3d37223 */ /* 0x180fe20000010063 */
[-CC-:B------:R-:W-:Y:S01]  /*5ca0*/  FFMA.FTZ R210, R210, R98.reuse, R99.reuse ;  /* 0x00000062d2d27223 */ /* 0x180fe20000010063 */
[-C--:B------:R-:W-:Y:S01]  /*5cb0*/  FFMA.FTZ R181, R181, R98.reuse, R99 ;  /* 0x00000062b5b57223 */ /* 0x080fe20000010063 */
[----:B------:R-:W-:Y:S01]  /*5cc0*/  FADD.FTZ R194, R194, -R89 ;  /* 0x80000059c2c27221 */ /* 0x000fe20000010000 */
[----:B------:R-:W-:Y:S01]  /*5cd0*/  FADD.FTZ R211, R212, -R211 ;  /* 0x800000d3d4d37221 */ /* 0x000fe20000010000 */
[-CC-:B------:R-:W-:Y:S01]  /*5ce0*/  FFMA.FTZ R89, R208, R98.reuse, R99.reuse ;  /* 0x00000062d0597223 */ /* 0x180fe20000010063 */
[----:B------:R-:W-:Y:S01]  /*5cf0*/  FADD.FTZ R205, R205, -R210 ;  /* 0x800000d2cdcd7221 */ /* 0x000fe20000010000 */
[-C--:B------:R-:W-:Y:S01]  /*5d00*/  FFMA.FTZ R0, R175, R98.reuse, R99 ;  /* 0x00000062af007223 */ /* 0x080fe20000010063 */
[----:B------:R-:W-:Y:S01]  /*5d10*/  FFMA.FTZ R211, R170, R211, R67 ;  /* 0x000000d3aad37223 */ /* 0x000fe20000010043 */
[----:B------:R-:W-:Y:S01]  /*5d20*/  FADD.FTZ R181, R206, -R181 ;  /* 0x800000b5ceb57221 */ /* 0x000fe20000010000 */
[----:B------:R-:W-:Y:S01]  /*5d30*/  FADD.FTZ R89, R204, -R89 ;  /* 0x80000059cc597221 */ /* 0x000fe20000010000 */
[----:B------:R-:W-:Y:S01]  /*5d40*/  ISETP.GE.U32.AND P3, PT, R108, RZ, PT ;  /* 0x000000ff6c00720c */ /* 0x000fe20003f66070 */
[C---:B------:R-:W-:Y:S01]  /*5d50*/  FFMA.FTZ R205, R170.reuse, R205, R66 ;  /* 0x000000cdaacd7223 */ /* 0x040fe20000010042 */
[-CC-:B------:R-:W-:Y:S01]  /*5d60*/  FFMA.FTZ R88, R177, R98.reuse, R99.reuse ;  /* 0x00000062b1587223 */ /* 0x180fe20000010063 */
[----:B------:R-:W-:Y:S01]  /*5d70*/  FADD.FTZ R179, R179, -R0 ;  /* 0x80000000b3b37221 */ /* 0x000fe20000010000 */
[----:B------:R-:W-:Y:S01]  /*5d80*/  FFMA.FTZ R173, R173, R98, R99 ;  /* 0x00000062adad7223 */ /* 0x000fe20000010063 */
[----:B------:R-:W-:Y:S01]  /*5d90*/  FMUL.FTZ R211, R211, UR6 ;  /* 0x00000006d3d37c20 */ /* 0x000fe20008410000 */
[C---:B------:R-:W-:Y:S01]  /*5da0*/  FFMA.FTZ R181, R170.reuse, R181, R64 ;  /* 0x000000b5aab57223 */ /* 0x040fe20000010040 */
[----:B------:R-:W-:Y:S01]  /*5db0*/  ISETP.GE.U32.AND.EX P3, PT, R109, 0x1000000, PT, P3 ;  /* 0x010000006d00780c */ /* 0x000fe20003f66130 */
[----:B------:R-:W-:Y:S01]  /*5dc0*/  FMUL.FTZ R205, R205, UR6 ;  /* 0x00000006cdcd7c20 */ /* 0x000fe20008410000 */
[C---:B------:R-:W-:Y:S01]  /*5dd0*/  FFMA.FTZ R89, R170.reuse, R89, R65 ;  /* 0x00000059aa597223 */ /* 0x040fe20000010041 */
[----:B------:R-:W-:Y:S01]  /*5de0*/  FADD.FTZ R88, R195, -R88 ;  /* 0x80000058c3587221 */ /* 0x000fe20000010000 */
[----:B------:R-:W-:Y:S01]  /*5df0*/  LOP3.LUT P5, RZ, R109, 0xff0000, RZ, 0xc0, !PT ;  /* 0x00ff00006dff7812 */ /* 0x000fe200078ac0ff */
[----:B------:R-:W-:Y:S01]  /*5e00*/  FFMA.FTZ R179, R170, R179, R62 ;  /* 0x000000b3aab37223 */ /* 0x000fe2000001003e */
[----:B------:R-:W-:Y:S01]  /*5e10*/  FADD.FTZ R173, R178, -R173 ;  /* 0x800000adb2ad7221 */ /* 0x000fe20000010000 */
[----:B------:R-:W-:Y:S01]  /*5e20*/  FMUL.FTZ R181, R181, UR6 ;  /* 0x00000006b5b57c20 */ /* 0x000fe20008410000 */
[----:B------:R-:W-:Y:S01]  /*5e30*/  FSEL R92, R211, RZ, P3 ;  /* 0x000000ffd35c7208 */ /* 0x000fe20001800000 */
[----:B------:R-:W-:Y:S01]  /*5e40*/  FMUL.FTZ R89, R89, UR6 ;  /* 0x0000000659597c20 */ /* 0x000fe20008410000 */
[C---:B------:R-:W-:Y:S01]  /*5e50*/  LOP3.LUT P6, RZ, R109.reuse, 0xff, RZ, 0xc0, !PT ;  /* 0x000000ff6dff7812 */ /* 0x040fe200078cc0ff */
[C---:B------:R-:W-:Y:S01]  /*5e60*/  FFMA.FTZ R88, R170.reuse, R88, R63 ;  /* 0x00000058aa587223 */ /* 0x040fe2000001003f */
[----:B------:R-:W-:Y:S01]  /*5e70*/  LOP3.LUT P3, RZ, R109, 0xff00, RZ, 0xc0, !PT ;  /* 0x0000ff006dff7812 */ /* 0x000fe2000786c0ff */
[----:B------:R-:W-:Y:S01]  /*5e80*/  FMUL.FTZ R179, R179, UR6 ;  /* 0x00000006b3b37c20 */ /* 0x000fe20008410000 */
[----:B------:R-:W-:Y:S01]  /*5e90*/  FSEL R91, R205, RZ, P5 ;  /* 0x000000ffcd5b7208 */ /* 0x000fe20002800000 */
[----:B------:R-:W-:Y:S01]  /*5ea0*/  FFMA.FTZ R194, R170, R194, R61 ;  /* 0x000000c2aac27223 */ /* 0x000fe2000001003d */
[----:B------:R-:W-:Y:S01]  /*5eb0*/  LOP3.LUT P5, RZ, R108, 0xff0000, RZ, 0xc0, !PT ;  /* 0x00ff00006cff7812 */ /* 0x000fe200078ac0ff */
[----:B------:R-:W-:Y:S01]  /*5ec0*/  FFMA.FTZ R173, R170, R173, R60 ;  /* 0x000000adaaad7223 */ /* 0x000fe2000001003c */
[----:B------:R-:W-:Y:S01]  /*5ed0*/  FSEL R90, R181, RZ, P6 ;  /* 0x000000ffb55a7208 */ /* 0x000fe20003000000 */
[----:B------:R-:W-:Y:S01]  /*5ee0*/  FMUL.FTZ R88, R88, UR6 ;  /* 0x0000000658587c20 */ /* 0x000fe20008410000 */
[----:B------:R-:W-:Y:S01]  /*5ef0*/  FSEL R95, R89, RZ, P3 ;  /* 0x000000ff595f7208 */ /* 0x000fe20001800000 */
[----:B------:R-:W-:Y:S01]  /*5f00*/  FMUL.FTZ R194, R194, UR6 ;  /* 0x00000006c2c27c20 */ /* 0x000fe20008410000 */
[----:B------:R-:W-:Y:S01]  /*5f10*/  LOP3.LUT P6, RZ, R108, 0xff000000, RZ, 0xc0, !PT ;  /* 0xff0000006cff7812 */ /* 0x000fe200078cc0ff */
        /* <DEDUP_REMOVED lines=12> */
.L_x_1623:
        /* <DEDUP_REMOVED lines=9> */
[----:B------:R-:W-:Y:S01]  /*6070*/  FMUL.FTZ R50, R170, R205 ;  /* 0x000000cdaa327220 */ /* 0x000fe20000410000 */
[----:B------:R-:W-:Y:S01]  /*6080*/  FADD.FTZ R173, R178, -R173 ;  /* 0x800000adb2ad7221 */ /* 0x000fe20000010000 */
[-C--:B------:R-:W-:Y:S01]  /*6090*/  FFMA.FTZ R181, R181, R98.reuse, R99 ;  /* 0x00000062b5b57223 */ /* 0x080fe20000010063 */
[----:B------:R-:W-:Y:S01]  /*60a0*/  FADD.FTZ R89, R204, -R51 ;  /* 0x80000033cc597221 */ /* 0x000fe20000010000 */
[----:B------:R-:W-:Y:S01]  /*60b0*/  FADD.FTZ R87, R195, -R48 ;  /* 0x80000030c3577221 */ /* 0x000fe20000010000 */
[----:B------:R-:W-:Y:S01]  /*60c0*/  FMUL.FTZ R51, R170, R211 ;  /* 0x000000d3aa337220 */ /* 0x000fe20000410000 */
[----:B------:R-:W-:Y:S01]  /*60d0*/  ISETP.GE.U32.AND P3, PT, R108, RZ, PT ;  /* 0x000000ff6c00720c */ /* 0x000fe20003f66070 */
[----:B------:R-:W-:Y:S01]  /*60e0*/  FMUL.FTZ R48, R50, UR6 ;  /* 0x0000000632307c20 */ /* 0x000fe20008410000 */
[----:B------:R-:W-:Y:S01]  /*60f0*/  FFMA.FTZ R49, R174, R98, R99 ;  /* 0x00000062ae317223 */ /* 0x000fe20000010063 */
[----:B------:R-:W-:Y:S01]  /*6100*/  FADD.FTZ R179, R179, -R0 ;  /* 0x80000000b3b37221 */ /* 0x000fe20000010000 */
[----:B------:R-:W-:Y:S01]  /*6110*/  LOP3.LUT P5, RZ, R109, 0xff0000, RZ, 0xc0, !PT ;  /* 0x00ff00006dff7812 */ /* 0x000fe200078ac0ff */
[----:B------:R-:W-:Y:S01]  /*6120*/  FMUL.FTZ R84, R170, R173 ;  /* 0x000000adaa547220 */ /* 0x000fe20000410000 */
[----:B------:R-:W-:Y:S01]  /*6130*/  FADD.FTZ R181, R206, -R181 ;  /* 0x800000b5ceb57221 */ /* 0x000fe20000010000 */
[----:B------:R-:W-:Y:S01]  /*6140*/  FMUL.FTZ R85, R51, UR6 ;  /* 0x0000000633557c20 */ /* 0x000fe20008410000 */
[----:B------:R-:W-:Y:S01]  /*6150*/  ISETP.GE.U32.AND.EX P3, PT, R109, 0x1000000, PT, P3 ;  /* 0x010000006d00780c */ /* 0x000fe20003f66130 */
[----:B------:R-:W-:Y:S01]  /*6160*/  FADD.FTZ R49, R194, -R49 ;  /* 0x80000031c2317221 */ /* 0x000fe20000010000 */
[----:B------:R-:W-:Y:S01]  /*6170*/  FMUL.FTZ R0, R84, UR6 ;  /* 0x0000000654007c20 */ /* 0x000fe20008410000 */
[----:B------:R-:W-:Y:S01]  /*6180*/  FSEL R96, R48, RZ, P5 ;  /* 0x000000ff30607208 */ /* 0x000fe20002800000 */
[----:B------:R-:W-:Y:S01]  /*6190*/  FMUL.FTZ R86, R170, R179 ;  /* 0x000000b3aa567220 */ /* 0x000fe20000410000 */
[----:B------:R-:W-:Y:S01]  /*61a0*/  LOP3.LUT P6, RZ, R108, 0xff, RZ, 0xc0, !PT ;  /* 0x000000ff6cff7812 */ /* 0x000fe200078cc0ff */
[----:B------:R-:W-:Y:S01]  /*61b0*/  FMUL.FTZ R48, R170, R181 ;  /* 0x000000b5aa307220 */ /* 0x000fe20000410000 */
[----:B------:R-:W-:Y:S01]  /*61c0*/  FSEL R97, R85, RZ, P3 ;  /* 0x000000ff55617208 */ /* 0x000fe20001800000 */
[----:B------:R-:W-:Y:S01]  /*61d0*/  FMUL.FTZ R88, R86, UR6 ;  /* 0x0000000656587c20 */ /* 0x000fe20008410000 */
[----:B------:R-:W-:Y:S01]  /*61e0*/  FMUL.FTZ R85, R170, R49 ;  /* 0x00000031aa557220 */ /* 0x000fe20000410000 */
[----:B------:R-:W-:Y:S01]  /*61f0*/  LOP3.LUT P3, RZ, R108, 0xff0000, RZ, 0xc0, !PT ;  /* 0x00ff00006cff7812 */ /* 0x000fe2000786c0ff */
[----:B------:R-:W-:Y:S01]  /*6200*/  FMUL.FTZ R49, R170, R89 ;  /* 0x00000059aa317220 */ /* 0x000fe20000410000 */
[----:B------:R-:W-:Y:S01]  /*6210*/  FSEL R0, R0, RZ, P6 ;  /* 0x000000ff00007208 */ /* 0x000fe20003000000 */
[----:B------:R-:W-:Y:S01]  /*6220*/  FMUL.FTZ R91, R48, UR6 ;  /* 0x00000006305b7c20 */ /* 0x000fe20008410000 */
[----:B------:R-:W-:Y:S01]  /*6230*/  LOP3.LUT P6, RZ, R109, 0xff, RZ, 0xc0, !PT ;  /* 0x000000ff6dff7812 */ /* 0x000fe200078cc0ff */
[----:B------:R-:W-:Y:S01]  /*6240*/  FMUL.FTZ R87, R170, R87 ;  /* 0x00000057aa577220 */ /* 0x000fe20000410000 */
        /* <DEDUP_REMOVED lines=16> */
.L_x_1625:
[-CC-:B------:R-:W-:Y:S01]  /*6350*/  FFMA.FTZ R211, R211, R98.reuse, R99.reuse ;  /* 0x00000062d3d37223 */ /* 0x180fe20000010063 */
[-CC-:B------:R-:W-:Y:S01]  /*6360*/  FFMA.FTZ R210, R210, R98.reuse, R99.reuse ;  /* 0x00000062d2d27223 */ /* 0x180fe20000010063 */
[-CC-:B------:R-:W-:Y:S01]  /*6370*/  FFMA.FTZ R0, R175, R98.reuse, R99.reuse ;  /* 0x00000062af007223 */ /* 0x180fe20000010063 */
[-C--:B------:R-:W-:Y:S01]  /*6380*/  FFMA.FTZ R181, R181, R98.reuse, R99 ;  /* 0x00000062b5b57223 */ /* 0x080fe20000010063 */
[----:B------:R-:W-:Y:S01]  /*6390*/  FADD.FTZ R211, R212, -R211 ;  /* 0x800000d3d4d37221 */ /* 0x000fe20000010000 */
[----:B------:R-:W-:Y:S01]  /*63a0*/  FADD.FTZ R205, R205, -R210 ;  /* 0x800000d2cdcd7221 */ /* 0x000fe20000010000 */
[-C--:B0-----:R-:W-:Y:S01]  /*63b0*/  FFMA.FTZ R91, R208, R98.reuse, R99 ;  /* 0x00000062d05b7223 */ /* 0x081fe20000010063 */
[----:B------:R-:W-:Y:S01]  /*63c0*/  FADD.FTZ R179, R179, -R0 ;  /* 0x80000000b3b37221 */ /* 0x000fe20000010000 */
[C---:B------:R-:W-:Y:S01]  /*63d0*/  FMUL.FTZ R211, R170.reuse, R211 ;  /* 0x000000d3aad37220 */ /* 0x040fe20000410000 */
[----:B------:R-:W-:Y:S01]  /*63e0*/  FMUL.FTZ R205, R170, R205 ;  /* 0x000000cdaacd7220 */ /* 0x000fe20000410000 */
[----:B------:R-:W-:Y:S01]  /*63f0*/  FADD.FTZ R181, R206, -R181 ;  /* 0x800000b5ceb57221 */ /* 0x000fe20000010000 */
[----:B------:R-:W-:Y:S01]  /*6400*/  FADD.FTZ R91, R204, -R91 ;  /* 0x8000005bcc5b7221 */ /* 0x000fe20000010000 */
[----:B------:R-:W-:Y:S01]  /*6410*/  ISETP.GE.U32.AND P3, PT, R108, RZ, PT ;  /* 0x000000ff6c00720c */ /* 0x000fe20003f66070 */
[-CC-:B------:R-:W-:Y:S01]  /*6420*/  FFMA.FTZ R89, R174, R98.reuse, R99.reuse ;  /* 0x00000062ae597223 */ /* 0x180fe20000010063 */
[-CC-:B------:R-:W-:Y:S01]  /*6430*/  FFMA.FTZ R88, R177, R98.reuse, R99.reuse ;  /* 0x00000062b1587223 */ /* 0x180fe20000010063 */
[----:B------:R-:W-:Y:S01]  /*6440*/  FFMA.FTZ R173, R173, R98, R99 ;  /* 0x00000062adad7223 */ /* 0x000fe20000010063 */
[----:B------:R-:W-:Y:S01]  /*6450*/  FMUL.FTZ R211, R211, UR6 ;  /* 0x00000006d3d37c20 */ /* 0x000fe20008410000 */
[----:B------:R-:W-:Y:S01]  /*6460*/  FMUL.FTZ R205, R205, UR6 ;  /* 0x00000006cdcd7c20 */ /* 0x000fe20008410000 */
[C---:B------:R-:W-:Y:S01]  /*6470*/  LOP3.LUT P5, RZ, R109.reuse, 0xff0000, RZ, 0xc0, !PT ;  /* 0x00ff00006dff7812 */ /* 0x040fe200078ac0ff */
[C---:B------:R-:W-:Y:S01]  /*6480*/  FMUL.FTZ R181, R170.reuse, R181 ;  /* 0x000000b5aab57220 */ /* 0x040fe20000410000 */
[----:B------:R-:W-:Y:S01]  /*6490*/  ISETP.GE.U32.AND.EX P3, PT, R109, 0x1000000, PT, P3 ;  /* 0x010000006d00780c */ /* 0x000fe20003f66130 */
[C---:B------:R-:W-:Y:S01]  /*64a0*/  FMUL.FTZ R91, R170.reuse, R91 ;  /* 0x0000005baa5b7220 */ /* 0x040fe20000410000 */
[----:B------:R-:W-:Y:S01]  /*64b0*/  FMUL.FTZ R179, R170, R179 ;  /* 0x000000b3aab37220 */ /* 0x000fe20000410000 */
        /* <DEDUP_REMOVED lines=29> */
[----:B------:R-:W-:-:S07]  /*6690*/  F2FP.BF16.F32.PACK_AB R88, R93, R88 ;  /* 0x000000585d58723e */ /* 0x000fce00000010ff */
.L_x_1621:
        /* <DEDUP_REMOVED lines=14> */
[-C--:B------:R-:W-:Y:S01]  /*6780*/  FFMA.FTZ R199, R199, R98.reuse, R99 ;  /* 0x00000062c7c77223 */ /* 0x080fe20000010063 */
[----:B------:R-:W-:Y:S01]  /*6790*/  LOP3.LUT P5, RZ, R107, 0xff0000, RZ, 0xc0, !PT ;  /* 0x00ff00006bff7812 */ /* 0x000fe200078ac0ff */
[----:B------:R-:W-:Y:S01]  /*67a0*/  FADD.FTZ R185, R200, -R185 ;  /* 0x800000b9c8b97221 */ /* 0x000fe20000010000 */
[----:B------:R-:W-:Y:S01]  /*67b0*/  FADD.FTZ R203, R202, -R203 ;  /* 0x800000cbcacb7221 */ /* 0x000fe20000010000 */
[----:B------:R-:W-:Y:S01]  /*67c0*/  FADD.FTZ R199, R196, -R199 ;  /* 0x800000c7c4c77221 */ /* 0x000fe20000010000 */
[-C--:B------:R-:W-:Y:S01]  /*67d0*/  FFMA.FTZ R201, R201, R98.reuse, R99 ;  /* 0x00000062c9c97223 */ /* 0x080fe20000010063 */
[C---:B0-----:R-:W-:Y:S01]  /*67e0*/  FFMA.FTZ R50, R170.reuse, R185, R74 ;  /* 0x000000b9aa327223 */ /* 0x041fe2000001004a */
[----:B------:R-:W-:Y:S01]  /*67f0*/  LOP3.LUT P6, RZ, R157, 0xff0000, RZ, 0xc0, !PT ;  /* 0x00ff00009dff7812 */ /* 0x000fe200078cc0ff */
[----:B------:R-:W-:Y:S01]  /*6800*/  FFMA.FTZ R51, R170, R203, R75 ;  /* 0x000000cbaa337223 */ /* 0x000fe2000001004b */
[----:B------:R-:W-:Y:S01]  /*6810*/  ISETP.GE.U32.AND P3, PT, R106, RZ, PT ;  /* 0x000000ff6a00720c */ /* 0x000fe20003f66070 */
[----:B------:R-:W-:Y:S01]  /*6820*/  FMUL.FTZ R0, R50, UR6 ;  /* 0x0000000632007c20 */ /* 0x000fe20008410000 */
[----:B------:R-:W-:Y:S01]  /*6830*/  FFMA.FTZ R48, R170, R199, R72 ;  /* 0x000000c7aa307223 */ /* 0x000fe20000010048 */
        /* <DEDUP_REMOVED lines=8> */
[----:B------:R-:W-:Y:S01]  /*68c0*/  FMUL.FTZ R0, R48, UR6 ;  /* 0x0000000630007c20 */ /* 0x000fe20008410000 */
[----:B------:R-:W-:Y:S01]  /*68d0*/  ISETP.GE.U32.AND.EX P3, PT, R107, 0x1000000, PT, P3 ;  /* 0x010000006b00780c */ /* 0x000fe20003f66130 */
[----:B------:R-:W-:Y:S01]  /*68e0*/  FADD.FTZ R198, R197, -R198 ;  /* 0x800000c6c5c67221 */ /* 0x000fe20000010000 */
        /* <DEDUP_REMOVED lines=16> */
[----:B------:R-:W-:Y:S01]  /*69f0*/  FSEL R97, R44, RZ, P6 ;  /* 0x000000ff2c617208 */ /* 0x000fe20003000000 */
[----:B------:R-:W-:Y:S01]  /*6a00*/  FMUL.FTZ R0, R86, UR6 ;  /* 0x0000000656007c20 */ /* 0x000fe20008410000 */
[----:B------:R-:W-:Y:S01]  /*6a10*/  LOP3.LUT P5, RZ, R107, 0xff00, RZ, 0xc0, !PT ;  /* 0x0000ff006bff7812 */ /* 0x000fe200078ac0ff */
[----:B------:R-:W-:Y:S01]  /*6a20*/  FFMA.FTZ R85, R170, R113, R69 ;  /* 0x00000071aa557223 */ /* 0x000fe20000010045 */
[----:B------:R-:W-:Y:S01]  /*6a30*/  LOP3.LUT P6, RZ, R106, 0xff000000, RZ, 0xc0, !PT ;  /* 0xff0000006aff7812 */ /* 0x000fe200078cc0ff */
[----:B------:R-:W-:Y:S01]  /*6a40*/  FADD.FTZ R45, R180, -R45 ;  /* 0x8000002db42d7221 */ /* 0x000fe20000010000 */
[----:B------:R-:W-:-:S02]  /*6a50*/  LOP3.LUT P3, RZ, R106, 0xff0000, RZ, 0xc0, !PT ;  /* 0x00ff00006aff7812 */ /* 0x000fc4000786c0ff */
[----:B------:R-:W-:Y:S01]  /*6a60*/  FSEL R95, R44, RZ, P5 ;  /* 0x000000ff2c5f7208 */ /* 0x000fe20002800000 */
[----:B------:R-:W-:Y:S01]  /*6a70*/  FMUL.FTZ R44, R85, UR6 ;  /* 0x00000006552c7c20 */ /* 0x000fe20008410000 */
[----:B------:R-:W-:Y:S02]  /*6a80*/  FSEL R94, R46, RZ, P6 ;  /* 0x000000ff2e5e7208 */ /* 0x000fe40003000000 */
[----:B------:R-:W-:Y:S02]  /*6a90*/  LOP3.LUT P5, RZ, R156, 0xff0000, RZ, 0xc0, !PT ;  /* 0x00ff00009cff7812 */ /* 0x000fe400078ac0ff */
[----:B------:R-:W-:Y:S02]  /*6aa0*/  FSEL R89, R0, RZ, P3 ;  /* 0x000000ff00597208 */ /* 0x000fe40001800000 */
[----:B------:R-:W-:Y:S01]  /*6ab0*/  F2FP.BF16.F32.PACK_AB R47, R84, R47 ;  /* 0x0000002f542f723e */ /* 0x000fe200000010ff */
[----:B------:R-:W-:Y:S01]  /*6ac0*/  FFMA.FTZ R84, R170, R45, R68 ;  /* 0x0000002daa547223 */ /* 0x000fe20000010044 */
[----:B------:R-:W-:-:S02]  /*6ad0*/  LOP3.LUT P6, RZ, R156, 0xff000000, RZ, 0xc0, !PT ;  /* 0xff0000009cff7812 */ /* 0x000fc400078cc0ff */
[----:B------:R-:W-:Y:S02]  /*6ae0*/  LOP3.LUT P3, RZ, R106, 0xff00, RZ, 0xc0, !PT ;  /* 0x0000ff006aff7812 */ /* 0x000fe4000786c0ff */
[----:B------:R-:W-:Y:S01]  /*6af0*/  FSEL R92, R0, RZ, P5 ;  /* 0x000000ff005c7208 */ /* 0x000fe20002800000 */
[----:B------:R-:W-:Y:S01]  /*6b00*/  FMUL.FTZ R0, R84, UR6 ;  /* 0x0000000654007c20 */ /* 0x000fe20008410000 */
[----:B------:R-:W-:Y:S02]  /*6b10*/  FSEL R45, R46, RZ, P6 ;  /* 0x000000ff2e2d7208 */ /* 0x000fe40003000000 */
[----:B------:R-:W-:Y:S02]  /*6b20*/  LOP3.LUT P6, RZ, R156, 0xff00, RZ, 0xc0, !PT ;  /* 0x0000ff009cff7812 */ /* 0x000fe400078cc0ff */
[----:B------:R-:W-:Y:S02]  /*6b30*/  FSEL R93, R44, RZ, P3 ;  /* 0x000000ff2c5d7208 */ /* 0x000fe40001800000 */
        /* <DEDUP_REMOVED lines=13> */
.L_x_1628:
        /* <DEDUP_REMOVED lines=8> */
[C---:B------:R-:W-:Y:S01]  /*6c90*/  FFMA.FTZ R203, R170.reuse, R203, R75 ;  /* 0x000000cbaacb7223 */ /* 0x040fe2000001004b */
[----:B------:R-:W-:Y:S01]  /*6ca0*/  FFMA.FTZ R185, R170, R185, R74 ;  /* 0x000000b9aab97223 */ /* 0x000fe2000001004a */
[-C--:B------:R-:W-:Y:S01]  /*6cb0*/  FFMA.FTZ R201, R201, R98.reuse, R99 ;  /* 0x00000062c9c97223 */ /* 0x080fe20000010063 */
[----:B------:R-:W-:Y:S01]  /*6cc0*/  LOP3.LUT P5, RZ, R107, 0xff0000, RZ, 0xc0, !PT ;  /* 0x00ff00006bff7812 */ /* 0x000fe200078ac0ff */
[----:B------:R-:W-:Y:S01]  /*6cd0*/  FMUL.FTZ R203, R203, UR6 ;  /* 0x00000006cbcb7c20 */ /* 0x000fe20008410000 */
[----:B------:R-:W-:Y:S01]  /*6ce0*/  FMUL.FTZ R185, R185, UR6 ;  /* 0x00000006b9b97c20 */ /* 0x000fe20008410000 */
[----:B------:R-:W-:Y:S01]  /*6cf0*/  FADD.FTZ R201, R184, -R201 ;  /* 0x800000c9b8c97221 */ /* 0x000fe20000010000 */
[----:B------:R-:W-:Y:S01]  /*6d00*/  FFMA.FTZ R199, R170, R199, R72 ;  /* 0x000000c7aac77223 */ /* 0x000fe20000010048 */
[-CC-:B------:R-:W-:Y:S01]  /*6d10*/  FFMA.FTZ R114, R114, R98.reuse, R99.reuse ;  /* 0x0000006272727223 */ /* 0x180fe20000010063 */
[----:B0-----:R-:W-:Y:S01]  /*6d20*/  FSEL R44, R203, RZ, P3 ;  /* 0x000000ffcb2c7208 */ /* 0x001fe20001800000 */
[-C--:B------:R-:W-:Y:S01]  /*6d30*/  FFMA.FTZ R198, R198, R98.reuse, R99 ;  /* 0x00000062c6c67223 */ /* 0x080fe20000010063 */
[----:B------:R-:W-:Y:S01]  /*6d40*/  ISETP.GE.U32.AND P3, PT, R156, RZ, PT ;  /* 0x000000ff9c00720c */ /* 0x000fe20003f66070 */
[C---:B------:R-:W-:Y:S01]  /*6d50*/  FFMA.FTZ R201, R170.reuse, R201, R73 ;  /* 0x000000c9aac97223 */ /* 0x040fe20000010049 */
[----:B------:R-:W-:Y:S01]  /*6d60*/  FSEL R91, R185, RZ, P5 ;  /* 0x000000ffb95b7208 */ /* 0x000fe20002800000 */
[----:B------:R-:W-:Y:S01]  /*6d70*/  FMUL.FTZ R199, R199, UR6 ;  /* 0x00000006c7c77c20 */ /* 0x000fe20008410000 */
[----:B------:R-:W-:Y:S01]  /*6d80*/  ISETP.GE.U32.AND.EX P3, PT, R157, 0x1000000, PT, P3 ;  /* 0x010000009d00780c */ /* 0x000fe20003f66130 */
[----:B------:R-:W-:Y:S01]  /*6d90*/  FADD.FTZ R183, R183, -R114 ;  /* 0x80000072b7b77221 */ /* 0x000fe20000010000 */
[----:B------:R-:W-:Y:S01]  /*6da0*/  LOP3.LUT P6, RZ, R157, 0xff0000, RZ, 0xc0, !PT ;  /* 0x00ff00009dff7812 */ /* 0x000fe200078cc0ff */
[----:B------:R-:W-:Y:S01]  /*6db0*/  FADD.FTZ R198, R197, -R198 ;  /* 0x800000c6c5c67221 */ /* 0x000fe20000010000 */
[----:B------:R-:W-:Y:S01]  /*6dc0*/  LOP3.LUT P5, RZ, R107, 0xff, RZ, 0xc0, !PT ;  /* 0x000000ff6bff7812 */ /* 0x000fe200078ac0ff */
[----:B------:R-:W-:Y:S01]  /*6dd0*/  FFMA.FTZ R113, R113, R98, R99 ;  /* 0x0000006271717223 */ /* 0x000fe20000010063 */
[----:B------:R-:W-:Y:S01]  /*6de0*/  FSEL R0, R203, RZ, P3 ;  /* 0x000000ffcb007208 */ /* 0x000fe20001800000 */
[----:B------:R-:W-:Y:S01]  /*6df0*/  FMUL.FTZ R201, R201, UR6 ;  /* 0x00000006c9c97c20 */ /* 0x000fe20008410000 */
[----:B------:R-:W-:Y:S01]  /*6e00*/  FSEL R47, R185, RZ, P6 ;  /* 0x000000ffb92f7208 */ /* 0x000fe20003000000 */
[C---:B------:R-:W-:Y:S01]  /*6e10*/  FFMA.FTZ R183, R170.reuse, R183, R70 ;  /* 0x000000b7aab77223 */ /* 0x040fe20000010046 */
[----:B------:R-:W-:Y:S01]  /*6e20*/  LOP3.LUT P3, RZ, R107, 0xff00, RZ, 0xc0, !PT ;  /* 0x0000ff006bff7812 */ /* 0x000fe2000786c0ff */
[----:B------:R-:W-:Y:S01]  /*6e30*/  FFMA.FTZ R198, R170, R198, R71 ;  /* 0x000000c6aac67223 */ /* 0x000fe20000010047 */
[----:B------:R-:W-:Y:S01]  /*6e40*/  FSEL R90, R199, RZ, P5 ;  /* 0x000000ffc75a7208 */ /* 0x000fe20002800000 */
[----:B------:R-:W-:Y:S01]  /*6e50*/  FADD.FTZ R113, R182, -R113 ;  /* 0x80000071b6717221 */ /* 0x000fe20000010000 */
[C---:B------:R-:W-:Y:S01]  /*6e60*/  LOP3.LUT P6, RZ, R157.reuse, 0xff, RZ, 0xc0, !PT ;  /* 0x000000ff9dff7812 */ /* 0x040fe200078cc0ff */
[----:B------:R-:W-:Y:S01]  /*6e70*/  FFMA.FTZ R45, R112, R98, R99 ;  /* 0x00000062702d7223 */ /* 0x000fe20000010063 */
[----:B------:R-:W-:Y:S01]  /*6e80*/  LOP3.LUT P5, RZ, R157, 0xff00, RZ, 0xc0, !PT ;  /* 0x0000ff009dff7812 */ /* 0x000fe200078ac0ff */
[----:B------:R-:W-:Y:S01]  /*6e90*/  FMUL.FTZ R183, R183, UR6 ;  /* 0x00000006b7b77c20 */ /* 0x000fe20008410000 */
[----:B------:R-:W-:Y:S01]  /*6ea0*/  FSEL R95, R201, RZ, P3 ;  /* 0x000000ffc95f7208 */ /* 0x000fe20001800000 */
        /* <DEDUP_REMOVED lines=9> */
[----:B------:R-:W-:-:S02]  /*6f40*/  F2FP.BF16.F32.PACK_AB R47, R0, R47 ;  /* 0x0000002f002f723e */ /* 0x000fc400000010ff */
[----:B------:R-:W-:Y:S01]  /*6f50*/  FSEL R89, R183, RZ, P6 ;  /* 0x000000ffb7597208 */ /* 0x000fe20003000000 */
[----:B------:R-:W-:Y:S01]  /*6f60*/  FMUL.FTZ R45, R45, UR6 ;  /* 0x000000062d2d7c20 */ /* 0x000fe20008410000 */
[----:B------:R-:W-:Y:S02]  /*6f70*/  FSEL R0, R198, RZ, P5 ;  /* 0x000000ffc6007208 */ /* 0x000fe40002800000 */
[----:B------:R-:W-:Y:S02]  /*6f80*/  LOP3.LUT P3, RZ, R156, 0xff0000, RZ, 0xc0, !PT ;  /* 0x00ff00009cff7812 */ /* 0x000fe4000786c0ff */
[----:B------:R-:W-:Y:S02]  /*6f90*/  LOP3.LUT P6, RZ, R106, 0xff00, RZ, 0xc0, !PT ;  /* 0x0000ff006aff7812 */ /* 0x000fe400078cc0ff */
[----:B------:R-:W-:Y:S02]  /*6fa0*/  LOP3.LUT P5, RZ, R156, 0xff000000, RZ, 0xc0, !PT ;  /* 0xff0000009cff7812 */ /* 0x000fe400078ac0ff */
[----:B------:R-:W-:-:S02]  /*6fb0*/  FSEL R183, R183, RZ, P3 ;  /* 0x000000ffb7b77208 */ /* 0x000fc40001800000 */
[----:B------:R-:W-:Y:S02]  /*6fc0*/  FSEL R198, R198, RZ, P5 ;  /* 0x000000ffc6c67208 */ /* 0x000fe40002800000 */
[----:B------:R-:W-:Y:S02]  /*6fd0*/  FSEL R93, R113, RZ, P6 ;  /* 0x000000ff715d7208 */ /* 0x000fe40003000000 */
[----:B------:R-:W-:Y:S02]  /*6fe0*/  LOP3.LUT P3, RZ, R106, 0xff, RZ, 0xc0, !PT ;  /* 0x000000ff6aff7812 */ /* 0x000fe4000786c0ff */
[C---:B------:R-:W-:Y:S02]  /*6ff0*/  LOP3.LUT P5, RZ, R156.reuse, 0xff00, RZ, 0xc0, !PT ;  /* 0x0000ff009cff7812 */ /* 0x040fe400078ac0ff */
[----:B------:R-:W-:Y:S02]  /*7000*/  LOP3.LUT P6, RZ, R156, 0xff, RZ, 0xc0, !PT ;  /* 0x000000ff9cff7812 */ /* 0x000fe400078cc0ff */
[----:B------:R-:W-:-:S02]  /*7010*/  F2FP.BF16.F32.PACK_AB R91, R44, R91 ;  /* 0x0000005b2c5b723e */ /* 0x000fc400000010ff */
[----:B------:R-:W-:Y:S02]  /*7020*/  FSEL R113, R113, RZ, P5 ;  /* 0x000000ff71717208 */ /* 0x000fe40002800000 */
        /* <DEDUP_REMOVED lines=9> */
.L_x_1627:
        /* <DEDUP_REMOVED lines=9> */
[C---:B0-----:R-:W-:Y:S01]  /*7150*/  FMUL.FTZ R50, R170.reuse, R185 ;  /* 0x000000b9aa327220 */ /* 0x041fe20000410000 */
[----:B------:R-:W-:Y:S01]  /*7160*/  LOP3.LUT P6, RZ, R157, 0xff0000, RZ, 0xc0, !PT ;  /* 0x00ff00009dff7812 */ /* 0x000fe200078cc0ff */
[----:B------:R-:W-:Y:S01]  /*7170*/  FMUL.FTZ R51, R170, R203 ;  /* 0x000000cbaa337220 */ /* 0x000fe20000410000 */
[----:B------:R-:W-:Y:S01]  /*7180*/  ISETP.GE.U32.AND P3, PT, R106, RZ, PT ;  /* 0x000000ff6a00720c */ /* 0x000fe20003f66070 */
[----:B------:R-:W-:Y:S01]  /*7190*/  FMUL.FTZ R0, R50, UR6 ;  /* 0x0000000632007c20 */ /* 0x000fe20008410000 */
[----:B------:R-:W-:Y:S01]  /*71a0*/  FMUL.FTZ R48, R170, R199 ;  /* 0x000000c7aa307220 */ /* 0x000fe20000410000 */
[----:B------:R-:W-:Y:S01]  /*71b0*/  FADD.FTZ R201, R184, -R201 ;  /* 0x800000c9b8c97221 */ /* 0x000fe20000010000 */
[-CC-:B------:R-:W-:Y:S01]  /*71c0*/  FFMA.FTZ R198, R198, R98.reuse, R99.reuse ;  /* 0x00000062c6c67223 */ /* 0x180fe20000010063 */
[-CC-:B------:R-:W-:Y:S01]  /*71d0*/  FFMA.FTZ R114, R114, R98.reuse, R99.reuse ;  /* 0x0000006272727223 */ /* 0x180fe20000010063 */
[----:B------:R-:W-:Y:S01]  /*71e0*/  FSEL R91, R0, RZ, P5 ;  /* 0x000000ff005b7208 */ /* 0x000fe20002800000 */
[----:B------:R-:W-:Y:S01]  /*71f0*/  FMUL.FTZ R44, R51, UR6 ;  /* 0x00000006332c7c20 */ /* 0x000fe20008410000 */
[----:B------:R-:W-:Y:S01]  /*7200*/  ISETP.GE.U32.AND P5, PT, R156, RZ, PT ;  /* 0x000000ff9c00720c */ /* 0x000fe20003fa6070 */
[----:B------:R-:W-:Y:S01]  /*7210*/  FMUL.FTZ R49, R170, R201 ;  /* 0x000000c9aa317220 */ /* 0x000fe20000410000 */
[----:B------:R-:W-:Y:S01]  /*7220*/  FSEL R47, R0, RZ, P6 ;  /* 0x000000ff002f7208 */ /* 0x000fe20003000000 */
[----:B------:R-:W-:Y:S01]  /*7230*/  FMUL.FTZ R0, R48, UR6 ;  /* 0x0000000630007c20 */ /* 0x000fe20008410000 */
[----:B------:R-:W-:Y:S01]  /*7240*/  ISETP.GE.U32.AND.EX P3, PT, R107, 0x1000000, PT, P3 ;  /* 0x010000006b00780c */ /* 0x000fe20003f66130 */
[----:B------:R-:W-:Y:S01]  /*7250*/  FADD.FTZ R87, R197, -R198 ;  /* 0x800000c6c5577221 */ /* 0x000fe20000010000 */
[----:B------:R-:W-:Y:S01]  /*7260*/  ISETP.GE.U32.AND.EX P5, PT, R157, 0x1000000, PT, P5 ;  /* 0x010000009d00780c */ /* 0x000fe20003fa6150 */
[----:B------:R-:W-:Y:S01]  /*7270*/  FADD.FTZ R183, R183, -R114 ;  /* 0x80000072b7b77221 */ /* 0x000fe20000010000 */
[----:B------:R-:W-:Y:S01]  /*7280*/  LOP3.LUT P6, RZ, R107, 0xff, RZ, 0xc0, !PT ;  /* 0x000000ff6bff7812 */ /* 0x000fe200078cc0ff */
[-CC-:B------:R-:W-:Y:S01]  /*7290*/  FFMA.FTZ R113, R113, R98.reuse, R99.reuse ;  /* 0x0000006271717223 */ /* 0x180fe20000010063 */
[----:B------:R-:W-:Y:S01]  /*72a0*/  FSEL R94, R44, RZ, P3 ;  /* 0x000000ff2c5e7208 */ /* 0x000fe20001800000 */
[----:B------:R-:W-:Y:S01]  /*72b0*/  FMUL.FTZ R87, R170, R87 ;  /* 0x00000057aa577220 */ /* 0x000fe20000410000 */
[----:B------:R-:W-:Y:S01]  /*72c0*/  FSEL R84, R44, RZ, P5 ;  /* 0x000000ff2c547208 */ /* 0x000fe20002800000 */
[----:B------:R-:W-:Y:S01]  /*72d0*/  FMUL.FTZ R44, R49, UR6 ;  /* 0x00000006312c7c20 */ /* 0x000fe20008410000 */
[----:B------:R-:W-:Y:S01]  /*72e0*/  FSEL R90, R0, RZ, P6 ;  /* 0x000000ff005a7208 */ /* 0x000fe20003000000 */
[----:B------:R-:W-:Y:S01]  /*72f0*/  FMUL.FTZ R86, R170, R183 ;  /* 0x000000b7aa567220 */ /* 0x000fe20000410000 */
[C---:B------:R-:W-:Y:S01]  /*7300*/  LOP3.LUT P3, RZ, R157.reuse, 0xff, RZ, 0xc0, !PT ;  /* 0x000000ff9dff7812 */ /* 0x040fe2000786c0ff */
[----:B------:R-:W-:Y:S01]  /*7310*/  FFMA.FTZ R85, R112, R98, R99 ;  /* 0x0000006270557223 */ /* 0x000fe20000010063 */
[----:B------:R-:W-:Y:S01]  /*7320*/  LOP3.LUT P6, RZ, R157, 0xff00, RZ, 0xc0, !PT ;  /* 0x0000ff009dff7812 */ /* 0x000fe200078cc0ff */
[----:B------:R-:W-:Y:S01]  /*7330*/  FADD.FTZ R113, R182, -R113 ;  /* 0x80000071b6717221 */ /* 0x000fe20000010000 */
[----:B------:R-:W-:Y:S01]  /*7340*/  FSEL R88, R0, RZ, P3 ;  /* 0x000000ff00587208 */ /* 0x000fe20001800000 */
[----:B------:R-:W-:Y:S01]  /*7350*/  FMUL.FTZ R46, R87, UR6 ;  /* 0x00000006572e7c20 */ /* 0x000fe20008410000 */
[----:B------:R-:W-:Y:S01]  /*7360*/  FSEL R97, R44, RZ, P6 ;  /* 0x000000ff2c617208 */ /* 0x000fe20003000000 */
[----:B------:R-:W-:Y:S01]  /*7370*/  FMUL.FTZ R0, R86, UR6 ;  /* 0x0000000656007c20 */ /* 0x000fe20008410000 */
[----:B------:R-:W-:Y:S01]  /*7380*/  LOP3.LUT P5, RZ, R107, 0xff00, RZ, 0xc0, !PT ;  /* 0x0000ff006bff7812 */ /* 0x000fe200078ac0ff */
[----:B------:R-:W-:Y:S01]  /*7390*/  FADD.FTZ R93, R180, -R85 ;  /* 0x80000055b45d7221 */ /* 0x000fe20000010000 */
[----:B------:R-:W-:Y:S01]  /*73a0*/  LOP3.LUT P6, RZ, R106, 0xff000000, RZ, 0xc0, !PT ;  /* 0xff0000006aff7812 */ /* 0x000fe200078cc0ff */
[----:B------:R-:W-:Y:S01]  /*73b0*/  FMUL.FTZ R85, R170, R113 ;  /* 0x00000071aa557220 */ /* 0x000fe20000410000 */
[----:B------:R-:W-:-:S02]  /*73c0*/  LOP3.LUT P3, RZ, R106, 0xff0000, RZ, 0xc0, !PT ;  /* 0x00ff00006aff7812 */ /* 0x000fc4000786c0ff */
[----:B------:R-:W-:Y:S01]  /*73d0*/  FSEL R95, R44, RZ, P5 ;  /* 0x000000ff2c5f7208 */ /* 0x000fe20002800000 */
[----:B------:R-:W-:Y:S01]  /*73e0*/  FMUL.FTZ R44, R85, UR6 ;  /* 0x00000006552c7c20 */ /* 0x000fe20008410000 */
[----:B------:R-:W-:Y:S02]  /*73f0*/  FSEL R92, R46, RZ, P6 ;  /* 0x000000ff2e5c7208 */ /* 0x000fe40003000000 */
[----:B------:R-:W-:Y:S02]  /*7400*/  LOP3.LUT P5, RZ, R156, 0xff0000, RZ, 0xc0, !PT ;  /* 0x00ff00009cff7812 */ /* 0x000fe400078ac0ff */
[----:B------:R-:W-:Y:S02]  /*7410*/  FSEL R89, R0, RZ, P3 ;  /* 0x000000ff00597208 */ /* 0x000fe40001800000 */
[----:B------:R-:W-:Y:S01]  /*7420*/  F2FP.BF16.F32.PACK_AB R47, R84, R47 ;  /* 0x0000002f542f723e */ /* 0x000fe200000010ff */
[----:B------:R-:W-:Y:S01]  /*7430*/  FMUL.FTZ R84, R170, R93 ;  /* 0x0000005daa547220 */ /* 0x000fe20000410000 */
[----:B------:R-:W-:-:S02]  /*7440*/  LOP3.LUT P6, RZ, R156, 0xff000000, RZ, 0xc0, !PT ;  /* 0xff0000009cff7812 */ /* 0x000fc400078cc0ff */
[----:B------:R-:W-:Y:S02]  /*7450*/  LOP3.LUT P3, RZ, R106, 0xff00, RZ, 0xc0, !PT ;  /* 0x0000ff006aff7812 */ /* 0x000fe4000786c0ff */
[----:B------:R-:W-:Y:S02]  /*7460*/  F2FP.BF16.F32.PACK_AB R91, R94, R91 ;  /* 0x0000005b5e5b723e */ /* 0x000fe400000010ff */
[----:B------:R-:W-:Y:S01]  /*7470*/  FSEL R45, R0, RZ, P5 ;  /* 0x000000ff002d7208 */ /* 0x000fe20002800000 */
[----:B------:R-:W-:Y:S01]  /*7480*/  FMUL.FTZ R0, R84, UR6 ;  /* 0x0000000654007c20 */ /* 0x000fe20008410000 */
[----:B------:R-:W-:Y:S02]  /*7490*/  FSEL R94, R46, RZ, P6 ;  /* 0x000000ff2e5e7208 */ /* 0x000fe40003000000 */
[----:B------:R-:W-:Y:S02]  /*74a0*/  LOP3.LUT P6, RZ, R156, 0xff00, RZ, 0xc0, !PT ;  /* 0x0000ff009cff7812 */ /* 0x000fe400078cc0ff */
[----:B------:R-:W-:-:S02]  /*74b0*/  FSEL R93, R44, RZ, P3 ;  /* 0x000000ff2c5d7208 */ /* 0x000fc40001800000 */
[----:B------:R-:W-:Y:S02]  /*74c0*/  LOP3.LUT P5, RZ, R106, 0xff, RZ, 0xc0, !PT ;  /* 0x000000ff6aff7812 */ /* 0x000fe400078ac0ff */
[----:B------:R-:W-:Y:S02]  /*74d0*/  LOP3.LUT P3, RZ, R156, 0xff, RZ, 0xc0, !PT ;  /* 0x000000ff9cff7812 */ /* 0x000fe4000786c0ff */
[----:B------:R-:W-:Y:S02]  /*74e0*/  F2FP.BF16.F32.PACK_AB R90, R95, R90 ;  /* 0x0000005a5f5a723e */ /* 0x000fe400000010ff */
[----:B------:R-:W-:Y:S02]  /*74f0*/  F2FP.BF16.F32.PACK_AB R46, R97, R88 ;  /* 0x00000058612e723e */ /* 0x000fe400000010ff */
        /* <DEDUP_REMOVED lines=8> */
.L_x_1630:
        /* <DEDUP_REMOVED lines=10> */
[-C--:B------:R-:W-:Y:S01]  /*7620*/  FFMA.FTZ R201, R201, R98.reuse, R99 ;  /* 0x00000062c9c97223 */ /* 0x080fe20000010063 */
[----:B------:R-:W-:Y:S01]  /*7630*/  LOP3.LUT P5, RZ, R107, 0xff0000, RZ, 0xc0, !PT ;  /* 0x00ff00006bff7812 */ /* 0x000fe200078ac0ff */
[----:B------:R-:W-:Y:S01]  /*7640*/  FMUL.FTZ R203, R203, UR6 ;  /* 0x00000006cbcb7c20 */ /* 0x000fe20008410000 */
[----:B------:R-:W-:Y:S01]  /*7650*/  FMUL.FTZ R185, R185, UR6 ;  /* 0x00000006b9b97c20 */ /* 0x000fe20008410000 */
[----:B------:R-:W-:Y:S01]  /*7660*/  FADD.FTZ R201, R184, -R201 ;  /* 0x800000c9b8c97221 */ /* 0x000fe20000010000 */
[----:B------:R-:W-:Y:S01]  /*7670*/  FMUL.FTZ R199, R170, R199 ;  /* 0x000000c7aac77220 */ /* 0x000fe20000410000 */
[-CC-:B------:R-:W-:Y:S01]  /*7680*/  FFMA.FTZ R114, R114, R98.reuse, R99.reuse ;  /* 0x0000006272727223 */ /* 0x180fe20000010063 */
[----:B0-----:R-:W-:Y:S01]  /*7690*/  FSEL R44, R203, RZ, P3 ;  /* 0x000000ffcb2c7208 */ /* 0x001fe20001800000 */
[-CC-:B------:R-:W-:Y:S01]  /*76a0*/  FFMA.FTZ R198, R198, R98.reuse, R99.reuse ;  /* 0x00000062c6c67223 */ /* 0x180fe20000010063 */
[----:B------:R-:W-:Y:S01]  /*76b0*/  ISETP.GE.U32.AND P3, PT, R156, RZ, PT ;  /* 0x000000ff9c00720c */ /* 0x000fe20003f66070 */
[C---:B------:R-:W-:Y:S01]  /*76c0*/  FMUL.FTZ R201, R170.reuse, R201 ;  /* 0x000000c9aac97220 */ /* 0x040fe20000410000 */
[----:B------:R-:W-:Y:S01]  /*76d0*/  FSEL R91, R185, RZ, P5 ;  /* 0x000000ffb95b7208 */ /* 0x000fe20002800000 */
[----:B------:R-:W-:Y:S01]  /*76e0*/  FMUL.FTZ R199, R199, UR6 ;  /* 0x00000006c7c77c20 */ /* 0x000fe20008410000 */
[----:B------:R-:W-:Y:S01]  /*76f0*/  ISETP.GE.U32.AND.EX P3, PT, R157, 0x1000000, PT, P3 ;  /* 0x010000009d00780c */ /* 0x000fe20003f66130 */
[----:B------:R-:W-:Y:S01]  /*7700*/  FADD.FTZ R183, R183, -R114 ;  /* 0x80000072b7b77221 */ /* 0x000fe20000010000 */
[----:B------:R-:W-:Y:S01]  /*7710*/  LOP3.LUT P6, RZ, R157, 0xff0000, RZ, 0xc0, !PT ;  /* 0x00ff00009dff7812 */ /* 0x000fe200078cc0ff */
[----:B------:R-:W-:Y:S01]  /*7720*/  FADD.FTZ R197, R197, -R198 ;  /* 0x800000c6c5c57221 */ /* 0x000fe20000010000 */
[----:B------:R-:W-:Y:S01]  /*7730*/  LOP3.LUT P5, RZ, R107, 0xff, RZ, 0xc0, !PT ;  /* 0x000000ff6bff7812 */ /* 0x000fe200078ac0ff */
[-C--:B------:R-:W-:Y:S01]  /*7740*/  FFMA.FTZ R113, R113, R98.reuse, R99 ;  /* 0x0000006271717223 */ /* 0x080fe20000010063 */
[----:B------:R-:W-:Y:S01]  /*7750*/  FSEL R0, R203, RZ, P3 ;  /* 0x000000ffcb007208 */ /* 0x000fe20001800000 */
[----:B------:R-:W-:Y:S01]  /*7760*/  FMUL.FTZ R201, R201, UR6 ;  /* 0x00000006c9c97c20 */ /* 0x000fe20008410000 */
[----:B------:R-:W-:Y:S01]  /*7770*/  FSEL R47, R185, RZ, P6 ;  /* 0x000000ffb92f7208 */ /* 0x000fe20003000000 */
[C---:B------:R-:W-:Y:S01]  /*7780*/  FMUL.FTZ R183, R170.reuse, R183 ;  /* 0x000000b7aab77220 */ /* 0x040fe20000410000 */
[----:B------:R-:W-:Y:S01]  /*7790*/  LOP3.LUT P3, RZ, R107, 0xff00, RZ, 0xc0, !PT ;  /* 0x0000ff006bff7812 */ /* 0x000fe2000786c0ff */
[----:B------:R-:W-:Y:S01]  /*77a0*/  FMUL.FTZ R197, R170, R197 ;  /* 0x000000c5aac57220 */ /* 0x000fe20000410000 */
        /* <DEDUP_REMOVED lines=9> */
[----:B------:R-:W-:Y:S01]  /*7840*/  FMUL.FTZ R113, R170, R113 ;  /* 0x00000071aa717220 */ /* 0x000fe20000410000 */
[----:B------:R-:W-:Y:S01]  /*7850*/  FSEL R201, R201, RZ, P5 ;  /* 0x000000ffc9c97208 */ /* 0x000fe20002800000 */
[----:B------:R-:W-:Y:S01]  /*7860*/  FADD.FTZ R45, R180, -R45 ;  /* 0x8000002db42d7221 */ /* 0x000fe20000010000 */
[C---:B------:R-:W-:Y:S01]  /*7870*/  LOP3.LUT P6, RZ, R106.reuse, 0xff0000, RZ, 0xc0, !PT ;  /* 0x00ff00006aff7812 */ /* 0x040fe200078cc0ff */
[----:B------:R-:W-:Y:S01]  /*7880*/  FMUL.FTZ R113, R113, UR6 ;  /* 0x0000000671717c20 */ /* 0x000fe20008410000 */
[----:B------:R-:W-:Y:S01]  /*7890*/  LOP3.LUT P5, RZ, R106, 0xff000000, RZ, 0xc0, !PT ;  /* 0xff0000006aff7812 */ /* 0x000fe200078ac0ff */
[----:B------:R-:W-:Y:S01]  /*78a0*/  FMUL.FTZ R45, R170, R45 ;  /* 0x0000002daa2d7220 */ /* 0x000fe20000410000 */
        /* <DEDUP_REMOVED lines=24> */
.L_x_1626:
[----:B------:R-:W-:Y:S05]  /*7a30*/  @!P1 BRA `(.L_x_1631) ;  /* 0x0000000400b49947 */ /* 0x000fea0003800000 */
[----:B------:R-:W-:Y:S05]  /*7a40*/  @!P2 BRA `(.L_x_1632) ;  /* 0x0000000000d8a947 */ /* 0x000fea0003800000 */
[-CC-:B------:R-:W-:Y:S01]  /*7a50*/  FFMA.FTZ R185, R185, R98.reuse, R99.reuse ;  /* 0x00000062b9b97223 */ /* 0x180fe20000010063 */
[-CC-:B------:R-:W-:Y:S01]  /*7a60*/  FFMA.FTZ R203, R203, R98.reuse, R99.reuse ;  /* 0x00000062cbcb7223 */ /* 0x180fe20000010063 */
[-CC-:B0-----:R-:W-:Y:S01]  /*7a70*/  FFMA.FTZ R49, R112, R98.reuse, R99.reuse ;  /* 0x0000006270317223 */ /* 0x181fe20000010063 */
[-C--:B------:R-:W-:Y:S01]  /*7a80*/  FFMA.FTZ R114, R114, R98.reuse, R99 ;  /* 0x0000006272727223 */ /* 0x080fe20000010063 */
[----:B------:R-:W-:Y:S01]  /*7a90*/  FADD.FTZ R185, R200, -R185 ;  /* 0x800000b9c8b97221 */ /* 0x000fe20000010000 */
[----:B------:R-:W-:Y:S01]  /*7aa0*/  FADD.FTZ R203, R202, -R203 ;  /* 0x800000cbcacb7221 */ /* 0x000fe20000010000 */
[----:B------:R-:W-:Y:S01]  /*7ab0*/  FADD.FTZ R49, R180, -R49 ;  /* 0x80000031b4317221 */ /* 0x000fe20000010000 */
[-C--:B------:R-:W-:Y:S01]  /*7ac0*/  FFMA.FTZ R199, R199, R98.reuse, R99 ;  /* 0x00000062c7c77223 */ /* 0x080fe20000010063 */
[C---:B------:R-:W-:Y:S01]  /*7ad0*/  FFMA.FTZ R50, R170.reuse, R185, R74 ;  /* 0x000000b9aa327223 */ /* 0x040fe2000001004a */
[----:B------:R-:W-:Y:S01]  /*7ae0*/  FFMA.FTZ R51, R170, R203, R75 ;  /* 0x000000cbaa337223 */ /* 0x000fe2000001004b */
[----:B------:R-:W-:Y:S01]  /*7af0*/  FADD.FTZ R183, R183, -R114 ;  /* 0x80000072b7b77221 */ /* 0x000fe20000010000 */
[----:B------:R-:W-:Y:S01]  /*7b00*/  ISETP.GE.U32.AND P3, PT, R106, RZ, PT ;  /* 0x000000ff6a00720c */ /* 0x000fe20003f66070 */
[----:B------:R-:W-:Y:S01]  /*7b10*/  FMUL.FTZ R48, R50, UR6 ;  /* 0x0000000632307c20 */ /* 0x000fe20008410000 */
[----:B------:R-:W-:Y:S01]  /*7b20*/  LOP3.LUT P5, RZ, R107, 0xff0000, RZ, 0xc0, !PT ;  /* 0x00ff00006bff7812 */ /* 0x000fe200078ac0ff */
[----:B------:R-:W-:Y:S01]  /*7b30*/  FFMA.FTZ R84, R170, R49, R68 ;  /* 0x00000031aa547223 */ /* 0x000fe20000010044 */
[----:B------:R-:W-:Y:S01]  /*7b40*/  FADD.FTZ R199, R196, -R199 ;  /* 0x800000c7c4c77221 */ /* 0x000fe20000010000 */
[-CC-:B------:R-:W-:Y:S01]  /*7b50*/  FFMA.FTZ R201, R201, R98.reuse, R99.reuse ;  /* 0x00000062c9c97223 */ /* 0x180fe20000010063 */
[-CC-:B------:R-:W-:Y:S01]  /*7b60*/  FFMA.FTZ R113, R113, R98.reuse, R99.reuse ;  /* 0x0000006271717223 */ /* 0x180fe20000010063 */
[----:B------:R-:W-:Y:S01]  /*7b70*/  FFMA.FTZ R198, R198, R98, R99 ;  /* 0x00000062c6c67223 */ /* 0x000fe20000010063 */
[----:B------:R-:W-:Y:S01]  /*7b80*/  FMUL.FTZ R49, R51, UR6 ;  /* 0x0000000633317c20 */ /* 0x000fe20008410000 */
[----:B------:R-:W-:Y:S01]  /*7b90*/  ISETP.GE.U32.AND.EX P3, PT, R107, 0x1000000, PT, P3 ;  /* 0x010000006b00780c */ /* 0x000fe20003f66130 */
[----:B------:R-:W-:Y:S01]  /*7ba0*/  FMUL.FTZ R0, R84, UR6 ;  /* 0x0000000654007c20 */ /* 0x000fe20008410000 */
[----:B------:R-:W-:Y:S01]  /*7bb0*/  FSEL R96, R48, RZ, P5 ;  /* 0x000000ff30607208 */ /* 0x000fe20002800000 */
[----:B------:R-:W-:Y:S01]  /*7bc0*/  FFMA.FTZ R86, R170, R183, R70 ;  /* 0x000000b7aa567223 */ /* 0x000fe20000010046 */
[----:B------:R-:W-:Y:S01]  /*7bd0*/  FADD.FTZ R184, R184, -R201 ;  /* 0x800000c9b8b87221 */ /* 0x000fe20000010000 */
[----:B------:R-:W-:Y:S01]  /*7be0*/  LOP3.LUT P6, RZ, R106, 0xff, RZ, 0xc0, !PT ;  /* 0x000000ff6aff7812 */ /* 0x000fe200078cc0ff */
[----:B------:R-:W-:Y:S01]  /*7bf0*/  FFMA.FTZ R48, R170, R199, R72 ;  /* 0x000000c7aa307223 */ /* 0x000fe20000010048 */
[----:B------:R-:W-:Y:S01]  /*7c00*/  FADD.FTZ R182, R182, -R113 ;  /* 0x80000071b6b67221 */ /* 0x000fe20000010000 */
[----:B------:R-:W-:Y:S01]  /*7c10*/  FADD.FTZ R198, R197, -R198 ;  /* 0x800000c6c5c67221 */ /* 0x000fe20000010000 */
        /* <DEDUP_REMOVED lines=25> */
.L_x_1632:
[-CC-:B------:R-:W-:Y:S01]  /*7db0*/  FFMA.FTZ R203, R203, R98.reuse, R99.reuse ;  /* 0x00000062cbcb7223 */ /* 0x180fe20000010063 */
[-CC-:B------:R-:W-:Y:S01]  /*7dc0*/  FFMA.FTZ R185, R185, R98.reuse, R99.reuse ;  /* 0x00000062b9b97223 */ /* 0x180fe20000010063 */
[-CC-:B------:R-:W-:Y:S01]  /*7dd0*/  FFMA.FTZ R114, R114, R98.reuse, R99.reuse ;  /* 0x0000006272727223 */ /* 0x180fe20000010063 */
[-C--:B------:R-:W-:Y:S01]  /*7de0*/  FFMA.FTZ R199, R199, R98.reuse, R99 ;  /* 0x00000062c7c77223 */ /* 0x080fe20000010063 */
[----:B------:R-:W-:Y:S01]  /*7df0*/  FADD.FTZ R203, R202, -R203 ;  /* 0x800000cbcacb7221 */ /* 0x000fe20000010000 */
[----:B------:R-:W-:Y:S01]  /*7e00*/  FADD.FTZ R185, R200, -R185 ;  /* 0x800000b9c8b97221 */ /* 0x000fe20000010000 */
[-C--:B------:R-:W-:Y:S01]  /*7e10*/  FFMA.FTZ R201, R201, R98.reuse, R99 ;  /* 0x00000062c9c97223 */ /* 0x080fe20000010063 */
[----:B------:R-:W-:Y:S01]  /*7e20*/  FADD.FTZ R183, R183, -R114 ;  /* 0x80000072b7b77221 */ /* 0x000fe20000010000 */
[C---:B------:R-:W-:Y:S01]  /*7e30*/  FFMA.FTZ R203, R170.reuse, R203, R75 ;  /* 0x000000cbaacb7223 */ /* 0x040fe2000001004b */
[----:B------:R-:W-:Y:S01]  /*7e40*/  FFMA.FTZ R185, R170, R185, R74 ;  /* 0x000000b9aab97223 */ /* 0x000fe2000001004a */
[----:B------:R-:W-:Y:S01]  /*7e50*/  FADD.FTZ R199, R196, -R199 ;  /* 0x800000c7c4c77221 */ /* 0x000fe20000010000 */
[----:B------:R-:W-:Y:S01]  /*7e60*/  FADD.FTZ R201, R184, -R201 ;  /* 0x800000c9b8c97221 */ /* 0x000fe20000010000 */
[----:B------:R-:W-:Y:S01]  /*7e70*/  ISETP.GE.U32.AND P3, PT, R106, RZ, PT ;  /* 0x000000ff6a00720c */ /* 0x000fe20003f66070 */
[-CC-:B------:R-:W-:Y:S01]  /*7e80*/  FFMA.FTZ R113, R113, R98.reuse, R99.reuse ;  /* 0x0000006271717223 */ /* 0x180fe20000010063 */
[-CC-:B------:R-:W-:Y:S01]  /*7e90*/  FFMA.FTZ R198, R198, R98.reuse, R99.reuse ;  /* 0x00000062c6c67223 */ /* 0x180fe20000010063 */
[----:B0-----:R-:W-:Y:S01]  /*7ea0*/  FFMA.FTZ R89, R112, R98, R99 ;  /* 0x0000006270597223 */ /* 0x001fe20000010063 */
[----:B------:R-:W-:Y:S01]  /*7eb0*/  FMUL.FTZ R203, R203, UR6 ;  /* 0x00000006cbcb7c20 */ /* 0x000fe20008410000 */
[----:B------:R-:W-:Y:S01]  /*7ec0*/  FMUL.FTZ R185, R185, UR6 ;  /* 0x00000006b9b97c20 */ /* 0x000fe20008410000 */
[C---:B------:R-:W-:Y:S01]  /*7ed0*/  LOP3.LUT P5, RZ, R107.reuse, 0xff0000, RZ, 0xc0, !PT ;  /* 0x00ff00006bff7812 */ /* 0x040fe200078ac0ff */
[C---:B------:R-:W-:Y:S01]  /*7ee0*/  FFMA.FTZ R199, R170.reuse, R199, R72 ;  /* 0x000000c7aac77223 */ /* 0x040fe20000010048 */
[----:B------:R-:W-:Y:S01]  /*7ef0*/  ISETP.GE.U32.AND.EX P3, PT, R107, 0x1000000, PT, P3 ;  /* 0x010000006b00780c */ /* 0x000fe20003f66130 */
[C---:B------:R-:W-:Y:S01]  /*7f00*/  FFMA.FTZ R201, R170.reuse, R201, R73 ;  /* 0x000000c9aac97223 */ /* 0x040fe20000010049 */
[----:B------:R-:W-:Y:S01]  /*7f10*/  FFMA.FTZ R183, R170, R183, R70 ;  /* 0x000000b7aab77223 */ /* 0x000fe20000010046 */
        /* <DEDUP_REMOVED lines=9> */
[C---:B------:R-:W-:Y:S01]  /*7fb0*/  FFMA.FTZ R182, R170.reuse, R182, R69 ;  /* 0x000000b6aab67223 */ /* 0x040fe20000010045 */
[----:B------:R-:W-:Y:S01]  /*7fc0*/  LOP3.LUT P3, RZ, R107, 0xff00, RZ, 0xc0, !PT ;  /* 0x0000ff006bff7812 */ /* 0x000fe2000786c0ff */
[----:B------:R-:W-:Y:S01]  /*7fd0*/  FFMA.FTZ R198, R170, R198, R71 ;  /* 0x000000c6aac67223 */ /* 0x000fe20000010047 */
[----:B------:R-:W-:Y:S01]  /*7fe0*/  LOP3.LUT P5, RZ, R106, 0xff0000, RZ, 0xc0, !PT ;  /* 0x00ff00006aff7812 */ /* 0x000fe200078ac0ff */
[----:B------:R-:W-:Y:S01]  /*7ff0*/  FFMA.FTZ R89, R170, R89, R68 ;  /* 0x00000059aa597223 */ /* 0x000fe20000010044 */
        /* <DEDUP_REMOVED lines=17> */
.L_x_1631:
        /* <DEDUP_REMOVED lines=9> */
[C---:B------:R-:W-:Y:S01]  /*81a0*/  FMUL.FTZ R50, R170.reuse, R185 ;  /* 0x000000b9aa327220 */ /* 0x040fe20000410000 */
[----:B------:R-:W-:Y:S01]  /*81b0*/  FMUL.FTZ R51, R170, R203 ;  /* 0x000000cbaa337220 */ /* 0x000fe20000410000 */
[----:B------:R-:W-:Y:S01]  /*81c0*/  FADD.FTZ R183, R183, -R114 ;  /* 0x80000072b7b77221 */ /* 0x000fe20000010000 */
[----:B------:R-:W-:Y:S01]  /*81d0*/  ISETP.GE.U32.AND P3, PT, R106, RZ, PT ;  /* 0x000000ff6a00720c */ /* 0x000fe20003f66070 */
[----:B------:R-:W-:Y:S01]  /*81e0*/  FMUL.FTZ R48, R50, UR6 ;  /* 0x0000000632307c20 */ /* 0x000fe20008410000 */
[----:B------:R-:W-:Y:S01]  /*81f0*/  LOP3.LUT P5, RZ, R107, 0xff0000, RZ, 0xc0, !PT ;  /* 0x00ff00006bff7812 */ /* 0x000fe200078ac0ff */
[----:B------:R-:W-:Y:S01]  /*8200*/  FMUL.FTZ R84, R170, R49 ;  /* 0x00000031aa547220 */ /* 0x000fe20000410000 */
        /* <DEDUP_REMOVED lines=8> */
[----:B------:R-:W-:Y:S01]  /*8290*/  FMUL.FTZ R86, R170, R183 ;  /* 0x000000b7aa567220 */ /* 0x000fe20000410000 */
[----:B------:R-:W-:Y:S01]  /*82a0*/  FADD.FTZ R201, R184, -R201 ;  /* 0x800000c9b8c97221 */ /* 0x000fe20000010000 */
[----:B------:R-:W-:Y:S01]  /*82b0*/  LOP3.LUT P6, RZ, R106, 0xff, RZ, 0xc0, !PT ;  /* 0x000000ff6aff7812 */ /* 0x000fe200078cc0ff */
[----:B------:R-:W-:Y:S01]  /*82c0*/  FMUL.FTZ R48, R170, R199 ;  /* 0x000000c7aa307220 */ /* 0x000fe20000410000 */
[----:B------:R-:W-:Y:S01]  /*82d0*/  FADD.FTZ R113, R182, -R113 ;  /* 0x80000071b6717221 */ /* 0x000fe20000010000 */
[----:B------:R-:W-:Y:S01]  /*82e0*/  FADD.FTZ R87, R197, -R198 ;  /* 0x800000c6c5577221 */ /* 0x000fe20000010000 */
[----:B------:R-:W-:Y:S01]  /*82f0*/  FSEL R97, R49, RZ, P3 ;  /* 0x000000ff31617208 */ /* 0x000fe20001800000 */
[----:B------:R-:W-:Y:S01]  /*8300*/  FMUL.FTZ R88, R86, UR6 ;  /* 0x0000000656587c20 */ /* 0x000fe20008410000 */
[----:B------:R-:W-:Y:S01]  /*8310*/  LOP3.LUT P3, RZ, R106, 0xff0000, RZ, 0xc0, !PT ;  /* 0x00ff00006aff7812 */ /* 0x000fe2000786c0ff */
[----:B------:R-:W-:Y:S01]  /*8320*/  FMUL.FTZ R49, R170, R201 ;  /* 0x000000c9aa317220 */ /* 0x000fe20000410000 */
[----:B------:R-:W-:Y:S01]  /*8330*/  FSEL R0, R0, RZ, P6 ;  /* 0x000000ff00007208 */ /* 0x000fe20003000000 */
[----:B------:R-:W-:Y:S01]  /*8340*/  FMUL.FTZ R91, R48, UR6 ;  /* 0x00000006305b7c20 */ /* 0x000fe20008410000 */
        /* <DEDUP_REMOVED lines=19> */
.L_x_1633:
        /* <DEDUP_REMOVED lines=53> */
.L_x_1629:
        /* <DEDUP_REMOVED lines=20> */
[C---:B0-----:R-:W-:Y:S01]  /*8910*/  FFMA.FTZ R50, R170.reuse, R187, R82 ;  /* 0x000000bbaa327223 */ /* 0x041fe20000010052 */
[----:B------:R-:W-:Y:S01]  /*8920*/  LOP3.LUT P6, RZ, R105, 0xff0000, RZ, 0xc0, !PT ;  /* 0x00ff000069ff7812 */ /* 0x000fe200078cc0ff */
[----:B------:R-:W-:Y:S01]  /*8930*/  FFMA.FTZ R51, R170, R131, R83 ;  /* 0x00000083aa337223 */ /* 0x000fe20000010053 */
[----:B------:R-:W-:Y:S01]  /*8940*/  LOP3.LUT P5, RZ, R159, 0xff0000, RZ, 0xc0, !PT ;  /* 0x00ff00009fff7812 */ /* 0x000fe200078ac0ff */
[----:B------:R-:W-:Y:S01]  /*8950*/  FMUL.FTZ R0, R50, UR6 ;  /* 0x0000000632007c20 */ /* 0x000fe20008410000 */
[----:B------:R-:W-:Y:S01]  /*8960*/  FFMA.FTZ R48, R170, R123, R80 ;  /* 0x0000007baa307223 */ /* 0x000fe20000010050 */
[----:B------:R-:W-:Y:S01]  /*8970*/  ISETP.GE.U32.AND P1, PT, R104, RZ, PT ;  /* 0x000000ff6800720c */ /* 0x000fe20003f26070 */
[----:B------:R-:W-:Y:S01]  /*8980*/  FADD.FTZ R121, R121, -R126 ;  /* 0x8000007e79797221 */ /* 0x000fe20000010000 */
[----:B------:R-:W-:Y:S01]  /*8990*/  ISETP.GE.U32.AND P3, PT, R158, RZ, PT ;  /* 0x000000ff9e00720c */ /* 0x000fe20003f66070 */
[----:B------:R-:W-:Y:S01]  /*89a0*/  FADD.FTZ R129, R186, -R129 ;  /* 0x80000081ba817221 */ /* 0x000fe20000010000 */
[C---:B------:R-:W-:Y:S01]  /*89b0*/  FSEL R91, R0.reuse, RZ, P6 ;  /* 0x000000ff005b7208 */ /* 0x040fe20003000000 */
[----:B------:R-:W-:Y:S01]  /*89c0*/  FMUL.FTZ R44, R51, UR6 ;  /* 0x00000006332c7c20 */ /* 0x000fe20008410000 */
[----:B------:R-:W-:Y:S01]  /*89d0*/  FSEL R47, R0, RZ, P5 ;  /* 0x000000ff002f7208 */ /* 0x000fe20002800000 */
[----:B------:R-:W-:Y:S01]  /*89e0*/  FMUL.FTZ R0, R48, UR6 ;  /* 0x0000000630007c20 */ /* 0x000fe20008410000 */
[----:B------:R-:W-:Y:S01]  /*89f0*/  LOP3.LUT P6, RZ, R105, 0xff, RZ, 0xc0, !PT ;  /* 0x000000ff69ff7812 */ /* 0x000fe200078cc0ff */
[C---:B------:R-:W-:Y:S01]  /*8a00*/  FFMA.FTZ R49, R170.reuse, R129, R81 ;  /* 0x00000081aa317223 */ /* 0x040fe20000010051 */
[----:B------:R-:W-:Y:S01]  /*8a10*/  LOP3.LUT P5, RZ, R159, 0xff, RZ, 0xc0, !PT ;  /* 0x000000ff9fff7812 */ /* 0x000fe200078ac0ff */
[----:B------:R-:W-:Y:S01]  /*8a20*/  FFMA.FTZ R86, R170, R121, R78 ;  /* 0x00000079aa567223 */ /* 0x000fe2000001004e */
[----:B------:R-:W-:Y:S01]  /*8a30*/  ISETP.GE.U32.AND.EX P1, PT, R105, 0x1000000, PT, P1 ;  /* 0x010000006900780c */ /* 0x000fe20003f26110 */
[-CC-:B------:R-:W-:Y:S01]  /*8a40*/  FFMA.FTZ R127, R127, R98.reuse, R99.reuse ;  /* 0x000000627f7f7223 */ /* 0x180fe20000010063 */
[----:B------:R-:W-:Y:S01]  /*8a50*/  ISETP.GE.U32.AND.EX P3, PT, R159, 0x1000000, PT, P3 ;  /* 0x010000009f00780c */ /* 0x000fe20003f66130 */
[-C--:B------:R-:W-:Y:S01]  /*8a60*/  FFMA.FTZ R125, R125, R98.reuse, R99 ;  /* 0x000000627d7d7223 */ /* 0x080fe20000010063 */
[----:B------:R-:W-:Y:S01]  /*8a70*/  FSEL R92, R44, RZ, P1 ;  /* 0x000000ff2c5c7208 */ /* 0x000fe20000800000 */
[----:B------:R-:W-:Y:S01]  /*8a80*/  FADD.FTZ R122, R122, -R127 ;  /* 0x8000007f7a7a7221 */ /* 0x000fe20000010000 */
[----:B------:R-:W-:Y:S01]  /*8a90*/  FSEL R88, R44, RZ, P3 ;  /* 0x000000ff2c587208 */ /* 0x000fe20001800000 */
[----:B------:R-:W-:Y:S01]  /*8aa0*/  FMUL.FTZ R44, R49, UR6 ;  /* 0x00000006312c7c20 */ /* 0x000fe20008410000 */
[----:B------:R-:W-:Y:S01]  /*8ab0*/  FSEL R90, R0, RZ, P6 ;  /* 0x000000ff005a7208 */ /* 0x000fe20003000000 */
[----:B------:R-:W-:Y:S01]  /*8ac0*/  FFMA.FTZ R98, R124, R98, R99 ;  /* 0x000000627c627223 */ /* 0x000fe20000010063 */
[----:B------:R-:W-:Y:S01]  /*8ad0*/  FSEL R46, R0, RZ, P5 ;  /* 0x000000ff002e7208 */ /* 0x000fe20002800000 */
[----:B------:R-:W-:Y:S01]  /*8ae0*/  FMUL.FTZ R0, R86, UR6 ;  /* 0x0000000656007c20 */ /* 0x000fe20008410000 */
[----:B------:R-:W-:Y:S01]  /*8af0*/  LOP3.LUT P3, RZ, R159, 0xff00, RZ, 0xc0, !PT ;  /* 0x0000ff009fff7812 */ /* 0x000fe2000786c0ff */
[----:B------:R-:W-:Y:S01]  /*8b00*/  FFMA.FTZ R87, R170, R122, R79 ;  /* 0x0000007aaa577223 */ /* 0x000fe2000001004f */
[----:B------:R-:W-:Y:S01]  /*8b10*/  LOP3.LUT P6, RZ, R104, 0xff0000, RZ, 0xc0, !PT ;  /* 0x00ff000068ff7812 */ /* 0x000fe200078cc0ff */
[----:B------:R-:W-:Y:S01]  /*8b20*/  FADD.FTZ R125, R120, -R125 ;  /* 0x8000007d787d7221 */ /* 0x000fe20000010000 */
[----:B------:R-:W-:Y:S01]  /*8b30*/  FSEL R45, R44, RZ, P3 ;  /* 0x000000ff2c2d7208 */ /* 0x000fe20001800000 */
[----:B------:R-:W-:Y:S01]  /*8b40*/  FADD.FTZ R115, R115, -R98 ;  /* 0x8000006273737221 */ /* 0x000fe20000010000 */
[----:B------:R-:W-:Y:S01]  /*8b50*/  FSEL R89, R0, RZ, P6 ;  /* 0x000000ff00597208 */ /* 0x000fe20003000000 */
[----:B------:R-:W-:Y:S01]  /*8b60*/  FFMA.FTZ R85, R170, R125, R77 ;  /* 0x0000007daa557223 */ /* 0x000fe2000001004d */
[----:B------:R-:W-:Y:S01]  /*8b70*/  LOP3.LUT P6, RZ, R158, 0xff0000, RZ, 0xc0, !PT ;  /* 0x00ff00009eff7812 */ /* 0x000fe200078cc0ff */
[----:B------:R-:W-:Y:S01]  /*8b80*/  FFMA.FTZ R84, R170, R115, R76 ;  /* 0x00000073aa547223 */ /* 0x000fe2000001004c */
[----:B------:R-:W-:Y:S01]  /*8b90*/  F2FP.BF16.F32.PACK_AB R47, R88, R47 ;  /* 0x0000002f582f723e */ /* 0x000fe200000010ff */
[----:B------:R-:W-:Y:S01]  /*8ba0*/  FMUL.FTZ R88, R87, UR6 ;  /* 0x0000000657587c20 */ /* 0x000fe20008410000 */
[----:B------:R-:W-:-:S02]  /*8bb0*/  LOP3.LUT P1, RZ, R105, 0xff00, RZ, 0xc0, !PT ;  /* 0x0000ff0069ff7812 */ /* 0x000fc4000782c0ff */
[----:B------:R-:W-:Y:S02]  /*8bc0*/  F2FP.BF16.F32.PACK_AB R46, R45, R46 ;  /* 0x0000002e2d2e723e */ /* 0x000fe400000010ff */
[----:B------:R-:W-:Y:S02]  /*8bd0*/  LOP3.LUT P5, RZ, R104, 0xff000000, RZ, 0xc0, !PT ;  /* 0xff00000068ff7812 */ /* 0x000fe400078ac0ff */
[----:B------:R-:W-:Y:S01]  /*8be0*/  FSEL R45, R0, RZ, P6 ;  /* 0x000000ff002d7208 */ /* 0x000fe20003000000 */
[----:B------:R-:W-:Y:S01]  /*8bf0*/  FMUL.FTZ R0, R84, UR6 ;  /* 0x0000000654007c20 */ /* 0x000fe20008410000 */
[----:B------:R-:W-:Y:S02]  /*8c00*/  LOP3.LUT P6, RZ, R158, 0xff000000, RZ, 0xc0, !PT ;  /* 0xff0000009eff7812 */ /* 0x000fe400078cc0ff */
[----:B------:R-:W-:Y:S01]  /*8c10*/  FSEL R93, R44, RZ, P1 ;  /* 0x000000ff2c5d7208 */ /* 0x000fe20000800000 */
[----:B------:R-:W-:Y:S01]  /*8c20*/  FMUL.FTZ R44, R85, UR6 ;  /* 0x00000006552c7c20 */ /* 0x000fe20008410000 */
[----:B------:R-:W-:-:S02]  /*8c30*/  F2FP.BF16.F32.PACK_AB R91, R92, R91 ;  /* 0x0000005b5c5b723e */ /* 0x000fc400000010ff */
[----:B------:R-:W-:Y:S02]  /*8c40*/  FSEL R92, R88, RZ, P5 ;  /* 0x000000ff585c7208 */ /* 0x000fe40002800000 */
        /* <DEDUP_REMOVED lines=15> */
.L_x_1636:
[-CC-:B------:R-:W-:Y:S01]  /*8d40*/  FFMA.FTZ R131, R131, R98.reuse, R99.reuse ;  /* 0x0000006283837223 */ /* 0x180fe20000010063 */
[-CC-:B------:R-:W-:Y:S01]  /*8d50*/  FFMA.FTZ R128, R128, R98.reuse, R99.reuse ;  /* 0x0000006280807223 */ /* 0x180fe20000010063 */
[-C--:B------:R-:W-:Y:S01]  /*8d60*/  FFMA.FTZ R130, R130, R98.reuse, R99 ;  /* 0x0000006282827223 */ /* 0x080fe20000010063 */
[----:B------:R-:W-:Y:S01]  /*8d70*/  ISETP.GE.U32.AND P1, PT, R104, RZ, PT ;  /* 0x000000ff6800720c */ /* 0x000fe20003f26070 */
[----:B------:R-:W-:Y:S01]  /*8d80*/  FADD.FTZ R131, R188, -R131 ;  /* 0x80000083bc837221 */ /* 0x000fe20000010000 */
[----:B------:R-:W-:Y:S01]  /*8d90*/  FADD.FTZ R123, R123, -R128 ;  /* 0x800000807b7b7221 */ /* 0x000fe20000010000 */
[-C--:B------:R-:W-:Y:S01]  /*8da0*/  FFMA.FTZ R126, R126, R98.reuse, R99 ;  /* 0x000000627e7e7223 */ /* 0x080fe20000010063 */
[----:B------:R-:W-:Y:S01]  /*8db0*/  FADD.FTZ R187, R187, -R130 ;  /* 0x80000082bbbb7221 */ /* 0x000fe20000010000 */
[C---:B------:R-:W-:Y:S01]  /*8dc0*/  FFMA.FTZ R131, R170.reuse, R131, R83 ;  /* 0x00000083aa837223 */ /* 0x040fe20000010053 */
[----:B------:R-:W-:Y:S01]  /*8dd0*/  ISETP.GE.U32.AND.EX P5, PT, R105, 0x1000000, PT, P1 ;  /* 0x010000006900780c */ /* 0x000fe20003fa6110 */
[C---:B------:R-:W-:Y:S01]  /*8de0*/  FFMA.FTZ R123, R170.reuse, R123, R80 ;  /* 0x0000007baa7b7223 */ /* 0x040fe20000010050 */
[----:B------:R-:W-:Y:S01]  /*8df0*/  FADD.FTZ R121, R121, -R126 ;  /* 0x8000007e79797221 */ /* 0x000fe20000010000 */
[----:B------:R-:W-:Y:S01]  /*8e00*/  FMUL.FTZ R131, R131, UR6 ;  /* 0x0000000683837c20 */ /* 0x000fe20008410000 */
[C---:B------:R-:W-:Y:S01]  /*8e10*/  FFMA.FTZ R187, R170.reuse, R187, R82 ;  /* 0x000000bbaabb7223 */ /* 0x040fe20000010052 */
[----:B------:R-:W-:Y:S01]  /*8e20*/  FMUL.FTZ R123, R123, UR6 ;  /* 0x000000067b7b7c20 */ /* 0x000fe20008410000 */
[----:B------:R-:W-:Y:S01]  /*8e30*/  FFMA.FTZ R121, R170, R121, R78 ;  /* 0x00000079aa797223 */ /* 0x000fe2000001004e */
[-CC-:B------:R-:W-:Y:S01]  /*8e40*/  FFMA.FTZ R127, R127, R98.reuse, R99.reuse ;  /* 0x000000627f7f7223 */ /* 0x180fe20000010063 */
[----:B------:R-:W-:Y:S01]  /*8e50*/  FSEL R0, R131, RZ, P5 ;  /* 0x000000ff83007208 */ /* 0x000fe20002800000 */
[-C--:B------:R-:W-:Y:S01]  /*8e60*/  FFMA.FTZ R129, R129, R98.reuse, R99 ;  /* 0x0000006281817223 */ /* 0x080fe20000010063 */
[----:B------:R-:W-:Y:S01]  /*8e70*/  LOP3.LUT P5, RZ, R105, 0xff, RZ, 0xc0, !PT ;  /* 0x000000ff69ff7812 */ /* 0x000fe200078ac0ff */
[----:B------:R-:W-:Y:S01]  /*8e80*/  FMUL.FTZ R187, R187, UR6 ;  /* 0x00000006bbbb7c20 */ /* 0x000fe20008410000 */
[----:B------:R-:W-:Y:S01]  /*8e90*/  LOP3.LUT P3, RZ, R105, 0xff0000, RZ, 0xc0, !PT ;  /* 0x00ff000069ff7812 */ /* 0x000fe2000786c0ff */
[----:B------:R-:W-:Y:S01]  /*8ea0*/  FMUL.FTZ R121, R121, UR6 ;  /* 0x0000000679797c20 */ /* 0x000fe20008410000 */
[----:B0-----:R-:W-:Y:S01]  /*8eb0*/  FSEL R90, R123, RZ, P5 ;  /* 0x000000ff7b5a7208 */ /* 0x001fe20002800000 */
[----:B------:R-:W-:Y:S01]  /*8ec0*/  FADD.FTZ R129, R186, -R129 ;  /* 0x80000081ba817221 */ /* 0x000fe20000010000 */
[----:B------:R-:W-:Y:S01]  /*8ed0*/  LOP3.LUT P5, RZ, R104, 0xff0000, RZ, 0xc0, !PT ;  /* 0x00ff000068ff7812 */ /* 0x000fe200078ac0ff */
[----:B------:R-:W-:Y:S01]  /*8ee0*/  FADD.FTZ R122, R122, -R127 ;  /* 0x8000007f7a7a7221 */ /* 0x000fe20000010000 */
[-CC-:B------:R-:W-:Y:S01]  /*8ef0*/  FFMA.FTZ R125, R125, R98.reuse, R99.reuse ;  /* 0x000000627d7d7223 */ /* 0x180fe20000010063 */
[----:B------:R-:W-:Y:S01]  /*8f00*/  ISETP.GE.U32.AND P1, PT, R158, RZ, PT ;  /* 0x000000ff9e00720c */ /* 0x000fe20003f26070 */
[----:B------:R-:W-:Y:S01]  /*8f10*/  FFMA.FTZ R98, R124, R98, R99 ;  /* 0x000000627c627223 */ /* 0x000fe20000010063 */
[----:B------:R-:W-:Y:S01]  /*8f20*/  FSEL R91, R187, RZ, P3 ;  /* 0x000000ffbb5b7208 */ /* 0x000fe20001800000 */
[C---:B------:R-:W-:Y:S01]  /*8f30*/  FFMA.FTZ R129, R170.reuse, R129, R81 ;  /* 0x00000081aa817223 */ /* 0x040fe20000010051 */
[C---:B------:R-:W-:Y:S01]  /*8f40*/  LOP3.LUT P6, RZ, R159.reuse, 0xff0000, RZ, 0xc0, !PT ;  /* 0x00ff00009fff7812 */ /* 0x040fe200078cc0ff */
[----:B------:R-:W-:Y:S01]  /*8f50*/  FFMA.FTZ R122, R170, R122, R79 ;  /* 0x0000007aaa7a7223 */ /* 0x000fe2000001004f */
[----:B------:R-:W-:Y:S01]  /*8f60*/  LOP3.LUT P3, RZ, R159, 0xff, RZ, 0xc0, !PT ;  /* 0x000000ff9fff7812 */ /* 0x000fe2000786c0ff */
[----:B------:R-:W-:Y:S01]  /*8f70*/  FADD.FTZ R125, R120, -R125 ;  /* 0x8000007d787d7221 */ /* 0x000fe20000010000 */
[----:B------:R-:W-:Y:S01]  /*8f80*/  FSEL R89, R121, RZ, P5 ;  /* 0x000000ff79597208 */ /* 0x000fe20002800000 */
[----:B------:R-:W-:Y:S01]  /*8f90*/  FADD.FTZ R115, R115, -R98 ;  /* 0x8000006273737221 */ /* 0x000fe20000010000 */
[----:B------:R-:W-:Y:S01]  /*8fa0*/  ISETP.GE.U32.AND.EX P1, PT, R159, 0x1000000, PT, P1 ;  /* 0x010000009f00780c */ /* 0x000fe20003f26110 */
[----:B------:R-:W-:Y:S01]  /*8fb0*/  FMUL.FTZ R129, R129, UR6 ;  /* 0x0000000681817c20 */ /* 0x000fe20008410000 */
[----:B------:R-:W-:Y:S01]  /*8fc0*/  LOP3.LUT P5, RZ, R158, 0xff0000, RZ, 0xc0, !PT ;  /* 0x00ff00009eff7812 */ /* 0x000fe200078ac0ff */
[----:B------:R-:W-:Y:S01]  /*8fd0*/  FMUL.FTZ R122, R122, UR6 ;  /* 0x000000067a7a7c20 */ /* 0x000fe20008410000 */
[----:B------:R-:W-:Y:S01]  /*8fe0*/  FSEL R47, R187, RZ, P6 ;  /* 0x000000ffbb2f7208 */ /* 0x000fe20003000000 */
[C---:B------:R-:W-:Y:S01]  /*8ff0*/  FFMA.FTZ R125, R170.reuse, R125, R77 ;  /* 0x0000007daa7d7223 */ /* 0x040fe2000001004d */
[----:B------:R-:W-:Y:S01]  /*9000*/  FSEL R46, R123, RZ, P3 ;  /* 0x000000ff7b2e7208 */ /* 0x000fe20001800000 */
[----:B------:R-:W-:Y:S01]  /*9010*/  FFMA.FTZ R115, R170, R115, R76 ;  /* 0x00000073aa737223 */ /* 0x000fe2000001004c */
[----:B------:R-:W-:Y:S01]  /*9020*/  LOP3.LUT P6, RZ, R105, 0xff00, RZ, 0xc0, !PT ;  /* 0x0000ff0069ff7812 */ /* 0x000fe200078cc0ff */
[----:B------:R-:W-:Y:S01]  /*9030*/  FMUL.FTZ R125, R125, UR6 ;  /* 0x000000067d7d7c20 */ /* 0x000fe20008410000 */
[----:B------:R-:W-:Y:S01]  /*9040*/  FSEL R44, R131, RZ, P1 ;  /* 0x000000ff832c7208 */ /* 0x000fe20000800000 */
[----:B------:R-:W-:Y:S01]  /*9050*/  FMUL.FTZ R115, R115, UR6 ;  /* 0x0000000673737c20 */ /* 0x000fe20008410000 */
[----:B------:R-:W-:-:S02]  /*9060*/  LOP3.LUT P3, RZ, R104, 0xff000000, RZ, 0xc0, !PT ;  /* 0xff00000068ff7812 */ /* 0x000fc4000786c0ff */
[----:B------:R-:W-:Y:S02]  /*9070*/  FSEL R45, R121, RZ, P5 ;  /* 0x000000ff792d7208 */ /* 0x000fe40002800000 */
[----:B------:R-:W-:Y:S02]  /*9080*/  LOP3.LUT P1, RZ, R159, 0xff00, RZ, 0xc0, !PT ;  /* 0x0000ff009fff7812 */ /* 0x000fe4000782c0ff */
[----:B------:R-:W-:Y:S02]  /*9090*/  LOP3.LUT P5, RZ, R158, 0xff000000, RZ, 0xc0, !PT ;  /* 0xff0000009eff7812 */ /* 0x000fe400078ac0ff */
[----:B------:R-:W-:Y:S02]  /*90a0*/  F2FP.BF16.F32.PACK_AB R91, R0, R91 ;  /* 0x0000005b005b723e */ /* 0x000fe400000010ff */
[----:B------:R-:W-:Y:S02]  /*90b0*/  FSEL R93, R129, RZ, P6 ;  /* 0x000000ff815d7208 */ /* 0x000fe40003000000 */
[----:B------:R-:W-:-:S02]  /*90c0*/  FSEL R0, R122, RZ, P3 ;  /* 0x000000ff7a007208 */ /* 0x000fc40001800000 */
[----:B------:R-:W-:Y:S02]  /*90d0*/  LOP3.LUT P6, RZ, R104, 0xff00, RZ, 0xc0, !PT ;  /* 0x0000ff0068ff7812 */ /* 0x000fe400078cc0ff */
[----:B------:R-:W-:Y:S02]  /*90e0*/  FSEL R129, R129, RZ, P1 ;  /* 0x000000ff81817208 */ /* 0x000fe40000800000 */
[----:B------:R-:W-:Y:S02]  /*90f0*/  FSEL R122, R122, RZ, P5 ;  /* 0x000000ff7a7a7208 */ /* 0x000fe40002800000 */
[----:B------:R-:W-:Y:S02]  /*9100*/  LOP3.LUT P1, RZ, R104, 0xff, RZ, 0xc0, !PT ;  /* 0x000000ff68ff7812 */ /* 0x000fe4000782c0ff */
[C---:B------:R-:W-:Y:S02]  /*9110*/  LOP3.LUT P3, RZ, R158.reuse, 0xff00, RZ, 0xc0, !PT ;  /* 0x0000ff009eff7812 */ /* 0x040fe4000786c0ff */
[----:B------:R-:W-:-:S02]  /*9120*/  LOP3.LUT P5, RZ, R158, 0xff, RZ, 0xc0, !PT ;  /* 0x000000ff9eff7812 */ /* 0x000fc400078ac0ff */
[----:B------:R-:W-:Y:S02]  /*9130*/  F2FP.BF16.F32.PACK_AB R90, R93, R90 ;  /* 0x0000005a5d5a723e */ /* 0x000fe400000010ff */
[----:B------:R-:W-:Y:S02]  /*9140*/  F2FP.BF16.F32.PACK_AB R47, R44, R47 ;  /* 0x0000002f2c2f723e */ /* 0x000fe400000010ff */
[C---:B------:R-:W-:Y:S02]  /*9150*/  FSEL R93, R125.reuse, RZ, P6 ;  /* 0x000000ff7d5d7208 */ /* 0x040fe40003000000 */
        /* <DEDUP_REMOVED lines=9> */
.L_x_1635:
        /* <DEDUP_REMOVED lines=9> */
[C---:B0-----:R-:W-:Y:S01]  /*9280*/  FMUL.FTZ R50, R170.reuse, R187 ;  /* 0x000000bbaa327220 */ /* 0x041fe20000410000 */
[----:B------:R-:W-:Y:S01]  /*9290*/  LOP3.LUT P6, RZ, R105, 0xff0000, RZ, 0xc0, !PT ;  /* 0x00ff000069ff7812 */ /* 0x000fe200078cc0ff */
[----:B------:R-:W-:Y:S01]  /*92a0*/  FMUL.FTZ R51, R170, R131 ;  /* 0x00000083aa337220 */ /* 0x000fe20000410000 */
[----:B------:R-:W-:Y:S01]  /*92b0*/  LOP3.LUT P5, RZ, R159, 0xff0000, RZ, 0xc0, !PT ;  /* 0x00ff00009fff7812 */ /* 0x000fe200078ac0ff */
[----:B------:R-:W-:Y:S01]  /*92c0*/  FMUL.FTZ R0, R50, UR6 ;  /* 0x0000000632007c20 */ /* 0x000fe20008410000 */
[----:B------:R-:W-:Y:S01]  /*92d0*/  FMUL.FTZ R48, R170, R123 ;  /* 0x0000007baa307220 */ /* 0x000fe20000410000 */
        /* <DEDUP_REMOVED lines=9> */
[C---:B------:R-:W-:Y:S01]  /*9370*/  FMUL.FTZ R49, R170.reuse, R129 ;  /* 0x00000081aa317220 */ /* 0x040fe20000410000 */
[----:B------:R-:W-:Y:S01]  /*9380*/  LOP3.LUT P5, RZ, R159, 0xff, RZ, 0xc0, !PT ;  /* 0x000000ff9fff7812 */ /* 0x000fe200078ac0ff */
[----:B------:R-:W-:Y:S01]  /*9390*/  FMUL.FTZ R86, R170, R121 ;  /* 0x00000079aa567220 */ /* 0x000fe20000410000 */
        /* <DEDUP_REMOVED lines=19> */
[----:B------:R-:W-:Y:S01]  /*94d0*/  FMUL.FTZ R85, R170, R125 ;  /* 0x0000007daa557220 */ /* 0x000fe20000410000 */
[----:B------:R-:W-:Y:S01]  /*94e0*/  LOP3.LUT P6, RZ, R158, 0xff0000, RZ, 0xc0, !PT ;  /* 0x00ff00009eff7812 */ /* 0x000fe200078cc0ff */
[----:B------:R-:W-:Y:S01]  /*94f0*/  FMUL.FTZ R84, R170, R115 ;  /* 0x00000073aa547220 */ /* 0x000fe20000410000 */
        /* <DEDUP_REMOVED lines=27> */
.L_x_1638:
[-CC-:B------:R-:W-:Y:S01]  /*96b0*/  FFMA.FTZ R131, R131, R98.reuse, R99.reuse ;  /* 0x0000006283837223 */ /* 0x180fe20000010063 */
[-CC-:B------:R-:W-:Y:S01]  /*96c0*/  FFMA.FTZ R128, R128, R98.reuse, R99.reuse ;  /* 0x0000006280807223 */ /* 0x180fe20000010063 */
[----:B------:R-:W-:Y:S01]  /*96d0*/  ISETP.GE.U32.AND P1, PT, R104, RZ, PT ;  /* 0x000000ff6800720c */ /* 0x000fe20003f26070 */
[-C--:B------:R-:W-:Y:S01]  /*96e0*/  FFMA.FTZ R126, R126, R98.reuse, R99 ;  /* 0x000000627e7e7223 */ /* 0x080fe20000010063 */
[----:B------:R-:W-:Y:S01]  /*96f0*/  FADD.FTZ R131, R188, -R131 ;  /* 0x80000083bc837221 */ /* 0x000fe20000010000 */
[----:B------:R-:W-:Y:S01]  /*9700*/  FADD.FTZ R123, R123, -R128 ;  /* 0x800000807b7b7221 */ /* 0x000fe20000010000 */
[-CC-:B------:R-:W-:Y:S01]  /*9710*/  FFMA.FTZ R130, R130, R98.reuse, R99.reuse ;  /* 0x0000006282827223 */ /* 0x180fe20000010063 */
[----:B------:R-:W-:Y:S01]  /*9720*/  ISETP.GE.U32.AND.EX P5, PT, R105, 0x1000000, PT, P1 ;  /* 0x010000006900780c */ /* 0x000fe20003fa6110 */
[C---:B------:R-:W-:Y:S01]  /*9730*/  FMUL.FTZ R131, R170.reuse, R131 ;  /* 0x00000083aa837220 */ /* 0x040fe20000410000 */
[C---:B------:R-:W-:Y:S01]  /*9740*/  FMUL.FTZ R123, R170.reuse, R123 ;  /* 0x0000007baa7b7220 */ /* 0x040fe20000410000 */
[----:B------:R-:W-:Y:S01]  /*9750*/  FADD.FTZ R121, R121, -R126 ;  /* 0x8000007e79797221 */ /* 0x000fe20000010000 */
[----:B------:R-:W-:Y:S01]  /*9760*/  FADD.FTZ R187, R187, -R130 ;  /* 0x80000082bbbb7221 */ /* 0x000fe20000010000 */
[----:B------:R-:W-:Y:S01]  /*9770*/  FMUL.FTZ R131, R131, UR6 ;  /* 0x0000000683837c20 */ /* 0x000fe20008410000 */
[----:B------:R-:W-:Y:S01]  /*9780*/  FMUL.FTZ R123, R123, UR6 ;  /* 0x000000067b7b7c20 */ /* 0x000fe20008410000 */
[C---:B------:R-:W-:Y:S01]  /*9790*/  FMUL.FTZ R121, R170.reuse, R121 ;  /* 0x00000079aa797220 */ /* 0x040fe20000410000 */
[----:B------:R-:W-:Y:S01]  /*97a0*/  FMUL.FTZ R187, R170, R187 ;  /* 0x000000bbaabb7220 */ /* 0x000fe20000410000 */
[-CC-:B------:R-:W-:Y:S01]  /*97b0*/  FFMA.FTZ R129, R129, R98.reuse, R99.reuse ;  /* 0x0000006281817223 */ /* 0x180fe20000010063 */
[----:B------:R-:W-:Y:S01]  /*97c0*/  FSEL R0, R131, RZ, P5 ;  /* 0x000000ff83007208 */ /* 0x000fe20002800000 */
[-C--:B------:R-:W-:Y:S01]  /*97d0*/  FFMA.FTZ R127, R127, R98.reuse, R99 ;  /* 0x000000627f7f7223 */ /* 0x080fe20000010063 */
[----:B------:R-:W-:Y:S01]  /*97e0*/  LOP3.LUT P5, RZ, R105, 0xff, RZ, 0xc0, !PT ;  /* 0x000000ff69ff7812 */ /* 0x000fe200078ac0ff */
[----:B------:R-:W-:Y:S01]  /*97f0*/  FMUL.FTZ R187, R187, UR6 ;  /* 0x00000006bbbb7c20 */ /* 0x000fe20008410000 */
[----:B------:R-:W-:Y:S01]  /*9800*/  FMUL.FTZ R121, R121, UR6 ;  /* 0x0000000679797c20 */ /* 0x000fe20008410000 */
[----:B------:R-:W-:Y:S01]  /*9810*/  FADD.FTZ R129, R186, -R129 ;  /* 0x80000081ba817221 */ /* 0x000fe20000010000 */
[----:B0-----:R-:W-:Y:S01]  /*9820*/  FSEL R90, R123, RZ, P5 ;  /* 0x000000ff7b5a7208 */ /* 0x001fe20002800000 */
[-C--:B------:R-:W-:Y:S01]  /*9830*/  FFMA.FTZ R125, R125, R98.reuse, R99 ;  /* 0x000000627d7d7223 */ /* 0x080fe20000010063 */
[----:B------:R-:W-:Y:S01]  /*9840*/  LOP3.LUT P3, RZ, R105, 0xff0000, RZ, 0xc0, !PT ;  /* 0x00ff000069ff7812 */ /* 0x000fe2000786c0ff */
[----:B------:R-:W-:Y:S01]  /*9850*/  FADD.FTZ R127, R122, -R127 ;  /* 0x8000007f7a7f7221 */ /* 0x000fe20000010000 */
[----:B------:R-:W-:Y:S01]  /*9860*/  LOP3.LUT P5, RZ, R104, 0xff0000, RZ, 0xc0, !PT ;  /* 0x00ff000068ff7812 */ /* 0x000fe200078ac0ff */
[----:B------:R-:W-:Y:S01]  /*9870*/  FFMA.FTZ R98, R124, R98, R99 ;  /* 0x000000627c627223 */ /* 0x000fe20000010063 */
[----:B------:R-:W-:Y:S01]  /*9880*/  ISETP.GE.U32.AND P1, PT, R158, RZ, PT ;  /* 0x000000ff9e00720c */ /* 0x000fe20003f26070 */
[----:B------:R-:W-:Y:S01]  /*9890*/  FMUL.FTZ R129, R170, R129 ;  /* 0x00000081aa817220 */ /* 0x000fe20000410000 */
[----:B------:R-:W-:Y:S01]  /*98a0*/  LOP3.LUT P6, RZ, R159, 0xff0000, RZ, 0xc0, !PT ;  /* 0x00ff00009fff7812 */ /* 0x000fe200078cc0ff */
[----:B------:R-:W-:Y:S01]  /*98b0*/  FADD.FTZ R125, R120, -R125 ;  /* 0x8000007d787d7221 */ /* 0x000fe20000010000 */
[----:B------:R-:W-:Y:S01]  /*98c0*/  FSEL R91, R187, RZ, P3 ;  /* 0x000000ffbb5b7208 */ /* 0x000fe20001800000 */
[C---:B------:R-:W-:Y:S01]  /*98d0*/  FMUL.FTZ R127, R170.reuse, R127 ;  /* 0x0000007faa7f7220 */ /* 0x040fe20000410000 */
[----:B------:R-:W-:Y:S01]  /*98e0*/  FSEL R89, R121, RZ, P5 ;  /* 0x000000ff79597208 */ /* 0x000fe20002800000 */
[----:B------:R-:W-:Y:S01]  /*98f0*/  FADD.FTZ R115, R115, -R98 ;  /* 0x8000006273737221 */ /* 0x000fe20000010000 */
[----:B------:R-:W-:Y:S01]  /*9900*/  LOP3.LUT P3, RZ, R159, 0xff, RZ, 0xc0, !PT ;  /* 0x000000ff9fff7812 */ /* 0x000fe2000786c0ff */
[----:B------:R-:W-:Y:S01]  /*9910*/  FMUL.FTZ R129, R129, UR6 ;  /* 0x0000000681817c20 */ /* 0x000fe20008410000 */
[----:B------:R-:W-:Y:S01]  /*9920*/  ISETP.GE.U32.AND.EX P1, PT, R159, 0x1000000, PT, P1 ;  /* 0x010000009f00780c */ /* 0x000fe20003f26110 */
[----:B------:R-:W-:Y:S01]  /*9930*/  FMUL.FTZ R125, R170, R125 ;  /* 0x0000007daa7d7220 */ /* 0x000fe20000410000 */
[----:B------:R-:W-:Y:S01]  /*9940*/  LOP3.LUT P5, RZ, R158, 0xff0000, RZ, 0xc0, !PT ;  /* 0x00ff00009eff7812 */ /* 0x000fe200078ac0ff */
[----:B------:R-:W-:Y:S01]  /*9950*/  FMUL.FTZ R127, R127, UR6 ;  /* 0x000000067f7f7c20 */ /* 0x000fe20008410000 */
[----:B------:R-:W-:Y:S01]  /*9960*/  FSEL R47, R187, RZ, P6 ;  /* 0x000000ffbb2f7208 */ /* 0x000fe20003000000 */
[----:B------:R-:W-:Y:S01]  /*9970*/  FMUL.FTZ R115, R170, R115 ;  /* 0x00000073aa737220 */ /* 0x000fe20000410000 */
[----:B------:R-:W-:Y:S01]  /*9980*/  LOP3.LUT P6, RZ, R105, 0xff00, RZ, 0xc0, !PT ;  /* 0x0000ff0069ff7812 */ /* 0x000fe200078cc0ff */
[----:B------:R-:W-:Y:S01]  /*9990*/  FMUL.FTZ R125, R125, UR6 ;  /* 0x000000067d7d7c20 */ /* 0x000fe20008410000 */
[----:B------:R-:W-:Y:S01]  /*99a0*/  FSEL R44, R131, RZ, P1 ;  /* 0x000000ff832c7208 */ /* 0x000fe20000800000 */
[----:B------:R-:W-:Y:S01]  /*99b0*/  FMUL.FTZ R115, R115, UR6 ;  /* 0x0000000673737c20 */ /* 0x000fe20008410000 */
[----:B------:R-:W-:-:S02]  /*99c0*/  FSEL R46, R123, RZ, P3 ;  /* 0x000000ff7b2e7208 */ /* 0x000fc40001800000 */
[----:B------:R-:W-:Y:S02]  /*99d0*/  FSEL R45, R121, RZ, P5 ;  /* 0x000000ff792d7208 */ /* 0x000fe40002800000 */
[----:B------:R-:W-:Y:S02]  /*99e0*/  LOP3.LUT P1, RZ, R159, 0xff00, RZ, 0xc0, !PT ;  /* 0x0000ff009fff7812 */ /* 0x000fe4000782c0ff */
[----:B------:R-:W-:Y:S02]  /*99f0*/  LOP3.LUT P3, RZ, R104, 0xff000000, RZ, 0xc0, !PT ;  /* 0xff00000068ff7812 */ /* 0x000fe4000786c0ff */
[----:B------:R-:W-:Y:S02]  /*9a00*/  LOP3.LUT P5, RZ, R158, 0xff000000, RZ, 0xc0, !PT ;  /* 0xff0000009eff7812 */ /* 0x000fe400078ac0ff */
[----:B------:R-:W-:Y:S02]  /*9a10*/  FSEL R93, R129, RZ, P6 ;  /* 0x000000ff815d7208 */ /* 0x000fe40003000000 */
[----:B------:R-:W-:-:S02]  /*9a20*/  F2FP.BF16.F32.PACK_AB R91, R0, R91 ;  /* 0x0000005b005b723e */ /* 0x000fc400000010ff */
[C---:B------:R-:W-:Y:S02]  /*9a30*/  LOP3.LUT P6, RZ, R104.reuse, 0xff00, RZ, 0xc0, !PT ;  /* 0x0000ff0068ff7812 */ /* 0x040fe400078cc0ff */
[----:B------:R-:W-:Y:S02]  /*9a40*/  FSEL R129, R129, RZ, P1 ;  /* 0x000000ff81817208 */ /* 0x000fe40000800000 */
[C---:B------:R-:W-:Y:S02]  /*9a50*/  FSEL R0, R127.reuse, RZ, P3 ;  /* 0x000000ff7f007208 */ /* 0x040fe40001800000 */
[----:B------:R-:W-:Y:S02]  /*9a60*/  FSEL R92, R127, RZ, P5 ;  /* 0x000000ff7f5c7208 */ /* 0x000fe40002800000 */
[----:B------:R-:W-:Y:S02]  /*9a70*/  LOP3.LUT P1, RZ, R104, 0xff, RZ, 0xc0, !PT ;  /* 0x000000ff68ff7812 */ /* 0x000fe4000782c0ff */
[----:B------:R-:W-:-:S02]  /*9a80*/  LOP3.LUT P3, RZ, R158, 0xff00, RZ, 0xc0, !PT ;  /* 0x0000ff009eff7812 */ /* 0x000fc4000786c0ff */
[----:B------:R-:W-:Y:S02]  /*9a90*/  LOP3.LUT P5, RZ, R158, 0xff, RZ, 0xc0, !PT ;  /* 0x000000ff9eff7812 */ /* 0x000fe400078ac0ff */
[----:B------:R-:W-:Y:S02]  /*9aa0*/  F2FP.BF16.F32.PACK_AB R90, R93, R90 ;  /* 0x0000005a5d5a723e */ /* 0x000fe400000010ff */
        /* <DEDUP_REMOVED lines=11> */
.L_x_1634:
        /* <DEDUP_REMOVED lines=10> */
[----:B------:R-:W-:Y:S01]  /*9c00*/  FFMA.FTZ R98, R124, R98, R99 ;  /* 0x000000627c627223 */ /* 0x000fe20000010063 */
[----:B------:R-:W-:Y:S01]  /*9c10*/  ISETP.GE.U32.AND P1, PT, R104, RZ, PT ;  /* 0x000000ff6800720c */ /* 0x000fe20003f26070 */
[----:B------:R-:W-:Y:S01]  /*9c20*/  FADD.FTZ R187, R187, -R130 ;  /* 0x80000082bbbb7221 */ /* 0x000fe20000010000 */
[C---:B0-----:R-:W-:Y:S01]  /*9c30*/  FFMA.FTZ R51, R170.reuse, R188, R83 ;  /* 0x000000bcaa337223 */ /* 0x041fe20000010053 */
[----:B------:R-:W-:Y:S01]  /*9c40*/  FADD.FTZ R115, R115, -R98 ;  /* 0x8000006273737221 */ /* 0x000fe20000010000 */
[----:B------:R-:W-:Y:S01]  /*9c50*/  FADD.FTZ R121, R121, -R126 ;  /* 0x8000007e79797221 */ /* 0x000fe20000010000 */
[C---:B------:R-:W-:Y:S01]  /*9c60*/  FFMA.FTZ R50, R170.reuse, R187, R82 ;  /* 0x000000bbaa327223 */ /* 0x040fe20000010052 */
[----:B------:R-:W-:Y:S01]  /*9c70*/  FMUL.FTZ R89, R51, UR6 ;  /* 0x0000000633597c20 */ /* 0x000fe20008410000 */
[----:B------:R-:W-:Y:S01]  /*9c80*/  FFMA.FTZ R84, R170, R115, R76 ;  /* 0x00000073aa547223 */ /* 0x000fe2000001004c */
[----:B------:R-:W-:Y:S01]  /*9c90*/  ISETP.GE.U32.AND.EX P1, PT, R105, 0x1000000, PT, P1 ;  /* 0x010000006900780c */ /* 0x000fe20003f26110 */
[----:B------:R-:W-:Y:S01]  /*9ca0*/  FADD.FTZ R186, R186, -R129 ;  /* 0x80000081baba7221 */ /* 0x000fe20000010000 */
[----:B------:R-:W-:Y:S01]  /*9cb0*/  FFMA.FTZ R86, R170, R121, R78 ;  /* 0x00000079aa567223 */ /* 0x000fe2000001004e */
[----:B------:R-:W-:Y:S01]  /*9cc0*/  FADD.FTZ R125, R120, -R125 ;  /* 0x8000007d787d7221 */ /* 0x000fe20000010000 */
[----:B------:R-:W-:Y:S01]  /*9cd0*/  FADD.FTZ R122, R122, -R127 ;  /* 0x8000007f7a7a7221 */ /* 0x000fe20000010000 */
[----:B------:R-:W-:Y:S01]  /*9ce0*/  FADD.FTZ R123, R123, -R128 ;  /* 0x800000807b7b7221 */ /* 0x000fe20000010000 */
[----:B------:R-:W-:Y:S01]  /*9cf0*/  FMUL.FTZ R88, R50, UR6 ;  /* 0x0000000632587c20 */ /* 0x000fe20008410000 */
[----:B------:R-:W-:Y:S01]  /*9d00*/  FMUL.FTZ R0, R84, UR6 ;  /* 0x0000000654007c20 */ /* 0x000fe20008410000 */
[----:B------:R-:W-:Y:S01]  /*9d10*/  FSEL R97, R89, RZ, P1 ;  /* 0x000000ff59617208 */ /* 0x000fe20000800000 */
[----:B------:R-:W-:Y:S01]  /*9d20*/  FFMA.FTZ R49, R170, R186, R81 ;  /* 0x000000baaa317223 */ /* 0x000fe20000010051 */
[----:B------:R-:W-:Y:S01]  /*9d30*/  LOP3.LUT P5, RZ, R105, 0xff0000, RZ, 0xc0, !PT ;  /* 0x00ff000069ff7812 */ /* 0x000fe200078ac0ff */
[----:B------:R-:W-:Y:S01]  /*9d40*/  FMUL.FTZ R89, R86, UR6 ;  /* 0x0000000656597c20 */ /* 0x000fe20008410000 */
[----:B------:R-:W-:Y:S01]  /*9d50*/  LOP3.LUT P3, RZ, R104, 0xff, RZ, 0xc0, !PT ;  /* 0x000000ff68ff7812 */ /* 0x000fe2000786c0ff */
[C---:B------:R-:W-:Y:S01]  /*9d60*/  FFMA.FTZ R85, R170.reuse, R125, R77 ;  /* 0x0000007daa557223 */ /* 0x040fe2000001004d */
[C---:B------:R-:W-:Y:S01]  /*9d70*/  FFMA.FTZ R87, R170.reuse, R122, R79 ;  /* 0x0000007aaa577223 */ /* 0x040fe2000001004f */
[----:B------:R-:W-:Y:S01]  /*9d80*/  FFMA.FTZ R48, R170, R123, R80 ;  /* 0x0000007baa307223 */ /* 0x000fe20000010050 */
        /* <DEDUP_REMOVED lines=21> */
.L_x_1640:
        /* <DEDUP_REMOVED lines=11> */
[----:B------:R-:W-:Y:S01]  /*9f90*/  FFMA.FTZ R98, R124, R98, R99 ;  /* 0x000000627c627223 */ /* 0x000fe20000010063 */
[C---:B------:R-:W-:Y:S01]  /*9fa0*/  FFMA.FTZ R123, R170.reuse, R123, R80 ;  /* 0x0000007baa7b7223 */ /* 0x040fe20000010050 */
[C---:B------:R-:W-:Y:S01]  /*9fb0*/  FFMA.FTZ R186, R170.reuse, R186, R81 ;  /* 0x000000baaaba7223 */ /* 0x040fe20000010051 */
[C---:B------:R-:W-:Y:S01]  /*9fc0*/  FFMA.FTZ R187, R170.reuse, R187, R82 ;  /* 0x000000bbaabb7223 */ /* 0x040fe20000010052 */
[----:B------:R-:W-:Y:S01]  /*9fd0*/  FFMA.FTZ R188, R170, R188, R83 ;  /* 0x000000bcaabc7223 */ /* 0x000fe20000010053 */
[----:B------:R-:W-:Y:S01]  /*9fe0*/  FADD.FTZ R125, R120, -R125 ;  /* 0x8000007d787d7221 */ /* 0x000fe20000010000 */
[----:B------:R-:W-:Y:S01]  /*9ff0*/  FADD.FTZ R121, R121, -R126 ;  /* 0x8000007e79797221 */ /* 0x000fe20000010000 */
[----:B------:R-:W-:Y:S01]  /*a000*/  FADD.FTZ R122, R122, -R127 ;  /* 0x8000007f7a7a7221 */ /* 0x000fe20000010000 */
[----:B------:R-:W-:Y:S01]  /*a010*/  FADD.FTZ R115, R115, -R98 ;  /* 0x8000006273737221 */ /* 0x000fe20000010000 */
[----:B------:R-:W-:Y:S01]  /*a020*/  ISETP.GE.U32.AND P1, PT, R104, RZ, PT ;  /* 0x000000ff6800720c */ /* 0x000fe20003f26070 */
[----:B------:R-:W-:Y:S01]  /*a030*/  FMUL.FTZ R188, R188, UR6 ;  /* 0x00000006bcbc7c20 */ /* 0x000fe20008410000 */
[----:B------:R-:W-:Y:S01]  /*a040*/  FMUL.FTZ R187, R187, UR6 ;  /* 0x00000006bbbb7c20 */ /* 0x000fe20008410000 */
[----:B------:R-:W-:Y:S01]  /*a050*/  FMUL.FTZ R123, R123, UR6 ;  /* 0x000000067b7b7c20 */ /* 0x000fe20008410000 */
[----:B------:R-:W-:Y:S01]  /*a060*/  FMUL.FTZ R186, R186, UR6 ;  /* 0x00000006baba7c20 */ /* 0x000fe20008410000 */
[C---:B------:R-:W-:Y:S01]  /*a070*/  FFMA.FTZ R125, R170.reuse, R125, R77 ;  /* 0x0000007daa7d7223 */ /* 0x040fe2000001004d */
[C---:B------:R-:W-:Y:S01]  /*a080*/  FFMA.FTZ R121, R170.reuse, R121, R78 ;  /* 0x00000079aa797223 */ /* 0x040fe2000001004e */
[C---:B------:R-:W-:Y:S01]  /*a090*/  FFMA.FTZ R122, R170.reuse, R122, R79 ;  /* 0x0000007aaa7a7223 */ /* 0x040fe2000001004f */
[----:B------:R-:W-:Y:S01]  /*a0a0*/  FFMA.FTZ R115, R170, R115, R76 ;  /* 0x00000073aa737223 */ /* 0x000fe2000001004c */
[----:B------:R-:W-:Y:S01]  /*a0b0*/  LOP3.LUT P3, RZ, R105, 0xff0000, RZ, 0xc0, !PT ;  /* 0x00ff000069ff7812 */ /* 0x000fe2000786c0ff */
[----:B------:R-:W-:Y:S01]  /*a0c0*/  FMUL.FTZ R125, R125, UR6 ;  /* 0x000000067d7d7c20 */ /* 0x000fe20008410000 */
[----:B------:R-:W-:Y:S01]  /*a0d0*/  LOP3.LUT P5, RZ, R105, 0xff, RZ, 0xc0, !PT ;  /* 0x000000ff69ff7812 */ /* 0x000fe200078ac0ff */
[----:B------:R-:W-:Y:S01]  /*a0e0*/  FMUL.FTZ R121, R121, UR6 ;  /* 0x0000000679797c20 */ /* 0x000fe20008410000 */
[C---:B------:R-:W-:Y:S01]  /*a0f0*/  ISETP.GE.U32.AND.EX P1, PT, R105.reuse, 0x1000000, PT, P1 ;  /* 0x010000006900780c */ /* 0x040fe20003f26110 */
[----:B------:R-:W-:Y:S01]  /*a100*/  FMUL.FTZ R122, R122, UR6 ;  /* 0x000000067a7a7c20 */ /* 0x000fe20008410000 */
[----:B------:R-:W-:Y:S01]  /*a110*/  LOP3.LUT P6, RZ, R105, 0xff00, RZ, 0xc0, !PT ;  /* 0x0000ff0069ff7812 */ /* 0x000fe200078cc0ff */
[----:B------:R-:W-:Y:S01]  /*a120*/  FMUL.FTZ R115, R115, UR6 ;  /* 0x0000000673737c20 */ /* 0x000fe20008410000 */
[----:B------:R-:W-:-:S02]  /*a130*/  FSEL R188, R188, RZ, P1 ;  /* 0x000000ffbcbc7208 */ /* 0x000fc40000800000 */
[----:B0-----:R-:W-:Y:S02]  /*a140*/  FSEL R91, R187, RZ, P3 ;  /* 0x000000ffbb5b7208 */ /* 0x001fe40001800000 */
[----:B------:R-:W-:Y:S02]  /*a150*/  FSEL R90, R123, RZ, P5 ;  /* 0x000000ff7b5a7208 */ /* 0x000fe40002800000 */
[----:B------:R-:W-:Y:S02]  /*a160*/  FSEL R93, R186, RZ, P6 ;  /* 0x000000ffba5d7208 */ /* 0x000fe40003000000 */
        /* <DEDUP_REMOVED lines=13> */
.L_x_1639:
        /* <DEDUP_REMOVED lines=12> */
[C---:B0-----:R-:W-:Y:S01]  /*a300*/  FMUL.FTZ R51, R170.reuse, R131 ;  /* 0x00000083aa337220 */ /* 0x041fe20000410000 */
[----:B------:R-:W-:Y:S01]  /*a310*/  FADD.FTZ R115, R115, -R98 ;  /* 0x8000006273737221 */ /* 0x000fe20000010000 */
[----:B------:R-:W-:Y:S01]  /*a320*/  FADD.FTZ R121, R121, -R126 ;  /* 0x8000007e79797221 */ /* 0x000fe20000010000 */
[C---:B------:R-:W-:Y:S01]  /*a330*/  FMUL.FTZ R50, R170.reuse, R187 ;  /* 0x000000bbaa327220 */ /* 0x040fe20000410000 */
[----:B------:R-:W-:Y:S01]  /*a340*/  FMUL.FTZ R89, R51, UR6 ;  /* 0x0000000633597c20 */ /* 0x000fe20008410000 */
[----:B------:R-:W-:Y:S01]  /*a350*/  FMUL.FTZ R84, R170, R115 ;  /* 0x00000073aa547220 */ /* 0x000fe20000410000 */
[----:B------:R-:W-:Y:S01]  /*a360*/  ISETP.GE.U32.AND.EX P1, PT, R105, 0x1000000, PT, P1 ;  /* 0x010000006900780c */ /* 0x000fe20003f26110 */
[----:B------:R-:W-:Y:S01]  /*a370*/  FADD.FTZ R129, R186, -R129 ;  /* 0x80000081ba817221 */ /* 0x000fe20000010000 */
[----:B------:R-:W-:Y:S01]  /*a380*/  FMUL.FTZ R86, R170, R121 ;  /* 0x00000079aa567220 */ /* 0x000fe20000410000 */
[----:B------:R-:W-:Y:S01]  /*a390*/  FADD.FTZ R125, R120, -R125 ;  /* 0x8000007d787d7221 */ /* 0x000fe20000010000 */
[----:B------:R-:W-:Y:S01]  /*a3a0*/  FADD.FTZ R127, R122, -R127 ;  /* 0x8000007f7a7f7221 */ /* 0x000fe20000010000 */
[----:B------:R-:W-:Y:S01]  /*a3b0*/  FADD.FTZ R123, R123, -R128 ;  /* 0x800000807b7b7221 */ /* 0x000fe20000010000 */
[----:B------:R-:W-:Y:S01]  /*a3c0*/  FMUL.FTZ R88, R50, UR6 ;  /* 0x0000000632587c20 */ /* 0x000fe20008410000 */
[----:B------:R-:W-:Y:S01]  /*a3d0*/  FMUL.FTZ R0, R84, UR6 ;  /* 0x0000000654007c20 */ /* 0x000fe20008410000 */
[----:B------:R-:W-:Y:S01]  /*a3e0*/  FSEL R97, R89, RZ, P1 ;  /* 0x000000ff59617208 */ /* 0x000fe20000800000 */
[----:B------:R-:W-:Y:S01]  /*a3f0*/  FMUL.FTZ R49, R170, R129 ;  /* 0x00000081aa317220 */ /* 0x000fe20000410000 */
[----:B------:R-:W-:Y:S01]  /*a400*/  LOP3.LUT P5, RZ, R105, 0xff0000, RZ, 0xc0, !PT ;  /* 0x00ff000069ff7812 */ /* 0x000fe200078ac0ff */
[----:B------:R-:W-:Y:S01]  /*a410*/  FMUL.FTZ R89, R86, UR6 ;  /* 0x0000000656597c20 */ /* 0x000fe20008410000 */
[----:B------:R-:W-:Y:S01]  /*a420*/  LOP3.LUT P3, RZ, R104, 0xff, RZ, 0xc0, !PT ;  /* 0x000000ff68ff7812 */ /* 0x000fe2000786c0ff */
[C---:B------:R-:W-:Y:S01]  /*a430*/  FMUL.FTZ R85, R170.reuse, R125 ;  /* 0x0000007daa557220 */ /* 0x040fe20000410000 */
[C---:B------:R-:W-:Y:S01]  /*a440*/  FMUL.FTZ R87, R170.reuse, R127 ;  /* 0x0000007faa577220 */ /* 0x040fe20000410000 */
[----:B------:R-:W-:Y:S01]  /*a450*/  FMUL.FTZ R48, R170, R123 ;  /* 0x0000007baa307220 */ /* 0x000fe20000410000 */
        /* <DEDUP_REMOVED lines=21> */
.L_x_1641:
        /* <DEDUP_REMOVED lines=25> */
[C---:B------:R-:W-:Y:S01]  /*a740*/  FMUL.FTZ R125, R170.reuse, R125 ;  /* 0x0000007daa7d7220 */ /* 0x040fe20000410000 */
[C---:B------:R-:W-:Y:S01]  /*a750*/  FMUL.FTZ R121, R170.reuse, R121 ;  /* 0x00000079aa797220 */ /* 0x040fe20000410000 */
[C---:B------:R-:W-:Y:S01]  /*a760*/  FMUL.FTZ R127, R170.reuse, R127 ;  /* 0x0000007faa7f7220 */ /* 0x040fe20000410000 */
[----:B------:R-:W-:Y:S01]  /*a770*/  FMUL.FTZ R115, R170, R115 ;  /* 0x00000073aa737220 */ /* 0x000fe20000410000 */
[----:B------:R-:W-:Y:S01]  /*a780*/  LOP3.LUT P3, RZ, R105, 0xff0000, RZ, 0xc0, !PT ;  /* 0x00ff000069ff7812 */ /* 0x000fe2000786c0ff */
[----:B------:R-:W-:Y:S01]  /*a790*/  FMUL.FTZ R125, R125, UR6 ;  /* 0x000000067d7d7c20 */ /* 0x000fe20008410000 */
[----:B------:R-:W-:Y:S01]  /*a7a0*/  LOP3.LUT P5, RZ, R105, 0xff, RZ, 0xc0, !PT ;  /* 0x000000ff69ff7812 */ /* 0x000fe200078ac0ff */
[----:B------:R-:W-:Y:S01]  /*a7b0*/  FMUL.FTZ R121, R121, UR6 ;  /* 0x0000000679797c20 */ /* 0x000fe20008410000 */
[----:B------:R-:W-:Y:S01]  /*a7c0*/  ISETP.GE.U32.AND.EX P1, PT, R105, 0x1000000, PT, P1 ;  /* 0x010000006900780c */ /* 0x000fe20003f26110 */
[----:B------:R-:W-:Y:S01]  /*a7d0*/  FMUL.FTZ R127, R127, UR6 ;  /* 0x000000067f7f7c20 */ /* 0x000fe20008410000 */
[----:B------:R-:W-:Y:S01]  /*a7e0*/  LOP3.LUT P6, RZ, R105, 0xff00, RZ, 0xc0, !PT ;  /* 0x0000ff0069ff7812 */ /* 0x000fe200078cc0ff */
[----:B------:R-:W-:Y:S01]  /*a7f0*/  FMUL.FTZ R115, R115, UR6 ;  /* 0x0000000673737c20 */ /* 0x000fe20008410000 */
[----:B0-----:R-:W-:-:S02]  /*a800*/  FSEL R92, R131, RZ, P1 ;  /* 0x000000ff835c7208 */ /* 0x001fc40000800000 */
[----:B------:R-:W-:Y:S02]  /*a810*/  FSEL R91, R187, RZ, P3 ;  /* 0x000000ffbb5b7208 */ /* 0x000fe40001800000 */
        /* <DEDUP_REMOVED lines=13> */
[----:B------:R-:W-:-:S07]  /*a8f0*/  F2FP.BF16.F32.PACK_AB R88, R125, R88 ;  /* 0x000000587d58723e */ /* 0x000fce00000010ff */
.L_x_1637:
        /* <DEDUP_REMOVED lines=74> */
.L_x_1607:
[----:B------:R-:W1:Y:S01]  /*ada0*/  S2R R6, SR_TID.X ;  /* 0x0000000000067919 */ /* 0x000e620000002100 */
[----:B------:R-:W2:Y:S08]  /*adb0*/  LDC R0, c[0x0][0x388] ;  /* 0x0000e200ff007b82 */ /* 0x000eb00000000800 */
[----:B------:R-:W3:Y:S08]  /*adc0*/  LDC.64 R2, c[0x0][0x440] ;  /* 0x00011000ff027b82 */ /* 0x000ef00000000a00 */
[----:B------:R-:W4:Y:S01]  /*add0*/  LDC.64 R4, c[0x0][0x448] ;  /* 0x00011200ff047b82 */ /* 0x000f220000000a00 */
[----:B--2---:R-:W-:-:S05]  /*ade0*/  IMAD R0, R0, UR11, RZ ;  /* 0x0000000b00007c24 */ /* 0x004fca000f8e02ff */
[----:B-1----:R-:W-:-:S05]  /*adf0*/  LEA.HI R7, R0, R6, RZ, 0x1d ;  /* 0x0000000600077211 */ /* 0x002fca00078fe8ff */
[----:B---3--:R-:W-:-:S04]  /*ae00*/  IMAD.WIDE.U32 R2, R7, 0x20, R2 ;  /* 0x0000002007027825 */ /* 0x008fc800078e0002 */
[----:B----4-:R-:W-:Y:S01]  /*ae10*/  IMAD.WIDE.U32 R4, R7, 0x20, R4 ;  /* 0x0000002007047825 */ /* 0x010fe200078e0004 */
[----:B0-----:R-:W-:Y:S04]  /*ae20*/  STG.E.128 desc[UR12][R2.64], R48 ;  /* 0x0000003002007986 */ /* 0x001fe8000c101d0c */
        /* <DEDUP_REMOVED lines=16> */
.L_x_1643:
        /* <DEDUP_REMOVED lines=13> */
.L_x_4843:


//--------------------- .text._ZN10layer_norm31ln_parallel_residual_bwd_kernelINS_13Kernel_traitsIf13__nv_bfloat16fS2_fjLj8192ELj1ELj1ELj8ELj16ENS_18Kernel_traits_baseILj8192EfS2_fS2_fjLj256EEEEELb0ELb0ELb0EEEvNS_9BwdParamsE --------------------------
	.section	.text._ZN10layer_norm31ln_parallel_residual_bwd_kernelINS_13Kernel_traitsIf13__nv_bfloat16fS2_fjLj8192ELj1ELj1ELj8ELj16ENS_18Kernel_traits_baseILj8192EfS2_fS2_fjLj256EEEEELb0ELb0ELb0EEEvNS_9BwdParamsE,"ax",@progbits
	.align	128
        .global         _ZN10layer_norm31ln_parallel_residual_bwd_kernelINS_13Kernel_traitsIf13__nv_bfloat16fS2_fjLj8192ELj1ELj1ELj8ELj16ENS_18Kernel_traits_baseILj8192EfS2_fS2_fjLj256EEEEELb0ELb0ELb0EEEvNS_9BwdParamsE
        .type           _ZN10layer_norm31ln_parallel_residual_bwd_kernelINS_13Kernel_traitsIf13__nv_bfloat16fS2_fjLj8192ELj1ELj1ELj8ELj16ENS_18Kernel_traits_baseILj8192EfS2_fS2_fjLj256EEEEELb0ELb0ELb0EEEvNS_9BwdParamsE,@function
        .size           _ZN10layer_norm31ln_parallel_residual_bwd_kernelINS_13Kernel_traitsIf13__nv_bfloat16fS2_fjLj8192ELj1ELj1ELj8ELj16ENS_18Kernel_traits_baseILj8192EfS2_fS2_fjLj256EEEEELb0ELb0ELb0EEEvNS_9BwdParamsE,(.L_x_4844 - _ZN10layer_norm31ln_parallel_residual_bwd_kernelINS_13Kernel_traitsIf13__nv_bfloat16fS2_fjLj8192ELj1ELj1ELj8ELj16ENS_18Kernel_traits_baseILj8192EfS2_fS2_fjLj256EEEEELb0ELb0ELb0EEEvNS_9BwdParamsE)
        .other          _ZN10layer_norm31ln_parallel_residual_bwd_kernelINS_13Kernel_traitsIf13__nv_bfloat16fS2_fjLj8192ELj1ELj1ELj8ELj16ENS_18Kernel_traits_baseILj8192EfS2_fS2_fjLj256EEEEELb0ELb0ELb0EEEvNS_9BwdParamsE,@"STO_CUDA_ENTRY STV_DEFAULT"
_ZN10layer_norm31ln_parallel_residual_bwd_kernelINS_13Kernel_traitsIf13__nv_bfloat16fS2_fjLj8192ELj1ELj1ELj8ELj16ENS_18Kernel_traits_baseILj8192EfS2_fS2_fjLj256EEEEELb0ELb0ELb0EEEvNS_9BwdParamsE:
.text._ZN10layer_norm31ln_parallel_residual_bwd_kernelINS_13Kernel_traitsIf13__nv_bfloat16fS2_fjLj8192ELj1ELj1ELj8ELj16ENS_18Kernel_traits_baseILj8192EfS2_fS2_fjLj256EEEEELb0ELb0ELb0EEEvNS_9BwdParamsE:
        /* <DEDUP_REMOVED lines=44> */
[----:B------:R2:W3:Y:S01]  /*02c0*/  LDL.64 R26, [R1+0x28] ;  /* 0x00002800011a7983 */ /* 0x0004e20000100a00 */
[----:B-1----:R-:W-:Y:S01]  /*02d0*/  USHF.R.S32.HI UR4, URZ, 0x1f, UR10 ;  /* 0x0000001fff047899 */ /* 0x002fe2000801140a */
[----:B0-----:R-:W-:-:S02]  /*02e0*/  LOP3.LUT R221, R149, 0xff, RZ, 0x3c, !PT ;  /* 0x000000ff95dd7812 */ /* 0x001fc400078e3cff */
[----:B------:R-:W-:Y:S01]  /*02f0*/  MOV R23, R149 ;  /* 0x0000009500177202 */ /* 0x000fe20000000f00 */
[----:B------:R-:W-:-:S06]  /*0300*/  ULEA.HI UR4, UR4, UR10, URZ, 0x3 ;  /* 0x0000000a04047291 */ /* 0x000fcc000f8f18ff */
[----:B------:R-:W-:-:S04]  /*0310*/  MOV R0, UR4 ;  /* 0x0000000400007c02 */ /* 0x000fc80008000f00 */
[----:B------:R-:W-:Y:S01]  /*0320*/  LEA.HI.SX32 R221, R0, R221, 0x1d ;  /* 0x000000dd00dd7211 */ /* 0x000fe200078feaff */
[----:B------:R-:W-:Y:S01]  /*0330*/  STL [R1+0x10], RZ ;  /* 0x000010ff01007387 */ /* 0x000fe20000100800 */
[----:B------:R-:W0:Y:S01]  /*0340*/  S2UR UR11, SR_CTAID.X ;  /* 0x00000000000b79c3 */ /* 0x000e220000002500 */
[----:B------:R-:W0:Y:S01]  /*0350*/  LDCU UR4, c[0x0][0x384] ;  /* 0x00007080ff0477ac */ /* 0x000e220008000800 */
        /* <DEDUP_REMOVED lines=33> */
[----:B------:R-:W-:Y:S01]  /*0570*/  CS2R R250, SRZ ;  /* 0x0000000000fa7805 */ /* 0x000fe2000001ff00 */
[----:B------:R-:W-:Y:S01]  /*0580*/  STL [R1+0x14], RZ ;  /* 0x000014ff01007387 */ /* 0x000fe20000100800 */
[----:B------:R-:W-:Y:S02]  /*0590*/  CS2R R244, SRZ ;  /* 0x0000000000f47805 */ /* 0x000fe4000001ff00 */
[----:B------:R-:W-:Y:S02]  /*05a0*/  CS2R R246, SRZ ;  /* 0x0000000000f67805 */ /* 0x000fe4000001ff00 */
[----:B------:R-:W-:Y:S01]  /*05b0*/  CS2R R240, SRZ ;  /* 0x0000000000f07805 */ /* 0x000fe2000001ff00 */
[----:B------:R-:W-:Y:S01]  /*05c0*/  STL [R1+0x18], RZ ;  /* 0x000018ff01007387 */ /* 0x000fe20000100800 */
[----:B------:R-:W-:Y:S02]  /*05d0*/  CS2R R242, SRZ ;  /* 0x0000000000f27805 */ /* 0x000fe4000001ff00 */
[----:B------:R-:W-:-:S02]  /*05e0*/  CS2R R236, SRZ ;  /* 0x0000000000ec7805 */ /* 0x000fc4000001ff00 */
[----:B------:R-:W-:Y:S01]  /*05f0*/  CS2R R238, SRZ ;  /* 0x0000000000ee7805 */ /* 0x000fe2000001ff00 */
[----:B------:R-:W-:Y:S01]  /*0600*/  STL [R1+0x1c], RZ ;  /* 0x00001cff01007387 */ /* 0x000fe20000100800 */
[----:B------:R-:W-:Y:S02]  /*0610*/  CS2R R232, SRZ ;  /* 0x0000000000e87805 */ /* 0x000fe4000001ff00 */
[----:B------:R-:W-:Y:S02]  /*0620*/  CS2R R234, SRZ ;  /* 0x0000000000ea7805 */ /* 0x000fe4000001ff00 */
[----:B------:R-:W-:Y:S01]  /*0630*/  CS2R R228, SRZ ;  /* 0x0000000000e47805 */ /* 0x000fe2000001ff00 */
[----:B------:R-:W-:Y:S01]  /*0640*/  STL [R1], RZ ;  /* 0x000000ff01007387 */ /* 0x000fe20000100800 */
[----:B------:R-:W-:Y:S02]  /*0650*/  CS2R R230, SRZ ;  /* 0x0000000000e67805 */ /* 0x000fe4000001ff00 */
[----:B------:R-:W-:-:S02]  /*0660*/  CS2R R224, SRZ ;  /* 0x0000000000e07805 */ /* 0x000fc4000001ff00 */
[----:B------:R-:W-:Y:S01]  /*0670*/  CS2R R226, SRZ ;  /* 0x0000000000e27805 */ /* 0x000fe2000001ff00 */
[----:B------:R-:W-:Y:S01]  /*0680*/  STL [R1+0x4], RZ ;  /* 0x000004ff01007387 */ /* 0x000fe20000100800 */
        /* <DEDUP_REMOVED lines=36> */
[----:B--2---:R0:W-:Y:S04]  /*08d0*/  @P4 STL.64 [R1+0x110], R84 ;  /* 0x0001105401004387 */ /* 0x0041e80000100a00 */
[----:B------:R1:W-:Y:S04]  /*08e0*/  @P4 STL.64 [R1+0x118], R86 ;  /* 0x0001185601004387 */ /* 0x0003e80000100a00 */
[----:B------:R-:W-:Y:S04]  /*08f0*/  STL [R1+0x8], RZ ;  /* 0x000008ff01007387 */ /* 0x000fe80000100800 */
[----:B---3--:R2:W-:Y:S01]  /*0900*/  @P4 STL.64 [R1+0x100], R80 ;  /* 0x0001005001004387 */ /* 0x0085e20000100a00 */
[----:B0-----:R-:W-:-:S03]  /*0910*/  CS2R R84, SRZ ;  /* 0x0000000000547805 */ /* 0x001fc6000001ff00 */
[----:B------:R0:W-:Y:S01]  /*0920*/  @P4 STL.64 [R1+0x108], R82 ;  /* 0x0001085201004387 */ /* 0x0001e20000100a00 */
[----:B-1----:R-:W-:-:S03]  /*0930*/  CS2R R86, SRZ ;  /* 0x0000000000567805 */ /* 0x002fc6000001ff00 */
[----:B------:R-:W-:Y:S04]  /*0940*/  STL [R1+0xc], RZ ;  /* 0x00000cff01007387 */ /* 0x000fe80000100800 */
[----:B----4-:R1:W-:Y:S01]  /*0950*/  @P4 STL.64 [R1+0xf0], R76 ;  /* 0x0000f04c01004387 */ /* 0x0103e20000100a00 */
[----:B--2---:R-:W-:-:S03]  /*0960*/  CS2R R80, SRZ ;  /* 0x0000000000507805 */ /* 0x004fc6000001ff00 */
[----:B------:R2:W-:Y:S01]  /*0970*/  @P4 STL.64 [R1+0xf8], R78 ;  /* 0x0000f84e01004387 */ /* 0x0005e20000100a00 */
[----:B0-----:R-:W-:-:S03]  /*0980*/  CS2R R82, SRZ ;  /* 0x0000000000527805 */ /* 0x001fc6000001ff00 */
[----:B-----5:R0:W-:Y:S04]  /*0990*/  @P4 STL.64 [R1+0xe0], R72 ;  /* 0x0000e04801004387 */ /* 0x0201e80000100a00 */
[----:B------:R3:W-:Y:S01]  /*09a0*/  @P4 STL.64 [R1+0xe8], R74 ;  /* 0x0000e84a01004387 */ /* 0x0007e20000100a00 */
[----:B-1----:R-:W-:-:S03]  /*09b0*/  CS2R R76, SRZ ;  /* 0x00000000004c7805 */ /* 0x002fc6000001ff00 */
[----:B------:R1:W-:Y:S01]  /*09c0*/  @P1 STL.64 [R1+0xd0], R68 ;  /* 0x0000d04401001387 */ /* 0x0003e20000100a00 */
[----:B--2---:R-:W-:-:S03]  /*09d0*/  CS2R R78, SRZ ;  /* 0x00000000004e7805 */ /* 0x004fc6000001ff00 */
[----:B------:R2:W-:Y:S01]  /*09e0*/  @P1 STL.64 [R1+0xd8], R70 ;  /* 0x0000d84601001387 */ /* 0x0005e20000100a00 */
[----:B0-----:R-:W-:-:S03]  /*09f0*/  CS2R R72, SRZ ;  /* 0x0000000000487805 */ /* 0x001fc6000001ff00 */
[----:B------:R0:W-:Y:S01]  /*0a00*/  @P1 STL.64 [R1+0xc0], R64 ;  /* 0x0000c04001001387 */ /* 0x0001e20000100a00 */
[----:B---3--:R-:W-:-:S03]  /*0a10*/  CS2R R74, SRZ ;  /* 0x00000000004a7805 */ /* 0x008fc6000001ff00 */
[----:B------:R0:W-:Y:S01]  /*0a20*/  @P1 STL.64 [R1+0xc8], R66 ;  /* 0x0000c84201001387 */ /* 0x0001e20000100a00 */
[----:B-1----:R-:W-:-:S03]  /*0a30*/  CS2R R68, SRZ ;  /* 0x0000000000447805 */ /* 0x002fc6000001ff00 */
[----:B------:R0:W-:Y:S01]  /*0a40*/  @P1 STL.64 [R1+0xb0], R60 ;  /* 0x0000b03c01001387 */ /* 0x0001e20000100a00 */
[----:B--2---:R-:W-:-:S03]  /*0a50*/  CS2R R70, SRZ ;  /* 0x0000000000467805 */ /* 0x004fc6000001ff00 */
[----:B------:R0:W-:Y:S04]  /*0a60*/  @P1 STL.64 [R1+0xb8], R62 ;  /* 0x0000b83e01001387 */ /* 0x0001e80000100a00 */
        /* <DEDUP_REMOVED lines=17> */
[----:B------:R0:W-:Y:S01]  /*0b80*/  @P3 STL.64 [R1+0x28], R26 ;  /* 0x0000281a01003387 */ /* 0x0001e20000100a00 */
[----:B------:R-:W-:Y:S05]  /*0b90*/  BRA.U UP0, `(.L_x_1644) ;  /* 0x0000007500a87547 */ /* 0x000fea000b800000 */
[----:B------:R1:W-:Y:S01]  /*0ba0*/  STL [R1+0x10], RZ ;  /* 0x000010ff01007387 */ /* 0x0003e20000100800 */
[----:B------:R-:W2:Y:S01]  /*0bb0*/  LDCU.U8 UR8, c[0x0][0x410] ;  /* 0x00008200ff0877ac */ /* 0x000ea20008000000 */
        /* <DEDUP_REMOVED lines=68> */
[----:B------:R-:W3:Y:S01]  /*1000*/  LDCU UR10, c[0x0][0x388] ;  /* 0x00007100ff0a77ac */ /* 0x000ee20008000800 */
[----:B------:R-:W4:Y:S01]  /*1010*/  LDCU.U8 UR25, c[0x0][0x410] ;  /* 0x00008200ff1977ac */ /* 0x000f220008000000 */
[----:B------:R-:W0:Y:S01]  /*1020*/  LDCU UR22, c[0x0][0x400] ;  /* 0x00008000ff1677ac */ /* 0x000e220008000800 */
[----:B------:R-:W0:Y:S01]  /*1030*/  LDCU.64 UR4, c[0x0][0x470] ;  /* 0x00008e00ff0477ac */ /* 0x000e220008000a00 */
[----:B------:R-:W0:Y:S01]  /*1040*/  LDCU.64 UR18, c[0x0][0x438] ;  /* 0x00008700ff1277ac */ /* 0x000e220008000a00 */
[----:B------:R-:W0:Y:S01]  /*1050*/  LDCU.64 UR6, c[0x0][0x478] ;  /* 0x00008f00ff0677ac */ /* 0x000e220008000a00 */
[----:B------:R-:W0:Y:S01]  /*1060*/  LDCU.128 UR12, c[0x0][0x3c0] ;  /* 0x00007800ff0c77ac */ /* 0x000e220008000c00 */
[----:B------:R-:W0:Y:S01]  /*1070*/  LDCU.64 UR20, c[0x0][0x380] ;  /* 0x00007000ff1477ac */ /* 0x000e220008000a00 */
[----:B-12---:R-:W-:-:S11]  /*1080*/  UISETP.NE.AND UP2, UPT, UR8, URZ, UPT ;  /* 0x000000ff0800728c */ /* 0x006fd6000bf45270 */
.L_x_1695:
[----:B0-----:R-:W-:-:S06]  /*1090*/  UIMAD.WIDE UR8, UR11, 0x4, UR12 ;  /* 0x000000040b0878a5 */ /* 0x001fcc000f8e020c */
[----:B-123--:R-:W-:Y:S02]  /*10a0*/  MOV R140, UR8 ;  /* 0x00000008008c7c02 */ /* 0x00efe40008000f00 */
[----:B------:R-:W-:Y:S01]  /*10b0*/  MOV R141, UR9 ;  /* 0x00000009008d7c02 */ /* 0x000fe20008000f00 */
[----:B------:R-:W-:-:S04]  /*10c0*/  UIMAD.WIDE UR8, UR11, 0x4, UR14 ;  /* 0x000000040b0878a5 */ /* 0x000fc8000f8e020e */
[----:B------:R0:W2:Y:S02]  /*10d0*/  LDG.E R2, desc[UR16][R140.64] ;  /* 0x000000108c027981 */ /* 0x0000a4000c1e1900 */
[----:B0-----:R-:W-:Y:S02]  /*10e0*/  MOV R140, UR8 ;  /* 0x00000008008c7c02 */ /* 0x001fe40008000f00 */
        /* <DEDUP_REMOVED lines=20> */
[----:B------:R-:W3:Y:S03]  /*1230*/  LDL.LU R187, [R1+0x10] ;  /* 0x0000100001bb7983 */ /* 0x000ee60000300800 */
[----:B------:R-:W1:Y:S01]  /*1240*/  LDC.64 R16, c[0x0][0x3a8] ;  /* 0x0000ea00ff107b82 */ /* 0x000e620000000a00 */
[----:B------:R-:W4:Y:S04]  /*1250*/  LDL R220, [R1+0x110] ;  /* 0x0001100001dc7983 */ /* 0x000f280000100800 */
[----:B------:R-:W4:Y:S03]  /*1260*/  LDL R28, [R1+0xf4] ;  /* 0x0000f400011c7983 */ /* 0x000f260000100800 */
[----:B------:R-:W1:Y:S01]  /*1270*/  LDC.64 R18, c[0x0][0x428] ;  /* 0x00010a00ff127b82 */ /* 0x000e620000000a00 */
[----:B------:R-:W4:Y:S04]  /*1280*/  LDL.LU R27, [R1+0x14] ;  /* 0x00001400011b7983 */ /* 0x000f280000300800 */
[----:B------:R-:W4:Y:S01]  /*1290*/  LDL R159, [R1+0x114] ;  /* 0x00011400019f7983 */ /* 0x000f220000100800 */
[----:B0-----:R-:W-:-:S03]  /*12a0*/  IMAD.WIDE.U32 R144, R2, 0x10, R144 ;  /* 0x0000001002907825 */ /* 0x001fc600078e0090 */
[----:B------:R-:W4:Y:S04]  /*12b0*/  LDL R158, [R1+0xf8] ;  /* 0x0000f800019e7983 */ /* 0x000f280000100800 */
[----:B------:R-:W4:Y:S01]  /*12c0*/  LDL.LU R169, [R1+0x18] ;  /* 0x0000180001a97983 */ /* 0x000f220000300800 */
[----:B-1----:R-:W-:-:S03]  /*12d0*/  IMAD.WIDE.U32 R16, R2, 0x20, R16 ;  /* 0x0000002002107825 */ /* 0x002fc600078e0010 */
[----:B------:R-:W2:Y:S04]  /*12e0*/  LDG.E.128 R144, desc[UR16][R144.64] ;  /* 0x0000001090907981 */ /* 0x000ea8000c1e1d00 */
[----:B------:R-:W3:Y:S01]  /*12f0*/  LDG.E.128 R152, desc[UR16][R16.64] ;  /* 0x0000001010987981 */ /* 0x000ee2000c1e1d00 */
[----:B------:R-:W-:-:S03]  /*1300*/  IMAD.WIDE.U32 R18, R2, 0x10, R18 ;  /* 0x0000001002127825 */ /* 0x000fc600078e0012 */
[----:B------:R-:W4:Y:S04]  /*1310*/  LDL R168, [R1+0x118] ;  /* 0x0001180001a87983 */ /* 0x000f280000100800 */
[----:B------:R-:W4:Y:S04]  /*1320*/  LDG.E.128 R140, desc[UR16][R18.64] ;  /* 0x00000010128c7981 */ /* 0x000f28000c1e1d00 */
[----:B------:R-:W4:Y:S04]  /*1330*/  LDL R170, [R1+0xfc] ;  /* 0x0000fc0001aa7983 */ /* 0x000f280000100800 */
[----:B------:R-:W4:Y:S01]  /*1340*/  LDL.LU R171, [R1+0x1c] ;  /* 0x00001c0001ab7983 */ /* 0x000f220000300800 */
[----:B------:R-:W-:-:S03]  /*1350*/  ISETP.NE.U32.AND P0, PT, RZ, UR18, PT ;  /* 0x00000012ff007c0c */ /* 0x000fc6000bf05070 */
[----:B------:R0:W4:Y:S01]  /*1360*/  LDG.E.128 R148, desc[UR16][R16.64+0x10] ;  /* 0x0000101010947981 */ /* 0x000122000c1e1d00 */
[----:B------:R-:W-:-:S03]  /*1370*/  ISETP.NE.AND.EX P0, PT, RZ, UR19, PT, P0 ;  /* 0x00000013ff007c0c */ /* 0x000fc6000bf05300 */
[----:B------:R-:W4:Y:S04]  /*1380*/  LDL R178, [R1+0x11c] ;  /* 0x00011c0001b27983 */ /* 0x000f280000100800 */
[----:B------:R-:W4:Y:S04]  /*1390*/  LDL R179, [R1+0xe0] ;  /* 0x0000e00001b37983 */ /* 0x000f280000100800 */
[----:B------:R-:W4:Y:S02]  /*13a0*/  LDL.LU R252, [R1] ;  /* 0x0000000001fc7983 */ /* 0x000f240000300800 */
[----:B0-----:R-:W0:Y:S02]  /*13b0*/  @P0 LDC.64 R16, c[0x0][0x438] ;  /* 0x00010e00ff100b82 */ /* 0x001e240000000a00 */
[----:B------:R-:W4:Y:S04]  /*13c0*/  LDL R223, [R1+0x100] ;  /* 0x0001000001df7983 */ /* 0x000f280000100800 */
[----:B------:R-:W4:Y:S01]  /*13d0*/  LDL R222, [R1+0xe4] ;  /* 0x0000e40001de7983 */ /* 0x000f220000100800 */
[----:B0-----:R-:W-:-:S05]  /*13e0*/  @P0 IMAD.WIDE.U32 R16, R2, 0x20, R16 ;  /* 0x0000002002100825 */ /* 0x001fca00078e0010 */
[----:B------:R-:W5:Y:S04]  /*13f0*/  @P0 LDG.E.128 R64, desc[UR16][R16.64] ;  /* 0x0000001010400981 */ /* 0x000f68000c1e1d00 */
[----:B------:R2:W5:Y:S02]  /*1400*/  @P0 LDG.E.128 R60, desc[UR16][R16.64+0x10] ;  /* 0x00001010103c0981 */ /* 0x000564000c1e1d00 */
[----:B--2---:R-:W-:Y:S01]  /*1410*/  SHF.L.U32 R16, R144, 0x10, RZ ;  /* 0x0000001090107819 */ /* 0x004fe200000006ff */
[----:B---3--:R-:W-:-:S04]  /*1420*/  FADD.FTZ R0, R152, -UR24 ;  /* 0x8000001898007e21 */ /* 0x008fc80008010000 */
[-C--:B------:R-:W-:Y:S01]  /*1430*/  FMUL.FTZ R17, R186, R16.reuse ;  /* 0x00000010ba117220 */ /* 0x080fe20000410000 */
[----:B------:R-:W-:Y:S01]  /*1440*/  FMUL.FTZ R0, R0, UR23 ;  /* 0x0000001700007c20 */ /* 0x000fe20008410000 */
[----:B----4-:R-:W-:Y:S01]  /*1450*/  SHF.L.U32 R7, R140, 0x10, RZ ;  /* 0x000000108c077819 */ /* 0x010fe200000006ff */
[----:B------:R-:W-:Y:S02]  /*1460*/  FADD.FTZ R96, R96, R16 ;  /* 0x0000001060607221 */ /* 0x000fe40000010000 */
[----:B------:R-:W-:Y:S01]  /*1470*/  FFMA.FTZ R188, R0, R16, R188 ;  /* 0x0000001000bc7223 */ /* 0x000fe200000100bc */
        /* <DEDUP_REMOVED lines=8> */
[----:B------:R-:W-:-:S04]  /*1500*/  FMUL.FTZ R17, R17, UR23 ;  /* 0x0000001711117c20 */ /* 0x000fc80008410000 */
[----:B------:R-:W-:Y:S01]  /*1510*/  FFMA.FTZ R27, R17, R16, R27 ;  /* 0x00000010111b7223 */ /* 0x000fe2000001001b */
[----:B------:R-:W-:Y:S01]  /*1520*/  FMUL.FTZ R19, R28, R18 ;  /* 0x000000121c137220 */ /* 0x000fe20000410000 */
[----:B------:R-:W-:Y:S01]  /*1530*/  STL [R1+0x10], R187 ;  /* 0x000010bb01007387 */ /* 0x000fe20000100800 */
[----:B------:R-:W-:Y:S02]  /*1540*/  FADD.FTZ R225, R225, R16 ;  /* 0x00000010e1e17221 */ /* 0x000fe40000010000 */
[----:B------:R-:W-:Y:S01]  /*1550*/  FFMA.FTZ R16, R159, R16, R19 ;  /* 0x000000109f107223 */ /* 0x000fe20000010013 */
[----:B------:R0:W-:Y:S01]  /*1560*/  STL [R1+0x14], R27 ;  /* 0x0000141b01007387 */ /* 0x0001e20000100800 */
[----:B------:R-:W-:Y:S01]  /*1570*/  FADD.FTZ R19, R154, -UR24 ;  /* 0x800000189a137e21 */ /* 0x000fe20008010000 */
[----:B------:R-:W-:Y:S01]  /*1580*/  FFMA.FTZ R189, R17, R18, R189 ;  /* 0x0000001211bd7223 */ /* 0x000fe200000100bd */
[----:B------:R-:W-:Y:S01]  /*1590*/  FADD.FTZ R97, R97, R18 ;  /* 0x0000001261617221 */ /* 0x000fe20000010000 */
[----:B------:R-:W-:Y:S01]  /*15a0*/  SHF.L.U32 R18, R141, 0x10, RZ ;  /* 0x000000108d127819 */ /* 0x000fe200000006ff */
[----:B------:R-:W-:Y:S01]  /*15b0*/  FMUL.FTZ R19, R19, UR23 ;  /* 0x0000001713137c20 */ /* 0x000fe20008410000 */
[----:B------:R-:W-:-:S02]  /*15c0*/  PRMT R140, R145, 0x7632, R140 ;  /* 0x00007632918c7816 */ /* 0x000fc4000000008c */
[----:B0-----:R-:W-:Y:S01]  /*15d0*/  SHF.L.U32 R27, R145, 0x10, RZ ;  /* 0x00000010911b7819 */ /* 0x001fe200000006ff */
[----:B------:R-:W-:Y:S01]  /*15e0*/  FADD.FTZ R226, R226, R18 ;  /* 0x00000012e2e27221 */ /* 0x000fe20000010000 */
[----:B------:R-:W-:-:S03]  /*15f0*/  FFMA.FTZ R169, R19, R18, R169 ;  /* 0x0000001213a97223 */ /* 0x000fc600000100a9 */
[-C--:B------:R-:W-:Y:S01]  /*1600*/  FMUL.FTZ R28, R158, R27.reuse ;  /* 0x0000001b9e1c7220 */ /* 0x080fe20000410000 */
[--C-:B------:R-:W-:Y:S01]  /*1610*/  FADD.FTZ R98, R98, R27.reuse ;  /* 0x0000001b62627221 */ /* 0x100fe20000010000 */
[----:B------:R-:W-:Y:S01]  /*1620*/  FFMA.FTZ R190, R19, R27, R190 ;  /* 0x0000001b13be7223 */ /* 0x000fe200000100be */
[----:B------:R-:W-:Y:S01]  /*1630*/  SHF.L.U32 R140, R140, 0x10, RZ ;  /* 0x000000108c8c7819 */ /* 0x000fe200000006ff */
[----:B------:R-:W-:Y:S01]  /*1640*/  FFMA.FTZ R18, R168, R18, R28 ;  /* 0x00000012a8127223 */ /* 0x000fe2000001001c */
[----:B------:R-:W-:Y:S01]  /*1650*/  PRMT R27, R141, 0x7632, R27 ;  /* 0x000076328d1b7816 */ /* 0x000fe2000000001b */
[----:B------:R-:W-:Y:S01]  /*1660*/  FADD.FTZ R28, R155, -UR24 ;  /* 0x800000189b1c7e21 */ /* 0x000fe20008010000 */
[----:B------:R-:W-:Y:S01]  /*1670*/  STL [R1+0x18], R169 ;  /* 0x000018a901007387 */ /* 0x000fe20000100800 */
[----:B------:R-:W-:Y:S01]  /*1680*/  FMUL.FTZ R141, R170, R140 ;  /* 0x0000008caa8d7220 */ /* 0x000fe20000410000 */
[----:B------:R-:W-:Y:S01]  /*1690*/  SHF.L.U32 R27, R27, 0x10, RZ ;  /* 0x000000101b1b7819 */ /* 0x000fe200000006ff */
[----:B------:R-:W-:Y:S01]  /*16a0*/  FMUL.FTZ R28, R28, UR23 ;  /* 0x000000171c1c7c20 */ /* 0x000fe20008410000 */
[----:B------:R-:W2:Y:S04]  /*16b0*/  LDL.LU R170, [R1+0x4] ;  /* 0x0000040001aa7983 */ /* 0x000ea80000300800 */
[----:B------:R-:W3:Y:S01]  /*16c0*/  LDL R168, [R1+0x104] ;  /* 0x0001040001a87983 */ /* 0x000ee20000100800 */
[----:B------:R-:W-:-:S05]  /*16d0*/  FFMA.FTZ R171, R28, R27, R171 ;  /* 0x0000001b1cab7223 */ /* 0x000fca00000100ab */
[----:B------:R0:W-:Y:S04]  /*16e0*/  STL [R1+0x1c], R171 ;  /* 0x00001cab01007387 */ /* 0x0001e80000100800 */
[----:B0-----:R-:W4:Y:S04]  /*16f0*/  LDL R171, [R1+0xe8] ;  /* 0x0000e80001ab7983 */ /* 0x001f280000100800 */
[----:B------:R-:W4:Y:S04]  /*1700*/  LDL.LU R155, [R1+0x8] ;  /* 0x00000800019b7983 */ /* 0x000f280000300800 */
[----:B------:R-:W4:Y:S04]  /*1710*/  LDL R154, [R1+0x108] ;  /* 0x00010800019a7983 */ /* 0x000f280000100800 */
[----:B------:R-:W4:Y:S04]  /*1720*/  LDL R153, [R1+0xec] ;  /* 0x0000ec0001997983 */ /* 0x000f280000100800 */
[----:B------:R-:W4:Y:S04]  /*1730*/  LDL.LU R152, [R1+0xc] ;  /* 0x00000c0001987983 */ /* 0x000f280000300800 */
[----:B------:R-:W4:Y:S01]  /*1740*/  LDL R145, [R1+0x10c] ;  /* 0x00010c0001917983 */ /* 0x000f220000100800 */
[----:B------:R-:W-:Y:S01]  /*1750*/  FADD.FTZ R144, R148, -UR24 ;  /* 0x8000001894907e21 */ /* 0x000fe20008010000 */
[----:B------:R-:W-:Y:S01]  /*1760*/  FFMA.FTZ R191, R28, R140, R191 ;  /* 0x0000008c1cbf7223 */ /* 0x000fe200000100bf */
[----:B------:R-:W-:Y:S01]  /*1770*/  FADD.FTZ R99, R99, R140 ;  /* 0x0000008c63637221 */ /* 0x000fe20000010000 */
[----:B------:R-:W-:Y:S01]  /*1780*/  SHF.L.U32 R140, R146, 0x10, RZ ;  /* 0x00000010928c7819 */ /* 0x000fe200000006ff */
[----:B------:R-:W-:Y:S01]  /*1790*/  FMUL.FTZ R159, R144, UR23 ;  /* 0x00000017909f7c20 */ /* 0x000fe20008410000 */
[----:B------:R-:W-:Y:S01]  /*17a0*/  FADD.FTZ R227, R227, R27 ;  /* 0x0000001be3e37221 */ /* 0x000fe20000010000 */
[----:B------:R-:W-:Y:S01]  /*17b0*/  FFMA.FTZ R27, R178, R27, R141 ;  /* 0x0000001bb21b7223 */ /* 0x000fe2000001008d */
[----:B------:R-:W-:Y:S01]  /*17c0*/  SHF.L.U32 R141, R142, 0x10, RZ ;  /* 0x000000108e8d7819 */ /* 0x000fe200000006ff */
[-C--:B------:R-:W-:Y:S01]  /*17d0*/  FMUL.FTZ R144, R179, R140.reuse ;  /* 0x0000008cb3907220 */ /* 0x080fe20000410000 */
[----:B------:R-:W-:Y:S01]  /*17e0*/  FADD.FTZ R92, R92, R140 ;  /* 0x0000008c5c5c7221 */ /* 0x000fe20000010000 */
[C---:B------:R-:W-:Y:S01]  /*17f0*/  FFMA.FTZ R124, R159.reuse, R140, R124 ;  /* 0x0000008c9f7c7223 */ /* 0x040fe2000001007c */
        /* <DEDUP_REMOVED lines=8> */
[----:B------:R-:W-:Y:S02]  /*1880*/  FMUL.FTZ R169, R141, UR23 ;  /* 0x000000178da97c20 */ /* 0x000fe40008410000 */
[-C--:B------:R-:W-:Y:S02]  /*1890*/  FMUL.FTZ R141, R222, R140.reuse ;  /* 0x0000008cde8d7220 */ /* 0x080fe40000410000 */
[----:B------:R-:W-:Y:S01]  /*18a0*/  FADD.FTZ R217, R217, R142 ;  /* 0x0000008ed9d97221 */ /* 0x000fe20000010000 */
[----:B------:R-:W-:Y:S01]  /*18b0*/  STL [R1], R252 ;  /* 0x000000fc01007387 */ /* 0x000fe20000100800 */
[----:B------:R-:W-:Y:S01]  /*18c0*/  FADD.FTZ R93, R93, R140 ;  /* 0x0000008c5d5d7221 */ /* 0x000fe20000010000 */
[----:B------:R-:W-:Y:S01]  /*18d0*/  FFMA.FTZ R125, R169, R140, R125 ;  /* 0x0000008ca97d7223 */ /* 0x000fe2000001007d */
[----:B------:R-:W-:-:S05]  /*18e0*/  SHF.L.U32 R140, R147, 0x10, RZ ;  /* 0x00000010938c7819 */ /* 0x000fca00000006ff */
[----:B------:R-:W-:Y:S01]  /*18f0*/  FADD.FTZ R94, R94, R140 ;  /* 0x0000008c5e5e7221 */ /* 0x000fe20000010000 */
[----:B------:R-:W-:Y:S01]  /*1900*/  IADD3 R220, PT, PT, R2, 0x100, RZ ;  /* 0x0000010002dc7810 */ /* 0x000fe20007ffe0ff */
[-C--:B--2---:R-:W-:Y:S01]  /*1910*/  FFMA.FTZ R170, R169, R142.reuse, R170 ;  /* 0x0000008ea9aa7223 */ /* 0x084fe200000100aa */
[----:B---3--:R-:W-:Y:S01]  /*1920*/  FFMA.FTZ R168, R168, R142, R141 ;  /* 0x0000008ea8a87223 */ /* 0x008fe2000001008d */
[----:B------:R-:W-:-:S03]  /*1930*/  FADD.FTZ R142, R150, -UR24 ;  /* 0x80000018968e7e21 */ /* 0x000fc60008010000 */
[----:B------:R0:W-:Y:S01]  /*1940*/  STL [R1+0x4], R170 ;  /* 0x000004aa01007387 */ /* 0x0001e20000100800 */
[----:B------:R-:W-:Y:S01]  /*1950*/  SHF.L.U32 R141, R143, 0x10, RZ ;  /* 0x000000108f8d7819 */ /* 0x000fe200000006ff */
[----:B0-----:R-:W-:Y:S01]  /*1960*/  FMUL.FTZ R170, R142, UR23 ;  /* 0x000000178eaa7c20 */ /* 0x001fe20008410000 */
[----:B----4-:R-:W-:-:S03]  /*1970*/  FMUL.FTZ R142, R171, R140 ;  /* 0x0000008cab8e7220 */ /* 0x010fc60000410000 */
[----:B------:R-:W-:Y:S01]  /*1980*/  FFMA.FTZ R126, R170, R140, R126 ;  /* 0x0000008caa7e7223 */ /* 0x000fe2000001007e */
[----:B------:R-:W-:Y:S01]  /*1990*/  PRMT R140, R147, 0x7632, R140 ;  /* 0x00007632938c7816 */ /* 0x000fe2000000008c */
[----:B------:R-:W-:Y:S01]  /*19a0*/  FADD.FTZ R218, R218, R141 ;  /* 0x0000008ddada7221 */ /* 0x000fe20000010000 */
[-C--:B------:R-:W-:Y:S01]  /*19b0*/  FFMA.FTZ R155, R170, R141.reuse, R155 ;  /* 0x0000008daa9b7223 */ /* 0x080fe2000001009b */
[----:B------:R-:W-:Y:S02]  /*19c0*/  PRMT R143, R143, 0x7632, R143 ;  /* 0x000076328f8f7816 */ /* 0x000fe4000000008f */
[----:B------:R-:W-:Y:S01]  /*19d0*/  SHF.L.U32 R140, R140, 0x10, RZ ;  /* 0x000000108c8c7819 */ /* 0x000fe200000006ff */
[----:B------:R-:W-:Y:S01]  /*19e0*/  FFMA.FTZ R171, R154, R141, R142 ;  /* 0x0000008d9aab7223 */ /* 0x000fe2000001008e */
[----:B------:R-:W-:Y:S01]  /*19f0*/  FADD.FTZ R141, R151, -UR24 ;  /* 0x80000018978d7e21 */ /* 0x000fe20008010000 */
[----:B------:R-:W-:-:S03]  /*1a00*/  SHF.L.U32 R143, R143, 0x10, RZ ;  /* 0x000000108f8f7819 */ /* 0x000fc600000006ff */
[----:B------:R-:W-:Y:S01]  /*1a10*/  FMUL.FTZ R178, R141, UR23 ;  /* 0x000000178db27c20 */ /* 0x000fe20008410000 */
[-C--:B------:R-:W-:Y:S01]  /*1a20*/  FMUL.FTZ R141, R153, R140.reuse ;  /* 0x0000008c998d7220 */ /* 0x080fe20000410000 */
[----:B------:R-:W-:Y:S02]  /*1a30*/  FADD.FTZ R95, R95, R140 ;  /* 0x0000008c5f5f7221 */ /* 0x000fe40000010000 */
[----:B------:R-:W-:Y:S01]  /*1a40*/  FFMA.FTZ R127, R178, R140, R127 ;  /* 0x0000008cb27f7223 */ /* 0x000fe2000001007f */
[----:B------:R-:W-:Y:S01]  /*1a50*/  FFMA.FTZ R140, R0, R7, RZ ;  /* 0x00000007008c7223 */ /* 0x000fe200000100ff */
[-C--:B------:R-:W-:Y:S01]  /*1a60*/  FFMA.FTZ R179, R145, R143.reuse, R141 ;  /* 0x0000008f91b37223 */ /* 0x080fe2000001008d */
[----:B------:R-:W-:Y:S01]  /*1a70*/  FADD.FTZ R141, RZ, R7 ;  /* 0x00000007ff8d7221 */ /* 0x000fe20000010000 */
[----:B------:R-:W-:Y:S01]  /*1a80*/  FFMA.FTZ R152, R178, R143, R152 ;  /* 0x0000008fb2987223 */ /* 0x000fe20000010098 */
[----:B------:R-:W-:Y:S02]  /*1a90*/  FFMA.FTZ R140, R17, R16, R140 ;  /* 0x00000010118c7223 */ /* 0x000fe4000001008c */
[----:B------:R-:W-:Y:S01]  /*1aa0*/  FADD.FTZ R141, R141, R16 ;  /* 0x000000108d8d7221 */ /* 0x000fe20000010000 */
[----:B------:R0:W-:Y:S01]  /*1ab0*/  STL [R1+0x8], R155 ;  /* 0x0000089b01007387 */ /* 0x0001e20000100800 */
[----:B------:R-:W-:-:S02]  /*1ac0*/  FFMA.FTZ R140, R19, R18, R140 ;  /* 0x00000012138c7223 */ /* 0x000fc4000001008c */
        /* <DEDUP_REMOVED lines=9> */
[----:B------:R-:W-:Y:S01]  /*1b60*/  FADD.FTZ R141, R141, R171 ;  /* 0x000000ab8d8d7221 */ /* 0x000fe20000010000 */
[----:B------:R-:W-:Y:S01]  /*1b70*/  FADD.FTZ R219, R219, R143 ;  /* 0x0000008fdbdb7221 */ /* 0x000fe20000010000 */
[----:B------:R-:W-:Y:S02]  /*1b80*/  FFMA.FTZ R187, R178, R179, R140 ;  /* 0x000000b3b2bb7223 */ /* 0x000fe4000001008c */
[----:B0-----:R-:W-:-:S07]  /*1b90*/  FADD.FTZ R186, R141, R179 ;  /* 0x000000b38dba7221 */ /* 0x001fce0000010000 */
.L_x_1646:
[----:B----4-:R-:W-:Y:S05]  /*1ba0*/  BSYNC.RECONVERGENT B0 ;  /* 0x0000000000007941 */ /* 0x010fea0003800200 */
.L_x_1645:
        /* <DEDUP_REMOVED lines=13> */
[----:B------:R-:W4:Y:S01]  /*1c80*/  LDL R180, [R1+0xdc] ;  /* 0x0000dc0001b47983 */ /* 0x000f220000100800 */
[----:B-1----:R-:W-:-:S03]  /*1c90*/  IMAD.WIDE.U32 R14, R220, 0x20, R14 ;  /* 0x00000020dc0e7825 */ /* 0x002fc600078e000e */
[----:B------:R-:W2:Y:S04]  /*1ca0*/  LDG.E.128 R144, desc[UR16][R144.64] ;  /* 0x0000001090907981 */ /* 0x000ea8000c1e1d00 */
[----:B------:R-:W3:Y:S01]  /*1cb0*/  LDG.E.128 R152, desc[UR16][R14.64] ;  /* 0x000000100e987981 */ /* 0x000ee2000c1e1d00 */
[----:B------:R-:W-:Y:S01]  /*1cc0*/  IMAD.WIDE.U32 R20, R220, 0x10, R20 ;  /* 0x00000010dc147825 */ /* 0x000fe200078e0014 */
[----:B------:R-:W-:Y:S02]  /*1cd0*/  ISETP.NE.U32.AND P0, PT, RZ, UR18, PT ;  /* 0x00000012ff007c0c */ /* 0x000fe4000bf05070 */
[----:B------:R0:W4:Y:S04]  /*1ce0*/  LDG.E.128 R148, desc[UR16][R14.64+0x10] ;  /* 0x000010100e947981 */ /* 0x000128000c1e1d00 */
[----:B------:R-:W4:Y:S01]  /*1cf0*/  LDG.E.128 R140, desc[UR16][R20.64] ;  /* 0x00000010148c7981 */ /* 0x000f22000c1e1d00 */
[----:B------:R-:W-:-:S03]  /*1d00*/  ISETP.NE.AND.EX P0, PT, RZ, UR19, PT, P0 ;  /* 0x00000013ff007c0c */ /* 0x000fc6000bf05300 */
[----:B------:R-:W4:Y:S04]  /*1d10*/  LDL R181, [R1+0xa0] ;  /* 0x0000a00001b57983 */ /* 0x000f280000100800 */
[----:B------:R-:W4:Y:S04]  /*1d20*/  LDL R252, [R1+0xc0] ;  /* 0x0000c00001fc7983 */ /* 0x000f280000100800 */
[----:B------:R-:W4:Y:S02]  /*1d30*/  LDL R223, [R1+0xa4] ;  /* 0x0000a40001df7983 */ /* 0x000f240000100800 */
[----:B0-----:R-:W0:Y:S02]  /*1d40*/  @P0 LDC.64 R14, c[0x0][0x438] ;  /* 0x00010e00ff0e0b82 */ /* 0x001e240000000a00 */
[----:B------:R-:W4:Y:S01]  /*1d50*/  LDL R222, [R1+0xc4] ;  /* 0x0000c40001de7983 */ /* 0x000f220000100800 */
[----:B0-----:R-:W-:-:S05]  /*1d60*/  @P0 IMAD.WIDE.U32 R14, R220, 0x20, R14 ;  /* 0x00000020dc0e0825 */ /* 0x001fca00078e000e */
[----:B------:R-:W5:Y:S04]  /*1d70*/  @P0 LDG.E.128 R56, desc[UR16][R14.64] ;  /* 0x000000100e380981 */ /* 0x000f68000c1e1d00 */
[----:B------:R2:W5:Y:S02]  /*1d80*/  @P0 LDG.E.128 R52, desc[UR16][R14.64+0x10] ;  /* 0x000010100e340981 */ /* 0x000564000c1e1d00 */
[----:B--2---:R-:W-:Y:S01]  /*1d90*/  SHF.L.U32 R14, R144, 0x10, RZ ;  /* 0x00000010900e7819 */ /* 0x004fe200000006ff */
[----:B---3--:R-:W-:-:S04]  /*1da0*/  FADD.FTZ R6, R152, -UR24 ;  /* 0x8000001898067e21 */ /* 0x008fc80008010000 */
[----:B------:R-:W-:Y:S01]  /*1db0*/  FMUL.FTZ R15, R25, R14 ;  /* 0x0000000e190f7220 */ /* 0x000fe20000410000 */
[----:B------:R-:W-:Y:S01]  /*1dc0*/  PRMT R20, R144, 0x7632, R20 ;  /* 0x0000763290147816 */ /* 0x000fe20000000014 */
[----:B------:R-:W2:Y:S01]  /*1dd0*/  LDL R152, [R1+0xac] ;  /* 0x0000ac0001987983 */ /* 0x000ea20000100800 */
[----:B------:R-:W-:Y:S01]  /*1de0*/  FMUL.FTZ R6, R6, UR23 ;  /* 0x0000001706067c20 */ /* 0x000fe20008410000 */
[----:B----4-:R-:W-:-:S05]  /*1df0*/  SHF.L.U32 R5, R140, 0x10, RZ ;  /* 0x000000108c057819 */ /* 0x010fca00000006ff */
[----:B------:R-:W-:Y:S01]  /*1e00*/  FADD.FTZ R212, R212, R5 ;  /* 0x00000005d4d47221 */ /* 0x000fe20000010000 */
[-C--:B------:R-:W-:Y:S01]  /*1e10*/  FFMA.FTZ R248, R6, R5.reuse, R248 ;  /* 0x0000000506f87223 */ /* 0x080fe200000100f8 */
[----:B------:R-:W-:Y:S01]  /*1e20*/  FFMA.FTZ R5, R157, R5, R15 ;  /* 0x000000059d057223 */ /* 0x000fe2000001000f */
[----:B------:R-:W-:Y:S01]  /*1e30*/  FADD.FTZ R15, R153, -UR24 ;  /* 0x80000018990f7e21 */ /* 0x000fe20008010000 */
[----:B------:R-:W-:Y:S01]  /*1e40*/  SHF.L.U32 R20, R20, 0x10, RZ ;  /* 0x0000001014147819 */ /* 0x000fe200000006ff */
[----:B------:R-:W3:Y:S02]  /*1e50*/  LDL R153, [R1+0xc8] ;  /* 0x0000c80001997983 */ /* 0x000ee40000100800 */
[----:B------:R-:W-:Y:S02]  /*1e60*/  FMUL.FTZ R15, R15, UR23 ;  /* 0x000000170f0f7c20 */ /* 0x000fe40008410000 */
[-C--:B------:R-:W-:Y:S01]  /*1e70*/  FMUL.FTZ R21, R156, R20.reuse ;  /* 0x000000149c157220 */ /* 0x080fe20000410000 */
[----:B------:R-:W-:Y:S01]  /*1e80*/  FADD.FTZ R89, R89, R20 ;  /* 0x0000001459597221 */ /* 0x000fe20000010000 */
[----:B------:R-:W-:Y:S01]  /*1e90*/  FFMA.FTZ R121, R15, R20, R121 ;  /* 0x000000140f797223 */ /* 0x000fe20000010079 */
[----:B------:R-:W-:-:S02]  /*1ea0*/  FADD.FTZ R20, R154, -UR24 ;  /* 0x800000189a147e21 */ /* 0x000fc40008010000 */
[----:B------:R-:W4:Y:S01]  /*1eb0*/  LDL R154, [R1+0xa8] ;  /* 0x0000a800019a7983 */ /* 0x000f220000100800 */
[----:B------:R-:W-:Y:S01]  /*1ec0*/  FADD.FTZ R88, R88, R14 ;  /* 0x0000000e58587221 */ /* 0x000fe20000010000 */
[----:B------:R-:W-:Y:S01]  /*1ed0*/  FFMA.FTZ R120, R6, R14, R120 ;  /* 0x0000000e06787223 */ /* 0x000fe20000010078 */
[----:B------:R-:W-:Y:S02]  /*1ee0*/  PRMT R14, R140, 0x7632, R14 ;  /* 0x000076328c0e7816 */ /* 0x000fe4000000000e */
[C---:B------:R-:W-:Y:S02]  /*1ef0*/  SHF.L.U32 R25, R145.reuse, 0x10, RZ ;  /* 0x0000001091197819 */ /* 0x040fe400000006ff */
[----:B------:R-:W-:Y:S02]  /*1f00*/  PRMT R140, R145, 0x7632, R140 ;  /* 0x00007632918c7816 */ /* 0x000fe4000000008c */
[----:B------:R-:W2:Y:S01]  /*1f10*/  LDL R145, [R1+0xcc] ;  /* 0x0000cc0001917983 */ /* 0x000ea20000100800 */
[----:B------:R-:W-:Y:S01]  /*1f20*/  SHF.L.U32 R14, R14, 0x10, RZ ;  /* 0x000000100e0e7819 */ /* 0x000fe200000006ff */
[----:B------:R-:W-:-:S04]  /*1f30*/  FMUL.FTZ R20, R20, UR23 ;  /* 0x0000001714147c20 */ /* 0x000fc80008410000 */
[----:B------:R-:W-:Y:S01]  /*1f40*/  FADD.FTZ R213, R213, R14 ;  /* 0x0000000ed5d57221 */ /* 0x000fe20000010000 */
[-C--:B------:R-:W-:Y:S01]  /*1f50*/  FFMA.FTZ R249, R15, R14.reuse, R249 ;  /* 0x0000000e0ff97223 */ /* 0x080fe200000100f9 */
[----:B------:R-:W-:Y:S01]  /*1f60*/  FFMA.FTZ R14, R167, R14, R21 ;  /* 0x0000000ea70e7223 */ /* 0x000fe20000010015 */
[----:B------:R-:W-:Y:S01]  /*1f70*/  SHF.L.U32 R21, R141, 0x10, RZ ;  /* 0x000000108d157819 */ /* 0x000fe200000006ff */
[----:B------:R-:W-:Y:S01]  /*1f80*/  FMUL.FTZ R26, R166, R25 ;  /* 0x00000019a61a7220 */ /* 0x000fe20000410000 */
[----:B------:R-:W-:-:S03]  /*1f90*/  FADD.FTZ R90, R90, R25 ;  /* 0x000000195a5a7221 */ /* 0x000fc60000010000 */
[----:B------:R-:W-:Y:S01]  /*1fa0*/  FADD.FTZ R214, R214, R21 ;  /* 0x00000015d6d67221 */ /* 0x000fe20000010000 */
[-C--:B------:R-:W-:Y:S01]  /*1fb0*/  FFMA.FTZ R250, R20, R21.reuse, R250 ;  /* 0x0000001514fa7223 */ /* 0x080fe200000100fa */
[----:B------:R-:W-:Y:S01]  /*1fc0*/  FFMA.FTZ R21, R172, R21, R26 ;  /* 0x00000015ac157223 */ /* 0x000fe2000001001a */
[----:B------:R-:W-:Y:S01]  /*1fd0*/  FADD.FTZ R26, R155, -UR24 ;  /* 0x800000189b1a7e21 */ /* 0x000fe20008010000 */
[----:B------:R-:W-:Y:S01]  /*1fe0*/  FFMA.FTZ R122, R20, R25, R122 ;  /* 0x00000019147a7223 */ /* 0x000fe2000001007a */
[----:B------:R-:W-:Y:S02]  /*1ff0*/  PRMT R25, R141, 0x7632, R25 ;  /* 0x000076328d197816 */ /* 0x000fe40000000019 */
[----:B------:R-:W-:Y:S01]  /*2000*/  SHF.L.U32 R140, R140, 0x10, RZ ;  /* 0x000000108c8c7819 */ /* 0x000fe200000006ff */
[----:B------:R-:W-:Y:S01]  /*2010*/  FMUL.FTZ R26, R26, UR23 ;  /* 0x000000171a1a7c20 */ /* 0x000fe20008410000 */
[----:B------:R-:W-:Y:S01]  /*2020*/  SHF.L.U32 R25, R25, 0x10, RZ ;  /* 0x0000001019197819 */ /* 0x000fe200000006ff */
[----:B------:R-:W-:-:S02]  /*2030*/  FADD.FTZ R144, R148, -UR24 ;  /* 0x8000001894907e21 */ /* 0x000fc40008010000 */
[-C--:B------:R-:W-:Y:S01]  /*2040*/  FMUL.FTZ R141, R173, R140.reuse ;  /* 0x0000008cad8d7220 */ /* 0x080fe20000410000 */
[----:B------:R-:W-:Y:S01]  /*2050*/  FADD.FTZ R91, R91, R140 ;  /* 0x0000008c5b5b7221 */ /* 0x000fe20000010000 */
[----:B------:R-:W-:Y:S01]  /*2060*/  FFMA.FTZ R123, R26, R140, R123 ;  /* 0x0000008c1a7b7223 */ /* 0x000fe2000001007b */
[----:B------:R-:W-:Y:S01]  /*2070*/  SHF.L.U32 R140, R146, 0x10, RZ ;  /* 0x00000010928c7819 */ /* 0x000fe200000006ff */
[----:B------:R-:W-:Y:S01]  /*2080*/  FMUL.FTZ R157, R144, UR23 ;  /* 0x00000017909d7c20 */ /* 0x000fe20008410000 */
[----:B------:R-:W-:Y:S01]  /*2090*/  FADD.FTZ R215, R215, R25 ;  /* 0x00000019d7d77221 */ /* 0x000fe20000010000 */
[-C--:B------:R-:W-:Y:S01]  /*20a0*/  FFMA.FTZ R251, R26, R25.reuse, R251 ;  /* 0x000000191afb7223 */ /* 0x080fe200000100fb */
        /* <DEDUP_REMOVED lines=14> */
[----:B------:R-:W-:Y:S02]  /*2190*/  FMUL.FTZ R141, R223, R140 ;  /* 0x0000008cdf8d7220 */ /* 0x000fe40000410000 */
[----:B------:R-:W-:Y:S01]  /*21a0*/  FADD.FTZ R209, R209, R142 ;  /* 0x0000008ed1d17221 */ /* 0x000fe20000010000 */
[-C--:B------:R-:W-:Y:S01]  /*21b0*/  FFMA.FTZ R245, R167, R142.reuse, R245 ;  /* 0x0000008ea7f57223 */ /* 0x080fe200000100f5 */
[----:B------:R-:W-:Y:S01]  /*21c0*/  FFMA.FTZ R166, R222, R142, R141 ;  /* 0x0000008edea67223 */ /* 0x000fe2000001008d */
[----:B------:R-:W-:Y:S01]  /*21d0*/  FADD.FTZ R142, R150, -UR24 ;  /* 0x80000018968e7e21 */ /* 0x000fe20008010000 */
[----:B------:R-:W-:Y:S01]  /*21e0*/  FADD.FTZ R85, R85, R140 ;  /* 0x0000008c55557221 */ /* 0x000fe20000010000 */
[----:B------:R-:W-:Y:S01]  /*21f0*/  FFMA.FTZ R117, R167, R140, R117 ;  /* 0x0000008ca7757223 */ /* 0x000fe20000010075 */
[----:B------:R-:W-:Y:S01]  /*2200*/  SHF.L.U32 R140, R147, 0x10, RZ ;  /* 0x00000010938c7819 */ /* 0x000fe200000006ff */
[----:B------:R-:W-:Y:S01]  /*2210*/  FMUL.FTZ R172, R142, UR23 ;  /* 0x000000178eac7c20 */ /* 0x000fe20008410000 */
[----:B------:R-:W-:-:S03]  /*2220*/  SHF.L.U32 R141, R143, 0x10, RZ ;  /* 0x000000108f8d7819 */ /* 0x000fc600000006ff */
[----:B------:R-:W-:Y:S01]  /*2230*/  FADD.FTZ R86, R86, R140 ;  /* 0x0000008c56567221 */ /* 0x000fe20000010000 */
[----:B------:R-:W-:Y:S01]  /*2240*/  FFMA.FTZ R118, R172, R140, R118 ;  /* 0x0000008cac767223 */ /* 0x000fe20000010076 */
[----:B------:R-:W-:Y:S01]  /*2250*/  FADD.FTZ R210, R210, R141 ;  /* 0x0000008dd2d27221 */ /* 0x000fe20000010000 */
[----:B------:R-:W-:Y:S01]  /*2260*/  FFMA.FTZ R246, R172, R141, R246 ;  /* 0x0000008dacf67223 */ /* 0x000fe200000100f6 */
[----:B------:R-:W-:-:S04]  /*2270*/  PRMT R143, R143, 0x7632, R143 ;  /* 0x000076328f8f7816 */ /* 0x000fc8000000008f */
[----:B------:R-:W-:Y:S02]  /*2280*/  SHF.L.U32 R143, R143, 0x10, RZ ;  /* 0x000000108f8f7819 */ /* 0x000fe400000006ff */
[----:B------:R-:W-:-:S03]  /*2290*/  IADD3 R220, PT, PT, R220, 0x100, RZ ;  /* 0x00000100dcdc7810 */ /* 0x000fc60007ffe0ff */
[----:B------:R-:W-:Y:S01]  /*22a0*/  FADD.FTZ R211, R211, R143 ;  /* 0x0000008fd3d37221 */ /* 0x000fe20000010000 */
[----:B----4-:R-:W-:Y:S01]  /*22b0*/  FMUL.FTZ R142, R154, R140 ;  /* 0x0000008c9a8e7220 */ /* 0x010fe20000410000 */
[----:B------:R-:W-:-:S03]  /*22c0*/  PRMT R140, R147, 0x7632, R140 ;  /* 0x00007632938c7816 */ /* 0x000fc6000000008c */
[----:B---3--:R-:W-:Y:S01]  /*22d0*/  FFMA.FTZ R173, R153, R141, R142 ;  /* 0x0000008d99ad7223 */ /* 0x008fe2000001008e */
[----:B------:R-:W-:Y:S01]  /*22e0*/  FADD.FTZ R141, R151, -UR24 ;  /* 0x80000018978d7e21 */ /* 0x000fe20008010000 */
[----:B------:R-:W-:-:S03]  /*22f0*/  SHF.L.U32 R140, R140, 0x10, RZ ;  /* 0x000000108c8c7819 */ /* 0x000fc600000006ff */
[----:B------:R-:W-:Y:S02]  /*2300*/  FMUL.FTZ R180, R141, UR23 ;  /* 0x000000178db47c20 */ /* 0x000fe40008410000 */
[-C--:B--2---:R-:W-:Y:S01]  /*2310*/  FMUL.FTZ R141, R152, R140.reuse ;  /* 0x0000008c988d7220 */ /* 0x084fe20000410000 */
[----:B------:R-:W-:Y:S01]  /*2320*/  FADD.FTZ R87, R87, R140 ;  /* 0x0000008c57577221 */ /* 0x000fe20000010000 */
[----:B------:R-:W-:Y:S01]  /*2330*/  FFMA.FTZ R119, R180, R140, R119 ;  /* 0x0000008cb4777223 */ /* 0x000fe20000010077 */
[----:B------:R-:W-:Y:S01]  /*2340*/  FADD.FTZ R140, R186, R5 ;  /* 0x00000005ba8c7221 */ /* 0x000fe20000010000 */
[----:B------:R-:W-:Y:S01]  /*2350*/  FFMA.FTZ R181, R145, R143, R141 ;  /* 0x0000008f91b57223 */ /* 0x000fe2000001008d */
        /* <DEDUP_REMOVED lines=12> */
[----:B------:R-:W-:Y:S01]  /*2420*/  FFMA.FTZ R141, R172, R173, R141 ;  /* 0x000000adac8d7223 */ /* 0x000fe2000001008d */
[----:B------:R-:W-:Y:S01]  /*2430*/  FFMA.FTZ R247, R180, R143, R247 ;  /* 0x0000008fb4f77223 */ /* 0x000fe200000100f7 */
[----:B------:R-:W-:Y:S02]  /*2440*/  FADD.FTZ R186, R140, R181 ;  /* 0x000000b58cba7221 */ /* 0x000fe40000010000 */
[----:B------:R-:W-:-:S07]  /*2450*/  FFMA.FTZ R187, R180, R181, R141 ;  /* 0x000000b5b4bb7223 */ /* 0x000fce000001008d */
.L_x_1648:
[----:B------:R-:W-:Y:S05]  /*2460*/  BSYNC.RECONVERGENT B0 ;  /* 0x0000000000007941 */ /* 0x000fea0003800200 */
.L_x_1647:
        /* <DEDUP_REMOVED lines=17> */
[----:B------:R-:W-:Y:S01]  /*2580*/  IMAD.WIDE.U32 R22, R220, 0x10, R22 ;  /* 0x00000010dc167825 */ /* 0x000fe200078e0016 */
[----:B------:R-:W-:Y:S02]  /*2590*/  ISETP.NE.U32.AND P0, PT, RZ, UR18, PT ;  /* 0x00000012ff007c0c */ /* 0x000fe4000bf05070 */
[----:B------:R0:W4:Y:S04]  /*25a0*/  LDG.E.128 R148, desc[UR16][R12.64+0x10] ;  /* 0x000010100c947981 */ /* 0x000128000c1e1d00 */
[----:B------:R-:W4:Y:S04]  /*25b0*/  LDG.E.128 R140, desc[UR16][R22.64] ;  /* 0x00000010168c7981 */ /* 0x000f28000c1e1d00 */
[----:B------:R-:W4:Y:S04]  /*25c0*/  LDL R252, [R1+0x80] ;  /* 0x0000800001fc7983 */ /* 0x000f280000100800 */
[----:B------:R-:W4:Y:S04]  /*25d0*/  LDL R223, [R1+0x64] ;  /* 0x0000640001df7983 */ /* 0x000f280000100800 */
[----:B------:R-:W4:Y:S01]  /*25e0*/  LDL R23, [R1+0x70] ;  /* 0x0000700001177983 */ /* 0x000f220000100800 */
[----:B------:R-:W-:-:S03]  /*25f0*/  ISETP.NE.AND.EX P0, PT, RZ, UR19, PT, P0 ;  /* 0x00000013ff007c0c */ /* 0x000fc6000bf05300 */
[----:B------:R-:W4:Y:S10]  /*2600*/  LDL R222, [R1+0x84] ;  /* 0x0000840001de7983 */ /* 0x000f340000100800 */
[----:B0-----:R-:W0:Y:S02]  /*2610*/  @P0 LDC.64 R12, c[0x0][0x438] ;  /* 0x00010e00ff0c0b82 */ /* 0x001e240000000a00 */
[----:B0-----:R-:W-:-:S05]  /*2620*/  @P0 IMAD.WIDE.U32 R12, R220, 0x20, R12 ;  /* 0x00000020dc0c0825 */ /* 0x001fca00078e000c */
[----:B------:R-:W5:Y:S04]  /*2630*/  @P0 LDG.E.128 R48, desc[UR16][R12.64] ;  /* 0x000000100c300981 */ /* 0x000f68000c1e1d00 */
[----:B------:R2:W5:Y:S02]  /*2640*/  @P0 LDG.E.128 R44, desc[UR16][R12.64+0x10] ;  /* 0x000010100c2c0981 */ /* 0x000564000c1e1d00 */
[----:B--2---:R-:W-:Y:S01]  /*2650*/  SHF.L.U32 R12, R144, 0x10, RZ ;  /* 0x00000010900c7819 */ /* 0x004fe200000006ff */
[----:B---3--:R-:W-:Y:S02]  /*2660*/  FADD.FTZ R4, R152, -UR24 ;  /* 0x8000001898047e21 */ /* 0x008fe40008010000 */
[----:B------:R-:W2:Y:S02]  /*2670*/  LDL R152, [R1+0x88] ;  /* 0x0000880001987983 */ /* 0x000ea40000100800 */
[----:B------:R-:W-:Y:S01]  /*2680*/  FMUL.FTZ R4, R4, UR23 ;  /* 0x0000001704047c20 */ /* 0x000fe20008410000 */
[----:B----4-:R-:W-:-:S05]  /*2690*/  SHF.L.U32 R3, R140, 0x10, RZ ;  /* 0x000000108c037819 */ /* 0x010fca00000006ff */
[----:B------:R-:W-:Y:S01]  /*26a0*/  FADD.FTZ R204, R204, R3 ;  /* 0x00000003cccc7221 */ /* 0x000fe20000010000 */
[----:B------:R-:W-:Y:S01]  /*26b0*/  FFMA.FTZ R240, R4, R3, R240 ;  /* 0x0000000304f07223 */ /* 0x000fe200000100f0 */
[----:B------:R-:W-:-:S04]  /*26c0*/  FMUL.FTZ R13, R23, R12 ;  /* 0x0000000c170d7220 */ /* 0x000fc80000410000 */
[----:B------:R-:W-:Y:S01]  /*26d0*/  FFMA.FTZ R3, R29, R3, R13 ;  /* 0x000000031d037223 */ /* 0x000fe2000001000d */
[----:B------:R-:W-:Y:S02]  /*26e0*/  FADD.FTZ R13, R153, -UR24 ;  /* 0x80000018990d7e21 */ /* 0x000fe40008010000 */
[----:B------:R-:W3:Y:S01]  /*26f0*/  LDL R153, [R1+0x68] ;  /* 0x0000680001997983 */ /* 0x000ee20000100800 */
[C---:B------:R-:W-:Y:S02]  /*2700*/  SHF.L.U32 R29, R145.reuse, 0x10, RZ ;  /* 0x00000010911d7819 */ /* 0x040fe400000006ff */
[----:B------:R-:W-:Y:S02]  /*2710*/  PRMT R31, R145, 0x7632, R31 ;  /* 0x00007632911f7816 */ /* 0x000fe4000000001f */
[----:B------:R-:W4:Y:S01]  /*2720*/  LDL R145, [R1+0x6c] ;  /* 0x00006c0001917983 */ /* 0x000f220000100800 */
[----:B------:R-:W-:-:S03]  /*2730*/  PRMT R22, R144, 0x7632, R22 ;  /* 0x0000763290167816 */ /* 0x000fc60000000016 */
[----:B------:R-:W4:Y:S01]  /*2740*/  LDL R144, [R1+0x8c] ;  /* 0x00008c0001907983 */ /* 0x000f220000100800 */
[----:B------:R-:W-:Y:S01]  /*2750*/  FADD.FTZ R80, R80, R12 ;  /* 0x0000000c50507221 */ /* 0x000fe20000010000 */
[----:B------:R-:W-:Y:S01]  /*2760*/  FFMA.FTZ R112, R4, R12, R112 ;  /* 0x0000000c04707223 */ /* 0x000fe20000010070 */
[----:B------:R-:W-:Y:S02]  /*2770*/  PRMT R12, R140, 0x7632, R12 ;  /* 0x000076328c0c7816 */ /* 0x000fe4000000000c */
[----:B------:R-:W-:Y:S01]  /*2780*/  SHF.L.U32 R22, R22, 0x10, RZ ;  /* 0x0000001016167819 */ /* 0x000fe200000006ff */
[----:B------:R-:W-:Y:S01]  /*2790*/  FMUL.FTZ R13, R13, UR23 ;  /* 0x000000170d0d7c20 */ /* 0x000fe20008410000 */
[----:B------:R-:W-:-:S03]  /*27a0*/  SHF.L.U32 R12, R12, 0x10, RZ ;  /* 0x000000100c0c7819 */ /* 0x000fc600000006ff */
[-C--:B------:R-:W-:Y:S01]  /*27b0*/  FMUL.FTZ R23, R32, R22.reuse ;  /* 0x0000001620177220 */ /* 0x080fe20000410000 */
[----:B------:R-:W-:Y:S01]  /*27c0*/  FADD.FTZ R81, R81, R22 ;  /* 0x0000001651517221 */ /* 0x000fe20000010000 */
[----:B------:R-:W-:Y:S01]  /*27d0*/  FFMA.FTZ R113, R13, R22, R113 ;  /* 0x000000160d717223 */ /* 0x000fe20000010071 */
[----:B------:R-:W-:Y:S01]  /*27e0*/  FADD.FTZ R22, R154, -UR24 ;  /* 0x800000189a167e21 */ /* 0x000fe20008010000 */
[----:B------:R-:W-:Y:S01]  /*27f0*/  FADD.FTZ R205, R205, R12 ;  /* 0x0000000ccdcd7221 */ /* 0x000fe20000010000 */
[-C--:B------:R-:W-:Y:S01]  /*2800*/  FFMA.FTZ R241, R13, R12.reuse, R241 ;  /* 0x0000000c0df17223 */ /* 0x080fe200000100f1 */
[----:B------:R-:W-:Y:S01]  /*2810*/  FFMA.FTZ R12, R165, R12, R23 ;  /* 0x0000000ca50c7223 */ /* 0x000fe20000010017 */
[----:B------:R-:W-:Y:S01]  /*2820*/  SHF.L.U32 R23, R141, 0x10, RZ ;  /* 0x000000108d177819 */ /* 0x000fe200000006ff */
[----:B------:R-:W-:Y:S01]  /*2830*/  FMUL.FTZ R22, R22, UR23 ;  /* 0x0000001716167c20 */ /* 0x000fe20008410000 */
[----:B------:R-:W-:Y:S01]  /*2840*/  FMUL.FTZ R30, R164, R29 ;  /* 0x0000001da41e7220 */ /* 0x000fe20000410000 */
[----:B------:R-:W-:-:S02]  /*2850*/  FADD.FTZ R82, R82, R29 ;  /* 0x0000001d52527221 */ /* 0x000fc40000010000 */
[----:B------:R-:W-:Y:S01]  /*2860*/  FADD.FTZ R206, R206, R23 ;  /* 0x00000017cece7221 */ /* 0x000fe20000010000 */
[C---:B------:R-:W-:Y:S01]  /*2870*/  FFMA.FTZ R242, R22.reuse, R23, R242 ;  /* 0x0000001716f27223 */ /* 0x040fe200000100f2 */
[----:B------:R-:W-:Y:S01]  /*2880*/  FFMA.FTZ R114, R22, R29, R114 ;  /* 0x0000001d16727223 */ /* 0x000fe20000010072 */
[----:B------:R-:W-:Y:S01]  /*2890*/  FFMA.FTZ R23, R174, R23, R30 ;  /* 0x00000017ae177223 */ /* 0x000fe2000001001e */
[----:B------:R-:W-:Y:S01]  /*28a0*/  PRMT R29, R141, 0x7632, R29 ;  /* 0x000076328d1d7816 */ /* 0x000fe2000000001d */
[----:B------:R-:W-:Y:S01]  /*28b0*/  FADD.FTZ R30, R155, -UR24 ;  /* 0x800000189b1e7e21 */ /* 0x000fe20008010000 */
[----:B------:R-:W-:Y:S02]  /*28c0*/  SHF.L.U32 R31, R31, 0x10, RZ ;  /* 0x000000101f1f7819 */ /* 0x000fe400000006ff */
[----:B------:R-:W-:Y:S01]  /*28d0*/  SHF.L.U32 R32, R29, 0x10, RZ ;  /* 0x000000101d207819 */ /* 0x000fe200000006ff */
[----:B------:R-:W-:Y:S02]  /*28e0*/  FMUL.FTZ R29, R30, UR23 ;  /* 0x000000171e1d7c20 */ /* 0x000fe40008410000 */
[----:B------:R-:W-:-:S02]  /*28f0*/  FMUL.FTZ R30, R175, R31 ;  /* 0x0000001faf1e7220 */ /* 0x000fc40000410000 */
[----:B------:R-:W-:Y:S01]  /*2900*/  FADD.FTZ R207, R207, R32 ;  /* 0x00000020cfcf7221 */ /* 0x000fe20000010000 */
[-C--:B------:R-:W-:Y:S01]  /*2910*/  FFMA.FTZ R243, R29, R32.reuse, R243 ;  /* 0x000000201df37223 */ /* 0x080fe200000100f3 */
[----:B------:R-:W-:Y:S01]  /*2920*/  FFMA.FTZ R30, R182, R32, R30 ;  /* 0x00000020b61e7223 */ /* 0x000fe2000001001e */
[----:B------:R-:W-:Y:S01]  /*2930*/  FADD.FTZ R32, R148, -UR24 ;  /* 0x8000001894207e21 */ /* 0x000fe20008010000 */
[----:B------:R-:W-:Y:S01]  /*2940*/  SHF.L.U32 R140, R146, 0x10, RZ ;  /* 0x00000010928c7819 */ /* 0x000fe200000006ff */
[----:B------:R-:W-:Y:S01]  /*2950*/  FADD.FTZ R83, R83, R31 ;  /* 0x0000001f53537221 */ /* 0x000fe20000010000 */
[----:B------:R-:W-:Y:S01]  /*2960*/  FFMA.FTZ R115, R29, R31, R115 ;  /* 0x0000001f1d737223 */ /* 0x000fe20000010073 */
[----:B------:R-:W-:Y:S01]  /*2970*/  FMUL.FTZ R32, R32, UR23 ;  /* 0x0000001720207c20 */ /* 0x000fe20008410000 */
[----:B------:R-:W-:Y:S01]  /*2980*/  SHF.L.U32 R31, R142, 0x10, RZ ;  /* 0x000000108e1f7819 */ /* 0x000fe200000006ff */
[-C--:B------:R-:W-:Y:S01]  /*2990*/  FMUL.FTZ R141, R183, R140.reuse ;  /* 0x0000008cb78d7220 */ /* 0x080fe20000410000 */
[----:B------:R-:W-:Y:S01]  /*29a0*/  FADD.FTZ R76, R76, R140 ;  /* 0x0000008c4c4c7221 */ /* 0x000fe20000010000 */
        /* <DEDUP_REMOVED lines=28> */
[----:B---3--:R-:W-:Y:S01]  /*2b70*/  FMUL.FTZ R142, R153, R140 ;  /* 0x0000008c998e7220 */ /* 0x008fe20000410000 */
[----:B------:R-:W-:-:S03]  /*2b80*/  PRMT R140, R147, 0x7632, R140 ;  /* 0x00007632938c7816 */ /* 0x000fc6000000008c */
[----:B--2---:R-:W-:Y:S01]  /*2b90*/  FFMA.FTZ R175, R152, R141, R142 ;  /* 0x0000008d98af7223 */ /* 0x004fe2000001008e */
[----:B------:R-:W-:Y:S01]  /*2ba0*/  FADD.FTZ R141, R151, -UR24 ;  /* 0x80000018978d7e21 */ /* 0x000fe20008010000 */
[----:B------:R-:W-:-:S03]  /*2bb0*/  SHF.L.U32 R140, R140, 0x10, RZ ;  /* 0x000000108c8c7819 */ /* 0x000fc600000006ff */
[----:B------:R-:W-:Y:S02]  /*2bc0*/  FMUL.FTZ R182, R141, UR23 ;  /* 0x000000178db67c20 */ /* 0x000fe40008410000 */
[-C--:B----4-:R-:W-:Y:S01]  /*2bd0*/  FMUL.FTZ R141, R145, R140.reuse ;  /* 0x0000008c918d7220 */ /* 0x090fe20000410000 */
        /* <DEDUP_REMOVED lines=20> */
.L_x_1650:
[----:B------:R-:W-:Y:S05]  /*2d20*/  BSYNC.RECONVERGENT B0 ;  /* 0x0000000000007941 */ /* 0x000fea0003800200 */
.L_x_1649:
        /* <DEDUP_REMOVED lines=20> */
[----:B------:R2:W4:Y:S01]  /*2e70*/  LDG.E.128 R140, desc[UR16][R10.64] ;  /* 0x000000100a8c7981 */ /* 0x000522000c1e1d00 */
        /* <DEDUP_REMOVED lines=8> */
[----:B------:R3:W5:Y:S01]  /*2f00*/  @P0 LDG.E.128 R36, desc[UR16][R8.64+0x10] ;  /* 0x0000101008240981 */ /* 0x000762000c1e1d00 */
        /* <DEDUP_REMOVED lines=30> */
[C---:B------:R-:W-:Y:S01]  /*30f0*/  SHF.L.U32 R33, R141.reuse, 0x10, RZ ;  /* 0x000000108d217819 */ /* 0x040fe200000006ff */
[-C--:B------:R-:W-:Y:S01]  /*3100*/  FMUL.FTZ R35, R162, R34.reuse ;  /* 0x00000022a2237220 */ /* 0x080fe20000410000 */
[----:B------:R-:W-:Y:S01]  /*3110*/  FADD.FTZ R74, R74, R34 ;  /* 0x000000224a4a7221 */ /* 0x000fe20000010000 */
[----:B------:R-:W-:Y:S01]  /*3120*/  FFMA.FTZ R106, R24, R34, R106 ;  /* 0x00000022186a7223 */ /* 0x000fe2000001006a */
[----:B------:R-:W-:Y:S01]  /*3130*/  PRMT R34, R141, 0x7632, R34 ;  /* 0x000076328d227816 */ /* 0x000fe20000000022 */
[----:B------:R-:W-:Y:S01]  /*3140*/  FADD.FTZ R198, R198, R33 ;  /* 0x00000021c6c67221 */ /* 0x000fe20000010000 */
[-C--:B------:R-:W-:Y:S01]  /*3150*/  FFMA.FTZ R234, R24, R33.reuse, R234 ;  /* 0x0000002118ea7223 */ /* 0x080fe200000100ea */
[----:B------:R-:W-:Y:S01]  /*3160*/  FFMA.FTZ R33, R176, R33, R35 ;  /* 0x00000021b0217223 */ /* 0x000fe20000010023 */
[----:B------:R-:W-:Y:S01]  /*3170*/  FADD.FTZ R35, R151, -UR24 ;  /* 0x8000001897237e21 */ /* 0x000fe20008010000 */
[----:B------:R-:W-:-:S02]  /*3180*/  SHF.L.U32 R140, R140, 0x10, RZ ;  /* 0x000000108c8c7819 */ /* 0x000fc400000006ff */
[----:B------:R-:W-:Y:S01]  /*3190*/  SHF.L.U32 R141, R34, 0x10, RZ ;  /* 0x00000010228d7819 */ /* 0x000fe200000006ff */
[----:B------:R-:W-:Y:S01]  /*31a0*/  FMUL.FTZ R34, R35, UR23 ;  /* 0x0000001723227c20 */ /* 0x000fe20008410000 */
[----:B------:R-:W-:Y:S01]  /*31b0*/  FADD.FTZ R144, R152, -UR24 ;  /* 0x8000001898907e21 */ /* 0x000fe20008010000 */
        /* <DEDUP_REMOVED lines=36> */
[----:B------:R-:W-:-:S05]  /*3400*/  SHF.L.U32 R143, R143, 0x10, RZ ;  /* 0x000000108f8f7819 */ /* 0x000fca00000006ff */
        /* <DEDUP_REMOVED lines=28> */
.L_x_1652:
[----:B------:R-:W-:Y:S05]  /*35d0*/  BSYNC.RECONVERGENT B0 ;  /* 0x0000000000007941 */ /* 0x000fea0003800200 */
.L_x_1651:
        /* <DEDUP_REMOVED lines=32> */
.L_x_1654:
[----:B------:R-:W-:Y:S05]  /*37e0*/  BSYNC.RECONVERGENT B0 ;  /* 0x0000000000007941 */ /* 0x000fea0003800200 */
.L_x_1653:
        /* <DEDUP_REMOVED lines=81> */
.L_x_1659:
        /* <DEDUP_REMOVED lines=33> */
.L_x_1658:
        /* <DEDUP_REMOVED lines=32> */
.L_x_1661:
        /* <DEDUP_REMOVED lines=33> */
.L_x_1657:
        /* <DEDUP_REMOVED lines=35> */
.L_x_1663:
        /* <DEDUP_REMOVED lines=33> */
.L_x_1662:
        /* <DEDUP_REMOVED lines=32> */
.L_x_1664:
        /* <DEDUP_REMOVED lines=32> */
.L_x_1660:
        /* <DEDUP_REMOVED lines=15> */
.L_x_1656:
[----:B------:R-:W-:Y:S05]  /*4c50*/  BSYNC.RECONVERGENT B0 ;  /* 0x0000000000007941 */ /* 0x000fea0003800200 */
.L_x_1655:
        /* <DEDUP_REMOVED lines=45> */
.L_x_1669:
        /* <DEDUP_REMOVED lines=29> */
.L_x_1668:
        /* <DEDUP_REMOVED lines=36> */
.L_x_1671:
        /* <DEDUP_REMOVED lines=29> */
.L_x_1667:
        /* <DEDUP_REMOVED lines=40> */
.L_x_1673:
        /* <DEDUP_REMOVED lines=29> */
.L_x_1672:
        /* <DEDUP_REMOVED lines=36> */
.L_x_1674:
        /* <DEDUP_REMOVED lines=28> */
.L_x_1670:
        /* <DEDUP_REMOVED lines=14> */
.L_x_1666:
[----:B------:R-:W-:Y:S05]  /*5e40*/  BSYNC.RECONVERGENT B0 ;  /* 0x0000000000007941 */ /* 0x000fea0003800200 */
.L_x_1665:
        /* <DEDUP_REMOVED lines=45> */
.L_x_1679:
        /* <DEDUP_REMOVED lines=29> */
.L_x_1678:
        /* <DEDUP_REMOVED lines=36> */
.L_x_1681:
        /* <DEDUP_REMOVED lines=29> */
.L_x_1677:
        /* <DEDUP_REMOVED lines=40> */
.L_x_1683:
        /* <DEDUP_REMOVED lines=29> */
.L_x_1682:
        /* <DEDUP_REMOVED lines=36> */
.L_x_1684:
        /* <DEDUP_REMOVED lines=28> */
.L_x_1680:
        /* <DEDUP_REMOVED lines=14> */
.L_x_1676:
[----:B------:R-:W-:Y:S05]  /*7030*/  BSYNC.RECONVERGENT B0 ;  /* 0x0000000000007941 */ /* 0x000fea0003800200 */
.L_x_1675:
        /* <DEDUP_REMOVED lines=45> */
.L_x_1689:
        /* <DEDUP_REMOVED lines=29> */
.L_x_1688:
        /* <DEDUP_REMOVED lines=36> */
.L_x_1691:
        /* <DEDUP_REMOVED lines=29> */
.L_x_1687:
        /* <DEDUP_REMOVED lines=40> */
.L_x_1693:
        /* <DEDUP_REMOVED lines=29> */
.L_x_1692:
        /* <DEDUP_REMOVED lines=36> */
.L_x_1694:
        /* <DEDUP_REMOVED lines=28> */
.L_x_1690:
        /* <DEDUP_REMOVED lines=13> */
.L_x_1686:
[----:B------:R-:W-:Y:S05]  /*8210*/  BSYNC.RECONVERGENT B0 ;  /* 0x0000000000007941 */ /* 0x000fea0003800200 */
.L_x_1685:
[----:B------:R-:W-:Y:S01]  /*8220*/  UPLOP3.LUT UP1, UPT, UPT, UPT, UP1, 0x40, 0x4 ;  /* 0x000000000004789c */ /* 0x000fe20003f2e810 */
[----:B------:R-:W-:Y:S10]  /*8230*/  BRA.U !UP3, `(.L_x_1695) ;  /* 0xffffff8d0b947547 */ /* 0x000ff4000b83ffff */
.L_x_1644:
        /* <DEDUP_REMOVED lines=31> */
.L_x_1697:
[----:B------:R-:W-:Y:S05]  /*8430*/  BSYNC.RECONVERGENT B0 ;  /* 0x0000000000007941 */ /* 0x000fea0003800200 */
.L_x_1696:
        /* <DEDUP_REMOVED lines=19> */
.L_x_1699:
[----:B------:R-:W-:Y:S05]  /*8570*/  BSYNC.RECONVERGENT B0 ;  /* 0x0000000000007941 */ /* 0x000fea0003800200 */
.L_x_1698:
        /* <DEDUP_REMOVED lines=19> */
.L_x_1701:
[----:B------:R-:W-:Y:S05]  /*86b0*/  BSYNC.RECONVERGENT B0 ;  /* 0x0000000000007941 */ /* 0x000fea0003800200 */
.L_x_1700:
        /* <DEDUP_REMOVED lines=18> */
.L_x_1702:
        /* <DEDUP_REMOVED lines=10> */
.L_x_4844:


//--------------------- .text._ZN10layer_norm31ln_parallel_residual_bwd_kernelINS_13Kernel_traitsIf13__nv_bfloat16fS2_fjLj8192ELj1ELj1ELj8ELj16ENS_18Kernel_traits_baseILj8192EfS2_fS2_fjLj256EEEEELb0ELb0ELb1EEEvNS_9BwdParamsE --------------------------
	.section	.text._ZN10layer_norm31ln_parallel_residual_bwd_kernelINS_13Kernel_traitsIf13__nv_bfloat16fS2_fjLj8192ELj1ELj1ELj8ELj16ENS_18Kernel_traits_baseILj8192EfS2_fS2_fjLj256EEEEELb0ELb0ELb1EEEvNS_9BwdParamsE,"ax",@progbits
	.align	128
        .global         _ZN10layer_norm31ln_parallel_residual_bwd_kernelINS_13Kernel_traitsIf13__nv_bfloat16fS2_fjLj8192ELj1ELj1ELj8ELj16ENS_18Kernel_traits_baseILj8192EfS2_fS2_fjLj256EEEEELb0ELb0ELb1EEEvNS_9BwdParamsE
        .type           _ZN10layer_norm31ln_parallel_residual_bwd_kernelINS_13Kernel_traitsIf13__nv_bfloat16fS2_fjLj8192ELj1ELj1ELj8ELj16ENS_18Kernel_traits_baseILj8192EfS2_fS2_fjLj256EEEEELb0ELb0ELb1EEEvNS_9BwdParamsE,@function
        .size           _ZN10layer_norm31ln_parallel_residual_bwd_kernelINS_13Kernel_traitsIf13__nv_bfloat16fS2_fjLj8192ELj1ELj1ELj8ELj16ENS_18Kernel_traits_baseILj8192EfS2_fS2_fjLj256EEEEELb0ELb0ELb1EEEvNS_9BwdParamsE,(.L_x_4845 - _ZN10layer_norm31ln_parallel_residual_bwd_kernelINS_13Kernel_traitsIf13__nv_bfloat16fS2_fjLj8192ELj1ELj1ELj8ELj16ENS_18Kernel_traits_baseILj8192EfS2_fS2_fjLj256EEEEELb0ELb0ELb1EEEvNS_9BwdParamsE)
        .other          _ZN10layer_norm31ln_parallel_residual_bwd_kernelINS_13Kernel_traitsIf13__nv_bfloat16fS2_fjLj8192ELj1ELj1ELj8ELj16ENS_18Kernel_traits_baseILj8192EfS2_fS2_fjLj256EEEEELb0ELb0ELb1EEEvNS_9BwdParamsE,@"STO_CUDA_ENTRY STV_DEFAULT"
_ZN10layer_norm31ln_parallel_residual_bwd_kernelINS_13Kernel_traitsIf13__nv_bfloat16fS2_fjLj8192ELj1ELj1ELj8ELj16ENS_18Kernel_traits_baseILj8192EfS2_fS2_fjLj256EEEEELb0ELb0ELb1EEEvNS_9BwdParamsE:
.text._ZN10layer_norm31ln_parallel_residual_bwd_kernelINS_13Kernel_traitsIf13__nv_bfloat16fS2_fjLj8192ELj1ELj1ELj8ELj16ENS_18Kernel_traits_baseILj8192EfS2_fS2_fjLj256EEEEELb0ELb0ELb1EEEvNS_9BwdParamsE:
        /* <DEDUP_REMOVED lines=72> */
[----:B------:R-:W1:Y:S01]  /*0480*/  LDC.64 R2, c[0x0][0x3d0] ;  /* 0x0000f400ff027b82 */ /* 0x000e620000000a00 */
[----:B------:R2:W-:Y:S07]  /*0490*/  STL [R1+0xfc], RZ ;  /* 0x0000fcff01007387 */ /* 0x0005ee0000100800 */
[----:B------:R-:W3:Y:S01]  /*04a0*/  LDC.64 R4, c[0x0][0x3d8] ;  /* 0x0000f600ff047b82 */ /* 0x000ee20000000a00 */
[----:B------:R-:W-:Y:S01]  /*04b0*/  HFMA2 R247, -RZ, RZ, 0, 0 ;  /* 0x00000000fff77431 */ /* 0x000fe200000001ff */
[----:B------:R-:W-:Y:S01]  /*04c0*/  UPLOP3.LUT UP1, UPT, UPT, UPT, UPT, 0x40, 0x4 ;  /* 0x000000000004789c */ /* 0x000fe20003f2e870 */
[----:B------:R-:W-:Y:S01]  /*04d0*/  HFMA2 R250, -RZ, RZ, 0, 0 ;  /* 0x00000000fffa7431 */ /* 0x000fe200000001ff */
[----:B------:R-:W4:Y:S01]  /*04e0*/  LDCU UR23, c[0x0][0x388] ;  /* 0x00007100ff1777ac */ /* 0x000f220008000800 */
[----:B------:R-:W-:-:S02]  /*04f0*/  HFMA2 R235, -RZ, RZ, 0, 0 ;  /* 0x00000000ffeb7431 */ /* 0x000fc400000001ff */
[----:B------:R-:W-:Y:S01]  /*0500*/  HFMA2 R224, -RZ, RZ, 0, 0 ;  /* 0x00000000ffe07431 */ /* 0x000fe200000001ff */
[----:B------:R-:W-:Y:S02]  /*0510*/  MOV R245, RZ ;  /* 0x000000ff00f57202 */ /* 0x000fe40000000f00 */
[----:B------:R-:W-:Y:S02]  /*0520*/  CS2R R242, SRZ ;  /* 0x0000000000f27805 */ /* 0x000fe4000001ff00 */
[----:B------:R-:W-:Y:S02]  /*0530*/  CS2R R240, SRZ ;  /* 0x0000000000f07805 */ /* 0x000fe4000001ff00 */
[----:B------:R-:W-:Y:S02]  /*0540*/  CS2R R238, SRZ ;  /* 0x0000000000ee7805 */ /* 0x000fe4000001ff00 */
[----:B------:R-:W-:Y:S02]  /*0550*/  MOV R248, RZ ;  /* 0x000000ff00f87202 */ /* 0x000fe40000000f00 */
[----:B------:R-:W-:-:S02]  /*0560*/  CS2R R236, SRZ ;  /* 0x0000000000ec7805 */ /* 0x000fc4000001ff00 */
[----:B------:R-:W-:Y:S02]  /*0570*/  MOV R232, RZ ;  /* 0x000000ff00e87202 */ /* 0x000fe40000000f00 */
[----:B------:R-:W-:Y:S01]  /*0580*/  CS2R R230, SRZ ;  /* 0x0000000000e67805 */ /* 0x000fe2000001ff00 */
[----:B-1----:R-:W-:Y:S01]  /*0590*/  IMAD.WIDE.U32 R2, R251, 0x20, R2 ;  /* 0x00000020fb027825 */ /* 0x002fe200078e0002 */
[----:B------:R-:W-:Y:S02]  /*05a0*/  CS2R R228, SRZ ;  /* 0x0000000000e47805 */ /* 0x000fe4000001ff00 */
[----:B------:R-:W-:Y:S02]  /*05b0*/  CS2R R226, SRZ ;  /* 0x0000000000e27805 */ /* 0x000fe4000001ff00 */
[----:B------:R-:W-:Y:S02]  /*05c0*/  CS2R R222, SRZ ;  /* 0x0000000000de7805 */ /* 0x000fe4000001ff00 */
[----:B------:R-:W-:Y:S01]  /*05d0*/  CS2R R220, SRZ ;  /* 0x0000000000dc7805 */ /* 0x000fe2000001ff00 */
[----:B0-----:R-:W5:Y:S01]  /*05e0*/  LDG.E.128 R84, desc[UR14][R2.64] ;  /* 0x0000000e02547981 */ /* 0x001f62000c1e1d00 */
[----:B------:R-:W-:-:S02]  /*05f0*/  CS2R R218, SRZ ;  /* 0x0000000000da7805 */ /* 0x000fc4000001ff00 */
[----:B------:R-:W-:Y:S01]  /*0600*/  CS2R R216, SRZ ;  /* 0x0000000000d87805 */ /* 0x000fe2000001ff00 */
[----:B---3--:R-:W-:Y:S01]  /*0610*/  IMAD.WIDE.U32 R4, R251, 0x20, R4 ;  /* 0x00000020fb047825 */ /* 0x008fe200078e0004 */
[----:B------:R-:W5:Y:S01]  /*0620*/  LDG.E.128 R80, desc[UR14][R2.64+0x10] ;  /* 0x0000100e02507981 */ /* 0x000f62000c1e1d00 */
[----:B------:R-:W-:Y:S02]  /*0630*/  CS2R R214, SRZ ;  /* 0x0000000000d67805 */ /* 0x000fe4000001ff00 */
[----:B------:R-:W-:Y:S02]  /*0640*/  MOV R200, RZ ;  /* 0x000000ff00c87202 */ /* 0x000fe40000000f00 */
        /* <DEDUP_REMOVED lines=14> */
[----:B------:R-:W-:Y:S01]  /*0730*/  CS2R R14, SRZ ;  /* 0x00000000000e7805 */ /* 0x000fe2000001ff00 */
[----:B------:R-:W0:Y:S02]  /*0740*/  LDCU.U8 UR22, c[0x0][0x410] ;  /* 0x00008200ff1677ac */ /* 0x000e240008000000 */
[----:B------:R-:W5:Y:S01]  /*0750*/  LDG.E.128 R60, desc[UR14][R2.64+0x6000] ;  /* 0x0060000e023c7981 */ /* 0x000f62000c1e1d00 */
[----:B------:R-:W1:Y:S03]  /*0760*/  LDCU UR28, c[0x0][0x400] ;  /* 0x00008000ff1c77ac */ /* 0x000e660008000800 */
[----:B------:R-:W5:Y:S01]  /*0770*/  LDG.E.128 R56, desc[UR14][R2.64+0x6010] ;  /* 0x0060100e02387981 */ /* 0x000f62000c1e1d00 */
[----:B------:R-:W3:Y:S03]  /*0780*/  LDCU.64 UR30, c[0x0][0x468] ;  /* 0x00008d00ff1e77ac */ /* 0x000ee60008000a00 */
        /* <DEDUP_REMOVED lines=67> */
[----:B------:R2:W-:Y:S01]  /*0bc0*/  STL [R1], RZ ;  /* 0x000000ff01007387 */ /* 0x0005e20000100800 */
[----:B------:R-:W-:-:S02]  /*0bd0*/  CS2R R12, SRZ ;  /* 0x00000000000c7805 */ /* 0x000fc4000001ff00 */
[----:B------:R-:W-:Y:S02]  /*0be0*/  CS2R R10, SRZ ;  /* 0x00000000000a7805 */ /* 0x000fe4000001ff00 */
[----:B------:R-:W-:Y:S01]  /*0bf0*/  CS2R R8, SRZ ;  /* 0x0000000000087805 */ /* 0x000fe2000001ff00 */
[----:B------:R-:W5:Y:S01]  /*0c00*/  LDG.E.128 R52, desc[UR14][R4.64] ;  /* 0x0000000e04347981 */ /* 0x000f62000c1e1d00 */
[----:B------:R-:W-:-:S03]  /*0c10*/  CS2R R6, SRZ ;  /* 0x0000000000067805 */ /* 0x000fc6000001ff00 */
[----:B------:R-:W5:Y:S04]  /*0c20*/  LDG.E.128 R48, desc[UR14][R4.64+0x10] ;  /* 0x0000100e04307981 */ /* 0x000f68000c1e1d00 */
[----:B------:R-:W5:Y:S04]  /*0c30*/  LDG.E.128 R44, desc[UR14][R4.64+0x2000] ;  /* 0x0020000e042c7981 */ /* 0x000f68000c1e1d00 */
[----:B------:R-:W5:Y:S04]  /*0c40*/  LDG.E.128 R40, desc[UR14][R4.64+0x2010] ;  /* 0x0020100e04287981 */ /* 0x000f68000c1e1d00 */
[----:B------:R-:W5:Y:S04]  /*0c50*/  LDG.E.128 R36, desc[UR14][R4.64+0x4000] ;  /* 0x0040000e04247981 */ /* 0x000f68000c1e1d00 */
[----:B------:R-:W5:Y:S04]  /*0c60*/  LDG.E.128 R32, desc[UR14][R4.64+0x4010] ;  /* 0x0040100e04207981 */ /* 0x000f68000c1e1d00 */
[----:B------:R-:W5:Y:S04]  /*0c70*/  LDG.E.128 R28, desc[UR14][R4.64+0x6000] ;  /* 0x0060000e041c7981 */ /* 0x000f68000c1e1d00 */
[----:B------:R4:W5:Y:S02]  /*0c80*/  LDG.E.128 R24, desc[UR14][R4.64+0x6010] ;  /* 0x0060100e04187981 */ /* 0x000964000c1e1d00 */
[----:B01234-:R-:W-:-:S07]  /*0c90*/  CS2R R4, SRZ ;  /* 0x0000000000047805 */ /* 0x01ffce000001ff00 */
.L_x_1738:
[----:B------:R-:W-:Y:S01]  /*0ca0*/  UIMAD.WIDE UR8, UR4, 0x4, UR16 ;  /* 0x00000004040878a5 */ /* 0x000fe2000f8e0210 */
[----:B0-----:R-:W0:Y:S01]  /*0cb0*/  LDC.64 R182, c[0x0][0x430] ;  /* 0x00010c00ffb67b82 */ /* 0x001e220000000a00 */
[----:B------:R-:W-:Y:S01]  /*0cc0*/  UIMAD UR5, UR4, UR23, URZ ;  /* 0x00000017040572a4 */ /* 0x000fe2000f8e02ff */
[----:B------:R-:W2:Y:S01]  /*0cd0*/  LDL.LU R211, [R1+0x18] ;  /* 0x0000180001d37983 */ /* 0x000ea20000300800 */
[----:B------:R-:W-:Y:S02]  /*0ce0*/  UIMAD.WIDE UR20, UR4, 0x4, UR18 ;  /* 0x00000004041478a5 */ /* 0x000fe4000f8e0212 */
[----:B------:R-:W-:-:S03]  /*0cf0*/  USHF.R.S32.HI UR6, URZ, 0x1f, UR5 ;  /* 0x0000001fff067899 */ /* 0x000fc60008011405 */
[----:B-1----:R-:W1:Y:S01]  /*0d00*/  LDC.64 R184, c[0x0][0x3a8] ;  /* 0x0000ea00ffb87b82 */ /* 0x002e620000000a00 */
[----:B------:R-:W-:Y:S02]  /*0d10*/  MOV R2, UR8 ;  /* 0x0000000800027c02 */ /* 0x000fe40008000f00 */
[----:B------:R-:W-:-:S05]  /*0d20*/  MOV R3, UR9 ;  /* 0x0000000900037c02 */ /* 0x000fca0008000f00 */
[----:B------:R-:W3:Y:S01]  /*0d30*/  LDC.64 R186, c[0x0][0x428] ;  /* 0x00010a00ffba7b82 */ /* 0x000ee20000000a00 */
[----:B------:R-:W-:Y:S01]  /*0d40*/  ULEA.HI UR6, UR6, UR5, URZ, 0x3 ;  /* 0x0000000506067291 */ /* 0x000fe2000f8f18ff */
[----:B------:R4:W2:Y:S04]  /*0d50*/  LDG.E R0, desc[UR14][R2.64] ;  /* 0x0000000e02007981 */ /* 0x0008a8000c1e1900 */
[----:B------:R-:W2:Y:S01]  /*0d60*/  LDL.LU R209, [R1+0x8] ;  /* 0x0000080001d17983 */ /* 0x000ea20000300800 */
[----:B------:R-:W-:-:S03]  /*0d70*/  MOV R202, UR6 ;  /* 0x0000000600ca7c02 */ /* 0x000fc60008000f00 */
[----:B------:R-:W2:Y:S01]  /*0d80*/  LDL.LU R213, [R1+0x1c] ;  /* 0x00001c0001d57983 */ /* 0x000ea20000300800 */
[----:B----4-:R-:W-:Y:S02]  /*0d90*/  MOV R2, UR20 ;  /* 0x0000001400027c02 */ /* 0x010fe40008000f00 */
[----:B------:R-:W-:Y:S01]  /*0da0*/  MOV R3, UR21 ;  /* 0x0000001500037c02 */ /* 0x000fe20008000f00 */
[----:B------:R-:W4:Y:S01]  /*0db0*/  LDL.LU R210, [R1+0xc] ;  /* 0x00000c0001d27983 */ /* 0x000f220000300800 */
[----:B------:R-:W-:-:S03]  /*0dc0*/  LEA.HI.SX32 R202, R202, R251, 0x1d ;  /* 0x000000fbcaca7211 */ /* 0x000fc600078feaff */
[----:B------:R3:W2:Y:S02]  /*0dd0*/  LDG.E R2, desc[UR14][R2.64] ;  /* 0x0000000e02027981 */ /* 0x0006a4000c1e1900 */
[C---:B0-----:R-:W-:Y:S01]  /*0de0*/  IMAD.WIDE.U32 R132, R202.reuse, 0x10, R182 ;  /* 0x00000010ca847825 */ /* 0x041fe200078e00b6 */
[----:B------:R-:W-:Y:S01]  /*0df0*/  ISETP.NE.U32.AND P0, PT, RZ, UR24, PT ;  /* 0x00000018ff007c0c */ /* 0x000fe2000bf05070 */
[----:B------:R-:W4:Y:S02]  /*0e00*/  LDL.LU R212, [R1+0x20] ;  /* 0x0000200001d47983 */ /* 0x000f240000300800 */
[C---:B-1----:R-:W-:Y:S02]  /*0e10*/  IMAD.WIDE.U32 R140, R202.reuse, 0x20, R184 ;  /* 0x00000020ca8c7825 */ /* 0x042fe400078e00b8 */
[----:B------:R-:W4:Y:S02]  /*0e20*/  LDG.E.128 R132, desc[UR14][R132.64] ;  /* 0x0000000e84847981 */ /* 0x000f24000c1e1d00 */
[----:B---3--:R-:W-:-:S02]  /*0e30*/  IMAD.WIDE.U32 R136, R202, 0x10, R186 ;  /* 0x00000010ca887825 */ /* 0x008fc400078e00ba */
[----:B------:R-:W3:Y:S04]  /*0e40*/  LDG.E.128 R176, desc[UR14][R140.64] ;  /* 0x0000000e8cb07981 */ /* 0x000ee8000c1e1d00 */
[----:B------:R-:W4:Y:S04]  /*0e50*/  LDG.E.128 R136, desc[UR14][R136.64] ;  /* 0x0000000e88887981 */ /* 0x000f28000c1e1d00 */
[----:B------:R-:W3:Y:S01]  /*0e60*/  LDG.E.128 R140, desc[UR14][R140.64+0x10] ;  /* 0x0000100e8c8c7981 */ /* 0x000ee2000c1e1d00 */
[----:B------:R-:W-:-:S13]  /*0e70*/  ISETP.NE.AND.EX P0, PT, RZ, UR25, PT, P0 ;  /* 0x00000019ff007c0c */ /* 0x000fda000bf05300 */
[----:B------:R-:W0:Y:S01]  /*0e80*/  @P0 LDC.64 R174, c[0x0][0x438] ;  /* 0x00010e00ffae0b82 */ /* 0x000e220000000a00 */
[----:B------:R-:W-:Y:S02]  /*0e90*/  IADD3 R201, PT, PT, R202, 0x100, RZ ;  /* 0x00000100cac97810 */ /* 0x000fe40007ffe0ff */
[----:B------:R-:W-:-:S05]  /*0ea0*/  ISETP.NE.AND P2, PT, RZ, UR22, PT ;  /* 0x00000016ff007c0c */ /* 0x000fca000bf45270 */
[----:B------:R-:W1:Y:S01]  /*0eb0*/  @P0 LDC.64 R170, c[0x0][0x438] ;  /* 0x00010e00ffaa0b82 */ /* 0x000e620000000a00 */
[----:B------:R-:W-:-:S07]  /*0ec0*/  IADD3 R3, PT, PT, R202, 0x200, RZ ;  /* 0x00000200ca037810 */ /* 0x000fce0007ffe0ff */
[----:B------:R-:W1:Y:S01]  /*0ed0*/  @P0 LDC.64 R180, c[0x0][0x438] ;  /* 0x00010e00ffb40b82 */ /* 0x000e620000000a00 */
[----:B0-----:R-:W-:-:S05]  /*0ee0*/  @P0 IMAD.WIDE.U32 R174, R201, 0x20, R174 ;  /* 0x00000020c9ae0825 */ /* 0x001fca00078e00ae */
[----:B-----5:R-:W5:Y:S04]  /*0ef0*/  @P0 LDG.E.128 R96, desc[UR14][R174.64] ;  /* 0x0000000eae600981 */ /* 0x020f68000c1e1d00 */
[----:B------:R0:W5:Y:S02]  /*0f00*/  @P0 LDG.E.128 R100, desc[UR14][R174.64+0x10] ;  /* 0x0000100eae640981 */ /* 0x000164000c1e1d00 */
[----:B0-----:R-:W0:Y:S01]  /*0f10*/  @P0 LDC.64 R174, c[0x0][0x438] ;  /* 0x00010e00ffae0b82 */ /* 0x001e220000000a00 */
[----:B------:R-:W-:-:S04]  /*0f20*/  IMAD.WIDE.U32 R148, R201, 0x10, R182 ;  /* 0x00000010c9947825 */ /* 0x000fc800078e00b6 */
[C---:B------:R-:W-:Y:S02]  /*0f30*/  IMAD.WIDE.U32 R156, R201.reuse, 0x20, R184 ;  /* 0x00000020c99c7825 */ /* 0x040fe400078e00b8 */
[----:B------:R-:W3:Y:S04]  /*0f40*/  LDG.E.128 R148, desc[UR14][R148.64] ;  /* 0x0000000e94947981 */ /* 0x000ee8000c1e1d00 */
[----:B------:R-:W3:Y:S01]  /*0f50*/  LDG.E.128 R144, desc[UR14][R156.64] ;  /* 0x0000000e9c907981 */ /* 0x000ee2000c1e1d00 */
[----:B--2---:R-:W-:Y:S02]  /*0f60*/  R2UR UR9, R2 ;  /* 0x00000000020972ca */ /* 0x004fe400000e0000 */
[----:B----4-:R-:W-:Y:S01]  /*0f70*/  SHF.L.U32 R204, R136, 0x10, RZ ;  /* 0x0000001088cc7819 */ /* 0x010fe200000006ff */
[----:B------:R-:W-:Y:S01]  /*0f80*/  IMAD.WIDE.U32 R152, R201, 0x10, R186 ;  /* 0x00000010c9987825 */ /* 0x000fe200078e00ba */
[----:B------:R-:W-:Y:S01]  /*0f90*/  FSEL R0, R0, RZ, !P2 ;  /* 0x000000ff00007208 */ /* 0x000fe20005000000 */
[----:B------:R-:W2:Y:S01]  /*0fa0*/  LDG.E.128 R156, desc[UR14][R156.64+0x10] ;  /* 0x0000100e9c9c7981 */ /* 0x000ea2000c1e1d00 */
[----:B------:R-:W-:-:S02]  /*0fb0*/  IADD3 R2, PT, PT, R202, 0x300, RZ ;  /* 0x00000300ca027810 */ /* 0x000fc40007ffe0ff */
[----:B------:R-:W-:Y:S01]  /*0fc0*/  R2UR UR5, R0 ;  /* 0x00000000000572ca */ /* 0x000fe200000e0000 */
[----:B------:R-:W4:Y:S02]  /*0fd0*/  LDG.E.128 R152, desc[UR14][R152.64] ;  /* 0x0000000e98987981 */ /* 0x000f24000c1e1d00 */
[----:B0-----:R-:W-:-:S05]  /*0fe0*/  @P0 IMAD.WIDE.U32 R174, R2, 0x20, R174 ;  /* 0x0000002002ae0825 */ /* 0x001fca00078e00ae */
[----:B------:R-:W5:Y:S04]  /*0ff0*/  @P0 LDG.E.128 R112, desc[UR14][R174.64] ;  /* 0x0000000eae700981 */ /* 0x000f68000c1e1d00 */
[----:B------:R0:W5:Y:S01]  /*1000*/  @P0 LDG.E.128 R116, desc[UR14][R174.64+0x10] ;  /* 0x0000100eae740981 */ /* 0x000162000c1e1d00 */
[----:B---3--:R-:W-:Y:S01]  /*1010*/  FADD.FTZ R177, R177, -UR5 ;  /* 0x80000005b1b17e21 */ /* 0x008fe20008010000 */
[----:B------:R-:W-:Y:S02]  /*1020*/  PRMT R136, R136, 0x7632, R136 ;  /* 0x0000763288887816 */ /* 0x000fe40000000088 */
[C---:B0-----:R-:W-:Y:S02]  /*1030*/  SHF.L.U32 R174, R132.reuse, 0x10, RZ ;  /* 0x0000001084ae7819 */ /* 0x041fe400000006ff */
[----:B------:R-:W-:Y:S01]  /*1040*/  PRMT R132, R132, 0x7632, R132 ;  /* 0x0000763284847816 */ /* 0x000fe20000000084 */
[----:B------:R-:W-:-:S03]  /*1050*/  FMUL.FTZ R206, R177, UR9 ;  /* 0x00000009b1ce7c20 */ /* 0x000fc60008410000 */
[----:B------:R-:W-:Y:S02]  /*1060*/  SHF.L.U32 R132, R132, 0x10, RZ ;  /* 0x0000001084847819 */ /* 0x000fe400000006ff */
[----:B------:R-:W-:-:S03]  /*1070*/  SHF.L.U32 R136, R136, 0x10, RZ ;  /* 0x0000001088887819 */ /* 0x000fc600000006ff */
[-C--:B------:R-:W-:Y:S01]  /*1080*/  FFMA.FTZ R239, R206, R132.reuse, R239 ;  /* 0x00000084ceef7223 */ /* 0x080fe200000100ef */
[----:B------:R-:W-:Y:S01]  /*1090*/  FADD.FTZ R243, R132, R243 ;  /* 0x000000f384f37221 */ /* 0x000fe20000010000 */
[----:B------:R-:W-:Y:S01]  /*10a0*/  FMUL.FTZ R132, R53, R132 ;  /* 0x0000008435847220 */ /* 0x000fe20000410000 */
[-C--:B------:R-:W-:Y:S01]  /*10b0*/  FFMA.FTZ R5, R206, R136.reuse, R5 ;  /* 0x00000088ce057223 */ /* 0x080fe20000010005 */
[----:B------:R-:W-:Y:S02]  /*10c0*/  FADD.FTZ R214, R136, R214 ;  /* 0x000000d688d67221 */ /* 0x000fe40000010000 */
[----:B------:R-:W-:Y:S01]  /*10d0*/  FFMA.FTZ R136, R85, R136, R132 ;  /* 0x0000008855887223 */ /* 0x000fe20000010084 */
[----:B------:R-:W-:-:S05]  /*10e0*/  SHF.L.U32 R132, R134, 0x10, RZ ;  /* 0x0000001086847819 */ /* 0x000fca00000006ff */
[----:B------:R-:W-:Y:S01]  /*10f0*/  FADD.FTZ R211, R132, R211 ;  /* 0x000000d384d37221 */ /* 0x000fe20000010000 */
[----:B------:R-:W-:-:S04]  /*1100*/  FADD.FTZ R208, R140, -UR5 ;  /* 0x800000058cd07e21 */ /* 0x000fc80008010000 */
[----:B------:R0:W-:Y:S01]  /*1110*/  STL [R1+0x18], R211 ;  /* 0x000018d301007387 */ /* 0x0001e20000100800 */
[----:B------:R-:W-:Y:S01]  /*1120*/  FMUL.FTZ R208, R208, UR9 ;  /* 0x00000009d0d07c20 */ /* 0x000fe20008410000 */
[----:B------:R-:W-:Y:S02]  /*1130*/  PRMT R134, R134, 0x7632, R134 ;  /* 0x0000763286867816 */ /* 0x000fe40000000086 */
[----:B0-----:R-:W3:Y:S01]  /*1140*/  LDL.LU R211, [R1+0x10] ;  /* 0x0000100001d37983 */ /* 0x001ee20000300800 */
[----:B------:R-:W-:Y:S01]  /*1150*/  FADD.FTZ R141, R141, -UR5 ;  /* 0x800000058d8d7e21 */ /* 0x000fe20008010000 */
[----:B------:R-:W-:Y:S01]  /*1160*/  FFMA.FTZ R209, R208, R132, R209 ;  /* 0x00000084d0d17223 */ /* 0x000fe200000100d1 */
[----:B------:R-:W-:Y:S02]  /*1170*/  SHF.L.U32 R134, R134, 0x10, RZ ;  /* 0x0000001086867819 */ /* 0x000fe400000006ff */
[----:B------:R-:W-:Y:S02]  /*1180*/  FMUL.FTZ R141, R141, UR9 ;  /* 0x000000098d8d7c20 */ /* 0x000fe40008410000 */
[----:B------:R-:W-:Y:S01]  /*1190*/  STL [R1+0x8], R209 ;  /* 0x000008d101007387 */ /* 0x000fe20000100800 */
[----:B------:R-:W-:Y:S01]  /*11a0*/  FADD.FTZ R213, R134, R213 ;  /* 0x000000d586d57221 */ /* 0x000fe20000010000 */
[----:B------:R-:W-:-:S02]  /*11b0*/  FFMA.FTZ R210, R141, R134, R210 ;  /* 0x000000868dd27223 */ /* 0x000fc400000100d2 */
[----:B------:R-:W2:Y:S04]  /*11c0*/  LDL.LU R249, [R1+0x24] ;  /* 0x0000240001f97983 */ /* 0x000ea80000300800 */
[----:B------:R-:W4:Y:S04]  /*11d0*/  LDL.LU R244, [R1+0x14] ;  /* 0x0000140001f47983 */ /* 0x000f280000300800 */
[----:B------:R0:W-:Y:S04]  /*11e0*/  STL [R1+0x1c], R213 ;  /* 0x00001cd501007387 */ /* 0x0001e80000100800 */
[----:B------:R1:W-:Y:S04]  /*11f0*/  STL [R1+0xc], R210 ;  /* 0x00000cd201007387 */ /* 0x0003e80000100800 */
[----:B------:R-:W4:Y:S04]  /*1200*/  LDL.LU R225, [R1+0x48] ;  /* 0x0000480001e17983 */ /* 0x000f280000300800 */
[----:B0-----:R-:W4:Y:S01]  /*1210*/  LDL.LU R213, [R1+0x38] ;  /* 0x0000380001d57983 */ /* 0x001f220000300800 */
[----:B------:R-:W-:Y:S01]  /*1220*/  FADD.FTZ R142, R142, -UR5 ;  /* 0x800000058e8e7e21 */ /* 0x000fe20008010000 */
[----:B------:R-:W-:Y:S01]  /*1230*/  FMUL.FTZ R209, R49, R134 ;  /* 0x0000008631d17220 */ /* 0x000fe20000410000 */
[----:B------:R-:W-:-:S02]  /*1240*/  SHF.L.U32 R134, R135, 0x10, RZ ;  /* 0x0000001087867819 */ /* 0x000fc400000006ff */
[----:B-1----:R-:W-:Y:S01]  /*1250*/  FMUL.FTZ R210, R142, UR9 ;  /* 0x000000098ed27c20 */ /* 0x002fe20008410000 */
[----:B------:R-:W-:Y:S01]  /*1260*/  SHF.L.U32 R140, R138, 0x10, RZ ;  /* 0x000000108a8c7819 */ /* 0x000fe200000006ff */
[----:B------:R-:W-:Y:S01]  /*1270*/  FADD.FTZ R143, R143, -UR5 ;  /* 0x800000058f8f7e21 */ /* 0x000fe20008010000 */
[----:B------:R-:W-:Y:S01]  /*1280*/  FADD.FTZ R212, R134, R212 ;  /* 0x000000d486d47221 */ /* 0x000fe20000010000 */
[----:B------:R-:W-:Y:S01]  /*1290*/  PRMT R138, R138, 0x7632, R138 ;  /* 0x000076328a8a7816 */ /* 0x000fe2000000008a */
[----:B------:R-:W-:-:S03]  /*12a0*/  FMUL.FTZ R142, R50, R134 ;  /* 0x00000086328e7220 */ /* 0x000fc60000410000 */
[----:B------:R0:W-:Y:S01]  /*12b0*/  STL [R1+0x20], R212 ;  /* 0x000020d401007387 */ /* 0x0001e20000100800 */
[----:B------:R-:W-:Y:S01]  /*12c0*/  SHF.L.U32 R138, R138, 0x10, RZ ;  /* 0x000000108a8a7819 */ /* 0x000fe200000006ff */
[----:B0-----:R-:W-:-:S04]  /*12d0*/  FMUL.FTZ R212, R143, UR9 ;  /* 0x000000098fd47c20 */ /* 0x001fc80008410000 */
[----:B------:R-:W-:Y:S01]  /*12e0*/  FADD.FTZ R218, R138, R218 ;  /* 0x000000da8ada7221 */ /* 0x000fe20000010000 */
[-C--:B------:R-:W-:Y:S01]  /*12f0*/  FFMA.FTZ R9, R141, R138.reuse, R9 ;  /* 0x0000008a8d097223 */ /* 0x080fe20000010009 */
[----:B------:R-:W-:Y:S01]  /*1300*/  FFMA.FTZ R138, R81, R138, R209 ;  /* 0x0000008a518a7223 */ /* 0x000fe200000100d1 */
[----:B------:R-:W-:-:S05]  /*1310*/  SHF.L.U32 R209, R139, 0x10, RZ ;  /* 0x000000108bd17819 */ /* 0x000fca00000006ff */
[----:B------:R-:W-:Y:S01]  /*1320*/  FADD.FTZ R219, R209, R219 ;  /* 0x000000dbd1db7221 */ /* 0x000fe20000010000 */
[-C--:B------:R-:W-:Y:S01]  /*1330*/  FFMA.FTZ R10, R210, R209.reuse, R10 ;  /* 0x000000d1d20a7223 */ /* 0x080fe2000001000a */
[----:B------:R-:W-:Y:S01]  /*1340*/  FFMA.FTZ R209, R82, R209, R142 ;  /* 0x000000d152d17223 */ /* 0x000fe2000001008e */
[----:B------:R-:W-:-:S04]  /*1350*/  FADD.FTZ R142, R144, -UR5 ;  /* 0x80000005908e7e21 */ /* 0x000fc80008010000 */
[----:B------:R-:W-:Y:S01]  /*1360*/  FMUL.FTZ R142, R142, UR9 ;  /* 0x000000098e8e7c20 */ /* 0x000fe20008410000 */
[----:B---3--:R-:W-:Y:S01]  /*1370*/  FFMA.FTZ R211, R210, R134, R211 ;  /* 0x00000086d2d37223 */ /* 0x008fe200000100d3 */
[----:B------:R-:W-:-:S04]  /*1380*/  PRMT R134, R135, 0x7632, R134 ;  /* 0x0000763287867816 */ /* 0x000fc80000000086 */
[----:B------:R0:W-:Y:S04]  /*1390*/  STL [R1+0x10], R211 ;  /* 0x000010d301007387 */ /* 0x0001e80000100800 */
[----:B------:R-:W3:Y:S01]  /*13a0*/  LDL.LU R143, [R1+0x50] ;  /* 0x00005000018f7983 */ /* 0x000ee20000300800 */
[----:B------:R-:W-:-:S03]  /*13b0*/  SHF.L.U32 R134, R134, 0x10, RZ ;  /* 0x0000001086867819 */ /* 0x000fc600000006ff */
[----:B------:R-:W3:Y:S02]  /*13c0*/  LDL.LU R135, [R1+0x40] ;  /* 0x0000400001877983 */ /* 0x000ee40000300800 */
[-C--:B0-----:R-:W-:Y:S01]  /*13d0*/  FMUL.FTZ R211, R51, R134.reuse ;  /* 0x0000008633d37220 */ /* 0x081fe20000410000 */
[----:B--2---:R-:W-:Y:S01]  /*13e0*/  FADD.FTZ R249, R134, R249 ;  /* 0x000000f986f97221 */ /* 0x004fe20000010000 */
[----:B----4-:R-:W-:Y:S01]  /*13f0*/  FFMA.FTZ R244, R212, R134, R244 ;  /* 0x00000086d4f47223 */ /* 0x010fe200000100f4 */
[----:B------:R-:W-:-:S03]  /*1400*/  SHF.L.U32 R134, R148, 0x10, RZ ;  /* 0x0000001094867819 */ /* 0x000fc600000006ff */
[----:B------:R-:W-:Y:S02]  /*1410*/  STL [R1+0x24], R249 ;  /* 0x000024f901007387 */ /* 0x000fe40000100800 */
[----:B------:R-:W-:Y:S02]  /*1420*/  FADD.FTZ R225, R134, R225 ;  /* 0x000000e186e17221 */ /* 0x000fe40000010000 */
[----:B------:R0:W-:Y:S01]  /*1430*/  STL [R1+0x14], R244 ;  /* 0x000014f401007387 */ /* 0x0001e20000100800 */
[----:B------:R-:W-:-:S03]  /*1440*/  FFMA.FTZ R213, R142, R134, R213 ;  /* 0x000000868ed57223 */ /* 0x000fc600000100d5 */
[----:B0-----:R-:W2:Y:S04]  /*1450*/  LDL.LU R244, [R1+0x3c] ;  /* 0x00003c0001f47983 */ /* 0x001ea80000300800 */
[----:B------:R0:W-:Y:S04]  /*1460*/  STL [R1+0x48], R225 ;  /* 0x000048e101007387 */ /* 0x0001e80000100800 */
[----:B0-----:R-:W4:Y:S04]  /*1470*/  LDL.LU R225, [R1+0x4c] ;  /* 0x00004c0001e17983 */ /* 0x001f280000300800 */
[----:B------:R0:W-:Y:S04]  /*1480*/  STL [R1+0x38], R213 ;  /* 0x000038d501007387 */ /* 0x0001e80000100800 */
[----:B0-----:R-:W4:Y:S01]  /*1490*/  LDL.LU R213, [R1+0x44] ;  /* 0x0000440001d57983 */ /* 0x001f220000300800 */
[----:B------:R-:W-:-:S04]  /*14a0*/  PRMT R139, R139, 0x7632, R139 ;  /* 0x000076328b8b7816 */ /* 0x000fc8000000008b */
[----:B------:R-:W-:Y:S01]  /*14b0*/  SHF.L.U32 R139, R139, 0x10, RZ ;  /* 0x000000108b8b7819 */ /* 0x000fe200000006ff */
[----:B------:R-:W-:-:S04]  /*14c0*/  FMUL.FTZ R134, R44, R134 ;  /* 0x000000862c867220 */ /* 0x000fc80000410000 */
[----:B------:R-:W-:Y:S01]  /*14d0*/  FADD.FTZ R220, R139, R220 ;  /* 0x000000dc8bdc7221 */ /* 0x000fe20000010000 */
[-C--:B------:R-:W-:Y:S01]  /*14e0*/  FFMA.FTZ R11, R212, R139.reuse, R11 ;  /* 0x0000008bd40b7223 */ /* 0x080fe2000001000b */
[----:B------:R-:W-:Y:S01]  /*14f0*/  FFMA.FTZ R211, R83, R139, R211 ;  /* 0x0000008b53d37223 */ /* 0x000fe200000100d3 */
[----:B------:R-:W-:-:S05]  /*1500*/  SHF.L.U32 R139, R152, 0x10, RZ ;  /* 0x00000010988b7819 */ /* 0x000fca00000006ff */
[----:B------:R-:W-:Y:S01]  /*1510*/  FADD.FTZ R221, R139, R221 ;  /* 0x000000dd8bdd7221 */ /* 0x000fe20000010000 */
[-C--:B------:R-:W-:Y:S01]  /*1520*/  FFMA.FTZ R12, R142, R139.reuse, R12 ;  /* 0x0000008b8e0c7223 */ /* 0x080fe2000001000c */
[----:B------:R-:W-:Y:S01]  /*1530*/  FFMA.FTZ R139, R76, R139, R134 ;  /* 0x0000008b4c8b7223 */ /* 0x000fe20000010086 */
[----:B------:R-:W-:Y:S01]  /*1540*/  SHF.L.U32 R134, R149, 0x10, RZ ;  /* 0x0000001095867819 */ /* 0x000fe200000006ff */
[----:B------:R-:W-:-:S04]  /*1550*/  FADD.FTZ R144, R146, -UR5 ;  /* 0x8000000592907e21 */ /* 0x000fc80008010000 */
[----:B------:R-:W-:Y:S01]  /*1560*/  FMUL.FTZ R144, R144, UR9 ;  /* 0x0000000990907c20 */ /* 0x000fe20008410000 */
[----:B------:R-:W-:Y:S01]  /*1570*/  FADD.FTZ R145, R145, -UR5 ;  /* 0x8000000591917e21 */ /* 0x000fe20008010000 */
[----:B------:R-:W-:Y:S01]  /*1580*/  PRMT R149, R149, 0x7632, R149 ;  /* 0x0000763295957816 */ /* 0x000fe20000000095 */
[----:B------:R-:W-:Y:S02]  /*1590*/  FADD.FTZ R147, R147, -UR5 ;  /* 0x8000000593937e21 */ /* 0x000fe40008010000 */
[----:B------:R-:W-:Y:S01]  /*15a0*/  FMUL.FTZ R146, R145, UR9 ;  /* 0x0000000991927c20 */ /* 0x000fe20008410000 */
[----:B------:R-:W-:Y:S01]  /*15b0*/  SHF.L.U32 R149, R149, 0x10, RZ ;  /* 0x0000001095957819 */ /* 0x000fe200000006ff */
[----:B---3--:R-:W-:-:S05]  /*15c0*/  FADD.FTZ R143, R134, R143 ;  /* 0x0000008f868f7221 */ /* 0x008fca0000010000 */
[----:B------:R0:W-:Y:S01]  /*15d0*/  STL [R1+0x50], R143 ;  /* 0x0000508f01007387 */ /* 0x0001e20000100800 */
[-C--:B------:R-:W-:Y:S01]  /*15e0*/  FFMA.FTZ R135, R144, R134.reuse, R135 ;  /* 0x0000008690877223 */ /* 0x080fe20000010087 */
[----:B------:R-:W-:Y:S01]  /*15f0*/  FMUL.FTZ R134, R46, R134 ;  /* 0x000000862e867220 */ /* 0x000fe20000410000 */
[----:B0-----:R-:W-:-:S05]  /*1600*/  SHF.L.U32 R143, R153, 0x10, RZ ;  /* 0x00000010998f7819 */ /* 0x001fca00000006ff */
[----:B------:R-:W-:Y:S01]  /*1610*/  FADD.FTZ R223, R143, R223 ;  /* 0x000000df8fdf7221 */ /* 0x000fe20000010000 */
[-C--:B------:R-:W-:Y:S01]  /*1620*/  FFMA.FTZ R14, R144, R143.reuse, R14 ;  /* 0x0000008f900e7223 */ /* 0x080fe2000001000e */
[--C-:B------:R-:W-:Y:S01]  /*1630*/  FFMA.FTZ R143, R78, R143, R134.reuse ;  /* 0x0000008f4e8f7223 */ /* 0x100fe20000010086 */
[----:B------:R-:W-:-:S04]  /*1640*/  PRMT R134, R148, 0x7632, R134 ;  /* 0x0000763294867816 */ /* 0x000fc80000000086 */
[----:B------:R-:W-:Y:S01]  /*1650*/  SHF.L.U32 R134, R134, 0x10, RZ ;  /* 0x0000001086867819 */ /* 0x000fe200000006ff */
[----:B------:R-:W-:Y:S01]  /*1660*/  FMUL.FTZ R148, R147, UR9 ;  /* 0x0000000993947c20 */ /* 0x000fe20008410000 */
[----:B------:R0:W-:Y:S03]  /*1670*/  STL [R1+0x40], R135 ;  /* 0x0000408701007387 */ /* 0x0001e60000100800 */
[----:B--2---:R-:W-:Y:S01]  /*1680*/  FFMA.FTZ R244, R146, R134, R244 ;  /* 0x0000008692f47223 */ /* 0x004fe200000100f4 */
[----:B0-----:R-:W2:Y:S01]  /*1690*/  LDL.LU R135, [R1+0x54] ;  /* 0x0000540001877983 */ /* 0x001ea20000300800 */
[----:B----4-:R-:W-:-:S03]  /*16a0*/  FADD.FTZ R225, R134, R225 ;  /* 0x000000e186e17221 */ /* 0x010fc60000010000 */
[----:B------:R0:W-:Y:S04]  /*16b0*/  STL [R1+0x3c], R244 ;  /* 0x00003cf401007387 */ /* 0x0001e80000100800 */
[----:B------:R-:W-:Y:S04]  /*16c0*/  STL [R1+0x4c], R225 ;  /* 0x00004ce101007387 */ /* 0x000fe80000100800 */
[----:B0-----:R-:W3:Y:S01]  /*16d0*/  LDL.LU R244, [R1+0x78] ;  /* 0x0000780001f47983 */ /* 0x001ee20000300800 */
[----:B------:R-:W-:-:S05]  /*16e0*/  FFMA.FTZ R213, R148, R149, R213 ;  /* 0x0000009594d57223 */ /* 0x000fca00000100d5 */
[----:B------:R0:W-:Y:S04]  /*16f0*/  STL [R1+0x44], R213 ;  /* 0x000044d501007387 */ /* 0x0001e80000100800 */
[----:B0-----:R-:W4:Y:S04]  /*1700*/  LDL.LU R213, [R1+0x60] ;  /* 0x0000600001d57983 */ /* 0x001f280000300800 */
[----:B------:R-:W4:Y:S04]  /*1710*/  LDL.LU R249, [R1+0x7c] ;  /* 0x00007c0001f97983 */ /* 0x000f280000300800 */
[----:B------:R-:W4:Y:S01]  /*1720*/  LDL.LU R225, [R1+0x64] ;  /* 0x0000640001e17983 */ /* 0x000f220000300800 */
[----:B------:R-:W-:Y:S01]  /*1730*/  PRMT R152, R152, 0x7632, R152 ;  /* 0x0000763298987816 */ /* 0x000fe20000000098 */
[----:B------:R-:W-:-:S03]  /*1740*/  FMUL.FTZ R134, R45, R134 ;  /* 0x000000862d867220 */ /* 0x000fc60000410000 */
[----:B------:R-:W-:Y:S01]  /*1750*/  SHF.L.U32 R145, R152, 0x10, RZ ;  /* 0x0000001098917819 */ /* 0x000fe200000006ff */
[----:B------:R-:W-:-:S04]  /*1760*/  FADD.FTZ R152, R156, -UR5 ;  /* 0x800000059c987e21 */ /* 0x000fc80008010000 */
[-C--:B------:R-:W-:Y:S01]  /*1770*/  FFMA.FTZ R13, R146, R145.reuse, R13 ;  /* 0x00000091920d7223 */ /* 0x080fe2000001000d */
[----:B------:R-:W-:Y:S01]  /*1780*/  FADD.FTZ R222, R145, R222 ;  /* 0x000000de91de7221 */ /* 0x000fe20000010000 */
[----:B------:R-:W-:Y:S01]  /*1790*/  FFMA.FTZ R145, R77, R145, R134 ;  /* 0x000000914d917223 */ /* 0x000fe20000010086 */
[----:B------:R-:W-:Y:S01]  /*17a0*/  SHF.L.U32 R134, R150, 0x10, RZ ;  /* 0x0000001096867819 */ /* 0x000fe200000006ff */
[----:B------:R-:W-:Y:S01]  /*17b0*/  FMUL.FTZ R152, R152, UR9 ;  /* 0x0000000998987c20 */ /* 0x000fe20008410000 */
[----:B--2---:R-:W-:-:S05]  /*17c0*/  FADD.FTZ R135, R149, R135 ;  /* 0x0000008795877221 */ /* 0x004fca0000010000 */
[----:B------:R0:W-:Y:S01]  /*17d0*/  STL [R1+0x54], R135 ;  /* 0x0000548701007387 */ /* 0x0001e20000100800 */
[----:B---3--:R-:W-:Y:S01]  /*17e0*/  FADD.FTZ R244, R134, R244 ;  /* 0x000000f486f47221 */ /* 0x008fe20000010000 */
[----:B0-----:R-:W-:-:S04]  /*17f0*/  FMUL.FTZ R135, R40, R134 ;  /* 0x0000008628877220 */ /* 0x001fc80000410000 */
[----:B------:R0:W-:Y:S04]  /*1800*/  STL [R1+0x78], R244 ;  /* 0x000078f401007387 */ /* 0x0001e80000100800 */
[----:B0-----:R-:W2:Y:S01]  /*1810*/  LDL.LU R244, [R1+0x80] ;  /* 0x0000800001f47983 */ /* 0x001ea20000300800 */
[----:B----4-:R-:W-:Y:S01]  /*1820*/  FFMA.FTZ R213, R152, R134, R213 ;  /* 0x0000008698d57223 */ /* 0x010fe200000100d5 */
[----:B------:R-:W-:Y:S01]  /*1830*/  PRMT R134, R150, 0x7632, R134 ;  /* 0x0000763296867816 */ /* 0x000fe20000000086 */
[----:B------:R-:W-:-:S03]  /*1840*/  FADD.FTZ R150, R157, -UR5 ;  /* 0x800000059d967e21 */ /* 0x000fc60008010000 */
[----:B------:R-:W-:Y:S01]  /*1850*/  SHF.L.U32 R134, R134, 0x10, RZ ;  /* 0x0000001086867819 */ /* 0x000fe200000006ff */
[----:B------:R-:W-:Y:S01]  /*1860*/  FMUL.FTZ R150, R150, UR9 ;  /* 0x0000000996967c20 */ /* 0x000fe20008410000 */
[----:B------:R0:W-:Y:S03]  /*1870*/  STL [R1+0x60], R213 ;  /* 0x000060d501007387 */ /* 0x0001e60000100800 */
[----:B------:R-:W-:Y:S01]  /*1880*/  FFMA.FTZ R225, R150, R134, R225 ;  /* 0x0000008696e17223 */ /* 0x000fe200000100e1 */
[----:B0-----:R-:W3:Y:S04]  /*1890*/  LDL.LU R213, [R1+0x68] ;  /* 0x0000680001d57983 */ /* 0x001ee80000300800 */
[----:B------:R0:W-:Y:S04]  /*18a0*/  STL [R1+0x64], R225 ;  /* 0x000064e101007387 */ /* 0x0001e80000100800 */
[----:B0-----:R-:W4:Y:S01]  /*18b0*/  LDL.LU R225, [R1+0x84] ;  /* 0x0000840001e17983 */ /* 0x001f220000300800 */
[----:B------:R-:W-:Y:S01]  /*18c0*/  PRMT R153, R153, 0x7632, R153 ;  /* 0x0000763299997816 */ /* 0x000fe20000000099 */
[----:B------:R-:W-:Y:S01]  /*18d0*/  FMUL.FTZ R147, R47, R149 ;  /* 0x000000952f937220 */ /* 0x000fe20000410000 */
[----:B------:R-:W-:-:S02]  /*18e0*/  FADD.FTZ R249, R134, R249 ;  /* 0x000000f986f97221 */ /* 0x000fc40000010000 */
[----:B------:R-:W-:Y:S01]  /*18f0*/  SHF.L.U32 R153, R153, 0x10, RZ ;  /* 0x0000001099997819 */ /* 0x000fe200000006ff */
[----:B------:R-:W-:Y:S01]  /*1900*/  IMAD.WIDE.U32 R172, R3, 0x20, R184 ;  /* 0x0000002003ac7825 */ /* 0x000fe200078e00b8 */
[C---:B------:R-:W-:Y:S01]  /*1910*/  SHF.L.U32 R149, R154.reuse, 0x10, RZ ;  /* 0x000000109a957819 */ /* 0x040fe200000006ff */
[----:B------:R0:W-:Y:S01]  /*1920*/  STL [R1+0x7c], R249 ;  /* 0x00007cf901007387 */ /* 0x0001e20000100800 */
[----:B------:R-:W-:Y:S01]  /*1930*/  PRMT R154, R154, 0x7632, R154 ;  /* 0x000076329a9a7816 */ /* 0x000fe2000000009a */
[-C--:B------:R-:W-:Y:S01]  /*1940*/  FFMA.FTZ R15, R148, R153.reuse, R15 ;  /* 0x00000099940f7223 */ /* 0x080fe2000001000f */
[----:B------:R-:W-:Y:S01]  /*1950*/  FADD.FTZ R224, R153, R224 ;  /* 0x000000e099e07221 */ /* 0x000fe20000010000 */
[----:B------:R-:W-:Y:S01]  /*1960*/  FFMA.FTZ R147, R79, R153, R147 ;  /* 0x000000994f937223 */ /* 0x000fe20000010093 */
[----:B------:R-:W-:Y:S01]  /*1970*/  FMUL.FTZ R153, R41, R134 ;  /* 0x0000008629997220 */ /* 0x000fe20000410000 */
[----:B------:R-:W-:Y:S01]  /*1980*/  IMAD.WIDE.U32 R164, R3, 0x10, R182 ;  /* 0x0000001003a47825 */ /* 0x000fe200078e00b6 */
[----:B------:R-:W4:Y:S01]  /*1990*/  LDL.LU R157, [R1+0x6c] ;  /* 0x00006c00019d7983 */ /* 0x000f220000300800 */
[----:B------:R-:W-:-:S02]  /*19a0*/  SHF.L.U32 R134, R151, 0x10, RZ ;  /* 0x0000001097867819 */ /* 0x000fc400000006ff */
[----:B------:R-:W-:Y:S01]  /*19b0*/  SHF.L.U32 R154, R154, 0x10, RZ ;  /* 0x000000109a9a7819 */ /* 0x000fe200000006ff */
[----:B------:R-:W4:Y:S01]  /*19c0*/  LDG.E.128 R160, desc[UR14][R172.64] ;  /* 0x0000000eaca07981 */ /* 0x000f22000c1e1d00 */
[----:B------:R-:W-:-:S03]  /*19d0*/  @P0 IMAD.WIDE.U32 R170, R202, 0x20, R170 ;  /* 0x00000020caaa0825 */ /* 0x000fc600078e00aa */
[----:B------:R-:W4:Y:S01]  /*19e0*/  LDG.E.128 R164, desc[UR14][R164.64] ;  /* 0x0000000ea4a47981 */ /* 0x000f22000c1e1d00 */
[----:B------:R-:W-:-:S04]  /*19f0*/  IMAD.WIDE.U32 R168, R3, 0x10, R186 ;  /* 0x0000001003a87825 */ /* 0x000fc800078e00ba */
[----:B------:R-:W-:Y:S01]  /*1a00*/  FADD.FTZ R227, R154, R227 ;  /* 0x000000e39ae37221 */ /* 0x000fe20000010000 */
[-C--:B------:R-:W-:Y:S01]  /*1a10*/  FFMA.FTZ R17, R150, R154.reuse, R17 ;  /* 0x0000009a96117223 */ /* 0x080fe20000010011 */
[----:B------:R-:W-:Y:S01]  /*1a20*/  FFMA.FTZ R153, R73, R154, R153 ;  /* 0x0000009a49997223 */ /* 0x000fe20000010099 */
[----:B------:R-:W5:Y:S01]  /*1a30*/  @P0 LDG.E.128 R88, desc[UR14][R170.64] ;  /* 0x0000000eaa580981 */ /* 0x000f62000c1e1d00 */
[----:B------:R-:W-:Y:S01]  /*1a40*/  FADD.FTZ R154, R158, -UR5 ;  /* 0x800000059e9a7e21 */ /* 0x000fe20008010000 */
[----:B------:R-:W-:Y:S02]  /*1a50*/  PRMT R151, R151, 0x7632, R151 ;  /* 0x0000763297977816 */ /* 0x000fe40000000097 */
[----:B------:R1:W5:Y:S04]  /*1a60*/  @P0 LDG.E.128 R92, desc[UR14][R170.64+0x10] ;  /* 0x0000100eaa5c0981 */ /* 0x000368000c1e1d00 */
[----:B0-----:R-:W4:Y:S01]  /*1a70*/  LDL.LU R249, [R1+0xa8] ;  /* 0x0000a80001f97983 */ /* 0x001f220000300800 */
[----:B------:R-:W-:Y:S01]  /*1a80*/  FMUL.FTZ R154, R154, UR9 ;  /* 0x000000099a9a7c20 */ /* 0x000fe20008410000 */
[----:B------:R-:W-:-:S02]  /*1a90*/  SHF.L.U32 R151, R151, 0x10, RZ ;  /* 0x0000001097977819 */ /* 0x000fc400000006ff */
[----:B------:R-:W4:Y:S01]  /*1aa0*/  LDG.E.128 R168, desc[UR14][R168.64] ;  /* 0x0000000ea8a87981 */ /* 0x000f22000c1e1d00 */
[----:B--2---:R-:W-:-:S05]  /*1ab0*/  FADD.FTZ R244, R134, R244 ;  /* 0x000000f486f47221 */ /* 0x004fca0000010000 */
[----:B------:R0:W-:Y:S04]  /*1ac0*/  STL [R1+0x80], R244 ;  /* 0x000080f401007387 */ /* 0x0001e80000100800 */
[----:B0-----:R-:W2:Y:S01]  /*1ad0*/  LDL.LU R244, [R1+0x70] ;  /* 0x0000700001f47983 */ /* 0x001ea20000300800 */
[----:B---3--:R-:W-:-:S05]  /*1ae0*/  FFMA.FTZ R213, R154, R134, R213 ;  /* 0x000000869ad57223 */ /* 0x008fca00000100d5 */
[----:B------:R-:W-:Y:S04]  /*1af0*/  STL [R1+0x68], R213 ;  /* 0x000068d501007387 */ /* 0x000fe80000100800 */
[----:B------:R-:W3:Y:S01]  /*1b00*/  LDL.LU R158, [R1+0xb0] ;  /* 0x0000b000019e7983 */ /* 0x000ee20000300800 */
[----:B----4-:R-:W-:-:S05]  /*1b10*/  FADD.FTZ R225, R151, R225 ;  /* 0x000000e197e17221 */ /* 0x010fca0000010000 */
[----:B------:R0:W-:Y:S04]  /*1b20*/  STL [R1+0x84], R225 ;  /* 0x000084e101007387 */ /* 0x0001e80000100800 */
[----:B0-----:R-:W4:Y:S01]  /*1b30*/  LDL.LU R225, [R1+0x88] ;  /* 0x0000880001e17983 */ /* 0x001f220000300800 */
[----:B------:R-:W-:Y:S01]  /*1b40*/  FADD.FTZ R213, R159, -UR5 ;  /* 0x800000059fd57e21 */ /* 0x000fe20008010000 */
[C---:B------:R-:W-:Y:S02]  /*1b50*/  SHF.L.U32 R156, R155.reuse, 0x10, RZ ;  /* 0x000000109b9c7819 */ /* 0x040fe400000006ff */
[----:B------:R-:W-:Y:S01]  /*1b60*/  PRMT R155, R155, 0x7632, R155 ;  /* 0x000076329b9b7816 */ /* 0x000fe2000000009b */
[----:B------:R-:W-:-:S03]  /*1b70*/  FMUL.FTZ R213, R213, UR9 ;  /* 0x00000009d5d57c20 */ /* 0x000fc60008410000 */
[----:B------:R-:W-:Y:S01]  /*1b80*/  SHF.L.U32 R159, R155, 0x10, RZ ;  /* 0x000000109b9f7819 */ /* 0x000fe200000006ff */
[-C--:B------:R-:W-:Y:S01]  /*1b90*/  FFMA.FTZ R157, R213, R151.reuse, R157 ;  /* 0x00000097d59d7223 */ /* 0x080fe2000001009d */
[----:B------:R-:W-:Y:S01]  /*1ba0*/  FMUL.FTZ R155, R43, R151 ;  /* 0x000000972b9b7220 */ /* 0x000fe20000410000 */
[----:B------:R-:W-:-:S03]  /*1bb0*/  FADD.FTZ R151, R160, -UR5 ;  /* 0x80000005a0977e21 */ /* 0x000fc60008010000 */
[----:B------:R0:W-:Y:S01]  /*1bc0*/  STL [R1+0x6c], R157 ;  /* 0x00006c9d01007387 */ /* 0x0001e20000100800 */
[----:B------:R-:W-:Y:S01]  /*1bd0*/  FMUL.FTZ R151, R151, UR9 ;  /* 0x0000000997977c20 */ /* 0x000fe20008410000 */
[----:B------:R-:W-:Y:S01]  /*1be0*/  FADD.FTZ R229, R159, R229 ;  /* 0x000000e59fe57221 */ /* 0x000fe20000010000 */
[-C--:B------:R-:W-:Y:S01]  /*1bf0*/  FFMA.FTZ R19, R213, R159.reuse, R19 ;  /* 0x0000009fd5137223 */ /* 0x080fe20000010013 */
[----:B------:R-:W-:Y:S01]  /*1c00*/  FFMA.FTZ R159, R75, R159, R155 ;  /* 0x0000009f4b9f7223 */ /* 0x000fe2000001009b */
[----:B------:R-:W4:Y:S01]  /*1c10*/  LDL.LU R252, [R1+0x74] ;  /* 0x0000740001fc7983 */ /* 0x000f220000300800 */
[----:B0-----:R-:W-:Y:S02]  /*1c20*/  SHF.L.U32 R157, R164, 0x10, RZ ;  /* 0x00000010a49d7819 */ /* 0x001fe400000006ff */
[----:B------:R-:W-:-:S03]  /*1c30*/  SHF.L.U32 R155, R168, 0x10, RZ ;  /* 0x00000010a89b7819 */ /* 0x000fc600000006ff */
[----:B------:R-:W-:Y:S02]  /*1c40*/  FADD.FTZ R249, R157, R249 ;  /* 0x000000f99df97221 */ /* 0x000fe40000010000 */
[----:B------:R-:W-:Y:S01]  /*1c50*/  FADD.FTZ R230, R155, R230 ;  /* 0x000000e69be67221 */ /* 0x000fe20000010000 */
[----:B------:R-:W-:Y:S02]  /*1c60*/  FFMA.FTZ R20, R151, R155, R20 ;  /* 0x0000009b97147223 */ /* 0x000fe40000010014 */
[----:B------:R-:W-:Y:S01]  /*1c70*/  STL [R1+0xa8], R249 ;  /* 0x0000a8f901007387 */ /* 0x000fe20000100800 */
[----:B------:R-:W-:Y:S01]  /*1c80*/  SHF.L.U32 R160, R165, 0x10, RZ ;  /* 0x00000010a5a07819 */ /* 0x000fe200000006ff */
[-C--:B--2---:R-:W-:Y:S01]  /*1c90*/  FFMA.FTZ R244, R151, R157.reuse, R244 ;  /* 0x0000009d97f47223 */ /* 0x084fe200000100f4 */
[----:B------:R-:W-:-:S04]  /*1ca0*/  FMUL.FTZ R157, R36, R157 ;  /* 0x0000009d249d7220 */ /* 0x000fc80000410000 */
[----:B------:R-:W-:Y:S01]  /*1cb0*/  FFMA.FTZ R155, R68, R155, R157 ;  /* 0x0000009b449b7223 */ /* 0x000fe2000001009d */
[----:B------:R-:W-:Y:S01]  /*1cc0*/  FADD.FTZ R157, R162, -UR5 ;  /* 0x80000005a29d7e21 */ /* 0x000fe20008010000 */
[----:B------:R0:W-:Y:S03]  /*1cd0*/  STL [R1+0x70], R244 ;  /* 0x000070f401007387 */ /* 0x0001e60000100800 */
[----:B------:R-:W-:Y:S01]  /*1ce0*/  FMUL.FTZ R157, R157, UR9 ;  /* 0x000000099d9d7c20 */ /* 0x000fe20008410000 */
[----:B---3--:R-:W-:Y:S01]  /*1cf0*/  FADD.FTZ R158, R160, R158 ;  /* 0x0000009ea09e7221 */ /* 0x008fe20000010000 */
[----:B0-----:R-:W2:Y:S04]  /*1d00*/  LDL.LU R244, [R1+0xac] ;  /* 0x0000ac0001f47983 */ /* 0x001ea80000300800 */
[----:B------:R-:W-:Y:S01]  /*1d10*/  STL [R1+0xb0], R158 ;  /* 0x0000b09e01007387 */ /* 0x000fe20000100800 */
[----:B----4-:R-:W-:-:S05]  /*1d20*/  FFMA.FTZ R225, R157, R160, R225 ;  /* 0x000000a09de17223 */ /* 0x010fca00000100e1 */
[----:B------:R0:W-:Y:S04]  /*1d30*/  STL [R1+0x88], R225 ;  /* 0x000088e101007387 */ /* 0x0001e80000100800 */
[----:B0-----:R-:W3:Y:S01]  /*1d40*/  LDL.LU R225, [R1+0x8c] ;  /* 0x00008c0001e17983 */ /* 0x001ee20000300800 */
[----:B------:R-:W-:Y:S01]  /*1d50*/  SHF.L.U32 R158, R169, 0x10, RZ ;  /* 0x00000010a99e7819 */ /* 0x000fe200000006ff */
[----:B------:R-:W-:Y:S01]  /*1d60*/  FMUL.FTZ R160, R38, R160 ;  /* 0x000000a026a07220 */ /* 0x000fe20000410000 */
[----:B------:R-:W-:Y:S01]  /*1d70*/  FADD.FTZ R161, R161, -UR5 ;  /* 0x80000005a1a17e21 */ /* 0x000fe20008010000 */
[----:B------:R-:W-:Y:S01]  /*1d80*/  FADD.FTZ R0, R176, -UR5 ;  /* 0x80000005b0007e21 */ /* 0x000fe20008010000 */
[----:B------:R-:W4:Y:S01]  /*1d90*/  LDL.LU R249, [R1+0xb4] ;  /* 0x0000b40001f97983 */ /* 0x000f220000300800 */
[----:B------:R-:W-:Y:S01]  /*1da0*/  FADD.FTZ R232, R158, R232 ;  /* 0x000000e89ee87221 */ /* 0x000fe20000010000 */
[-C--:B------:R-:W-:Y:S01]  /*1db0*/  FFMA.FTZ R22, R157, R158.reuse, R22 ;  /* 0x0000009e9d167223 */ /* 0x080fe20000010016 */
[--C-:B------:R-:W-:Y:S01]  /*1dc0*/  FFMA.FTZ R158, R70, R158, R160.reuse ;  /* 0x0000009e469e7223 */ /* 0x100fe200000100a0 */
[----:B------:R-:W-:Y:S01]  /*1dd0*/  PRMT R160, R164, 0x7632, R160 ;  /* 0x00007632a4a07816 */ /* 0x000fe200000000a0 */
[----:B------:R-:W-:-:S03]  /*1de0*/  FMUL.FTZ R161, R161, UR9 ;  /* 0x00000009a1a17c20 */ /* 0x000fc60008410000 */
[----:B------:R-:W-:Y:S01]  /*1df0*/  SHF.L.U32 R160, R160, 0x10, RZ ;  /* 0x00000010a0a07819 */ /* 0x000fe200000006ff */
[----:B------:R-:W-:Y:S01]  /*1e00*/  FMUL.FTZ R0, R0, UR9 ;  /* 0x0000000900007c20 */ /* 0x000fe20008410000 */
[----:B------:R-:W-:Y:S01]  /*1e10*/  FADD.FTZ R242, R174, R242 ;  /* 0x000000f2aef27221 */ /* 0x000fe20000010000 */
[----:B------:R-:W-:Y:S02]  /*1e20*/  PRMT R165, R165, 0x7632, R165 ;  /* 0x00007632a5a57816 */ /* 0x000fe400000000a5 */
[----:B------:R-:W-:Y:S01]  /*1e30*/  FFMA.FTZ R252, R161, R160, R252 ;  /* 0x000000a0a1fc7223 */ /* 0x000fe200000100fc */
[-C--:B------:R-:W-:Y:S01]  /*1e40*/  FFMA.FTZ R238, R0, R174.reuse, R238 ;  /* 0x000000ae00ee7223 */ /* 0x080fe200000100ee */
[----:B------:R-:W-:Y:S01]  /*1e50*/  FMUL.FTZ R174, R52, R174 ;  /* 0x000000ae34ae7220 */ /* 0x000fe20000410000 */
[----:B------:R-:W-:Y:S01]  /*1e60*/  FADD.FTZ R163, R163, -UR5 ;  /* 0x80000005a3a37e21 */ /* 0x000fe20008010000 */
[----:B------:R-:W-:Y:S01]  /*1e70*/  SHF.L.U32 R165, R165, 0x10, RZ ;  /* 0x00000010a5a57819 */ /* 0x000fe200000006ff */
[----:B------:R-:W-:Y:S01]  /*1e80*/  STL [R1+0x74], R252 ;  /* 0x000074fc01007387 */ /* 0x000fe20000100800 */
[----:B------:R-:W-:Y:S01]  /*1e90*/  FADD.FTZ R200, R204, R200 ;  /* 0x000000c8ccc87221 */ /* 0x000fe20000010000 */
[-C--:B------:R-:W-:Y:S01]  /*1ea0*/  FFMA.FTZ R4, R0, R204.reuse, R4 ;  /* 0x000000cc00047223 */ /* 0x080fe20000010004 */
[----:B------:R-:W-:Y:S01]  /*1eb0*/  FMUL.FTZ R163, R163, UR9 ;  /* 0x00000009a3a37c20 */ /* 0x000fe20008410000 */
[----:B------:R-:W-:-:S02]  /*1ec0*/  FFMA.FTZ R204, R84, R204, R174 ;  /* 0x000000cc54cc7223 */ /* 0x000fc400000100ae */
[----:B------:R-:W4:Y:S01]  /*1ed0*/  LDG.E.128 R172, desc[UR14][R172.64+0x10] ;  /* 0x0000100eacac7981 */ /* 0x000f22000c1e1d00 */
[----:B--2---:R-:W-:-:S05]  /*1ee0*/  FADD.FTZ R244, R160, R244 ;  /* 0x000000f4a0f47221 */ /* 0x004fca0000010000 */
[----:B------:R0:W-:Y:S04]  /*1ef0*/  STL [R1+0xac], R244 ;  /* 0x0000acf401007387 */ /* 0x0001e80000100800 */
[----:B0-----:R-:W2:Y:S01]  /*1f00*/  LDL.LU R244, [R1+0xd0] ;  /* 0x0000d00001f47983 */ /* 0x001ea20000300800 */
[----:B---3--:R-:W-:-:S05]  /*1f10*/  FFMA.FTZ R225, R163, R165, R225 ;  /* 0x000000a5a3e17223 */ /* 0x008fca00000100e1 */
[----:B------:R0:W-:Y:S04]  /*1f20*/  STL [R1+0x8c], R225 ;  /* 0x00008ce101007387 */ /* 0x0001e80000100800 */
[----:B0-----:R-:W3:Y:S01]  /*1f30*/  LDL.LU R225, [R1+0x90] ;  /* 0x0000900001e17983 */ /* 0x001ee20000300800 */
[----:B------:R-:W-:Y:S01]  /*1f40*/  PRMT R162, R168, 0x7632, R162 ;  /* 0x00007632a8a27816 */ /* 0x000fe200000000a2 */
[----:B----4-:R-:W-:Y:S01]  /*1f50*/  FADD.FTZ R249, R165, R249 ;  /* 0x000000f9a5f97221 */ /* 0x010fe20000010000 */
[----:B------:R-:W-:Y:S01]  /*1f60*/  SHF.L.U32 R168, R166, 0x10, RZ ;  /* 0x00000010a6a87819 */ /* 0x000fe200000006ff */
[----:B------:R-:W4:Y:S04]  /*1f70*/  LDL.LU R252, [R1+0xd4] ;  /* 0x0000d40001fc7983 */ /* 0x000f280000300800 */
[----:B------:R0:W-:Y:S01]  /*1f80*/  STL [R1+0xb4], R249 ;  /* 0x0000b4f901007387 */ /* 0x0001e20000100800 */
[----:B------:R-:W-:-:S03]  /*1f90*/  FADD.FTZ R164, R172, -UR5 ;  /* 0x80000005aca47e21 */ /* 0x000fc60008010000 */
[----:B0-----:R-:W4:Y:S01]  /*1fa0*/  LDL.LU R249, [R1+0x94] ;  /* 0x0000940001f97983 */ /* 0x001f220000300800 */
[----:B------:R-:W-:Y:S01]  /*1fb0*/  FMUL.FTZ R164, R164, UR9 ;  /* 0x00000009a4a47c20 */ /* 0x000fe20008410000 */
[----:B--2---:R-:W-:-:S05]  /*1fc0*/  FADD.FTZ R244, R168, R244 ;  /* 0x000000f4a8f47221 */ /* 0x004fca0000010000 */
[----:B------:R0:W-:Y:S04]  /*1fd0*/  STL [R1+0xd0], R244 ;  /* 0x0000d0f401007387 */ /* 0x0001e80000100800 */
[----:B0-----:R-:W2:Y:S01]  /*1fe0*/  LDL.LU R244, [R1+0xd8] ;  /* 0x0000d80001f47983 */ /* 0x001ea20000300800 */
[----:B---3--:R-:W-:-:S05]  /*1ff0*/  FFMA.FTZ R225, R164, R168, R225 ;  /* 0x000000a8a4e17223 */ /* 0x008fca00000100e1 */
[----:B------:R0:W-:Y:S04]  /*2000*/  STL [R1+0x90], R225 ;  /* 0x000090e101007387 */ /* 0x0001e80000100800 */
[----:B0-----:R-:W3:Y:S01]  /*2010*/  LDL.LU R225, [R1+0x98] ;  /* 0x0000980001e17983 */ /* 0x001ee20000300800 */
[----:B------:R-:W-:Y:S01]  /*2020*/  SHF.L.U32 R162, R162, 0x10, RZ ;  /* 0x00000010a2a27819 */ /* 0x000fe200000006ff */
[----:B------:R-:W-:Y:S01]  /*2030*/  FMUL.FTZ R160, R37, R160 ;  /* 0x000000a025a07220 */ /* 0x000fe20000410000 */
[----:B------:R-:W-:-:S03]  /*2040*/  PRMT R169, R169, 0x7632, R169 ;  /* 0x00007632a9a97816 */ /* 0x000fc600000000a9 */
[-C--:B------:R-:W-:Y:S01]  /*2050*/  FFMA.FTZ R21, R161, R162.reuse, R21 ;  /* 0x000000a2a1157223 */ /* 0x080fe20000010015 */
[----:B------:R-:W-:Y:S01]  /*2060*/  FADD.FTZ R231, R162, R231 ;  /* 0x000000e7a2e77221 */ /* 0x000fe20000010000 */
[----:B------:R-:W-:Y:S01]  /*2070*/  FFMA.FTZ R160, R69, R162, R160 ;  /* 0x000000a245a07223 */ /* 0x000fe200000100a0 */
[----:B------:R-:W-:Y:S01]  /*2080*/  SHF.L.U32 R169, R169, 0x10, RZ ;  /* 0x00000010a9a97819 */ /* 0x000fe200000006ff */
[----:B------:R-:W-:Y:S01]  /*2090*/  FMUL.FTZ R162, R39, R165 ;  /* 0x000000a527a27220 */ /* 0x000fe20000410000 */
[----:B------:R-:W-:-:S03]  /*20a0*/  SHF.L.U32 R165, R170, 0x10, RZ ;  /* 0x00000010aaa57819 */ /* 0x000fc600000006ff */
[-C--:B------:R-:W-:Y:S01]  /*20b0*/  FFMA.FTZ R23, R163, R169.reuse, R23 ;  /* 0x000000a9a3177223 */ /* 0x080fe20000010017 */
[----:B------:R-:W-:Y:S01]  /*20c0*/  FADD.FTZ R235, R169, R235 ;  /* 0x000000eba9eb7221 */ /* 0x000fe20000010000 */
[----:B------:R-:W-:Y:S01]  /*20d0*/  FFMA.FTZ R162, R71, R169, R162 ;  /* 0x000000a947a27223 */ /* 0x000fe200000100a2 */
[----:B------:R-:W-:Y:S01]  /*20e0*/  FMUL.FTZ R169, R32, R168 ;  /* 0x000000a820a97220 */ /* 0x000fe20000410000 */
[----:B------:R-:W-:Y:S01]  /*20f0*/  FADD.FTZ R236, R165, R236 ;  /* 0x000000eca5ec7221 */ /* 0x000fe20000010000 */
[-C--:B------:R-:W-:Y:S01]  /*2100*/  FFMA.FTZ R188, R164, R165.reuse, R188 ;  /* 0x000000a5a4bc7223 */ /* 0x080fe200000100bc */
[----:B------:R-:W-:Y:S01]  /*2110*/  FADD.FTZ R178, R178, -UR5 ;  /* 0x80000005b2b27e21 */ /* 0x000fe20008010000 */
[--C-:B------:R-:W-:Y:S01]  /*2120*/  FFMA.FTZ R165, R64, R165, R169.reuse ;  /* 0x000000a540a57223 */ /* 0x100fe200000100a9 */
[----:B------:R-:W-:Y:S02]  /*2130*/  PRMT R169, R166, 0x7632, R169 ;  /* 0x00007632a6a97816 */ /* 0x000fe400000000a9 */
[----:B------:R-:W-:Y:S01]  /*2140*/  SHF.L.U32 R203, R133, 0x10, RZ ;  /* 0x0000001085cb7819 */ /* 0x000fe200000006ff */
[----:B------:R-:W-:Y:S01]  /*2150*/  FADD.FTZ R179, R179, -UR5 ;  /* 0x80000005b3b37e21 */ /* 0x000fe20008010000 */
[----:B------:R-:W-:Y:S01]  /*2160*/  PRMT R133, R133, 0x7632, R133 ;  /* 0x0000763285857816 */ /* 0x000fe20000000085 */
[----:B------:R-:W-:Y:S01]  /*2170*/  FMUL.FTZ R205, R178, UR9 ;  /* 0x00000009b2cd7c20 */ /* 0x000fe20008410000 */
[----:B------:R-:W-:Y:S01]  /*2180*/  SHF.L.U32 R169, R169, 0x10, RZ ;  /* 0x00000010a9a97819 */ /* 0x000fe200000006ff */
[----:B------:R-:W-:Y:S01]  /*2190*/  FADD.FTZ R168, R173, -UR5 ;  /* 0x80000005ada87e21 */ /* 0x000fe20008010000 */
[----:B------:R-:W-:Y:S01]  /*21a0*/  SHF.L.U32 R176, R137, 0x10, RZ ;  /* 0x0000001089b07819 */ /* 0x000fe200000006ff */
[----:B------:R-:W-:Y:S01]  /*21b0*/  FMUL.FTZ R207, R179, UR9 ;  /* 0x00000009b3cf7c20 */ /* 0x000fe20008410000 */
[----:B------:R-:W-:-:S02]  /*21c0*/  PRMT R137, R137, 0x7632, R137 ;  /* 0x0000763289897816 */ /* 0x000fc40000000089 */
[----:B------:R-:W-:Y:S01]  /*21d0*/  SHF.L.U32 R133, R133, 0x10, RZ ;  /* 0x0000001085857819 */ /* 0x000fe200000006ff */
[----:B------:R-:W-:Y:S01]  /*21e0*/  FADD.FTZ R245, R203, R245 ;  /* 0x000000f5cbf57221 */ /* 0x000fe20000010000 */
[-C--:B------:R-:W-:Y:S01]  /*21f0*/  FFMA.FTZ R240, R205, R203.reuse, R240 ;  /* 0x000000cbcdf07223 */ /* 0x080fe200000100f0 */
[----:B------:R-:W-:Y:S01]  /*2200*/  FMUL.FTZ R203, R54, R203 ;  /* 0x000000cb36cb7220 */ /* 0x000fe20000410000 */
[----:B------:R-:W-:Y:S01]  /*2210*/  FMUL.FTZ R168, R168, UR9 ;  /* 0x00000009a8a87c20 */ /* 0x000fe20008410000 */
[----:B----4-:R-:W-:Y:S01]  /*2220*/  FADD.FTZ R252, R169, R252 ;  /* 0x000000fca9fc7221 */ /* 0x010fe20000010000 */
[----:B------:R-:W-:Y:S01]  /*2230*/  SHF.L.U32 R137, R137, 0x10, RZ ;  /* 0x0000001089897819 */ /* 0x000fe200000006ff */
[-C--:B------:R-:W-:Y:S01]  /*2240*/  FFMA.FTZ R241, R207, R133.reuse, R241 ;  /* 0x00000085cff17223 */ /* 0x080fe200000100f1 */
[----:B------:R-:W-:Y:S01]  /*2250*/  FADD.FTZ R247, R133, R247 ;  /* 0x000000f785f77221 */ /* 0x000fe20000010000 */
[----:B------:R-:W-:Y:S01]  /*2260*/  FMUL.FTZ R133, R55, R133 ;  /* 0x0000008537857220 */ /* 0x000fe20000410000 */
[----:B------:R-:W-:Y:S01]  /*2270*/  FADD.FTZ R215, R176, R215 ;  /* 0x000000d7b0d77221 */ /* 0x000fe20000010000 */
[-C--:B------:R-:W-:Y:S01]  /*2280*/  FFMA.FTZ R6, R205, R176.reuse, R6 ;  /* 0x000000b0cd067223 */ /* 0x080fe20000010006 */
[----:B------:R-:W-:Y:S01]  /*2290*/  FFMA.FTZ R203, R86, R176, R203 ;  /* 0x000000b056cb7223 */ /* 0x000fe200000100cb */
[-C--:B------:R-:W-:Y:S01]  /*22a0*/  FMUL.FTZ R166, R33, R169.reuse ;  /* 0x000000a921a67220 */ /* 0x080fe20000410000 */
[----:B------:R-:W-:Y:S01]  /*22b0*/  FFMA.FTZ R249, R168, R169, R249 ;  /* 0x000000a9a8f97223 */ /* 0x000fe200000100f9 */
[----:B------:R-:W-:Y:S01]  /*22c0*/  IMAD.WIDE.U32 R176, R2, 0x10, R182 ;  /* 0x0000001002b07825 */ /* 0x000fe200078e00b6 */
[----:B------:R0:W-:Y:S01]  /*22d0*/  STL [R1+0xd4], R252 ;  /* 0x0000d4fc01007387 */ /* 0x0001e20000100800 */
[----:B------:R-:W-:-:S02]  /*22e0*/  SHF.L.U32 R169, R167, 0x10, RZ ;  /* 0x00000010a7a97819 */ /* 0x000fc400000006ff */
[-C--:B------:R-:W-:Y:S01]  /*22f0*/  FFMA.FTZ R7, R207, R137.reuse, R7 ;  /* 0x00000089cf077223 */ /* 0x080fe20000010007 */
[----:B------:R-:W-:Y:S01]  /*2300*/  FADD.FTZ R216, R137, R216 ;  /* 0x000000d889d87221 */ /* 0x000fe20000010000 */
[----:B------:R-:W-:Y:S01]  /*2310*/  FFMA.FTZ R137, R87, R137, R133 ;  /* 0x0000008957897223 */ /* 0x000fe20000010085 */
[----:B------:R-:W-:Y:S01]  /*2320*/  FMUL.FTZ R133, R48, R132 ;  /* 0x0000008430857220 */ /* 0x000fe20000410000 */
[----:B------:R-:W-:Y:S01]  /*2330*/  FADD.FTZ R217, R140, R217 ;  /* 0x000000d98cd97221 */ /* 0x000fe20000010000 */
[----:B------:R-:W-:Y:S01]  /*2340*/  FFMA.FTZ R8, R208, R140, R8 ;  /* 0x0000008cd0087223 */ /* 0x000fe20000010008 */
[----:B------:R-:W4:Y:S04]  /*2350*/  LDG.E.128 R176, desc[UR14][R176.64] ;  /* 0x0000000eb0b07981 */ /* 0x000f28000c1e1d00 */
[----:B0-----:R-:W4:Y:S01]  /*2360*/  LDL.LU R252, [R1+0xdc] ;  /* 0x0000dc0001fc7983 */ /* 0x001f220000300800 */
[----:B------:R-:W-:-:S04]  /*2370*/  @P0 IMAD.WIDE.U32 R180, R3, 0x20, R180 ;  /* 0x0000002003b40825 */ /* 0x000fc800078e00b4 */
[----:B------:R-:W-:Y:S01]  /*2380*/  FFMA.FTZ R140, R80, R140, R133 ;  /* 0x0000008c508c7223 */ /* 0x000fe20000010085 */
[----:B------:R0:W-:Y:S01]  /*2390*/  STL [R1+0x94], R249 ;  /* 0x000094f901007387 */ /* 0x0001e20000100800 */
[----:B------:R-:W-:Y:S01]  /*23a0*/  FADD.FTZ R172, R174, -UR5 ;  /* 0x80000005aeac7e21 */ /* 0x000fe20008010000 */
[----:B------:R-:W-:Y:S02]  /*23b0*/  IMAD.WIDE.U32 R132, R2, 0x20, R184 ;  /* 0x0000002002847825 */ /* 0x000fe400078e00b8 */
[----:B------:R-:W5:Y:S02]  /*23c0*/  @P0 LDG.E.128 R104, desc[UR14][R180.64] ;  /* 0x0000000eb4680981 */ /* 0x000f64000c1e1d00 */
[----:B------:R-:W-:Y:S02]  /*23d0*/  FMUL.FTZ R172, R172, UR9 ;  /* 0x00000009acac7c20 */ /* 0x000fe40008410000 */
[----:B------:R4:W5:Y:S04]  /*23e0*/  @P0 LDG.E.128 R108, desc[UR14][R180.64+0x10] ;  /* 0x0000100eb46c0981 */ /* 0x000968000c1e1d00 */
[----:B0-----:R-:W4:Y:S04]  /*23f0*/  LDL.LU R249, [R1+0x9c] ;  /* 0x00009c0001f97983 */ /* 0x001f280000300800 */
[----:B------:R-:W4:Y:S01]  /*2400*/  LDG.E.128 R180, desc[UR14][R132.64] ;  /* 0x0000000e84b47981 */ /* 0x000f22000c1e1d00 */
[----:B--2---:R-:W-:-:S05]  /*2410*/  FADD.FTZ R244, R169, R244 ;  /* 0x000000f4a9f47221 */ /* 0x004fca0000010000 */
[----:B------:R0:W-:Y:S04]  /*2420*/  STL [R1+0xd8], R244 ;  /* 0x0000d8f401007387 */ /* 0x0001e80000100800 */
[----:B0-----:R-:W2:Y:S01]  /*2430*/  LDL.LU R244, [R1+0xe0] ;  /* 0x0000e00001f47983 */ /* 0x001ea20000300800 */
[----:B---3--:R-:W-:-:S05]  /*2440*/  FFMA.FTZ R225, R172, R169, R225 ;  /* 0x000000a9ace17223 */ /* 0x008fca00000100e1 */
[----:B------:R0:W-:Y:S04]  /*2450*/  STL [R1+0x98], R225 ;  /* 0x000098e101007387 */ /* 0x0001e80000100800 */
[----:B0-----:R-:W3:Y:S01]  /*2460*/  LDL.LU R225, [R1+0xa0] ;  /* 0x0000a00001e17983 */ /* 0x001ee20000300800 */
[----:B-1----:R-:W-:Y:S01]  /*2470*/  PRMT R170, R170, 0x7632, R170 ;  /* 0x00007632aaaa7816 */ /* 0x002fe200000000aa */
[----:B------:R-:W-:-:S03]  /*2480*/  IMAD.WIDE.U32 R184, R2, 0x10, R186 ;  /* 0x0000001002b87825 */ /* 0x000fc600078e00ba */
[----:B------:R-:W-:Y:S01]  /*2490*/  SHF.L.U32 R170, R170, 0x10, RZ ;  /* 0x00000010aaaa7819 */ /* 0x000fe200000006ff */
[----:B------:R-:W-:Y:S01]  /*24a0*/  FMUL.FTZ R173, R34, R169 ;  /* 0x000000a922ad7220 */ /* 0x000fe20000410000 */
[----:B------:R-:W-:Y:S01]  /*24b0*/  PRMT R167, R167, 0x7632, R167 ;  /* 0x00007632a7a77816 */ /* 0x000fe200000000a7 */
[----:B------:R-:W3:Y:S02]  /*24c0*/  LDG.E.128 R184, desc[UR14][R184.64] ;  /* 0x0000000eb8b87981 */ /* 0x000ee4000c1e1d00 */
[----:B------:R-:W-:Y:S01]  /*24d0*/  FADD.FTZ R237, R170, R237 ;  /* 0x000000edaaed7221 */ /* 0x000fe20000010000 */
[-C--:B------:R-:W-:Y:S01]  /*24e0*/  FFMA.FTZ R189, R168, R170.reuse, R189 ;  /* 0x000000aaa8bd7223 */ /* 0x080fe200000100bd */
[----:B------:R-:W-:Y:S01]  /*24f0*/  FFMA.FTZ R166, R65, R170, R166 ;  /* 0x000000aa41a67223 */ /* 0x000fe200000100a6 */
[----:B------:R-:W-:Y:S01]  /*2500*/  SHF.L.U32 R170, R171, 0x10, RZ ;  /* 0x00000010abaa7819 */ /* 0x000fe200000006ff */
[----:B------:R-:W-:Y:S01]  /*2510*/  FADD.FTZ R175, R175, -UR5 ;  /* 0x80000005afaf7e21 */ /* 0x000fe20008010000 */
[----:B------:R-:W-:-:S02]  /*2520*/  PRMT R171, R171, 0x7632, R171 ;  /* 0x00007632abab7816 */ /* 0x000fc400000000ab */
[----:B------:R-:W-:Y:S01]  /*2530*/  SHF.L.U32 R167, R167, 0x10, RZ ;  /* 0x00000010a7a77819 */ /* 0x000fe200000006ff */
[----:B------:R-:W-:Y:S01]  /*2540*/  FADD.FTZ R248, R170, R248 ;  /* 0x000000f8aaf87221 */ /* 0x000fe20000010000 */
[-C--:B------:R-:W-:Y:S01]  /*2550*/  FFMA.FTZ R190, R172, R170.reuse, R190 ;  /* 0x000000aaacbe7223 */ /* 0x080fe200000100be */
[----:B------:R-:W-:Y:S02]  /*2560*/  FFMA.FTZ R170, R66, R170, R173 ;  /* 0x000000aa42aa7223 */ /* 0x000fe400000100ad */
[----:B------:R-:W3:Y:S01]  /*2570*/  LDL.LU R173, [R1] ;  /* 0x0000000001ad7983 */ /* 0x000ee20000300800 */
[----:B------:R-:W-:Y:S01]  /*2580*/  SHF.L.U32 R171, R171, 0x10, RZ ;  /* 0x00000010abab7819 */ /* 0x000fe200000006ff */
[----:B------:R-:W-:Y:S01]  /*2590*/  FMUL.FTZ R175, R175, UR9 ;  /* 0x00000009afaf7c20 */ /* 0x000fe20008410000 */
[----:B------:R-:W-:-:S03]  /*25a0*/  FMUL.FTZ R174, R35, R167 ;  /* 0x000000a723ae7220 */ /* 0x000fc60000410000 */
[----:B------:R-:W-:Y:S01]  /*25b0*/  FADD.FTZ R250, R171, R250 ;  /* 0x000000faabfa7221 */ /* 0x000fe20000010000 */
[-C--:B------:R-:W-:Y:S01]  /*25c0*/  FFMA.FTZ R191, R175, R171.reuse, R191 ;  /* 0x000000abafbf7223 */ /* 0x080fe200000100bf */
[----:B------:R-:W-:Y:S01]  /*25d0*/  FFMA.FTZ R174, R67, R171, R174 ;  /* 0x000000ab43ae7223 */ /* 0x000fe200000100ae */
[----:B----4-:R-:W-:Y:S01]  /*25e0*/  FADD.FTZ R252, R167, R252 ;  /* 0x000000fca7fc7221 */ /* 0x010fe20000010000 */
[----:B------:R-:W-:-:S04]  /*25f0*/  SHF.L.U32 R171, R176, 0x10, RZ ;  /* 0x00000010b0ab7819 */ /* 0x000fc800000006ff */
[----:B------:R0:W-:Y:S04]  /*2600*/  STL [R1+0xdc], R252 ;  /* 0x0000dcfc01007387 */ /* 0x0001e80000100800 */
[----:B0-----:R-:W4:Y:S01]  /*2610*/  LDL.LU R252, [R1+0xe8] ;  /* 0x0000e80001fc7983 */ /* 0x001f220000300800 */
[----:B------:R-:W-:-:S05]  /*2620*/  FFMA.FTZ R249, R175, R167, R249 ;  /* 0x000000a7aff97223 */ /* 0x000fca00000100f9 */
[----:B------:R0:W-:Y:S01]  /*2630*/  STL [R1+0x9c], R249 ;  /* 0x00009cf901007387 */ /* 0x0001e20000100800 */
[----:B------:R-:W-:-:S04]  /*2640*/  FADD.FTZ R169, R180, -UR5 ;  /* 0x80000005b4a97e21 */ /* 0x000fc80008010000 */
[----:B------:R-:W-:Y:S01]  /*2650*/  FMUL.FTZ R169, R169, UR9 ;  /* 0x00000009a9a97c20 */ /* 0x000fe20008410000 */
[----:B0-----:R-:W4:Y:S01]  /*2660*/  LDL.LU R249, [R1+0xb8] ;  /* 0x0000b80001f97983 */ /* 0x001f220000300800 */
[----:B--2---:R-:W-:-:S05]  /*2670*/  FADD.FTZ R244, R171, R244 ;  /* 0x000000f4abf47221 */ /* 0x004fca0000010000 */
[----:B------:R0:W-:Y:S04]  /*2680*/  STL [R1+0xe0], R244 ;  /* 0x0000e0f401007387 */ /* 0x0001e80000100800 */
[----:B0-----:R-:W2:Y:S01]  /*2690*/  LDL.LU R244, [R1+0x28] ;  /* 0x0000280001f47983 */ /* 0x001ea20000300800 */
[----:B---3--:R-:W-:-:S05]  /*26a0*/  FFMA.FTZ R225, R169, R171, R225 ;  /* 0x000000aba9e17223 */ /* 0x008fca00000100e1 */
[----:B------:R0:W-:Y:S04]  /*26b0*/  STL [R1+0xa0], R225 ;  /* 0x0000a0e101007387 */ /* 0x0001e80000100800 */
[----:B0-----:R-:W3:Y:S01]  /*26c0*/  LDL.LU R225, [R1+0xa4] ;  /* 0x0000a40001e17983 */ /* 0x001ee20000300800 */
[----:B------:R-:W-:Y:S02]  /*26d0*/  SHF.L.U32 R167, R184, 0x10, RZ ;  /* 0x00000010b8a77819 */ /* 0x000fe400000006ff */
[----:B------:R-:W-:-:S03]  /*26e0*/  SHF.L.U32 R180, R177, 0x10, RZ ;  /* 0x00000010b1b47819 */ /* 0x000fc600000006ff */
[----:B------:R-:W-:Y:S01]  /*26f0*/  FADD.FTZ R173, R167, R173 ;  /* 0x000000ada7ad7221 */ /* 0x000fe20000010000 */
[----:B------:R-:W-:-:S04]  /*2700*/  FMUL.FTZ R171, R28, R171 ;  /* 0x000000ab1cab7220 */ /* 0x000fc80000410000 */
[----:B------:R0:W-:Y:S01]  /*2710*/  STL [R1], R173 ;  /* 0x000000ad01007387 */ /* 0x0001e20000100800 */
[-C--:B------:R-:W-:Y:S01]  /*2720*/  FFMA.FTZ R192, R169, R167.reuse, R192 ;  /* 0x000000a7a9c07223 */ /* 0x080fe200000100c0 */
[----:B------:R-:W-:Y:S01]  /*2730*/  FFMA.FTZ R167, R60, R167, R171 ;  /* 0x000000a73ca77223 */ /* 0x000fe200000100ab */
[----:B0-----:R-:W-:-:S04]  /*2740*/  FADD.FTZ R173, R182, -UR5 ;  /* 0x80000005b6ad7e21 */ /* 0x001fc80008010000 */
[----:B------:R-:W-:Y:S01]  /*2750*/  FMUL.FTZ R173, R173, UR9 ;  /* 0x00000009adad7c20 */ /* 0x000fe20008410000 */
[----:B------:R-:W-:Y:S02]  /*2760*/  SHF.L.U32 R171, R185, 0x10, RZ ;  /* 0x00000010b9ab7819 */ /* 0x000fe400000006ff */
[----:B------:R-:W-:-:S03]  /*2770*/  PRMT R176, R176, 0x7632, R176 ;  /* 0x00007632b0b07816 */ /* 0x000fc600000000b0 */
[----:B------:R-:W-:Y:S01]  /*2780*/  FFMA.FTZ R194, R173, R171, R194 ;  /* 0x000000abadc27223 */ /* 0x000fe200000100c2 */
[----:B----4-:R-:W-:-:S05]  /*2790*/  FADD.FTZ R252, R180, R252 ;  /* 0x000000fcb4fc7221 */ /* 0x010fca0000010000 */
[----:B------:R0:W-:Y:S01]  /*27a0*/  STL [R1+0xe8], R252 ;  /* 0x0000e8fc01007387 */ /* 0x0001e20000100800 */
[----:B------:R-:W-:-:S03]  /*27b0*/  SHF.L.U32 R176, R176, 0x10, RZ ;  /* 0x00000010b0b07819 */ /* 0x000fc600000006ff */
[----:B0-----:R-:W4:Y:S01]  /*27c0*/  LDL.LU R252, [R1+0xe4] ;  /* 0x0000e40001fc7983 */ /* 0x001f220000300800 */
[-C--:B------:R-:W-:Y:S01]  /*27d0*/  FFMA.FTZ R249, R173, R180.reuse, R249 ;  /* 0x000000b4adf97223 */ /* 0x080fe200000100f9 */
[----:B------:R-:W-:-:S04]  /*27e0*/  FMUL.FTZ R180, R30, R180 ;  /* 0x000000b41eb47220 */ /* 0x000fc80000410000 */
[----:B------:R0:W-:Y:S04]  /*27f0*/  STL [R1+0xb8], R249 ;  /* 0x0000b8f901007387 */ /* 0x0001e80000100800 */
[----:B0-----:R-:W4:Y:S01]  /*2800*/  LDL.LU R249, [R1+0x4] ;  /* 0x0000040001f97983 */ /* 0x001f220000300800 */
[----:B--2---:R-:W-:Y:S01]  /*2810*/  FADD.FTZ R244, R171, R244 ;  /* 0x000000f4abf47221 */ /* 0x004fe20000010000 */
[----:B------:R-:W-:Y:S01]  /*2820*/  FFMA.FTZ R171, R62, R171, R180 ;  /* 0x000000ab3eab7223 */ /* 0x000fe200000100b4 */
[----:B------:R-:W-:-:S04]  /*2830*/  FADD.FTZ R180, R181, -UR5 ;  /* 0x80000005b5b47e21 */ /* 0x000fc80008010000 */
[----:B------:R-:W-:Y:S01]  /*2840*/  FMUL.FTZ R180, R180, UR9 ;  /* 0x00000009b4b47c20 */ /* 0x000fe20008410000 */
[----:B------:R0:W-:Y:S04]  /*2850*/  STL [R1+0x28], R244 ;  /* 0x000028f401007387 */ /* 0x0001e80000100800 */
[----:B0-----:R-:W2:Y:S01]  /*2860*/  LDL.LU R244, [R1+0xbc] ;  /* 0x0000bc0001f47983 */ /* 0x001ea20000300800 */
[----:B---3--:R-:W-:-:S05]  /*2870*/  FFMA.FTZ R225, R180, R176, R225 ;  /* 0x000000b0b4e17223 */ /* 0x008fca00000100e1 */
[----:B------:R0:W-:Y:S04]  /*2880*/  STL [R1+0xa4], R225 ;  /* 0x0000a4e101007387 */ /* 0x0001e80000100800 */
[----:B0-----:R-:W3:Y:S01]  /*2890*/  LDL.LU R225, [R1+0xec] ;  /* 0x0000ec0001e17983 */ /* 0x001ee20000300800 */
[----:B------:R-:W-:-:S03]  /*28a0*/  PRMT R181, R184, 0x7632, R181 ;  /* 0x00007632b8b57816 */ /* 0x000fc600000000b5 */
[----:B------:R-:W3:Y:S01]  /*28b0*/  LDL.LU R184, [R1+0x2c] ;  /* 0x00002c0001b87983 */ /* 0x000ee20000300800 */
[----:B------:R-:W-:-:S05]  /*28c0*/  SHF.L.U32 R181, R181, 0x10, RZ ;  /* 0x00000010b5b57819 */ /* 0x000fca00000006ff */
[----:B------:R-:W-:Y:S01]  /*28d0*/  FFMA.FTZ R193, R180, R181, R193 ;  /* 0x000000b5b4c17223 */ /* 0x000fe200000100c1 */
[----:B------:R-:W-:Y:S01]  /*28e0*/  PRMT R182, R177, 0x7632, R182 ;  /* 0x00007632b1b67816 */ /* 0x000fe200000000b6 */
[----:B------:R-:W-:Y:S01]  /*28f0*/  FADD.FTZ R226, R149, R226 ;  /* 0x000000e295e27221 */ /* 0x000fe20000010000 */
[-C--:B------:R-:W-:Y:S02]  /*2900*/  FFMA.FTZ R16, R152, R149.reuse, R16 ;  /* 0x0000009598107223 */ /* 0x080fe40000010010 */
[----:B------:R-:W-:Y:S01]  /*2910*/  SHF.L.U32 R182, R182, 0x10, RZ ;  /* 0x00000010b6b67819 */ /* 0x000fe200000006ff */
[----:B------:R-:W-:Y:S01]  /*2920*/  FFMA.FTZ R149, R72, R149, R135 ;  /* 0x0000009548957223 */ /* 0x000fe20000010087 */
[----:B------:R-:W-:Y:S01]  /*2930*/  FMUL.FTZ R135, R42, R134 ;  /* 0x000000862a877220 */ /* 0x000fe20000410000 */
[----:B------:R-:W-:Y:S01]  /*2940*/  FADD.FTZ R228, R156, R228 ;  /* 0x000000e49ce47221 */ /* 0x000fe20000010000 */
[-C--:B------:R-:W-:Y:S02]  /*2950*/  FFMA.FTZ R18, R154, R156.reuse, R18 ;  /* 0x0000009c9a127223 */ /* 0x080fe40000010012 */
[----:B------:R-:W-:-:S02]  /*2960*/  FFMA.FTZ R156, R74, R156, R135 ;  /* 0x0000009c4a9c7223 */ /* 0x000fc40000010087 */
[----:B------:R-:W3:Y:S01]  /*2970*/  LDG.E.128 R132, desc[UR14][R132.64+0x10] ;  /* 0x0000100e84847981 */ /* 0x000ee2000c1e1d00 */
[----:B----4-:R-:W-:Y:S01]  /*2980*/  FADD.FTZ R252, R176, R252 ;  /* 0x000000fcb0fc7221 */ /* 0x010fe20000010000 */
[----:B------:R-:W-:-:S04]  /*2990*/  FMUL.FTZ R176, R29, R176 ;  /* 0x000000b01db07220 */ /* 0x000fc80000410000 */
[----:B------:R-:W-:Y:S01]  /*29a0*/  FFMA.FTZ R176, R61, R181, R176 ;  /* 0x000000b53db07223 */ /* 0x000fe200000100b0 */
[----:B------:R-:W-:Y:S01]  /*29b0*/  FADD.FTZ R249, R181, R249 ;  /* 0x000000f9b5f97221 */ /* 0x000fe20000010000 */
[----:B------:R-:W-:-:S04]  /*29c0*/  FADD.FTZ R181, RZ, R204 ;  /* 0x000000ccffb57221 */ /* 0x000fc80000010000 */
[----:B------:R-:W-:Y:S01]  /*29d0*/  FADD.FTZ R177, R136, R181 ;  /* 0x000000b588b17221 */ /* 0x000fe20000010000 */
[----:B------:R-:W-:-:S04]  /*29e0*/  FADD.FTZ R181, R183, -UR5 ;  /* 0x80000005b7b57e21 */ /* 0x000fc80008010000 */
[----:B------:R-:W-:Y:S01]  /*29f0*/  FMUL.FTZ R181, R181, UR9 ;  /* 0x00000009b5b57c20 */ /* 0x000fe20008410000 */
[----:B------:R0:W-:Y:S04]  /*2a00*/  STL [R1+0xe4], R252 ;  /* 0x0000e4fc01007387 */ /* 0x0001e80000100800 */
[----:B------:R1:W-:Y:S01]  /*2a10*/  STL [R1+0x4], R249 ;  /* 0x000004f901007387 */ /* 0x0003e20000100800 */
[----:B--2---:R-:W-:-:S05]  /*2a20*/  FFMA.FTZ R244, R181, R182, R244 ;  /* 0x000000b6b5f47223 */ /* 0x004fca00000100f4 */
[----:B------:R2:W-:Y:S01]  /*2a30*/  STL [R1+0xbc], R244 ;  /* 0x0000bcf401007387 */ /* 0x0005e20000100800 */
[----:B---3--:R-:W-:-:S05]  /*2a40*/  FADD.FTZ R225, R182, R225 ;  /* 0x000000e1b6e17221 */ /* 0x008fca0000010000 */
[----:B------:R-:W-:Y:S04]  /*2a50*/  STL [R1+0xec], R225 ;  /* 0x0000ece101007387 */ /* 0x000fe80000100800 */
[----:B0-----:R-:W3:Y:S01]  /*2a60*/  LDL.LU R252, [R1+0x30] ;  /* 0x0000300001fc7983 */ /* 0x001ee20000300800 */
[----:B------:R-:W-:Y:S01]  /*2a70*/  FADD.FTZ R177, R203, R177 ;  /* 0x000000b1cbb17221 */ /* 0x000fe20000010000 */
[----:B------:R-:W-:-:S03]  /*2a80*/  PRMT R185, R185, 0x7632, R185 ;  /* 0x00007632b9b97816 */ /* 0x000fc600000000b9 */
[----:B------:R-:W-:Y:S01]  /*2a90*/  FADD.FTZ R177, R137, R177 ;  /* 0x000000b189b17221 */ /* 0x000fe20000010000 */
[----:B------:R-:W-:Y:S01]  /*2aa0*/  SHF.L.U32 R185, R185, 0x10, RZ ;  /* 0x00000010b9b97819 */ /* 0x000fe200000006ff */
[----:B------:R-:W-:Y:S02]  /*2ab0*/  FMUL.FTZ R182, R31, R182 ;  /* 0x000000b61fb67220 */ /* 0x000fe40000410000 */
[----:B------:R-:W-:Y:S02]  /*2ac0*/  FADD.FTZ R183, R140, R177 ;  /* 0x000000b18cb77221 */ /* 0x000fe40000010000 */
[----:B------:R-:W-:Y:S02]  /*2ad0*/  FFMA.FTZ R177, R63, R185, R182 ;  /* 0x000000b93fb17223 */ /* 0x000fe400000100b6 */
        /* <DEDUP_REMOVED lines=36> */
[C---:B------:R-:W-:Y:S02]  /*2d20*/  PRMT R246, R178.reuse, 0x7632, R246 ;  /* 0x00007632b2f67816 */ /* 0x040fe400000000f6 */
[----:B-1----:R-:W-:Y:S01]  /*2d30*/  SHF.L.U32 R249, R178, 0x10, RZ ;  /* 0x00000010b2f97819 */ /* 0x002fe200000006ff */
[----:B------:R-:W-:Y:S01]  /*2d40*/  FADD.FTZ R178, R174, R183 ;  /* 0x000000b7aeb27221 */ /* 0x000fe20000010000 */
[----:B------:R-:W-:Y:S01]  /*2d50*/  FFMA.FTZ R182, R157, R158, R182 ;  /* 0x0000009e9db67223 */ /* 0x000fe200000100b6 */
[----:B------:R-:W-:Y:S02]  /*2d60*/  FADD.FTZ R184, R185, R184 ;  /* 0x000000b8b9b87221 */ /* 0x000fe40000010000 */
[----:B------:R-:W-:Y:S01]  /*2d70*/  FADD.FTZ R178, R167, R178 ;  /* 0x000000b2a7b27221 */ /* 0x000fe20000010000 */
[----:B------:R-:W-:Y:S01]  /*2d80*/  FFMA.FTZ R182, R163, R162, R182 ;  /* 0x000000a2a3b67223 */ /* 0x000fe200000100b6 */
[----:B------:R-:W-:-:S02]  /*2d90*/  PRMT R251, R186, 0x7632, R251 ;  /* 0x00007632bafb7816 */ /* 0x000fc400000000fb */
[----:B------:R-:W-:Y:S01]  /*2da0*/  FADD.FTZ R178, R178, R176 ;  /* 0x000000b0b2b27221 */ /* 0x000fe20000010000 */
[C---:B------:R-:W-:Y:S01]  /*2db0*/  PRMT R233, R187.reuse, 0x7632, R233 ;  /* 0x00007632bbe97816 */ /* 0x040fe200000000e9 */
[----:B------:R0:W-:Y:S01]  /*2dc0*/  STL [R1+0x2c], R184 ;  /* 0x00002cb801007387 */ /* 0x0001e20000100800 */
[----:B--2---:R-:W-:Y:S01]  /*2dd0*/  SHF.L.U32 R244, R187, 0x10, RZ ;  /* 0x00000010bbf47819 */ /* 0x004fe200000006ff */
[----:B------:R-:W-:Y:S01]  /*2de0*/  FFMA.FTZ R187, R164, R165, R182 ;  /* 0x000000a5a4bb7223 */ /* 0x000fe200000100b6 */
[----:B------:R-:W-:Y:S01]  /*2df0*/  SHF.L.U32 R186, R186, 0x10, RZ ;  /* 0x00000010baba7819 */ /* 0x000fe200000006ff */
[----:B------:R-:W-:Y:S01]  /*2e00*/  FMUL.FTZ R182, R24, R249 ;  /* 0x000000f918b67220 */ /* 0x000fe20000410000 */
[----:B------:R-:W-:Y:S01]  /*2e10*/  SHF.L.U32 R246, R246, 0x10, RZ ;  /* 0x00000010f6f67819 */ /* 0x000fe200000006ff */
[----:B------:R-:W-:Y:S01]  /*2e20*/  FFMA.FTZ R187, R168, R166, R187 ;  /* 0x000000a6a8bb7223 */ /* 0x000fe200000100bb */
[C---:B------:R-:W-:Y:S01]  /*2e30*/  PRMT R234, R179.reuse, 0x7632, R234 ;  /* 0x00007632b3ea7816 */ /* 0x040fe200000000ea */
[----:B0-----:R-:W-:Y:S01]  /*2e40*/  FADD.FTZ R184, R178, R171 ;  /* 0x000000abb2b87221 */ /* 0x001fe20000010000 */
[----:B------:R-:W-:Y:S01]  /*2e50*/  SHF.L.U32 R225, R179, 0x10, RZ ;  /* 0x00000010b3e17819 */ /* 0x000fe200000006ff */
[----:B------:R-:W-:Y:S01]  /*2e60*/  FFMA.FTZ R182, R56, R186, R182 ;  /* 0x000000ba38b67223 */ /* 0x000fe200000100b6 */
[----:B------:R-:W-:Y:S01]  /*2e70*/  SHF.L.U32 R251, R251, 0x10, RZ ;  /* 0x00000010fbfb7819 */ /* 0x000fe200000006ff */
[----:B------:R-:W-:Y:S01]  /*2e80*/  FADD.FTZ R184, R184, R177 ;  /* 0x000000b1b8b87221 */ /* 0x000fe20000010000 */
[----:B------:R-:W-:Y:S01]  /*2e90*/  FMUL.FTZ R178, R25, R246 ;  /* 0x000000f619b27220 */ /* 0x000fe20000410000 */
[----:B------:R-:W-:Y:S01]  /*2ea0*/  SHF.L.U32 R234, R234, 0x10, RZ ;  /* 0x00000010eaea7819 */ /* 0x000fe200000006ff */
[----:B------:R-:W-:Y:S01]  /*2eb0*/  FFMA.FTZ R187, R172, R170, R187 ;  /* 0x000000aaacbb7223 */ /* 0x000fe200000100bb */
[----:B------:R-:W-:Y:S01]  /*2ec0*/  FMUL.FTZ R179, R26, R225 ;  /* 0x000000e11ab37220 */ /* 0x000fe20000410000 */
[----:B------:R-:W-:Y:S01]  /*2ed0*/  FFMA.FTZ R178, R57, R251, R178 ;  /* 0x000000fb39b27223 */ /* 0x000fe200000100b2 */
[----:B------:R-:W-:Y:S01]  /*2ee0*/  FADD.FTZ R184, R184, R182 ;  /* 0x000000b6b8b87221 */ /* 0x000fe20000010000 */
[----:B------:R-:W-:Y:S01]  /*2ef0*/  SHF.L.U32 R233, R233, 0x10, RZ ;  /* 0x00000010e9e97819 */ /* 0x000fe200000006ff */
[----:B------:R-:W-:Y:S01]  /*2f00*/  FFMA.FTZ R187, R175, R174, R187 ;  /* 0x000000aeafbb7223 */ /* 0x000fe200000100bb */
[----:B------:R-:W-:Y:S01]  /*2f10*/  FFMA.FTZ R179, R58, R244, R179 ;  /* 0x000000f43ab37223 */ /* 0x000fe200000100b3 */
[----:B------:R-:W-:Y:S01]  /*2f20*/  FMUL.FTZ R183, R27, R234 ;  /* 0x000000ea1bb77220 */ /* 0x000fe20000410000 */
[----:B------:R-:W-:Y:S01]  /*2f30*/  FADD.FTZ R184, R184, R178 ;  /* 0x000000b2b8b87221 */ /* 0x000fe20000010000 */
[----:B------:R-:W-:Y:S01]  /*2f40*/  FFMA.FTZ R195, R181, R185, R195 ;  /* 0x000000b9b5c37223 */ /* 0x000fe200000100c3 */
[----:B------:R-:W-:Y:S01]  /*2f50*/  FADD.FTZ R185, R132, -UR5 ;  /* 0x8000000584b97e21 */ /* 0x000fe20008010000 */
[----:B------:R-:W-:Y:S01]  /*2f60*/  FFMA.FTZ R132, R169, R167, R187 ;  /* 0x000000a7a9847223 */ /* 0x000fe200000100bb */
[----:B------:R-:W-:Y:S01]  /*2f70*/  FFMA.FTZ R183, R59, R233, R183 ;  /* 0x000000e93bb77223 */ /* 0x000fe200000100b7 */
[----:B------:R-:W-:Y:S01]  /*2f80*/  FADD.FTZ R187, R184, R179 ;  /* 0x000000b3b8bb7221 */ /* 0x000fe20000010000 */
[----:B------:R-:W-:Y:S01]  /*2f90*/  FADD.FTZ R135, R135, -UR5 ;  /* 0x8000000587877e21 */ /* 0x000fe20008010000 */
[----:B------:R-:W-:Y:S01]  /*2fa0*/  FMUL.FTZ R184, R185, UR9 ;  /* 0x00000009b9b87c20 */ /* 0x000fe20008410000 */
[----:B------:R-:W-:Y:S01]  /*2fb0*/  FFMA.FTZ R185, R180, R176, R132 ;  /* 0x000000b0b4b97223 */ /* 0x000fe20000010084 */
[----:B------:R-:W-:Y:S01]  /*2fc0*/  FADD.FTZ R132, R187, R183 ;  /* 0x000000b7bb847221 */ /* 0x000fe20000010000 */
[----:B------:R-:W-:Y:S01]  /*2fd0*/  FMUL.FTZ R187, R135, UR9 ;  /* 0x0000000987bb7c20 */ /* 0x000fe20008410000 */
[----:B------:R-:W-:Y:S01]  /*2fe0*/  FFMA.FTZ R196, R184, R186, R196 ;  /* 0x000000bab8c47223 */ /* 0x000fe200000100c4 */
[----:B------:R-:W-:Y:S01]  /*2ff0*/  FADD.FTZ R134, R134, -UR5 ;  /* 0x8000000586867e21 */ /* 0x000fe20008010000 */
[----:B---3--:R-:W-:-:S05]  /*3000*/  FADD.FTZ R252, R186, R252 ;  /* 0x000000fcbafc7221 */ /* 0x008fca0000010000 */
[----:B------:R-:W-:Y:S04]  /*3010*/  STL [R1+0x30], R252 ;  /* 0x000030fc01007387 */ /* 0x000fe80000100800 */
[----:B------:R-:W2:Y:S01]  /*3020*/  LDL.LU R135, [R1+0x34] ;  /* 0x0000340001877983 */ /* 0x000ea20000300800 */
[----:B------:R-:W-:-:S03]  /*3030*/  FFMA.FTZ R186, R173, R171, R185 ;  /* 0x000000abadba7223 */ /* 0x000fc600000100b9 */
[----:B------:R-:W0:Y:S01]  /*3040*/  SHFL.DOWN PT, R252, R132, 0x10, 0x1f ;  /* 0x0a001f0084fc7f89 */ /* 0x000e2200000e0000 */
[----:B------:R-:W-:Y:S01]  /*3050*/  FADD.FTZ R185, R133, -UR5 ;  /* 0x8000000585b97e21 */ /* 0x000fe20008010000 */
[----:B------:R-:W-:-:S03]  /*3060*/  FFMA.FTZ R133, R181, R177, R186 ;  /* 0x000000b1b5857223 */ /* 0x000fc600000100ba */
[----:B------:R-:W-:Y:S01]  /*3070*/  FMUL.FTZ R185, R185, UR9 ;  /* 0x00000009b9b97c20 */ /* 0x000fe20008410000 */
[----:B------:R-:W-:Y:S01]  /*3080*/  FFMA.FTZ R133, R184, R182, R133 ;  /* 0x000000b6b8857223 */ /* 0x000fe20000010085 */
[----:B------:R-:W-:-:S03]  /*3090*/  FMUL.FTZ R186, R134, UR9 ;  /* 0x0000000986ba7c20 */ /* 0x000fc60008410000 */
        /* <DEDUP_REMOVED lines=10> */
[----:B------:R-:W0:Y:S04]  /*3140*/  SHFL.DOWN PT, R133, R252, 0x4, 0x1f ;  /* 0x08801f00fc857f89 */ /* 0x000e2800000e0000 */
[----:B------:R-:W1:Y:S01]  /*3150*/  SHFL.DOWN PT, R134, R132, 0x4, 0x1f ;  /* 0x08801f0084867f89 */ /* 0x000e6200000e0000 */
[----:B0-----:R-:W-:Y:S01]  /*3160*/  FADD.FTZ R133, R252, R133 ;  /* 0x00000085fc857221 */ /* 0x001fe20000010000 */
[----:B-1----:R-:W-:-:S04]  /*3170*/  FADD.FTZ R132, R132, R134 ;  /* 0x0000008684847221 */ /* 0x002fc80000010000 */
[----:B------:R-:W0:Y:S01]  /*3180*/  SHFL.DOWN PT, R134, R133, 0x2, 0x1f ;  /* 0x08401f0085867f89 */ /* 0x000e2200000e0000 */
[----:B------:R-:W-:Y:S01]  /*3190*/  FFMA.FTZ R197, R185, R251, R197 ;  /* 0x000000fbb9c57223 */ /* 0x000fe200000100c5 */
[----:B0-----:R-:W-:Y:S02]  /*31a0*/  FADD.FTZ R133, R133, R134 ;  /* 0x0000008685857221 */ /* 0x001fe40000010000 */
[----:B------:R-:W0:Y:S02]  /*31b0*/  SHFL.DOWN PT, R134, R132, 0x2, 0x1f ;  /* 0x08401f0084867f89 */ /* 0x000e2400000e0000 */
[----:B0-----:R-:W-:Y:S01]  /*31c0*/  FADD.FTZ R134, R132, R134 ;  /* 0x0000008684867221 */ /* 0x001fe20000010000 */
[----:B------:R-:W-:Y:S01]  /*31d0*/  BSSY.RECONVERGENT B0, `(.L_x_1704) ;  /* 0x0000012000007945 */ /* 0x000fe20003800200 */
[----:B--2---:R-:W-:Y:S02]  /*31e0*/  FADD.FTZ R135, R251, R135 ;  /* 0x00000087fb877221 */ /* 0x004fe40000010000 */
[----:B------:R-:W0:Y:S03]  /*31f0*/  S2R R251, SR_TID.X ;  /* 0x0000000000fb7919 */ /* 0x000e260000002100 */
[----:B------:R-:W-:Y:S04]  /*3200*/  STL [R1+0x34], R135 ;  /* 0x0000348701007387 */ /* 0x000fe80000100800 */
[----:B------:R-:W1:Y:S02]  /*3210*/  SHFL.DOWN PT, R135, R133, 0x1, 0x1f ;  /* 0x08201f0085877f89 */ /* 0x000e6400000e0000 */
[----:B-1----:R-:W-:-:S02]  /*3220*/  FADD.FTZ R132, R133, R135 ;  /* 0x0000008785847221 */ /* 0x002fc40000010000 */
[----:B------:R-:W1:Y:S01]  /*3230*/  SHFL.DOWN PT, R133, R134, 0x1, 0x1f ;  /* 0x08201f0086857f89 */ /* 0x000e6200000e0000 */
        /* <DEDUP_REMOVED lines=11> */
.L_x_1705:
[----:B------:R-:W-:Y:S05]  /*32f0*/  BSYNC.RECONVERGENT B0 ;  /* 0x0000000000007941 */ /* 0x000fea0003800200 */
.L_x_1704:
[----:B0-----:R-:W2:Y:S04]  /*3300*/  LDL.LU R133, [R1+0xf0] ;  /* 0x0000f00001857983 */ /* 0x001ea80000300800 */
[----:B------:R-:W3:Y:S04]  /*3310*/  LDL.LU R132, [R1+0xc0] ;  /* 0x0000c00001847983 */ /* 0x000ee80000300800 */
[----:B------:R0:W-:Y:S04]  /*3320*/  STL [R1+0x100], R0 ;  /* 0x0001000001007387 */ /* 0x0001e80000100800 */
[----:B0-----:R-:W4:Y:S04]  /*3330*/  LDL.LU R0, [R1+0xf4] ;  /* 0x0000f40001007983 */ /* 0x001f280000300800 */
[----:B------:R-:W4:Y:S04]  /*3340*/  LDL.LU R251, [R1+0xc4] ;  /* 0x0000c40001fb7983 */ /* 0x000f280000300800 */
[----:B------:R-:W4:Y:S01]  /*3350*/  LDL.LU R252, [R1+0xfc] ;  /* 0x0000fc0001fc7983 */ /* 0x000f220000300800 */
[----:B------:R-:W0:Y:S01]  /*3360*/  S2UR UR6, SR_CgaCtaId ;  /* 0x00000000000679c3 */ /* 0x000e220000008800 */
[----:B------:R-:W-:-:S02]  /*3370*/  UMOV UR5, 0x400 ;  /* 0x0000040000057882 */ /* 0x000fc40000000000 */
[----:B0-----:R-:W-:-:S04]  /*3380*/  ULEA UR5, UR6, UR5, 0x18 ;  /* 0x0000000506057291 */ /* 0x001fc8000f8ec0ff */
[----:B------:R-:W-:Y:S02]  /*3390*/  UIADD3 UR6, UPT, UPT, UR5, 0x8040, URZ ;  /* 0x0000804005067890 */ /* 0x000fe4000fffe0ff */
[----:B------:R-:W-:Y:S01]  /*33a0*/  @!UP1 UIADD3 UR6, UPT, UPT, UR5, 0x8000, URZ ;  /* 0x0000800005069890 */ /* 0x000fe2000fffe0ff */
[----:B------:R-:W-:Y:S01]  /*33b0*/  BAR.SYNC.DEFER_BLOCKING 0x0 ;  /* 0x0000000000007b1d */ /* 0x000fe20000010000 */
[----:B--2---:R-:W-:Y:S01]  /*33c0*/  FADD.FTZ R133, R249, R133 ;  /* 0x00000085f9857221 */ /* 0x004fe20000010000 */
[----:B---3--:R-:W-:-:S04]  /*33d0*/  FFMA.FTZ R132, R184, R249, R132 ;  /* 0x000000f9b8847223 */ /* 0x008fc80000010084 */
[----:B------:R-:W2:Y:S04]  /*33e0*/  LDL.LU R249, [R1+0xcc] ;  /* 0x0000cc0001f97983 */ /* 0x000ea80000300800 */
[----:B------:R-:W-:Y:S04]  /*33f0*/  STL [R1+0xf0], R133 ;  /* 0x0000f08501007387 */ /* 0x000fe80000100800 */
[----:B------:R-:W-:Y:S01]  /*3400*/  STL [R1+0xc0], R132 ;  /* 0x0000c08401007387 */ /* 0x000fe20000100800 */
[----:B----4-:R-:W-:-:S03]  /*3410*/  FADD.FTZ R0, R246, R0 ;  /* 0x00000000f6007221 */ /* 0x010fc60000010000 */
[----:B------:R-:W0:Y:S01]  /*3420*/  LDS.128 R132, [UR6] ;  /* 0x00000006ff847984 */ /* 0x000e220008000c00 */
[----:B------:R-:W-:-:S03]  /*3430*/  FFMA.FTZ R251, R185, R246, R251 ;  /* 0x000000f6b9fb7223 */ /* 0x000fc600000100fb */
[----:B------:R1:W-:Y:S04]  /*3440*/  STL [R1+0xf4], R0 ;  /* 0x0000f40001007387 */ /* 0x0003e80000100800 */
[----:B-1----:R1:W5:Y:S04]  /*3450*/  LDL.LU R0, [R1+0x100] ;  /* 0x0001000001007983 */ /* 0x0023680000300800 */
[----:B------:R3:W-:Y:S04]  /*3460*/  STL [R1+0xc4], R251 ;  /* 0x0000c4fb01007387 */ /* 0x0007e80000100800 */
[----:B------:R-:W4:Y:S01]  /*3470*/  LDL.LU R246, [R1+0x58] ;  /* 0x0000580001f67983 */ /* 0x000f220000300800 */
[----:B------:R-:W-:-:S02]  /*3480*/  UIADD3 UR6, UPT, UPT, UR5, 0x8050, URZ ;  /* 0x0000805005067890 */ /* 0x000fc4000fffe0ff */
[----:B------:R-:W-:Y:S01]  /*3490*/  @!UP1 UIADD3 UR6, UPT, UPT, UR5, 0x8010, URZ ;  /* 0x0000801005069890 */ /* 0x000fe2000fffe0ff */
[----:B------:R-:W-:Y:S01]  /*34a0*/  FFMA.FTZ R198, R186, R244, R198 ;  /* 0x000000f4bac67223 */ /* 0x000fe200000100c6 */
[----:B------:R-:W-:Y:S01]  /*34b0*/  FFMA.FTZ R199, R187, R233, R199 ;  /* 0x000000e9bbc77223 */ /* 0x000fe200000100c7 */
[----:B------:R-:W-:Y:S01]  /*34c0*/  FADD.FTZ R252, R234, R252 ;  /* 0x000000fceafc7221 */ /* 0x000fe20000010000 */
[----:B---3--:R-:W3:Y:S01]  /*34d0*/  S2R R251, SR_TID.X ;  /* 0x0000000000fb7919 */ /* 0x008ee20000002100 */
[----:B0-----:R-:W-:Y:S01]  /*34e0*/  FADD.FTZ R132, RZ, R132 ;  /* 0x00000084ff847221 */ /* 0x001fe20000010000 */
[----:B------:R-:W-:Y:S01]  /*34f0*/  FADD.FTZ R133, RZ, R133 ;  /* 0x00000085ff857221 */ /* 0x000fe20000010000 */
[----:B----4-:R-:W-:Y:S02]  /*3500*/  FADD.FTZ R246, R244, R246 ;  /* 0x000000f6f4f67221 */ /* 0x010fe40000010000 */
[----:B------:R-:W-:-:S03]  /*3510*/  FADD.FTZ R244, R134, R132 ;  /* 0x0000008486f47221 */ /* 0x000fc60000010000 */
[----:B------:R0:W-:Y:S02]  /*3520*/  STL [R1+0x58], R246 ;  /* 0x000058f601007387 */ /* 0x0001e40000100800 */
[----:B0-----:R-:W-:Y:S02]  /*3530*/  FADD.FTZ R246, R135, R133 ;  /* 0x0000008587f67221 */ /* 0x001fe40000010000 */
        /* <DEDUP_REMOVED lines=16> */
[----:B------:R-:W4:Y:S01]  /*3640*/  LDL.LU R246, [R1+0x5c] ;  /* 0x00005c0001f67983 */ /* 0x000f220000300800 */
[----:B------:R-:W-:Y:S01]  /*3650*/  FADD.FTZ R132, R244, R132 ;  /* 0x00000084f4847221 */ /* 0x000fe20000010000 */
[----:B----4-:R-:W-:Y:S02]  /*3660*/  FADD.FTZ R246, R233, R246 ;  /* 0x000000f6e9f67221 */ /* 0x010fe40000010000 */
[----:B------:R-:W4:Y:S04]  /*3670*/  LDL.LU R233, [R1+0xf8] ;  /* 0x0000f80001e97983 */ /* 0x000f280000300800 */
[----:B------:R-:W3:Y:S01]  /*3680*/  LDL.LU R244, [R1+0xc8] ;  /* 0x0000c80001f47983 */ /* 0x000ee20000300800 */
[----:B--2---:R-:W-:-:S03]  /*3690*/  FFMA.FTZ R249, R187, R234, R249 ;  /* 0x000000eabbf97223 */ /* 0x004fc600000100f9 */
[----:B------:R1:W-:Y:S01]  /*36a0*/  STL [R1+0x5c], R246 ;  /* 0x00005cf601007387 */ /* 0x0003e20000100800 */
[----:B------:R-:W-:Y:S01]  /*36b0*/  FADD.FTZ R133, R135, R133 ;  /* 0x0000008587857221 */ /* 0x000fe20000010000 */
[----:B------:R-:W-:-:S03]  /*36c0*/  UISETP.NE.U32.AND UP0, UPT, UR24, URZ, UPT ;  /* 0x000000ff1800728c */ /* 0x000fc6000bf05070 */
[----:B------:R-:W-:Y:S01]  /*36d0*/  FMUL.FTZ R133, R133, UR28 ;  /* 0x0000001c85857c20 */ /* 0x000fe20008410000 */
[----:B------:R-:W-:Y:S01]  /*36e0*/  UISETP.NE.AND.EX UP0, UPT, UR25, URZ, UPT, UP0 ;  /* 0x000000ff1900728c */ /* 0x000fe2000bf05300 */
[----:B------:R-:W-:-:S03]  /*36f0*/  FADD.FTZ R132, R134, R132 ;  /* 0x0000008486847221 */ /* 0x000fc60000010000 */
[----:B------:R-:W-:Y:S01]  /*3700*/  R2UR UR20, R133 ;  /* 0x00000000851472ca */ /* 0x000fe200000e0000 */
[----:B------:R-:W-:Y:S01]  /*3710*/  FMUL.FTZ R132, R132, UR28 ;  /* 0x0000001c84847c20 */ /* 0x000fe20008410000 */
[----:B------:R-:W-:-:S04]  /*3720*/  UIADD3 UR4, UPT, UPT, UR4, UR26, URZ ;  /* 0x0000001a04047290 */ /* 0x000fc8000fffe0ff */
[----:B------:R-:W-:Y:S01]  /*3730*/  UISETP.GE.AND UP2, UPT, UR4, UR27, UPT ;  /* 0x0000001b0400728c */ /* 0x000fe2000bf46270 */
[----:B----4-:R-:W-:Y:S01]  /*3740*/  FADD.FTZ R233, R225, R233 ;  /* 0x000000e9e1e97221 */ /* 0x010fe20000010000 */
[----:B---3--:R-:W-:-:S04]  /*3750*/  FFMA.FTZ R244, R186, R225, R244 ;  /* 0x000000e1baf47223 */ /* 0x008fc800000100f4 */
[----:B------:R1:W-:Y:S04]  /*3760*/  STL [R1+0xf8], R233 ;  /* 0x0000f8e901007387 */ /* 0x0003e80000100800 */
[----:B------:R1:W-:Y:S04]  /*3770*/  STL [R1+0xc8], R244 ;  /* 0x0000c8f401007387 */ /* 0x0003e80000100800 */
[----:B------:R1:W-:Y:S04]  /*3780*/  STL [R1+0xfc], R252 ;  /* 0x0000fcfc01007387 */ /* 0x0003e80000100800 */
[----:B------:R1:W-:Y:S01]  /*3790*/  STL [R1+0xcc], R249 ;  /* 0x0000ccf901007387 */ /* 0x0003e20000100800 */
[----:B------:R-:W-:Y:S01]  /*37a0*/  FSEL R225, R132, RZ, !P2 ;  /* 0x000000ff84e17208 */ /* 0x000fe20005000000 */
[----:B------:R-:W-:Y:S06]  /*37b0*/  BRA.U UP0, `(.L_x_1706) ;  /* 0x00000009002c7547 */ /* 0x000fec000b800000 */
        /* <DEDUP_REMOVED lines=39> */
.L_x_1708:
        /* <DEDUP_REMOVED lines=33> */
.L_x_1707:
        /* <DEDUP_REMOVED lines=34> */
.L_x_1710:
        /* <DEDUP_REMOVED lines=33> */
.L_x_1706:
        /* <DEDUP_REMOVED lines=39> */
.L_x_1712:
        /* <DEDUP_REMOVED lines=33> */
.L_x_1711:
        /* <DEDUP_REMOVED lines=34> */
.L_x_1713:
        /* <DEDUP_REMOVED lines=32> */
.L_x_1709:
        /* <DEDUP_REMOVED lines=44> */
[----:B------:R-:W-:Y:S02]  /*4bd0*/  F2FP.BF16.F32.PACK_AB R132, R129, R128 ;  /* 0x000000808184723e */ /* 0x000fe400000010ff */
[----:B------:R-:W-:Y:S02]  /*4be0*/  MOV R123, R135 ;  /* 0x00000087007b7202 */ /* 0x000fe40000000f00 */
[----:B------:R-:W-:-:S02]  /*4bf0*/  MOV R122, R134 ;  /* 0x00000086007a7202 */ /* 0x000fc40000000f00 */
[----:B------:R-:W-:Y:S02]  /*4c00*/  MOV R121, R133 ;  /* 0x0000008500797202 */ /* 0x000fe40000000f00 */
[----:B------:R-:W-:Y:S01]  /*4c10*/  MOV R120, R132 ;  /* 0x0000008400787202 */ /* 0x000fe20000000f00 */
[----:B------:R-:W-:Y:S06]  /*4c20*/  BRA `(.L_x_1717) ;  /* 0x0000000c00687947 */ /* 0x000fec0003800000 */
.L_x_1716:
        /* <DEDUP_REMOVED lines=29> */
.L_x_1715:
        /* <DEDUP_REMOVED lines=19> */
[----:B0-----:R-:W-:Y:S01]  /*4f30*/  FFMA.FTZ R132, R142, UR9, R96 ;  /* 0x000000098e847c23 */ /* 0x001fe20008010060 */
        /* <DEDUP_REMOVED lines=14> */
.L_x_1718:
        /* <DEDUP_REMOVED lines=29> */
.L_x_1714:
        /* <DEDUP_REMOVED lines=35> */
.L_x_1720:
        /* <DEDUP_REMOVED lines=27> */
[----:B------:R-:W-:Y:S01]  /*55d0*/  F2FP.BF16.F32.PACK_AB R132, R129, R128 ;  /* 0x000000808184723e */ /* 0x000fe200000010ff */
[----:B------:R-:W-:Y:S06]  /*55e0*/  BRA `(.L_x_1717) ;  /* 0x0000000000f87947 */ /* 0x000fec0003800000 */
.L_x_1719:
        /* <DEDUP_REMOVED lines=34> */
.L_x_1721:
        /* <DEDUP_REMOVED lines=28> */
.L_x_1717:
[----:B------:R-:W0:Y:S02]  /*59d0*/  @P1 LDC.64 R136, c[0x0][0x478] ;  /* 0x00011e00ff881b82 */ /* 0x000e240000000a00 */
        /* <DEDUP_REMOVED lines=45> */
.L_x_1724:
        /* <DEDUP_REMOVED lines=29> */
.L_x_1723:
        /* <DEDUP_REMOVED lines=34> */
.L_x_1726:
        /* <DEDUP_REMOVED lines=29> */
.L_x_1722:
        /* <DEDUP_REMOVED lines=35> */
.L_x_1728:
        /* <DEDUP_REMOVED lines=29> */
.L_x_1727:
        /* <DEDUP_REMOVED lines=34> */
.L_x_1729:
        /* <DEDUP_REMOVED lines=28> */
.L_x_1725:
        /* <DEDUP_REMOVED lines=15> */
[--C-:B0-----:R-:W-:Y:S01]  /*6b40*/  FFMA.FTZ R120, R173, UR20, R225.reuse ;  /* 0x00000014ad787c23 */ /* 0x101fe200080100e1 */
        /* <DEDUP_REMOVED lines=30> */
.L_x_1732:
        /* <DEDUP_REMOVED lines=15> */
[----:B0-----:R-:W-:Y:S01]  /*6e20*/  FADD.FTZ R132, R183, -R128 ;  /* 0x80000080b7847221 */ /* 0x001fe20000010000 */
        /* <DEDUP_REMOVED lines=13> */
.L_x_1731:
[----:B------:R-:W-:Y:S05]  /*6f00*/  @!P2 BRA `(.L_x_1734) ;  /* 0x000000000084a947 */ /* 0x000fea0003800000 */
[--C-:B------:R-:W-:Y:S01]  /*6f10*/  FFMA.FTZ R0, R169, UR20, R225.reuse ;  /* 0x00000014a9007c23 */ /* 0x100fe200080100e1 */
[--C-:B------:R-:W-:Y:S01]  /*6f20*/  FFMA.FTZ R3, R180, UR20, R225.reuse ;  /* 0x00000014b4037c23 */ /* 0x100fe200080100e1 */
[--C-:B0-----:R-:W-:Y:S01]  /*6f30*/  FFMA.FTZ R120, R181, UR20, R225.reuse ;  /* 0x00000014b5787c23 */ /* 0x101fe200080100e1 */
[--C-:B------:R-:W-:Y:S01]  /*6f40*/  FFMA.FTZ R121, R184, UR20, R225.reuse ;  /* 0x00000014b8797c23 */ /* 0x100fe200080100e1 */
        /* <DEDUP_REMOVED lines=29> */
.L_x_1734:
[--C-:B------:R-:W-:Y:S01]  /*7120*/  FFMA.FTZ R186, R186, UR20, R225.reuse ;  /* 0x00000014baba7c23 */ /* 0x100fe200080100e1 */
[--C-:B------:R-:W-:Y:S01]  /*7130*/  FFMA.FTZ R0, R187, UR20, R225.reuse ;  /* 0x00000014bb007c23 */ /* 0x100fe200080100e1 */
[--C-:B0-----:R-:W-:Y:S01]  /*7140*/  FFMA.FTZ R132, R181, UR20, R225.reuse ;  /* 0x00000014b5847c23 */ /* 0x101fe200080100e1 */
[--C-:B------:R-:W-:Y:S01]  /*7150*/  FFMA.FTZ R169, R169, UR20, R225.reuse ;  /* 0x00000014a9a97c23 */ /* 0x100fe200080100e1 */
        /* <DEDUP_REMOVED lines=8> */
[----:B------:R-:W-:Y:S01]  /*71e0*/  FADD.FTZ R132, R177, -R132 ;  /* 0x80000084b1847221 */ /* 0x000fe20000010000 */
[----:B------:R-:W-:Y:S01]  /*71f0*/  FADD.FTZ R169, R167, -R169 ;  /* 0x800000a9a7a97221 */ /* 0x000fe20000010000 */
[----:B------:R-:W-:Y:S01]  /*7200*/  FADD.FTZ R180, R176, -R180 ;  /* 0x800000b4b0b47221 */ /* 0x000fe20000010000 */
[----:B------:R-:W-:Y:S01]  /*7210*/  FADD.FTZ R173, R171, -R173 ;  /* 0x800000adabad7221 */ /* 0x000fe20000010000 */
[----:B------:R-:W-:Y:S01]  /*7220*/  FADD.FTZ R3, R182, -R3 ;  /* 0x80000003b6037221 */ /* 0x000fe20000010000 */
[----:B------:R-:W-:Y:S01]  /*7230*/  FADD.FTZ R178, R178, -R185 ;  /* 0x800000b9b2b27221 */ /* 0x000fe20000010000 */
[----:B------:R-:W-:Y:S01]  /*7240*/  F2FP.BF16.F32.PACK_AB R135, R0, R135 ;  /* 0x000000870087723e */ /* 0x000fe200000010ff */
        /* <DEDUP_REMOVED lines=8> */
[----:B------:R-:W-:Y:S01]  /*72d0*/  F2FP.BF16.F32.PACK_AB R132, R132, R169 ;  /* 0x000000a98484723e */ /* 0x000fe200000010ff */
[----:B------:R-:W-:Y:S06]  /*72e0*/  BRA `(.L_x_1733) ;  /* 0x0000000400f87947 */ /* 0x000fec0003800000 */
.L_x_1730:
        /* <DEDUP_REMOVED lines=35> */
.L_x_1736:
        /* <DEDUP_REMOVED lines=29> */
.L_x_1735:
        /* <DEDUP_REMOVED lines=34> */
.L_x_1737:
        /* <DEDUP_REMOVED lines=8> */
[--C-:B0-----:R-:W-:Y:S01]  /*7990*/  FFMA.FTZ R132, R181, UR20, R225.reuse ;  /* 0x00000014b5847c23 */ /* 0x101fe200080100e1 */
        /* <DEDUP_REMOVED lines=19> */
.L_x_1733:
[----:B------:R-:W0:Y:S01]  /*7ad0*/  @P1 LDC.64 R138, c[0x0][0x478] ;  /* 0x00011e00ff8a1b82 */ /* 0x000e220000000a00 */
[----:B------:R-:W-:Y:S01]  /*7ae0*/  HFMA2 R3, -RZ, RZ, 0, 9.5367431640625e-07 ;  /* 0x00000010ff037431 */ /* 0x000fe200000001ff */
[----:B------:R-:W-:-:S06]  /*7af0*/  UPLOP3.LUT UP1, UPT, UPT, UPT, UP1, 0x40, 0x4 ;  /* 0x000000000004789c */ /* 0x000fcc0003f2e810 */
[----:B------:R-:W2:Y:S01]  /*7b00*/  @P2 LDC.64 R136, c[0x0][0x470] ;  /* 0x00011c00ff882b82 */ /* 0x000ea20000000a00 */
[----:B0-----:R-:W-:-:S05]  /*7b10*/  @P1 IMAD.WIDE.U32 R138, R2, 0x20, R138 ;  /* 0x00000020028a1825 */ /* 0x001fca00078e008a */
[----:B------:R-:W-:Y:S01]  /*7b20*/  @P1 STG.E.128 desc[UR14][R138.64], R128 ;  /* 0x000000808a001986 */ /* 0x000fe2000c101d0e */
[----:B--2---:R-:W-:-:S03]  /*7b30*/  @P2 IMAD.WIDE.U32 R136, R2, 0x10, R136 ;  /* 0x0000001002882825 */ /* 0x004fc600078e0088 */
[----:B------:R0:W-:Y:S02]  /*7b40*/  @P1 STG.E.128 desc[UR14][R138.64+0x10], R124 ;  /* 0x0000107c8a001986 */ /* 0x0001e4000c101d0e */
[----:B0-----:R-:W-:-:S05]  /*7b50*/  IMAD.WIDE.U32 R138, R2, R3, UR30 ;  /* 0x0000001e028a7e25 */ /* 0x001fca000f8e0003 */
[----:B------:R0:W-:Y:S04]  /*7b60*/  STG.E.128 desc[UR14][R138.64], R132 ;  /* 0x000000848a007986 */ /* 0x0001e8000c101d0e */
[----:B------:R0:W-:Y:S01]  /*7b70*/  @P2 STG.E.128 desc[UR14][R136.64], R120 ;  /* 0x0000007888002986 */ /* 0x0001e2000c101d0e */
[----:B------:R-:W-:Y:S05]  /*7b80*/  BRA.U !UP2, `(.L_x_1738) ;  /* 0xffffff910a447547 */ /* 0x000fea000b83ffff */
[----:B------:R2:W5:Y:S01]  /*7b90*/  LDL.LU R36, [R1+0x8] ;  /* 0x0000080001247983 */ /* 0x0005620000300800 */
        /* <DEDUP_REMOVED lines=51> */
[----:B------:R2:W5:Y:S04]  /*7ed0*/  LDL.LU R88, [R1] ;  /* 0x0000000001587983 */ /* 0x0005680000300800 */
        /* <DEDUP_REMOVED lines=39> */
[----:B--2---:R-:W-:-:S07]  /*8150*/  MOV R111, R252 ;  /* 0x000000fc006f7202 */ /* 0x004fce0000000f00 */
.L_x_1703:
[----:B------:R-:W2:Y:S08]  /*8160*/  S2UR UR4, SR_CTAID.X ;  /* 0x00000000000479c3 */ /* 0x000eb00000002500 */
[----:B------:R-:W2:Y:S08]  /*8170*/  LDC R0, c[0x0][0x388] ;  /* 0x0000e200ff007b82 */ /* 0x000eb00000000800 */
[----:B------:R-:W3:Y:S08]  /*8180*/  LDC.64 R2, c[0x0][0x440] ;  /* 0x00011000ff027b82 */ /* 0x000ef00000000a00 */
[----:B------:R-:W4:Y:S08]  /*8190*/  LDC.64 R100, c[0x0][0x448] ;  /* 0x00011200ff647b82 */ /* 0x000f300000000a00 */
[----:B------:R-:W1:Y:S01]  /*81a0*/  LDC.64 R102, c[0x0][0x450] ;  /* 0x00011400ff667b82 */ /* 0x000e620000000a00 */
[----:B--2---:R-:W-:-:S05]  /*81b0*/  IMAD R0, R0, UR4, RZ ;  /* 0x0000000400007c24 */ /* 0x004fca000f8e02ff */
[----:B------:R-:W-:Y:S02]  /*81c0*/  LEA.HI R251, R0, R251, RZ, 0x1d ;  /* 0x000000fb00fb7211 */ /* 0x000fe400078fe8ff */
[----:B------:R-:W2:Y:S03]  /*81d0*/  LDC.64 R104, c[0x0][0x458] ;  /* 0x00011600ff687b82 */ /* 0x000ea60000000a00 */
[----:B---3--:R-:W-:-:S04]  /*81e0*/  IMAD.WIDE.U32 R2, R251, 0x20, R2 ;  /* 0x00000020fb027825 */ /* 0x008fc800078e0002 */
[C---:B----4-:R-:W-:Y:S01]  /*81f0*/  IMAD.WIDE.U32 R100, R251.reuse, 0x20, R100 ;  /* 0x00000020fb647825 */ /* 0x050fe200078e0064 */
[----:B0-----:R-:W-:Y:S04]  /*8200*/  STG.E.128 desc[UR14][R2.64], R200 ;  /* 0x000000c802007986 */ /* 0x001fe8000c101d0e */
[----:B------:R-:W-:Y:S01]  /*8210*/  STG.E.128 desc[UR14][R2.64+0x10], R32 ;  /* 0x0000102002007986 */ /* 0x000fe2000c101d0e */
[----:B-1----:R-:W-:-:S03]  /*8220*/  IMAD.WIDE.U32 R102, R251, 0x20, R102 ;  /* 0x00000020fb667825 */ /* 0x002fc600078e0066 */
[----:B------:R-:W-:Y:S04]  /*8230*/  STG.E.128 desc[UR14][R100.64], R4 ;  /* 0x0000000464007986 */ /* 0x000fe8000c101d0e */
[----:B------:R-:W-:Y:S01]  /*8240*/  STG.E.128 desc[UR14][R100.64+0x10], R8 ;  /* 0x0000100864007986 */ /* 0x000fe2000c101d0e */
[----:B--2---:R-:W-:-:S03]  /*8250*/  IMAD.WIDE.U32 R104, R251, 0x20, R104 ;  /* 0x00000020fb687825 */ /* 0x004fc600078e0068 */
        /* <DEDUP_REMOVED lines=29> */
.L_x_1739:
        /* <DEDUP_REMOVED lines=13> */
.L_x_4845:


//--------------------- .text._ZN10layer_norm31ln_parallel_residual_bwd_kernelINS_13Kernel_traitsIf13__nv_bfloat16fS2_fjLj8192ELj1ELj1ELj8ELj16ENS_18Kernel_traits_baseILj8192EfS2_fS2_fjLj256EEEEELb0ELb1ELb0EEEvNS_9BwdParamsE --------------------------
	.section	.text._ZN10layer_norm31ln_parallel_residual_bwd_kernelINS_13Kernel_traitsIf13__nv_bfloat16fS2_fjLj8192ELj1ELj1ELj8ELj16ENS_18Kernel_traits_baseILj8192EfS2_fS2_fjLj256EEEEELb0ELb1ELb0EEEvNS_9BwdParamsE,"ax",@progbits
	.align	128
        .global         _ZN10layer_norm31ln_parallel_residual_bwd_kernelINS_13Kernel_traitsIf13__nv_bfloat16fS2_fjLj8192ELj1ELj1ELj8ELj16ENS_18Kernel_traits_baseILj8192EfS2_fS2_fjLj256EEEEELb0ELb1ELb0EEEvNS_9BwdParamsE
        .type           _ZN10layer_norm31ln_parallel_residual_bwd_kernelINS_13Kernel_traitsIf13__nv_bfloat16fS2_fjLj8192ELj1ELj1ELj8ELj16ENS_18Kernel_traits_baseILj8192EfS2_fS2_fjLj256EEEEELb0ELb1ELb0EEEvNS_9BwdParamsE,@function
        .size           _ZN10layer_norm31ln_parallel_residual_bwd_kernelINS_13Kernel_traitsIf13__nv_bfloat16fS2_fjLj8192ELj1ELj1ELj8ELj16ENS_18Kernel_traits_baseILj8192EfS2_fS2_fjLj256EEEEELb0ELb1ELb0EEEvNS_9BwdParamsE,(.L_x_4846 - _ZN10layer_norm31ln_parallel_residual_bwd_kernelINS_13Kernel_traitsIf13__nv_bfloat16fS2_fjLj8192ELj1ELj1ELj8ELj16ENS_18Kernel_traits_baseILj8192EfS2_fS2_fjLj256EEEEELb0ELb1ELb0EEEvNS_9BwdParamsE)
        .other          _ZN10layer_norm31ln_parallel_residual_bwd_kernelINS_13Kernel_traitsIf13__nv_bfloat16fS2_fjLj8192ELj1ELj1ELj8ELj16ENS_18Kernel_traits_baseILj8192EfS2_fS2_fjLj256EEEEELb0ELb1ELb0EEEvNS_9BwdParamsE,@"STO_CUDA_ENTRY STV_DEFAULT"
_ZN10layer_norm31ln_parallel_residual_bwd_kernelINS_13Kernel_traitsIf13__nv_bfloat16fS2_fjLj8192ELj1ELj1ELj8ELj16ENS_18Kernel_traits_baseILj8192EfS2_fS2_fjLj256EEEEELb0ELb1ELb0EEEvNS_9BwdParamsE:
.text._ZN10layer_norm31ln_parallel_residual_bwd_kernelINS_13Kernel_traitsIf13__nv_bfloat16fS2_fjLj8192ELj1ELj1ELj8ELj16ENS_18Kernel_traits_baseILj8192EfS2_fS2_fjLj256EEEEELb0ELb1ELb0EEEvNS_9BwdParamsE:
        /* <DEDUP_REMOVED lines=23> */
[----:B------:R-:W-:Y:S02]  /*0170*/  @P1 IADD3 R3, PT, PT, R3, 0x100, RZ ;  /* 0x0000010003031810 */ /* 0x000fe40007ffe0ff */
[----:B------:R0:W5:Y:S04]  /*0180*/  @P0 LDG.E.128 R136, desc[UR12][R4.64+0x10] ;  /* 0x0000100c04880981 */ /* 0x000168000c1e1d00 */
[----:B------:R0:W5:Y:S01]  /*0190*/  @P1 LDG.E.128 R132, desc[UR12][R8.64] ;  /* 0x0000000c08841981 */ /* 0x000162000c1e1d00 */
[C---:B----4-:R-:W-:Y:S01]  /*01a0*/  @P2 IMAD.WIDE.U32 R10, R3.reuse, 0x20, R10 ;  /* 0x00000020030a2825 */ /* 0x050fe200078e000a */
[----:B------:R-:W-:-:S02]  /*01b0*/  @P2 IADD3 R3, PT, PT, R3, 0x100, RZ ;  /* 0x0000010003032810 */ /* 0x000fc40007ffe0ff */
        /* <DEDUP_REMOVED lines=80> */
[----:B------:R-:W1:Y:S01]  /*06c0*/  LDCU.64 UR6, c[0x0][0x470] ;  /* 0x00008e00ff0677ac */ /* 0x000e620008000a00 */
[----:B------:R-:W2:Y:S01]  /*06d0*/  LDCU.64 UR14, c[0x0][0x438] ;  /* 0x00008700ff0e77ac */ /* 0x000ea20008000a00 */
[----:B------:R-:W3:Y:S07]  /*06e0*/  LDCU.64 UR8, c[0x0][0x478] ;  /* 0x00008f00ff0877ac */ /* 0x000eee0008000a00 */
.L_x_1791:
        /* <DEDUP_REMOVED lines=22> */
[----:B------:R-:W-:-:S04]  /*0850*/  ISETP.NE.U32.AND P0, PT, RZ, UR14, PT ;  /* 0x0000000eff007c0c */ /* 0x000fc8000bf05070 */
[----:B------:R-:W-:Y:S01]  /*0860*/  ISETP.NE.AND.EX P0, PT, RZ, UR15, PT, P0 ;  /* 0x0000000fff007c0c */ /* 0x000fe2000bf05300 */
[----:B0-----:R-:W-:-:S12]  /*0870*/  IMAD.WIDE.U32 R204, R4, 0x20, R204 ;  /* 0x0000002004cc7825 */ /* 0x001fd800078e00cc */
[----:B------:R-:W0:Y:S01]  /*0880*/  @P0 LDC.64 R178, c[0x0][0x438] ;  /* 0x00010e00ffb20b82 */ /* 0x000e220000000a00 */
[----:B------:R-:W4:Y:S01]  /*0890*/  LDG.E.128 R164, desc[UR12][R204.64] ;  /* 0x0000000ccca47981 */ /* 0x000f22000c1e1d00 */
[----:B--2---:R-:W-:-:S03]  /*08a0*/  IMAD.WIDE.U32 R168, R4, 0x10, R168 ;  /* 0x0000001004a87825 */ /* 0x004fc600078e00a8 */
[----:B------:R-:W2:Y:S04]  /*08b0*/  LDG.E.128 R172, desc[UR12][R204.64+0x10] ;  /* 0x0000100cccac7981 */ /* 0x000ea8000c1e1d00 */
[----:B------:R-:W3:Y:S01]  /*08c0*/  LDG.E.128 R168, desc[UR12][R168.64] ;  /* 0x0000000ca8a87981 */ /* 0x000ee2000c1e1d00 */
[----:B0-----:R-:W-:-:S05]  /*08d0*/  @P0 IMAD.WIDE.U32 R178, R4, 0x20, R178 ;  /* 0x0000002004b20825 */ /* 0x001fca00078e00b2 */
[----:B------:R0:W5:Y:S04]  /*08e0*/  @P0 LDG.E.128 R44, desc[UR12][R178.64] ;  /* 0x0000000cb22c0981 */ /* 0x000168000c1e1d00 */
[----:B------:R0:W5:Y:S01]  /*08f0*/  @P0 LDG.E.128 R40, desc[UR12][R178.64+0x10] ;  /* 0x0000100cb2280981 */ /* 0x000162000c1e1d00 */
[----:B------:R-:W-:Y:S01]  /*0900*/  IADD3 R177, PT, PT, R4, 0x100, RZ ;  /* 0x0000010004b17810 */ /* 0x000fe20007ffe0ff */
[C---:B----4-:R-:W-:Y:S01]  /*0910*/  FADD.FTZ R164, -R176.reuse, R164 ;  /* 0x000000a4b0a47221 */ /* 0x050fe20000010100 */
[----:B------:R-:W-:-:S03]  /*0920*/  FADD.FTZ R226, -R176, R165 ;  /* 0x000000a5b0e27221 */ /* 0x000fc60000010100 */
[C---:B-----5:R-:W-:Y:S01]  /*0930*/  FMUL.FTZ R227, R185.reuse, R164 ;  /* 0x000000a4b9e37220 */ /* 0x060fe20000410000 */
[----:B------:R-:W-:Y:S01]  /*0940*/  FADD.FTZ R222, -R176, R167 ;  /* 0x000000a7b0de7221 */ /* 0x000fe20000010100 */
[C---:B---3--:R-:W-:Y:S02]  /*0950*/  PRMT R165, R168.reuse, 0x7632, R165 ;  /* 0x00007632a8a57816 */ /* 0x048fe400000000a5 */
[----:B------:R-:W-:Y:S01]  /*0960*/  SHF.L.U32 R225, R168, 0x10, RZ ;  /* 0x00000010a8e17819 */ /* 0x000fe200000006ff */
[----:B------:R-:W-:Y:S01]  /*0970*/  FMUL.FTZ R226, R185, R226 ;  /* 0x000000e2b9e27220 */ /* 0x000fe20000410000 */
[----:B------:R-:W-:Y:S02]  /*0980*/  SHF.L.U32 R224, R165, 0x10, RZ ;  /* 0x00000010a5e07819 */ /* 0x000fe400000006ff */
[----:B------:R-:W-:Y:S01]  /*0990*/  PRMT R167, R169, 0x7632, R167 ;  /* 0x00007632a9a77816 */ /* 0x000fe200000000a7 */
[----:B------:R-:W-:Y:S01]  /*09a0*/  FADD.FTZ R76, R76, R225 ;  /* 0x000000e14c4c7221 */ /* 0x000fe20000010000 */
[-C--:B------:R-:W-:Y:S01]  /*09b0*/  FFMA.FTZ R108, R227, R225.reuse, R108 ;  /* 0x000000e1e36c7223 */ /* 0x080fe2000001006c */
[----:B------:R-:W-:Y:S01]  /*09c0*/  FMUL.FTZ R225, R140, R225 ;  /* 0x000000e18ce17220 */ /* 0x000fe20000410000 */
[----:B------:R-:W-:Y:S01]  /*09d0*/  FADD.FTZ R166, -R176, R166 ;  /* 0x000000a6b0a67221 */ /* 0x000fe20000010100 */
[----:B------:R-:W-:Y:S01]  /*09e0*/  SHF.L.U32 R169, R169, 0x10, RZ ;  /* 0x00000010a9a97819 */ /* 0x000fe200000006ff */
[-C--:B------:R-:W-:Y:S01]  /*09f0*/  FFMA.FTZ R109, R226, R224.reuse, R109 ;  /* 0x000000e0e26d7223 */ /* 0x080fe2000001006d */
[----:B------:R-:W-:Y:S01]  /*0a00*/  SHF.L.U32 R220, R167, 0x10, RZ ;  /* 0x00000010a7dc7819 */ /* 0x000fe200000006ff */
[----:B------:R-:W-:Y:S01]  /*0a10*/  FADD.FTZ R77, R77, R224 ;  /* 0x000000e04d4d7221 */ /* 0x000fe20000010000 */
[----:B------:R-:W-:Y:S01]  /*0a20*/  FMUL.FTZ R224, R141, R224 ;  /* 0x000000e08de07220 */ /* 0x000fe20000410000 */
[----:B------:R-:W-:Y:S01]  /*0a30*/  FADD.FTZ R165, RZ, R225 ;  /* 0x000000e1ffa57221 */ /* 0x000fe20000010000 */
[----:B------:R-:W-:Y:S01]  /*0a40*/  FFMA.FTZ R167, R227, R225, RZ ;  /* 0x000000e1e3a77223 */ /* 0x000fe200000100ff */
[----:B--2---:R-:W-:Y:S01]  /*0a50*/  FADD.FTZ R172, -R176, R172 ;  /* 0x000000acb0ac7221 */ /* 0x004fe20000010100 */
[C---:B------:R-:W-:Y:S01]  /*0a60*/  FMUL.FTZ R223, R185.reuse, R166 ;  /* 0x000000a6b9df7220 */ /* 0x040fe20000410000 */
[----:B------:R-:W-:Y:S01]  /*0a70*/  FMUL.FTZ R222, R185, R222 ;  /* 0x000000deb9de7220 */ /* 0x000fe20000410000 */
[----:B------:R-:W-:Y:S01]  /*0a80*/  FMUL.FTZ R221, R142, R169 ;  /* 0x000000a98edd7220 */ /* 0x000fe20000410000 */
[----:B------:R-:W-:Y:S01]  /*0a90*/  FADD.FTZ R164, R165, R224 ;  /* 0x000000e0a5a47221 */ /* 0x000fe20000010000 */
[----:B------:R-:W-:Y:S01]  /*0aa0*/  FFMA.FTZ R166, R226, R224, R167 ;  /* 0x000000e0e2a67223 */ /* 0x000fe200000100a7 */
[C---:B------:R-:W-:Y:S01]  /*0ab0*/  SHF.L.U32 R217, R170.reuse, 0x10, RZ ;  /* 0x00000010aad97819 */ /* 0x040fe200000006ff */
[----:B------:R-:W-:Y:S01]  /*0ac0*/  FMUL.FTZ R219, R185, R172 ;  /* 0x000000acb9db7220 */ /* 0x000fe20000410000 */
[----:B------:R-:W-:Y:S01]  /*0ad0*/  PRMT R168, R170, 0x7632, R168 ;  /* 0x00007632aaa87816 */ /* 0x000fe200000000a8 */
[-C--:B------:R-:W-:Y:S01]  /*0ae0*/  FFMA.FTZ R111, R222, R220.reuse, R111 ;  /* 0x000000dcde6f7223 */ /* 0x080fe2000001006f */
[----:B------:R-:W-:Y:S01]  /*0af0*/  FADD.FTZ R79, R79, R220 ;  /* 0x000000dc4f4f7221 */ /* 0x000fe20000010000 */
[----:B------:R-:W-:Y:S01]  /*0b00*/  FMUL.FTZ R220, R143, R220 ;  /* 0x000000dc8fdc7220 */ /* 0x000fe20000410000 */
[----:B------:R-:W-:Y:S01]  /*0b10*/  FADD.FTZ R165, R164, R221 ;  /* 0x000000dda4a57221 */ /* 0x000fe20000010000 */
[----:B------:R-:W-:Y:S01]  /*0b20*/  FFMA.FTZ R167, R223, R221, R166 ;  /* 0x000000dddfa77223 */ /* 0x000fe200000100a6 */
[----:B------:R-:W-:Y:S01]  /*0b30*/  SHF.L.U32 R168, R168, 0x10, RZ ;  /* 0x00000010a8a87819 */ /* 0x000fe200000006ff */
[----:B------:R-:W-:Y:S01]  /*0b40*/  FADD.FTZ R72, R72, R217 ;  /* 0x000000d948487221 */ /* 0x000fe20000010000 */
[-C--:B------:R-:W-:Y:S01]  /*0b50*/  FFMA.FTZ R104, R219, R217.reuse, R104 ;  /* 0x000000d9db687223 */ /* 0x080fe20000010068 */
[----:B------:R-:W-:Y:S01]  /*0b60*/  FADD.FTZ R218, -R176, R173 ;  /* 0x000000adb0da7221 */ /* 0x000fe20000010100 */
[----:B------:R-:W-:Y:S01]  /*0b70*/  FMUL.FTZ R217, R136, R217 ;  /* 0x000000d988d97220 */ /* 0x000fe20000410000 */
[----:B------:R-:W-:Y:S01]  /*0b80*/  FADD.FTZ R164, R165, R220 ;  /* 0x000000dca5a47221 */ /* 0x000fe20000010000 */
[----:B------:R-:W-:Y:S01]  /*0b90*/  FFMA.FTZ R166, R222, R220, R167 ;  /* 0x000000dcdea67223 */ /* 0x000fe200000100a7 */
[C---:B------:R-:W-:Y:S01]  /*0ba0*/  PRMT R170, R171.reuse, 0x7632, R170 ;  /* 0x00007632abaa7816 */ /* 0x040fe200000000aa */
        /* <DEDUP_REMOVED lines=19> */
[----:B------:R-:W-:Y:S01]  /*0ce0*/  FADD.FTZ R73, R73, R168 ;  /* 0x000000a849497221 */ /* 0x000fe20000010000 */
[----:B------:R-:W-:Y:S01]  /*0cf0*/  FFMA.FTZ R105, R218, R168, R105 ;  /* 0x000000a8da697223 */ /* 0x000fe20000010069 */
[----:B------:R-:W-:Y:S01]  /*0d00*/  FFMA.FTZ R106, R215, R171, R106 ;  /* 0x000000abd76a7223 */ /* 0x000fe2000001006a */
[----:B------:R-:W-:Y:S01]  /*0d10*/  FADD.FTZ R75, R75, R170 ;  /* 0x000000aa4b4b7221 */ /* 0x000fe20000010000 */
[C---:B------:R-:W-:Y:S01]  /*0d20*/  FFMA.FTZ R107, R214.reuse, R170, R107 ;  /* 0x000000aad66b7223 */ /* 0x040fe2000001006b */
[----:B------:R-:W-:Y:S01]  /*0d30*/  FADD.FTZ R205, R205, R212 ;  /* 0x000000d4cdcd7221 */ /* 0x000fe20000010000 */
[----:B0-----:R-:W-:-:S07]  /*0d40*/  FFMA.FTZ R204, R214, R212, R165 ;  /* 0x000000d4d6cc7223 */ /* 0x001fce00000100a5 */
.L_x_1742:
[----:B-1-3--:R-:W-:Y:S05]  /*0d50*/  BSYNC.RECONVERGENT B0 ;  /* 0x0000000000007941 */ /* 0x00afea0003800200 */
.L_x_1741:
[----:B------:R-:W-:Y:S04]  /*0d60*/  BSSY.RECONVERGENT B0, `(.L_x_1743) ;  /* 0x0000054000007945 */ /* 0x000fe80003800200 */
[----:B------:R-:W-:Y:S05]  /*0d70*/  @!P1 BRA `(.L_x_1744) ;  /* 0x0000000400489947 */ /* 0x000fea0003800000 */
[----:B------:R-:W0:Y:S08]  /*0d80*/  LDC.64 R172, c[0x0][0x3a8] ;  /* 0x0000ea00ffac7b82 */ /* 0x000e300000000a00 */
[----:B------:R-:W1:Y:S01]  /*0d90*/  LDC.64 R164, c[0x0][0x428] ;  /* 0x00010a00ffa47b82 */ /* 0x000e620000000a00 */
[----:B0-----:R-:W-:-:S05]  /*0da0*/  IMAD.WIDE.U32 R172, R177, 0x20, R172 ;  /* 0x00000020b1ac7825 */ /* 0x001fca00078e00ac */
[----:B------:R-:W2:Y:S01]  /*0db0*/  LDG.E.128 R8, desc[UR12][R172.64] ;  /* 0x0000000cac087981 */ /* 0x000ea2000c1e1d00 */
[----:B-1----:R-:W-:-:S03]  /*0dc0*/  IMAD.WIDE.U32 R164, R177, 0x10, R164 ;  /* 0x00000010b1a47825 */ /* 0x002fc600078e00a4 */
[----:B------:R-:W3:Y:S04]  /*0dd0*/  LDG.E.128 R168, desc[UR12][R172.64+0x10] ;  /* 0x0000100caca87981 */ /* 0x000ee8000c1e1d00 */
[----:B------:R-:W4:Y:S01]  /*0de0*/  LDG.E.128 R164, desc[UR12][R164.64] ;  /* 0x0000000ca4a47981 */ /* 0x000f22000c1e1d00 */
[----:B------:R-:W-:-:S04]  /*0df0*/  ISETP.NE.U32.AND P0, PT, RZ, UR14, PT ;  /* 0x0000000eff007c0c */ /* 0x000fc8000bf05070 */
[----:B------:R-:W-:-:S13]  /*0e00*/  ISETP.NE.AND.EX P0, PT, RZ, UR15, PT, P0 ;  /* 0x0000000fff007c0c */ /* 0x000fda000bf05300 */
[----:B------:R-:W0:Y:S02]  /*0e10*/  @P0 LDC.64 R6, c[0x0][0x438] ;  /* 0x00010e00ff060b82 */ /* 0x000e240000000a00 */
[----:B0-----:R-:W-:-:S05]  /*0e20*/  @P0 IMAD.WIDE.U32 R6, R177, 0x20, R6 ;  /* 0x00000020b1060825 */ /* 0x001fca00078e0006 */
[----:B------:R-:W5:Y:S04]  /*0e30*/  @P0 LDG.E.128 R36, desc[UR12][R6.64] ;  /* 0x0000000c06240981 */ /* 0x000f68000c1e1d00 */
[----:B------:R3:W5:Y:S01]  /*0e40*/  @P0 LDG.E.128 R32, desc[UR12][R6.64+0x10] ;  /* 0x0000100c06200981 */ /* 0x000762000c1e1d00 */
[----:B------:R-:W-:Y:S01]  /*0e50*/  IADD3 R177, PT, PT, R177, 0x100, RZ ;  /* 0x00000100b1b17810 */ /* 0x000fe20007ffe0ff */
[C---:B--2---:R-:W-:Y:S01]  /*0e60*/  FADD.FTZ R8, -R176.reuse, R8 ;  /* 0x00000008b0087221 */ /* 0x044fe20000010100 */
[----:B------:R-:W-:-:S03]  /*0e70*/  FADD.FTZ R210, -R176, R9 ;  /* 0x00000009b0d27221 */ /* 0x000fc60000010100 */
[C---:B-----5:R-:W-:Y:S01]  /*0e80*/  FMUL.FTZ R211, R185.reuse, R8 ;  /* 0x00000008b9d37220 */ /* 0x060fe20000410000 */
[C---:B----4-:R-:W-:Y:S02]  /*0e90*/  PRMT R5, R164.reuse, 0x7632, R5 ;  /* 0x00007632a4057816 */ /* 0x050fe40000000005 */
        /* <DEDUP_REMOVED lines=10> */
[----:B------:R-:W-:Y:S01]  /*0f40*/  FADD.FTZ R69, R69, R208 ;  /* 0x000000d045457221 */ /* 0x000fe20000010000 */
[----:B------:R-:W-:Y:S01]  /*0f50*/  SHF.L.U32 R200, R9, 0x10, RZ ;  /* 0x0000001009c87819 */ /* 0x000fe200000006ff */
[----:B------:R-:W-:Y:S01]  /*0f60*/  FADD.FTZ R205, R205, R209 ;  /* 0x000000d1cdcd7221 */ /* 0x000fe20000010000 */
[----:B------:R-:W-:Y:S01]  /*0f70*/  FMUL.FTZ R208, R133, R208 ;  /* 0x000000d085d07220 */ /* 0x000fe20000410000 */
[----:B------:R-:W-:Y:S01]  /*0f80*/  FADD.FTZ R10, -R176, R10 ;  /* 0x0000000ab00a7221 */ /* 0x000fe20000010100 */
[----:B------:R-:W-:Y:S01]  /*0f90*/  FFMA.FTZ R9, R211, R209, R204 ;  /* 0x000000d1d3097223 */ /* 0x000fe200000100cc */
[----:B------:R-:W-:Y:S01]  /*0fa0*/  FMUL.FTZ R202, R185, R202 ;  /* 0x000000cab9ca7220 */ /* 0x000fe20000410000 */
[----:B------:R-:W-:Y:S01]  /*0fb0*/  FMUL.FTZ R206, R134, R165 ;  /* 0x000000a586ce7220 */ /* 0x000fe20000410000 */
[----:B------:R-:W-:Y:S01]  /*0fc0*/  FADD.FTZ R205, R205, R208 ;  /* 0x000000d0cdcd7221 */ /* 0x000fe20000010000 */
[----:B------:R-:W-:Y:S01]  /*0fd0*/  FMUL.FTZ R207, R185, R10 ;  /* 0x0000000ab9cf7220 */ /* 0x000fe20000410000 */
[----:B------:R-:W-:Y:S01]  /*0fe0*/  FFMA.FTZ R8, R210, R208, R9 ;  /* 0x000000d0d2087223 */ /* 0x000fe20000010009 */
[----:B------:R-:W-:Y:S01]  /*0ff0*/  PRMT R11, R166, 0x7632, R11 ;  /* 0x00007632a60b7816 */ /* 0x000fe2000000000b */
[----:B---3--:R-:W-:Y:S01]  /*1000*/  FADD.FTZ R6, -R176, R169 ;  /* 0x000000a9b0067221 */ /* 0x008fe20000010100 */
[----:B------:R-:W-:Y:S01]  /*1010*/  SHF.L.U32 R173, R166, 0x10, RZ ;  /* 0x00000010a6ad7819 */ /* 0x000fe200000006ff */
[-C--:B------:R-:W-:Y:S01]  /*1020*/  FFMA.FTZ R103, R202, R200.reuse, R103 ;  /* 0x000000c8ca677223 */ /* 0x080fe20000010067 */
[----:B------:R-:W-:Y:S01]  /*1030*/  FADD.FTZ R71, R71, R200 ;  /* 0x000000c847477221 */ /* 0x000fe20000010000 */
[----:B------:R-:W-:Y:S01]  /*1040*/  FMUL.FTZ R200, R135, R200 ;  /* 0x000000c887c87220 */ /* 0x000fe20000410000 */
[----:B------:R-:W-:Y:S01]  /*1050*/  FADD.FTZ R205, R205, R206 ;  /* 0x000000cecdcd7221 */ /* 0x000fe20000010000 */
[----:B------:R-:W-:Y:S01]  /*1060*/  FADD.FTZ R168, -R176, R168 ;  /* 0x000000a8b0a87221 */ /* 0x000fe20000010100 */
[----:B------:R-:W-:Y:S01]  /*1070*/  FFMA.FTZ R9, R207, R206, R8 ;  /* 0x000000cecf097223 */ /* 0x000fe20000010008 */
[----:B------:R-:W-:Y:S01]  /*1080*/  SHF.L.U32 R164, R11, 0x10, RZ ;  /* 0x000000100ba47819 */ /* 0x000fe200000006ff */
[----:B------:R-:W-:Y:S01]  /*1090*/  FMUL.FTZ R6, R185, R6 ;  /* 0x00000006b9067220 */ /* 0x000fe20000410000 */
[----:B------:R-:W-:Y:S01]  /*10a0*/  FMUL.FTZ R5, R128, R173 ;  /* 0x000000ad80057220 */ /* 0x000fe20000410000 */
[----:B------:R-:W-:Y:S01]  /*10b0*/  FADD.FTZ R8, R205, R200 ;  /* 0x000000c8cd087221 */ /* 0x000fe20000010000 */
[----:B------:R-:W-:Y:S01]  /*10c0*/  FMUL.FTZ R203, R185, R168 ;  /* 0x000000a8b9cb7220 */ /* 0x000fe20000410000 */
[----:B------:R-:W-:Y:S01]  /*10d0*/  FFMA.FTZ R10, R202, R200, R9 ;  /* 0x000000c8ca0a7223 */ /* 0x000fe20000010009 */
[----:B------:R-:W-:Y:S01]  /*10e0*/  PRMT R7, R167, 0x7632, R7 ;  /* 0x00007632a7077816 */ /* 0x000fe20000000007 */
[----:B------:R-:W-:Y:S01]  /*10f0*/  FADD.FTZ R65, R65, R164 ;  /* 0x000000a441417221 */ /* 0x000fe20000010000 */
[-C--:B------:R-:W-:Y:S01]  /*1100*/  FFMA.FTZ R97, R6, R164.reuse, R97 ;  /* 0x000000a406617223 */ /* 0x080fe20000010061 */
[----:B------:R-:W-:Y:S01]  /*1110*/  FMUL.FTZ R9, R129, R164 ;  /* 0x000000a481097220 */ /* 0x000fe20000410000 */
[----:B------:R-:W-:Y:S01]  /*1120*/  SHF.L.U32 R167, R167, 0x10, RZ ;  /* 0x00000010a7a77819 */ /* 0x000fe200000006ff */
[----:B------:R-:W-:Y:S01]  /*1130*/  FADD.FTZ R164, R8, R5 ;  /* 0x0000000508a47221 */ /* 0x000fe20000010000 */
[----:B------:R-:W-:Y:S01]  /*1140*/  FADD.FTZ R170, -R176, R170 ;  /* 0x000000aab0aa7221 */ /* 0x000fe20000010100 */
[----:B------:R-:W-:Y:S01]  /*1150*/  FFMA.FTZ R11, R203, R5, R10 ;  /* 0x00000005cb0b7223 */ /* 0x000fe2000001000a */
[----:B------:R-:W-:Y:S01]  /*1160*/  FADD.FTZ R70, R70, R165 ;  /* 0x000000a546467221 */ /* 0x000fe20000010000 */
[----:B------:R-:W-:Y:S01]  /*1170*/  FFMA.FTZ R102, R207, R165, R102 ;  /* 0x000000a5cf667223 */ /* 0x000fe20000010066 */
[----:B------:R-:W-:Y:S01]  /*1180*/  FADD.FTZ R166, -R176, R171 ;  /* 0x000000abb0a67221 */ /* 0x000fe20000010100 */
[----:B------:R-:W-:Y:S01]  /*1190*/  SHF.L.U32 R168, R7, 0x10, RZ ;  /* 0x0000001007a87819 */ /* 0x000fe200000006ff */
[----:B------:R-:W-:Y:S01]  /*11a0*/  FADD.FTZ R165, R164, R9 ;  /* 0x00000009a4a57221 */ /* 0x000fe20000010000 */
[C---:B------:R-:W-:Y:S01]  /*11b0*/  FMUL.FTZ R7, R185.reuse, R170 ;  /* 0x000000aab9077220 */ /* 0x040fe20000410000 */
[----:B------:R-:W-:Y:S01]  /*11c0*/  FMUL.FTZ R8, R130, R167 ;  /* 0x000000a782087220 */ /* 0x000fe20000410000 */
        /* <DEDUP_REMOVED lines=13> */
.L_x_1744:
[----:B------:R-:W-:Y:S05]  /*12a0*/  BSYNC.RECONVERGENT B0 ;  /* 0x0000000000007941 */ /* 0x000fea0003800200 */
.L_x_1743:
        /* <DEDUP_REMOVED lines=8> */
[----:B------:R2:W4:Y:S01]  /*1330*/  LDG.E.128 R20, desc[UR12][R166.64+0x10] ;  /* 0x0000100ca6147981 */ /* 0x000522000c1e1d00 */
[----:B------:R-:W-:-:S04]  /*1340*/  ISETP.NE.U32.AND P0, PT, RZ, UR14, PT ;  /* 0x0000000eff007c0c */ /* 0x000fc8000bf05070 */
[----:B------:R-:W-:-:S13]  /*1350*/  ISETP.NE.AND.EX P0, PT, RZ, UR15, PT, P0 ;  /* 0x0000000fff007c0c */ /* 0x000fda000bf05300 */
[----:B------:R-:W0:Y:S02]  /*1360*/  @P0 LDC.64 R164, c[0x0][0x438] ;  /* 0x00010e00ffa40b82 */ /* 0x000e240000000a00 */
[----:B0-----:R-:W-:-:S05]  /*1370*/  @P0 IMAD.WIDE.U32 R164, R177, 0x20, R164 ;  /* 0x00000020b1a40825 */ /* 0x001fca00078e00a4 */
[----:B------:R-:W5:Y:S04]  /*1380*/  @P0 LDG.E.128 R28, desc[UR12][R164.64] ;  /* 0x0000000ca41c0981 */ /* 0x000f68000c1e1d00 */
[----:B------:R0:W5:Y:S01]  /*1390*/  @P0 LDG.E.128 R24, desc[UR12][R164.64+0x10] ;  /* 0x0000100ca4180981 */ /* 0x000162000c1e1d00 */
[----:B------:R-:W-:Y:S02]  /*13a0*/  IADD3 R177, PT, PT, R177, 0x100, RZ ;  /* 0x00000100b1b17810 */ /* 0x000fe40007ffe0ff */
[C---:B--2---:R-:W-:Y:S02]  /*13b0*/  PRMT R166, R16.reuse, 0x7632, R166 ;  /* 0x0000763210a67816 */ /* 0x044fe400000000a6 */
[----:B------:R-:W-:Y:S02]  /*13c0*/  SHF.L.U32 R167, R16, 0x10, RZ ;  /* 0x0000001010a77819 */ /* 0x000fe400000006ff */
[----:B0-----:R-:W-:Y:S01]  /*13d0*/  PRMT R164, R19, 0x7632, R164 ;  /* 0x0000763213a47816 */ /* 0x001fe200000000a4 */
[C---:B---3--:R-:W-:Y:S01]  /*13e0*/  FADD.FTZ R12, -R176.reuse, R12 ;  /* 0x0000000cb00c7221 */ /* 0x048fe20000010100 */
[----:B------:R-:W-:Y:S01]  /*13f0*/  FADD.FTZ R172, -R176, R13 ;  /* 0x0000000db0ac7221 */ /* 0x000fe20000010100 */
[----:B------:R-:W-:Y:S01]  /*1400*/  SHF.L.U32 R166, R166, 0x10, RZ ;  /* 0x00000010a6a67819 */ /* 0x000fe200000006ff */
[----:B------:R-:W-:Y:S01]  /*1410*/  FMUL.FTZ R16, R124, R167 ;  /* 0x000000a77c107220 */ /* 0x000fe20000410000 */
[C---:B-----5:R-:W-:Y:S01]  /*1420*/  FMUL.FTZ R13, R185.reuse, R12 ;  /* 0x0000000cb90d7220 */ /* 0x060fe20000410000 */
[----:B------:R-:W-:Y:S01]  /*1430*/  FMUL.FTZ R12, R185, R172 ;  /* 0x000000acb90c7220 */ /* 0x000fe20000410000 */
[C---:B------:R-:W-:Y:S01]  /*1440*/  SHF.L.U32 R169, R17.reuse, 0x10, RZ ;  /* 0x0000001011a97819 */ /* 0x040fe200000006ff */
[----:B----4-:R-:W-:Y:S01]  /*1450*/  FADD.FTZ R178, -R176, R21 ;  /* 0x00000015b0b27221 */ /* 0x010fe20000010100 */
[----:B------:R-:W-:Y:S01]  /*1460*/  SHF.L.U32 R172, R164, 0x10, RZ ;  /* 0x00000010a4ac7819 */ /* 0x000fe200000006ff */
[C---:B------:R-:W-:Y:S01]  /*1470*/  FADD.FTZ R182, -R176.reuse, R23 ;  /* 0x00000017b0b67221 */ /* 0x040fe20000010100 */
[----:B------:R-:W-:Y:S01]  /*1480*/  PRMT R168, R17, 0x7632, R168 ;  /* 0x0000763211a87816 */ /* 0x000fe200000000a8 */
[----:B------:R-:W-:Y:S01]  /*1490*/  FADD.FTZ R164, R205, R16 ;  /* 0x00000010cda47221 */ /* 0x000fe20000010000 */
[----:B------:R-:W-:Y:S01]  /*14a0*/  FMUL.FTZ R21, R125, R166 ;  /* 0x000000a67d157220 */ /* 0x000fe20000410000 */
[----:B------:R-:W-:Y:S01]  /*14b0*/  FADD.FTZ R14, -R176, R14 ;  /* 0x0000000eb00e7221 */ /* 0x000fe20000010100 */
[----:B------:R-:W-:Y:S01]  /*14c0*/  FFMA.FTZ R23, R13, R16, R204 ;  /* 0x000000100d177223 */ /* 0x000fe200000100cc */
[----:B------:R-:W-:Y:S01]  /*14d0*/  PRMT R170, R18, 0x7632, R170 ;  /* 0x0000763212aa7816 */ /* 0x000fe200000000aa */
[----:B------:R-:W-:Y:S01]  /*14e0*/  FADD.FTZ R174, -R176, R15 ;  /* 0x0000000fb0ae7221 */ /* 0x000fe20000010100 */
[----:B------:R-:W-:Y:S01]  /*14f0*/  SHF.L.U32 R171, R18, 0x10, RZ ;  /* 0x0000001012ab7819 */ /* 0x000fe200000006ff */
[----:B------:R-:W-:Y:S01]  /*1500*/  FMUL.FTZ R18, R126, R169 ;  /* 0x000000a97e127220 */ /* 0x000fe20000410000 */
[----:B------:R-:W-:Y:S01]  /*1510*/  SHF.L.U32 R168, R168, 0x10, RZ ;  /* 0x00000010a8a87819 */ /* 0x000fe200000006ff */
[----:B------:R-:W-:Y:S01]  /*1520*/  FADD.FTZ R165, R164, R21 ;  /* 0x00000015a4a57221 */ /* 0x000fe20000010000 */
[----:B------:R-:W-:Y:S01]  /*1530*/  FMUL.FTZ R15, R185, R14 ;  /* 0x0000000eb90f7220 */ /* 0x000fe20000410000 */
[C---:B------:R-:W-:Y:S01]  /*1540*/  FFMA.FTZ R164, R12.reuse, R21, R23 ;  /* 0x000000150ca47223 */ /* 0x040fe20000010017 */
[----:B------:R-:W-:Y:S01]  /*1550*/  FFMA.FTZ R93, R12, R166, R93 ;  /* 0x000000a60c5d7223 */ /* 0x000fe2000001005d */
[----:B------:R-:W-:Y:S01]  /*1560*/  FADD.FTZ R61, R61, R166 ;  /* 0x000000a63d3d7221 */ /* 0x000fe20000010000 */
[----:B------:R-:W-:Y:S01]  /*1570*/  FADD.FTZ R20, -R176, R20 ;  /* 0x00000014b0147221 */ /* 0x000fe20000010100 */
[----:B------:R-:W-:Y:S01]  /*1580*/  FADD.FTZ R166, R165, R18 ;  /* 0x00000012a5a67221 */ /* 0x000fe20000010000 */
[----:B------:R-:W-:Y:S01]  /*1590*/  FMUL.FTZ R14, R185, R174 ;  /* 0x000000aeb90e7220 */ /* 0x000fe20000410000 */
[----:B------:R-:W-:Y:S01]  /*15a0*/  FMUL.FTZ R23, R127, R168 ;  /* 0x000000a87f177220 */ /* 0x000fe20000410000 */
[----:B------:R-:W-:Y:S01]  /*15b0*/  FFMA.FTZ R165, R15, R18, R164 ;  /* 0x000000120fa57223 */ /* 0x000fe200000100a4 */
[----:B------:R-:W-:Y:S01]  /*15c0*/  FADD.FTZ R60, R60, R167 ;  /* 0x000000a73c3c7221 */ /* 0x000fe20000010000 */
[----:B------:R-:W-:Y:S01]  /*15d0*/  FFMA.FTZ R92, R13, R167, R92 ;  /* 0x000000a70d5c7223 */ /* 0x000fe2000001005c */
[----:B------:R-:W-:Y:S01]  /*15e0*/  FMUL.FTZ R17, R185, R20 ;  /* 0x00000014b9117220 */ /* 0x000fe20000410000 */
[----:B------:R-:W-:Y:S01]  /*15f0*/  SHF.L.U32 R170, R170, 0x10, RZ ;  /* 0x00000010aaaa7819 */ /* 0x000fe200000006ff */
        /* <DEDUP_REMOVED lines=9> */
[C---:B------:R-:W-:Y:S01]  /*1690*/  FMUL.FTZ R19, R185.reuse, R180 ;  /* 0x000000b4b9137220 */ /* 0x040fe20000410000 */
        /* <DEDUP_REMOVED lines=18> */
[----:B------:R-:W-:Y:S01]  /*17c0*/  FFMA.FTZ R91, R182, R172, R91 ;  /* 0x000000acb65b7223 */ /* 0x000fe2000001005b */
[----:B------:R-:W-:Y:S01]  /*17d0*/  FADD.FTZ R205, R166, R183 ;  /* 0x000000b7a6cd7221 */ /* 0x000fe20000010000 */
[----:B------:R-:W-:-:S07]  /*17e0*/  FFMA.FTZ R204, R182, R183, R164 ;  /* 0x000000b7b6cc7223 */ /* 0x000fce00000100a4 */
.L_x_1746:
[----:B------:R-:W-:Y:S05]  /*17f0*/  BSYNC.RECONVERGENT B0 ;  /* 0x0000000000007941 */ /* 0x000fea0003800200 */
.L_x_1745:
        /* <DEDUP_REMOVED lines=10> */
[----:B------:R1:W3:Y:S04]  /*18a0*/  LDG.E.128 R168, desc[UR12][R186.64+0x10] ;  /* 0x0000100cbaa87981 */ /* 0x0002e8000c1e1d00 */
[----:B------:R-:W4:Y:S01]  /*18b0*/  LDG.E.128 R172, desc[UR12][R172.64] ;  /* 0x0000000cacac7981 */ /* 0x000f22000c1e1d00 */
[----:B0-----:R-:W-:-:S05]  /*18c0*/  @P0 IMAD.WIDE.U32 R178, R177, 0x20, R178 ;  /* 0x00000020b1b20825 */ /* 0x001fca00078e00b2 */
[----:B------:R0:W5:Y:S04]  /*18d0*/  @P0 LDG.E.128 R144, desc[UR12][R178.64] ;  /* 0x0000000cb2900981 */ /* 0x000168000c1e1d00 */
[----:B------:R0:W5:Y:S01]  /*18e0*/  @P0 LDG.E.128 R148, desc[UR12][R178.64+0x10] ;  /* 0x0000100cb2940981 */ /* 0x000162000c1e1d00 */
[C---:B--2---:R-:W-:Y:S01]  /*18f0*/  FADD.FTZ R184, -R176.reuse, R165 ;  /* 0x000000a5b0b87221 */ /* 0x044fe20000010100 */
[C---:B------:R-:W-:Y:S01]  /*1900*/  FADD.FTZ R166, -R176.reuse, R166 ;  /* 0x000000a6b0a67221 */ /* 0x040fe20000010100 */
[C---:B-1----:R-:W-:Y:S01]  /*1910*/  FADD.FTZ R186, -R176.reuse, R167 ;  /* 0x000000a7b0ba7221 */ /* 0x042fe20000010100 */
[C---:B------:R-:W-:Y:S01]  /*1920*/  FADD.FTZ R164, -R176.reuse, R164 ;  /* 0x000000a4b0a47221 */ /* 0x040fe20000010100 */
[C---:B---3--:R-:W-:Y:S01]  /*1930*/  FADD.FTZ R188, -R176.reuse, R168 ;  /* 0x000000a8b0bc7221 */ /* 0x048fe20000010100 */
[----:B------:R-:W-:Y:S01]  /*1940*/  FADD.FTZ R190, -R176, R169 ;  /* 0x000000a9b0be7221 */ /* 0x000fe20000010100 */
[C---:B-----5:R-:W-:Y:S01]  /*1950*/  FMUL.FTZ R189, R185.reuse, R166 ;  /* 0x000000a6b9bd7220 */ /* 0x060fe20000410000 */
[C---:B------:R-:W-:Y:S01]  /*1960*/  FMUL.FTZ R187, R185.reuse, R164 ;  /* 0x000000a4b9bb7220 */ /* 0x040fe20000410000 */
[C---:B------:R-:W-:Y:S01]  /*1970*/  FMUL.FTZ R191, R185.reuse, R188 ;  /* 0x000000bcb9bf7220 */ /* 0x040fe20000410000 */
[C---:B----4-:R-:W-:Y:S01]  /*1980*/  PRMT R165, R172.reuse, 0x7632, R165 ;  /* 0x00007632aca57816 */ /* 0x050fe200000000a5 */
        /* <DEDUP_REMOVED lines=8> */
[----:B------:R-:W-:Y:S01]  /*1a10*/  FMUL.FTZ R195, R117, R166 ;  /* 0x000000a675c37220 */ /* 0x000fe20000410000 */
[----:B------:R-:W-:Y:S01]  /*1a20*/  FADD.FTZ R52, R52, R167 ;  /* 0x000000a734347221 */ /* 0x000fe20000010000 */
[----:B------:R-:W-:Y:S01]  /*1a30*/  FADD.FTZ R164, R205, R190 ;  /* 0x000000becda47221 */ /* 0x000fe20000010000 */
[C---:B------:R-:W-:Y:S01]  /*1a40*/  FFMA.FTZ R165, R187.reuse, R190, R204 ;  /* 0x000000bebba57223 */ /* 0x040fe200000100cc */
[----:B------:R-:W-:Y:S01]  /*1a50*/  FFMA.FTZ R84, R187, R167, R84 ;  /* 0x000000a7bb547223 */ /* 0x000fe20000010054 */
[----:B------:R-:W-:Y:S01]  /*1a60*/  SHF.L.U32 R168, R168, 0x10, RZ ;  /* 0x00000010a8a87819 */ /* 0x000fe200000006ff */
[----:B------:R-:W-:Y:S01]  /*1a70*/  FADD.FTZ R167, R164, R195 ;  /* 0x000000c3a4a77221 */ /* 0x000fe20000010000 */
[----:B------:R-:W-:Y:S01]  /*1a80*/  FMUL.FTZ R192, R118, R173 ;  /* 0x000000ad76c07220 */ /* 0x000fe20000410000 */
[----:B------:R-:W-:Y:S01]  /*1a90*/  FFMA.FTZ R164, R184, R195, R165 ;  /* 0x000000c3b8a47223 */ /* 0x000fe200000100a5 */
[----:B------:R-:W-:Y:S01]  /*1aa0*/  FADD.FTZ R198, -R176, R171 ;  /* 0x000000abb0c67221 */ /* 0x000fe20000010100 */
[----:B------:R-:W-:Y:S01]  /*1ab0*/  PRMT R169, R174, 0x7632, R169 ;  /* 0x00007632aea97816 */ /* 0x000fe200000000a9 */
[----:B------:R-:W-:Y:S01]  /*1ac0*/  FFMA.FTZ R85, R184, R166, R85 ;  /* 0x000000a6b8557223 */ /* 0x000fe20000010055 */
[----:B------:R-:W-:Y:S01]  /*1ad0*/  SHF.L.U32 R171, R174, 0x10, RZ ;  /* 0x00000010aeab7819 */ /* 0x000fe200000006ff */
[----:B------:R-:W-:Y:S01]  /*1ae0*/  FADD.FTZ R53, R53, R166 ;  /* 0x000000a635357221 */ /* 0x000fe20000010000 */
[----:B------:R-:W-:Y:S01]  /*1af0*/  FMUL.FTZ R186, R185, R186 ;  /* 0x000000bab9ba7220 */ /* 0x000fe20000410000 */
[----:B------:R-:W-:Y:S01]  /*1b00*/  FMUL.FTZ R197, R119, R168 ;  /* 0x000000a877c57220 */ /* 0x000fe20000410000 */
[----:B------:R-:W-:Y:S01]  /*1b10*/  FADD.FTZ R166, R167, R192 ;  /* 0x000000c0a7a67221 */ /* 0x000fe20000010000 */
[----:B------:R-:W-:Y:S01]  /*1b20*/  FFMA.FTZ R165, R189, R192, R164 ;  /* 0x000000c0bda57223 */ /* 0x000fe200000100a4 */
[----:B------:R-:W-:Y:S01]  /*1b30*/  FMUL.FTZ R193, R185, R170 ;  /* 0x000000aab9c17220 */ /* 0x000fe20000410000 */
        /* <DEDUP_REMOVED lines=30> */
[----:B0-----:R-:W-:-:S07]  /*1d20*/  FFMA.FTZ R204, R198, R201, R164 ;  /* 0x000000c9c6cc7223 */ /* 0x001fce00000100a4 */
.L_x_1748:
[----:B------:R-:W-:Y:S05]  /*1d30*/  BSYNC.RECONVERGENT B0 ;  /* 0x0000000000007941 */ /* 0x000fea0003800200 */
.L_x_1747:
        /* <DEDUP_REMOVED lines=32> */
.L_x_1750:
[----:B------:R-:W-:Y:S05]  /*1f40*/  BSYNC.RECONVERGENT B0 ;  /* 0x0000000000007941 */ /* 0x000fea0003800200 */
.L_x_1749:
        /* <DEDUP_REMOVED lines=85> */
.L_x_1755:
        /* <DEDUP_REMOVED lines=33> */
.L_x_1754:
        /* <DEDUP_REMOVED lines=32> */
.L_x_1757:
        /* <DEDUP_REMOVED lines=33> */
.L_x_1753:
        /* <DEDUP_REMOVED lines=37> */
.L_x_1759:
        /* <DEDUP_REMOVED lines=33> */
.L_x_1758:
        /* <DEDUP_REMOVED lines=32> */
.L_x_1760:
        /* <DEDUP_REMOVED lines=32> */
.L_x_1756:
        /* <DEDUP_REMOVED lines=15> */
.L_x_1752:
[----:B------:R-:W-:Y:S05]  /*3410*/  BSYNC.RECONVERGENT B0 ;  /* 0x0000000000007941 */ /* 0x000fea0003800200 */
.L_x_1751:
        /* <DEDUP_REMOVED lines=46> */
.L_x_1765:
        /* <DEDUP_REMOVED lines=29> */
.L_x_1764:
        /* <DEDUP_REMOVED lines=37> */
.L_x_1767:
        /* <DEDUP_REMOVED lines=29> */
.L_x_1763:
        /* <DEDUP_REMOVED lines=41> */
.L_x_1769:
        /* <DEDUP_REMOVED lines=29> */
.L_x_1768:
        /* <DEDUP_REMOVED lines=37> */
.L_x_1770:
        /* <DEDUP_REMOVED lines=28> */
.L_x_1766:
        /* <DEDUP_REMOVED lines=11> */
.L_x_1762:
[----:B------:R-:W-:Y:S05]  /*4610*/  BSYNC.RECONVERGENT B0 ;  /* 0x0000000000007941 */ /* 0x000fea0003800200 */
.L_x_1761:
        /* <DEDUP_REMOVED lines=46> */
.L_x_1775:
        /* <DEDUP_REMOVED lines=29> */
.L_x_1774:
        /* <DEDUP_REMOVED lines=37> */
.L_x_1777:
        /* <DEDUP_REMOVED lines=29> */
.L_x_1773:
        /* <DEDUP_REMOVED lines=41> */
.L_x_1779:
        /* <DEDUP_REMOVED lines=29> */
.L_x_1778:
        /* <DEDUP_REMOVED lines=37> */
.L_x_1780:
        /* <DEDUP_REMOVED lines=28> */
.L_x_1776:
        /* <DEDUP_REMOVED lines=11> */
.L_x_1772:
[----:B------:R-:W-:Y:S05]  /*5810*/  BSYNC.RECONVERGENT B0 ;  /* 0x0000000000007941 */ /* 0x000fea0003800200 */
.L_x_1771:
        /* <DEDUP_REMOVED lines=46> */
.L_x_1785:
        /* <DEDUP_REMOVED lines=29> */
.L_x_1784:
        /* <DEDUP_REMOVED lines=37> */
.L_x_1787:
        /* <DEDUP_REMOVED lines=29> */
.L_x_1783:
        /* <DEDUP_REMOVED lines=41> */
.L_x_1789:
        /* <DEDUP_REMOVED lines=29> */
.L_x_1788:
        /* <DEDUP_REMOVED lines=37> */
.L_x_1790:
        /* <DEDUP_REMOVED lines=28> */
.L_x_1786:
        /* <DEDUP_REMOVED lines=10> */
.L_x_1782:
[----:B------:R-:W-:Y:S05]  /*6a00*/  BSYNC.RECONVERGENT B0 ;  /* 0x0000000000007941 */ /* 0x000fea0003800200 */
.L_x_1781:
[----:B------:R-:W-:Y:S01]  /*6a10*/  UPLOP3.LUT UP1, UPT, UPT, UPT, UP1, 0x40, 0x4 ;  /* 0x000000000004789c */ /* 0x000fe20003f2e810 */
[----:B------:R-:W-:Y:S10]  /*6a20*/  @!P6 BRA `(.L_x_1791) ;  /* 0xffffff9c0030e947 */ /* 0x000ff4000383ffff */
.L_x_1740:
        /* <DEDUP_REMOVED lines=40> */
.L_x_1792:
        /* <DEDUP_REMOVED lines=13> */
.L_x_4846:


//--------------------- .text._ZN10layer_norm31ln_parallel_residual_bwd_kernelINS_13Kernel_traitsIf13__nv_bfloat16fS2_fjLj8192ELj1ELj1ELj8ELj16ENS_18Kernel_traits_baseILj8192EfS2_fS2_fjLj256EEEEELb0ELb1ELb1EEEvNS_9BwdParamsE --------------------------
	.section	.text._ZN10layer_norm31ln_parallel_residual_bwd_kernelINS_13Kernel_traitsIf13__nv_bfloat16fS2_fjLj8192ELj1ELj1ELj8ELj16ENS_18Kernel_traits_baseILj8192EfS2_fS2_fjLj256EEEEELb0ELb1ELb1EEEvNS_9BwdParamsE,"ax",@progbits
	.align	128
        .global         _ZN10layer_norm31ln_parallel_residual_bwd_kernelINS_13Kernel_traitsIf13__nv_bfloat16fS2_fjLj8192ELj1ELj1ELj8ELj16ENS_18Kernel_traits_baseILj8192EfS2_fS2_fjLj256EEEEELb0ELb1ELb1EEEvNS_9BwdParamsE
        .type           _ZN10layer_norm31ln_parallel_residual_bwd_kernelINS_13Kernel_traitsIf13__nv_bfloat16fS2_fjLj8192ELj1ELj1ELj8ELj16ENS_18Kernel_traits_baseILj8192EfS2_fS2_fjLj256EEEEELb0ELb1ELb1EEEvNS_9BwdParamsE,@function
        .size           _ZN10layer_norm31ln_parallel_residual_bwd_kernelINS_13Kernel_traitsIf13__nv_bfloat16fS2_fjLj8192ELj1ELj1ELj8ELj16ENS_18Kernel_traits_baseILj8192EfS2_fS2_fjLj256EEEEELb0ELb1ELb1EEEvNS_9BwdParamsE,(.L_x_4847 - _ZN10layer_norm31ln_parallel_residual_bwd_kernelINS_13Kernel_traitsIf13__nv_bfloat16fS2_fjLj8192ELj1ELj1ELj8ELj16ENS_18Kernel_traits_baseILj8192EfS2_fS2_fjLj256EEEEELb0ELb1ELb1EEEvNS_9BwdParamsE)
        .other          _ZN10layer_norm31ln_parallel_residual_bwd_kernelINS_13Kernel_traitsIf13__nv_bfloat16fS2_fjLj8192ELj1ELj1ELj8ELj16ENS_18Kernel_traits_baseILj8192EfS2_fS2_fjLj256EEEEELb0ELb1ELb1EEEvNS_9BwdParamsE,@"STO_CUDA_ENTRY STV_DEFAULT"
_ZN10layer_norm31ln_parallel_residual_bwd_kernelINS_13Kernel_traitsIf13__nv_bfloat16fS2_fjLj8192ELj1ELj1ELj8ELj16ENS_18Kernel_traits_baseILj8192EfS2_fS2_fjLj256EEEEELb0ELb1ELb1EEEvNS_9BwdParamsE:
.text._ZN10layer_norm31ln_parallel_residual_bwd_kernelINS_13Kernel_traitsIf13__nv_bfloat16fS2_fjLj8192ELj1ELj1ELj8ELj16ENS_18Kernel_traits_baseILj8192EfS2_fS2_fjLj256EEEEELb0ELb1ELb1EEEvNS_9BwdParamsE:
        /* <DEDUP_REMOVED lines=66> */
[----:B------:R-:W-:Y:S02]  /*0420*/  CS2R R16, SRZ ;  /* 0x0000000000107805 */ /* 0x000fe4000001ff00 */
[----:B------:R-:W-:Y:S01]  /*0430*/  CS2R R14, SRZ ;  /* 0x00000000000e7805 */ /* 0x000fe2000001ff00 */
[----:B0-----:R-:W5:Y:S01]  /*0440*/  LDG.E.128 R36, desc[UR12][R2.64] ;  /* 0x0000000c02247981 */ /* 0x001f62000c1e1d00 */
[----:B------:R-:W-:Y:S02]  /*0450*/  CS2R R12, SRZ ;  /* 0x00000000000c7805 */ /* 0x000fe4000001ff00 */
[----:B------:R-:W-:Y:S02]  /*0460*/  CS2R R10, SRZ ;  /* 0x00000000000a7805 */ /* 0x000fe4000001ff00 */
[----:B------:R-:W-:Y:S01]  /*0470*/  CS2R R8, SRZ ;  /* 0x0000000000087805 */ /* 0x000fe2000001ff00 */
[----:B------:R-:W5:Y:S01]  /*0480*/  LDG.E.128 R40, desc[UR12][R2.64+0x10] ;  /* 0x0000100c02287981 */ /* 0x000f62000c1e1d00 */
[----:B------:R-:W-:-:S02]  /*0490*/  CS2R R6, SRZ ;  /* 0x0000000000067805 */ /* 0x000fc4000001ff00 */
[----:B------:R-:W-:Y:S02]  /*04a0*/  CS2R R4, SRZ ;  /* 0x0000000000047805 */ /* 0x000fe4000001ff00 */
[----:B------:R-:W-:Y:S01]  /*04b0*/  MOV R191, RZ ;  /* 0x000000ff00bf7202 */ /* 0x000fe20000000f00 */
[----:B------:R-:W5:Y:S01]  /*04c0*/  LDG.E.128 R44, desc[UR12][R2.64+0x2000] ;  /* 0x0020000c022c7981 */ /* 0x000f62000c1e1d00 */
[----:B------:R-:W-:Y:S01]  /*04d0*/  UPLOP3.LUT UP1, UPT, UPT, UPT, UPT, 0x40, 0x4 ;  /* 0x000000000004789c */ /* 0x000fe20003f2e870 */
[----:B------:R-:W0:Y:S02]  /*04e0*/  LDCU UR16, c[0x0][0x388] ;  /* 0x00007100ff1077ac */ /* 0x000e240008000800 */
[----:B------:R-:W5:Y:S01]  /*04f0*/  LDG.E.128 R48, desc[UR12][R2.64+0x2010] ;  /* 0x0020100c02307981 */ /* 0x000f62000c1e1d00 */
[----:B------:R-:W1:Y:S03]  /*0500*/  LDCU.U8 UR11, c[0x0][0x410] ;  /* 0x00008200ff0b77ac */ /* 0x000e660008000000 */
[----:B------:R-:W5:Y:S01]  /*0510*/  LDG.E.128 R52, desc[UR12][R2.64+0x4000] ;  /* 0x0040000c02347981 */ /* 0x000f62000c1e1d00 */
[----:B------:R-:W2:Y:S03]  /*0520*/  LDCU UR17, c[0x0][0x400] ;  /* 0x00008000ff1177ac */ /* 0x000ea60008000800 */
[----:B------:R-:W5:Y:S01]  /*0530*/  LDG.E.128 R56, desc[UR12][R2.64+0x4010] ;  /* 0x0040100c02387981 */ /* 0x000f62000c1e1d00 */
[----:B------:R-:W3:Y:S03]  /*0540*/  LDCU.64 UR6, c[0x0][0x470] ;  /* 0x00008e00ff0677ac */ /* 0x000ee60008000a00 */
[----:B------:R-:W5:Y:S01]  /*0550*/  LDG.E.128 R60, desc[UR12][R2.64+0x6000] ;  /* 0x0060000c023c7981 */ /* 0x000f62000c1e1d00 */
[----:B------:R-:W4:Y:S03]  /*0560*/  LDCU.64 UR8, c[0x0][0x478] ;  /* 0x00008f00ff0877ac */ /* 0x000f260008000a00 */
[----:B------:R0:W5:Y:S01]  /*0570*/  LDG.E.128 R64, desc[UR12][R2.64+0x6010] ;  /* 0x0060100c02407981 */ /* 0x000162000c1e1d00 */
[----:B------:R-:W1:Y:S01]  /*0580*/  LDCU.64 UR14, c[0x0][0x438] ;  /* 0x00008700ff0e77ac */ /* 0x000e620008000a00 */
[----:B0-2---:R-:W-:-:S07]  /*0590*/  CS2R R2, SRZ ;  /* 0x0000000000027805 */ /* 0x005fce000001ff00 */
.L_x_1828:
[----:B0-----:R-:W0:Y:S01]  /*05a0*/  LDC.64 R114, c[0x0][0x3c0] ;  /* 0x0000f000ff727b82 */ /* 0x001e220000000a00 */
[----:B------:R-:W-:-:S05]  /*05b0*/  IMAD R0, R190, UR16, RZ ;  /* 0x00000010be007c24 */ /* 0x000fca000f8e02ff */
[----:B------:R-:W-:Y:S02]  /*05c0*/  SHF.R.S32.HI R117, RZ, 0x1f, R0 ;  /* 0x0000001fff757819 */ /* 0x000fe40000011400 */
[----:B------:R-:W2:Y:S02]  /*05d0*/  LDC.64 R198, c[0x0][0x3a8] ;  /* 0x0000ea00ffc67b82 */ /* 0x000ea40000000a00 */
[----:B------:R-:W-:-:S04]  /*05e0*/  LEA.HI R117, R117, R0, RZ, 0x3 ;  /* 0x0000000075757211 */ /* 0x000fc800078f18ff */
[----:B------:R-:W-:Y:S02]  /*05f0*/  LEA.HI.SX32 R195, R117, R128, 0x1d ;  /* 0x0000008075c37211 */ /* 0x000fe400078feaff */
[----:B------:R-:W3:Y:S02]  /*0600*/  LDC.64 R112, c[0x0][0x428] ;  /* 0x00010a00ff707b82 */ /* 0x000ee40000000a00 */
[----:B------:R-:W-:-:S06]  /*0610*/  IADD3 R194, PT, PT, R195, 0x100, RZ ;  /* 0x00000100c3c27810 */ /* 0x000fcc0007ffe0ff */
[----:B------:R-:W4:Y:S01]  /*0620*/  LDC.64 R196, c[0x0][0x3c8] ;  /* 0x0000f200ffc47b82 */ /* 0x000f220000000a00 */
[----:B0-----:R-:W-:-:S05]  /*0630*/  IMAD.WIDE R114, R190, 0x4, R114 ;  /* 0x00000004be727825 */ /* 0x001fca00078e0272 */
[----:B------:R-:W4:Y:S01]  /*0640*/  LDG.E R0, desc[UR12][R114.64] ;  /* 0x0000000c72007981 */ /* 0x000f22000c1e1900 */
[----:B--2---:R-:W-:Y:S01]  /*0650*/  IMAD.WIDE.U32 R200, R194, 0x20, R198 ;  /* 0x00000020c2c87825 */ /* 0x004fe200078e00c6 */
[----:B------:R-:W-:-:S03]  /*0660*/  IADD3 R192, PT, PT, R195, 0x200, RZ ;  /* 0x00000200c3c07810 */ /* 0x000fc60007ffe0ff */
[C---:B------:R-:W-:Y:S01]  /*0670*/  IMAD.WIDE.U32 R148, R195.reuse, 0x20, R198 ;  /* 0x00000020c3947825 */ /* 0x040fe200078e00c6 */
[----:B------:R-:W2:Y:S03]  /*0680*/  LDG.E.128 R136, desc[UR12][R200.64+0x10] ;  /* 0x0000100cc8887981 */ /* 0x000ea6000c1e1d00 */
[C-C-:B---3--:R-:W-:Y:S01]  /*0690*/  IMAD.WIDE.U32 R120, R195.reuse, 0x10, R112.reuse ;  /* 0x00000010c3787825 */ /* 0x148fe200078e0070 */
[----:B------:R-:W-:Y:S01]  /*06a0*/  IADD3 R189, PT, PT, R195, 0x300, RZ ;  /* 0x00000300c3bd7810 */ /* 0x000fe20007ffe0ff */
[----:B------:R-:W3:Y:S02]  /*06b0*/  LDG.E.128 R116, desc[UR12][R148.64] ;  /* 0x0000000c94747981 */ /* 0x000ee4000c1e1d00 */
[--C-:B------:R-:W-:Y:S02]  /*06c0*/  IMAD.WIDE.U32 R132, R194, 0x10, R112.reuse ;  /* 0x00000010c2847825 */ /* 0x100fe400078e0070 */
[----:B------:R-:W3:Y:S02]  /*06d0*/  LDG.E.128 R120, desc[UR12][R120.64] ;  /* 0x0000000c78787981 */ /* 0x000ee4000c1e1d00 */
[----:B------:R-:W-:-:S02]  /*06e0*/  IMAD.WIDE.U32 R144, R192, 0x10, R112 ;  /* 0x00000010c0907825 */ /* 0x000fc400078e0070 */
[----:B------:R0:W3:Y:S02]  /*06f0*/  LDG.E.128 R128, desc[UR12][R200.64] ;  /* 0x0000000cc8807981 */ /* 0x0000e4000c1e1d00 */
[----:B------:R-:W-:Y:S02]  /*0700*/  IMAD.WIDE.U32 R112, R189, 0x10, R112 ;  /* 0x00000010bd707825 */ /* 0x000fe400078e0070 */
[----:B------:R-:W3:Y:S02]  /*0710*/  LDG.E.128 R132, desc[UR12][R132.64] ;  /* 0x0000000c84847981 */ /* 0x000ee4000c1e1d00 */
[----:B----4-:R-:W-:Y:S02]  /*0720*/  IMAD.WIDE R196, R190, 0x4, R196 ;  /* 0x00000004bec47825 */ /* 0x010fe400078e02c4 */
[----:B------:R-:W4:Y:S02]  /*0730*/  LDG.E.128 R112, desc[UR12][R112.64] ;  /* 0x0000000c70707981 */ /* 0x000f24000c1e1d00 */
[----:B------:R-:W-:-:S02]  /*0740*/  IMAD.WIDE.U32 R202, R192, 0x20, R198 ;  /* 0x00000020c0ca7825 */ /* 0x000fc400078e00c6 */
[----:B------:R-:W4:Y:S04]  /*0750*/  LDG.E R193, desc[UR12][R196.64] ;  /* 0x0000000cc4c17981 */ /* 0x000f28000c1e1900 */
[----:B------:R-:W4:Y:S04]  /*0760*/  LDG.E.128 R124, desc[UR12][R148.64+0x10] ;  /* 0x0000100c947c7981 */ /* 0x000f28000c1e1d00 */
[----:B------:R-:W4:Y:S04]  /*0770*/  LDG.E.128 R144, desc[UR12][R144.64] ;  /* 0x0000000c90907981 */ /* 0x000f28000c1e1d00 */
[----:B------:R-:W4:Y:S04]  /*0780*/  LDG.E.128 R140, desc[UR12][R202.64] ;  /* 0x0000000cca8c7981 */ /* 0x000f28000c1e1d00 */
[----:B------:R-:W4:Y:S01]  /*0790*/  LDG.E.128 R148, desc[UR12][R202.64+0x10] ;  /* 0x0000100cca947981 */ /* 0x000f22000c1e1d00 */
[----:B------:R-:W-:-:S05]  /*07a0*/  IMAD.WIDE.U32 R198, R189, 0x20, R198 ;  /* 0x00000020bdc67825 */ /* 0x000fca00078e00c6 */
[----:B------:R-:W4:Y:S04]  /*07b0*/  LDG.E.128 R152, desc[UR12][R198.64] ;  /* 0x0000000cc6987981 */ /* 0x000f28000c1e1d00 */
[----:B------:R-:W4:Y:S01]  /*07c0*/  LDG.E.128 R156, desc[UR12][R198.64+0x10] ;  /* 0x0000100cc69c7981 */ /* 0x000f22000c1e1d00 */
[----:B-1----:R-:W-:-:S04]  /*07d0*/  ISETP.NE.U32.AND P1, PT, RZ, UR14, PT ;  /* 0x0000000eff007c0c */ /* 0x002fc8000bf25070 */
[----:B------:R-:W-:Y:S02]  /*07e0*/  ISETP.NE.AND.EX P1, PT, RZ, UR15, PT, P1 ;  /* 0x0000000fff007c0c */ /* 0x000fe4000bf25310 */
[----:B------:R-:W-:-:S11]  /*07f0*/  ISETP.NE.AND P0, PT, RZ, UR11, PT ;  /* 0x0000000bff007c0c */ /* 0x000fd6000bf05270 */
[----:B------:R-:W1:Y:S08]  /*0800*/  @P1 LDC.64 R224, c[0x0][0x438] ;  /* 0x00010e00ffe01b82 */ /* 0x000e700000000a00 */
[----:B------:R-:W0:Y:S08]  /*0810*/  @P1 LDC.64 R222, c[0x0][0x438] ;  /* 0x00010e00ffde1b82 */ /* 0x000e300000000a00 */
[----:B------:R-:W0:Y:S01]  /*0820*/  @P1 LDC.64 R220, c[0x0][0x438] ;  /* 0x00010e00ffdc1b82 */ /* 0x000e220000000a00 */
[----:B-1----:R-:W-:-:S05]  /*0830*/  @P1 IMAD.WIDE.U32 R224, R194, 0x20, R224 ;  /* 0x00000020c2e01825 */ /* 0x002fca00078e00e0 */
[----:B-----5:R-:W5:Y:S04]  /*0840*/  @P1 LDG.E.128 R76, desc[UR12][R224.64] ;  /* 0x0000000ce04c1981 */ /* 0x020f68000c1e1d00 */
[----:B------:R1:W5:Y:S01]  /*0850*/  @P1 LDG.E.128 R80, desc[UR12][R224.64+0x10] ;  /* 0x0000100ce0501981 */ /* 0x000362000c1e1d00 */
[----:B0-----:R-:W-:-:S05]  /*0860*/  @P1 IMAD.WIDE.U32 R222, R192, 0x20, R222 ;  /* 0x00000020c0de1825 */ /* 0x001fca00078e00de */
[----:B------:R-:W5:Y:S01]  /*0870*/  @P1 LDG.E.128 R84, desc[UR12][R222.64] ;  /* 0x0000000cde541981 */ /* 0x000f62000c1e1d00 */
[----:B------:R-:W-:-:S03]  /*0880*/  @P1 IMAD.WIDE.U32 R220, R189, 0x20, R220 ;  /* 0x00000020bddc1825 */ /* 0x000fc600078e00dc */
[----:B------:R0:W5:Y:S04]  /*0890*/  @P1 LDG.E.128 R88, desc[UR12][R222.64+0x10] ;  /* 0x0000100cde581981 */ /* 0x000168000c1e1d00 */
[----:B------:R-:W5:Y:S04]  /*08a0*/  @P1 LDG.E.128 R92, desc[UR12][R220.64] ;  /* 0x0000000cdc5c1981 */ /* 0x000f68000c1e1d00 */
[----:B------:R0:W5:Y:S01]  /*08b0*/  @P1 LDG.E.128 R96, desc[UR12][R220.64+0x10] ;  /* 0x0000100cdc601981 */ /* 0x000162000c1e1d00 */
[----:B------:R-:W-:-:S05]  /*08c0*/  FSEL R201, R0, RZ, !P0 ;  /* 0x000000ff00c97208 */ /* 0x000fca0004000000 */
[C---:B--2---:R-:W-:Y:S01]  /*08d0*/  FADD.FTZ R212, -R201.reuse, R138 ;  /* 0x0000008ac9d47221 */ /* 0x044fe20000010100 */
[C---:B------:R-:W-:Y:S02]  /*08e0*/  FADD.FTZ R252, -R201.reuse, R139 ;  /* 0x0000008bc9fc7221 */ /* 0x040fe40000010100 */
[----:B------:R-:W2:Y:S01]  /*08f0*/  @P1 LDC.64 R138, c[0x0][0x438] ;  /* 0x00010e00ff8a1b82 */ /* 0x000ea20000000a00 */
[C---:B---3--:R-:W-:Y:S01]  /*0900*/  FADD.FTZ R238, -R201.reuse, R117 ;  /* 0x00000075c9ee7221 */ /* 0x048fe20000010100 */
[C---:B------:R-:W-:Y:S02]  /*0910*/  PRMT R245, R120.reuse, 0x7632, R245 ;  /* 0x0000763278f57816 */ /* 0x040fe400000000f5 */
[----:B------:R-:W-:Y:S01]  /*0920*/  SHF.L.U32 R117, R120, 0x10, RZ ;  /* 0x0000001078757819 */ /* 0x000fe200000006ff */
[----:B------:R-:W-:Y:S01]  /*0930*/  FADD.FTZ R0, -R201, R116 ;  /* 0x00000074c9007221 */ /* 0x000fe20000010100 */
[----:B------:R-:W-:Y:S01]  /*0940*/  SHF.L.U32 R245, R245, 0x10, RZ ;  /* 0x00000010f5f57819 */ /* 0x000fe200000006ff */
[----:B------:R-:W-:-:S02]  /*0950*/  FADD.FTZ R204, -R201, R131 ;  /* 0x00000083c9cc7221 */ /* 0x000fc40000010100 */
[----:B------:R-:W-:Y:S01]  /*0960*/  FMUL.FTZ R233, R36, R117 ;  /* 0x0000007524e97220 */ /* 0x000fe20000410000 */
[----:B------:R-:W-:Y:S01]  /*0970*/  PRMT R243, R121, 0x7632, R243 ;  /* 0x0000763279f37816 */ /* 0x000fe200000000f3 */
[----:B-1----:R-:W-:Y:S01]  /*0980*/  FMUL.FTZ R225, R37, R245 ;  /* 0x000000f525e17220 */ /* 0x002fe20000410000 */
[----:B------:R-:W-:Y:S02]  /*0990*/  SHF.L.U32 R121, R121, 0x10, RZ ;  /* 0x0000001079797819 */ /* 0x000fe400000006ff */
[C---:B----4-:R-:W-:Y:S02]  /*09a0*/  PRMT R131, R112.reuse, 0x7632, R131 ;  /* 0x0000763270837816 */ /* 0x050fe40000000083 */
[----:B------:R-:W-:Y:S01]  /*09b0*/  SHF.L.U32 R235, R112, 0x10, RZ ;  /* 0x0000001070eb7819 */ /* 0x000fe200000006ff */
[----:B------:R-:W-:Y:S01]  /*09c0*/  FADD.FTZ R112, RZ, R233 ;  /* 0x000000e9ff707221 */ /* 0x000fe20000010000 */
[----:B------:R-:W-:Y:S01]  /*09d0*/  FMUL.FTZ R0, R193, R0 ;  /* 0x00000000c1007220 */ /* 0x000fe20000410000 */
[----:B------:R-:W-:Y:S01]  /*09e0*/  PRMT R116, R135, 0x7632, R116 ;  /* 0x0000763287747816 */ /* 0x000fe20000000074 */
[----:B------:R-:W-:Y:S01]  /*09f0*/  FADD.FTZ R236, -R201, R118 ;  /* 0x00000076c9ec7221 */ /* 0x000fe20000010100 */
[----:B------:R-:W-:Y:S01]  /*0a00*/  SHF.L.U32 R199, R135, 0x10, RZ ;  /* 0x0000001087c77819 */ /* 0x000fe200000006ff */
[----:B------:R-:W-:Y:S01]  /*0a10*/  FMUL.FTZ R238, R193, R238 ;  /* 0x000000eec1ee7220 */ /* 0x000fe20000410000 */
[----:B------:R-:W-:Y:S01]  /*0a20*/  SHF.L.U32 R243, R243, 0x10, RZ ;  /* 0x00000010f3f37819 */ /* 0x000fe200000006ff */
[----:B------:R-:W-:Y:S01]  /*0a30*/  FFMA.FTZ R135, R0, R233, RZ ;  /* 0x000000e900877223 */ /* 0x000fe200000100ff */
[----:B------:R-:W-:Y:S01]  /*0a40*/  FMUL.FTZ R231, R38, R121 ;  /* 0x0000007926e77220 */ /* 0x000fe20000410000 */
[----:B------:R-:W-:Y:S01]  /*0a50*/  FADD.FTZ R112, R225, R112 ;  /* 0x00000070e1707221 */ /* 0x000fe20000010000 */
[----:B------:R-:W-:Y:S01]  /*0a60*/  FADD.FTZ R234, -R201, R119 ;  /* 0x00000077c9ea7221 */ /* 0x000fe20000010100 */
[C---:B------:R-:W-:Y:S01]  /*0a70*/  PRMT R248, R122.reuse, 0x7632, R248 ;  /* 0x000076327af87816 */ /* 0x040fe200000000f8 */
[----:B------:R-:W-:Y:S01]  /*0a80*/  FMUL.FTZ R236, R193, R236 ;  /* 0x000000ecc1ec7220 */ /* 0x000fe20000410000 */
[----:B------:R-:W-:Y:S01]  /*0a90*/  SHF.L.U32 R119, R122, 0x10, RZ ;  /* 0x000000107a777819 */ /* 0x000fe200000006ff */
[----:B------:R-:W-:Y:S01]  /*0aa0*/  FFMA.FTZ R135, R238, R225, R135 ;  /* 0x000000e1ee877223 */ /* 0x000fe20000010087 */
[----:B------:R-:W-:Y:S01]  /*0ab0*/  FMUL.FTZ R224, R39, R243 ;  /* 0x000000f327e07220 */ /* 0x000fe20000410000 */
[C---:B------:R-:W-:Y:S01]  /*0ac0*/  FADD.FTZ R214, -R201.reuse, R148 ;  /* 0x00000094c9d67221 */ /* 0x040fe20000010100 */
[----:B------:R-:W-:Y:S01]  /*0ad0*/  FADD.FTZ R240, -R201, R149 ;  /* 0x00000095c9f07221 */ /* 0x000fe20000010100 */
[----:B--2---:R-:W-:-:S04]  /*0ae0*/  @P1 IMAD.WIDE.U32 R148, R195, 0x20, R138 ;  /* 0x00000020c3941825 */ /* 0x004fc800078e008a */
        /* <DEDUP_REMOVED lines=11> */
[----:B------:R-:W-:Y:S01]  /*0ba0*/  FFMA.FTZ R112, R234, R224, R135 ;  /* 0x000000e0ea707223 */ /* 0x000fe20000010087 */
[----:B0-----:R-:W-:Y:S01]  /*0bb0*/  FMUL.FTZ R222, R41, R248 ;  /* 0x000000f829de7220 */ /* 0x001fe20000410000 */
        /* <DEDUP_REMOVED lines=27> */
[C---:B------:R-:W-:Y:S01]  /*0d70*/  PRMT R218, R146.reuse, 0x7632, R218 ;  /* 0x0000763292da7816 */ /* 0x040fe200000000da */
[----:B------:R-:W-:Y:S01]  /*0d80*/  FMUL.FTZ R213, R45, R126 ;  /* 0x0000007e2dd57220 */ /* 0x000fe20000410000 */
[----:B------:R-:W-:Y:S01]  /*0d90*/  SHF.L.U32 R127, R146, 0x10, RZ ;  /* 0x00000010927f7819 */ /* 0x000fe200000006ff */
        /* <DEDUP_REMOVED lines=168> */
.L_x_1795:
[----:B------:R-:W-:Y:S05]  /*1820*/  BSYNC.RECONVERGENT B0 ;  /* 0x0000000000007941 */ /* 0x000fea0003800200 */
.L_x_1794:
        /* <DEDUP_REMOVED lines=24> */
[----:B--2---:R-:W-:Y:S01]  /*19b0*/  ULEA UR4, UR5, UR4, 0x18 ;  /* 0x0000000405047291 */ /* 0x004fe2000f8ec0ff */
[----:B------:R-:W-:Y:S01]  /*19c0*/  FADD.FTZ R35, R126, R35 ;  /* 0x000000237e237221 */ /* 0x000fe20000010000 */
        /* <DEDUP_REMOVED lines=27> */
[----:B------:R-:W-:Y:S01]  /*1b80*/  FADD.FTZ R162, R197, R162 ;  /* 0x000000a2c5a27221 */ /* 0x000fe20000010000 */
[----:B------:R-:W-:Y:S01]  /*1b90*/  FFMA.FTZ R10, R215, R197, R10 ;  /* 0x000000c5d70a7223 */ /* 0x000fe2000001000a */
[----:B------:R-:W3:Y:S01]  /*1ba0*/  LDS.128 R124, [UR10] ;  /* 0x0000000aff7c7984 */ /* 0x000ee20008000c00 */
        /* <DEDUP_REMOVED lines=85> */
.L_x_1798:
        /* <DEDUP_REMOVED lines=33> */
.L_x_1797:
        /* <DEDUP_REMOVED lines=32> */
.L_x_1800:
        /* <DEDUP_REMOVED lines=33> */
.L_x_1796:
        /* <DEDUP_REMOVED lines=37> */
.L_x_1802:
        /* <DEDUP_REMOVED lines=33> */
.L_x_1801:
        /* <DEDUP_REMOVED lines=32> */
.L_x_1803:
        /* <DEDUP_REMOVED lines=32> */
.L_x_1799:
        /* <DEDUP_REMOVED lines=50> */
.L_x_1806:
        /* <DEDUP_REMOVED lines=29> */
.L_x_1805:
        /* <DEDUP_REMOVED lines=34> */
.L_x_1808:
        /* <DEDUP_REMOVED lines=29> */
.L_x_1804:
        /* <DEDUP_REMOVED lines=35> */
.L_x_1810:
        /* <DEDUP_REMOVED lines=29> */
.L_x_1809:
        /* <DEDUP_REMOVED lines=34> */
.L_x_1811:
        /* <DEDUP_REMOVED lines=28> */
.L_x_1807:
        /* <DEDUP_REMOVED lines=45> */
.L_x_1814:
        /* <DEDUP_REMOVED lines=29> */
.L_x_1813:
        /* <DEDUP_REMOVED lines=34> */
.L_x_1816:
        /* <DEDUP_REMOVED lines=29> */
.L_x_1812:
        /* <DEDUP_REMOVED lines=35> */
.L_x_1818:
        /* <DEDUP_REMOVED lines=29> */
.L_x_1817:
        /* <DEDUP_REMOVED lines=34> */
.L_x_1819:
        /* <DEDUP_REMOVED lines=28> */
.L_x_1815:
        /* <DEDUP_REMOVED lines=45> */
.L_x_1822:
        /* <DEDUP_REMOVED lines=29> */
.L_x_1821:
        /* <DEDUP_REMOVED lines=34> */
.L_x_1824:
        /* <DEDUP_REMOVED lines=29> */
.L_x_1820:
        /* <DEDUP_REMOVED lines=35> */
.L_x_1826:
        /* <DEDUP_REMOVED lines=29> */
.L_x_1825:
        /* <DEDUP_REMOVED lines=34> */
.L_x_1827:
        /* <DEDUP_REMOVED lines=28> */
.L_x_1823:
        /* <DEDUP_REMOVED lines=25> */
[----:B-----5:R-:W-:Y:S02]  /*62b0*/  MOV R74, R16 ;  /* 0x00000010004a7202 */ /* 0x020fe40000000f00 */
        /* <DEDUP_REMOVED lines=49> */
.L_x_1793:
        /* <DEDUP_REMOVED lines=25> */
.L_x_1829:
        /* <DEDUP_REMOVED lines=10> */
.L_x_4847:


//--------------------- .text._ZN10layer_norm31ln_parallel_residual_bwd_kernelINS_13Kernel_traitsIf13__nv_bfloat16fS2_fjLj8192ELj1ELj1ELj8ELj16ENS_18Kernel_traits_baseILj8192EfS2_fS2_fjLj256EEEEELb1ELb0ELb0EEEvNS_9BwdParamsE --------------------------
	.section	.text._ZN10layer_norm31ln_parallel_residual_bwd_kernelINS_13Kernel_traitsIf13__nv_bfloat16fS2_fjLj8192ELj1ELj1ELj8ELj16ENS_18Kernel_traits_baseILj8192EfS2_fS2_fjLj256EEEEELb1ELb0ELb0EEEvNS_9BwdParamsE,"ax",@progbits
	.align	128
        .global         _ZN10layer_norm31ln_parallel_residual_bwd_kernelINS_13Kernel_traitsIf13__nv_bfloat16fS2_fjLj8192ELj1ELj1ELj8ELj16ENS_18Kernel_traits_baseILj8192EfS2_fS2_fjLj256EEEEELb1ELb0ELb0EEEvNS_9BwdParamsE
        .type           _ZN10layer_norm31ln_parallel_residual_bwd_kernelINS_13Kernel_traitsIf13__nv_bfloat16fS2_fjLj8192ELj1ELj1ELj8ELj16ENS_18Kernel_traits_baseILj8192EfS2_fS2_fjLj256EEEEELb1ELb0ELb0EEEvNS_9BwdParamsE,@function
        .size           _ZN10layer_norm31ln_parallel_residual_bwd_kernelINS_13Kernel_traitsIf13__nv_bfloat16fS2_fjLj8192ELj1ELj1ELj8ELj16ENS_18Kernel_traits_baseILj8192EfS2_fS2_fjLj256EEEEELb1ELb0ELb0EEEvNS_9BwdParamsE,(.L_x_4848 - _ZN10layer_norm31ln_parallel_residual_bwd_kernelINS_13Kernel_traitsIf13__nv_bfloat16fS2_fjLj8192ELj1ELj1ELj8ELj16ENS_18Kernel_traits_baseILj8192EfS2_fS2_fjLj256EEEEELb1ELb0ELb0EEEvNS_9BwdParamsE)
        .other          _ZN10layer_norm31ln_parallel_residual_bwd_kernelINS_13Kernel_traitsIf13__nv_bfloat16fS2_fjLj8192ELj1ELj1ELj8ELj16ENS_18Kernel_traits_baseILj8192EfS2_fS2_fjLj256EEEEELb1ELb0ELb0EEEvNS_9BwdParamsE,@"STO_CUDA_ENTRY STV_DEFAULT"
_ZN10layer_norm31ln_parallel_residual_bwd_kernelINS_13Kernel_traitsIf13__nv_bfloat16fS2_fjLj8192ELj1ELj1ELj8ELj16ENS_18Kernel_traits_baseILj8192EfS2_fS2_fjLj256EEEEELb1ELb0ELb0EEEvNS_9BwdParamsE:
.text._ZN10layer_norm31ln_parallel_residual_bwd_kernelINS_13Kernel_traitsIf13__nv_bfloat16fS2_fjLj8192ELj1ELj1ELj8ELj16ENS_18Kernel_traits_baseILj8192EfS2_fS2_fjLj256EEEEELb1ELb0ELb0EEEvNS_9BwdParamsE:
        /* <DEDUP_REMOVED lines=148> */
[----:B------:R-:W-:Y:S01]  /*0940*/  STL [R1+0x30], RZ ;  /* 0x000030ff01007387 */ /* 0x000fe20000100800 */
[----:B--2---:R-:W-:-:S03]  /*0950*/  CS2R R78, SRZ ;  /* 0x00000000004e7805 */ /* 0x004fc6000001ff00 */
[----:B------:R1:W-:Y:S01]  /*0960*/  @P3 STL.64 [R1+0x110], R68 ;  /* 0x0001104401003387 */ /* 0x0003e20000100a00 */
[----:B0-----:R-:W-:-:S03]  /*0970*/  CS2R R72, SRZ ;  /* 0x0000000000487805 */ /* 0x001fc6000001ff00 */
[----:B------:R0:W-:Y:S01]  /*0980*/  @P3 STL.64 [R1+0x118], R70 ;  /* 0x0001184601003387 */ /* 0x0001e20000100a00 */
[----:B---3--:R-:W-:-:S03]  /*0990*/  CS2R R74, SRZ ;  /* 0x00000000004a7805 */ /* 0x008fc6000001ff00 */
[----:B------:R2:W-:Y:S04]  /*09a0*/  @P3 STL.64 [R1+0x100], R64 ;  /* 0x0001004001003387 */ /* 0x0005e80000100a00 */
[----:B------:R2:W-:Y:S01]  /*09b0*/  @P3 STL.64 [R1+0x108], R66 ;  /* 0x0001084201003387 */ /* 0x0005e20000100a00 */
[----:B-1----:R-:W-:-:S03]  /*09c0*/  CS2R R68, SRZ ;  /* 0x0000000000447805 */ /* 0x002fc6000001ff00 */
[----:B------:R2:W-:Y:S01]  /*09d0*/  STL [R1+0x34], RZ ;  /* 0x000034ff01007387 */ /* 0x0005e20000100800 */
[----:B0-----:R-:W-:-:S03]  /*09e0*/  CS2R R70, SRZ ;  /* 0x0000000000467805 */ /* 0x001fc6000001ff00 */
[----:B------:R2:W-:Y:S04]  /*09f0*/  @P3 STL.64 [R1+0xf0], R60 ;  /* 0x0000f03c01003387 */ /* 0x0005e80000100a00 */
[----:B------:R2:W-:Y:S04]  /*0a00*/  @P3 STL.64 [R1+0xf8], R62 ;  /* 0x0000f83e01003387 */ /* 0x0005e80000100a00 */
[----:B------:R2:W-:Y:S04]  /*0a10*/  @P3 STL.64 [R1+0xe0], R56 ;  /* 0x0000e03801003387 */ /* 0x0005e80000100a00 */
[----:B------:R2:W-:Y:S04]  /*0a20*/  @P3 STL.64 [R1+0xe8], R58 ;  /* 0x0000e83a01003387 */ /* 0x0005e80000100a00 */
[----:B------:R2:W-:Y:S04]  /*0a30*/  STL [R1+0x38], RZ ;  /* 0x000038ff01007387 */ /* 0x0005e80000100800 */
        /* <DEDUP_REMOVED lines=29> */
[----:B------:R-:W-:Y:S05]  /*0c10*/  BRA.U UP0, `(.L_x_1830) ;  /* 0x000000bd00807547 */ /* 0x000fea000b800000 */
        /* <DEDUP_REMOVED lines=71> */
[----:B------:R-:W-:Y:S01]  /*1090*/  UPLOP3.LUT UP1, UPT, UPT, UPT, UPT, 0x40, 0x4 ;  /* 0x000000000004789c */ /* 0x000fe20003f2e870 */
[----:B------:R0:W-:Y:S01]  /*10a0*/  STL [R1+0x18], RZ ;  /* 0x000018ff01007387 */ /* 0x0001e20000100800 */
[----:B------:R-:W3:Y:S03]  /*10b0*/  LDCU UR23, c[0x0][0x408] ;  /* 0x00008100ff1777ac */ /* 0x000ee60008000800 */
[----:B------:R0:W-:Y:S01]  /*10c0*/  STL [R1+0x1c], RZ ;  /* 0x00001cff01007387 */ /* 0x0001e20000100800 */
[----:B------:R-:W4:Y:S03]  /*10d0*/  LDCU UR8, c[0x0][0x388] ;  /* 0x00007100ff0877ac */ /* 0x000f260008000800 */
[----:B------:R0:W-:Y:S01]  /*10e0*/  STL [R1], RZ ;  /* 0x000000ff01007387 */ /* 0x0001e20000100800 */
[----:B------:R-:W0:Y:S03]  /*10f0*/  LDCU.U8 UR26, c[0x0][0x410] ;  /* 0x00008200ff1a77ac */ /* 0x000e260008000000 */
[----:B------:R0:W-:Y:S01]  /*1100*/  STL [R1+0x4], RZ ;  /* 0x000004ff01007387 */ /* 0x0001e20000100800 */
[----:B------:R-:W0:Y:S03]  /*1110*/  LDCU UR22, c[0x0][0x400] ;  /* 0x00008000ff1677ac */ /* 0x000e260008000800 */
[----:B------:R0:W-:Y:S01]  /*1120*/  STL [R1+0x8], RZ ;  /* 0x000008ff01007387 */ /* 0x0001e20000100800 */
[----:B------:R-:W0:Y:S03]  /*1130*/  LDCU.64 UR4, c[0x0][0x478] ;  /* 0x00008f00ff0477ac */ /* 0x000e260008000a00 */
[----:B------:R0:W-:Y:S01]  /*1140*/  STL [R1+0xc], RZ ;  /* 0x00000cff01007387 */ /* 0x0001e20000100800 */
[----:B------:R-:W0:Y:S01]  /*1150*/  LDCU.64 UR16, c[0x0][0x438] ;  /* 0x00008700ff1077ac */ /* 0x000e220008000a00 */
[----:B------:R-:W0:Y:S01]  /*1160*/  LDCU.64 UR18, c[0x0][0x470] ;  /* 0x00008e00ff1277ac */ /* 0x000e220008000a00 */
[----:B------:R-:W0:Y:S01]  /*1170*/  LDCU.128 UR12, c[0x0][0x3c0] ;  /* 0x00007800ff0c77ac */ /* 0x000e220008000c00 */
[----:B------:R-:W0:Y:S01]  /*1180*/  LDCU.64 UR20, c[0x0][0x380] ;  /* 0x00007000ff1477ac */ /* 0x000e220008000a00 */
[----:B-1-34-:R-:W-:-:S11]  /*1190*/  UISETP.NE.AND UP2, UPT, UR6, URZ, UPT ;  /* 0x000000ff0600728c */ /* 0x01afd6000bf45270 */
.L_x_1881:
[----:B0-----:R-:W-:-:S06]  /*11a0*/  UIMAD.WIDE UR6, UR9, 0x4, UR12 ;  /* 0x00000004090678a5 */ /* 0x001fcc000f8e020c */
[----:B-1-34-:R-:W-:Y:S02]  /*11b0*/  MOV R132, UR6 ;  /* 0x0000000600847c02 */ /* 0x01afe40008000f00 */
[----:B------:R-:W-:Y:S01]  /*11c0*/  MOV R133, UR7 ;  /* 0x0000000700857c02 */ /* 0x000fe20008000f00 */
[----:B------:R-:W-:-:S04]  /*11d0*/  UIMAD.WIDE UR6, UR9, 0x4, UR14 ;  /* 0x00000004090678a5 */ /* 0x000fc8000f8e020e */
[----:B------:R0:W3:Y:S02]  /*11e0*/  LDG.E R2, desc[UR10][R132.64] ;  /* 0x0000000a84027981 */ /* 0x0000e4000c1e1900 */
[----:B0-----:R-:W-:Y:S02]  /*11f0*/  MOV R132, UR6 ;  /* 0x0000000600847c02 */ /* 0x001fe40008000f00 */
[----:B------:R-:W-:-:S05]  /*1200*/  MOV R133, UR7 ;  /* 0x0000000700857c02 */ /* 0x000fca0008000f00 */
[----:B------:R-:W4:Y:S01]  /*1210*/  LDG.E R132, desc[UR10][R132.64] ;  /* 0x0000000a84847981 */ /* 0x000f22000c1e1900 */
        /* <DEDUP_REMOVED lines=17> */
[----:B------:R-:W-:Y:S01]  /*1330*/  ISETP.NE.U32.AND P1, PT, RZ, UR18, PT ;  /* 0x00000012ff007c0c */ /* 0x000fe2000bf25070 */
[----:B------:R-:W3:Y:S04]  /*1340*/  LDL R186, [R1+0x150] ;  /* 0x0001500001ba7983 */ /* 0x000ee80000100800 */
[----:B------:R-:W4:Y:S02]  /*1350*/  LDL R187, [R1+0x134] ;  /* 0x0001340001bb7983 */ /* 0x000f240000100800 */
[----:B------:R-:W1:Y:S01]  /*1360*/  LDC.64 R18, c[0x0][0x428] ;  /* 0x00010a00ff127b82 */ /* 0x000e620000000a00 */
[----:B------:R-:W-:Y:S01]  /*1370*/  ISETP.NE.AND.EX P1, PT, RZ, UR19, PT, P1 ;  /* 0x00000013ff007c0c */ /* 0x000fe2000bf25310 */
[----:B------:R-:W4:Y:S06]  /*1380*/  LDL.LU R220, [R1+0x54] ;  /* 0x0000540001dc7983 */ /* 0x000f2c0000300800 */
[----:B--2---:R-:W2:Y:S01]  /*1390*/  LDC.64 R28, c[0x0][0x430] ;  /* 0x00010c00ff1c7b82 */ /* 0x004ea20000000a00 */
[----:B------:R-:W-:Y:S01]  /*13a0*/  ISETP.NE.U32.AND P0, PT, RZ, UR16, PT ;  /* 0x00000010ff007c0c */ /* 0x000fe2000bf05070 */
[----:B------:R-:W4:Y:S03]  /*13b0*/  LDL R159, [R1+0x154] ;  /* 0x00015400019f7983 */ /* 0x000f260000100800 */
[----:B------:R-:W-:Y:S01]  /*13c0*/  ISETP.NE.AND.EX P0, PT, RZ, UR17, PT, P0 ;  /* 0x00000011ff007c0c */ /* 0x000fe2000bf05300 */
[----:B------:R-:W4:Y:S01]  /*13d0*/  LDL R158, [R1+0x138] ;  /* 0x00013800019e7983 */ /* 0x000f220000100800 */
[----:B0-----:R-:W-:-:S03]  /*13e0*/  IMAD.WIDE.U32 R16, R2, 0x20, R16 ;  /* 0x0000002002107825 */ /* 0x001fc600078e0010 */
[----:B------:R-:W4:Y:S04]  /*13f0*/  LDL.LU R169, [R1+0x58] ;  /* 0x0000580001a97983 */ /* 0x000f280000300800 */
[----:B------:R-:W3:Y:S01]  /*1400*/  LDG.E.128 R144, desc[UR10][R16.64] ;  /* 0x0000000a10907981 */ /* 0x000ee2000c1e1d00 */
[----:B-1----:R-:W-:-:S03]  /*1410*/  IMAD.WIDE.U32 R18, R2, 0x10, R18 ;  /* 0x0000001002127825 */ /* 0x002fc600078e0012 */
[----:B------:R0:W4:Y:S04]  /*1420*/  LDG.E.128 R140, desc[UR10][R16.64+0x10] ;  /* 0x0000100a108c7981 */ /* 0x000128000c1e1d00 */
[----:B------:R1:W4:Y:S01]  /*1430*/  LDG.E.128 R132, desc[UR10][R18.64] ;  /* 0x0000000a12847981 */ /* 0x000322000c1e1d00 */
[----:B--2---:R-:W-:-:S03]  /*1440*/  IMAD.WIDE.U32 R28, R2, 0x10, R28 ;  /* 0x00000010021c7825 */ /* 0x004fc600078e001c */
[----:B------:R-:W2:Y:S01]  /*1450*/  LDL R168, [R1+0x158] ;  /* 0x0001580001a87983 */ /* 0x000ea20000100800 */
[----:B0-----:R-:W0:Y:S03]  /*1460*/  @P1 LDC.64 R16, c[0x0][0x3b8] ;  /* 0x0000ee00ff101b82 */ /* 0x001e260000000a00 */
[----:B------:R1:W2:Y:S04]  /*1470*/  LDG.E.128 R136, desc[UR10][R28.64] ;  /* 0x0000000a1c887981 */ /* 0x0002a8000c1e1d00 */
[----:B------:R-:W2:Y:S01]  /*1480*/  LDL R170, [R1+0x13c] ;  /* 0x00013c0001aa7983 */ /* 0x000ea20000100800 */
[----:B-1----:R-:W1:Y:S03]  /*1490*/  @P0 LDC.64 R18, c[0x0][0x438] ;  /* 0x00010e00ff120b82 */ /* 0x002e660000000a00 */
[----:B------:R-:W2:Y:S04]  /*14a0*/  LDL.LU R171, [R1+0x5c] ;  /* 0x00005c0001ab7983 */ /* 0x000ea80000300800 */
[----:B------:R-:W2:Y:S01]  /*14b0*/  LDL R178, [R1+0x15c] ;  /* 0x00015c0001b27983 */ /* 0x000ea20000100800 */
[----:B------:R-:W1:Y:S03]  /*14c0*/  LDC.64 R28, c[0x0][0x3b0] ;  /* 0x0000ec00ff1c7b82 */ /* 0x000e660000000a00 */
[----:B------:R-:W2:Y:S04]  /*14d0*/  LDL R179, [R1+0x120] ;  /* 0x0001200001b37983 */ /* 0x000ea80000100800 */
[----:B------:R-:W2:Y:S01]  /*14e0*/  LDL.LU R252, [R1+0x40] ;  /* 0x0000400001fc7983 */ /* 0x000ea20000300800 */
[----:B0-----:R-:W-:-:S03]  /*14f0*/  @P1 IMAD.WIDE.U32 R16, R2, 0x8, R16 ;  /* 0x0000000802101825 */ /* 0x001fc600078e0010 */
[----:B------:R-:W2:Y:S04]  /*1500*/  LDL R223, [R1+0x140] ;  /* 0x0001400001df7983 */ /* 0x000ea80000100800 */
[----:B------:R1:W5:Y:S04]  /*1510*/  @P1 LDG.E.64 R32, desc[UR10][R16.64] ;  /* 0x0000000a10201981 */ /* 0x000368000c1e1b00 */
[----:B------:R-:W2:Y:S01]  /*1520*/  LDL R222, [R1+0x124] ;  /* 0x0001240001de7983 */ /* 0x000ea20000100800 */
[----:B-1----:R-:W-:-:S03]  /*1530*/  @P0 IMAD.WIDE.U32 R16, R2, 0x20, R18 ;  /* 0x0000002002100825 */ /* 0x002fc600078e0012 */
[----:B------:R-:W2:Y:S04]  /*1540*/  LDL.LU R19, [R1+0x50] ;  /* 0x0000500001137983 */ /* 0x000ea80000300800 */
[----:B------:R-:W5:Y:S04]  /*1550*/  @P0 LDG.E.128 R64, desc[UR10][R16.64] ;  /* 0x0000000a10400981 */ /* 0x000f68000c1e1d00 */
[----:B------:R0:W5:Y:S02]  /*1560*/  @P0 LDG.E.128 R60, desc[UR10][R16.64+0x10] ;  /* 0x0000100a103c0981 */ /* 0x000164000c1e1d00 */
[----:B0-----:R-:W-:-:S02]  /*1570*/  IMAD.WIDE.U32 R16, R2, 0x8, R28 ;  /* 0x0000000802107825 */ /* 0x001fc400078e001c */
[----:B------:R-:W2:Y:S04]  /*1580*/  LDL R29, [R1+0x130] ;  /* 0x00013000011d7983 */ /* 0x000ea80000100800 */
[----:B------:R2:W5:Y:S01]  /*1590*/  LDG.E.64 R34, desc[UR10][R16.64] ;  /* 0x0000000a10227981 */ /* 0x000562000c1e1b00 */
[----:B---3--:R-:W-:-:S04]  /*15a0*/  FADD.FTZ R0, R144, -UR25 ;  /* 0x8000001990007e21 */ /* 0x008fc80008010000 */
[----:B------:R-:W-:Y:S01]  /*15b0*/  FMUL.FTZ R0, R0, UR24 ;  /* 0x0000001800007c20 */ /* 0x000fe20008410000 */
[----:B----4-:R-:W-:Y:S02]  /*15c0*/  SHF.L.U32 R7, R132, 0x10, RZ ;  /* 0x0000001084077819 */ /* 0x010fe400000006ff */
[C---:B--2---:R-:W-:Y:S02]  /*15d0*/  SHF.L.U32 R16, R136.reuse, 0x10, RZ ;  /* 0x0000001088107819 */ /* 0x044fe400000006ff */
[----:B------:R-:W-:Y:S01]  /*15e0*/  PRMT R18, R136, 0x7632, R18 ;  /* 0x0000763288127816 */ /* 0x000fe20000000012 */
[----:B------:R-:W-:Y:S02]  /*15f0*/  FADD.FTZ R240, R240, R7 ;  /* 0x00000007f0f07221 */ /* 0x000fe40000010000 */
[----:B------:R-:W-:Y:S01]  /*1600*/  FADD.FTZ R96, R96, R16 ;  /* 0x0000001060607221 */ /* 0x000fe20000010000 */
[----:B------:R-:W-:Y:S01]  /*1610*/  FFMA.FTZ R204, R0, R16, R204 ;  /* 0x0000001000cc7223 */ /* 0x000fe200000100cc */
[----:B------:R-:W-:-:S02]  /*1620*/  SHF.L.U32 R18, R18, 0x10, RZ ;  /* 0x0000001012127819 */ /* 0x000fc400000006ff */
[----:B------:R-:W-:-:S03]  /*1630*/  SHF.L.U32 R28, R137, 0x10, RZ ;  /* 0x00000010891c7819 */ /* 0x000fc600000006ff */
[----:B------:R-:W-:Y:S02]  /*1640*/  FADD.FTZ R97, R97, R18 ;  /* 0x0000001261617221 */ /* 0x000fe40000010000 */
[----:B------:R-:W-:Y:S01]  /*1650*/  FADD.FTZ R98, R98, R28 ;  /* 0x0000001c62627221 */ /* 0x000fe20000010000 */
[----:B------:R-:W-:-:S05]  /*1660*/  FFMA.FTZ R19, R0, R7, R19 ;  /* 0x0000000700137223 */ /* 0x000fca0000010013 */
[----:B------:R0:W-:Y:S01]  /*1670*/  STL [R1+0x50], R19 ;  /* 0x0000501301007387 */ /* 0x0001e20000100800 */
[----:B------:R-:W-:Y:S01]  /*1680*/  FMUL.FTZ R17, R29, R16 ;  /* 0x000000101d117220 */ /* 0x000fe20000410000 */
[----:B------:R-:W-:-:S03]  /*1690*/  PRMT R16, R132, 0x7632, R16 ;  /* 0x0000763284107816 */ /* 0x000fc60000000010 */
[----:B------:R-:W-:Y:S01]  /*16a0*/  FFMA.FTZ R7, R186, R7, R17 ;  /* 0x00000007ba077223 */ /* 0x000fe20000010011 */
[----:B------:R-:W-:Y:S01]  /*16b0*/  FADD.FTZ R17, R145, -UR25 ;  /* 0x8000001991117e21 */ /* 0x000fe20008010000 */
[----:B------:R-:W-:Y:S01]  /*16c0*/  SHF.L.U32 R16, R16, 0x10, RZ ;  /* 0x0000001010107819 */ /* 0x000fe200000006ff */
[----:B0-----:R-:W-:Y:S02]  /*16d0*/  FMUL.FTZ R19, R187, R18 ;  /* 0x00000012bb137220 */ /* 0x001fe40000410000 */
[----:B------:R-:W-:Y:S02]  /*16e0*/  FMUL.FTZ R17, R17, UR24 ;  /* 0x0000001811117c20 */ /* 0x000fe40008410000 */
[----:B------:R-:W-:Y:S02]  /*16f0*/  FADD.FTZ R241, R241, R16 ;  /* 0x00000010f1f17221 */ /* 0x000fe40000010000 */
[-C--:B------:R-:W-:Y:S01]  /*1700*/  FFMA.FTZ R220, R17, R16.reuse, R220 ;  /* 0x0000001011dc7223 */ /* 0x080fe200000100dc */
[----:B------:R-:W-:Y:S01]  /*1710*/  FFMA.FTZ R16, R159, R16, R19 ;  /* 0x000000109f107223 */ /* 0x000fe20000010013 */
[----:B------:R-:W-:Y:S01]  /*1720*/  FADD.FTZ R19, R146, -UR25 ;  /* 0x8000001992137e21 */ /* 0x000fe20008010000 */
[----:B------:R-:W-:Y:S01]  /*1730*/  FFMA.FTZ R205, R17, R18, R205 ;  /* 0x0000001211cd7223 */ /* 0x000fe200000100cd */
[----:B------:R-:W-:Y:S01]  /*1740*/  SHF.L.U32 R18, R133, 0x10, RZ ;  /* 0x0000001085127819 */ /* 0x000fe200000006ff */
[----:B------:R-:W-:Y:S01]  /*1750*/  FMUL.FTZ R29, R158, R28 ;  /* 0x0000001c9e1d7220 */ /* 0x000fe20000410000 */
[----:B------:R-:W-:Y:S01]  /*1760*/  FMUL.FTZ R19, R19, UR24 ;  /* 0x0000001813137c20 */ /* 0x000fe20008410000 */
[----:B------:R-:W-:-:S02]  /*1770*/  PRMT R132, R137, 0x7632, R132 ;  /* 0x0000763289847816 */ /* 0x000fc40000000084 */
[----:B------:R-:W-:Y:S01]  /*1780*/  FADD.FTZ R242, R242, R18 ;  /* 0x00000012f2f27221 */ /* 0x000fe20000010000 */
[C---:B------:R-:W-:Y:S01]  /*1790*/  FFMA.FTZ R169, R19.reuse, R18, R169 ;  /* 0x0000001213a97223 */ /* 0x040fe200000100a9 */
        /* <DEDUP_REMOVED lines=9> */
[----:B------:R-:W-:Y:S04]  /*1830*/  STL [R1+0x58], R169 ;  /* 0x000058a901007387 */ /* 0x000fe80000100800 */
[----:B------:R-:W2:Y:S01]  /*1840*/  LDL.LU R170, [R1+0x44] ;  /* 0x0000440001aa7983 */ /* 0x000ea20000300800 */
[----:B------:R-:W-:-:S03]  /*1850*/  FFMA.FTZ R171, R29, R28, R171 ;  /* 0x0000001c1dab7223 */ /* 0x000fc600000100ab */
[----:B------:R-:W3:Y:S04]  /*1860*/  LDL R168, [R1+0x144] ;  /* 0x0001440001a87983 */ /* 0x000ee80000100800 */
        /* <DEDUP_REMOVED lines=29> */
[----:B------:R-:W-:Y:S01]  /*1a40*/  STL [R1+0x40], R252 ;  /* 0x000040fc01007387 */ /* 0x000fe20000100800 */
        /* <DEDUP_REMOVED lines=16> */
[----:B------:R-:W-:Y:S01]  /*1b50*/  PRMT R135, R135, 0x7632, R135 ;  /* 0x0000763287877816 */ /* 0x000fe20000000087 */
[----:B------:R-:W-:Y:S01]  /*1b60*/  FFMA.FTZ R171, R146, R133, R134 ;  /* 0x0000008592ab7223 */ /* 0x000fe20000010086 */
[----:B------:R-:W-:Y:S01]  /*1b70*/  FADD.FTZ R133, R143, -UR25 ;  /* 0x800000198f857e21 */ /* 0x000fe20008010000 */
[----:B------:R-:W-:Y:S02]  /*1b80*/  SHF.L.U32 R132, R132, 0x10, RZ ;  /* 0x0000001084847819 */ /* 0x000fe400000006ff */
[----:B------:R-:W-:Y:S01]  /*1b90*/  SHF.L.U32 R135, R135, 0x10, RZ ;  /* 0x0000001087877819 */ /* 0x000fe200000006ff */
[----:B------:R-:W-:-:S02]  /*1ba0*/  FMUL.FTZ R178, R133, UR24 ;  /* 0x0000001885b27c20 */ /* 0x000fc40008410000 */
[-C--:B------:R-:W-:Y:S01]  /*1bb0*/  FMUL.FTZ R133, R145, R132.reuse ;  /* 0x0000008491857220 */ /* 0x080fe20000410000 */
[----:B------:R-:W-:Y:S01]  /*1bc0*/  FADD.FTZ R95, R95, R132 ;  /* 0x000000845f5f7221 */ /* 0x000fe20000010000 */
        /* <DEDUP_REMOVED lines=22> */
.L_x_1832:
[----:B------:R-:W-:Y:S05]  /*1d30*/  BSYNC.RECONVERGENT B0 ;  /* 0x0000000000007941 */ /* 0x000fea0003800200 */
.L_x_1831:
[----:B------:R-:W-:Y:S04]  /*1d40*/  BSSY.RECONVERGENT B0, `(.L_x_1833) ;  /* 0x00000a3000007945 */ /* 0x000fe80003800200 */
[----:B------:R-:W-:Y:S05]  /*1d50*/  @!P3 BRA `(.L_x_1834) ;  /* 0x000000080084b947 */ /* 0x000fea0003800000 */
[----:B------:R-:W0:Y:S01]  /*1d60*/  LDC.64 R14, c[0x0][0x3a8] ;  /* 0x0000ea00ff0e7b82 */ /* 0x000e220000000a00 */
[----:B------:R-:W-:Y:S01]  /*1d70*/  ISETP.NE.U32.AND P0, PT, RZ, UR18, PT ;  /* 0x00000012ff007c0c */ /* 0x000fe2000bf05070 */
[----:B------:R-:W3:Y:S06]  /*1d80*/  LDL.LU R157, [R1+0x34] ;  /* 0x00003400019d7983 */ /* 0x000eec0000300800 */
[----:B------:R-:W1:Y:S01]  /*1d90*/  LDC.64 R20, c[0x0][0x428] ;  /* 0x00010a00ff147b82 */ /* 0x000e620000000a00 */
[----:B------:R-:W-:Y:S01]  /*1da0*/  ISETP.NE.AND.EX P1, PT, RZ, UR19, PT, P0 ;  /* 0x00000013ff007c0c */ /* 0x000fe2000bf25300 */
[----:B------:R-:W4:Y:S06]  /*1db0*/  LDL R156, [R1+0x114] ;  /* 0x00011400019c7983 */ /* 0x000f2c0000100800 */
[----:B--2---:R-:W2:Y:S01]  /*1dc0*/  LDC.64 R26, c[0x0][0x430] ;  /* 0x00010c00ff1a7b82 */ /* 0x004ea20000000a00 */
[----:B------:R-:W-:Y:S01]  /*1dd0*/  ISETP.NE.U32.AND P0, PT, RZ, UR16, PT ;  /* 0x00000010ff007c0c */ /* 0x000fe2000bf05070 */
[----:B------:R-:W4:Y:S03]  /*1de0*/  LDL R167, [R1+0xf8] ;  /* 0x0000f80001a77983 */ /* 0x000f260000100800 */
[----:B------:R-:W-:Y:S01]  /*1df0*/  ISETP.NE.AND.EX P0, PT, RZ, UR17, PT, P0 ;  /* 0x00000011ff007c0c */ /* 0x000fe2000bf05300 */
[----:B------:R-:W4:Y:S01]  /*1e00*/  LDL.LU R166, [R1+0x38] ;  /* 0x0000380001a67983 */ /* 0x000f220000300800 */
[----:B0-----:R-:W-:-:S03]  /*1e10*/  IMAD.WIDE.U32 R14, R220, 0x20, R14 ;  /* 0x00000020dc0e7825 */ /* 0x001fc600078e000e */
[----:B------:R-:W4:Y:S04]  /*1e20*/  LDL R172, [R1+0x118] ;  /* 0x0001180001ac7983 */ /* 0x000f280000100800 */
        /* <DEDUP_REMOVED lines=8> */
[----:B------:R-:W2:Y:S01]  /*1eb0*/  LDL.LU R180, [R1+0x3c] ;  /* 0x00003c0001b47983 */ /* 0x000ea20000300800 */
[----:B-1----:R-:W1:Y:S03]  /*1ec0*/  @P0 LDC.64 R20, c[0x0][0x438] ;  /* 0x00010e00ff140b82 */ /* 0x002e660000000a00 */
[----:B------:R-:W2:Y:S04]  /*1ed0*/  LDL R181, [R1+0x11c] ;  /* 0x00011c0001b57983 */ /* 0x000ea80000100800 */
[----:B------:R-:W2:Y:S01]  /*1ee0*/  LDL R252, [R1+0xe0] ;  /* 0x0000e00001fc7983 */ /* 0x000ea20000100800 */
[----:B------:R-:W1:Y:S03]  /*1ef0*/  LDC.64 R26, c[0x0][0x3b0] ;  /* 0x0000ec00ff1a7b82 */ /* 0x000e660000000a00 */
[----:B------:R-:W2:Y:S04]  /*1f00*/  LDL.LU R223, [R1+0x20] ;  /* 0x0000200001df7983 */ /* 0x000ea80000300800 */
[----:B------:R-:W2:Y:S01]  /*1f10*/  LDL R222, [R1+0x100] ;  /* 0x0001000001de7983 */ /* 0x000ea20000100800 */
[----:B0-----:R-:W-:-:S05]  /*1f20*/  @P1 IMAD.WIDE.U32 R14, R220, 0x8, R14 ;  /* 0x00000008dc0e1825 */ /* 0x001fca00078e000e */
[----:B------:R1:W5:Y:S02]  /*1f30*/  @P1 LDG.E.64 R36, desc[UR10][R14.64] ;  /* 0x0000000a0e241981 */ /* 0x000364000c1e1b00 */
[C---:B-1----:R-:W-:Y:S02]  /*1f40*/  @P0 IMAD.WIDE.U32 R14, R220.reuse, 0x20, R20 ;  /* 0x00000020dc0e0825 */ /* 0x042fe400078e0014 */
[----:B------:R-:W2:Y:S04]  /*1f50*/  LDL R20, [R1+0x110] ;  /* 0x0001100001147983 */ /* 0x000ea80000100800 */
[----:B------:R-:W5:Y:S04]  /*1f60*/  @P0 LDG.E.128 R56, desc[UR10][R14.64] ;  /* 0x0000000a0e380981 */ /* 0x000f68000c1e1d00 */
[----:B------:R0:W5:Y:S02]  /*1f70*/  @P0 LDG.E.128 R52, desc[UR10][R14.64+0x10] ;  /* 0x0000100a0e340981 */ /* 0x000164000c1e1d00 */
[----:B0-----:R-:W-:-:S02]  /*1f80*/  IMAD.WIDE.U32 R14, R220, 0x8, R26 ;  /* 0x00000008dc0e7825 */ /* 0x001fc400078e001a */
[----:B------:R-:W2:Y:S04]  /*1f90*/  LDL.LU R26, [R1+0x30] ;  /* 0x00003000011a7983 */ /* 0x000ea80000300800 */
[----:B------:R2:W5:Y:S04]  /*1fa0*/  LDG.E.64 R38, desc[UR10][R14.64] ;  /* 0x0000000a0e267981 */ /* 0x000568000c1e1b00 */
[----:B------:R-:W2:Y:S04]  /*1fb0*/  LDL R27, [R1+0xf4] ;  /* 0x0000f400011b7983 */ /* 0x000ea80000100800 */
[----:B------:R-:W2:Y:S01]  /*1fc0*/  LDL R15, [R1+0xf0] ;  /* 0x0000f000010f7983 */ /* 0x000ea20000100800 */
[----:B---3--:R-:W-:-:S04]  /*1fd0*/  FADD.FTZ R6, R144, -UR25 ;  /* 0x8000001990067e21 */ /* 0x008fc80008010000 */
[----:B------:R-:W-:Y:S01]  /*1fe0*/  FMUL.FTZ R6, R6, UR24 ;  /* 0x0000001806067c20 */ /* 0x000fe20008410000 */
[----:B----4-:R-:W-:Y:S02]  /*1ff0*/  SHF.L.U32 R5, R132, 0x10, RZ ;  /* 0x0000001084057819 */ /* 0x010fe400000006ff */
[----:B--2---:R-:W-:-:S03]  /*2000*/  SHF.L.U32 R14, R136, 0x10, RZ ;  /* 0x00000010880e7819 */ /* 0x004fc600000006ff */
[----:B------:R-:W-:Y:S02]  /*2010*/  FADD.FTZ R232, R232, R5 ;  /* 0x00000005e8e87221 */ /* 0x000fe40000010000 */
[----:B------:R-:W-:Y:S01]  /*2020*/  FADD.FTZ R88, R88, R14 ;  /* 0x0000000e58587221 */ /* 0x000fe20000010000 */
[-C--:B------:R-:W-:Y:S01]  /*2030*/  FFMA.FTZ R196, R6, R14.reuse, R196 ;  /* 0x0000000e06c47223 */ /* 0x080fe200000100c4 */
[----:B------:R-:W-:Y:S01]  /*2040*/  PRMT R21, R132, 0x7632, R21 ;  /* 0x0000763284157816 */ /* 0x000fe20000000015 */
[----:B------:R-:W-:Y:S01]  /*2050*/  FFMA.FTZ R26, R6, R5, R26 ;  /* 0x00000005061a7223 */ /* 0x000fe2000001001a */
[----:B------:R-:W-:Y:S01]  /*2060*/  FMUL.FTZ R15, R15, R14 ;  /* 0x0000000e0f0f7220 */ /* 0x000fe20000410000 */
[----:B------:R-:W-:-:S03]  /*2070*/  PRMT R14, R136, 0x7632, R14 ;  /* 0x00007632880e7816 */ /* 0x000fc6000000000e */
[----:B------:R-:W-:Y:S01]  /*2080*/  FFMA.FTZ R5, R20, R5, R15 ;  /* 0x0000000514057223 */ /* 0x000fe2000001000f */
[----:B------:R-:W-:Y:S01]  /*2090*/  FADD.FTZ R15, R145, -UR25 ;  /* 0x80000019910f7e21 */ /* 0x000fe20008010000 */
[----:B------:R-:W-:-:S03]  /*20a0*/  SHF.L.U32 R20, R14, 0x10, RZ ;  /* 0x000000100e147819 */ /* 0x000fc600000006ff */
[----:B------:R-:W-:Y:S01]  /*20b0*/  FMUL.FTZ R15, R15, UR24 ;  /* 0x000000180f0f7c20 */ /* 0x000fe20008410000 */
[----:B------:R-:W-:Y:S01]  /*20c0*/  SHF.L.U32 R14, R21, 0x10, RZ ;  /* 0x00000010150e7819 */ /* 0x000fe200000006ff */
[-C--:B------:R-:W-:Y:S01]  /*20d0*/  FMUL.FTZ R21, R27, R20.reuse ;  /* 0x000000141b157220 */ /* 0x080fe20000410000 */
[----:B------:R-:W-:Y:S01]  /*20e0*/  FADD.FTZ R89, R89, R20 ;  /* 0x0000001459597221 */ /* 0x000fe20000010000 */
[----:B------:R-:W-:Y:S01]  /*20f0*/  FFMA.FTZ R197, R15, R20, R197 ;  /* 0x000000140fc57223 */ /* 0x000fe200000100c5 */
[----:B------:R0:W-:Y:S01]  /*2100*/  STL [R1+0x30], R26 ;  /* 0x0000301a01007387 */ /* 0x0001e20000100800 */
[----:B------:R-:W-:Y:S01]  /*2110*/  FADD.FTZ R20, R146, -UR25 ;  /* 0x8000001992147e21 */ /* 0x000fe20008010000 */
[----:B------:R-:W-:Y:S01]  /*2120*/  FADD.FTZ R233, R233, R14 ;  /* 0x0000000ee9e97221 */ /* 0x000fe20000010000 */
[-C--:B------:R-:W-:Y:S01]  /*2130*/  FFMA.FTZ R157, R15, R14.reuse, R157 ;  /* 0x0000000e0f9d7223 */ /* 0x080fe2000001009d */
[----:B------:R-:W-:Y:S01]  /*2140*/  FFMA.FTZ R14, R156, R14, R21 ;  /* 0x0000000e9c0e7223 */ /* 0x000fe20000010015 */
[----:B------:R-:W-:Y:S01]  /*2150*/  SHF.L.U32 R21, R133, 0x10, RZ ;  /* 0x0000001085157819 */ /* 0x000fe200000006ff */
[----:B------:R-:W-:Y:S01]  /*2160*/  FMUL.FTZ R20, R20, UR24 ;  /* 0x0000001814147c20 */ /* 0x000fe20008410000 */
[----:B0-----:R-:W-:-:S03]  /*2170*/  SHF.L.U32 R26, R137, 0x10, RZ ;  /* 0x00000010891a7819 */ /* 0x001fc600000006ff */
[----:B------:R-:W-:Y:S01]  /*2180*/  FADD.FTZ R234, R234, R21 ;  /* 0x00000015eaea7221 */ /* 0x000fe20000010000 */
[-C--:B------:R-:W-:Y:S01]  /*2190*/  FFMA.FTZ R166, R20, R21.reuse, R166 ;  /* 0x0000001514a67223 */ /* 0x080fe200000100a6 */
        /* <DEDUP_REMOVED lines=10> */
[----:B------:R-:W-:Y:S03]  /*2240*/  STL [R1+0x34], R157 ;  /* 0x0000349d01007387 */ /* 0x000fe60000100800 */
[----:B------:R-:W-:Y:S01]  /*2250*/  FFMA.FTZ R180, R27, R26, R180 ;  /* 0x0000001a1bb47223 */ /* 0x000fe200000100b4 */
[----:B------:R0:W-:Y:S04]  /*2260*/  STL [R1+0x38], R166 ;  /* 0x000038a601007387 */ /* 0x0001e80000100800 */
[----:B------:R-:W2:Y:S04]  /*2270*/  LDL.LU R172, [R1+0x24] ;  /* 0x0000240001ac7983 */ /* 0x000ea80000300800 */
[----:B0-----:R-:W3:Y:S04]  /*2280*/  LDL R166, [R1+0x104] ;  /* 0x0001040001a67983 */ /* 0x001ee80000100800 */
[----:B------:R0:W-:Y:S04]  /*2290*/  STL [R1+0x3c], R180 ;  /* 0x00003cb401007387 */ /* 0x0001e80000100800 */
[----:B0-----:R-:W4:Y:S01]  /*22a0*/  LDL R180, [R1+0xe4] ;  /* 0x0000e40001b47983 */ /* 0x001f220000100800 */
[----:B------:R-:W-:-:S03]  /*22b0*/  FMUL.FTZ R133, R173, R132 ;  /* 0x00000084ad857220 */ /* 0x000fc60000410000 */
[----:B------:R-:W3:Y:S04]  /*22c0*/  LDL R173, [R1+0xe8] ;  /* 0x0000e80001ad7983 */ /* 0x000ee80000100800 */
[----:B------:R-:W3:Y:S04]  /*22d0*/  LDL.LU R147, [R1+0x28] ;  /* 0x0000280001937983 */ /* 0x000ee80000300800 */
[----:B------:R-:W3:Y:S04]  /*22e0*/  LDL R146, [R1+0x108] ;  /* 0x0001080001927983 */ /* 0x000ee80000100800 */
[----:B------:R-:W3:Y:S04]  /*22f0*/  LDL R145, [R1+0xec] ;  /* 0x0000ec0001917983 */ /* 0x000ee80000100800 */
[----:B------:R-:W3:Y:S04]  /*2300*/  LDL.LU R144, [R1+0x2c] ;  /* 0x00002c0001907983 */ /* 0x000ee80000300800 */
[----:B------:R-:W3:Y:S01]  /*2310*/  LDL R137, [R1+0x10c] ;  /* 0x00010c0001897983 */ /* 0x000ee20000100800 */
[----:B------:R-:W-:Y:S01]  /*2320*/  FADD.FTZ R136, R140, -UR25 ;  /* 0x800000198c887e21 */ /* 0x000fe20008010000 */
[----:B------:R-:W-:Y:S01]  /*2330*/  FADD.FTZ R91, R91, R132 ;  /* 0x000000845b5b7221 */ /* 0x000fe20000010000 */
[----:B------:R-:W-:Y:S01]  /*2340*/  FFMA.FTZ R199, R27, R132, R199 ;  /* 0x000000841bc77223 */ /* 0x000fe200000100c7 */
[----:B------:R-:W-:Y:S01]  /*2350*/  SHF.L.U32 R132, R138, 0x10, RZ ;  /* 0x000000108a847819 */ /* 0x000fe200000006ff */
[----:B------:R-:W-:Y:S01]  /*2360*/  FADD.FTZ R235, R235, R26 ;  /* 0x0000001aebeb7221 */ /* 0x000fe20000010000 */
[----:B------:R-:W-:Y:S01]  /*2370*/  FMUL.FTZ R157, R136, UR24 ;  /* 0x00000018889d7c20 */ /* 0x000fe20008410000 */
        /* <DEDUP_REMOVED lines=14> */
[----:B------:R-:W-:Y:S01]  /*2460*/  STL [R1+0x20], R223 ;  /* 0x000020df01007387 */ /* 0x000fe20000100800 */
[----:B------:R-:W-:Y:S02]  /*2470*/  FADD.FTZ R85, R85, R132 ;  /* 0x0000008455557221 */ /* 0x000fe40000010000 */
[----:B------:R-:W-:Y:S01]  /*2480*/  FFMA.FTZ R193, R167, R132, R193 ;  /* 0x00000084a7c17223 */ /* 0x000fe200000100c1 */
[----:B------:R-:W-:Y:S01]  /*2490*/  FADD.FTZ R229, R229, R133 ;  /* 0x00000085e5e57221 */ /* 0x000fe20000010000 */
[----:B------:R-:W-:Y:S01]  /*24a0*/  IADD3 R220, PT, PT, R220, 0x100, RZ ;  /* 0x00000100dcdc7810 */ /* 0x000fe20007ffe0ff */
[----:B--2---:R-:W-:-:S05]  /*24b0*/  FFMA.FTZ R172, R167, R133, R172 ;  /* 0x00000085a7ac7223 */ /* 0x004fca00000100ac */
[----:B------:R0:W-:Y:S01]  /*24c0*/  STL [R1+0x24], R172 ;  /* 0x000024ac01007387 */ /* 0x0001e20000100800 */
[----:B----4-:R-:W-:-:S04]  /*24d0*/  FMUL.FTZ R134, R180, R132 ;  /* 0x00000084b4867220 */ /* 0x010fc80000410000 */
[----:B---3--:R-:W-:Y:S01]  /*24e0*/  FFMA.FTZ R166, R166, R133, R134 ;  /* 0x00000085a6a67223 */ /* 0x008fe20000010086 */
[----:B------:R-:W-:Y:S01]  /*24f0*/  FADD.FTZ R134, R142, -UR25 ;  /* 0x800000198e867e21 */ /* 0x000fe20008010000 */
[----:B------:R-:W-:-:S03]  /*2500*/  SHF.L.U32 R132, R139, 0x10, RZ ;  /* 0x000000108b847819 */ /* 0x000fc600000006ff */
[----:B0-----:R-:W-:Y:S01]  /*2510*/  FMUL.FTZ R172, R134, UR24 ;  /* 0x0000001886ac7c20 */ /* 0x001fe20008410000 */
        /* <DEDUP_REMOVED lines=22> */
[----:B------:R-:W-:Y:S01]  /*2680*/  FFMA.FTZ R133, R15, R14, R133 ;  /* 0x0000000e0f857223 */ /* 0x000fe20000010085 */
[----:B------:R0:W-:Y:S02]  /*2690*/  STL [R1+0x28], R147 ;  /* 0x0000289301007387 */ /* 0x0001e40000100800 */
[----:B------:R-:W-:Y:S01]  /*26a0*/  FADD.FTZ R132, R132, R21 ;  /* 0x0000001584847221 */ /* 0x000fe20000010000 */
[----:B------:R-:W-:Y:S01]  /*26b0*/  FFMA.FTZ R133, R20, R21, R133 ;  /* 0x0000001514857223 */ /* 0x000fe20000010085 */
[----:B------:R0:W-:Y:S02]  /*26c0*/  STL [R1+0x2c], R144 ;  /* 0x00002c9001007387 */ /* 0x0001e40000100800 */
        /* <DEDUP_REMOVED lines=9> */
[----:B0-----:R-:W-:-:S07]  /*2760*/  FFMA.FTZ R187, R180, R181, R133 ;  /* 0x000000b5b4bb7223 */ /* 0x001fce0000010085 */
.L_x_1834:
[----:B------:R-:W-:Y:S05]  /*2770*/  BSYNC.RECONVERGENT B0 ;  /* 0x0000000000007941 */ /* 0x000fea0003800200 */
.L_x_1833:
        /* <DEDUP_REMOVED lines=28> */
[----:B------:R-:W2:Y:S04]  /*2940*/  LDL.LU R223, [R1] ;  /* 0x0000000001df7983 */ /* 0x000ea80000300800 */
        /* <DEDUP_REMOVED lines=25> */
[----:B------:R-:W-:Y:S02]  /*2ae0*/  SHF.L.U32 R22, R12, 0x10, RZ ;  /* 0x000000100c167819 */ /* 0x000fe400000006ff */
[----:B------:R-:W-:Y:S01]  /*2af0*/  SHF.L.U32 R12, R23, 0x10, RZ ;  /* 0x00000010170c7819 */ /* 0x000fe200000006ff */
[----:B------:R-:W-:Y:S01]  /*2b00*/  FMUL.FTZ R13, R13, UR24 ;  /* 0x000000180d0d7c20 */ /* 0x000fe20008410000 */
[----:B------:R0:W-:Y:S01]  /*2b10*/  STL [R1+0x10], R30 ;  /* 0x0000101e01007387 */ /* 0x0001e20000100800 */
[-C--:B------:R-:W-:Y:S01]  /*2b20*/  FMUL.FTZ R23, R31, R22.reuse ;  /* 0x000000161f177220 */ /* 0x080fe20000410000 */
[----:B------:R-:W-:Y:S01]  /*2b30*/  FADD.FTZ R81, R81, R22 ;  /* 0x0000001651517221 */ /* 0x000fe20000010000 */
[----:B------:R-:W-:Y:S01]  /*2b40*/  FFMA.FTZ R189, R13, R22, R189 ;  /* 0x000000160dbd7223 */ /* 0x000fe200000100bd */
[----:B------:R-:W-:Y:S01]  /*2b50*/  FADD.FTZ R22, R146, -UR25 ;  /* 0x8000001992167e21 */ /* 0x000fe20008010000 */
[----:B------:R-:W-:Y:S01]  /*2b60*/  FADD.FTZ R225, R225, R12 ;  /* 0x0000000ce1e17221 */ /* 0x000fe20000010000 */
[-C--:B------:R-:W-:Y:S01]  /*2b70*/  FFMA.FTZ R155, R13, R12.reuse, R155 ;  /* 0x0000000c0d9b7223 */ /* 0x080fe2000001009b */
[----:B------:R-:W-:Y:S01]  /*2b80*/  FFMA.FTZ R12, R154, R12, R23 ;  /* 0x0000000c9a0c7223 */ /* 0x000fe20000010017 */
[----:B0-----:R-:W-:Y:S01]  /*2b90*/  SHF.L.U32 R30, R137, 0x10, RZ ;  /* 0x00000010891e7819 */ /* 0x001fe200000006ff */
[----:B------:R-:W-:Y:S01]  /*2ba0*/  FMUL.FTZ R22, R22, UR24 ;  /* 0x0000001816167c20 */ /* 0x000fe20008410000 */
[----:B------:R-:W-:-:S03]  /*2bb0*/  SHF.L.U32 R23, R133, 0x10, RZ ;  /* 0x0000001085177819 */ /* 0x000fc600000006ff */
[-C--:B------:R-:W-:Y:S02]  /*2bc0*/  FMUL.FTZ R31, R165, R30.reuse ;  /* 0x0000001ea51f7220 */ /* 0x080fe40000410000 */
[----:B------:R-:W-:Y:S01]  /*2bd0*/  FADD.FTZ R226, R226, R23 ;  /* 0x00000017e2e27221 */ /* 0x000fe20000010000 */
[-C--:B------:R-:W-:Y:S01]  /*2be0*/  FFMA.FTZ R164, R22, R23.reuse, R164 ;  /* 0x0000001716a47223 */ /* 0x080fe200000100a4 */
[--C-:B------:R-:W-:Y:S01]  /*2bf0*/  FFMA.FTZ R23, R174, R23, R31.reuse ;  /* 0x00000017ae177223 */ /* 0x100fe2000001001f */
[----:B------:R-:W-:Y:S01]  /*2c00*/  PRMT R31, R137, 0x7632, R31 ;  /* 0x00007632891f7816 */ /* 0x000fe2000000001f */
[----:B------:R-:W-:Y:S01]  /*2c10*/  FADD.FTZ R82, R82, R30 ;  /* 0x0000001e52527221 */ /* 0x000fe20000010000 */
[----:B------:R-:W-:Y:S01]  /*2c20*/  FFMA.FTZ R190, R22, R30, R190 ;  /* 0x0000001e16be7223 */ /* 0x000fe200000100be */
[----:B------:R-:W-:Y:S01]  /*2c30*/  PRMT R133, R133, 0x7632, R133 ;  /* 0x0000763285857816 */ /* 0x000fe20000000085 */
[----:B------:R-:W-:Y:S01]  /*2c40*/  FADD.FTZ R30, R147, -UR25 ;  /* 0x80000019931e7e21 */ /* 0x000fe20008010000 */
[----:B------:R-:W-:-:S02]  /*2c50*/  SHF.L.U32 R132, R31, 0x10, RZ ;  /* 0x000000101f847819 */ /* 0x000fc400000006ff */
        /* <DEDUP_REMOVED lines=36> */
[----:B------:R-:W-:Y:S01]  /*2ea0*/  STL [R1], R223 ;  /* 0x000000df01007387 */ /* 0x000fe20000100800 */
        /* <DEDUP_REMOVED lines=48> */
.L_x_1836:
[----:B------:R-:W-:Y:S05]  /*31b0*/  BSYNC.RECONVERGENT B0 ;  /* 0x0000000000007941 */ /* 0x000fea0003800200 */
.L_x_1835:
[----:B------:R-:W-:Y:S04]  /*31c0*/  BSSY.RECONVERGENT B0, `(.L_x_1837) ;  /* 0x0000092000007945 */ /* 0x000fe80003800200 */
[----:B------:R-:W-:Y:S05]  /*31d0*/  @!P5 BRA `(.L_x_1838) ;  /* 0x000000080040d947 */ /* 0x000fea0003800000 */
[----:B--2---:R-:W0:Y:S01]  /*31e0*/  LDC.64 R24, c[0x0][0x430] ;  /* 0x00010c00ff187b82 */ /* 0x004e220000000a00 */
        /* <DEDUP_REMOVED lines=10> */
[----:B------:R0:W2:Y:S01]  /*3290*/  LDG.E.128 R136, desc[UR10][R24.64] ;  /* 0x0000000a18887981 */ /* 0x0000a2000c1e1d00 */
[----:B-1----:R-:W-:-:S03]  /*32a0*/  IMAD.WIDE.U32 R8, R220, 0x20, R8 ;  /* 0x00000020dc087825 */ /* 0x002fc600078e0008 */
[----:B------:R-:W4:Y:S04]  /*32b0*/  LDL R184, [R1+0x9c] ;  /* 0x00009c0001b87983 */ /* 0x000f280000100800 */
[----:B------:R-:W3:Y:S01]  /*32c0*/  LDG.E.128 R140, desc[UR10][R8.64] ;  /* 0x0000000a088c7981 */ /* 0x000ee2000c1e1d00 */
[----:B------:R-:W-:Y:S01]  /*32d0*/  ISETP.NE.U32.AND P0, PT, RZ, UR18, PT ;  /* 0x00000012ff007c0c */ /* 0x000fe2000bf05070 */
[----:B0-----:R-:W0:Y:S01]  /*32e0*/  LDC.64 R24, c[0x0][0x3b0] ;  /* 0x0000ec00ff187b82 */ /* 0x001e220000000a00 */
[----:B------:R-:W-:Y:S01]  /*32f0*/  IMAD.WIDE.U32 R10, R220, 0x10, R10 ;  /* 0x00000010dc0a7825 */ /* 0x000fe200078e000a */
[----:B------:R1:W4:Y:S04]  /*3300*/  LDG.E.128 R144, desc[UR10][R8.64+0x10] ;  /* 0x0000100a08907981 */ /* 0x000328000c1e1d00 */
[----:B------:R1:W4:Y:S01]  /*3310*/  LDG.E.128 R132, desc[UR10][R10.64] ;  /* 0x0000000a0a847981 */ /* 0x000322000c1e1d00 */
[----:B------:R-:W-:-:S02]  /*3320*/  ISETP.NE.AND.EX P1, PT, RZ, UR19, PT, P0 ;  /* 0x00000013ff007c0c */ /* 0x000fc4000bf25300 */
[----:B------:R-:W-:Y:S01]  /*3330*/  ISETP.NE.U32.AND P0, PT, RZ, UR16, PT ;  /* 0x00000010ff007c0c */ /* 0x000fe2000bf05070 */
[----:B------:R-:W4:Y:S03]  /*3340*/  LDL R185, [R1+0x60] ;  /* 0x0000600001b97983 */ /* 0x000f260000100800 */
[----:B------:R-:W-:Y:S01]  /*3350*/  ISETP.NE.AND.EX P0, PT, RZ, UR17, PT, P0 ;  /* 0x00000011ff007c0c */ /* 0x000fe2000bf05300 */
[----:B------:R-:W4:Y:S04]  /*3360*/  LDL R252, [R1+0x80] ;  /* 0x0000800001fc7983 */ /* 0x000f280000100800 */
[----:B------:R-:W4:Y:S02]  /*3370*/  LDL R223, [R1+0x64] ;  /* 0x0000640001df7983 */ /* 0x000f240000100800 */
[----:B-1----:R-:W1:Y:S02]  /*3380*/  @P1 LDC.64 R8, c[0x0][0x3b8] ;  /* 0x0000ee00ff081b82 */ /* 0x002e640000000a00 */
[----:B------:R-:W4:Y:S06]  /*3390*/  LDL R222, [R1+0x84] ;  /* 0x0000840001de7983 */ /* 0x000f2c0000100800 */
[----:B------:R-:W0:Y:S01]  /*33a0*/  @P0 LDC.64 R10, c[0x0][0x438] ;  /* 0x00010e00ff0a0b82 */ /* 0x000e220000000a00 */
[----:B-1----:R-:W-:-:S05]  /*33b0*/  @P1 IMAD.WIDE.U32 R8, R220, 0x8, R8 ;  /* 0x00000008dc081825 */ /* 0x002fca00078e0008 */
[----:B------:R0:W5:Y:S02]  /*33c0*/  @P1 LDG.E.64 R148, desc[UR10][R8.64] ;  /* 0x0000000a08941981 */ /* 0x000164000c1e1b00 */
[----:B0-----:R-:W-:-:S04]  /*33d0*/  @P0 IMAD.WIDE.U32 R8, R220, 0x20, R10 ;  /* 0x00000020dc080825 */ /* 0x001fc800078e000a */
[----:B------:R-:W-:Y:S01]  /*33e0*/  IMAD.WIDE.U32 R10, R220, 0x8, R24 ;  /* 0x00000008dc0a7825 */ /* 0x000fe200078e0018 */
[----:B------:R-:W5:Y:S04]  /*33f0*/  @P0 LDG.E.128 R112, desc[UR10][R8.64] ;  /* 0x0000000a08700981 */ /* 0x000f68000c1e1d00 */
[----:B------:R-:W5:Y:S04]  /*3400*/  @P0 LDG.E.128 R116, desc[UR10][R8.64+0x10] ;  /* 0x0000100a08740981 */ /* 0x000f68000c1e1d00 */
[----:B------:R2:W5:Y:S02]  /*3410*/  LDG.E.64 R150, desc[UR10][R10.64] ;  /* 0x0000000a0a967981 */ /* 0x000564000c1e1b00 */
[----:B--2---:R-:W-:Y:S01]  /*3420*/  SHF.L.U32 R10, R136, 0x10, RZ ;  /* 0x00000010880a7819 */ /* 0x004fe200000006ff */
[----:B---3--:R-:W-:-:S04]  /*3430*/  FADD.FTZ R8, R140, -UR25 ;  /* 0x800000198c087e21 */ /* 0x008fc80008010000 */
[----:B------:R-:W-:Y:S01]  /*3440*/  FMUL.FTZ R11, R153, R10 ;  /* 0x0000000a990b7220 */ /* 0x000fe20000410000 */
[----:B------:R-:W-:Y:S01]  /*3450*/  FADD.FTZ R72, R72, R10 ;  /* 0x0000000a48487221 */ /* 0x000fe20000010000 */
[----:B------:R-:W2:Y:S01]  /*3460*/  LDL R140, [R1+0x6c] ;  /* 0x00006c00018c7983 */ /* 0x000ea20000100800 */
[----:B------:R-:W-:Y:S01]  /*3470*/  FMUL.FTZ R8, R8, UR24 ;  /* 0x0000001808087c20 */ /* 0x000fe20008410000 */
[----:B----4-:R-:W-:-:S03]  /*3480*/  SHF.L.U32 R9, R132, 0x10, RZ ;  /* 0x0000001084097819 */ /* 0x010fc600000006ff */
[----:B------:R-:W-:Y:S01]  /*3490*/  FFMA.FTZ R104, R8, R10, R104 ;  /* 0x0000000a08687223 */ /* 0x000fe20000010068 */
[----:B------:R-:W-:Y:S01]  /*34a0*/  PRMT R10, R136, 0x7632, R10 ;  /* 0x00007632880a7816 */ /* 0x000fe2000000000a */
[----:B------:R-:W-:Y:S01]  /*34b0*/  FADD.FTZ R212, R212, R9 ;  /* 0x00000009d4d47221 */ /* 0x000fe20000010000 */
[-C--:B------:R-:W-:Y:S01]  /*34c0*/  FFMA.FTZ R248, R8, R9.reuse, R248 ;  /* 0x0000000908f87223 */ /* 0x080fe200000100f8 */
[----:B------:R-:W-:Y:S01]  /*34d0*/  FFMA.FTZ R9, R160, R9, R11 ;  /* 0x00000009a0097223 */ /* 0x000fe2000001000b */
[----:B------:R-:W-:Y:S01]  /*34e0*/  FADD.FTZ R11, R141, -UR25 ;  /* 0x800000198d0b7e21 */ /* 0x000fe20008010000 */
[----:B------:R-:W-:Y:S01]  /*34f0*/  PRMT R25, R132, 0x7632, R25 ;  /* 0x0000763284197816 */ /* 0x000fe20000000019 */
[----:B------:R-:W3:Y:S01]  /*3500*/  LDL R141, [R1+0x88] ;  /* 0x00008800018d7983 */ /* 0x000ee20000100800 */
[----:B------:R-:W-:Y:S01]  /*3510*/  SHF.L.U32 R24, R10, 0x10, RZ ;  /* 0x000000100a187819 */ /* 0x000fe200000006ff */
[----:B------:R-:W-:Y:S01]  /*3520*/  FMUL.FTZ R11, R11, UR24 ;  /* 0x000000180b0b7c20 */ /* 0x000fe20008410000 */
[----:B------:R-:W-:-:S03]  /*3530*/  SHF.L.U32 R10, R25, 0x10, RZ ;  /* 0x00000010190a7819 */ /* 0x000fc600000006ff */
[-C--:B------:R-:W-:Y:S01]  /*3540*/  FMUL.FTZ R25, R161, R24.reuse ;  /* 0x00000018a1197220 */ /* 0x080fe20000410000 */
[----:B------:R-:W-:Y:S01]  /*3550*/  FADD.FTZ R73, R73, R24 ;  /* 0x0000001849497221 */ /* 0x000fe20000010000 */
[----:B------:R-:W-:Y:S01]  /*3560*/  FFMA.FTZ R105, R11, R24, R105 ;  /* 0x000000180b697223 */ /* 0x000fe20000010069 */
[----:B------:R-:W-:Y:S02]  /*3570*/  FADD.FTZ R24, R142, -UR25 ;  /* 0x800000198e187e21 */ /* 0x000fe40008010000 */
[----:B------:R-:W4:Y:S01]  /*3580*/  LDL R142, [R1+0x68] ;  /* 0x00006800018e7983 */ /* 0x000f220000100800 */
[----:B------:R-:W-:Y:S01]  /*3590*/  SHF.L.U32 R132, R137, 0x10, RZ ;  /* 0x0000001089847819 */ /* 0x000fe200000006ff */
[----:B------:R-:W-:-:S04]  /*35a0*/  FMUL.FTZ R24, R24, UR24 ;  /* 0x0000001818187c20 */ /* 0x000fc80008410000 */
[-C--:B------:R-:W-:Y:S01]  /*35b0*/  FMUL.FTZ R136, R162, R132.reuse ;  /* 0x00000084a2887220 */ /* 0x080fe20000410000 */
[----:B------:R-:W-:Y:S01]  /*35c0*/  FADD.FTZ R74, R74, R132 ;  /* 0x000000844a4a7221 */ /* 0x000fe20000010000 */
[----:B------:R-:W-:Y:S01]  /*35d0*/  FFMA.FTZ R106, R24, R132, R106 ;  /* 0x00000084186a7223 */ /* 0x000fe2000001006a */
[----:B------:R-:W-:Y:S02]  /*35e0*/  PRMT R132, R137, 0x7632, R132 ;  /* 0x0000763289847816 */ /* 0x000fe40000000084 */
[----:B------:R-:W2:Y:S01]  /*35f0*/  LDL R137, [R1+0x8c] ;  /* 0x00008c0001897983 */ /* 0x000ea20000100800 */
[----:B------:R-:W-:Y:S01]  /*3600*/  FADD.FTZ R213, R213, R10 ;  /* 0x0000000ad5d57221 */ /* 0x000fe20000010000 */
[-C--:B------:R-:W-:Y:S01]  /*3610*/  FFMA.FTZ R249, R11, R10.reuse, R249 ;  /* 0x0000000a0bf97223 */ /* 0x080fe200000100f9 */
[----:B------:R-:W-:Y:S01]  /*3620*/  FFMA.FTZ R10, R163, R10, R25 ;  /* 0x0000000aa30a7223 */ /* 0x000fe20000010019 */
[C---:B------:R-:W-:Y:S02]  /*3630*/  SHF.L.U32 R25, R133.reuse, 0x10, RZ ;  /* 0x0000001085197819 */ /* 0x040fe400000006ff */
[----:B------:R-:W-:-:S03]  /*3640*/  PRMT R133, R133, 0x7632, R133 ;  /* 0x0000763285857816 */ /* 0x000fc60000000085 */
[----:B------:R-:W-:Y:S01]  /*3650*/  FADD.FTZ R214, R214, R25 ;  /* 0x00000019d6d67221 */ /* 0x000fe20000010000 */
[-C--:B------:R-:W-:Y:S01]  /*3660*/  FFMA.FTZ R250, R24, R25.reuse, R250 ;  /* 0x0000001918fa7223 */ /* 0x080fe200000100fa */
[----:B------:R-:W-:Y:S01]  /*3670*/  FFMA.FTZ R25, R176, R25, R136 ;  /* 0x00000019b0197223 */ /* 0x000fe20000010088 */
[----:B------:R-:W-:Y:S01]  /*3680*/  FADD.FTZ R136, R143, -UR25 ;  /* 0x800000198f887e21 */ /* 0x000fe20008010000 */
[----:B------:R-:W-:Y:S02]  /*3690*/  SHF.L.U32 R132, R132, 0x10, RZ ;  /* 0x0000001084847819 */ /* 0x000fe400000006ff */
[----:B------:R-:W-:Y:S01]  /*36a0*/  SHF.L.U32 R133, R133, 0x10, RZ ;  /* 0x0000001085857819 */ /* 0x000fe200000006ff */
[----:B------:R-:W-:Y:S02]  /*36b0*/  FMUL.FTZ R152, R136, UR24 ;  /* 0x0000001888987c20 */ /* 0x000fe40008410000 */
[-C--:B------:R-:W-:Y:S01]  /*36c0*/  FMUL.FTZ R136, R177, R132.reuse ;  /* 0x00000084b1887220 */ /* 0x080fe20000410000 */
[----:B------:R-:W-:Y:S01]  /*36d0*/  FADD.FTZ R75, R75, R132 ;  /* 0x000000844b4b7221 */ /* 0x000fe20000010000 */
[----:B------:R-:W-:-:S02]  /*36e0*/  FFMA.FTZ R107, R152, R132, R107 ;  /* 0x00000084986b7223 */ /* 0x000fc4000001006b */
[-C--:B------:R-:W-:Y:S01]  /*36f0*/  FFMA.FTZ R153, R184, R133.reuse, R136 ;  /* 0x00000085b8997223 */ /* 0x080fe20000010088 */
        /* <DEDUP_REMOVED lines=17> */
[----:B------:R-:W-:Y:S02]  /*3810*/  FMUL.FTZ R163, R134, UR24 ;  /* 0x0000001886a37c20 */ /* 0x000fe40008410000 */
[----:B------:R-:W-:Y:S01]  /*3820*/  FMUL.FTZ R134, R223, R132 ;  /* 0x00000084df867220 */ /* 0x000fe20000410000 */
[----:B------:R-:W-:-:S03]  /*3830*/  FADD.FTZ R69, R69, R132 ;  /* 0x0000008445457221 */ /* 0x000fc60000010000 */
[-C--:B------:R-:W-:Y:S01]  /*3840*/  FFMA.FTZ R162, R222, R133.reuse, R134 ;  /* 0x00000085dea27223 */ /* 0x080fe20000010086 */
[----:B------:R-:W-:Y:S01]  /*3850*/  FADD.FTZ R134, R146, -UR25 ;  /* 0x8000001992867e21 */ /* 0x000fe20008010000 */
[----:B------:R-:W-:Y:S01]  /*3860*/  FFMA.FTZ R101, R163, R132, R101 ;  /* 0x00000084a3657223 */ /* 0x000fe20000010065 */
[----:B------:R-:W-:Y:S02]  /*3870*/  SHF.L.U32 R132, R139, 0x10, RZ ;  /* 0x000000108b847819 */ /* 0x000fe400000006ff */
[----:B------:R-:W-:Y:S01]  /*3880*/  FMUL.FTZ R176, R134, UR24 ;  /* 0x0000001886b07c20 */ /* 0x000fe20008410000 */
[----:B------:R-:W-:Y:S01]  /*3890*/  FADD.FTZ R209, R209, R133 ;  /* 0x00000085d1d17221 */ /* 0x000fe20000010000 */
[----:B------:R-:W-:Y:S01]  /*38a0*/  FFMA.FTZ R245, R163, R133, R245 ;  /* 0x00000085a3f57223 */ /* 0x000fe200000100f5 */
[----:B------:R-:W-:Y:S01]  /*38b0*/  SHF.L.U32 R133, R135, 0x10, RZ ;  /* 0x0000001087857819 */ /* 0x000fe200000006ff */
[----:B------:R-:W-:Y:S01]  /*38c0*/  FADD.FTZ R70, R70, R132 ;  /* 0x0000008446467221 */ /* 0x000fe20000010000 */
[----:B------:R-:W-:-:S03]  /*38d0*/  FFMA.FTZ R102, R176, R132, R102 ;  /* 0x00000084b0667223 */ /* 0x000fc60000010066 */
[----:B------:R-:W-:Y:S01]  /*38e0*/  FADD.FTZ R210, R210, R133 ;  /* 0x00000085d2d27221 */ /* 0x000fe20000010000 */
[----:B------:R-:W-:Y:S01]  /*38f0*/  FFMA.FTZ R246, R176, R133, R246 ;  /* 0x00000085b0f67223 */ /* 0x000fe200000100f6 */
[----:B----4-:R-:W-:Y:S01]  /*3900*/  FMUL.FTZ R134, R142, R132 ;  /* 0x000000848e867220 */ /* 0x010fe20000410000 */
[----:B------:R-:W-:-:S03]  /*3910*/  PRMT R132, R139, 0x7632, R132 ;  /* 0x000076328b847816 */ /* 0x000fc60000000084 */
[----:B---3--:R-:W-:Y:S01]  /*3920*/  FFMA.FTZ R177, R141, R133, R134 ;  /* 0x000000858db17223 */ /* 0x008fe20000010086 */
[----:B------:R-:W-:Y:S01]  /*3930*/  PRMT R133, R135, 0x7632, R133 ;  /* 0x0000763287857816 */ /* 0x000fe20000000085 */
[----:B------:R-:W-:Y:S01]  /*3940*/  FADD.FTZ R134, R147, -UR25 ;  /* 0x8000001993867e21 */ /* 0x000fe20008010000 */
[----:B------:R-:W-:Y:S02]  /*3950*/  SHF.L.U32 R132, R132, 0x10, RZ ;  /* 0x0000001084847819 */ /* 0x000fe400000006ff */
[----:B------:R-:W-:Y:S01]  /*3960*/  SHF.L.U32 R133, R133, 0x10, RZ ;  /* 0x0000001085857819 */ /* 0x000fe200000006ff */
[----:B------:R-:W-:Y:S02]  /*3970*/  FMUL.FTZ R184, R134, UR24 ;  /* 0x0000001886b87c20 */ /* 0x000fe40008410000 */
[-C--:B--2---:R-:W-:Y:S01]  /*3980*/  FMUL.FTZ R134, R140, R132.reuse ;  /* 0x000000848c867220 */ /* 0x084fe20000410000 */
        /* <DEDUP_REMOVED lines=21> */
.L_x_1838:
[----:B------:R-:W-:Y:S05]  /*3ae0*/  BSYNC.RECONVERGENT B0 ;  /* 0x0000000000007941 */ /* 0x000fea0003800200 */
.L_x_1837:
[----:B------:R-:W0:Y:S01]  /*3af0*/  SHFL.DOWN PT, R133, R186, 0x10, 0x1f ;  /* 0x0a001f00ba857f89 */ /* 0x000e2200000e0000 */
[----:B------:R-:W-:Y:S03]  /*3b00*/  BSSY.RECONVERGENT B0, `(.L_x_1839) ;  /* 0x000001f000007945 */ /* 0x000fe60003800200 */
[----:B------:R-:W1:Y:S01]  /*3b10*/  SHFL.DOWN PT, R132, R187, 0x10, 0x1f ;  /* 0x0a001f00bb847f89 */ /* 0x000e6200000e0000 */
[----:B------:R-:W3:Y:S01]  /*3b20*/  S2R R141, SR_TID.X ;  /* 0x00000000008d7919 */ /* 0x000ee20000002100 */
[----:B0-----:R-:W-:Y:S01]  /*3b30*/  FADD.FTZ R133, R133, R186 ;  /* 0x000000ba85857221 */ /* 0x001fe20000010000 */
[----:B-1----:R-:W-:-:S04]  /*3b40*/  FADD.FTZ R132, R132, R187 ;  /* 0x000000bb84847221 */ /* 0x002fc80000010000 */
[----:B------:R-:W0:Y:S04]  /*3b50*/  SHFL.DOWN PT, R135, R133, 0x8, 0x1f ;  /* 0x09001f0085877f89 */ /* 0x000e2800000e0000 */
[----:B------:R-:W1:Y:S01]  /*3b60*/  SHFL.DOWN PT, R134, R132, 0x8, 0x1f ;  /* 0x09001f0084867f89 */ /* 0x000e6200000e0000 */
[----:B---3--:R-:W-:Y:S01]  /*3b70*/  LOP3.LUT P0, RZ, R141, 0x1f, RZ, 0xc0, !PT ;  /* 0x0000001f8dff7812 */ /* 0x008fe2000780c0ff */
        /* <DEDUP_REMOVED lines=23> */
.L_x_1840:
[----:B------:R-:W-:Y:S05]  /*3cf0*/  BSYNC.RECONVERGENT B0 ;  /* 0x0000000000007941 */ /* 0x000fea0003800200 */
.L_x_1839:
        /* <DEDUP_REMOVED lines=106> */
.L_x_1845:
        /* <DEDUP_REMOVED lines=54> */
.L_x_1844:
        /* <DEDUP_REMOVED lines=57> */
.L_x_1847:
        /* <DEDUP_REMOVED lines=54> */
.L_x_1843:
        /* <DEDUP_REMOVED lines=81> */
.L_x_1849:
        /* <DEDUP_REMOVED lines=75> */
.L_x_1848:
        /* <DEDUP_REMOVED lines=78> */
.L_x_1850:
        /* <DEDUP_REMOVED lines=74> */
.L_x_1846:
        /* <DEDUP_REMOVED lines=15> */
.L_x_1842:
[----:B------:R-:W-:Y:S05]  /*6220*/  BSYNC.RECONVERGENT B0 ;  /* 0x0000000000007941 */ /* 0x000fea0003800200 */
.L_x_1841:
        /* <DEDUP_REMOVED lines=27> */
[----:B0-----:R-:W-:Y:S01]  /*63e0*/  F2FP.BF16.F32.PACK_AB R131, R125, R120 ;  /* 0x000000787d83723e */ /* 0x001fe200000010ff */
        /* <DEDUP_REMOVED lines=58> */
.L_x_1855:
[--C-:B0-----:R-:W-:Y:S01]  /*6790*/  FFMA.FTZ R130, R180, UR6, R137.reuse ;  /* 0x00000006b4827c23 */ /* 0x101fe20008010089 */
        /* <DEDUP_REMOVED lines=74> */
.L_x_1854:
        /* <DEDUP_REMOVED lines=78> */
.L_x_1857:
[--C-:B0-----:R-:W-:Y:S01]  /*7120*/  FFMA.FTZ R130, R180, UR6, R137.reuse ;  /* 0x00000006b4827c23 */ /* 0x101fe20008010089 */
        /* <DEDUP_REMOVED lines=74> */
.L_x_1853:
        /* <DEDUP_REMOVED lines=44> */
[----:B0-----:R-:W-:Y:S01]  /*7890*/  FMUL.FTZ R133, R126, UR23 ;  /* 0x000000177e857c20 */ /* 0x001fe20008410000 */
        /* <DEDUP_REMOVED lines=15> */
.L_x_1859:
        /* <DEDUP_REMOVED lines=54> */
.L_x_1858:
        /* <DEDUP_REMOVED lines=41> */
[----:B0-----:R-:W-:Y:S01]  /*7f80*/  FMUL.FTZ R133, R126, UR23 ;  /* 0x000000177e857c20 */ /* 0x001fe20008410000 */
        /* <DEDUP_REMOVED lines=15> */
.L_x_1860:
        /* <DEDUP_REMOVED lines=53> */
.L_x_1856:
[----:B------:R-:W0:Y:S01]  /*83d0*/  @UP0 LDCU.64 UR28, c[0x0][0x478] ;  /* 0x00008f00ff1c07ac */ /* 0x000e220008000a00 */
[----:B------:R-:W-:Y:S01]  /*83e0*/  PLOP3.LUT P6, PT, PT, PT, UP0, 0x80, 0x8 ;  /* 0x000000000008781c */ /* 0x000fe20003fcf008 */
[----:B------:R-:W-:Y:S01]  /*83f0*/  HFMA2 R138, -RZ, RZ, 0, 1.9073486328125e-06 ;  /* 0x00000020ff8a7431 */ /* 0x000fe200000001ff */
[----:B------:R-:W-:-:S11]  /*8400*/  PLOP3.LUT P1, PT, PT, PT, UP0, 0x80, 0x8 ;  /* 0x000000000008781c */ /* 0x000fd60003f2f008 */
[----:B0-----:R-:W-:Y:S01]  /*8410*/  @P6 IMAD.WIDE.U32 R138, R2, R138, UR28 ;  /* 0x0000001c028a6e25 */ /* 0x001fe2000f8e008a */
[----:B------:R-:W-:-:S04]  /*8420*/  PLOP3.LUT P6, PT, PT, PT, UP0, 0x80, 0x8 ;  /* 0x000000000008781c */ /* 0x000fc80003fcf008 */
[----:B------:R-:W-:Y:S09]  /*8430*/  @P1 STG.E.128 desc[UR10][R138.64], R124 ;  /* 0x0000007c8a001986 */ /* 0x000ff2000c101d0a */
        /* <DEDUP_REMOVED lines=8> */
.L_x_1852:
[----:B------:R-:W-:Y:S05]  /*84c0*/  BSYNC.RECONVERGENT B0 ;  /* 0x0000000000007941 */ /* 0x000fea0003800200 */
.L_x_1851:
        /* <DEDUP_REMOVED lines=27> */
[----:B01----:R-:W-:Y:S01]  /*8680*/  F2FP.BF16.F32.PACK_AB R131, R125, R120 ;  /* 0x000000787d83723e */ /* 0x003fe200000010ff */
        /* <DEDUP_REMOVED lines=58> */
.L_x_1865:
[--C-:B01----:R-:W-:Y:S01]  /*8a30*/  FFMA.FTZ R130, R182, UR6, R137.reuse ;  /* 0x00000006b6827c23 */ /* 0x103fe20008010089 */
        /* <DEDUP_REMOVED lines=74> */
.L_x_1864:
        /* <DEDUP_REMOVED lines=78> */
.L_x_1867:
[--C-:B01----:R-:W-:Y:S01]  /*93c0*/  FFMA.FTZ R130, R182, UR6, R137.reuse ;  /* 0x00000006b6827c23 */ /* 0x103fe20008010089 */
        /* <DEDUP_REMOVED lines=74> */
.L_x_1863:
        /* <DEDUP_REMOVED lines=44> */
[----:B01----:R-:W-:Y:S01]  /*9b30*/  FMUL.FTZ R133, R126, UR23 ;  /* 0x000000177e857c20 */ /* 0x003fe20008410000 */
        /* <DEDUP_REMOVED lines=15> */
.L_x_1869:
        /* <DEDUP_REMOVED lines=54> */
.L_x_1868:
        /* <DEDUP_REMOVED lines=41> */
[----:B01----:R-:W-:Y:S01]  /*a220*/  FMUL.FTZ R133, R126, UR23 ;  /* 0x000000177e857c20 */ /* 0x003fe20008410000 */
        /* <DEDUP_REMOVED lines=15> */
.L_x_1870:
        /* <DEDUP_REMOVED lines=53> */
.L_x_1866:
[----:B------:R-:W0:Y:S01]  /*a670*/  @UP0 LDCU.64 UR28, c[0x0][0x478] ;  /* 0x00008f00ff1c07ac */ /* 0x000e220008000a00 */
[----:B------:R-:W-:Y:S02]  /*a680*/  PLOP3.LUT P6, PT, PT, PT, UP0, 0x80, 0x8 ;  /* 0x000000000008781c */ /* 0x000fe40003fcf008 */
[----:B------:R-:W-:Y:S02]  /*a690*/  MOV R138, 0x20 ;  /* 0x00000020008a7802 */ /* 0x000fe40000000f00 */
[----:B------:R-:W-:-:S09]  /*a6a0*/  PLOP3.LUT P1, PT, PT, PT, UP0, 0x80, 0x8 ;  /* 0x000000000008781c */ /* 0x000fd20003f2f008 */
        /* <DEDUP_REMOVED lines=11> */
.L_x_1862:
[----:B------:R-:W-:Y:S05]  /*a760*/  BSYNC.RECONVERGENT B0 ;  /* 0x0000000000007941 */ /* 0x000fea0003800200 */
.L_x_1861:
        /* <DEDUP_REMOVED lines=29> */
[----:B01-3--:R-:W-:Y:S02]  /*a940*/  F2FP.BF16.F32.PACK_AB R131, R124, R125 ;  /* 0x0000007d7c83723e */ /* 0x00bfe400000010ff */
        /* <DEDUP_REMOVED lines=56> */
.L_x_1875:
[--C-:B01-3--:R-:W-:Y:S01]  /*acd0*/  FFMA.FTZ R128, R176, UR6, R137.reuse ;  /* 0x00000006b0807c23 */ /* 0x10bfe20008010089 */
        /* <DEDUP_REMOVED lines=74> */
.L_x_1874:
        /* <DEDUP_REMOVED lines=78> */
.L_x_1877:
[--C-:B01-3--:R-:W-:Y:S01]  /*b660*/  FFMA.FTZ R128, R176, UR6, R137.reuse ;  /* 0x00000006b0807c23 */ /* 0x10bfe20008010089 */
        /* <DEDUP_REMOVED lines=74> */
.L_x_1873:
        /* <DEDUP_REMOVED lines=44> */
[----:B01-3--:R-:W-:Y:S01]  /*bdd0*/  FMUL.FTZ R133, R126, UR23 ;  /* 0x000000177e857c20 */ /* 0x00bfe20008410000 */
        /* <DEDUP_REMOVED lines=15> */
.L_x_1879:
[--C-:B01-3--:R-:W-:Y:S01]  /*bed0*/  FFMA.FTZ R132, R176, UR6, R137.reuse ;  /* 0x00000006b0847c23 */ /* 0x10bfe20008010089 */
        /* <DEDUP_REMOVED lines=53> */
.L_x_1878:
        /* <DEDUP_REMOVED lines=41> */
[----:B01-3--:R-:W-:Y:S01]  /*c4c0*/  FMUL.FTZ R133, R126, UR23 ;  /* 0x000000177e857c20 */ /* 0x00bfe20008410000 */
        /* <DEDUP_REMOVED lines=15> */
.L_x_1880:
[--C-:B01-3--:R-:W-:Y:S01]  /*c5c0*/  FFMA.FTZ R132, R176, UR6, R137.reuse ;  /* 0x00000006b0847c23 */ /* 0x10bfe20008010089 */
        /* <DEDUP_REMOVED lines=52> */
.L_x_1876:
        /* <DEDUP_REMOVED lines=12> */
[----:B0-----:R-:W-:-:S05]  /*c9d0*/  @P0 IMAD.WIDE.U32 R132, R2, 0x10, R132 ;  /* 0x0000001002840825 */ /* 0x001fca00078e0084 */
[----:B------:R4:W-:Y:S02]  /*c9e0*/  @P0 STG.E.128 desc[UR10][R132.64], R128 ;  /* 0x0000008084000986 */ /* 0x0009e4000c101d0a */
.L_x_1872:
[----:B------:R-:W-:Y:S05]  /*c9f0*/  BSYNC.RECONVERGENT B0 ;  /* 0x0000000000007941 */ /* 0x000fea0003800200 */
.L_x_1871:
[----:B------:R-:W-:Y:S01]  /*ca00*/  UPLOP3.LUT UP1, UPT, UPT, UPT, UP1, 0x40, 0x4 ;  /* 0x000000000004789c */ /* 0x000fe20003f2e810 */
[----:B------:R-:W-:Y:S10]  /*ca10*/  BRA.U !UP3, `(.L_x_1881) ;  /* 0xffffff450be07547 */ /* 0x000ff4000b83ffff */
.L_x_1830:
        /* <DEDUP_REMOVED lines=12> */
[----:B-1-34-:R-:W3:Y:S01]  /*cae0*/  LDL.LU R132, [R1+0x40] ;  /* 0x0000400001847983 */ /* 0x01aee20000300800 */
[----:B------:R-:W1:Y:S03]  /*caf0*/  LDC.64 R6, c[0x0][0x450] ;  /* 0x00011400ff067b82 */ /* 0x000e660000000a00 */
[----:B------:R-:W3:Y:S04]  /*cb00*/  LDL.LU R133, [R1+0x44] ;  /* 0x0000440001857983 */ /* 0x000ee80000300800 */
[----:B------:R-:W3:Y:S01]  /*cb10*/  LDL.LU R134, [R1+0x48] ;  /* 0x0000480001867983 */ /* 0x000ee20000300800 */
[----:B------:R-:W4:Y:S03]  /*cb20*/  LDC.64 R8, c[0x0][0x458] ;  /* 0x00011600ff087b82 */ /* 0x000f260000000a00 */
[----:B------:R-:W3:Y:S01]  /*cb30*/  LDL.LU R135, [R1+0x4c] ;  /* 0x00004c0001877983 */ /* 0x000ee20000300800 */
[----:B0-----:R-:W-:-:S04]  /*cb40*/  IMAD.WIDE.U32 R2, R141, 0x20, R2 ;  /* 0x000000208d027825 */ /* 0x001fc800078e0002 */
[C---:B------:R-:W-:Y:S01]  /*cb50*/  IMAD.WIDE.U32 R4, R141.reuse, 0x20, R4 ;  /* 0x000000208d047825 */ /* 0x040fe200078e0004 */
[----:B------:R0:W-:Y:S04]  /*cb60*/  STG.E.128 desc[UR10][R2.64], R240 ;  /* 0x000000f002007986 */ /* 0x0001e8000c101d0a */
[----:B------:R0:W-:Y:S01]  /*cb70*/  STG.E.128 desc[UR10][R2.64+0x10], R236 ;  /* 0x000010ec02007986 */ /* 0x0001e2000c101d0a */
[----:B-1----:R-:W-:-:S04]  /*cb80*/  IMAD.WIDE.U32 R6, R141, 0x20, R6 ;  /* 0x000000208d067825 */ /* 0x002fc800078e0006 */
[C---:B----4-:R-:W-:Y:S01]  /*cb90*/  IMAD.WIDE.U32 R8, R141.reuse, 0x20, R8 ;  /* 0x000000208d087825 */ /* 0x050fe200078e0008 */
[----:B------:R-:W-:Y:S01]  /*cba0*/  IADD3 R141, PT, PT, R141, 0x100, RZ ;  /* 0x000001008d8d7810 */ /* 0x000fe20007ffe0ff */
[----:B--2---:R0:W-:Y:S04]  /*cbb0*/  STG.E.128 desc[UR10][R4.64], R136 ;  /* 0x0000008804007986 */ /* 0x0041e8000c101d0a */
[----:B---3--:R0:W-:Y:S04]  /*cbc0*/  STG.E.128 desc[UR10][R4.64+0x10], R132 ;  /* 0x0000108404007986 */ /* 0x0081e8000c101d0a */
[----:B------:R0:W-:Y:S04]  /*cbd0*/  STG.E.128 desc[UR10][R6.64], R96 ;  /* 0x0000006006007986 */ /* 0x0001e8000c101d0a */
[----:B------:R0:W-:Y:S04]  /*cbe0*/  STG.E.128 desc[UR10][R6.64+0x10], R92 ;  /* 0x0000105c06007986 */ /* 0x0001e8000c101d0a */
[----:B------:R0:W-:Y:S04]  /*cbf0*/  STG.E.128 desc[UR10][R8.64], R204 ;  /* 0x000000cc08007986 */ /* 0x0001e8000c101d0a */
[----:B------:R0:W-:Y:S02]  /*cc00*/  STG.E.128 desc[UR10][R8.64+0x10], R200 ;  /* 0x000010c808007986 */ /* 0x0001e4000c101d0a */
.L_x_1883:
[----:B------:R-:W-:Y:S05]  /*cc10*/  BSYNC.RECONVERGENT B0 ;  /* 0x0000000000007941 */ /* 0x000fea0003800200 */
.L_x_1882:
        /* <DEDUP_REMOVED lines=27> */
.L_x_1885:
[----:B------:R-:W-:Y:S05]  /*cdd0*/  BSYNC.RECONVERGENT B0 ;  /* 0x0000000000007941 */ /* 0x000fea0003800200 */
.L_x_1884:
        /* <DEDUP_REMOVED lines=27> */
.L_x_1887:
[----:B------:R-:W-:Y:S05]  /*cf90*/  BSYNC.RECONVERGENT B0 ;  /* 0x0000000000007941 */ /* 0x000fea0003800200 */
.L_x_1886:
        /* <DEDUP_REMOVED lines=18> */
.L_x_1888:
        /* <DEDUP_REMOVED lines=12> */
.L_x_4848:


//--------------------- .text._ZN10layer_norm31ln_parallel_residual_bwd_kernelINS_13Kernel_traitsIf13__nv_bfloat16fS2_fjLj8192ELj1ELj1ELj8ELj16ENS_18Kernel_traits_baseILj8192EfS2_fS2_fjLj256EEEEELb1ELb0ELb1EEEvNS_9BwdParamsE --------------------------
	.section	.text._ZN10layer_norm31ln_parallel_residual_bwd_kernelINS_13Kernel_traitsIf13__nv_bfloat16fS2_fjLj8192ELj1ELj1ELj8ELj16ENS_18Kernel_traits_baseILj8192EfS2_fS2_fjLj256EEEEELb1ELb0ELb1EEEvNS_9BwdParamsE,"ax",@progbits
	.align	128
        .global         _ZN10layer_norm31ln_parallel_residual_bwd_kernelINS_13Kernel_traitsIf13__nv_bfloat16fS2_fjLj8192ELj1ELj1ELj8ELj16ENS_18Kernel_traits_baseILj8192EfS2_fS2_fjLj256EEEEELb1ELb0ELb1EEEvNS_9BwdParamsE
        .type           _ZN10layer_norm31ln_parallel_residual_bwd_kernelINS_13Kernel_traitsIf13__nv_bfloat16fS2_fjLj8192ELj1ELj1ELj8ELj16ENS_18Kernel_traits_baseILj8192EfS2_fS2_fjLj256EEEEELb1ELb0ELb1EEEvNS_9BwdParamsE,@function
        .size           _ZN10layer_norm31ln_parallel_residual_bwd_kernelINS_13Kernel_traitsIf13__nv_bfloat16fS2_fjLj8192ELj1ELj1ELj8ELj16ENS_18Kernel_traits_baseILj8192EfS2_fS2_fjLj256EEEEELb1ELb0ELb1EEEvNS_9BwdParamsE,(.L_x_4849 - _ZN10layer_norm31ln_parallel_residual_bwd_kernelINS_13Kernel_traitsIf13__nv_bfloat16fS2_fjLj8192ELj1ELj1ELj8ELj16ENS_18Kernel_traits_baseILj8192EfS2_fS2_fjLj256EEEEELb1ELb0ELb1EEEvNS_9BwdParamsE)
        .other          _ZN10layer_norm31ln_parallel_residual_bwd_kernelINS_13Kernel_traitsIf13__nv_bfloat16fS2_fjLj8192ELj1ELj1ELj8ELj16ENS_18Kernel_traits_baseILj8192EfS2_fS2_fjLj256EEEEELb1ELb0ELb1EEEvNS_9BwdParamsE,@"STO_CUDA_ENTRY STV_DEFAULT"
_ZN10layer_norm31ln_parallel_residual_bwd_kernelINS_13Kernel_traitsIf13__nv_bfloat16fS2_fjLj8192ELj1ELj1ELj8ELj16ENS_18Kernel_traits_baseILj8192EfS2_fS2_fjLj256EEEEELb1ELb0ELb1EEEvNS_9BwdParamsE:
.text._ZN10layer_norm31ln_parallel_residual_bwd_kernelINS_13Kernel_traitsIf13__nv_bfloat16fS2_fjLj8192ELj1ELj1ELj8ELj16ENS_18Kernel_traits_baseILj8192EfS2_fS2_fjLj256EEEEELb1ELb0ELb1EEEvNS_9BwdParamsE:
        /* <DEDUP_REMOVED lines=83> */
[----:B------:R-:W-:Y:S02]  /*0530*/  MOV R245, RZ ;  /* 0x000000ff00f57202 */ /* 0x000fe40000000f00 */
[----:B------:R-:W-:Y:S02]  /*0540*/  CS2R R240, SRZ ;  /* 0x0000000000f07805 */ /* 0x000fe4000001ff00 */
[----:B------:R-:W-:Y:S02]  /*0550*/  CS2R R238, SRZ ;  /* 0x0000000000ee7805 */ /* 0x000fe4000001ff00 */
[----:B------:R-:W-:-:S02]  /*0560*/  CS2R R236, SRZ ;  /* 0x0000000000ec7805 */ /* 0x000fc4000001ff00 */
[----:B------:R-:W-:Y:S02]  /*0570*/  CS2R R230, SRZ ;  /* 0x0000000000e67805 */ /* 0x000fe4000001ff00 */
        /* <DEDUP_REMOVED lines=8> */
[----:B------:R-:W-:Y:S01]  /*0600*/  MOV R217, RZ ;  /* 0x000000ff00d97202 */ /* 0x000fe20000000f00 */
[----:B---3--:R-:W-:Y:S01]  /*0610*/  IMAD.WIDE.U32 R4, R251, 0x20, R4 ;  /* 0x00000020fb047825 */ /* 0x008fe200078e0004 */
[----:B------:R-:W5:Y:S01]  /*0620*/  LDG.E.128 R80, desc[UR10][R2.64+0x10] ;  /* 0x0000100a02507981 */ /* 0x000f62000c1e1d00 */
[----:B------:R-:W-:Y:S02]  /*0630*/  CS2R R212, SRZ ;  /* 0x0000000000d47805 */ /* 0x000fe4000001ff00 */
[----:B------:R-:W-:Y:S02]  /*0640*/  CS2R R20, SRZ ;  /* 0x0000000000147805 */ /* 0x000fe4000001ff00 */
[----:B------:R-:W-:Y:S01]  /*0650*/  CS2R R18, SRZ ;  /* 0x0000000000127805 */ /* 0x000fe2000001ff00 */
[----:B------:R-:W5:Y:S01]  /*0660*/  LDG.E.128 R76, desc[UR10][R2.64+0x2000] ;  /* 0x0020000a024c7981 */ /* 0x000f62000c1e1d00 */
[----:B------:R-:W-:Y:S01]  /*0670*/  CS2R R16, SRZ ;  /* 0x0000000000107805 */ /* 0x000fe2000001ff00 */
[----:B------:R-:W0:Y:S02]  /*0680*/  LDCU UR21, c[0x0][0x388] ;  /* 0x00007100ff1577ac */ /* 0x000e240008000800 */
[----:B------:R-:W5:Y:S01]  /*0690*/  LDG.E.128 R72, desc[UR10][R2.64+0x2010] ;  /* 0x0020100a02487981 */ /* 0x000f62000c1e1d00 */
[----:B------:R-:W1:Y:S03]  /*06a0*/  LDCU.U8 UR20, c[0x0][0x410] ;  /* 0x00008200ff1477ac */ /* 0x000e660008000000 */
[----:B------:R-:W5:Y:S01]  /*06b0*/  LDG.E.128 R68, desc[UR10][R2.64+0x4000] ;  /* 0x0040000a02447981 */ /* 0x000f62000c1e1d00 */
[----:B------:R-:W3:Y:S03]  /*06c0*/  LDCU UR28, c[0x0][0x400] ;  /* 0x00008000ff1c77ac */ /* 0x000ee60008000800 */
[----:B------:R-:W5:Y:S01]  /*06d0*/  LDG.E.128 R64, desc[UR10][R2.64+0x4010] ;  /* 0x0040100a02407981 */ /* 0x000f62000c1e1d00 */
[----:B------:R-:W0:Y:S03]  /*06e0*/  LDCU.64 UR30, c[0x0][0x468] ;  /* 0x00008d00ff1e77ac */ /* 0x000e260008000a00 */
[----:B------:R-:W5:Y:S01]  /*06f0*/  LDG.E.128 R60, desc[UR10][R2.64+0x6000] ;  /* 0x0060000a023c7981 */ /* 0x000f62000c1e1d00 */
[----:B------:R-:W0:Y:S03]  /*0700*/  LDCU.64 UR8, c[0x0][0x478] ;  /* 0x00008f00ff0877ac */ /* 0x000e260008000a00 */
[----:B------:R-:W5:Y:S01]  /*0710*/  LDG.E.128 R56, desc[UR10][R2.64+0x6010] ;  /* 0x0060100a02387981 */ /* 0x000f62000c1e1d00 */
        /* <DEDUP_REMOVED lines=95> */
[----:B------:R4:W5:Y:S02]  /*0d10*/  LDG.E.128 R24, desc[UR10][R4.64+0x6010] ;  /* 0x0060100a04187981 */ /* 0x000964000c1e1d00 */
[----:B01234-:R-:W-:-:S07]  /*0d20*/  MOV R5, RZ ;  /* 0x000000ff00057202 */ /* 0x01ffce0000000f00 */
.L_x_1924:
[----:B0-----:R-:W0:Y:S01]  /*0d30*/  LDC.64 R204, c[0x0][0x3a8] ;  /* 0x0000ea00ffcc7b82 */ /* 0x001e220000000a00 */
[----:B------:R-:W-:Y:S01]  /*0d40*/  UIMAD.WIDE UR16, UR4, 0x4, UR12 ;  /* 0x00000004041078a5 */ /* 0x000fe2000f8e020c */
[----:B------:R-:W2:Y:S01]  /*0d50*/  LDL.LU R189, [R1+0x28] ;  /* 0x0000280001bd7983 */ /* 0x000ea20000300800 */
[----:B------:R-:W-:-:S05]  /*0d60*/  UIMAD UR5, UR4, UR21, URZ ;  /* 0x00000015040572a4 */ /* 0x000fca000f8e02ff */
[----:B-1----:R-:W1:Y:S01]  /*0d70*/  LDC.64 R200, c[0x0][0x430] ;  /* 0x00010c00ffc87b82 */ /* 0x002e620000000a00 */
[----:B------:R-:W-:Y:S01]  /*0d80*/  USHF.R.S32.HI UR6, URZ, 0x1f, UR5 ;  /* 0x0000001fff067899 */ /* 0x000fe20008011405 */
[----:B------:R-:W-:Y:S01]  /*0d90*/  MOV R2, UR16 ;  /* 0x0000001000027c02 */ /* 0x000fe20008000f00 */
[----:B------:R-:W-:Y:S01]  /*0da0*/  UIMAD.WIDE UR18, UR4, 0x4, UR14 ;  /* 0x00000004041278a5 */ /* 0x000fe2000f8e020e */
[----:B------:R-:W-:Y:S01]  /*0db0*/  MOV R3, UR17 ;  /* 0x0000001100037c02 */ /* 0x000fe20008000f00 */
[----:B------:R-:W-:Y:S01]  /*0dc0*/  ULEA.HI UR6, UR6, UR5, URZ, 0x3 ;  /* 0x0000000506067291 */ /* 0x000fe2000f8f18ff */
[----:B------:R-:W3:Y:S02]  /*0dd0*/  LDL.LU R188, [R1+0x18] ;  /* 0x0000180001bc7983 */ /* 0x000ee40000300800 */
[----:B------:R-:W4:Y:S02]  /*0de0*/  LDC.64 R186, c[0x0][0x428] ;  /* 0x00010a00ffba7b82 */ /* 0x000f240000000a00 */
[----:B------:R0:W2:Y:S01]  /*0df0*/  LDG.E R0, desc[UR10][R2.64] ;  /* 0x0000000a02007981 */ /* 0x0000a2000c1e1900 */
[----:B------:R-:W-:-:S02]  /*0e00*/  MOV R4, UR6 ;  /* 0x0000000600047c02 */ /* 0x000fc40008000f00 */
[----:B------:R-:W-:Y:S01]  /*0e10*/  ISETP.NE.U32.AND P0, PT, RZ, UR26, PT ;  /* 0x0000001aff007c0c */ /* 0x000fe2000bf05070 */
[----:B------:R-:W3:Y:S01]  /*0e20*/  LDL.LU R207, [R1+0x30] ;  /* 0x0000300001cf7983 */ /* 0x000ee20000300800 */
[----:B------:R-:W-:Y:S02]  /*0e30*/  LEA.HI.SX32 R4, R4, R251, 0x1d ;  /* 0x000000fb04047211 */ /* 0x000fe400078feaff */
[----:B0-----:R-:W-:Y:S02]  /*0e40*/  MOV R2, UR18 ;  /* 0x0000001200027c02 */ /* 0x001fe40008000f00 */
[----:B------:R-:W-:Y:S01]  /*0e50*/  MOV R3, UR19 ;  /* 0x0000001300037c02 */ /* 0x000fe20008000f00 */
[C---:B------:R-:W-:Y:S01]  /*0e60*/  IMAD.WIDE.U32 R140, R4.reuse, 0x20, R204 ;  /* 0x00000020048c7825 */ /* 0x040fe200078e00cc */
[----:B------:R-:W-:Y:S01]  /*0e70*/  ISETP.NE.AND.EX P0, PT, RZ, UR27, PT, P0 ;  /* 0x0000001bff007c0c */ /* 0x000fe2000bf05300 */
[----:B------:R-:W3:Y:S04]  /*0e80*/  LDL.LU R206, [R1+0x20] ;  /* 0x0000200001ce7983 */ /* 0x000ee80000300800 */
[----:B------:R-:W3:Y:S01]  /*0e90*/  LDG.E R174, desc[UR10][R2.64] ;  /* 0x0000000a02ae7981 */ /* 0x000ee2000c1e1900 */
[----:B-1----:R-:W-:-:S03]  /*0ea0*/  IMAD.WIDE.U32 R132, R4, 0x10, R200 ;  /* 0x0000001004847825 */ /* 0x002fc600078e00c8 */
[----:B------:R-:W3:Y:S01]  /*0eb0*/  LDG.E.128 R176, desc[UR10][R140.64] ;  /* 0x0000000a8cb07981 */ /* 0x000ee2000c1e1d00 */
[----:B------:R-:W-:Y:S01]  /*0ec0*/  ISETP.NE.AND P3, PT, RZ, UR20, PT ;  /* 0x00000014ff007c0c */ /* 0x000fe2000bf65270 */
[C---:B----4-:R-:W-:Y:S02]  /*0ed0*/  IMAD.WIDE.U32 R136, R4.reuse, 0x10, R186 ;  /* 0x0000001004887825 */ /* 0x050fe400078e00ba */
[----:B------:R-:W4:Y:S01]  /*0ee0*/  LDG.E.128 R132, desc[UR10][R132.64] ;  /* 0x0000000a84847981 */ /* 0x000f22000c1e1d00 */
[----:B------:R-:W0:Y:S03]  /*0ef0*/  @P0 LDC.64 R22, c[0x0][0x3b8] ;  /* 0x0000ee00ff160b82 */ /* 0x000e260000000a00 */
[----:B------:R-:W4:Y:S04]  /*0f00*/  LDG.E.128 R136, desc[UR10][R136.64] ;  /* 0x0000000a88887981 */ /* 0x000f28000c1e1d00 */
[----:B------:R-:W4:Y:S01]  /*0f10*/  LDG.E.128 R140, desc[UR10][R140.64+0x10] ;  /* 0x0000100a8c8c7981 */ /* 0x000f22000c1e1d00 */
[----:B------:R-:W-:Y:S01]  /*0f20*/  ISETP.NE.U32.AND P1, PT, RZ, UR22, PT ;  /* 0x00000016ff007c0c */ /* 0x000fe2000bf25070 */
[----:B------:R-:W1:Y:S08]  /*0f30*/  @P0 LDC.64 R184, c[0x0][0x3b8] ;  /* 0x0000ee00ffb80b82 */ /* 0x000e700000000a00 */
[----:B------:R-:W1:Y:S01]  /*0f40*/  @P0 LDC.64 R182, c[0x0][0x3b8] ;  /* 0x0000ee00ffb60b82 */ /* 0x000e620000000a00 */
[----:B0-----:R-:W-:-:S05]  /*0f50*/  @P0 IMAD.WIDE.U32 R22, R4, 0x8, R22 ;  /* 0x0000000804160825 */ /* 0x001fca00078e0016 */
[----:B-----5:R4:W5:Y:S01]  /*0f60*/  @P0 LDG.E.64 R192, desc[UR10][R22.64] ;  /* 0x0000000a16c00981 */ /* 0x020962000c1e1b00 */
[----:B--2---:R-:W-:-:S04]  /*0f70*/  FSEL R0, R0, RZ, !P3 ;  /* 0x000000ff00007208 */ /* 0x004fc80005800000 */
[----:B------:R-:W-:Y:S02]  /*0f80*/  R2UR UR5, R0 ;  /* 0x00000000000572ca */ /* 0x000fe400000e0000 */
[----:B---3--:R-:W-:Y:S02]  /*0f90*/  R2UR UR16, R174 ;  /* 0x00000000ae1072ca */ /* 0x008fe400000e0000 */
[----:B------:R-:W-:Y:S01]  /*0fa0*/  ISETP.NE.AND.EX P1, PT, RZ, UR23, PT, P1 ;  /* 0x00000017ff007c0c */ /* 0x000fe2000bf25310 */
[----:B------:R-:W0:Y:S08]  /*0fb0*/  @P0 LDC.64 R174, c[0x0][0x3b8] ;  /* 0x0000ee00ffae0b82 */ /* 0x000e300000000a00 */
[----:B------:R-:W-:Y:S01]  /*0fc0*/  FADD.FTZ R0, R176, -UR5 ;  /* 0x80000005b0007e21 */ /* 0x000fe20008010000 */
[----:B----4-:R-:W-:-:S03]  /*0fd0*/  SHF.L.U32 R23, R132, 0x10, RZ ;  /* 0x0000001084177819 */ /* 0x010fc600000006ff */
[----:B------:R-:W-:Y:S02]  /*0fe0*/  FMUL.FTZ R0, R0, UR16 ;  /* 0x0000001000007c20 */ /* 0x000fe40008410000 */
[----:B------:R-:W-:Y:S01]  /*0ff0*/  FADD.FTZ R189, R23, R189 ;  /* 0x000000bd17bd7221 */ /* 0x000fe20000010000 */
[----:B------:R-:W-:Y:S01]  /*1000*/  SHF.L.U32 R22, R136, 0x10, RZ ;  /* 0x0000001088167819 */ /* 0x000fe200000006ff */
[----:B------:R-:W-:Y:S01]  /*1010*/  FADD.FTZ R178, R178, -UR5 ;  /* 0x80000005b2b27e21 */ /* 0x000fe20008010000 */
[-C--:B------:R-:W-:Y:S01]  /*1020*/  FFMA.FTZ R188, R0, R23.reuse, R188 ;  /* 0x0000001700bc7223 */ /* 0x080fe200000100bc */
[----:B------:R-:W-:Y:S01]  /*1030*/  FADD.FTZ R177, R177, -UR5 ;  /* 0x80000005b1b17e21 */ /* 0x000fe20008010000 */
[----:B------:R2:W-:Y:S01]  /*1040*/  STL [R1+0x28], R189 ;  /* 0x000028bd01007387 */ /* 0x0005e20000100800 */
[----:B------:R-:W-:Y:S01]  /*1050*/  FADD.FTZ R179, R179, -UR5 ;  /* 0x80000005b3b37e21 */ /* 0x000fe20008010000 */
[----:B------:R-:W3:Y:S02]  /*1060*/  @P1 LDC.64 R180, c[0x0][0x438] ;  /* 0x00010e00ffb41b82 */ /* 0x000ee40000000a00 */
[----:B------:R-:W4:Y:S04]  /*1070*/  LDL.LU R203, [R1+0x1c] ;  /* 0x00001c0001cb7983 */ /* 0x000f280000300800 */
[----:B------:R1:W-:Y:S04]  /*1080*/  STL [R1+0x18], R188 ;  /* 0x000018bc01007387 */ /* 0x0003e80000100800 */
[----:B------:R-:W4:Y:S04]  /*1090*/  LDL.LU R202, [R1+0x2c] ;  /* 0x00002c0001ca7983 */ /* 0x000f280000300800 */
[----:B------:R-:W4:Y:S04]  /*10a0*/  LDL.LU R191, [R1+0x24] ;  /* 0x0000240001bf7983 */ /* 0x000f280000300800 */
[----:B------:R-:W4:Y:S01]  /*10b0*/  LDL.LU R190, [R1+0x34] ;  /* 0x0000340001be7983 */ /* 0x000f220000300800 */
[----:B------:R-:W-:Y:S01]  /*10c0*/  FMUL.FTZ R176, R52, R23 ;  /* 0x0000001734b07220 */ /* 0x000fe20000410000 */
[----:B------:R-:W-:Y:S01]  /*10d0*/  FADD.FTZ R229, R22, R229 ;  /* 0x000000e516e57221 */ /* 0x000fe20000010000 */
[----:B------:R-:W-:-:S02]  /*10e0*/  FFMA.FTZ R5, R0, R22, R5 ;  /* 0x0000001600057223 */ /* 0x000fc40000010005 */
[--C-:B------:R-:W-:Y:S01]  /*10f0*/  FFMA.FTZ R22, R84, R22, R176.reuse ;  /* 0x0000001654167223 */ /* 0x100fe200000100b0 */
[----:B------:R-:W-:Y:S01]  /*1100*/  PRMT R176, R136, 0x7632, R176 ;  /* 0x0000763288b07816 */ /* 0x000fe200000000b0 */
[----:B--2---:R-:W-:Y:S01]  /*1110*/  FMUL.FTZ R189, R178, UR16 ;  /* 0x00000010b2bd7c20 */ /* 0x004fe20008410000 */
[----:B------:R-:W-:Y:S02]  /*1120*/  SHF.L.U32 R136, R133, 0x10, RZ ;  /* 0x0000001085887819 */ /* 0x000fe400000006ff */
[----:B------:R-:W-:Y:S01]  /*1130*/  PRMT R132, R132, 0x7632, R132 ;  /* 0x0000763284847816 */ /* 0x000fe20000000084 */
[----:B-1----:R-:W-:Y:S01]  /*1140*/  FMUL.FTZ R188, R177, UR16 ;  /* 0x00000010b1bc7c20 */ /* 0x002fe20008410000 */
[----:B------:R-:W-:Y:S01]  /*1150*/  SHF.L.U32 R178, R137, 0x10, RZ ;  /* 0x0000001089b27819 */ /* 0x000fe200000006ff */
[----:B------:R-:W-:Y:S01]  /*1160*/  FADD.FTZ R207, R136, R207 ;  /* 0x000000cf88cf7221 */ /* 0x000fe20000010000 */
[CC--:B------:R-:W-:Y:S01]  /*1170*/  FFMA.FTZ R206, R189.reuse, R136.reuse, R206 ;  /* 0x00000088bdce7223 */ /* 0x0c0fe200000100ce */
[----:B------:R-:W-:Y:S01]  /*1180*/  SHF.L.U32 R132, R132, 0x10, RZ ;  /* 0x0000001084847819 */ /* 0x000fe200000006ff */
[----:B------:R-:W-:Y:S01]  /*1190*/  FMUL.FTZ R136, R54, R136 ;  /* 0x0000008836887220 */ /* 0x000fe20000410000 */
[----:B------:R-:W-:Y:S01]  /*11a0*/  FADD.FTZ R231, R178, R231 ;  /* 0x000000e7b2e77221 */ /* 0x000fe20000010000 */
[----:B------:R-:W-:-:S02]  /*11b0*/  FFMA.FTZ R7, R189, R178, R7 ;  /* 0x000000b2bd077223 */ /* 0x000fc40000010007 */
[----:B------:R-:W-:Y:S01]  /*11c0*/  FFMA.FTZ R136, R86, R178, R136 ;  /* 0x000000b256887223 */ /* 0x000fe20000010088 */
[----:B------:R-:W-:Y:S01]  /*11d0*/  SHF.L.U32 R178, R176, 0x10, RZ ;  /* 0x00000010b0b27819 */ /* 0x000fe200000006ff */
[----:B------:R1:W-:Y:S01]  /*11e0*/  STL [R1+0x30], R207 ;  /* 0x000030cf01007387 */ /* 0x0003e20000100800 */
[----:B------:R-:W-:Y:S02]  /*11f0*/  PRMT R133, R133, 0x7632, R133 ;  /* 0x0000763285857816 */ /* 0x000fe40000000085 */
[----:B------:R-:W-:Y:S01]  /*1200*/  IADD3 R2, PT, PT, R4, 0x200, RZ ;  /* 0x0000020004027810 */ /* 0x000fe20007ffe0ff */
[----:B------:R-:W-:Y:S01]  /*1210*/  STL [R1+0x20], R206 ;  /* 0x000020ce01007387 */ /* 0x000fe20000100800 */
[----:B------:R-:W-:Y:S01]  /*1220*/  FFMA.FTZ R6, R188, R178, R6 ;  /* 0x000000b2bc067223 */ /* 0x000fe20000010006 */
[----:B------:R-:W-:Y:S01]  /*1230*/  FADD.FTZ R230, R178, R230 ;  /* 0x000000e6b2e67221 */ /* 0x000fe20000010000 */
[----:B------:R-:W-:Y:S02]  /*1240*/  SHF.L.U32 R133, R133, 0x10, RZ ;  /* 0x0000001085857819 */ /* 0x000fe400000006ff */
[C---:B------:R-:W-:Y:S01]  /*1250*/  IADD3 R3, PT, PT, R4.reuse, 0x100, RZ ;  /* 0x0000010004037810 */ /* 0x040fe20007ffe0ff */
[C---:B---3--:R-:W-:Y:S01]  /*1260*/  @P1 IMAD.WIDE.U32 R180, R4.reuse, 0x20, R180 ;  /* 0x0000002004b41825 */ /* 0x048fe200078e00b4 */
[----:B------:R-:W-:-:S03]  /*1270*/  IADD3 R23, PT, PT, R4, 0x300, RZ ;  /* 0x0000030004177810 */ /* 0x000fc60007ffe0ff */
[----:B------:R-:W-:Y:S01]  /*1280*/  FADD.FTZ R141, R141, -UR5 ;  /* 0x800000058d8d7e21 */ /* 0x000fe20008010000 */
[----:B------:R-:W-:Y:S01]  /*1290*/  FADD.FTZ R142, R142, -UR5 ;  /* 0x800000058e8e7e21 */ /* 0x000fe20008010000 */
[----:B------:R-:W2:Y:S01]  /*12a0*/  @P1 LDC.64 R176, c[0x0][0x438] ;  /* 0x00010e00ffb01b82 */ /* 0x000ea20000000a00 */
[-C--:B----4-:R-:W-:Y:S01]  /*12b0*/  FFMA.FTZ R203, R188, R132.reuse, R203 ;  /* 0x00000084bccb7223 */ /* 0x090fe200000100cb */
[----:B------:R-:W-:Y:S01]  /*12c0*/  FADD.FTZ R202, R132, R202 ;  /* 0x000000ca84ca7221 */ /* 0x000fe20000010000 */
[----:B------:R-:W-:-:S03]  /*12d0*/  FMUL.FTZ R132, R53, R132 ;  /* 0x0000008435847220 */ /* 0x000fc60000410000 */
[----:B------:R-:W-:Y:S01]  /*12e0*/  STL [R1+0x1c], R203 ;  /* 0x00001ccb01007387 */ /* 0x000fe20000100800 */
[----:B------:R-:W-:-:S03]  /*12f0*/  FFMA.FTZ R132, R85, R178, R132 ;  /* 0x000000b255847223 */ /* 0x000fc60000010084 */
[----:B------:R3:W-:Y:S01]  /*1300*/  STL [R1+0x2c], R202 ;  /* 0x00002cca01007387 */ /* 0x0007e20000100800 */
[----:B------:R-:W-:Y:S01]  /*1310*/  PRMT R178, R137, 0x7632, R178 ;  /* 0x0000763289b27816 */ /* 0x000fe200000000b2 */
[----:B------:R-:W-:Y:S02]  /*1320*/  FMUL.FTZ R137, R179, UR16 ;  /* 0x00000010b3897c20 */ /* 0x000fe40008410000 */
[----:B-1----:R-:W4:Y:S02]  /*1330*/  LDL.LU R207, [R1+0x58] ;  /* 0x0000580001cf7983 */ /* 0x002f240000300800 */
[----:B------:R-:W-:Y:S01]  /*1340*/  FFMA.FTZ R191, R137, R133, R191 ;  /* 0x0000008589bf7223 */ /* 0x000fe200000100bf */
[----:B------:R-:W-:Y:S01]  /*1350*/  FADD.FTZ R190, R133, R190 ;  /* 0x000000be85be7221 */ /* 0x000fe20000010000 */
[----:B------:R-:W-:Y:S01]  /*1360*/  @P0 IMAD.WIDE.U32 R184, R2, 0x8, R184 ;  /* 0x0000000802b80825 */ /* 0x000fe200078e00b8 */
[----:B------:R-:W5:Y:S04]  /*1370*/  @P1 LDG.E.128 R88, desc[UR10][R180.64] ;  /* 0x0000000ab4581981 */ /* 0x000f68000c1e1d00 */
[----:B---3--:R-:W3:Y:S04]  /*1380*/  LDL.LU R202, [R1+0x48] ;  /* 0x0000480001ca7983 */ /* 0x008ee80000300800 */
[----:B------:R1:W-:Y:S04]  /*1390*/  STL [R1+0x24], R191 ;  /* 0x000024bf01007387 */ /* 0x0003e80000100800 */
[----:B------:R-:W2:Y:S04]  /*13a0*/  LDL.LU R209, [R1+0x5c] ;  /* 0x00005c0001d17983 */ /* 0x000ea80000300800 */
[----:B------:R0:W-:Y:S04]  /*13b0*/  STL [R1+0x34], R190 ;  /* 0x000034be01007387 */ /* 0x0001e80000100800 */
[----:B------:R-:W2:Y:S04]  /*13c0*/  LDL.LU R206, [R1+0x4c] ;  /* 0x00004c0001ce7983 */ /* 0x000ea80000300800 */
[----:B------:R-:W2:Y:S04]  /*13d0*/  LDL.LU R208, [R1+0x60] ;  /* 0x0000600001d07983 */ /* 0x000ea80000300800 */
[----:B------:R-:W2:Y:S01]  /*13e0*/  LDL.LU R203, [R1+0x50] ;  /* 0x0000500001cb7983 */ /* 0x000ea20000300800 */
[----:B-1----:R-:W-:Y:S01]  /*13f0*/  FADD.FTZ R191, R140, -UR5 ;  /* 0x800000058cbf7e21 */ /* 0x002fe20008010000 */
[----:B------:R-:W-:Y:S01]  /*1400*/  SHF.L.U32 R140, R134, 0x10, RZ ;  /* 0x00000010868c7819 */ /* 0x000fe200000006ff */
[--C-:B------:R-:W-:Y:S01]  /*1410*/  IMAD.WIDE.U32 R152, R3, 0x10, R186.reuse ;  /* 0x0000001003987825 */ /* 0x100fe200078e00ba */
[----:B------:R1:W5:Y:S03]  /*1420*/  @P0 LDG.E.64 R196, desc[UR10][R184.64] ;  /* 0x0000000ab8c40981 */ /* 0x000366000c1e1b00 */
[----:B------:R-:W-:Y:S01]  /*1430*/  FMUL.FTZ R191, R191, UR16 ;  /* 0x00000010bfbf7c20 */ /* 0x000fe20008410000 */
[----:B------:R-:W-:Y:S01]  /*1440*/  IMAD.WIDE.U32 R168, R2, 0x10, R186 ;  /* 0x0000001002a87825 */ /* 0x000fe200078e00ba */
[C---:B0-----:R-:W-:Y:S01]  /*1450*/  SHF.L.U32 R190, R138.reuse, 0x10, RZ ;  /* 0x000000108abe7819 */ /* 0x041fe200000006ff */
[----:B------:R0:W5:Y:S01]  /*1460*/  @P1 LDG.E.128 R92, desc[UR10][R180.64+0x10] ;  /* 0x0000100ab45c1981 */ /* 0x000162000c1e1d00 */
[----:B------:R-:W-:Y:S01]  /*1470*/  PRMT R138, R138, 0x7632, R138 ;  /* 0x000076328a8a7816 */ /* 0x000fe2000000008a */
[----:B------:R-:W-:-:S02]  /*1480*/  IMAD.WIDE.U32 R156, R3, 0x20, R204 ;  /* 0x00000020039c7825 */ /* 0x000fc400078e00cc */
[----:B------:R-:W2:Y:S02]  /*1490*/  LDG.E.128 R152, desc[UR10][R152.64] ;  /* 0x0000000a98987981 */ /* 0x000ea4000c1e1d00 */
[----:B-1----:R-:W-:-:S04]  /*14a0*/  IMAD.WIDE.U32 R184, R23, 0x10, R186 ;  /* 0x0000001017b87825 */ /* 0x002fc800078e00ba */
[----:B------:R-:W-:Y:S01]  /*14b0*/  FMUL.FTZ R186, R48, R140 ;  /* 0x0000008c30ba7220 */ /* 0x000fe20000410000 */
[----:B------:R-:W2:Y:S01]  /*14c0*/  LDG.E.128 R144, desc[UR10][R156.64] ;  /* 0x0000000a9c907981 */ /* 0x000ea2000c1e1d00 */
[--C-:B------:R-:W-:Y:S01]  /*14d0*/  IMAD.WIDE.U32 R148, R3, 0x10, R200.reuse ;  /* 0x0000001003947825 */ /* 0x100fe200078e00c8 */
[----:B0-----:R-:W0:Y:S02]  /*14e0*/  @P1 LDC.64 R180, c[0x0][0x438] ;  /* 0x00010e00ffb41b82 */ /* 0x001e240000000a00 */
[----:B------:R-:W2:Y:S04]  /*14f0*/  LDG.E.128 R168, desc[UR10][R168.64] ;  /* 0x0000000aa8a87981 */ /* 0x000ea8000c1e1d00 */
[----:B------:R-:W2:Y:S01]  /*1500*/  LDG.E.128 R148, desc[UR10][R148.64] ;  /* 0x0000000a94947981 */ /* 0x000ea2000c1e1d00 */
[----:B------:R-:W-:-:S03]  /*1510*/  IMAD.WIDE.U32 R164, R2, 0x10, R200 ;  /* 0x0000001002a47825 */ /* 0x000fc600078e00c8 */
[----:B------:R-:W2:Y:S01]  /*1520*/  LDG.E.128 R156, desc[UR10][R156.64+0x10] ;  /* 0x0000100a9c9c7981 */ /* 0x000ea2000c1e1d00 */
[----:B------:R-:W-:-:S03]  /*1530*/  IMAD.WIDE.U32 R172, R2, 0x20, R204 ;  /* 0x0000002002ac7825 */ /* 0x000fc600078e00cc */
[----:B------:R-:W2:Y:S04]  /*1540*/  LDG.E.128 R164, desc[UR10][R164.64] ;  /* 0x0000000aa4a47981 */ /* 0x000ea8000c1e1d00 */
[----:B------:R-:W2:Y:S01]  /*1550*/  LDG.E.128 R160, desc[UR10][R172.64] ;  /* 0x0000000aaca07981 */ /* 0x000ea2000c1e1d00 */
[----:B0-----:R-:W-:-:S05]  /*1560*/  @P1 IMAD.WIDE.U32 R180, R3, 0x20, R180 ;  /* 0x0000002003b41825 */ /* 0x001fca00078e00b4 */
[----:B------:R-:W5:Y:S04]  /*1570*/  @P1 LDG.E.128 R96, desc[UR10][R180.64] ;  /* 0x0000000ab4601981 */ /* 0x000f68000c1e1d00 */
[----:B------:R0:W5:Y:S02]  /*1580*/  @P1 LDG.E.128 R100, desc[UR10][R180.64+0x10] ;  /* 0x0000100ab4641981 */ /* 0x000164000c1e1d00 */
[----:B0-----:R-:W-:-:S04]  /*1590*/  IMAD.WIDE.U32 R180, R23, 0x10, R200 ;  /* 0x0000001017b47825 */ /* 0x001fc800078e00c8 */
[----:B------:R-:W-:Y:S01]  /*15a0*/  FMUL.FTZ R200, R142, UR16 ;  /* 0x000000108ec87c20 */ /* 0x000fe20008410000 */
[----:B----4-:R-:W-:Y:S01]  /*15b0*/  FADD.FTZ R207, R140, R207 ;  /* 0x000000cf8ccf7221 */ /* 0x010fe20000010000 */
[----:B---3--:R-:W-:Y:S01]  /*15c0*/  FFMA.FTZ R202, R191, R140, R202 ;  /* 0x0000008cbfca7223 */ /* 0x008fe200000100ca */
[----:B------:R-:W-:-:S03]  /*15d0*/  PRMT R140, R134, 0x7632, R140 ;  /* 0x00007632868c7816 */ /* 0x000fc6000000008c */
[----:B------:R0:W-:Y:S01]  /*15e0*/  STL [R1+0x58], R207 ;  /* 0x000058cf01007387 */ /* 0x0001e20000100800 */
[----:B------:R-:W-:Y:S02]  /*15f0*/  SHF.L.U32 R134, R138, 0x10, RZ ;  /* 0x000000108a867819 */ /* 0x000fe400000006ff */
[----:B------:R-:W-:Y:S01]  /*1600*/  SHF.L.U32 R140, R140, 0x10, RZ ;  /* 0x000000108c8c7819 */ /* 0x000fe200000006ff */
[----:B------:R-:W-:Y:S01]  /*1610*/  FMUL.FTZ R138, R141, UR16 ;  /* 0x000000108d8a7c20 */ /* 0x000fe20008410000 */
[----:B0-----:R-:W3:Y:S03]  /*1620*/  LDL.LU R207, [R1+0x64] ;  /* 0x0000640001cf7983 */ /* 0x001ee60000300800 */
[----:B--2---:R-:W-:Y:S01]  /*1630*/  FADD.FTZ R209, R140, R209 ;  /* 0x000000d18cd17221 */ /* 0x004fe20000010000 */
[----:B------:R0:W-:Y:S01]  /*1640*/  STL [R1+0x48], R202 ;  /* 0x000048ca01007387 */ /* 0x0001e20000100800 */
[----:B------:R-:W-:-:S03]  /*1650*/  FFMA.FTZ R206, R138, R140, R206 ;  /* 0x0000008c8ace7223 */ /* 0x000fc600000100ce */
[----:B0-----:R-:W2:Y:S04]  /*1660*/  LDL.LU R202, [R1+0x54] ;  /* 0x0000540001ca7983 */ /* 0x001ea80000300800 */
[----:B------:R0:W-:Y:S04]  /*1670*/  STL [R1+0x5c], R209 ;  /* 0x00005cd101007387 */ /* 0x0001e80000100800 */
[----:B0-----:R-:W4:Y:S04]  /*1680*/  LDL.LU R209, [R1+0x88] ;  /* 0x0000880001d17983 */ /* 0x001f280000300800 */
[----:B------:R0:W-:Y:S04]  /*1690*/  STL [R1+0x4c], R206 ;  /* 0x00004cce01007387 */ /* 0x0001e80000100800 */
[----:B0-----:R-:W4:Y:S01]  /*16a0*/  LDL.LU R206, [R1+0x78] ;  /* 0x0000780001ce7983 */ /* 0x001f220000300800 */
[----:B------:R-:W-:Y:S01]  /*16b0*/  FMUL.FTZ R141, R49, R140 ;  /* 0x0000008c318d7220 */ /* 0x000fe20000410000 */
[----:B------:R-:W-:-:S05]  /*16c0*/  SHF.L.U32 R140, R135, 0x10, RZ ;  /* 0x00000010878c7819 */ /* 0x000fca00000006ff */
[----:B------:R-:W-:Y:S01]  /*16d0*/  FFMA.FTZ R203, R200, R140, R203 ;  /* 0x0000008cc8cb7223 */ /* 0x000fe200000100cb */
[----:B------:R-:W-:-:S04]  /*16e0*/  FADD.FTZ R208, R140, R208 ;  /* 0x000000d08cd07221 */ /* 0x000fc80000010000 */
[----:B------:R0:W-:Y:S04]  /*16f0*/  STL [R1+0x50], R203 ;  /* 0x000050cb01007387 */ /* 0x0001e80000100800 */
[----:B0-----:R-:W4:Y:S04]  /*1700*/  LDL.LU R203, [R1+0x90] ;  /* 0x0000900001cb7983 */ /* 0x001f280000300800 */
[----:B------:R0:W-:Y:S04]  /*1710*/  STL [R1+0x60], R208 ;  /* 0x000060d001007387 */ /* 0x0001e80000100800 */
[----:B0-----:R-:W4:Y:S01]  /*1720*/  LDL.LU R208, [R1+0x80] ;  /* 0x0000800001d07983 */ /* 0x001f220000300800 */
[----:B------:R-:W-:Y:S01]  /*1730*/  FADD.FTZ R237, R134, R237 ;  /* 0x000000ed86ed7221 */ /* 0x000fe20000010000 */
[-C--:B------:R-:W-:Y:S01]  /*1740*/  FFMA.FTZ R10, R138, R134.reuse, R10 ;  /* 0x000000868a0a7223 */ /* 0x080fe2000001000a */
[----:B------:R-:W-:Y:S01]  /*1750*/  FFMA.FTZ R134, R81, R134, R141 ;  /* 0x0000008651867223 */ /* 0x000fe2000001008d */
[----:B------:R-:W-:Y:S01]  /*1760*/  FMUL.FTZ R141, R50, R140 ;  /* 0x0000008c328d7220 */ /* 0x000fe20000410000 */
[----:B------:R-:W-:Y:S01]  /*1770*/  PRMT R140, R135, 0x7632, R140 ;  /* 0x00007632878c7816 */ /* 0x000fe2000000008c */
[----:B------:R-:W-:Y:S01]  /*1780*/  FADD.FTZ R135, R143, -UR5 ;  /* 0x800000058f877e21 */ /* 0x000fe20008010000 */
[----:B------:R-:W-:Y:S01]  /*1790*/  SHF.L.U32 R201, R139, 0x10, RZ ;  /* 0x000000108bc97819 */ /* 0x000fe200000006ff */
[----:B------:R-:W4:Y:S01]  /*17a0*/  LDL.LU R142, [R1+0x7c] ;  /* 0x00007c00018e7983 */ /* 0x000f220000300800 */
[----:B------:R-:W-:Y:S01]  /*17b0*/  SHF.L.U32 R140, R140, 0x10, RZ ;  /* 0x000000108c8c7819 */ /* 0x000fe200000006ff */
[----:B------:R-:W-:Y:S01]  /*17c0*/  FMUL.FTZ R135, R135, UR16 ;  /* 0x0000001087877c20 */ /* 0x000fe20008410000 */
[----:B------:R-:W-:Y:S01]  /*17d0*/  FADD.FTZ R144, R144, -UR5 ;  /* 0x8000000590907e21 */ /* 0x000fe20008010000 */
[----:B------:R-:W-:Y:S01]  /*17e0*/  FADD.FTZ R238, R201, R238 ;  /* 0x000000eec9ee7221 */ /* 0x000fe20000010000 */
[-C--:B------:R-:W-:Y:S01]  /*17f0*/  FFMA.FTZ R11, R200, R201.reuse, R11 ;  /* 0x000000c9c80b7223 */ /* 0x080fe2000001000b */
[----:B------:R-:W-:Y:S01]  /*1800*/  FFMA.FTZ R201, R82, R201, R141 ;  /* 0x000000c952c97223 */ /* 0x000fe2000001008d */
[----:B------:R-:W-:Y:S01]  /*1810*/  FMUL.FTZ R141, R51, R140 ;  /* 0x0000008c338d7220 */ /* 0x000fe20000410000 */
[----:B------:R-:W-:Y:S01]  /*1820*/  PRMT R139, R139, 0x7632, R139 ;  /* 0x000076328b8b7816 */ /* 0x000fe2000000008b */
[----:B------:R-:W-:-:S03]  /*1830*/  FADD.FTZ R146, R146, -UR5 ;  /* 0x8000000592927e21 */ /* 0x000fc60008010000 */
[----:B------:R-:W-:Y:S01]  /*1840*/  SHF.L.U32 R139, R139, 0x10, RZ ;  /* 0x000000108b8b7819 */ /* 0x000fe200000006ff */
[----:B------:R-:W-:-:S04]  /*1850*/  FMUL.FTZ R146, R146, UR16 ;  /* 0x0000001092927c20 */ /* 0x000fc80008410000 */
[----:B------:R-:W-:Y:S01]  /*1860*/  FADD.FTZ R239, R139, R239 ;  /* 0x000000ef8bef7221 */ /* 0x000fe20000010000 */
[-C--:B------:R-:W-:Y:S01]  /*1870*/  FFMA.FTZ R12, R135, R139.reuse, R12 ;  /* 0x0000008b870c7223 */ /* 0x080fe2000001000c */
[----:B------:R-:W-:Y:S01]  /*1880*/  FFMA.FTZ R139, R83, R139, R141 ;  /* 0x0000008b538b7223 */ /* 0x000fe2000001008d */
[----:B---3--:R-:W-:-:S05]  /*1890*/  FADD.FTZ R207, R140, R207 ;  /* 0x000000cf8ccf7221 */ /* 0x008fca0000010000 */
[----:B------:R0:W-:Y:S01]  /*18a0*/  STL [R1+0x64], R207 ;  /* 0x000064cf01007387 */ /* 0x0001e20000100800 */
[----:B--2---:R-:W-:-:S03]  /*18b0*/  FFMA.FTZ R202, R135, R140, R202 ;  /* 0x0000008c87ca7223 */ /* 0x004fc600000100ca */
[----:B0-----:R-:W2:Y:S01]  /*18c0*/  LDL.LU R207, [R1+0x8c] ;  /* 0x00008c0001cf7983 */ /* 0x001ea20000300800 */
[----:B------:R-:W-:-:S03]  /*18d0*/  SHF.L.U32 R140, R148, 0x10, RZ ;  /* 0x00000010948c7819 */ /* 0x000fc600000006ff */
[----:B------:R0:W-:Y:S02]  /*18e0*/  STL [R1+0x54], R202 ;  /* 0x000054ca01007387 */ /* 0x0001e40000100800 */
[----:B0-----:R-:W-:Y:S01]  /*18f0*/  FMUL.FTZ R202, R144, UR16 ;  /* 0x0000001090ca7c20 */ /* 0x001fe20008410000 */
[----:B----4-:R-:W-:-:S03]  /*1900*/  FADD.FTZ R209, R140, R209 ;  /* 0x000000d18cd17221 */ /* 0x010fc60000010000 */
[----:B------:R-:W-:-:S05]  /*1910*/  FFMA.FTZ R206, R202, R140, R206 ;  /* 0x0000008ccace7223 */ /* 0x000fca00000100ce */
[----:B------:R0:W-:Y:S04]  /*1920*/  STL [R1+0x78], R206 ;  /* 0x000078ce01007387 */ /* 0x0001e80000100800 */
[----:B------:R-:W-:Y:S04]  /*1930*/  STL [R1+0x88], R209 ;  /* 0x000088d101007387 */ /* 0x000fe80000100800 */
[----:B0-----:R-:W3:Y:S01]  /*1940*/  LDL.LU R206, [R1+0x84] ;  /* 0x0000840001ce7983 */ /* 0x001ee20000300800 */
[----:B------:R-:W-:Y:S01]  /*1950*/  SHF.L.U32 R144, R152, 0x10, RZ ;  /* 0x0000001098907819 */ /* 0x000fe200000006ff */
[----:B------:R-:W-:-:S02]  /*1960*/  FMUL.FTZ R140, R44, R140 ;  /* 0x0000008c2c8c7220 */ /* 0x000fc40000410000 */
[----:B------:R-:W4:Y:S02]  /*1970*/  LDL.LU R141, [R1+0x94] ;  /* 0x00009400018d7983 */ /* 0x000f240000300800 */
[----:B------:R-:W-:Y:S01]  /*1980*/  FADD.FTZ R240, R144, R240 ;  /* 0x000000f090f07221 */ /* 0x000fe20000010000 */
[-C--:B------:R-:W-:Y:S01]  /*1990*/  FFMA.FTZ R13, R202, R144.reuse, R13 ;  /* 0x00000090ca0d7223 */ /* 0x080fe2000001000d */
[----:B------:R-:W-:Y:S01]  /*19a0*/  FFMA.FTZ R144, R76, R144, R140 ;  /* 0x000000904c907223 */ /* 0x000fe2000001008c */
[----:B------:R-:W-:-:S05]  /*19b0*/  SHF.L.U32 R140, R149, 0x10, RZ ;  /* 0x00000010958c7819 */ /* 0x000fca00000006ff */
[----:B------:R-:W-:Y:S01]  /*19c0*/  FADD.FTZ R203, R140, R203 ;  /* 0x000000cb8ccb7221 */ /* 0x000fe20000010000 */
[----:B------:R-:W-:-:S04]  /*19d0*/  FFMA.FTZ R208, R146, R140, R208 ;  /* 0x0000008c92d07223 */ /* 0x000fc800000100d0 */
[----:B------:R0:W-:Y:S04]  /*19e0*/  STL [R1+0x90], R203 ;  /* 0x000090cb01007387 */ /* 0x0001e80000100800 */
[----:B------:R-:W-:Y:S04]  /*19f0*/  STL [R1+0x80], R208 ;  /* 0x000080d001007387 */ /* 0x000fe80000100800 */
[----:B------:R-:W4:Y:S01]  /*1a00*/  LDL.LU R143, [R1+0xb8] ;  /* 0x0000b800018f7983 */ /* 0x000f220000300800 */
[----:B0-----:R-:W-:Y:S01]  /*1a10*/  SHF.L.U32 R203, R153, 0x10, RZ ;  /* 0x0000001099cb7819 */ /* 0x001fe200000006ff */
[----:B------:R-:W-:Y:S01]  /*1a20*/  FMUL.FTZ R140, R46, R140 ;  /* 0x0000008c2e8c7220 */ /* 0x000fe20000410000 */
[----:B------:R-:W-:-:S03]  /*1a30*/  FADD.FTZ R145, R145, -UR5 ;  /* 0x8000000591917e21 */ /* 0x000fc60008010000 */
[----:B------:R-:W-:Y:S01]  /*1a40*/  FADD.FTZ R242, R203, R242 ;  /* 0x000000f2cbf27221 */ /* 0x000fe20000010000 */
[-C--:B------:R-:W-:Y:S01]  /*1a50*/  FFMA.FTZ R15, R146, R203.reuse, R15 ;  /* 0x000000cb920f7223 */ /* 0x080fe2000001000f */
[--C-:B------:R-:W-:Y:S01]  /*1a60*/  FFMA.FTZ R203, R78, R203, R140.reuse ;  /* 0x000000cb4ecb7223 */ /* 0x100fe2000001008c */
[----:B------:R-:W-:Y:S01]  /*1a70*/  PRMT R140, R148, 0x7632, R140 ;  /* 0x00007632948c7816 */ /* 0x000fe2000000008c */
[----:B------:R-:W-:Y:S01]  /*1a80*/  FMUL.FTZ R145, R145, UR16 ;  /* 0x0000001091917c20 */ /* 0x000fe20008410000 */
[----:B------:R-:W-:Y:S02]  /*1a90*/  PRMT R148, R152, 0x7632, R148 ;  /* 0x0000763298947816 */ /* 0x000fe40000000094 */
[----:B------:R-:W-:Y:S02]  /*1aa0*/  SHF.L.U32 R140, R140, 0x10, RZ ;  /* 0x000000108c8c7819 */ /* 0x000fe400000006ff */
[----:B------:R-:W-:-:S03]  /*1ab0*/  SHF.L.U32 R148, R148, 0x10, RZ ;  /* 0x0000001094947819 */ /* 0x000fc600000006ff */
[----:B------:R-:W-:Y:S01]  /*1ac0*/  FFMA.FTZ R142, R145, R140, R142 ;  /* 0x0000008c918e7223 */ /* 0x000fe2000001008e */
[----:B------:R-:W-:Y:S01]  /*1ad0*/  PRMT R149, R149, 0x7632, R149 ;  /* 0x0000763295957816 */ /* 0x000fe20000000095 */
[----:B------:R-:W-:Y:S01]  /*1ae0*/  FADD.FTZ R147, R147, -UR5 ;  /* 0x8000000593937e21 */ /* 0x000fe20008010000 */
[----:B------:R-:W-:Y:S01]  /*1af0*/  FFMA.FTZ R14, R145, R148, R14 ;  /* 0x00000094910e7223 */ /* 0x000fe2000001000e */
[----:B------:R-:W-:Y:S01]  /*1b00*/  FADD.FTZ R241, R148, R241 ;  /* 0x000000f194f17221 */ /* 0x000fe20000010000 */
[----:B------:R0:W-:Y:S04]  /*1b10*/  STL [R1+0x7c], R142 ;  /* 0x00007c8e01007387 */ /* 0x0001e80000100800 */
[----:B0-----:R-:W4:Y:S01]  /*1b20*/  LDL.LU R142, [R1+0xa0] ;  /* 0x0000a000018e7983 */ /* 0x001f220000300800 */
[----:B--2---:R-:W-:Y:S01]  /*1b30*/  FADD.FTZ R207, R140, R207 ;  /* 0x000000cf8ccf7221 */ /* 0x004fe20000010000 */
[----:B------:R-:W-:-:S04]  /*1b40*/  FMUL.FTZ R140, R45, R140 ;  /* 0x0000008c2d8c7220 */ /* 0x000fc80000410000 */
[----:B------:R-:W-:Y:S01]  /*1b50*/  FFMA.FTZ R148, R77, R148, R140 ;  /* 0x000000944d947223 */ /* 0x000fe2000001008c */
[----:B------:R-:W-:Y:S01]  /*1b60*/  SHF.L.U32 R140, R149, 0x10, RZ ;  /* 0x00000010958c7819 */ /* 0x000fe200000006ff */
[----:B------:R-:W-:Y:S01]  /*1b70*/  FMUL.FTZ R149, R147, UR16 ;  /* 0x0000001093957c20 */ /* 0x000fe20008410000 */
[----:B------:R0:W-:Y:S04]  /*1b80*/  STL [R1+0x8c], R207 ;  /* 0x00008ccf01007387 */ /* 0x0001e80000100800 */
[----:B0-----:R-:W2:Y:S01]  /*1b90*/  LDL.LU R207, [R1+0xbc] ;  /* 0x0000bc0001cf7983 */ /* 0x001ea20000300800 */
[----:B---3--:R-:W-:-:S05]  /*1ba0*/  FFMA.FTZ R206, R149, R140, R206 ;  /* 0x0000008c95ce7223 */ /* 0x008fca00000100ce */
[----:B------:R0:W-:Y:S04]  /*1bb0*/  STL [R1+0x84], R206 ;  /* 0x000084ce01007387 */ /* 0x0001e80000100800 */
[----:B0-----:R-:W3:Y:S04]  /*1bc0*/  LDL.LU R206, [R1+0xa4] ;  /* 0x0000a40001ce7983 */ /* 0x001ee80000300800 */
[----:B------:R-:W3:Y:S04]  /*1bd0*/  LDL.LU R215, [R1+0xc0] ;  /* 0x0000c00001d77983 */ /* 0x000ee80000300800 */
[----:B------:R-:W3:Y:S01]  /*1be0*/  LDL.LU R208, [R1+0xa8] ;  /* 0x0000a80001d07983 */ /* 0x000ee20000300800 */
[----:B----4-:R-:W-:Y:S01]  /*1bf0*/  FADD.FTZ R141, R140, R141 ;  /* 0x0000008d8c8d7221 */ /* 0x010fe20000010000 */
[----:B------:R-:W-:Y:S01]  /*1c00*/  FMUL.FTZ R147, R47, R140 ;  /* 0x0000008c2f937220 */ /* 0x000fe20000410000 */
[----:B------:R-:W-:-:S05]  /*1c10*/  SHF.L.U32 R140, R150, 0x10, RZ ;  /* 0x00000010968c7819 */ /* 0x000fca00000006ff */
[----:B------:R-:W-:Y:S01]  /*1c20*/  FADD.FTZ R143, R140, R143 ;  /* 0x0000008f8c8f7221 */ /* 0x000fe20000010000 */
[----:B------:R-:W-:Y:S04]  /*1c30*/  STL [R1+0x94], R141 ;  /* 0x0000948d01007387 */ /* 0x000fe80000100800 */
[----:B------:R0:W-:Y:S04]  /*1c40*/  STL [R1+0xb8], R143 ;  /* 0x0000b88f01007387 */ /* 0x0001e80000100800 */
[----:B0-----:R-:W4:Y:S01]  /*1c50*/  LDL.LU R143, [R1+0xc4] ;  /* 0x0000c400018f7983 */ /* 0x001f220000300800 */
[----:B------:R-:W-:-:S04]  /*1c60*/  PRMT R153, R153, 0x7632, R153 ;  /* 0x0000763299997816 */ /* 0x000fc80000000099 */
[----:B------:R-:W-:-:S05]  /*1c70*/  SHF.L.U32 R153, R153, 0x10, RZ ;  /* 0x0000001099997819 */ /* 0x000fca00000006ff */
[-C--:B------:R-:W-:Y:S01]  /*1c80*/  FFMA.FTZ R16, R149, R153.reuse, R16 ;  /* 0x0000009995107223 */ /* 0x080fe20000010010 */
[----:B------:R-:W-:Y:S01]  /*1c90*/  FADD.FTZ R243, R153, R243 ;  /* 0x000000f399f37221 */ /* 0x000fe20000010000 */
[----:B------:R-:W-:Y:S01]  /*1ca0*/  FFMA.FTZ R147, R79, R153, R147 ;  /* 0x000000994f937223 */ /* 0x000fe20000010093 */
[----:B------:R-:W-:-:S04]  /*1cb0*/  FADD.FTZ R153, R156, -UR5 ;  /* 0x800000059c997e21 */ /* 0x000fc80008010000 */
[----:B------:R-:W-:Y:S01]  /*1cc0*/  FMUL.FTZ R153, R153, UR16 ;  /* 0x0000001099997c20 */ /* 0x000fe20008410000 */
[----:B------:R-:W-:-:S03]  /*1cd0*/  FMUL.FTZ R141, R40, R140 ;  /* 0x0000008c288d7220 */ /* 0x000fc60000410000 */
[----:B------:R-:W-:Y:S01]  /*1ce0*/  FFMA.FTZ R142, R153, R140, R142 ;  /* 0x0000008c998e7223 */ /* 0x000fe2000001008e */
[----:B------:R-:W-:Y:S01]  /*1cf0*/  PRMT R140, R150, 0x7632, R140 ;  /* 0x00007632968c7816 */ /* 0x000fe2000000008c */
[----:B------:R-:W-:-:S03]  /*1d00*/  FADD.FTZ R150, R157, -UR5 ;  /* 0x800000059d967e21 */ /* 0x000fc60008010000 */
[----:B------:R0:W-:Y:S01]  /*1d10*/  STL [R1+0xa0], R142 ;  /* 0x0000a08e01007387 */ /* 0x0001e20000100800 */
[----:B------:R-:W-:Y:S01]  /*1d20*/  SHF.L.U32 R140, R140, 0x10, RZ ;  /* 0x000000108c8c7819 */ /* 0x000fe200000006ff */
[----:B------:R-:W-:Y:S01]  /*1d30*/  FMUL.FTZ R150, R150, UR16 ;  /* 0x0000001096967c20 */ /* 0x000fe20008410000 */
[----:B------:R-:W-:Y:S01]  /*1d40*/  SHF.L.U32 R152, R154, 0x10, RZ ;  /* 0x000000109a987819 */ /* 0x000fe200000006ff */
[----:B0-----:R-:W4:Y:S04]  /*1d50*/  LDL.LU R142, [R1+0xac] ;  /* 0x0000ac00018e7983 */ /* 0x001f280000300800 */
[----:B------:R-:W-:Y:S01]  /*1d60*/  FADD.FTZ R245, R152, R245 ;  /* 0x000000f598f57221 */ /* 0x000fe20000010000 */
[-C--:B------:R-:W-:Y:S01]  /*1d70*/  FFMA.FTZ R17, R153, R152.reuse, R17 ;  /* 0x0000009899117223 */ /* 0x080fe20000010011 */
[----:B------:R-:W-:Y:S01]  /*1d80*/  FADD.FTZ R158, R158, -UR5 ;  /* 0x800000059e9e7e21 */ /* 0x000fe20008010000 */
[----:B------:R-:W4:Y:S01]  /*1d90*/  LDL.LU R211, [R1+0xe8] ;  /* 0x0000e80001d37983 */ /* 0x000f220000300800 */
[----:B------:R-:W-:Y:S01]  /*1da0*/  FFMA.FTZ R152, R72, R152, R141 ;  /* 0x0000009848987223 */ /* 0x000fe2000001008d */
[----:B------:R-:W-:-:S02]  /*1db0*/  FMUL.FTZ R141, R41, R140 ;  /* 0x0000008c298d7220 */ /* 0x000fc40000410000 */
[----:B------:R-:W4:Y:S01]  /*1dc0*/  LDL.LU R210, [R1+0xb0] ;  /* 0x0000b00001d27983 */ /* 0x000f220000300800 */
[----:B------:R-:W-:-:S04]  /*1dd0*/  PRMT R154, R154, 0x7632, R154 ;  /* 0x000076329a9a7816 */ /* 0x000fc8000000009a */
[----:B------:R-:W-:-:S05]  /*1de0*/  SHF.L.U32 R154, R154, 0x10, RZ ;  /* 0x000000109a9a7819 */ /* 0x000fca00000006ff */
[----:B------:R-:W-:Y:S01]  /*1df0*/  FADD.FTZ R247, R154, R247 ;  /* 0x000000f79af77221 */ /* 0x000fe20000010000 */
[-C--:B------:R-:W-:Y:S01]  /*1e00*/  FFMA.FTZ R18, R150, R154.reuse, R18 ;  /* 0x0000009a96127223 */ /* 0x080fe20000010012 */
[----:B------:R-:W-:Y:S01]  /*1e10*/  FFMA.FTZ R154, R73, R154, R141 ;  /* 0x0000009a499a7223 */ /* 0x000fe2000001008d */
[----:B------:R-:W-:Y:S01]  /*1e20*/  FADD.FTZ R159, R159, -UR5 ;  /* 0x800000059f9f7e21 */ /* 0x000fe20008010000 */
[----:B--2---:R-:W-:-:S05]  /*1e30*/  FADD.FTZ R207, R140, R207 ;  /* 0x000000cf8ccf7221 */ /* 0x004fca0000010000 */
[----:B------:R-:W-:Y:S04]  /*1e40*/  STL [R1+0xbc], R207 ;  /* 0x0000bccf01007387 */ /* 0x000fe80000100800 */
[----:B------:R-:W2:Y:S01]  /*1e50*/  LDL.LU R209, [R1] ;  /* 0x0000000001d17983 */ /* 0x000ea20000300800 */
[----:B---3--:R-:W-:Y:S01]  /*1e60*/  FFMA.FTZ R206, R150, R140, R206 ;  /* 0x0000008c96ce7223 */ /* 0x008fe200000100ce */
[----:B------:R-:W-:-:S04]  /*1e70*/  SHF.L.U32 R140, R151, 0x10, RZ ;  /* 0x00000010978c7819 */ /* 0x000fc800000006ff */
[----:B------:R0:W-:Y:S02]  /*1e80*/  STL [R1+0xa4], R206 ;  /* 0x0000a4ce01007387 */ /* 0x0001e40000100800 */
[----:B0-----:R-:W-:-:S04]  /*1e90*/  FMUL.FTZ R206, R158, UR16 ;  /* 0x000000109ece7c20 */ /* 0x001fc80008410000 */
[----:B------:R-:W-:Y:S01]  /*1ea0*/  FFMA.FTZ R208, R206, R140, R208 ;  /* 0x0000008cced07223 */ /* 0x000fe200000100d0 */
[----:B------:R-:W-:-:S04]  /*1eb0*/  FADD.FTZ R215, R140, R215 ;  /* 0x000000d78cd77221 */ /* 0x000fc80000010000 */
[----:B------:R0:W-:Y:S01]  /*1ec0*/  STL [R1+0xa8], R208 ;  /* 0x0000a8d001007387 */ /* 0x0001e20000100800 */
[----:B------:R-:W-:Y:S01]  /*1ed0*/  FMUL.FTZ R141, R42, R140 ;  /* 0x0000008c2a8d7220 */ /* 0x000fe20000410000 */
[----:B------:R-:W-:Y:S02]  /*1ee0*/  PRMT R140, R151, 0x7632, R140 ;  /* 0x00007632978c7816 */ /* 0x000fe4000000008c */
[----:B0-----:R-:W3:Y:S04]  /*1ef0*/  LDL.LU R208, [R1+0xf0] ;  /* 0x0000f00001d07983 */ /* 0x001ee80000300800 */
[----:B------:R0:W-:Y:S01]  /*1f00*/  STL [R1+0xc0], R215 ;  /* 0x0000c0d701007387 */ /* 0x0001e20000100800 */
[----:B------:R-:W-:-:S03]  /*1f10*/  SHF.L.U32 R140, R140, 0x10, RZ ;  /* 0x000000108c8c7819 */ /* 0x000fc600000006ff */
[----:B0-----:R-:W3:Y:S04]  /*1f20*/  LDL.LU R215, [R1+0xc8] ;  /* 0x0000c80001d77983 */ /* 0x001ee80000300800 */
[----:B------:R-:W3:Y:S01]  /*1f30*/  LDL.LU R157, [R1+0x8] ;  /* 0x00000800019d7983 */ /* 0x000ee20000300800 */
[C---:B------:R-:W-:Y:S01]  /*1f40*/  SHF.L.U32 R207, R155.reuse, 0x10, RZ ;  /* 0x000000109bcf7819 */ /* 0x040fe200000006ff */
[----:B----4-:R-:W-:Y:S01]  /*1f50*/  FADD.FTZ R143, R140, R143 ;  /* 0x0000008f8c8f7221 */ /* 0x010fe20000010000 */
[----:B------:R-:W-:-:S04]  /*1f60*/  PRMT R155, R155, 0x7632, R155 ;  /* 0x000076329b9b7816 */ /* 0x000fc8000000009b */
[----:B------:R-:W-:Y:S01]  /*1f70*/  SHF.L.U32 R151, R155, 0x10, RZ ;  /* 0x000000109b977819 */ /* 0x000fe200000006ff */
[----:B------:R-:W-:Y:S01]  /*1f80*/  FMUL.FTZ R155, R159, UR16 ;  /* 0x000000109f9b7c20 */ /* 0x000fe20008410000 */
[----:B------:R-:W-:Y:S04]  /*1f90*/  STL [R1+0xc4], R143 ;  /* 0x0000c48f01007387 */ /* 0x000fe80000100800 */
[----:B------:R-:W4:Y:S04]  /*1fa0*/  LDL.LU R159, [R1+0xb4] ;  /* 0x0000b400019f7983 */ /* 0x000f280000300800 */
[----:B------:R-:W4:Y:S01]  /*1fb0*/  LDL.LU R158, [R1+0xec] ;  /* 0x0000ec00019e7983 */ /* 0x000f220000300800 */
[----:B------:R-:W-:Y:S01]  /*1fc0*/  FADD.FTZ R248, R207, R248 ;  /* 0x000000f8cff87221 */ /* 0x000fe20000010000 */
[-C--:B------:R-:W-:Y:S01]  /*1fd0*/  FFMA.FTZ R19, R206, R207.reuse, R19 ;  /* 0x000000cfce137223 */ /* 0x080fe20000010013 */
[----:B------:R-:W-:Y:S01]  /*1fe0*/  FFMA.FTZ R207, R74, R207, R141 ;  /* 0x000000cf4acf7223 */ /* 0x000fe2000001008d */
[----:B------:R-:W-:Y:S01]  /*1ff0*/  SHF.L.U32 R178, R178, 0x10, RZ ;  /* 0x00000010b2b27819 */ /* 0x000fe200000006ff */
[----:B------:R-:W-:-:S04]  /*2000*/  @P1 IMAD.WIDE.U32 R176, R23, 0x20, R176 ;  /* 0x0000002017b01825 */ /* 0x000fc800078e00b0 */
[-C--:B------:R-:W-:Y:S01]  /*2010*/  FMUL.FTZ R141, R43, R140.reuse ;  /* 0x0000008c2b8d7220 */ /* 0x080fe20000410000 */
[----:B------:R-:W-:Y:S01]  /*2020*/  FFMA.FTZ R142, R155, R140, R142 ;  /* 0x0000008c9b8e7223 */ /* 0x000fe2000001008e */
[----:B------:R-:W-:Y:S01]  /*2030*/  FMUL.FTZ R133, R55, R133 ;  /* 0x0000008537857220 */ /* 0x000fe20000410000 */
[----:B------:R-:W-:-:S04]  /*2040*/  IMAD.WIDE.U32 R204, R23, 0x20, R204 ;  /* 0x0000002017cc7825 */ /* 0x000fc800078e00cc */
[----:B------:R-:W-:Y:S01]  /*2050*/  FADD.FTZ R160, R160, -UR5 ;  /* 0x80000005a0a07e21 */ /* 0x000fe20008010000 */
[----:B------:R-:W-:Y:S01]  /*2060*/  FADD.FTZ R250, R151, R250 ;  /* 0x000000fa97fa7221 */ /* 0x000fe20000010000 */
[-C--:B------:R-:W-:Y:S01]  /*2070*/  FFMA.FTZ R20, R155, R151.reuse, R20 ;  /* 0x000000979b147223 */ /* 0x080fe20000010014 */
[-C--:B------:R-:W-:Y:S01]  /*2080*/  FFMA.FTZ R8, R137, R178.reuse, R8 ;  /* 0x000000b289087223 */ /* 0x080fe20000010008 */
[----:B------:R-:W-:Y:S01]  /*2090*/  FADD.FTZ R235, R178, R235 ;  /* 0x000000ebb2eb7221 */ /* 0x000fe20000010000 */
[----:B------:R-:W-:Y:S01]  /*20a0*/  FFMA.FTZ R133, R87, R178, R133 ;  /* 0x000000b257857223 */ /* 0x000fe20000010085 */
[----:B------:R-:W5:Y:S01]  /*20b0*/  @P1 LDG.E.128 R112, desc[UR10][R176.64] ;  /* 0x0000000ab0701981 */ /* 0x000f62000c1e1d00 */
[----:B------:R-:W-:Y:S01]  /*20c0*/  FFMA.FTZ R151, R75, R151, R141 ;  /* 0x000000974b977223 */ /* 0x000fe2000001008d */
[----:B------:R-:W-:Y:S02]  /*20d0*/  SHF.L.U32 R156, R164, 0x10, RZ ;  /* 0x00000010a49c7819 */ /* 0x000fe400000006ff */
[----:B------:R-:W5:Y:S04]  /*20e0*/  @P1 LDG.E.128 R116, desc[UR10][R176.64+0x10] ;  /* 0x0000100ab0741981 */ /* 0x000f68000c1e1d00 */
[----:B------:R0:W-:Y:S01]  /*20f0*/  STL [R1+0xac], R142 ;  /* 0x0000ac8e01007387 */ /* 0x0001e20000100800 */
[----:B------:R-:W-:-:S03]  /*2100*/  FADD.FTZ R211, R156, R211 ;  /* 0x000000d39cd37221 */ /* 0x000fc60000010000 */
[----:B------:R-:W4:Y:S04]  /*2110*/  LDG.E.128 R176, desc[UR10][R204.64] ;  /* 0x0000000accb07981 */ /* 0x000f28000c1e1d00 */
[----:B0-----:R0:W4:Y:S02]  /*2120*/  LDG.E.128 R140, desc[UR10][R204.64+0x10] ;  /* 0x0000100acc8c7981 */ /* 0x001124000c1e1d00 */
[----:B0-----:R-:W-:Y:S01]  /*2130*/  FMUL.FTZ R205, R160, UR16 ;  /* 0x00000010a0cd7c20 */ /* 0x001fe20008410000 */
[----:B------:R-:W-:-:S03]  /*2140*/  SHF.L.U32 R204, R168, 0x10, RZ ;  /* 0x00000010a8cc7819 */ /* 0x000fc600000006ff */
[CC--:B------:R-:W-:Y:S01]  /*2150*/  FFMA.FTZ R210, R205.reuse, R156.reuse, R210 ;  /* 0x0000009ccdd27223 */ /* 0x0c0fe200000100d2 */
[----:B------:R-:W-:Y:S01]  /*2160*/  FMUL.FTZ R156, R36, R156 ;  /* 0x0000009c249c7220 */ /* 0x000fe20000410000 */
[----:B------:R-:W-:Y:S01]  /*2170*/  FFMA.FTZ R21, R205, R204, R21 ;  /* 0x000000cccd157223 */ /* 0x000fe20000010015 */
[----:B------:R0:W-:Y:S01]  /*2180*/  STL [R1+0xe8], R211 ;  /* 0x0000e8d301007387 */ /* 0x0001e20000100800 */
[----:B------:R-:W-:-:S03]  /*2190*/  FADD.FTZ R162, R162, -UR5 ;  /* 0x80000005a2a27e21 */ /* 0x000fc60008010000 */
[----:B0-----:R-:W4:Y:S04]  /*21a0*/  LDL.LU R211, [R1+0x4] ;  /* 0x0000040001d37983 */ /* 0x001f280000300800 */
[----:B------:R0:W-:Y:S04]  /*21b0*/  STL [R1+0xb0], R210 ;  /* 0x0000b0d201007387 */ /* 0x0001e80000100800 */
[----:B0-----:R-:W4:Y:S01]  /*21c0*/  LDL.LU R210, [R1+0xcc] ;  /* 0x0000cc0001d27983 */ /* 0x001f220000300800 */
[----:B------:R-:W-:Y:S01]  /*21d0*/  FADD.FTZ R161, R161, -UR5 ;  /* 0x80000005a1a17e21 */ /* 0x000fe20008010000 */
[----:B------:R-:W-:-:S05]  /*21e0*/  @P0 IMAD.WIDE.U32 R174, R23, 0x8, R174 ;  /* 0x0000000817ae0825 */ /* 0x000fca00078e00ae */
[----:B------:R-:W5:Y:S04]  /*21f0*/  @P0 LDG.E.64 R198, desc[UR10][R174.64] ;  /* 0x0000000aaec60981 */ /* 0x000f68000c1e1b00 */
[----:B------:R-:W4:Y:S01]  /*2200*/  LDG.E.128 R172, desc[UR10][R172.64+0x10] ;  /* 0x0000100aacac7981 */ /* 0x000f22000c1e1d00 */
[----:B--2---:R-:W-:Y:S01]  /*2210*/  FADD.FTZ R209, R204, R209 ;  /* 0x000000d1ccd17221 */ /* 0x004fe20000010000 */
[----:B------:R-:W-:Y:S01]  /*2220*/  FFMA.FTZ R204, R68, R204, R156 ;  /* 0x000000cc44cc7223 */ /* 0x000fe2000001009c */
[----:B------:R-:W-:-:S03]  /*2230*/  SHF.L.U32 R156, R165, 0x10, RZ ;  /* 0x00000010a59c7819 */ /* 0x000fc600000006ff */
[----:B------:R0:W-:Y:S04]  /*2240*/  STL [R1], R209 ;  /* 0x000000d101007387 */ /* 0x0001e80000100800 */
[----:B------:R-:W2:Y:S01]  /*2250*/  LDL.LU R160, [R1+0xf4] ;  /* 0x0000f40001a07983 */ /* 0x000ea20000300800 */
[----:B0-----:R-:W-:Y:S01]  /*2260*/  FMUL.FTZ R209, R162, UR16 ;  /* 0x00000010a2d17c20 */ /* 0x001fe20008410000 */
[----:B---3--:R-:W-:-:S05]  /*2270*/  FADD.FTZ R208, R156, R208 ;  /* 0x000000d09cd07221 */ /* 0x008fca0000010000 */
[----:B------:R0:W-:Y:S01]  /*2280*/  STL [R1+0xf0], R208 ;  /* 0x0000f0d001007387 */ /* 0x0001e20000100800 */
[-C--:B------:R-:W-:Y:S01]  /*2290*/  FFMA.FTZ R215, R209, R156.reuse, R215 ;  /* 0x0000009cd1d77223 */ /* 0x080fe200000100d7 */
[----:B0-----:R-:W-:Y:S01]  /*22a0*/  SHF.L.U32 R208, R169, 0x10, RZ ;  /* 0x00000010a9d07819 */ /* 0x001fe200000006ff */
[----:B------:R-:W-:-:S04]  /*22b0*/  FMUL.FTZ R156, R38, R156 ;  /* 0x0000009c269c7220 */ /* 0x000fc80000410000 */
[----:B------:R-:W-:Y:S01]  /*22c0*/  FADD.FTZ R157, R208, R157 ;  /* 0x0000009dd09d7221 */ /* 0x000fe20000010000 */
[-C--:B------:R-:W-:Y:S01]  /*22d0*/  FFMA.FTZ R213, R209, R208.reuse, R213 ;  /* 0x000000d0d1d57223 */ /* 0x080fe200000100d5 */
[--C-:B------:R-:W-:Y:S01]  /*22e0*/  FFMA.FTZ R208, R70, R208, R156.reuse ;  /* 0x000000d046d07223 */ /* 0x100fe2000001009c */
[----:B------:R-:W-:Y:S02]  /*22f0*/  PRMT R156, R164, 0x7632, R156 ;  /* 0x00007632a49c7816 */ /* 0x000fe4000000009c */
[----:B------:R-:W-:Y:S01]  /*2300*/  PRMT R164, R168, 0x7632, R164 ;  /* 0x00007632a8a47816 */ /* 0x000fe200000000a4 */
[----:B------:R-:W-:Y:S01]  /*2310*/  FMUL.FTZ R168, R161, UR16 ;  /* 0x00000010a1a87c20 */ /* 0x000fe20008410000 */
[----:B------:R-:W-:Y:S01]  /*2320*/  SHF.L.U32 R156, R156, 0x10, RZ ;  /* 0x000000109c9c7819 */ /* 0x000fe200000006ff */
[----:B------:R0:W-:Y:S04]  /*2330*/  STL [R1+0x8], R157 ;  /* 0x0000089d01007387 */ /* 0x0001e80000100800 */
[----:B------:R-:W-:Y:S01]  /*2340*/  STL [R1+0xc8], R215 ;  /* 0x0000c8d701007387 */ /* 0x000fe20000100800 */
[----:B----4-:R-:W-:-:S03]  /*2350*/  FFMA.FTZ R159, R168, R156, R159 ;  /* 0x0000009ca89f7223 */ /* 0x010fc6000001009f */
[----:B0-----:R-:W3:Y:S04]  /*2360*/  LDL.LU R157, [R1+0xc] ;  /* 0x00000c00019d7983 */ /* 0x001ee80000300800 */
[----:B------:R-:W4:Y:S04]  /*2370*/  LDL.LU R162, [R1+0x10] ;  /* 0x0000100001a27983 */ /* 0x000f280000300800 */
[----:B------:R0:W-:Y:S04]  /*2380*/  STL [R1+0xb4], R159 ;  /* 0x0000b49f01007387 */ /* 0x0001e80000100800 */
[----:B0-----:R-:W4:Y:S01]  /*2390*/  LDL.LU R159, [R1+0x110] ;  /* 0x00011000019f7983 */ /* 0x001f220000300800 */
[----:B------:R-:W-:-:S05]  /*23a0*/  FADD.FTZ R158, R156, R158 ;  /* 0x0000009e9c9e7221 */ /* 0x000fca0000010000 */
[----:B------:R0:W-:Y:S04]  /*23b0*/  STL [R1+0xec], R158 ;  /* 0x0000ec9e01007387 */ /* 0x0001e80000100800 */
[----:B0-----:R-:W4:Y:S01]  /*23c0*/  LDL.LU R158, [R1+0xd0] ;  /* 0x0000d000019e7983 */ /* 0x001f220000300800 */
[----:B------:R-:W-:Y:S01]  /*23d0*/  SHF.L.U32 R164, R164, 0x10, RZ ;  /* 0x00000010a4a47819 */ /* 0x000fe200000006ff */
[----:B------:R-:W-:Y:S01]  /*23e0*/  FMUL.FTZ R156, R37, R156 ;  /* 0x0000009c259c7220 */ /* 0x000fe20000410000 */
[----:B------:R-:W-:Y:S01]  /*23f0*/  PRMT R165, R165, 0x7632, R165 ;  /* 0x00007632a5a57816 */ /* 0x000fe200000000a5 */
[----:B------:R-:W-:Y:S02]  /*2400*/  FADD.FTZ R163, R163, -UR5 ;  /* 0x80000005a3a37e21 */ /* 0x000fe40008010000 */
[-C--:B------:R-:W-:Y:S01]  /*2410*/  FFMA.FTZ R212, R168, R164.reuse, R212 ;  /* 0x000000a4a8d47223 */ /* 0x080fe200000100d4 */
[----:B------:R-:W-:Y:S01]  /*2420*/  SHF.L.U32 R165, R165, 0x10, RZ ;  /* 0x00000010a5a57819 */ /* 0x000fe200000006ff */
[----:B------:R-:W-:Y:S01]  /*2430*/  FADD.FTZ R211, R164, R211 ;  /* 0x000000d3a4d37221 */ /* 0x000fe20000010000 */
[--C-:B------:R-:W-:Y:S01]  /*2440*/  FFMA.FTZ R164, R69, R164, R156.reuse ;  /* 0x000000a445a47223 */ /* 0x100fe2000001009c */
[----:B------:R-:W-:Y:S01]  /*2450*/  PRMT R156, R169, 0x7632, R156 ;  /* 0x00007632a99c7816 */ /* 0x000fe2000000009c */
[----:B------:R-:W-:-:S02]  /*2460*/  FMUL.FTZ R169, R163, UR16 ;  /* 0x00000010a3a97c20 */ /* 0x000fc40008410000 */
[----:B------:R0:W-:Y:S01]  /*2470*/  STL [R1+0x4], R211 ;  /* 0x000004d301007387 */ /* 0x0001e20000100800 */
[----:B------:R-:W-:-:S03]  /*2480*/  SHF.L.U32 R156, R156, 0x10, RZ ;  /* 0x000000109c9c7819 */ /* 0x000fc600000006ff */
[----:B------:R-:W4:Y:S04]  /*2490*/  LDL.LU R161, [R1+0x14] ;  /* 0x0000140001a17983 */ /* 0x000f280000300800 */
[----:B------:R-:W4:Y:S01]  /*24a0*/  LDL.LU R215, [R1+0x114] ;  /* 0x0001140001d77983 */ /* 0x000f220000300800 */
[C---:B------:R-:W-:Y:S01]  /*24b0*/  FFMA.FTZ R210, R169.reuse, R165, R210 ;  /* 0x000000a5a9d27223 */ /* 0x040fe200000100d2 */
[----:B------:R-:W-:-:S04]  /*24c0*/  FFMA.FTZ R214, R169, R156, R214 ;  /* 0x0000009ca9d67223 */ /* 0x000fc800000100d6 */
[----:B------:R1:W-:Y:S04]  /*24d0*/  STL [R1+0xcc], R210 ;  /* 0x0000ccd201007387 */ /* 0x0003e80000100800 */
[----:B0-----:R-:W4:Y:S01]  /*24e0*/  LDL.LU R211, [R1+0xd4] ;  /* 0x0000d40001d37983 */ /* 0x001f220000300800 */
[----:B-1----:R-:W-:Y:S01]  /*24f0*/  FADD.FTZ R210, R172, -UR5 ;  /* 0x80000005acd27e21 */ /* 0x002fe20008010000 */
[----:B------:R-:W-:Y:S01]  /*2500*/  SHF.L.U32 R172, R170, 0x10, RZ ;  /* 0x00000010aaac7819 */ /* 0x000fe200000006ff */
[----:B--2---:R-:W-:Y:S01]  /*2510*/  FADD.FTZ R160, R165, R160 ;  /* 0x000000a0a5a07221 */ /* 0x004fe20000010000 */
[----:B------:R-:W-:-:S04]  /*2520*/  FMUL.FTZ R165, R39, R165 ;  /* 0x000000a527a57220 */ /* 0x000fc80000410000 */
[----:B------:R0:W-:Y:S01]  /*2530*/  STL [R1+0xf4], R160 ;  /* 0x0000f4a001007387 */ /* 0x0001e20000100800 */
[----:B------:R-:W-:-:S03]  /*2540*/  FFMA.FTZ R165, R71, R156, R165 ;  /* 0x0000009c47a57223 */ /* 0x000fc600000100a5 */
[----:B------:R-:W2:Y:S04]  /*2550*/  LDL.LU R163, [R1+0x38] ;  /* 0x0000380001a37983 */ /* 0x000ea80000300800 */
[----:B0-----:R-:W2:Y:S01]  /*2560*/  LDL.LU R160, [R1+0x118] ;  /* 0x0001180001a07983 */ /* 0x001ea20000300800 */
[----:B---3--:R-:W-:Y:S01]  /*2570*/  FADD.FTZ R157, R156, R157 ;  /* 0x0000009d9c9d7221 */ /* 0x008fe20000010000 */
[----:B------:R-:W-:Y:S01]  /*2580*/  SHF.L.U32 R156, R166, 0x10, RZ ;  /* 0x00000010a69c7819 */ /* 0x000fe200000006ff */
[----:B----4-:R-:W-:-:S03]  /*2590*/  FADD.FTZ R162, R172, R162 ;  /* 0x000000a2aca27221 */ /* 0x010fc60000010000 */
[----:B------:R-:W-:Y:S04]  /*25a0*/  STL [R1+0xc], R157 ;  /* 0x00000c9d01007387 */ /* 0x000fe80000100800 */
[----:B------:R-:W-:Y:S01]  /*25b0*/  STL [R1+0x10], R162 ;  /* 0x000010a201007387 */ /* 0x000fe20000100800 */
[----:B------:R-:W-:-:S05]  /*25c0*/  FADD.FTZ R159, R156, R159 ;  /* 0x0000009f9c9f7221 */ /* 0x000fca0000010000 */
[----:B------:R0:W-:Y:S04]  /*25d0*/  STL [R1+0x110], R159 ;  /* 0x0001109f01007387 */ /* 0x0001e80000100800 */
[----:B0-----:R-:W3:Y:S01]  /*25e0*/  LDL.LU R159, [R1+0xd8] ;  /* 0x0000d800019f7983 */ /* 0x001ee20000300800 */
[----:B------:R-:W-:-:S03]  /*25f0*/  FMUL.FTZ R210, R210, UR16 ;  /* 0x00000010d2d27c20 */ /* 0x000fc60008410000 */
[----:B------:R-:W4:Y:S01]  /*2600*/  LDL.LU R162, [R1+0x3c] ;  /* 0x00003c0001a27983 */ /* 0x000f220000300800 */
[----:B------:R-:W-:-:S05]  /*2610*/  FFMA.FTZ R158, R210, R156, R158 ;  /* 0x0000009cd29e7223 */ /* 0x000fca000001009e */
[----:B------:R0:W-:Y:S04]  /*2620*/  STL [R1+0xd0], R158 ;  /* 0x0000d09e01007387 */ /* 0x0001e80000100800 */
[----:B0-----:R-:W4:Y:S01]  /*2630*/  LDL.LU R158, [R1+0x11c] ;  /* 0x00011c00019e7983 */ /* 0x001f220000300800 */
[----:B------:R-:W-:-:S05]  /*2640*/  @P0 IMAD.WIDE.U32 R182, R3, 0x8, R182 ;  /* 0x0000000803b60825 */ /* 0x000fca00078e00b6 */
[----:B------:R0:W5:Y:S02]  /*2650*/  @P0 LDG.E.64 R194, desc[UR10][R182.64] ;  /* 0x0000000ab6c20981 */ /* 0x000164000c1e1b00 */
[----:B0-----:R-:W0:Y:S01]  /*2660*/  @P1 LDC.64 R182, c[0x0][0x438] ;  /* 0x00010e00ffb61b82 */ /* 0x001e220000000a00 */
[----:B------:R-:W-:Y:S01]  /*2670*/  PRMT R170, R170, 0x7632, R170 ;  /* 0x00007632aaaa7816 */ /* 0x000fe200000000aa */
[----:B------:R-:W-:Y:S01]  /*2680*/  FMUL.FTZ R157, R32, R156 ;  /* 0x0000009c209d7220 */ /* 0x000fe20000410000 */
[----:B------:R-:W-:Y:S01]  /*2690*/  PRMT R156, R166, 0x7632, R156 ;  /* 0x00007632a69c7816 */ /* 0x000fe2000000009c */
[----:B------:R-:W-:Y:S01]  /*26a0*/  FADD.FTZ R173, R173, -UR5 ;  /* 0x80000005adad7e21 */ /* 0x000fe20008010000 */
[----:B------:R-:W-:Y:S02]  /*26b0*/  SHF.L.U32 R166, R170, 0x10, RZ ;  /* 0x00000010aaa67819 */ /* 0x000fe400000006ff */
[----:B------:R-:W-:Y:S01]  /*26c0*/  SHF.L.U32 R156, R156, 0x10, RZ ;  /* 0x000000109c9c7819 */ /* 0x000fe200000006ff */
[----:B------:R-:W-:Y:S01]  /*26d0*/  FMUL.FTZ R170, R173, UR16 ;  /* 0x00000010adaa7c20 */ /* 0x000fe20008410000 */
[----:B------:R-:W-:Y:S01]  /*26e0*/  SHF.L.U32 R173, R171, 0x10, RZ ;  /* 0x00000010abad7819 */ /* 0x000fe200000006ff */
[----:B------:R-:W-:Y:S01]  /*26f0*/  FADD.FTZ R161, R166, R161 ;  /* 0x000000a1a6a17221 */ /* 0x000fe20000010000 */
[-C--:B------:R-:W-:Y:S01]  /*2700*/  FFMA.FTZ R217, R210, R172.reuse, R217 ;  /* 0x000000acd2d97223 */ /* 0x080fe200000100d9 */
[----:B------:R-:W-:Y:S01]  /*2710*/  FFMA.FTZ R172, R64, R172, R157 ;  /* 0x000000ac40ac7223 */ /* 0x000fe2000001009d */
[----:B------:R-:W-:Y:S01]  /*2720*/  FADD.FTZ R215, R156, R215 ;  /* 0x000000d79cd77221 */ /* 0x000fe20000010000 */
[-C--:B------:R-:W-:Y:S01]  /*2730*/  FMUL.FTZ R157, R33, R156.reuse ;  /* 0x0000009c219d7220 */ /* 0x080fe20000410000 */
[----:B------:R-:W-:Y:S01]  /*2740*/  FFMA.FTZ R211, R170, R156, R211 ;  /* 0x0000009caad37223 */ /* 0x000fe200000100d3 */
[----:B------:R1:W-:Y:S01]  /*2750*/  STL [R1+0x14], R161 ;  /* 0x000014a101007387 */ /* 0x0003e20000100800 */
[----:B------:R-:W-:Y:S01]  /*2760*/  SHF.L.U32 R156, R167, 0x10, RZ ;  /* 0x00000010a79c7819 */ /* 0x000fe200000006ff */
[----:B0-----:R-:W-:-:S02]  /*2770*/  @P1 IMAD.WIDE.U32 R182, R2, 0x20, R182 ;  /* 0x0000002002b61825 */ /* 0x001fc400078e00b6 */
[----:B-1----:R-:W4:Y:S02]  /*2780*/  LDL.LU R161, [R1+0xdc] ;  /* 0x0000dc0001a17983 */ /* 0x002f240000300800 */
[----:B------:R-:W-:Y:S02]  /*2790*/  FADD.FTZ R236, R190, R236 ;  /* 0x000000ecbeec7221 */ /* 0x000fe40000010000 */
[----:B------:R-:W5:Y:S01]  /*27a0*/  @P1 LDG.E.128 R104, desc[UR10][R182.64] ;  /* 0x0000000ab6681981 */ /* 0x000f62000c1e1d00 */
[----:B------:R-:W-:-:S03]  /*27b0*/  FFMA.FTZ R9, R191, R190, R9 ;  /* 0x000000bebf097223 */ /* 0x000fc60000010009 */
[----:B------:R0:W5:Y:S01]  /*27c0*/  @P1 LDG.E.128 R108, desc[UR10][R182.64+0x10] ;  /* 0x0000100ab66c1981 */ /* 0x000162000c1e1d00 */
[----:B------:R-:W-:Y:S01]  /*27d0*/  FADD.FTZ R174, R174, -UR5 ;  /* 0x80000005aeae7e21 */ /* 0x000fe20008010000 */
[----:B------:R-:W-:Y:S02]  /*27e0*/  FFMA.FTZ R190, R80, R190, R186 ;  /* 0x000000be50be7223 */ /* 0x000fe400000100ba */
[----:B------:R-:W-:Y:S04]  /*27f0*/  STL [R1+0x114], R215 ;  /* 0x000114d701007387 */ /* 0x000fe80000100800 */
[----:B------:R1:W-:Y:S04]  /*2800*/  STL [R1+0xd4], R211 ;  /* 0x0000d4d301007387 */ /* 0x0003e80000100800 */
[----:B------:R-:W4:Y:S01]  /*2810*/  LDG.E.128 R180, desc[UR10][R180.64] ;  /* 0x0000000ab4b47981 */ /* 0x000f22000c1e1d00 */
[----:B------:R-:W-:-:S03]  /*2820*/  FMUL.FTZ R174, R174, UR16 ;  /* 0x00000010aeae7c20 */ /* 0x000fc60008410000 */
[----:B------:R-:W4:Y:S01]  /*2830*/  LDG.E.128 R184, desc[UR10][R184.64] ;  /* 0x0000000ab8b87981 */ /* 0x000f22000c1e1d00 */
[----:B--2---:R-:W-:-:S05]  /*2840*/  FADD.FTZ R163, R173, R163 ;  /* 0x000000a3ada37221 */ /* 0x004fca0000010000 */
[----:B------:R-:W-:Y:S01]  /*2850*/  STL [R1+0x38], R163 ;  /* 0x000038a301007387 */ /* 0x000fe20000100800 */
[----:B------:R-:W-:-:S03]  /*2860*/  FADD.FTZ R160, R156, R160 ;  /* 0x000000a09ca07221 */ /* 0x000fc60000010000 */
[----:B------:R-:W2:Y:S04]  /*2870*/  LDL.LU R216, [R1+0x120] ;  /* 0x0001200001d87983 */ /* 0x000ea80000300800 */
[----:B-1----:R-:W2:Y:S04]  /*2880*/  LDL.LU R211, [R1+0xe0] ;  /* 0x0000e00001d37983 */ /* 0x002ea80000300800 */
[----:B------:R1:W-:Y:S04]  /*2890*/  STL [R1+0x118], R160 ;  /* 0x000118a001007387 */ /* 0x0003e80000100800 */
[----:B-1----:R-:W2:Y:S01]  /*28a0*/  LDL.LU R160, [R1+0x40] ;  /* 0x0000400001a07983 */ /* 0x002ea20000300800 */
[----:B---3--:R-:W-:-:S05]  /*28b0*/  FFMA.FTZ R159, R174, R156, R159 ;  /* 0x0000009cae9f7223 */ /* 0x008fca000001009f */
[----:B------:R1:W-:Y:S04]  /*28c0*/  STL [R1+0xd8], R159 ;  /* 0x0000d89f01007387 */ /* 0x0003e80000100800 */
[----:B-1----:R-:W3:Y:S01]  /*28d0*/  LDL.LU R159, [R1+0x128] ;  /* 0x00012800019f7983 */ /* 0x002ee20000300800 */
[-C--:B------:R-:W-:Y:S01]  /*28e0*/  FFMA.FTZ R218, R170, R166.reuse, R218 ;  /* 0x000000a6aada7223 */ /* 0x080fe200000100da */
[----:B------:R-:W-:Y:S01]  /*28f0*/  FFMA.FTZ R166, R65, R166, R157 ;  /* 0x000000a641a67223 */ /* 0x000fe2000001009d */
[----:B------:R-:W-:Y:S01]  /*2900*/  FMUL.FTZ R157, R34, R156 ;  /* 0x0000009c229d7220 */ /* 0x000fe20000410000 */
[----:B------:R-:W-:Y:S02]  /*2910*/  PRMT R171, R171, 0x7632, R171 ;  /* 0x00007632abab7816 */ /* 0x000fe400000000ab */
[----:B------:R-:W-:-:S02]  /*2920*/  PRMT R156, R167, 0x7632, R156 ;  /* 0x00007632a79c7816 */ /* 0x000fc4000000009c */
[----:B------:R-:W-:Y:S02]  /*2930*/  SHF.L.U32 R171, R171, 0x10, RZ ;  /* 0x00000010abab7819 */ /* 0x000fe400000006ff */
[----:B------:R-:W-:-:S03]  /*2940*/  SHF.L.U32 R156, R156, 0x10, RZ ;  /* 0x000000109c9c7819 */ /* 0x000fc600000006ff */
[----:B----4-:R-:W-:Y:S02]  /*2950*/  FADD.FTZ R162, R171, R162 ;  /* 0x000000a2aba27221 */ /* 0x010fe40000010000 */
[----:B------:R-:W-:-:S03]  /*2960*/  FADD.FTZ R158, R156, R158 ;  /* 0x0000009e9c9e7221 */ /* 0x000fc60000010000 */
[----:B------:R-:W-:Y:S04]  /*2970*/  STL [R1+0x3c], R162 ;  /* 0x00003ca201007387 */ /* 0x000fe80000100800 */
[----:B------:R1:W-:Y:S04]  /*2980*/  STL [R1+0x11c], R158 ;  /* 0x00011c9e01007387 */ /* 0x0003e80000100800 */
[----:B-1----:R-:W4:Y:S01]  /*2990*/  LDL.LU R158, [R1+0xf8] ;  /* 0x0000f800019e7983 */ /* 0x002f220000300800 */
[----:B------:R-:W-:Y:S01]  /*29a0*/  FADD.FTZ R167, R175, -UR5 ;  /* 0x80000005afa77e21 */ /* 0x000fe20008010000 */
[-C--:B------:R-:W-:Y:S01]  /*29b0*/  FFMA.FTZ R219, R174, R173.reuse, R219 ;  /* 0x000000adaedb7223 */ /* 0x080fe200000100db */
[----:B------:R-:W-:Y:S01]  /*29c0*/  FADD.FTZ R176, R176, -UR5 ;  /* 0x80000005b0b07e21 */ /* 0x000fe20008010000 */
[----:B------:R-:W4:Y:S01]  /*29d0*/  LDL.LU R215, [R1+0x68] ;  /* 0x0000680001d77983 */ /* 0x000f220000300800 */
[----:B------:R-:W-:Y:S01]  /*29e0*/  FMUL.FTZ R167, R167, UR16 ;  /* 0x00000010a7a77c20 */ /* 0x000fe20008410000 */
[----:B------:R-:W-:Y:S01]  /*29f0*/  FFMA.FTZ R173, R66, R173, R157 ;  /* 0x000000ad42ad7223 */ /* 0x000fe2000001009d */
[-C--:B------:R-:W-:Y:S01]  /*2a00*/  FMUL.FTZ R157, R35, R156.reuse ;  /* 0x0000009c239d7220 */ /* 0x080fe20000410000 */
[----:B------:R-:W-:Y:S01]  /*2a10*/  FMUL.FTZ R176, R176, UR16 ;  /* 0x00000010b0b07c20 */ /* 0x000fe20008410000 */
[----:B------:R-:W4:Y:S04]  /*2a20*/  LDL.LU R163, [R1+0xe4] ;  /* 0x0000e40001a37983 */ /* 0x000f280000300800 */
[----:B------:R-:W4:Y:S01]  /*2a30*/  LDL.LU R162, [R1+0x124] ;  /* 0x0001240001a27983 */ /* 0x000f220000300800 */
[----:B------:R-:W-:-:S05]  /*2a40*/  FFMA.FTZ R161, R167, R156, R161 ;  /* 0x0000009ca7a17223 */ /* 0x000fca00000100a1 */
[----:B------:R1:W-:Y:S04]  /*2a50*/  STL [R1+0xdc], R161 ;  /* 0x0000dca101007387 */ /* 0x0003e80000100800 */
[----:B-1----:R-:W4:Y:S01]  /*2a60*/  LDL.LU R161, [R1+0x44] ;  /* 0x0000440001a17983 */ /* 0x002f220000300800 */
[----:B------:R-:W-:Y:S02]  /*2a70*/  SHF.L.U32 R156, R180, 0x10, RZ ;  /* 0x00000010b49c7819 */ /* 0x000fe400000006ff */
[----:B------:R-:W-:-:S05]  /*2a80*/  SHF.L.U32 R175, R184, 0x10, RZ ;  /* 0x00000010b8af7819 */ /* 0x000fca00000006ff */
[----:B------:R-:W-:Y:S01]  /*2a90*/  FFMA.FTZ R221, R176, R175, R221 ;  /* 0x000000afb0dd7223 */ /* 0x000fe200000100dd */
[----:B--2---:R-:W-:Y:S01]  /*2aa0*/  FADD.FTZ R216, R156, R216 ;  /* 0x000000d89cd87221 */ /* 0x004fe20000010000 */
[-C--:B------:R-:W-:Y:S01]  /*2ab0*/  FFMA.FTZ R211, R176, R156.reuse, R211 ;  /* 0x0000009cb0d37223 */ /* 0x080fe200000100d3 */
[----:B------:R-:W-:-:S03]  /*2ac0*/  FMUL.FTZ R156, R28, R156 ;  /* 0x0000009c1c9c7220 */ /* 0x000fc60000410000 */
[----:B------:R-:W-:Y:S01]  /*2ad0*/  STL [R1+0x120], R216 ;  /* 0x000120d801007387 */ /* 0x000fe20000100800 */
[----:B------:R-:W-:Y:S01]  /*2ae0*/  FADD.FTZ R160, R175, R160 ;  /* 0x000000a0afa07221 */ /* 0x000fe20000010000 */
[----:B------:R-:W-:Y:S01]  /*2af0*/  FFMA.FTZ R175, R60, R175, R156 ;  /* 0x000000af3caf7223 */ /* 0x000fe2000001009c */
[----:B------:R-:W-:Y:S01]  /*2b00*/  SHF.L.U32 R156, R181, 0x10, RZ ;  /* 0x00000010b59c7819 */ /* 0x000fe200000006ff */
[----:B------:R-:W-:Y:S04]  /*2b10*/  STL [R1+0xe0], R211 ;  /* 0x0000e0d301007387 */ /* 0x000fe80000100800 */
[----:B------:R1:W-:Y:S04]  /*2b20*/  STL [R1+0x40], R160 ;  /* 0x000040a001007387 */ /* 0x0003e80000100800 */
[----:B-1----:R-:W2:Y:S01]  /*2b30*/  LDL.LU R160, [R1+0xfc] ;  /* 0x0000fc0001a07983 */ /* 0x002ea20000300800 */
[----:B---3--:R-:W-:-:S05]  /*2b40*/  FADD.FTZ R159, R156, R159 ;  /* 0x0000009f9c9f7221 */ /* 0x008fca0000010000 */
[----:B------:R1:W-:Y:S04]  /*2b50*/  STL [R1+0x128], R159 ;  /* 0x0001289f01007387 */ /* 0x0003e80000100800 */
[----:B-1----:R-:W3:Y:S01]  /*2b60*/  LDL.LU R159, [R1+0x12c] ;  /* 0x00012c00019f7983 */ /* 0x002ee20000300800 */
[----:B------:R-:W-:-:S04]  /*2b70*/  FADD.FTZ R178, R178, -UR5 ;  /* 0x80000005b2b27e21 */ /* 0x000fc80008010000 */
[----:B------:R-:W-:-:S04]  /*2b80*/  FMUL.FTZ R211, R178, UR16 ;  /* 0x00000010b2d37c20 */ /* 0x000fc80008410000 */
[----:B----4-:R-:W-:-:S05]  /*2b90*/  FFMA.FTZ R158, R211, R156, R158 ;  /* 0x0000009cd39e7223 */ /* 0x010fca000001009e */
[----:B------:R1:W-:Y:S04]  /*2ba0*/  STL [R1+0xf8], R158 ;  /* 0x0000f89e01007387 */ /* 0x0003e80000100800 */
[----:B-1----:R-:W4:Y:S01]  /*2bb0*/  LDL.LU R158, [R1+0x6c] ;  /* 0x00006c00019e7983 */ /* 0x002f220000300800 */
[----:B------:R-:W-:Y:S01]  /*2bc0*/  SHF.L.U32 R178, R185, 0x10, RZ ;  /* 0x00000010b9b27819 */ /* 0x000fe200000006ff */
[----:B------:R-:W-:Y:S01]  /*2bd0*/  FMUL.FTZ R156, R30, R156 ;  /* 0x0000009c1e9c7220 */ /* 0x000fe20000410000 */
[----:B------:R-:W-:-:S03]  /*2be0*/  FFMA.FTZ R220, R167, R171, R220 ;  /* 0x000000aba7dc7223 */ /* 0x000fc600000100dc */
[----:B------:R-:W-:Y:S01]  /*2bf0*/  FADD.FTZ R215, R178, R215 ;  /* 0x000000d7b2d77221 */ /* 0x000fe20000010000 */
[-C--:B------:R-:W-:Y:S01]  /*2c00*/  FFMA.FTZ R223, R211, R178.reuse, R223 ;  /* 0x000000b2d3df7223 */ /* 0x080fe200000100df */
[--C-:B------:R-:W-:Y:S01]  /*2c10*/  FFMA.FTZ R178, R62, R178, R156.reuse ;  /* 0x000000b23eb27223 */ /* 0x100fe2000001009c */
[----:B------:R-:W-:Y:S01]  /*2c20*/  PRMT R156, R180, 0x7632, R156 ;  /* 0x00007632b49c7816 */ /* 0x000fe2000000009c */
[----:B------:R-:W-:Y:S01]  /*2c30*/  FADD.FTZ R177, R177, -UR5 ;  /* 0x80000005b1b17e21 */ /* 0x000fe20008010000 */
[--C-:B------:R-:W-:Y:S01]  /*2c40*/  FFMA.FTZ R171, R67, R171, R157.reuse ;  /* 0x000000ab43ab7223 */ /* 0x100fe2000001009d */
[----:B------:R-:W-:Y:S01]  /*2c50*/  PRMT R180, R184, 0x7632, R180 ;  /* 0x00007632b8b47816 */ /* 0x000fe200000000b4 */
[----:B------:R-:W-:Y:S01]  /*2c60*/  FADD.FTZ R179, R179, -UR5 ;  /* 0x80000005b3b37e21 */ /* 0x000fe20008010000 */
[----:B------:R-:W-:Y:S01]  /*2c70*/  PRMT R157, R181, 0x7632, R157 ;  /* 0x00007632b59d7816 */ /* 0x000fe2000000009d */
[----:B------:R-:W-:Y:S01]  /*2c80*/  FMUL.FTZ R177, R177, UR16 ;  /* 0x00000010b1b17c20 */ /* 0x000fe20008410000 */
[----:B------:R-:W-:-:S02]  /*2c90*/  SHF.L.U32 R156, R156, 0x10, RZ ;  /* 0x000000109c9c7819 */ /* 0x000fc400000006ff */
[----:B------:R-:W-:Y:S01]  /*2ca0*/  SHF.L.U32 R180, R180, 0x10, RZ ;  /* 0x00000010b4b47819 */ /* 0x000fe200000006ff */
[----:B------:R-:W-:Y:S01]  /*2cb0*/  FMUL.FTZ R179, R179, UR16 ;  /* 0x00000010b3b37c20 */ /* 0x000fe20008410000 */
[----:B------:R-:W-:Y:S01]  /*2cc0*/  SHF.L.U32 R157, R157, 0x10, RZ ;  /* 0x000000109d9d7819 */ /* 0x000fe200000006ff */
[----:B------:R-:W-:Y:S01]  /*2cd0*/  FFMA.FTZ R163, R177, R156, R163 ;  /* 0x0000009cb1a37223 */ /* 0x000fe200000100a3 */
[----:B------:R-:W-:Y:S01]  /*2ce0*/  FADD.FTZ R162, R156, R162 ;  /* 0x000000a29ca27221 */ /* 0x000fe20000010000 */
[----:B------:R-:W-:Y:S01]  /*2cf0*/  FADD.FTZ R161, R180, R161 ;  /* 0x000000a1b4a17221 */ /* 0x000fe20000010000 */
[----:B------:R1:W-:Y:S04]  /*2d00*/  STL [R1+0x68], R215 ;  /* 0x000068d701007387 */ /* 0x0003e80000100800 */
[----:B------:R-:W-:Y:S04]  /*2d10*/  STL [R1+0xe4], R163 ;  /* 0x0000e4a301007387 */ /* 0x000fe80000100800 */
[----:B------:R0:W-:Y:S04]  /*2d20*/  STL [R1+0x124], R162 ;  /* 0x000124a201007387 */ /* 0x0001e80000100800 */
[----:B------:R-:W-:Y:S01]  /*2d30*/  STL [R1+0x44], R161 ;  /* 0x000044a101007387 */ /* 0x000fe20000100800 */
[----:B--2---:R-:W-:Y:S01]  /*2d40*/  FFMA.FTZ R160, R179, R157, R160 ;  /* 0x0000009db3a07223 */ /* 0x004fe200000100a0 */
[----:B---3--:R-:W-:-:S04]  /*2d50*/  FADD.FTZ R159, R157, R159 ;  /* 0x0000009f9d9f7221 */ /* 0x008fc80000010000 */
[----:B------:R2:W-:Y:S01]  /*2d60*/  STL [R1+0xfc], R160 ;  /* 0x0000fca001007387 */ /* 0x0005e20000100800 */
[----:B------:R-:W-:Y:S01]  /*2d70*/  FMUL.FTZ R156, R29, R156 ;  /* 0x0000009c1d9c7220 */ /* 0x000fe20000410000 */
[----:B------:R-:W-:Y:S01]  /*2d80*/  FFMA.FTZ R222, R177, R180, R222 ;  /* 0x000000b4b1de7223 */ /* 0x000fe200000100de */
[----:B------:R-:W-:Y:S01]  /*2d90*/  PRMT R185, R185, 0x7632, R185 ;  /* 0x00007632b9b97816 */ /* 0x000fe200000000b9 */
[----:B------:R-:W-:Y:S01]  /*2da0*/  STL [R1+0x12c], R159 ;  /* 0x00012c9f01007387 */ /* 0x000fe20000100800 */
[----:B------:R-:W-:Y:S01]  /*2db0*/  FMUL.FTZ R181, R31, R157 ;  /* 0x0000009d1fb57220 */ /* 0x000fe20000410000 */
[----:B------:R-:W-:Y:S01]  /*2dc0*/  FFMA.FTZ R184, R0, R22, RZ ;  /* 0x0000001600b87223 */ /* 0x000fe200000100ff */
[C---:B------:R-:W-:Y:S01]  /*2dd0*/  PRMT R246, R182.reuse, 0x7632, R246 ;  /* 0x00007632b6f67816 */ /* 0x040fe200000000f6 */
[----:B------:R-:W3:Y:S01]  /*2de0*/  LDL.LU R252, [R1+0x70] ;  /* 0x0000700001fc7983 */ /* 0x000ee20000300800 */
[----:B------:R-:W-:Y:S01]  /*2df0*/  FFMA.FTZ R180, R61, R180, R156 ;  /* 0x000000b43db47223 */ /* 0x000fe2000001009c */
[----:B------:R-:W-:Y:S01]  /*2e00*/  FADD.FTZ R156, RZ, R22 ;  /* 0x00000016ff9c7221 */ /* 0x000fe20000010000 */
[----:B------:R-:W-:Y:S01]  /*2e10*/  SHF.L.U32 R249, R182, 0x10, RZ ;  /* 0x00000010b6f97819 */ /* 0x000fe200000006ff */
[----:B------:R-:W-:Y:S01]  /*2e20*/  FADD.FTZ R143, R143, -UR5 ;  /* 0x800000058f8f7e21 */ /* 0x000fe20008010000 */
[----:B------:R-:W-:Y:S01]  /*2e30*/  PRMT R251, R186, 0x7632, R251 ;  /* 0x00007632bafb7816 */ /* 0x000fe200000000fb */
[----:B------:R-:W-:Y:S01]  /*2e40*/  FADD.FTZ R156, R132, R156 ;  /* 0x0000009c849c7221 */ /* 0x000fe20000010000 */
[----:B-1----:R-:W-:Y:S01]  /*2e50*/  SHF.L.U32 R215, R186, 0x10, RZ ;  /* 0x00000010bad77819 */ /* 0x002fe200000006ff */
[----:B0-----:R-:W0:Y:S02]  /*2e60*/  LDC.64 R162, c[0x0][0x3b0] ;  /* 0x0000ec00ffa27b82 */ /* 0x001e240000000a00 */
[----:B------:R-:W-:-:S04]  /*2e70*/  FADD.FTZ R156, R136, R156 ;  /* 0x0000009c889c7221 */ /* 0x000fc80000010000 */
[----:B------:R-:W-:Y:S01]  /*2e80*/  FADD.FTZ R156, R133, R156 ;  /* 0x0000009c859c7221 */ /* 0x000fe20000010000 */
[----:B------:R-:W-:-:S03]  /*2e90*/  SHF.L.U32 R185, R185, 0x10, RZ ;  /* 0x00000010b9b97819 */ /* 0x000fc600000006ff */
[----:B------:R-:W-:-:S04]  /*2ea0*/  FADD.FTZ R156, R190, R156 ;  /* 0x0000009cbe9c7221 */ /* 0x000fc80000010000 */
[----:B------:R-:W-:Y:S01]  /*2eb0*/  FADD.FTZ R156, R134, R156 ;  /* 0x0000009c869c7221 */ /* 0x000fe20000010000 */
[-C--:B------:R-:W-:Y:S01]  /*2ec0*/  FFMA.FTZ R224, R179, R185.reuse, R224 ;  /* 0x000000b9b3e07223 */ /* 0x080fe200000100e0 */
[----:B----4-:R-:W-:Y:S01]  /*2ed0*/  FADD.FTZ R158, R185, R158 ;  /* 0x0000009eb99e7221 */ /* 0x010fe20000010000 */
        /* <DEDUP_REMOVED lines=40> */
[----:B------:R-:W-:Y:S01]  /*3160*/  SHF.L.U32 R246, R246, 0x10, RZ ;  /* 0x00000010f6f67819 */ /* 0x000fe200000006ff */
[----:B------:R-:W-:Y:S01]  /*3170*/  FFMA.FTZ R216, R210, R172, R184 ;  /* 0x000000acd2d87223 */ /* 0x000fe200000100b8 */
[----:B------:R-:W-:Y:S01]  /*3180*/  FMUL.FTZ R184, R24, R249 ;  /* 0x000000f918b87220 */ /* 0x000fe20000410000 */
[----:B------:R-:W-:Y:S01]  /*3190*/  FADD.FTZ R185, R182, R178 ;  /* 0x000000b2b6b97221 */ /* 0x000fe20000010000 */
[C---:B------:R-:W-:Y:S01]  /*31a0*/  PRMT R234, R183.reuse, 0x7632, R234 ;  /* 0x00007632b7ea7816 */ /* 0x040fe200000000ea */
[----:B------:R-:W-:Y:S01]  /*31b0*/  FFMA.FTZ R216, R170, R166, R216 ;  /* 0x000000a6aad87223 */ /* 0x000fe200000100d8 */
[----:B------:R-:W-:Y:S01]  /*31c0*/  SHF.L.U32 R232, R183, 0x10, RZ ;  /* 0x00000010b7e87819 */ /* 0x000fe200000006ff */
[----:B------:R-:W-:Y:S01]  /*31d0*/  FFMA.FTZ R184, R56, R215, R184 ;  /* 0x000000d738b87223 */ /* 0x000fe200000100b8 */
[----:B------:R-:W-:Y:S01]  /*31e0*/  SHF.L.U32 R251, R251, 0x10, RZ ;  /* 0x00000010fbfb7819 */ /* 0x000fe200000006ff */
[----:B------:R-:W-:Y:S01]  /*31f0*/  FADD.FTZ R185, R185, R181 ;  /* 0x000000b5b9b97221 */ /* 0x000fe20000010000 */
[----:B------:R-:W-:Y:S01]  /*3200*/  FMUL.FTZ R182, R25, R246 ;  /* 0x000000f619b67220 */ /* 0x000fe20000410000 */
[C---:B------:R-:W-:Y:S01]  /*3210*/  PRMT R233, R187.reuse, 0x7632, R233 ;  /* 0x00007632bbe97816 */ /* 0x040fe200000000e9 */
[----:B------:R-:W-:Y:S01]  /*3220*/  FFMA.FTZ R216, R174, R173, R216 ;  /* 0x000000adaed87223 */ /* 0x000fe200000100d8 */
[----:B------:R-:W-:Y:S01]  /*3230*/  SHF.L.U32 R244, R187, 0x10, RZ ;  /* 0x00000010bbf47819 */ /* 0x000fe200000006ff */
[----:B------:R-:W-:Y:S01]  /*3240*/  FMUL.FTZ R183, R26, R232 ;  /* 0x000000e81ab77220 */ /* 0x000fe20000410000 */
[----:B------:R-:W-:Y:S01]  /*3250*/  SHF.L.U32 R234, R234, 0x10, RZ ;  /* 0x00000010eaea7819 */ /* 0x000fe200000006ff */
[----:B------:R-:W-:Y:S01]  /*3260*/  FFMA.FTZ R182, R57, R251, R182 ;  /* 0x000000fb39b67223 */ /* 0x000fe200000100b6 */
[----:B------:R-:W-:Y:S01]  /*3270*/  FADD.FTZ R185, R185, R184 ;  /* 0x000000b8b9b97221 */ /* 0x000fe20000010000 */
[----:B------:R-:W-:Y:S01]  /*3280*/  SHF.L.U32 R233, R233, 0x10, RZ ;  /* 0x00000010e9e97819 */ /* 0x000fe200000006ff */
[----:B------:R-:W-:Y:S01]  /*3290*/  FFMA.FTZ R216, R167, R171, R216 ;  /* 0x000000aba7d87223 */ /* 0x000fe200000100d8 */
[----:B------:R-:W-:Y:S01]  /*32a0*/  FFMA.FTZ R183, R58, R244, R183 ;  /* 0x000000f43ab77223 */ /* 0x000fe200000100b7 */
[----:B------:R-:W-:Y:S01]  /*32b0*/  FMUL.FTZ R186, R27, R234 ;  /* 0x000000ea1bba7220 */ /* 0x000fe20000410000 */
[----:B------:R-:W-:Y:S01]  /*32c0*/  FADD.FTZ R185, R185, R182 ;  /* 0x000000b6b9b97221 */ /* 0x000fe20000010000 */
[----:B------:R-:W-:Y:S01]  /*32d0*/  FADD.FTZ R187, R140, -UR5 ;  /* 0x800000058cbb7e21 */ /* 0x000fe20008010000 */
[----:B------:R-:W-:Y:S01]  /*32e0*/  FFMA.FTZ R140, R176, R175, R216 ;  /* 0x000000afb08c7223 */ /* 0x000fe200000100d8 */
[----:B------:R-:W-:Y:S01]  /*32f0*/  FFMA.FTZ R186, R59, R233, R186 ;  /* 0x000000e93bba7223 */ /* 0x000fe200000100ba */
[----:B------:R-:W-:Y:S01]  /*3300*/  FADD.FTZ R216, R185, R183 ;  /* 0x000000b7b9d87221 */ /* 0x000fe20000010000 */
[----:B------:R-:W-:Y:S01]  /*3310*/  FMUL.FTZ R185, R187, UR16 ;  /* 0x00000010bbb97c20 */ /* 0x000fe20008410000 */
[----:B------:R-:W-:Y:S01]  /*3320*/  FFMA.FTZ R187, R177, R180, R140 ;  /* 0x000000b4b1bb7223 */ /* 0x000fe2000001008c */
[----:B------:R1:W-:Y:S01]  /*3330*/  STL [R1+0x6c], R158 ;  /* 0x00006c9e01007387 */ /* 0x0003e20000100800 */
[----:B------:R-:W-:Y:S01]  /*3340*/  FADD.FTZ R140, R216, R186 ;  /* 0x000000bad88c7221 */ /* 0x000fe20000010000 */
[----:B------:R-:W-:Y:S01]  /*3350*/  FMUL.FTZ R216, R143, UR16 ;  /* 0x000000108fd87c20 */ /* 0x000fe20008410000 */
[----:B0-----:R-:W-:-:S04]  /*3360*/  IMAD.WIDE.U32 R156, R4, 0x8, R162 ;  /* 0x00000008049c7825 */ /* 0x001fc800078e00a2 */
[--C-:B--2---:R-:W-:Y:S02]  /*3370*/  IMAD.WIDE.U32 R160, R2, 0x8, R162.reuse ;  /* 0x0000000802a07825 */ /* 0x104fe400078e00a2 */
[----:B------:R-:W5:Y:S02]  /*3380*/  LDG.E.64 R156, desc[UR10][R156.64] ;  /* 0x0000000a9c9c7981 */ /* 0x000f64000c1e1b00 */
[--C-:B-1----:R-:W-:Y:S02]  /*3390*/  IMAD.WIDE.U32 R158, R3, 0x8, R162.reuse ;  /* 0x00000008039e7825 */ /* 0x102fe400078e00a2 */
[----:B------:R-:W5:Y:S02]  /*33a0*/  LDG.E.64 R160, desc[UR10][R160.64] ;  /* 0x0000000aa0a07981 */ /* 0x000f64000c1e1b00 */
[----:B------:R-:W-:Y:S02]  /*33b0*/  IMAD.WIDE.U32 R162, R23, 0x8, R162 ;  /* 0x0000000817a27825 */ /* 0x000fe400078e00a2 */
[----:B------:R-:W5:Y:S04]  /*33c0*/  LDG.E.64 R158, desc[UR10][R158.64] ;  /* 0x0000000a9e9e7981 */ /* 0x000f68000c1e1b00 */
[----:B------:R-:W5:Y:S01]  /*33d0*/  LDG.E.64 R162, desc[UR10][R162.64] ;  /* 0x0000000aa2a27981 */ /* 0x000f62000c1e1b00 */
[----:B---3--:R-:W-:-:S05]  /*33e0*/  FADD.FTZ R252, R215, R252 ;  /* 0x000000fcd7fc7221 */ /* 0x008fca0000010000 */
[----:B------:R-:W-:Y:S04]  /*33f0*/  STL [R1+0x70], R252 ;  /* 0x000070fc01007387 */ /* 0x000fe80000100800 */
[----:B------:R-:W2:Y:S01]  /*3400*/  LDL.LU R143, [R1+0x74] ;  /* 0x00007400018f7983 */ /* 0x000ea20000300800 */
[----:B------:R-:W-:Y:S01]  /*3410*/  FFMA.FTZ R225, R185, R215, R225 ;  /* 0x000000d7b9e17223 */ /* 0x000fe200000100e1 */
[----:B------:R-:W-:Y:S02]  /*3420*/  FFMA.FTZ R215, R211, R178, R187 ;  /* 0x000000b2d3d77223 */ /* 0x000fe400000100bb */
[----:B------:R-:W0:Y:S01]  /*3430*/  SHFL.DOWN PT, R252, R140, 0x10, 0x1f ;  /* 0x0a001f008cfc7f89 */ /* 0x000e2200000e0000 */
[----:B------:R-:W-:Y:S01]  /*3440*/  FADD.FTZ R187, R141, -UR5 ;  /* 0x800000058dbb7e21 */ /* 0x000fe20008010000 */
[----:B------:R-:W-:Y:S01]  /*3450*/  FFMA.FTZ R141, R179, R181, R215 ;  /* 0x000000b5b38d7223 */ /* 0x000fe200000100d7 */
[----:B------:R-:W-:-:S02]  /*3460*/  FADD.FTZ R142, R142, -UR5 ;  /* 0x800000058e8e7e21 */ /* 0x000fc40008010000 */
        /* <DEDUP_REMOVED lines=40> */
.L_x_1891:
[----:B------:R-:W-:Y:S05]  /*36f0*/  BSYNC.RECONVERGENT B0 ;  /* 0x0000000000007941 */ /* 0x000fea0003800200 */
.L_x_1890:
        /* <DEDUP_REMOVED lines=51> */
[----:B------:R-:W-:Y:S01]  /*3a30*/  FADD.FTZ R140, R244, R140 ;  /* 0x0000008cf48c7221 */ /* 0x000fe20000010000 */
[----:B------:R-:W4:Y:S02]  /*3a40*/  LDL.LU R246, [R1+0x9c] ;  /* 0x00009c0001f67983 */ /* 0x000f240000300800 */
[----:B------:R-:W-:Y:S02]  /*3a50*/  FADD.FTZ R141, R143, R141 ;  /* 0x0000008d8f8d7221 */ /* 0x000fe40000010000 */
[----:B------:R-:W3:Y:S04]  /*3a60*/  LDL.LU R143, [R1+0x138] ;  /* 0x00013800018f7983 */ /* 0x000ee80000300800 */
[----:B------:R-:W3:Y:S01]  /*3a70*/  LDL.LU R244, [R1+0x108] ;  /* 0x0001080001f47983 */ /* 0x000ee20000300800 */
[----:B--2---:R-:W-:Y:S01]  /*3a80*/  FFMA.FTZ R249, R216, R234, R249 ;  /* 0x000000ead8f97223 */ /* 0x004fe200000100f9 */
[----:B------:R-:W-:Y:S01]  /*3a90*/  UISETP.NE.U32.AND UP0, UPT, UR26, URZ, UPT ;  /* 0x000000ff1a00728c */ /* 0x000fe2000bf05070 */
[----:B------:R-:W-:Y:S01]  /*3aa0*/  FMUL.FTZ R141, R141, UR28 ;  /* 0x0000001c8d8d7c20 */ /* 0x000fe20008410000 */
[----:B------:R-:W-:-:S02]  /*3ab0*/  FADD.FTZ R140, R142, R140 ;  /* 0x0000008c8e8c7221 */ /* 0x000fc40000010000 */
[----:B------:R-:W-:Y:S02]  /*3ac0*/  UISETP.NE.AND.EX UP0, UPT, UR27, URZ, UPT, UP0 ;  /* 0x000000ff1b00728c */ /* 0x000fe4000bf05300 */
[----:B------:R-:W-:Y:S01]  /*3ad0*/  R2UR UR17, R141 ;  /* 0x000000008d1172ca */ /* 0x000fe200000e0000 */
[----:B------:R-:W-:Y:S01]  /*3ae0*/  FMUL.FTZ R140, R140, UR28 ;  /* 0x0000001c8c8c7c20 */ /* 0x000fe20008410000 */
[----:B------:R-:W-:Y:S01]  /*3af0*/  UIADD3 UR4, UPT, UPT, UR4, UR24, URZ ;  /* 0x0000001804047290 */ /* 0x000fe2000fffe0ff */
[----:B------:R-:W-:-:S03]  /*3b00*/  FFMA.FTZ R228, R216, R233, R228 ;  /* 0x000000e9d8e47223 */ /* 0x000fc600000100e4 */
[----:B------:R-:W-:Y:S01]  /*3b10*/  FSEL R140, R140, RZ, !P3 ;  /* 0x000000ff8c8c7208 */ /* 0x000fe20005800000 */
[----:B------:R-:W-:Y:S01]  /*3b20*/  UISETP.GE.AND UP2, UPT, UR4, UR25, UPT ;  /* 0x000000190400728c */ /* 0x000fe2000bf46270 */
[----:B----4-:R-:W-:Y:S01]  /*3b30*/  FADD.FTZ R246, R233, R246 ;  /* 0x000000f6e9f67221 */ /* 0x010fe20000010000 */
[----:B---3--:R-:W-:-:S04]  /*3b40*/  FADD.FTZ R143, R232, R143 ;  /* 0x0000008fe88f7221 */ /* 0x008fc80000010000 */
[----:B------:R1:W-:Y:S01]  /*3b50*/  STL [R1+0x9c], R246 ;  /* 0x00009cf601007387 */ /* 0x0003e20000100800 */
[----:B------:R-:W-:-:S03]  /*3b60*/  FFMA.FTZ R244, R215, R232, R244 ;  /* 0x000000e8d7f47223 */ /* 0x000fc600000100f4 */
[----:B------:R1:W-:Y:S04]  /*3b70*/  STL [R1+0x138], R143 ;  /* 0x0001388f01007387 */ /* 0x0003e80000100800 */
[----:B------:R1:W-:Y:S04]  /*3b80*/  STL [R1+0x108], R244 ;  /* 0x000108f401007387 */ /* 0x0003e80000100800 */
[----:B------:R1:W-:Y:S04]  /*3b90*/  STL [R1+0x13c], R252 ;  /* 0x00013cfc01007387 */ /* 0x0003e80000100800 */
[----:B------:R1:W-:Y:S01]  /*3ba0*/  STL [R1+0x10c], R249 ;  /* 0x00010cf901007387 */ /* 0x0003e20000100800 */
        /* <DEDUP_REMOVED lines=32> */
[C---:B------:R-:W-:Y:S01]  /*3db0*/  LOP3.LUT P5, RZ, R157.reuse, 0xff0000, RZ, 0xc0, !PT ;  /* 0x00ff00009dff7812 */ /* 0x040fe200078ac0ff */
        /* <DEDUP_REMOVED lines=30> */
.L_x_1894:
        /* <DEDUP_REMOVED lines=11> */
[----:B-----5:R-:W-:Y:S01]  /*4050*/  ISETP.GE.U32.AND P2, PT, R156, RZ, PT ;  /* 0x000000ff9c00720c */ /* 0x020fe20003f46070 */
[----:B------:R-:W-:Y:S01]  /*4060*/  FMUL.FTZ R134, R120, UR7 ;  /* 0x0000000778867c20 */ /* 0x000fe20008410000 */
[--C-:B------:R-:W-:Y:S01]  /*4070*/  FFMA.FTZ R0, R0, UR17, R140.reuse ;  /* 0x0000001100007c23 */ /* 0x100fe2000801008c */
[----:B------:R-:W-:Y:S01]  /*4080*/  FMUL.FTZ R135, R123, UR7 ;  /* 0x000000077b877c20 */ /* 0x000fe20008410000 */
[C---:B------:R-:W-:Y:S01]  /*4090*/  LOP3.LUT P6, RZ, R157.reuse, 0xff, RZ, 0xc0, !PT ;  /* 0x000000ff9dff7812 */ /* 0x040fe200078cc0ff */
[----:B------:R-:W-:Y:S01]  /*40a0*/  FMUL.FTZ R124, R122, UR7 ;  /* 0x000000077a7c7c20 */ /* 0x000fe20008410000 */
[----:B------:R-:W-:Y:S01]  /*40b0*/  FMUL.FTZ R121, R138, UR16 ;  /* 0x000000108a797c20 */ /* 0x000fe20008410000 */
[C---:B------:R-:W-:Y:S01]  /*40c0*/  LOP3.LUT P4, RZ, R157.reuse, 0xff0000, RZ, 0xc0, !PT ;  /* 0x00ff00009dff7812 */ /* 0x040fe2000788c0ff */
        /* <DEDUP_REMOVED lines=35> */
.L_x_1893:
        /* <DEDUP_REMOVED lines=17> */
[----:B------:R-:W-:Y:S01]  /*4410*/  FFMA.FTZ R134, R134, UR16, R95 ;  /* 0x0000001086867c23 */ /* 0x000fe2000801005f */
[----:B------:R-:W-:Y:S01]  /*4420*/  FFMA.FTZ R200, R200, UR16, R94 ;  /* 0x00000010c8c87c23 */ /* 0x000fe2000801005e */
[----:B------:R-:W-:Y:S01]  /*4430*/  FFMA.FTZ R191, R191, UR16, R92 ;  /* 0x00000010bfbf7c23 */ /* 0x000fe2000801005c */
        /* <DEDUP_REMOVED lines=39> */
.L_x_1896:
        /* <DEDUP_REMOVED lines=11> */
[----:B------:R-:W-:Y:S01]  /*4760*/  ISETP.GE.U32.AND P2, PT, R156, RZ, PT ;  /* 0x000000ff9c00720c */ /* 0x000fe20003f46070 */
[----:B------:R-:W-:Y:S01]  /*4770*/  FMUL.FTZ R134, R120, UR7 ;  /* 0x0000000778867c20 */ /* 0x000fe20008410000 */
[--C-:B------:R-:W-:Y:S01]  /*4780*/  FFMA.FTZ R0, R0, UR17, R140.reuse ;  /* 0x0000001100007c23 */ /* 0x100fe2000801008c */
[----:B------:R-:W-:Y:S01]  /*4790*/  FMUL.FTZ R135, R123, UR7 ;  /* 0x000000077b877c20 */ /* 0x000fe20008410000 */
[C---:B------:R-:W-:Y:S01]  /*47a0*/  LOP3.LUT P6, RZ, R157.reuse, 0xff, RZ, 0xc0, !PT ;  /* 0x000000ff9dff7812 */ /* 0x040fe200078cc0ff */
[----:B------:R-:W-:Y:S01]  /*47b0*/  FMUL.FTZ R124, R122, UR7 ;  /* 0x000000077a7c7c20 */ /* 0x000fe20008410000 */
[----:B------:R-:W-:Y:S01]  /*47c0*/  FFMA.FTZ R121, R138, UR16, R93 ;  /* 0x000000108a797c23 */ /* 0x000fe2000801005d */
        /* <DEDUP_REMOVED lines=36> */
.L_x_1892:
        /* <DEDUP_REMOVED lines=28> */
[--C-:B------:R-:W-:Y:S01]  /*4bd0*/  FFMA.FTZ R137, R137, UR17, R140.reuse ;  /* 0x0000001189897c23 */ /* 0x100fe2000801008c */
[----:B------:R-:W-:Y:S01]  /*4be0*/  FMUL.FTZ R0, R138, UR7 ;  /* 0x000000078a007c20 */ /* 0x000fe20008410000 */
[----:B------:R-:W-:Y:S01]  /*4bf0*/  LOP3.LUT P6, RZ, R193, 0xff0000, RZ, 0xc0, !PT ;  /* 0x00ff0000c1ff7812 */ /* 0x000fe200078cc0ff */
[--C-:B------:R-:W-:Y:S01]  /*4c00*/  FFMA.FTZ R189, R189, UR17, R140.reuse ;  /* 0x00000011bdbd7c23 */ /* 0x100fe2000801008c */
[----:B------:R-:W-:Y:S01]  /*4c10*/  LOP3.LUT P3, RZ, R157, 0xff00, RZ, 0xc0, !PT ;  /* 0x0000ff009dff7812 */ /* 0x000fe2000786c0ff */
[----:B------:R-:W-:Y:S01]  /*4c20*/  FMUL.FTZ R130, R130, UR7 ;  /* 0x0000000782827c20 */ /* 0x000fe20008410000 */
[----:B------:R-:W-:Y:S01]  /*4c30*/  ISETP.GE.U32.AND.EX P2, PT, R193, 0x1000000, PT, P2 ;  /* 0x01000000c100780c */ /* 0x000fe20003f46120 */
[----:B------:R-:W-:Y:S01]  /*4c40*/  FADD.FTZ R133, R133, -R137 ;  /* 0x8000008985857221 */ /* 0x000fe20000010000 */
[----:B------:R-:W-:Y:S01]  /*4c50*/  FSEL R135, R129, RZ, P4 ;  /* 0x000000ff81877208 */ /* 0x000fe20002000000 */
[----:B------:R-:W-:Y:S01]  /*4c60*/  FADD.FTZ R136, R136, -R189 ;  /* 0x800000bd88887221 */ /* 0x000fe20000010000 */
[----:B------:R-:W-:Y:S01]  /*4c70*/  LOP3.LUT P5, RZ, R157, 0xff, RZ, 0xc0, !PT ;  /* 0x000000ff9dff7812 */ /* 0x000fe200078ac0ff */
[----:B------:R-:W-:Y:S01]  /*4c80*/  FFMA.FTZ R188, R188, UR17, R140 ;  /* 0x00000011bcbc7c23 */ /* 0x000fe2000801008c */
[----:B------:R-:W-:Y:S01]  /*4c90*/  FSEL R131, R131, RZ, P6 ;  /* 0x000000ff83837208 */ /* 0x000fe20003000000 */
[----:B------:R-:W-:Y:S01]  /*4ca0*/  FADD.FTZ R22, R22, -R139 ;  /* 0x8000008b16167221 */ /* 0x000fe20000010000 */
[----:B------:R-:W-:Y:S01]  /*4cb0*/  FSEL R129, R129, RZ, P2 ;  /* 0x000000ff81817208 */ /* 0x000fe20001000000 */
[----:B------:R-:W-:Y:S01]  /*4cc0*/  FADD.FTZ R132, R132, -R188 ;  /* 0x800000bc84847221 */ /* 0x000fe20000010000 */
[----:B------:R-:W-:-:S02]  /*4cd0*/  FSEL R137, R0, RZ, P3 ;  /* 0x000000ff00897208 */ /* 0x000fc40001800000 */
[C---:B------:R-:W-:Y:S02]  /*4ce0*/  LOP3.LUT P4, RZ, R193.reuse, 0xff, RZ, 0xc0, !PT ;  /* 0x000000ffc1ff7812 */ /* 0x040fe4000788c0ff */
        /* <DEDUP_REMOVED lines=37> */
.L_x_1898:
        /* <DEDUP_REMOVED lines=75> */
.L_x_1897:
        /* <DEDUP_REMOVED lines=80> */
.L_x_1899:
        /* <DEDUP_REMOVED lines=74> */
.L_x_1895:
[----:B------:R-:W-:Y:S01]  /*5d90*/  ISETP.NE.U32.AND P2, PT, RZ, UR5, PT ;  /* 0x00000005ff007c0c */ /* 0x000fe2000bf45070 */
[----:B------:R-:W-:-:S03]  /*5da0*/  HFMA2 R139, -RZ, RZ, 0, 9.5367431640625e-07 ;  /* 0x00000010ff8b7431 */ /* 0x000fc600000001ff */
[----:B------:R-:W-:-:S13]  /*5db0*/  ISETP.NE.AND.EX P2, PT, RZ, UR6, PT, P2 ;  /* 0x00000006ff007c0c */ /* 0x000fda000bf45320 */
        /* <DEDUP_REMOVED lines=25> */
[----:B0-----:R-:W-:Y:S01]  /*5f50*/  FMUL.FTZ R131, R122, UR7 ;  /* 0x000000077a837c20 */ /* 0x001fe20008410000 */
        /* <DEDUP_REMOVED lines=36> */
[----:B------:R-:W-:Y:S01]  /*61a0*/  LOP3.LUT P6, RZ, R194, 0xff000000, RZ, 0xc0, !PT ;  /* 0xff000000c2ff7812 */ /* 0x000fe200078cc0ff */
[----:B------:R-:W-:Y:S01]  /*61b0*/  FFMA.FTZ R124, R202, UR16, R96 ;  /* 0x00000010ca7c7c23 */ /* 0x000fe20008010060 */
[C---:B------:R-:W-:Y:S01]  /*61c0*/  LOP3.LUT P3, RZ, R158.reuse, 0xff0000, RZ, 0xc0, !PT ;  /* 0x00ff00009eff7812 */ /* 0x040fe2000786c0ff */
[----:B------:R-:W-:Y:S01]  /*61d0*/  FMUL.FTZ R128, R125, UR7 ;  /* 0x000000077d807c20 */ /* 0x000fe20008410000 */
[----:B------:R-:W-:-:S02]  /*61e0*/  LOP3.LUT P5, RZ, R158, 0xff000000, RZ, 0xc0, !PT ;  /* 0xff0000009eff7812 */ /* 0x000fc400078ac0ff */
[----:B------:R-:W-:Y:S02]  /*61f0*/  F2FP.BF16.F32.PACK_AB R130, R4, R130 ;  /* 0x000000820482723e */ /* 0x000fe400000010ff */
[C---:B------:R-:W-:Y:S02]  /*6200*/  FSEL R4, R0.reuse, RZ, P6 ;  /* 0x000000ff00047208 */ /* 0x040fe40003000000 */
[C---:B------:R-:W-:Y:S02]  /*6210*/  FSEL R133, R129.reuse, RZ, P3 ;  /* 0x000000ff81857208 */ /* 0x040fe40001800000 */
[----:B------:R-:W-:Y:S02]  /*6220*/  FSEL R0, R0, RZ, P5 ;  /* 0x000000ff00007208 */ /* 0x000fe40002800000 */
[----:B------:R-:W-:Y:S02]  /*6230*/  LOP3.LUT P4, RZ, R194, 0xff0000, RZ, 0xc0, !PT ;  /* 0x00ff0000c2ff7812 */ /* 0x000fe4000788c0ff */
[----:B------:R-:W-:Y:S01]  /*6240*/  F2FP.BF16.F32.PACK_AB R133, R0, R133 ;  /* 0x000000850085723e */ /* 0x000fe200000010ff */
[----:B------:R-:W-:Y:S01]  /*6250*/  FMUL.FTZ R0, R124, UR7 ;  /* 0x000000077c007c20 */ /* 0x000fe20008410000 */
[----:B------:R-:W-:-:S02]  /*6260*/  FSEL R129, R129, RZ, P4 ;  /* 0x000000ff81817208 */ /* 0x000fc40002000000 */
[----:B------:R-:W-:Y:S02]  /*6270*/  LOP3.LUT P5, RZ, R158, 0xff00, RZ, 0xc0, !PT ;  /* 0x0000ff009eff7812 */ /* 0x000fe400078ac0ff */
[----:B------:R-:W-:Y:S02]  /*6280*/  LOP3.LUT P4, RZ, R194, 0xff, RZ, 0xc0, !PT ;  /* 0x000000ffc2ff7812 */ /* 0x000fe4000788c0ff */
[----:B------:R-:W-:Y:S02]  /*6290*/  LOP3.LUT P3, RZ, R158, 0xff, RZ, 0xc0, !PT ;  /* 0x000000ff9eff7812 */ /* 0x000fe4000786c0ff */
[----:B------:R-:W-:Y:S02]  /*62a0*/  LOP3.LUT P6, RZ, R194, 0xff00, RZ, 0xc0, !PT ;  /* 0x0000ff00c2ff7812 */ /* 0x000fe400078cc0ff */
[----:B------:R-:W-:Y:S02]  /*62b0*/  F2FP.BF16.F32.PACK_AB R129, R4, R129 ;  /* 0x000000810481723e */ /* 0x000fe400000010ff */
[----:B------:R-:W-:-:S02]  /*62c0*/  FSEL R132, R128, RZ, P5 ;  /* 0x000000ff80847208 */ /* 0x000fc40002800000 */
[----:B------:R-:W-:Y:S02]  /*62d0*/  FSEL R4, R0, RZ, P4 ;  /* 0x000000ff00047208 */ /* 0x000fe40002000000 */
[----:B------:R-:W-:Y:S02]  /*62e0*/  FSEL R128, R128, RZ, P6 ;  /* 0x000000ff80807208 */ /* 0x000fe40003000000 */
[----:B------:R-:W-:Y:S02]  /*62f0*/  FSEL R0, R0, RZ, P3 ;  /* 0x000000ff00007208 */ /* 0x000fe40001800000 */
[----:B------:R-:W-:Y:S02]  /*6300*/  F2FP.BF16.F32.PACK_AB R128, R128, R4 ;  /* 0x000000048080723e */ /* 0x000fe400000010ff */
[----:B------:R-:W-:Y:S01]  /*6310*/  F2FP.BF16.F32.PACK_AB R132, R132, R0 ;  /* 0x000000008484723e */ /* 0x000fe200000010ff */
[----:B------:R-:W-:Y:S06]  /*6320*/  BRA `(.L_x_1903) ;  /* 0x0000001800f07947 */ /* 0x000fec0003800000 */
.L_x_1902:
        /* <DEDUP_REMOVED lines=8> */
[----:B0-----:R-:W-:Y:S01]  /*63b0*/  FFMA.FTZ R131, R206, UR16, R102 ;  /* 0x00000010ce837c23 */ /* 0x001fe20008010066 */
        /* <DEDUP_REMOVED lines=16> */
[C---:B------:R-:W-:Y:S01]  /*64c0*/  FSEL R135, R128.reuse, RZ, P5 ;  /* 0x000000ff80877208 */ /* 0x040fe20002800000 */
        /* <DEDUP_REMOVED lines=27> */
[----:B------:R-:W-:Y:S01]  /*6680*/  F2FP.BF16.F32.PACK_AB R131, R128, R131 ;  /* 0x000000838083723e */ /* 0x000fe200000010ff */
[----:B------:R-:W-:Y:S01]  /*6690*/  FFMA.FTZ R128, R148, UR16, R97 ;  /* 0x0000001094807c23 */ /* 0x000fe20008010061 */
[----:B------:R-:W-:Y:S02]  /*66a0*/  FSEL R0, R4, RZ, P5 ;  /* 0x000000ff04007208 */ /* 0x000fe40002800000 */
[----:B------:R-:W-:Y:S01]  /*66b0*/  LOP3.LUT P4, RZ, R158, 0xff000000, RZ, 0xc0, !PT ;  /* 0xff0000009eff7812 */ /* 0x000fe2000788c0ff */
[----:B------:R-:W-:Y:S01]  /*66c0*/  FMUL.FTZ R128, R128, UR7 ;  /* 0x0000000780807c20 */ /* 0x000fe20008410000 */
[----:B------:R-:W-:Y:S01]  /*66d0*/  F2FP.BF16.F32.PACK_AB R129, R0, R129 ;  /* 0x000000810081723e */ /* 0x000fe200000010ff */
[----:B------:R-:W-:Y:S01]  /*66e0*/  FFMA.FTZ R0, R144, UR16, R96 ;  /* 0x0000001090007c23 */ /* 0x000fe20008010060 */
[----:B------:R-:W-:-:S02]  /*66f0*/  FSEL R4, R4, RZ, P4 ;  /* 0x000000ff04047208 */ /* 0x000fc40002000000 */
[----:B------:R-:W-:Y:S01]  /*6700*/  LOP3.LUT P6, RZ, R158, 0xff00, RZ, 0xc0, !PT ;  /* 0x0000ff009eff7812 */ /* 0x000fe200078cc0ff */
[----:B------:R-:W-:Y:S01]  /*6710*/  FMUL.FTZ R0, R0, UR7 ;  /* 0x0000000700007c20 */ /* 0x000fe20008410000 */
        /* <DEDUP_REMOVED lines=12> */
.L_x_1901:
        /* <DEDUP_REMOVED lines=14> */
[----:B0-----:R-:W-:Y:S01]  /*68c0*/  FMUL.FTZ R131, R122, UR7 ;  /* 0x000000077a837c20 */ /* 0x001fe20008410000 */
        /* <DEDUP_REMOVED lines=36> */
[----:B------:R-:W-:Y:S01]  /*6b10*/  LOP3.LUT P6, RZ, R194, 0xff000000, RZ, 0xc0, !PT ;  /* 0xff000000c2ff7812 */ /* 0x000fe200078cc0ff */
[----:B------:R-:W-:Y:S01]  /*6b20*/  FMUL.FTZ R124, R202, UR16 ;  /* 0x00000010ca7c7c20 */ /* 0x000fe20008410000 */
        /* <DEDUP_REMOVED lines=23> */
.L_x_1904:
        /* <DEDUP_REMOVED lines=8> */
[----:B0-----:R-:W-:Y:S01]  /*6d20*/  FMUL.FTZ R131, R206, UR16 ;  /* 0x00000010ce837c20 */ /* 0x001fe20008410000 */
        /* <DEDUP_REMOVED lines=16> */
[C---:B------:R-:W-:Y:S01]  /*6e30*/  FSEL R135, R128.reuse, RZ, P5 ;  /* 0x000000ff80877208 */ /* 0x040fe20002800000 */
        /* <DEDUP_REMOVED lines=27> */
[----:B------:R-:W-:Y:S01]  /*6ff0*/  F2FP.BF16.F32.PACK_AB R131, R128, R131 ;  /* 0x000000838083723e */ /* 0x000fe200000010ff */
[----:B------:R-:W-:Y:S01]  /*7000*/  FMUL.FTZ R128, R148, UR16 ;  /* 0x0000001094807c20 */ /* 0x000fe20008410000 */
[----:B------:R-:W-:Y:S02]  /*7010*/  FSEL R0, R4, RZ, P5 ;  /* 0x000000ff04007208 */ /* 0x000fe40002800000 */
[----:B------:R-:W-:Y:S01]  /*7020*/  LOP3.LUT P4, RZ, R158, 0xff000000, RZ, 0xc0, !PT ;  /* 0xff0000009eff7812 */ /* 0x000fe2000788c0ff */
[----:B------:R-:W-:Y:S01]  /*7030*/  FMUL.FTZ R128, R128, UR7 ;  /* 0x0000000780807c20 */ /* 0x000fe20008410000 */
[----:B------:R-:W-:Y:S01]  /*7040*/  F2FP.BF16.F32.PACK_AB R129, R0, R129 ;  /* 0x000000810081723e */ /* 0x000fe200000010ff */
[----:B------:R-:W-:Y:S01]  /*7050*/  FMUL.FTZ R0, R144, UR16 ;  /* 0x0000001090007c20 */ /* 0x000fe20008410000 */
        /* <DEDUP_REMOVED lines=15> */
.L_x_1900:
        /* <DEDUP_REMOVED lines=16> */
[----:B------:R-:W-:Y:S01]  /*7250*/  FFMA.FTZ R121, R150, UR16, R101 ;  /* 0x0000001096797c23 */ /* 0x000fe20008010065 */
[--C-:B------:R-:W-:Y:S01]  /*7260*/  FFMA.FTZ R125, R145, UR17, R140.reuse ;  /* 0x00000011917d7c23 */ /* 0x100fe2000801008c */
[--C-:B------:R-:W-:Y:S01]  /*7270*/  FFMA.FTZ R126, R146, UR17, R140.reuse ;  /* 0x00000011927e7c23 */ /* 0x100fe2000801008c */
[--C-:B------:R-:W-:Y:S01]  /*7280*/  FFMA.FTZ R127, R149, UR17, R140.reuse ;  /* 0x00000011957f7c23 */ /* 0x100fe2000801008c */
[----:B------:R-:W-:Y:S01]  /*7290*/  FFMA.FTZ R124, R202, UR17, R140 ;  /* 0x00000011ca7c7c23 */ /* 0x000fe2000801008c */
[----:B------:R-:W-:Y:S01]  /*72a0*/  FMUL.FTZ R4, R122, UR7 ;  /* 0x000000077a047c20 */ /* 0x000fe20008410000 */
[----:B------:R-:W-:Y:S01]  /*72b0*/  FSEL R135, R135, RZ, P3 ;  /* 0x000000ff87877208 */ /* 0x000fe20001800000 */
[----:B------:R-:W-:Y:S01]  /*72c0*/  FMUL.FTZ R134, R120, UR7 ;  /* 0x0000000778867c20 */ /* 0x000fe20008410000 */
[----:B------:R-:W-:Y:S01]  /*72d0*/  FMUL.FTZ R0, R121, UR7 ;  /* 0x0000000779007c20 */ /* 0x000fe20008410000 */
[C---:B------:R-:W-:Y:S01]  /*72e0*/  LOP3.LUT P6, RZ, R159.reuse, 0xff0000, RZ, 0xc0, !PT ;  /* 0x00ff00009fff7812 */ /* 0x040fe200078cc0ff */
[----:B------:R-:W-:Y:S01]  /*72f0*/  FADD.FTZ R125, R148, -R125 ;  /* 0x8000007d947d7221 */ /* 0x000fe20000010000 */
[----:B------:R-:W-:Y:S01]  /*7300*/  LOP3.LUT P4, RZ, R159, 0xff, RZ, 0xc0, !PT ;  /* 0x000000ff9fff7812 */ /* 0x000fe2000788c0ff */
        /* <DEDUP_REMOVED lines=8> */
[----:B------:R-:W-:Y:S01]  /*7390*/  FSEL R0, R0, RZ, P3 ;  /* 0x000000ff00007208 */ /* 0x000fe20001800000 */
[----:B------:R-:W-:Y:S01]  /*73a0*/  FFMA.FTZ R127, R127, UR16, R99 ;  /* 0x000000107f7f7c23 */ /* 0x000fe20008010063 */
[----:B------:R-:W-:Y:S01]  /*73b0*/  FFMA.FTZ R125, R125, UR16, R97 ;  /* 0x000000107d7d7c23 */ /* 0x000fe20008010061 */
[----:B------:R-:W-:Y:S01]  /*73c0*/  F2FP.BF16.F32.PACK_AB R135, R135, R4 ;  /* 0x000000048787723e */ /* 0x000fe200000010ff */
[----:B0-----:R-:W-:Y:S01]  /*73d0*/  FMUL.FTZ R132, R124, UR7 ;  /* 0x000000077c847c20 */ /* 0x001fe20008410000 */
        /* <DEDUP_REMOVED lines=15> */
.L_x_1906:
        /* <DEDUP_REMOVED lines=54> */
.L_x_1905:
        /* <DEDUP_REMOVED lines=55> */
.L_x_1907:
        /* <DEDUP_REMOVED lines=53> */
.L_x_1903:
[----:B------:R-:W0:Y:S02]  /*7ef0*/  @P2 LDC.64 R136, c[0x0][0x478] ;  /* 0x00011e00ff882b82 */ /* 0x000e240000000a00 */
[----:B0-----:R-:W-:-:S05]  /*7f00*/  @P2 IMAD.WIDE.U32 R136, R3, 0x20, R136 ;  /* 0x0000002003882825 */ /* 0x001fca00078e0088 */
[----:B------:R-:W-:Y:S04]  /*7f10*/  @P2 STG.E.128 desc[UR10][R136.64], R124 ;  /* 0x0000007c88002986 */ /* 0x000fe8000c101d0a */
        /* <DEDUP_REMOVED lines=85> */
.L_x_1910:
        /* <DEDUP_REMOVED lines=42> */
[----:B------:R-:W-:Y:S01]  /*8710*/  FFMA.FTZ R128, R164, UR16, R105 ;  /* 0x00000010a4807c23 */ /* 0x000fe20008010069 */
[----:B------:R-:W-:-:S02]  /*8720*/  LOP3.LUT P5, RZ, R160, 0xff0000, RZ, 0xc0, !PT ;  /* 0x00ff0000a0ff7812 */ /* 0x000fc400078ac0ff */
[----:B------:R-:W-:Y:S01]  /*8730*/  FSEL R130, R130, RZ, P4 ;  /* 0x000000ff82827208 */ /* 0x000fe20002000000 */
[----:B------:R-:W-:Y:S01]  /*8740*/  FMUL.FTZ R128, R128, UR7 ;  /* 0x0000000780807c20 */ /* 0x000fe20008410000 */
[----:B------:R-:W-:Y:S02]  /*8750*/  FSEL R3, R3, RZ, P3 ;  /* 0x000000ff03037208 */ /* 0x000fe40001800000 */
[----:B------:R-:W-:Y:S02]  /*8760*/  FSEL R133, R208, RZ, P5 ;  /* 0x000000ffd0857208 */ /* 0x000fe40002800000 */
[----:B------:R-:W-:Y:S01]  /*8770*/  F2FP.BF16.F32.PACK_AB R130, R3, R130 ;  /* 0x000000820382723e */ /* 0x000fe200000010ff */
[----:B------:R-:W-:Y:S01]  /*8780*/  FFMA.FTZ R3, R165, UR16, R107 ;  /* 0x00000010a5037c23 */ /* 0x000fe2000801006b */
[----:B------:R-:W-:Y:S02]  /*8790*/  LOP3.LUT P5, RZ, R196, 0xff0000, RZ, 0xc0, !PT ;  /* 0x00ff0000c4ff7812 */ /* 0x000fe400078ac0ff */
[----:B------:R-:W-:Y:S01]  /*87a0*/  F2FP.BF16.F32.PACK_AB R134, R0, R134 ;  /* 0x000000860086723e */ /* 0x000fe200000010ff */
[----:B------:R-:W-:Y:S01]  /*87b0*/  FMUL.FTZ R3, R3, UR7 ;  /* 0x0000000703037c20 */ /* 0x000fe20008410000 */
[----:B------:R-:W-:-:S02]  /*87c0*/  FSEL R129, R208, RZ, P5 ;  /* 0x000000ffd0817208 */ /* 0x000fc40002800000 */
[----:B------:R-:W-:Y:S02]  /*87d0*/  LOP3.LUT P5, RZ, R196, 0xff000000, RZ, 0xc0, !PT ;  /* 0xff000000c4ff7812 */ /* 0x000fe400078ac0ff */
[----:B------:R-:W-:Y:S02]  /*87e0*/  LOP3.LUT P4, RZ, R160, 0xff000000, RZ, 0xc0, !PT ;  /* 0xff000000a0ff7812 */ /* 0x000fe4000788c0ff */
[C---:B------:R-:W-:Y:S02]  /*87f0*/  FSEL R0, R3.reuse, RZ, P5 ;  /* 0x000000ff03007208 */ /* 0x040fe40002800000 */
[----:B------:R-:W-:Y:S02]  /*8800*/  FSEL R3, R3, RZ, P4 ;  /* 0x000000ff03037208 */ /* 0x000fe40002000000 */
[----:B------:R-:W-:Y:S01]  /*8810*/  F2FP.BF16.F32.PACK_AB R129, R0, R129 ;  /* 0x000000810081723e */ /* 0x000fe200000010ff */
[----:B------:R-:W-:Y:S01]  /*8820*/  FFMA.FTZ R0, R204, UR16, R104 ;  /* 0x00000010cc007c23 */ /* 0x000fe20008010068 */
[----:B------:R-:W-:-:S02]  /*8830*/  LOP3.LUT P6, RZ, R160, 0xff00, RZ, 0xc0, !PT ;  /* 0x0000ff00a0ff7812 */ /* 0x000fc400078cc0ff */
[----:B------:R-:W-:Y:S01]  /*8840*/  LOP3.LUT P4, RZ, R196, 0xff, RZ, 0xc0, !PT ;  /* 0x000000ffc4ff7812 */ /* 0x000fe2000788c0ff */
[----:B------:R-:W-:Y:S01]  /*8850*/  FMUL.FTZ R0, R0, UR7 ;  /* 0x0000000700007c20 */ /* 0x000fe20008410000 */
        /* <DEDUP_REMOVED lines=12> */
.L_x_1909:
        /* <DEDUP_REMOVED lines=76> */
.L_x_1912:
        /* <DEDUP_REMOVED lines=43> */
[----:B------:R-:W-:-:S02]  /*9090*/  LOP3.LUT P5, RZ, R160, 0xff0000, RZ, 0xc0, !PT ;  /* 0x00ff0000a0ff7812 */ /* 0x000fc400078ac0ff */
[----:B------:R-:W-:Y:S01]  /*90a0*/  FSEL R130, R130, RZ, P4 ;  /* 0x000000ff82827208 */ /* 0x000fe20002000000 */
[----:B------:R-:W-:Y:S01]  /*90b0*/  FMUL.FTZ R128, R128, UR7 ;  /* 0x0000000780807c20 */ /* 0x000fe20008410000 */
[----:B------:R-:W-:Y:S02]  /*90c0*/  FSEL R3, R3, RZ, P3 ;  /* 0x000000ff03037208 */ /* 0x000fe40001800000 */
[----:B------:R-:W-:Y:S02]  /*90d0*/  FSEL R133, R208, RZ, P5 ;  /* 0x000000ffd0857208 */ /* 0x000fe40002800000 */
[----:B------:R-:W-:Y:S01]  /*90e0*/  F2FP.BF16.F32.PACK_AB R130, R3, R130 ;  /* 0x000000820382723e */ /* 0x000fe200000010ff */
[----:B------:R-:W-:Y:S01]  /*90f0*/  FMUL.FTZ R3, R165, UR16 ;  /* 0x00000010a5037c20 */ /* 0x000fe20008410000 */
        /* <DEDUP_REMOVED lines=9> */
[----:B------:R-:W-:Y:S01]  /*9190*/  FMUL.FTZ R0, R204, UR16 ;  /* 0x00000010cc007c20 */ /* 0x000fe20008410000 */
        /* <DEDUP_REMOVED lines=15> */
.L_x_1908:
        /* <DEDUP_REMOVED lines=27> */
[C---:B------:R-:W-:Y:S01]  /*9440*/  LOP3.LUT P4, RZ, R161.reuse, 0xff, RZ, 0xc0, !PT ;  /* 0x000000ffa1ff7812 */ /* 0x040fe2000788c0ff */
        /* <DEDUP_REMOVED lines=28> */
.L_x_1914:
        /* <DEDUP_REMOVED lines=54> */
.L_x_1913:
        /* <DEDUP_REMOVED lines=55> */
.L_x_1915:
        /* <DEDUP_REMOVED lines=53> */
.L_x_1911:
        /* <DEDUP_REMOVED lines=34> */
[----:B0-----:R-:W-:Y:S01]  /*a250*/  FSEL R131, R0, RZ, P5 ;  /* 0x000000ff00837208 */ /* 0x001fe20002800000 */
[--C-:B------:R-:W-:Y:S01]  /*a260*/  FFMA.FTZ R211, R211, UR17, R140.reuse ;  /* 0x00000011d3d37c23 */ /* 0x100fe2000801008c */
[C---:B------:R-:W-:Y:S01]  /*a270*/  FSEL R0, R2.reuse, RZ, P3 ;  /* 0x000000ff02007208 */ /* 0x040fe20001800000 */
[--C-:B------:R-:W-:Y:S01]  /*a280*/  FFMA.FTZ R127, R179, UR17, R140.reuse ;  /* 0x00000011b37f7c23 */ /* 0x100fe2000801008c */
[----:B------:R-:W-:Y:S01]  /*a290*/  FSEL R2, R2, RZ, P1 ;  /* 0x000000ff02027208 */ /* 0x000fe20000800000 */
[----:B------:R-:W-:Y:S01]  /*a2a0*/  FADD.FTZ R126, R178, -R211 ;  /* 0x800000d3b27e7221 */ /* 0x000fe20000010000 */
[----:B------:R-:W-:Y:S01]  /*a2b0*/  F2FP.BF16.F32.PACK_AB R131, R0, R131 ;  /* 0x000000830083723e */ /* 0x000fe200000010ff */
[----:B------:R-:W-:Y:S01]  /*a2c0*/  FMUL.FTZ R0, R121, UR7 ;  /* 0x0000000779007c20 */ /* 0x000fe20008410000 */
[----:B------:R-:W-:Y:S01]  /*a2d0*/  F2FP.BF16.F32.PACK_AB R135, R2, R135 ;  /* 0x000000870287723e */ /* 0x000fe200000010ff */
[----:B------:R-:W-:Y:S01]  /*a2e0*/  FMUL.FTZ R2, R120, UR7 ;  /* 0x0000000778027c20 */ /* 0x000fe20008410000 */
[----:B------:R-:W-:Y:S01]  /*a2f0*/  LOP3.LUT P5, RZ, R199, 0xff, RZ, 0xc0, !PT ;  /* 0x000000ffc7ff7812 */ /* 0x000fe200078ac0ff */
[----:B------:R-:W-:Y:S01]  /*a300*/  FFMA.FTZ R125, R177, UR17, R140 ;  /* 0x00000011b17d7c23 */ /* 0x000fe2000801008c */
[----:B------:R-:W-:Y:S01]  /*a310*/  LOP3.LUT P6, RZ, R199, 0xff00, RZ, 0xc0, !PT ;  /* 0x0000ff00c7ff7812 */ /* 0x000fe200078cc0ff */
[----:B------:R-:W-:Y:S01]  /*a320*/  FFMA.FTZ R126, R126, UR16, R114 ;  /* 0x000000107e7e7c23 */ /* 0x000fe20008010072 */
[----:B------:R-:W-:Y:S01]  /*a330*/  FSEL R130, R2, RZ, P5 ;  /* 0x000000ff02827208 */ /* 0x000fe20002800000 */
[----:B------:R-:W-:Y:S01]  /*a340*/  FFMA.FTZ R140, R176, UR17, R140 ;  /* 0x00000011b08c7c23 */ /* 0x000fe2000801008c */
[----:B------:R-:W-:Y:S01]  /*a350*/  FSEL R3, R0, RZ, P6 ;  /* 0x000000ff00037208 */ /* 0x000fe20003000000 */
[----:B------:R-:W-:Y:S01]  /*a360*/  FADD.FTZ R127, R181, -R127 ;  /* 0x8000007fb57f7221 */ /* 0x000fe20000010000 */
        /* <DEDUP_REMOVED lines=12> */
[----:B------:R-:W-:Y:S01]  /*a430*/  LOP3.LUT P1, RZ, R198, 0xff0000, RZ, 0xc0, !PT ;  /* 0x00ff0000c6ff7812 */ /* 0x000fe2000782c0ff */
[----:B------:R-:W-:Y:S01]  /*a440*/  FFMA.FTZ R124, R175, UR16, R112 ;  /* 0x00000010af7c7c23 */ /* 0x000fe20008010070 */
[----:B------:R-:W-:Y:S01]  /*a450*/  FSEL R133, R0, RZ, P3 ;  /* 0x000000ff00857208 */ /* 0x000fe20001800000 */
[----:B------:R-:W-:Y:S01]  /*a460*/  FMUL.FTZ R128, R125, UR7 ;  /* 0x000000077d807c20 */ /* 0x000fe20008410000 */
[----:B------:R-:W-:-:S02]  /*a470*/  LOP3.LUT P3, RZ, R198, 0xff000000, RZ, 0xc0, !PT ;  /* 0xff000000c6ff7812 */ /* 0x000fc4000786c0ff */
[----:B------:R-:W-:Y:S01]  /*a480*/  F2FP.BF16.F32.PACK_AB R134, R3, R134 ;  /* 0x000000860386723e */ /* 0x000fe200000010ff */
[----:B------:R-:W-:Y:S01]  /*a490*/  FMUL.FTZ R3, R124, UR7 ;  /* 0x000000077c037c20 */ /* 0x000fe20008410000 */
[----:B------:R-:W-:Y:S02]  /*a4a0*/  FSEL R129, R0, RZ, P1 ;  /* 0x000000ff00817208 */ /* 0x000fe40000800000 */
[----:B------:R-:W-:Y:S02]  /*a4b0*/  LOP3.LUT P5, RZ, R162, 0xff00, RZ, 0xc0, !PT ;  /* 0x0000ff00a2ff7812 */ /* 0x000fe400078ac0ff */
[----:B------:R-:W-:Y:S02]  /*a4c0*/  FSEL R0, R2, RZ, P3 ;  /* 0x000000ff02007208 */ /* 0x000fe40001800000 */
[----:B------:R-:W-:Y:S02]  /*a4d0*/  LOP3.LUT P1, RZ, R198, 0xff, RZ, 0xc0, !PT ;  /* 0x000000ffc6ff7812 */ /* 0x000fe4000782c0ff */
[----:B------:R-:W-:-:S02]  /*a4e0*/  LOP3.LUT P4, RZ, R162, 0xff000000, RZ, 0xc0, !PT ;  /* 0xff000000a2ff7812 */ /* 0x000fc4000788c0ff */
[----:B------:R-:W-:Y:S02]  /*a4f0*/  LOP3.LUT P6, RZ, R162, 0xff, RZ, 0xc0, !PT ;  /* 0x000000ffa2ff7812 */ /* 0x000fe400078cc0ff */
        /* <DEDUP_REMOVED lines=11> */
.L_x_1918:
[--C-:B------:R-:W-:Y:S01]  /*a5b0*/  FFMA.FTZ R216, R216, UR17, R140.reuse ;  /* 0x00000011d8d87c23 */ /* 0x100fe2000801008c */
[--C-:B------:R-:W-:Y:S01]  /*a5c0*/  FFMA.FTZ R215, R215, UR17, R140.reuse ;  /* 0x00000011d7d77c23 */ /* 0x100fe2000801008c */
[--C-:B------:R-:W-:Y:S01]  /*a5d0*/  FFMA.FTZ R185, R185, UR17, R140.reuse ;  /* 0x00000011b9b97c23 */ /* 0x100fe2000801008c */
[----:B------:R-:W-:Y:S01]  /*a5e0*/  FFMA.FTZ R187, R187, UR17, R140 ;  /* 0x00000011bbbb7c23 */ /* 0x000fe2000801008c */
[----:B------:R-:W-:Y:S01]  /*a5f0*/  FADD.FTZ R216, R186, -R216 ;  /* 0x800000d8bad87221 */ /* 0x000fe20000010000 */
[----:B------:R-:W-:Y:S01]  /*a600*/  FADD.FTZ R215, R183, -R215 ;  /* 0x800000d7b7d77221 */ /* 0x000fe20000010000 */
[----:B------:R-:W-:Y:S01]  /*a610*/  FFMA.FTZ R211, R211, UR17, R140 ;  /* 0x00000011d3d37c23 */ /* 0x000fe2000801008c */
[----:B------:R-:W-:Y:S01]  /*a620*/  ISETP.GE.U32.AND P1, PT, R162, RZ, PT ;  /* 0x000000ffa200720c */ /* 0x000fe20003f26070 */
[----:B------:R-:W-:Y:S01]  /*a630*/  FFMA.FTZ R2, R216, UR16, R119 ;  /* 0x00000010d8027c23 */ /* 0x000fe20008010077 */
[----:B0-----:R-:W-:Y:S01]  /*a640*/  FFMA.FTZ R131, R215, UR16, R118 ;  /* 0x00000010d7837c23 */ /* 0x001fe20008010076 */
[----:B------:R-:W-:Y:S01]  /*a650*/  FADD.FTZ R185, R184, -R185 ;  /* 0x800000b9b8b97221 */ /* 0x000fe20000010000 */
[----:B------:R-:W-:Y:S01]  /*a660*/  FADD.FTZ R182, R182, -R187 ;  /* 0x800000bbb6b67221 */ /* 0x000fe20000010000 */
        /* <DEDUP_REMOVED lines=8> */
[----:B------:R-:W-:Y:S01]  /*a6f0*/  LOP3.LUT P6, RZ, R199, 0xff0000, RZ, 0xc0, !PT ;  /* 0x00ff0000c7ff7812 */ /* 0x000fe200078cc0ff */
[----:B------:R-:W-:Y:S01]  /*a700*/  FFMA.FTZ R178, R178, UR16, R114 ;  /* 0x00000010b2b27c23 */ /* 0x000fe20008010072 */
[----:B------:R-:W-:Y:S01]  /*a710*/  FSEL R135, R2, RZ, P4 ;  /* 0x000000ff02877208 */ /* 0x000fe20002000000 */
[----:B------:R-:W-:Y:S01]  /*a720*/  FADD.FTZ R181, R181, -R179 ;  /* 0x800000b3b5b57221 */ /* 0x000fe20000010000 */
[----:B------:R-:W-:Y:S01]  /*a730*/  FSEL R0, R131, RZ, P3 ;  /* 0x000000ff83007208 */ /* 0x000fe20001800000 */
[----:B------:R-:W-:Y:S01]  /*a740*/  FMUL.FTZ R130, R130, UR7 ;  /* 0x0000000782827c20 */ /* 0x000fe20008410000 */
[----:B------:R-:W-:Y:S01]  /*a750*/  ISETP.GE.U32.AND P1, PT, R198, RZ, PT ;  /* 0x000000ffc600720c */ /* 0x000fe20003f26070 */
[----:B------:R-:W-:Y:S01]  /*a760*/  FMUL.FTZ R4, R4, UR7 ;  /* 0x0000000704047c20 */ /* 0x000fe20008410000 */
[--C-:B------:R-:W-:Y:S01]  /*a770*/  FFMA.FTZ R177, R177, UR17, R140.reuse ;  /* 0x00000011b1b17c23 */ /* 0x100fe2000801008c */
[C---:B------:R-:W-:Y:S01]  /*a780*/  LOP3.LUT P5, RZ, R163.reuse, 0xff, RZ, 0xc0, !PT ;  /* 0x000000ffa3ff7812 */ /* 0x040fe200078ac0ff */
[----:B------:R-:W-:Y:S01]  /*a790*/  FFMA.FTZ R140, R176, UR17, R140 ;  /* 0x00000011b08c7c23 */ /* 0x000fe2000801008c */
[----:B------:R-:W-:Y:S01]  /*a7a0*/  LOP3.LUT P3, RZ, R163, 0xff00, RZ, 0xc0, !PT ;  /* 0x0000ff00a3ff7812 */ /* 0x000fe2000786c0ff */
[----:B------:R-:W-:Y:S01]  /*a7b0*/  FMUL.FTZ R178, R178, UR7 ;  /* 0x00000007b2b27c20 */ /* 0x000fe20008410000 */
[----:B------:R-:W-:Y:S01]  /*a7c0*/  FSEL R131, R131, RZ, P6 ;  /* 0x000000ff83837208 */ /* 0x000fe20003000000 */
[----:B------:R-:W-:Y:S01]  /*a7d0*/  FADD.FTZ R175, R175, -R140 ;  /* 0x8000008cafaf7221 */ /* 0x000fe20000010000 */
[----:B------:R-:W-:Y:S01]  /*a7e0*/  F2FP.BF16.F32.PACK_AB R135, R135, R0 ;  /* 0x000000008787723e */ /* 0x000fe200000010ff */
[----:B------:R-:W-:Y:S01]  /*a7f0*/  FFMA.FTZ R0, R181, UR16, R115 ;  /* 0x00000010b5007c23 */ /* 0x000fe20008010073 */
[----:B------:R-:W-:Y:S01]  /*a800*/  ISETP.GE.U32.AND.EX P1, PT, R199, 0x1000000, PT, P1 ;  /* 0x01000000c700780c */ /* 0x000fe20003f26110 */
[----:B------:R-:W-:Y:S01]  /*a810*/  FADD.FTZ R180, R180, -R177 ;  /* 0x800000b1b4b47221 */ /* 0x000fe20000010000 */
[----:B------:R-:W-:Y:S01]  /*a820*/  LOP3.LUT P6, RZ, R162, 0xff0000, RZ, 0xc0, !PT ;  /* 0x00ff0000a2ff7812 */ /* 0x000fe200078cc0ff */
[----:B------:R-:W-:Y:S01]  /*a830*/  FMUL.FTZ R0, R0, UR7 ;  /* 0x0000000700007c20 */ /* 0x000fe20008410000 */
[----:B------:R-:W-:Y:S01]  /*a840*/  FSEL R134, R130, RZ, P5 ;  /* 0x000000ff82867208 */ /* 0x000fe20002800000 */
[----:B------:R-:W-:Y:S01]  /*a850*/  FFMA.FTZ R180, R180, UR16, R113 ;  /* 0x00000010b4b47c23 */ /* 0x000fe20008010071 */
[----:B------:R-:W-:-:S02]  /*a860*/  FSEL R3, R4, RZ, P3 ;  /* 0x000000ff04037208 */ /* 0x000fc40001800000 */
[----:B------:R-:W-:Y:S01]  /*a870*/  LOP3.LUT P3, RZ, R199, 0xff00, RZ, 0xc0, !PT ;  /* 0x0000ff00c7ff7812 */ /* 0x000fe2000786c0ff */
[----:B------:R-:W-:Y:S01]  /*a880*/  FMUL.FTZ R180, R180, UR7 ;  /* 0x00000007b4b47c20 */ /* 0x000fe20008410000 */
[----:B------:R-:W-:Y:S02]  /*a890*/  FSEL R2, R2, RZ, P1 ;  /* 0x000000ff02027208 */ /* 0x000fe40000800000 */
[----:B------:R-:W-:Y:S02]  /*a8a0*/  FSEL R133, R178, RZ, P6 ;  /* 0x000000ffb2857208 */ /* 0x000fe40003000000 */
[----:B------:R-:W-:Y:S01]  /*a8b0*/  F2FP.BF16.F32.PACK_AB R134, R3, R134 ;  /* 0x000000860386723e */ /* 0x000fe200000010ff */
[----:B------:R-:W-:Y:S01]  /*a8c0*/  FFMA.FTZ R3, R175, UR16, R112 ;  /* 0x00000010af037c23 */ /* 0x000fe20008010070 */
[----:B------:R-:W-:Y:S02]  /*a8d0*/  LOP3.LUT P6, RZ, R198, 0xff000000, RZ, 0xc0, !PT ;  /* 0xff000000c6ff7812 */ /* 0x000fe400078cc0ff */
[----:B------:R-:W-:Y:S01]  /*a8e0*/  LOP3.LUT P1, RZ, R162, 0xff000000, RZ, 0xc0, !PT ;  /* 0xff000000a2ff7812 */ /* 0x000fe2000782c0ff */
[----:B------:R-:W-:Y:S01]  /*a8f0*/  FMUL.FTZ R3, R3, UR7 ;  /* 0x0000000703037c20 */ /* 0x000fe20008410000 */
        /* <DEDUP_REMOVED lines=8> */
[----:B------:R-:W-:Y:S02]  /*a980*/  LOP3.LUT P1, RZ, R198, 0xff, RZ, 0xc0, !PT ;  /* 0x000000ffc6ff7812 */ /* 0x000fe4000782c0ff */
[C---:B------:R-:W-:Y:S02]  /*a990*/  LOP3.LUT P5, RZ, R162.reuse, 0xff00, RZ, 0xc0, !PT ;  /* 0x0000ff00a2ff7812 */ /* 0x040fe400078ac0ff */
[----:B------:R-:W-:Y:S02]  /*a9a0*/  LOP3.LUT P4, RZ, R162, 0xff, RZ, 0xc0, !PT ;  /* 0x000000ffa2ff7812 */ /* 0x000fe4000788c0ff */
[----:B------:R-:W-:Y:S02]  /*a9b0*/  LOP3.LUT P3, RZ, R198, 0xff00, RZ, 0xc0, !PT ;  /* 0x0000ff00c6ff7812 */ /* 0x000fe4000786c0ff */
[----:B------:R-:W-:-:S02]  /*a9c0*/  FSEL R137, R3, RZ, P1 ;  /* 0x000000ff03897208 */ /* 0x000fc40000800000 */
[C---:B------:R-:W-:Y:S02]  /*a9d0*/  FSEL R132, R180.reuse, RZ, P5 ;  /* 0x000000ffb4847208 */ /* 0x040fe40002800000 */
[----:B------:R-:W-:Y:S02]  /*a9e0*/  FSEL R128, R180, RZ, P3 ;  /* 0x000000ffb4807208 */ /* 0x000fe40001800000 */
[----:B------:R-:W-:Y:S02]  /*a9f0*/  FSEL R3, R3, RZ, P4 ;  /* 0x000000ff03037208 */ /* 0x000fe40002000000 */
[----:B------:R-:W-:Y:S02]  /*aa00*/  F2FP.BF16.F32.PACK_AB R130, R4, R130 ;  /* 0x000000820482723e */ /* 0x000fe400000010ff */
[----:B------:R-:W-:Y:S02]  /*aa10*/  F2FP.BF16.F32.PACK_AB R129, R2, R129 ;  /* 0x000000810281723e */ /* 0x000fe400000010ff */
[----:B------:R-:W-:-:S02]  /*aa20*/  F2FP.BF16.F32.PACK_AB R133, R0, R133 ;  /* 0x000000850085723e */ /* 0x000fc400000010ff */
[----:B------:R-:W-:Y:S02]  /*aa30*/  F2FP.BF16.F32.PACK_AB R128, R128, R137 ;  /* 0x000000898080723e */ /* 0x000fe400000010ff */
[----:B------:R-:W-:Y:S01]  /*aa40*/  F2FP.BF16.F32.PACK_AB R132, R132, R3 ;  /* 0x000000038484723e */ /* 0x000fe200000010ff */
[----:B------:R-:W-:Y:S06]  /*aa50*/  BRA `(.L_x_1919) ;  /* 0x0000001400c47947 */ /* 0x000fec0003800000 */
.L_x_1917:
        /* <DEDUP_REMOVED lines=19> */
[----:B------:R-:W-:Y:S01]  /*ab90*/  FMUL.FTZ R120, R185, UR16 ;  /* 0x00000010b9787c20 */ /* 0x000fe20008410000 */
[C---:B------:R-:W-:Y:S01]  /*aba0*/  FSEL R135, R0.reuse, RZ, P4 ;  /* 0x000000ff00877208 */ /* 0x040fe20002000000 */
[----:B------:R-:W-:Y:S01]  /*abb0*/  FMUL.FTZ R121, R187, UR16 ;  /* 0x00000010bb797c20 */ /* 0x000fe20008410000 */
        /* <DEDUP_REMOVED lines=11> */
[--C-:B------:R-:W-:Y:S01]  /*ac70*/  FFMA.FTZ R125, R177, UR17, R140.reuse ;  /* 0x00000011b17d7c23 */ /* 0x100fe2000801008c */
[----:B------:R-:W-:Y:S01]  /*ac80*/  LOP3.LUT P6, RZ, R199, 0xff00, RZ, 0xc0, !PT ;  /* 0x0000ff00c7ff7812 */ /* 0x000fe200078cc0ff */
        /* <DEDUP_REMOVED lines=41> */
.L_x_1920:
[--C-:B------:R-:W-:Y:S01]  /*af20*/  FFMA.FTZ R216, R216, UR17, R140.reuse ;  /* 0x00000011d8d87c23 */ /* 0x100fe2000801008c */
[--C-:B------:R-:W-:Y:S01]  /*af30*/  FFMA.FTZ R215, R215, UR17, R140.reuse ;  /* 0x00000011d7d77c23 */ /* 0x100fe2000801008c */
[--C-:B------:R-:W-:Y:S01]  /*af40*/  FFMA.FTZ R185, R185, UR17, R140.reuse ;  /* 0x00000011b9b97c23 */ /* 0x100fe2000801008c */
[----:B------:R-:W-:Y:S01]  /*af50*/  FFMA.FTZ R187, R187, UR17, R140 ;  /* 0x00000011bbbb7c23 */ /* 0x000fe2000801008c */
[----:B------:R-:W-:Y:S01]  /*af60*/  FADD.FTZ R216, R186, -R216 ;  /* 0x800000d8bad87221 */ /* 0x000fe20000010000 */
[----:B------:R-:W-:Y:S01]  /*af70*/  FADD.FTZ R215, R183, -R215 ;  /* 0x800000d7b7d77221 */ /* 0x000fe20000010000 */
[--C-:B------:R-:W-:Y:S01]  /*af80*/  FFMA.FTZ R211, R211, UR17, R140.reuse ;  /* 0x00000011d3d37c23 */ /* 0x100fe2000801008c */
[----:B------:R-:W-:Y:S01]  /*af90*/  ISETP.GE.U32.AND P1, PT, R162, RZ, PT ;  /* 0x000000ffa200720c */ /* 0x000fe20003f26070 */
[----:B------:R-:W-:Y:S01]  /*afa0*/  FMUL.FTZ R2, R216, UR16 ;  /* 0x00000010d8027c20 */ /* 0x000fe20008410000 */
[----:B0-----:R-:W-:Y:S01]  /*afb0*/  FMUL.FTZ R131, R215, UR16 ;  /* 0x00000010d7837c20 */ /* 0x001fe20008410000 */
[----:B------:R-:W-:Y:S01]  /*afc0*/  FADD.FTZ R185, R184, -R185 ;  /* 0x800000b9b8b97221 */ /* 0x000fe20000010000 */
[----:B------:R-:W-:Y:S01]  /*afd0*/  FADD.FTZ R182, R182, -R187 ;  /* 0x800000bbb6b67221 */ /* 0x000fe20000010000 */
[----:B------:R-:W-:Y:S01]  /*afe0*/  FMUL.FTZ R2, R2, UR7 ;  /* 0x0000000702027c20 */ /* 0x000fe20008410000 */
[----:B------:R-:W-:Y:S01]  /*aff0*/  FMUL.FTZ R131, R131, UR7 ;  /* 0x0000000783837c20 */ /* 0x000fe20008410000 */
[----:B------:R-:W-:Y:S01]  /*b000*/  FADD.FTZ R178, R178, -R211 ;  /* 0x800000d3b2b27221 */ /* 0x000fe20000010000 */
[----:B------:R-:W-:Y:S01]  /*b010*/  LOP3.LUT P3, RZ, R163, 0xff0000, RZ, 0xc0, !PT ;  /* 0x00ff0000a3ff7812 */ /* 0x000fe2000786c0ff */
[--C-:B------:R-:W-:Y:S01]  /*b020*/  FFMA.FTZ R179, R179, UR17, R140.reuse ;  /* 0x00000011b3b37c23 */ /* 0x100fe2000801008c */
[----:B------:R-:W-:Y:S01]  /*b030*/  ISETP.GE.U32.AND.EX P4, PT, R163, 0x1000000, PT, P1 ;  /* 0x01000000a300780c */ /* 0x000fe20003f86110 */
[----:B------:R-:W-:Y:S01]  /*b040*/  FMUL.FTZ R130, R185, UR16 ;  /* 0x00000010b9827c20 */ /* 0x000fe20008410000 */
[----:B------:R-:W-:Y:S01]  /*b050*/  FMUL.FTZ R4, R182, UR16 ;  /* 0x00000010b6047c20 */ /* 0x000fe20008410000 */
        /* <DEDUP_REMOVED lines=16> */
[----:B------:R-:W-:Y:S01]  /*b160*/  FMUL.FTZ R0, R181, UR16 ;  /* 0x00000010b5007c20 */ /* 0x000fe20008410000 */
[----:B------:R-:W-:Y:S01]  /*b170*/  ISETP.GE.U32.AND.EX P1, PT, R199, 0x1000000, PT, P1 ;  /* 0x01000000c700780c */ /* 0x000fe20003f26110 */
        /* <DEDUP_REMOVED lines=8> */
[----:B------:R-:W-:Y:S02]  /*b200*/  FSEL R2, R2, RZ, P1 ;  /* 0x000000ff02027208 */ /* 0x000fe40000800000 */
[----:B------:R-:W-:Y:S02]  /*b210*/  FSEL R133, R178, RZ, P6 ;  /* 0x000000ffb2857208 */ /* 0x000fe40003000000 */
[----:B------:R-:W-:Y:S01]  /*b220*/  F2FP.BF16.F32.PACK_AB R134, R3, R134 ;  /* 0x000000860386723e */ /* 0x000fe200000010ff */
[----:B------:R-:W-:Y:S01]  /*b230*/  FMUL.FTZ R3, R175, UR16 ;  /* 0x00000010af037c20 */ /* 0x000fe20008410000 */
        /* <DEDUP_REMOVED lines=25> */
.L_x_1916:
        /* <DEDUP_REMOVED lines=27> */
[C---:B------:R-:W-:Y:S01]  /*b580*/  ISETP.GE.U32.AND.EX P1, PT, R163.reuse, 0x1000000, PT, P1 ;  /* 0x01000000a300780c */ /* 0x040fe20003f26110 */
        /* <DEDUP_REMOVED lines=28> */
.L_x_1922:
        /* <DEDUP_REMOVED lines=45> */
[----:B0-----:R-:W-:-:S02]  /*ba20*/  FSEL R133, R178, RZ, P6 ;  /* 0x000000ffb2857208 */ /* 0x001fc40003000000 */
        /* <DEDUP_REMOVED lines=8> */
.L_x_1921:
        /* <DEDUP_REMOVED lines=55> */
.L_x_1923:
        /* <DEDUP_REMOVED lines=52> */
[----:B------:R-:W-:-:S07]  /*c160*/  F2FP.BF16.F32.PACK_AB R132, R180, R132 ;  /* 0x00000084b484723e */ /* 0x000fce00000010ff */
.L_x_1919:
[----:B------:R-:W0:Y:S01]  /*c170*/  @P2 LDC.64 R2, c[0x0][0x478] ;  /* 0x00011e00ff022b82 */ /* 0x000e220000000a00 */
[----:B------:R-:W-:Y:S01]  /*c180*/  MOV R0, 0x10 ;  /* 0x0000001000007802 */ /* 0x000fe20000000f00 */
[----:B------:R-:W-:Y:S01]  /*c190*/  UPLOP3.LUT UP1, UPT, UPT, UPT, UP1, 0x40, 0x4 ;  /* 0x000000000004789c */ /* 0x000fe20003f2e810 */
        /* <DEDUP_REMOVED lines=8> */
[----:B------:R-:W-:Y:S05]  /*c220*/  BRA.U !UP2, `(.L_x_1924) ;  /* 0xffffff490ac07547 */ /* 0x000fea000b83ffff */
        /* <DEDUP_REMOVED lines=118> */
[----:B--2---:R-:W-:-:S07]  /*c990*/  MOV R115, R252 ;  /* 0x000000fc00737202 */ /* 0x004fce0000000f00 */
.L_x_1889:
[----:B------:R-:W2:Y:S08]  /*c9a0*/  S2UR UR4, SR_CTAID.X ;  /* 0x00000000000479c3 */ /* 0x000eb00000002500 */
[----:B------:R-:W2:Y:S08]  /*c9b0*/  LDC R0, c[0x0][0x388] ;  /* 0x0000e200ff007b82 */ /* 0x000eb00000000800 */
[----:B0-----:R-:W0:Y:S08]  /*c9c0*/  LDC.64 R2, c[0x0][0x440] ;  /* 0x00011000ff027b82 */ /* 0x001e300000000a00 */
[----:B------:R-:W3:Y:S08]  /*c9d0*/  LDC.64 R104, c[0x0][0x448] ;  /* 0x00011200ff687b82 */ /* 0x000ef00000000a00 */
[----:B------:R-:W4:Y:S01]  /*c9e0*/  LDC.64 R106, c[0x0][0x450] ;  /* 0x00011400ff6a7b82 */ /* 0x000f220000000a00 */
[----:B--2---:R-:W-:-:S05]  /*c9f0*/  IMAD R0, R0, UR4, RZ ;  /* 0x0000000400007c24 */ /* 0x004fca000f8e02ff */
[----:B------:R-:W-:Y:S02]  /*ca00*/  LEA.HI R251, R0, R251, RZ, 0x1d ;  /* 0x000000fb00fb7211 */ /* 0x000fe400078fe8ff */
[----:B------:R-:W2:Y:S03]  /*ca10*/  LDC.64 R108, c[0x0][0x458] ;  /* 0x00011600ff6c7b82 */ /* 0x000ea60000000a00 */
[----:B0-----:R-:W-:-:S04]  /*ca20*/  IMAD.WIDE.U32 R2, R251, 0x20, R2 ;  /* 0x00000020fb027825 */ /* 0x001fc800078e0002 */
[C---:B---3--:R-:W-:Y:S01]  /*ca30*/  IMAD.WIDE.U32 R104, R251.reuse, 0x20, R104 ;  /* 0x00000020fb687825 */ /* 0x048fe200078e0068 */
[----:B------:R-:W-:Y:S04]  /*ca40*/  STG.E.128 desc[UR10][R2.64], R232 ;  /* 0x000000e802007986 */ /* 0x000fe8000c101d0a */
[----:B------:R-:W-:Y:S01]  /*ca50*/  STG.E.128 desc[UR10][R2.64+0x10], R236 ;  /* 0x000010ec02007986 */ /* 0x000fe2000c101d0a */
[----:B----4-:R-:W-:-:S03]  /*ca60*/  IMAD.WIDE.U32 R106, R251, 0x20, R106 ;  /* 0x00000020fb6a7825 */ /* 0x010fc600078e006a */
[----:B------:R-:W-:Y:S04]  /*ca70*/  STG.E.128 desc[UR10][R104.64], R4 ;  /* 0x0000000468007986 */ /* 0x000fe8000c101d0a */
[----:B------:R-:W-:Y:S01]  /*ca80*/  STG.E.128 desc[UR10][R104.64+0x10], R8 ;  /* 0x0000100868007986 */ /* 0x000fe2000c101d0a */
[----:B--2---:R-:W-:-:S03]  /*ca90*/  IMAD.WIDE.U32 R108, R251, 0x20, R108 ;  /* 0x00000020fb6c7825 */ /* 0x004fc600078e006c */
        /* <DEDUP_REMOVED lines=29> */
.L_x_1925:
        /* <DEDUP_REMOVED lines=9> */
.L_x_4849:


//--------------------- .text._ZN10layer_norm22ln_bwd_finalize_kernelINS_22Kernel_traits_finalizeILj8192Ef13__nv_bfloat16fS2_fjLb0ELj1024ELj4ENS_18Kernel_traits_baseILj8192EfS2_fS2_fjLj1024EEEEELb0ELb0EEEvNS_9BwdParamsE --------------------------
	.section	.text._ZN10layer_norm22ln_bwd_finalize_kernelINS_22Kernel_traits_finalizeILj8192Ef13__nv_bfloat16fS2_fjLb0ELj1024ELj4ENS_18Kernel_traits_baseILj8192EfS2_fS2_fjLj1024EEEEELb0ELb0EEEvNS_9BwdParamsE,"ax",@progbits
	.align	128
        .global         _ZN10layer_norm22ln_bwd_finalize_kernelINS_22Kernel_traits_finalizeILj8192Ef13__nv_bfloat16fS2_fjLb0ELj1024ELj4ENS_18Kernel_traits_baseILj8192EfS2_fS2_fjLj1024EEEEELb0ELb0EEEvNS_9BwdParamsE
        .type           _ZN10layer_norm22ln_bwd_finalize_kernelINS_22Kernel_traits_finalizeILj8192Ef13__nv_bfloat16fS2_fjLb0ELj1024ELj4ENS_18Kernel_traits_baseILj8192EfS2_fS2_fjLj1024EEEEELb0ELb0EEEvNS_9BwdParamsE,@function
        .size           _ZN10layer_norm22ln_bwd_finalize_kernelINS_22Kernel_traits_finalizeILj8192Ef13__nv_bfloat16fS2_fjLb0ELj1024ELj4ENS_18Kernel_traits_baseILj8192EfS2_fS2_fjLj1024EEEEELb0ELb0EEEvNS_9BwdParamsE,(.L_x_4850 - _ZN10layer_norm22ln_bwd_finalize_kernelINS_22Kernel_traits_finalizeILj8192Ef13__nv_bfloat16fS2_fjLb0ELj1024ELj4ENS_18Kernel_traits_baseILj8192EfS2_fS2_fjLj1024EEEEELb0ELb0EEEvNS_9BwdParamsE)
        .other          _ZN10layer_norm22ln_bwd_finalize_kernelINS_22Kernel_traits_finalizeILj8192Ef13__nv_bfloat16fS2_fjLb0ELj1024ELj4ENS_18Kernel_traits_baseILj8192EfS2_fS2_fjLj1024EEEEELb0ELb0EEEvNS_9BwdParamsE,@"STO_CUDA_ENTRY STV_DEFAULT"
_ZN10layer_norm22ln_bwd_finalize_kernelINS_22Kernel_traits_finalizeILj8192Ef13__nv_bfloat16fS2_fjLb0ELj1024ELj4ENS_18Kernel_traits_baseILj8192EfS2_fS2_fjLj1024EEEEELb0ELb0EEEvNS_9BwdParamsE:
.text._ZN10layer_norm22ln_bwd_finalize_kernelINS_22Kernel_traits_finalizeILj8192Ef13__nv_bfloat16fS2_fjLb0ELj1024ELj4ENS_18Kernel_traits_baseILj8192EfS2_fS2_fjLj1024EEEEELb0ELb0EEEvNS_9BwdParamsE:
        /* <DEDUP_REMOVED lines=82> */
.L_x_1930:
        /* <DEDUP_REMOVED lines=118> */
.L_x_1929:
[----:B------:R-:W-:Y:S05]  /*0c80*/  BSYNC.RECONVERGENT B1 ;  /* 0x0000000000017941 */ /* 0x000fea0003800200 */
.L_x_1928:
        /* <DEDUP_REMOVED lines=75> */
.L_x_1932:
[----:B------:R-:W-:Y:S05]  /*1140*/  BSYNC.RECONVERGENT B1 ;  /* 0x0000000000017941 */ /* 0x000fea0003800200 */
.L_x_1931:
        /* <DEDUP_REMOVED lines=37> */
.L_x_1934:
[----:B------:R-:W-:Y:S05]  /*13a0*/  BSYNC.RECONVERGENT B1 ;  /* 0x0000000000017941 */ /* 0x000fea0003800200 */
.L_x_1933:
[----:B------:R-:W-:Y:S05]  /*13b0*/  @!P1 BRA `(.L_x_1927) ;  /* 0x0000000000409947 */ /* 0x000fea0003800000 */
[----:B------:R-:W0:Y:S01]  /*13c0*/  LDC.64 R6, c[0x0][0x440] ;  /* 0x00011000ff067b82 */ /* 0x000e220000000a00 */
[----:B------:R-:W-:Y:S01]  /*13d0*/  IMAD R59, R2, R56, R59 ;  /* 0x00000038023b7224 */ /* 0x000fe200078e023b */
[----:B------:R-:W-:Y:S02]  /*13e0*/  LOP3.LUT R8, R8, 0x1f, RZ, 0xc0, !PT ;  /* 0x0000001f08087812 */ /* 0x000fe400078ec0ff */
[----:B------:R-:W-:Y:S02]  /*13f0*/  IADD3 R9, PT, PT, -R9, RZ, RZ ;  /* 0x000000ff09097210 */ /* 0x000fe40007ffe1ff */
[----:B------:R-:W-:Y:S02]  /*1400*/  IADD3 R59, PT, PT, R8, R59, RZ ;  /* 0x0000003b083b7210 */ /* 0x000fe40007ffe0ff */
[----:B------:R-:W1:Y:S05]  /*1410*/  LDC.64 R10, c[0x0][0x448] ;  /* 0x00011200ff0a7b82 */ /* 0x000e6a0000000a00 */
.L_x_1935:
        /* <DEDUP_REMOVED lines=10> */
.L_x_1927:
[----:B------:R-:W-:Y:S05]  /*14c0*/  BSYNC.RECONVERGENT B0 ;  /* 0x0000000000007941 */ /* 0x000fea0003800200 */
.L_x_1926:
        /* <DEDUP_REMOVED lines=57> */
.L_x_1936:
        /* <DEDUP_REMOVED lines=10> */
.L_x_4850:


//--------------------- .text._ZN10layer_norm40ln_parallel_residual_bwd_finalize_kernelINS_22Kernel_traits_finalizeILj8192Ef13__nv_bfloat16fS2_fjLb0ELj1024ELj4ENS_18Kernel_traits_baseILj8192EfS2_fS2_fjLj1024EEEEELb0EEEvNS_9BwdParamsE --------------------------
	.section	.text._ZN10layer_norm40ln_parallel_residual_bwd_finalize_kernelINS_22Kernel_traits_finalizeILj8192Ef13__nv_bfloat16fS2_fjLb0ELj1024ELj4ENS_18Kernel_traits_baseILj8192EfS2_fS2_fjLj1024EEEEELb0EEEvNS_9BwdParamsE,"ax",@progbits
	.align	128
        .global         _ZN10layer_norm40ln_parallel_residual_bwd_finalize_kernelINS_22Kernel_traits_finalizeILj8192Ef13__nv_bfloat16fS2_fjLb0ELj1024ELj4ENS_18Kernel_traits_baseILj8192EfS2_fS2_fjLj1024EEEEELb0EEEvNS_9BwdParamsE
        .type           _ZN10layer_norm40ln_parallel_residual_bwd_finalize_kernelINS_22Kernel_traits_finalizeILj8192Ef13__nv_bfloat16fS2_fjLb0ELj1024ELj4ENS_18Kernel_traits_baseILj8192EfS2_fS2_fjLj1024EEEEELb0EEEvNS_9BwdParamsE,@function
        .size           _ZN10layer_norm40ln_parallel_residual_bwd_finalize_kernelINS_22Kernel_traits_finalizeILj8192Ef13__nv_bfloat16fS2_fjLb0ELj1024ELj4ENS_18Kernel_traits_baseILj8192EfS2_fS2_fjLj1024EEEEELb0EEEvNS_9BwdParamsE,(.L_x_4851 - _ZN10layer_norm40ln_parallel_residual_bwd_finalize_kernelINS_22Kernel_traits_finalizeILj8192Ef13__nv_bfloat16fS2_fjLb0ELj1024ELj4ENS_18Kernel_traits_baseILj8192EfS2_fS2_fjLj1024EEEEELb0EEEvNS_9BwdParamsE)
        .other          _ZN10layer_norm40ln_parallel_residual_bwd_finalize_kernelINS_22Kernel_traits_finalizeILj8192Ef13__nv_bfloat16fS2_fjLb0ELj1024ELj4ENS_18Kernel_traits_baseILj8192EfS2_fS2_fjLj1024EEEEELb0EEEvNS_9BwdParamsE,@"STO_CUDA_ENTRY STV_DEFAULT"
_ZN10layer_norm40ln_parallel_residual_bwd_finalize_kernelINS_22Kernel_traits_finalizeILj8192Ef13__nv_bfloat16fS2_fjLb0ELj1024ELj4ENS_18Kernel_traits_baseILj8192EfS2_fS2_fjLj1024EEEEELb0EEEvNS_9BwdParamsE:
.text._ZN10layer_norm40ln_parallel_residual_bwd_finalize_kernelINS_22Kernel_traits_finalizeILj8192Ef13__nv_bfloat16fS2_fjLb0ELj1024ELj4ENS_18Kernel_traits_baseILj8192EfS2_fS2_fjLj1024EEEEELb0EEEvNS_9BwdParamsE:
        /* <DEDUP_REMOVED lines=60> */
.L_x_1941:
        /* <DEDUP_REMOVED lines=112> */
.L_x_1940:
[----:B------:R-:W-:Y:S05]  /*0ac0*/  BSYNC.RECONVERGENT B1 ;  /* 0x0000000000017941 */ /* 0x000fea0003800200 */
.L_x_1939:
        /* <DEDUP_REMOVED lines=65> */
.L_x_1943:
[----:B------:R-:W-:Y:S05]  /*0ee0*/  BSYNC.RECONVERGENT B1 ;  /* 0x0000000000017941 */ /* 0x000fea0003800200 */
.L_x_1942:
        /* <DEDUP_REMOVED lines=36> */
.L_x_1945:
[----:B------:R-:W-:Y:S05]  /*1130*/  BSYNC.RECONVERGENT B1 ;  /* 0x0000000000017941 */ /* 0x000fea0003800200 */
.L_x_1944:
        /* <DEDUP_REMOVED lines=18> */
.L_x_1938:
[----:B------:R-:W-:Y:S05]  /*1260*/  BSYNC.RECONVERGENT B0 ;  /* 0x0000000000007941 */ /* 0x000fea0003800200 */
.L_x_1937:
        /* <DEDUP_REMOVED lines=90> */
.L_x_1946:
        /* <DEDUP_REMOVED lines=15> */
.L_x_4851:


//--------------------- .text._ZN10layer_norm31ln_parallel_residual_bwd_kernelINS_13Kernel_traitsIf13__nv_bfloat16fS2_fjLj8192ELj1ELj1ELj8ELj16ENS_18Kernel_traits_baseILj8192EfS2_fS2_fjLj256EEEEELb1ELb1ELb0EEEvNS_9BwdParamsE --------------------------
	.section	.text._ZN10layer_norm31ln_parallel_residual_bwd_kernelINS_13Kernel_traitsIf13__nv_bfloat16fS2_fjLj8192ELj1ELj1ELj8ELj16ENS_18Kernel_traits_baseILj8192EfS2_fS2_fjLj256EEEEELb1ELb1ELb0EEEvNS_9BwdParamsE,"ax",@progbits
	.align	128
        .global         _ZN10layer_norm31ln_parallel_residual_bwd_kernelINS_13Kernel_traitsIf13__nv_bfloat16fS2_fjLj8192ELj1ELj1ELj8ELj16ENS_18Kernel_traits_baseILj8192EfS2_fS2_fjLj256EEEEELb1ELb1ELb0EEEvNS_9BwdParamsE
        .type           _ZN10layer_norm31ln_parallel_residual_bwd_kernelINS_13Kernel_traitsIf13__nv_bfloat16fS2_fjLj8192ELj1ELj1ELj8ELj16ENS_18Kernel_traits_baseILj8192EfS2_fS2_fjLj256EEEEELb1ELb1ELb0EEEvNS_9BwdParamsE,@function
        .size           _ZN10layer_norm31ln_parallel_residual_bwd_kernelINS_13Kernel_traitsIf13__nv_bfloat16fS2_fjLj8192ELj1ELj1ELj8ELj16ENS_18Kernel_traits_baseILj8192EfS2_fS2_fjLj256EEEEELb1ELb1ELb0EEEvNS_9BwdParamsE,(.L_x_4852 - _ZN10layer_norm31ln_parallel_residual_bwd_kernelINS_13Kernel_traitsIf13__nv_bfloat16fS2_fjLj8192ELj1ELj1ELj8ELj16ENS_18Kernel_traits_baseILj8192EfS2_fS2_fjLj256EEEEELb1ELb1ELb0EEEvNS_9BwdParamsE)
        .other          _ZN10layer_norm31ln_parallel_residual_bwd_kernelINS_13Kernel_traitsIf13__nv_bfloat16fS2_fjLj8192ELj1ELj1ELj8ELj16ENS_18Kernel_traits_baseILj8192EfS2_fS2_fjLj256EEEEELb1ELb1ELb0EEEvNS_9BwdParamsE,@"STO_CUDA_ENTRY STV_DEFAULT"
_ZN10layer_norm31ln_parallel_residual_bwd_kernelINS_13Kernel_traitsIf13__nv_bfloat16fS2_fjLj8192ELj1ELj1ELj8ELj16ENS_18Kernel_traits_baseILj8192EfS2_fS2_fjLj256EEEEELb1ELb1ELb0EEEvNS_9BwdParamsE:
.text._ZN10layer_norm31ln_parallel_residual_bwd_kernelINS_13Kernel_traitsIf13__nv_bfloat16fS2_fjLj8192ELj1ELj1ELj8ELj16ENS_18Kernel_traits_baseILj8192EfS2_fS2_fjLj256EEEEELb1ELb1ELb0EEEvNS_9BwdParamsE:
        /* <DEDUP_REMOVED lines=16> */
[----:B------:R-:W1:Y:S06]  /*0100*/  @P1 LDC.64 R4, c[0x0][0x3d0] ;  /* 0x0000f400ff041b82 */ /* 0x000e6c0000000a00 */
[----:B------:R-:W-:Y:S02]  /*0110*/  @P4 LOP3.LUT R13, R222, 0x100, RZ, 0xfc, !PT ;  /* 0x00000100de0d4812 */ /* 0x000fe400078efcff */
[----:B------:R-:W3:Y:S08]  /*0120*/  @P2 LDC.64 R6, c[0x0][0x3d0] ;  /* 0x0000f400ff062b82 */ /* 0x000ef00000000a00 */
[----:B------:R-:W4:Y:S08]  /*0130*/  @P3 LDC.64 R10, c[0x0][0x3d0] ;  /* 0x0000f400ff0a3b82 */ /* 0x000f300000000a00 */
[----:B------:R-:W0:Y:S01]  /*0140*/  @P4 LDC.64 R2, c[0x0][0x3d0] ;  /* 0x0000f400ff024b82 */ /* 0x000e220000000a00 */
[C---:B-1----:R-:W-:Y:S01]  /*0150*/  @P1 IMAD.WIDE.U32 R4, R13.reuse, 0x20, R4 ;  /* 0x000000200d041825 */ /* 0x042fe200078e0004 */
[----:B------:R-:W-:-:S04]  /*0160*/  @P1 IADD3 R13, PT, PT, R13, 0x100, RZ ;  /* 0x000001000d0d1810 */ /* 0x000fc80007ffe0ff */
[----:B--2---:R1:W5:Y:S01]  /*0170*/  @P1 LDG.E.128 R144, desc[UR10][R4.64] ;  /* 0x0000000a04901981 */ /* 0x004362000c1e1d00 */
[C---:B---3--:R-:W-:Y:S01]  /*0180*/  @P2 IMAD.WIDE.U32 R8, R13.reuse, 0x20, R6 ;  /* 0x000000200d082825 */ /* 0x048fe200078e0006 */
[----:B------:R-:W-:Y:S02]  /*0190*/  @P2 IADD3 R13, PT, PT, R13, 0x100, RZ ;  /* 0x000001000d0d2810 */ /* 0x000fe40007ffe0ff */
[----:B------:R1:W5:Y:S04]  /*01a0*/  @P1 LDG.E.128 R140, desc[UR10][R4.64+0x10] ;  /* 0x0000100a048c1981 */ /* 0x000368000c1e1d00 */
[----:B------:R1:W5:Y:S01]  /*01b0*/  @P2 LDG.E.128 R136, desc[UR10][R8.64] ;  /* 0x0000000a08882981 */ /* 0x000362000c1e1d00 */
[----:B----4-:R-:W-:-:S03]  /*01c0*/  @P3 IMAD.WIDE.U32 R6, R13, 0x20, R10 ;  /* 0x000000200d063825 */ /* 0x010fc600078e000a */
[----:B------:R1:W5:Y:S04]  /*01d0*/  @P2 LDG.E.128 R132, desc[UR10][R8.64+0x10] ;  /* 0x0000100a08842981 */ /* 0x000368000c1e1d00 */
[----:B------:R1:W5:Y:S01]  /*01e0*/  @P3 LDG.E.128 R128, desc[UR10][R6.64] ;  /* 0x0000000a06803981 */ /* 0x000362000c1e1d00 */
[----:B0-----:R-:W-:-:S03]  /*01f0*/  @P4 IMAD.WIDE.U32 R2, R222, 0x20, R2 ;  /* 0x00000020de024825 */ /* 0x001fc600078e0002 */
[----:B------:R1:W5:Y:S04]  /*0200*/  @P3 LDG.E.128 R124, desc[UR10][R6.64+0x10] ;  /* 0x0000100a067c3981 */ /* 0x000368000c1e1d00 */
[----:B------:R1:W5:Y:S04]  /*0210*/  @P4 LDG.E.128 R120, desc[UR10][R2.64] ;  /* 0x0000000a02784981 */ /* 0x000368000c1e1d00 */
[----:B------:R1:W5:Y:S01]  /*0220*/  @P4 LDG.E.128 R116, desc[UR10][R2.64+0x10] ;  /* 0x0000100a02744981 */ /* 0x000362000c1e1d00 */
[----:B------:R-:W-:Y:S01]  /*0230*/  UISETP.GE.AND UP0, UPT, UR9, UR4, UPT ;  /* 0x000000040900728c */ /* 0x000fe2000bf06270 */
        /* <DEDUP_REMOVED lines=32> */
[----:B-1----:R-:W-:Y:S06]  /*0440*/  BRA.U UP0, `(.L_x_1947) ;  /* 0x000000a9009c7547 */ /* 0x002fec000b800000 */
        /* <DEDUP_REMOVED lines=44> */
.L_x_1998:
[----:B-1----:R-:W-:Y:S02]  /*0710*/  UIMAD.WIDE UR22, UR9, 0x4, UR14 ;  /* 0x00000004091678a5 */ /* 0x002fe4000f8e020e */
[----:B------:R-:W-:-:S04]  /*0720*/  UIMAD.WIDE UR6, UR9, 0x4, UR12 ;  /* 0x00000004090678a5 */ /* 0x000fc8000f8e020c */
[----:B0--34-:R-:W-:Y:S02]  /*0730*/  MOV R168, UR22 ;  /* 0x0000001600a87c02 */ /* 0x019fe40008000f00 */
[----:B------:R-:W-:Y:S02]  /*0740*/  MOV R169, UR23 ;  /* 0x0000001700a97c02 */ /* 0x000fe40008000f00 */
[----:B------:R-:W-:Y:S02]  /*0750*/  MOV R170, UR6 ;  /* 0x0000000600aa7c02 */ /* 0x000fe40008000f00 */
[----:B------:R-:W-:Y:S01]  /*0760*/  MOV R171, UR7 ;  /* 0x0000000700ab7c02 */ /* 0x000fe20008000f00 */
[----:B------:R-:W3:Y:S04]  /*0770*/  LDG.E R168, desc[UR10][R168.64] ;  /* 0x0000000aa8a87981 */ /* 0x000ee8000c1e1900 */
[----:B------:R-:W4:Y:S01]  /*0780*/  LDG.E R170, desc[UR10][R170.64] ;  /* 0x0000000aaaaa7981 */ /* 0x000f22000c1e1900 */
        /* <DEDUP_REMOVED lines=12> */
[----:B---3--:R-:W-:Y:S02]  /*0850*/  R2UR UR23, R168 ;  /* 0x00000000a81772ca */ /* 0x008fe400000e0000 */
[----:B----4-:R-:W-:Y:S01]  /*0860*/  FSEL R180, R170, RZ, P0 ;  /* 0x000000ffaab47208 */ /* 0x010fe20000000000 */
        /* <DEDUP_REMOVED lines=15> */
[----:B--2---:R-:W-:-:S05]  /*0960*/  IMAD.WIDE.U32 R208, R2, 0x8, R208 ;  /* 0x0000000802d07825 */ /* 0x004fca00078e00d0 */
[----:B------:R-:W5:Y:S01]  /*0970*/  LDG.E.64 R230, desc[UR10][R208.64] ;  /* 0x0000000ad0e67981 */ /* 0x000f62000c1e1b00 */
[----:B0-----:R-:W-:-:S05]  /*0980*/  @P0 IMAD.WIDE.U32 R210, R2, 0x20, R210 ;  /* 0x0000002002d20825 */ /* 0x001fca00078e00d2 */
[----:B------:R-:W5:Y:S04]  /*0990*/  @P0 LDG.E.128 R48, desc[UR10][R210.64] ;  /* 0x0000000ad2300981 */ /* 0x000f68000c1e1d00 */
[----:B------:R0:W5:Y:S01]  /*09a0*/  @P0 LDG.E.128 R44, desc[UR10][R210.64+0x10] ;  /* 0x0000100ad22c0981 */ /* 0x000162000c1e1d00 */
[----:B-1----:R-:W-:-:S05]  /*09b0*/  @P4 IMAD.WIDE.U32 R182, R2, 0x8, R182 ;  /* 0x0000000802b64825 */ /* 0x002fca00078e00b6 */
[----:B------:R1:W5:Y:S01]  /*09c0*/  @P4 LDG.E.64 R238, desc[UR10][R182.64] ;  /* 0x0000000ab6ee4981 */ /* 0x000362000c1e1b00 */
[----:B------:R-:W-:Y:S01]  /*09d0*/  IADD3 R181, PT, PT, R2, 0x100, RZ ;  /* 0x0000010002b57810 */ /* 0x000fe20007ffe0ff */
[C---:B---3--:R-:W-:Y:S01]  /*09e0*/  FADD.FTZ R168, -R180.reuse, R168 ;  /* 0x000000a8b4a87221 */ /* 0x048fe20000010100 */
[----:B------:R-:W-:-:S03]  /*09f0*/  FADD.FTZ R220, -R180, R169 ;  /* 0x000000a9b4dc7221 */ /* 0x000fc60000010100 */
[----:B------:R-:W-:Y:S01]  /*0a00*/  FMUL.FTZ R223, R168, UR23 ;  /* 0x00000017a8df7c20 */ /* 0x000fe20008410000 */
[----:B------:R-:W-:Y:S01]  /*0a10*/  FADD.FTZ R216, -R180, R171 ;  /* 0x000000abb4d87221 */ /* 0x000fe20000010100 */
[C---:B----4-:R-:W-:Y:S02]  /*0a20*/  PRMT R169, R172.reuse, 0x7632, R169 ;  /* 0x00007632aca97816 */ /* 0x050fe400000000a9 */
[----:B------:R-:W-:Y:S01]  /*0a30*/  SHF.L.U32 R221, R172, 0x10, RZ ;  /* 0x00000010acdd7819 */ /* 0x000fe200000006ff */
[----:B------:R-:W-:Y:S01]  /*0a40*/  FMUL.FTZ R220, R220, UR23 ;  /* 0x00000017dcdc7c20 */ /* 0x000fe20008410000 */
[----:B------:R-:W-:Y:S02]  /*0a50*/  SHF.L.U32 R218, R169, 0x10, RZ ;  /* 0x00000010a9da7819 */ /* 0x000fe400000006ff */
[----:B------:R-:W-:Y:S01]  /*0a60*/  PRMT R171, R173, 0x7632, R171 ;  /* 0x00007632adab7816 */ /* 0x000fe200000000ab */
[----:B------:R-:W-:Y:S01]  /*0a70*/  FADD.FTZ R80, R80, R221 ;  /* 0x000000dd50507221 */ /* 0x000fe20000010000 */
[-C--:B------:R-:W-:Y:S01]  /*0a80*/  FFMA.FTZ R112, R223, R221.reuse, R112 ;  /* 0x000000dddf707223 */ /* 0x080fe20000010070 */
[----:B-----5:R-:W-:Y:S01]  /*0a90*/  FMUL.FTZ R221, R120, R221 ;  /* 0x000000dd78dd7220 */ /* 0x020fe20000410000 */
        /* <DEDUP_REMOVED lines=8> */
[----:B------:R-:W-:Y:S01]  /*0b20*/  FADD.FTZ R176, -R180, R176 ;  /* 0x000000b0b4b07221 */ /* 0x000fe20000010100 */
[----:B------:R-:W-:Y:S01]  /*0b30*/  FMUL.FTZ R219, R170, UR23 ;  /* 0x00000017aadb7c20 */ /* 0x000fe20008410000 */
[----:B------:R-:W-:Y:S01]  /*0b40*/  FMUL.FTZ R216, R216, UR23 ;  /* 0x00000017d8d87c20 */ /* 0x000fe20008410000 */
[----:B------:R-:W-:Y:S01]  /*0b50*/  FMUL.FTZ R217, R122, R173 ;  /* 0x000000ad7ad97220 */ /* 0x000fe20000410000 */
[----:B------:R-:W-:Y:S01]  /*0b60*/  FADD.FTZ R168, R169, R218 ;  /* 0x000000daa9a87221 */ /* 0x000fe20000010000 */
[----:B------:R-:W-:Y:S01]  /*0b70*/  FFMA.FTZ R170, R220, R218, R171 ;  /* 0x000000dadcaa7223 */ /* 0x000fe200000100ab */
[----:B------:R-:W-:Y:S01]  /*0b80*/  SHF.L.U32 R213, R174, 0x10, RZ ;  /* 0x00000010aed57819 */ /* 0x000fe200000006ff */
[----:B------:R-:W-:Y:S01]  /*0b90*/  FMUL.FTZ R215, R176, UR23 ;  /* 0x00000017b0d77c20 */ /* 0x000fe20008410000 */
        /* <DEDUP_REMOVED lines=16> */
[----:B------:R-:W-:Y:S01]  /*0ca0*/  FMUL.FTZ R212, R177, UR23 ;  /* 0x00000017b1d47c20 */ /* 0x000fe20008410000 */
[----:B0-----:R-:W-:Y:S01]  /*0cb0*/  FMUL.FTZ R210, R117, R172 ;  /* 0x000000ac75d27220 */ /* 0x001fe20000410000 */
[----:B------:R-:W-:Y:S01]  /*0cc0*/  FADD.FTZ R169, R168, R213 ;  /* 0x000000d5a8a97221 */ /* 0x000fe20000010000 */
[----:B------:R-:W-:Y:S01]  /*0cd0*/  FFMA.FTZ R171, R215, R213, R170 ;  /* 0x000000d5d7ab7223 */ /* 0x000fe200000100aa */
[----:B------:R-:W-:Y:S01]  /*0ce0*/  SHF.L.U32 R174, R174, 0x10, RZ ;  /* 0x00000010aeae7819 */ /* 0x000fe200000006ff */
[----:B------:R-:W-:Y:S01]  /*0cf0*/  FADD.FTZ R179, -R180, R179 ;  /* 0x000000b3b4b37221 */ /* 0x000fe20000010100 */
[----:B------:R-:W-:Y:S01]  /*0d00*/  FMUL.FTZ R211, R178, UR23 ;  /* 0x00000017b2d37c20 */ /* 0x000fe20008410000 */
[----:B------:R-:W-:Y:S01]  /*0d10*/  FMUL.FTZ R209, R118, R175 ;  /* 0x000000af76d17220 */ /* 0x000fe20000410000 */
[----:B------:R-:W-:Y:S01]  /*0d20*/  FADD.FTZ R168, R169, R210 ;  /* 0x000000d2a9a87221 */ /* 0x000fe20000010000 */
[----:B------:R-:W-:Y:S01]  /*0d30*/  FFMA.FTZ R170, R212, R210, R171 ;  /* 0x000000d2d4aa7223 */ /* 0x000fe200000100ab */
[----:B------:R-:W-:Y:S01]  /*0d40*/  FMUL.FTZ R208, R179, UR23 ;  /* 0x00000017b3d07c20 */ /* 0x000fe20008410000 */
[----:B------:R-:W-:Y:S01]  /*0d50*/  FMUL.FTZ R206, R119, R174 ;  /* 0x000000ae77ce7220 */ /* 0x000fe20000410000 */
[----:B-1----:R-:W-:Y:S01]  /*0d60*/  FADD.FTZ R183, R168, R209 ;  /* 0x000000d1a8b77221 */ /* 0x002fe20000010000 */
        /* <DEDUP_REMOVED lines=10> */
[----:B------:R-:W-:-:S07]  /*0e10*/  FFMA.FTZ R182, R208, R206, R169 ;  /* 0x000000ced0b67223 */ /* 0x000fce00000100a9 */
.L_x_1949:
[----:B------:R-:W-:Y:S05]  /*0e20*/  BSYNC.RECONVERGENT B0 ;  /* 0x0000000000007941 */ /* 0x000fea0003800200 */
.L_x_1948:
[----:B------:R-:W-:Y:S04]  /*0e30*/  BSSY.RECONVERGENT B0, `(.L_x_1950) ;  /* 0x000005c000007945 */ /* 0x000fe80003800200 */
[----:B------:R-:W-:Y:S05]  /*0e40*/  @!P1 BRA `(.L_x_1951) ;  /* 0x0000000400689947 */ /* 0x000fea0003800000 */
[----:B------:R-:W0:Y:S08]  /*0e50*/  LDC.64 R178, c[0x0][0x3a8] ;  /* 0x0000ea00ffb27b82 */ /* 0x000e300000000a00 */
[----:B------:R-:W1:Y:S01]  /*0e60*/  LDC.64 R8, c[0x0][0x428] ;  /* 0x00010a00ff087b82 */ /* 0x000e620000000a00 */
[----:B------:R-:W-:-:S04]  /*0e70*/  ISETP.NE.U32.AND P0, PT, RZ, UR16, PT ;  /* 0x00000010ff007c0c */ /* 0x000fc8000bf05070 */
[----:B------:R-:W-:Y:S02]  /*0e80*/  ISETP.NE.AND.EX P0, PT, RZ, UR17, PT, P0 ;  /* 0x00000011ff007c0c */ /* 0x000fe4000bf05300 */
[----:B------:R-:W-:Y:S01]  /*0e90*/  ISETP.NE.U32.AND P4, PT, RZ, UR18, PT ;  /* 0x00000012ff007c0c */ /* 0x000fe2000bf85070 */
[----:B------:R-:W2:Y:S01]  /*0ea0*/  LDC.64 R174, c[0x0][0x3b0] ;  /* 0x0000ec00ffae7b82 */ /* 0x000ea20000000a00 */
[----:B0-----:R-:W-:-:S09]  /*0eb0*/  IMAD.WIDE.U32 R178, R181, 0x20, R178 ;  /* 0x00000020b5b27825 */ /* 0x001fd200078e00b2 */
[----:B------:R-:W0:Y:S01]  /*0ec0*/  @P0 LDC.64 R176, c[0x0][0x438] ;  /* 0x00010e00ffb00b82 */ /* 0x000e220000000a00 */
[----:B------:R-:W3:Y:S01]  /*0ed0*/  LDG.E.128 R4, desc[UR10][R178.64] ;  /* 0x0000000ab2047981 */ /* 0x000ee2000c1e1d00 */
[----:B-1----:R-:W-:-:S03]  /*0ee0*/  IMAD.WIDE.U32 R8, R181, 0x10, R8 ;  /* 0x00000010b5087825 */ /* 0x002fc600078e0008 */
[----:B------:R1:W4:Y:S04]  /*0ef0*/  LDG.E.128 R168, desc[UR10][R178.64+0x10] ;  /* 0x0000100ab2a87981 */ /* 0x000328000c1e1d00 */
[----:B------:R-:W4:Y:S01]  /*0f00*/  LDG.E.128 R8, desc[UR10][R8.64] ;  /* 0x0000000a08087981 */ /* 0x000f22000c1e1d00 */
[----:B0-----:R-:W-:-:S05]  /*0f10*/  @P0 IMAD.WIDE.U32 R176, R181, 0x20, R176 ;  /* 0x00000020b5b00825 */ /* 0x001fca00078e00b0 */
[----:B------:R-:W5:Y:S04]  /*0f20*/  @P0 LDG.E.128 R40, desc[UR10][R176.64] ;  /* 0x0000000ab0280981 */ /* 0x000f68000c1e1d00 */
[----:B------:R-:W5:Y:S01]  /*0f30*/  @P0 LDG.E.128 R36, desc[UR10][R176.64+0x10] ;  /* 0x0000100ab0240981 */ /* 0x000f62000c1e1d00 */
[----:B------:R-:W-:-:S13]  /*0f40*/  ISETP.NE.AND.EX P4, PT, RZ, UR19, PT, P4 ;  /* 0x00000013ff007c0c */ /* 0x000fda000bf85340 */
[----:B------:R-:W0:Y:S01]  /*0f50*/  @P4 LDC.64 R172, c[0x0][0x3b8] ;  /* 0x0000ee00ffac4b82 */ /* 0x000e220000000a00 */
[----:B--2---:R-:W-:-:S05]  /*0f60*/  IMAD.WIDE.U32 R174, R181, 0x8, R174 ;  /* 0x00000008b5ae7825 */ /* 0x004fca00078e00ae */
[----:B------:R-:W5:Y:S01]  /*0f70*/  LDG.E.64 R228, desc[UR10][R174.64] ;  /* 0x0000000aaee47981 */ /* 0x000f62000c1e1b00 */
[----:B0-----:R-:W-:-:S05]  /*0f80*/  @P4 IMAD.WIDE.U32 R172, R181, 0x8, R172 ;  /* 0x00000008b5ac4825 */ /* 0x001fca00078e00ac */
[----:B------:R0:W5:Y:S01]  /*0f90*/  @P4 LDG.E.64 R236, desc[UR10][R172.64] ;  /* 0x0000000aacec4981 */ /* 0x000162000c1e1b00 */
[----:B------:R-:W-:Y:S01]  /*0fa0*/  IADD3 R181, PT, PT, R181, 0x100, RZ ;  /* 0x00000100b5b57810 */ /* 0x000fe20007ffe0ff */
[C---:B---3--:R-:W-:Y:S01]  /*0fb0*/  FADD.FTZ R4, -R180.reuse, R4 ;  /* 0x00000004b4047221 */ /* 0x048fe20000010100 */
[----:B------:R-:W-:-:S03]  /*0fc0*/  FADD.FTZ R5, -R180, R5 ;  /* 0x00000005b4057221 */ /* 0x000fc60000010100 */
[----:B------:R-:W-:Y:S01]  /*0fd0*/  FMUL.FTZ R207, R4, UR23 ;  /* 0x0000001704cf7c20 */ /* 0x000fe20008410000 */
[C---:B----4-:R-:W-:Y:S02]  /*0fe0*/  PRMT R3, R8.reuse, 0x7632, R3 ;  /* 0x0000763208037816 */ /* 0x050fe40000000003 */
[----:B------:R-:W-:Y:S01]  /*0ff0*/  SHF.L.U32 R205, R8, 0x10, RZ ;  /* 0x0000001008cd7819 */ /* 0x000fe200000006ff */
[--C-:B-1----:R-:W-:Y:S01]  /*1000*/  FADD.FTZ R178, -R180, R7.reuse ;  /* 0x00000007b4b27221 */ /* 0x102fe20000010100 */
[----:B------:R-:W-:Y:S01]  /*1010*/  SHF.L.U32 R202, R3, 0x10, RZ ;  /* 0x0000001003ca7819 */ /* 0x000fe200000006ff */
[----:B------:R-:W-:Y:S01]  /*1020*/  FMUL.FTZ R204, R5, UR23 ;  /* 0x0000001705cc7c20 */ /* 0x000fe20008410000 */
[----:B------:R-:W-:Y:S01]  /*1030*/  PRMT R7, R9, 0x7632, R7 ;  /* 0x0000763209077816 */ /* 0x000fe20000000007 */
[----:B------:R-:W-:Y:S01]  /*1040*/  FADD.FTZ R72, R72, R205 ;  /* 0x000000cd48487221 */ /* 0x000fe20000010000 */
[-C--:B------:R-:W-:Y:S01]  /*1050*/  FFMA.FTZ R104, R207, R205.reuse, R104 ;  /* 0x000000cdcf687223 */ /* 0x080fe20000010068 */
[----:B-----5:R-:W-:Y:S01]  /*1060*/  FMUL.FTZ R205, R144, R205 ;  /* 0x000000cd90cd7220 */ /* 0x020fe20000410000 */
[----:B------:R-:W-:Y:S01]  /*1070*/  PRMT R8, R10, 0x7632, R8 ;  /* 0x000076320a087816 */ /* 0x000fe20000000008 */
[-C--:B------:R-:W-:Y:S01]  /*1080*/  FFMA.FTZ R105, R204, R202.reuse, R105 ;  /* 0x000000cacc697223 */ /* 0x080fe20000010069 */
[----:B0-----:R-:W-:Y:S01]  /*1090*/  SHF.L.U32 R173, R10, 0x10, RZ ;  /* 0x000000100aad7819 */ /* 0x001fe200000006ff */
[C---:B------:R-:W-:Y:S01]  /*10a0*/  FADD.FTZ R10, -R180.reuse, R170 ;  /* 0x000000aab40a7221 */ /* 0x040fe20000010100 */
[----:B------:R-:W-:Y:S01]  /*10b0*/  SHF.L.U32 R9, R9, 0x10, RZ ;  /* 0x0000001009097819 */ /* 0x000fe200000006ff */
[----:B------:R-:W-:Y:S01]  /*10c0*/  FADD.FTZ R73, R73, R202 ;  /* 0x000000ca49497221 */ /* 0x000fe20000010000 */
[C---:B------:R-:W-:Y:S01]  /*10d0*/  FADD.FTZ R6, -R180.reuse, R6 ;  /* 0x00000006b4067221 */ /* 0x040fe20000010100 */
[----:B------:R-:W-:Y:S01]  /*10e0*/  FADD.FTZ R168, -R180, R168 ;  /* 0x000000a8b4a87221 */ /* 0x000fe20000010100 */
[----:B------:R-:W-:Y:S01]  /*10f0*/  SHF.L.U32 R170, R7, 0x10, RZ ;  /* 0x0000001007aa7819 */ /* 0x000fe200000006ff */
[----:B------:R-:W-:Y:S01]  /*1100*/  FADD.FTZ R183, R183, R205 ;  /* 0x000000cdb7b77221 */ /* 0x000fe20000010000 */
[----:B------:R-:W-:Y:S01]  /*1110*/  FMUL.FTZ R202, R145, R202 ;  /* 0x000000ca91ca7220 */ /* 0x000fe20000410000 */
[----:B------:R-:W-:Y:S01]  /*1120*/  FFMA.FTZ R7, R207, R205, R182 ;  /* 0x000000cdcf077223 */ /* 0x000fe200000100b6 */
[----:B------:R-:W-:Y:S01]  /*1130*/  FMUL.FTZ R5, R10, UR23 ;  /* 0x000000170a057c20 */ /* 0x000fe20008410000 */
[----:B------:R-:W-:Y:S01]  /*1140*/  FMUL.FTZ R203, R6, UR23 ;  /* 0x0000001706cb7c20 */ /* 0x000fe20008410000 */
[----:B------:R-:W-:Y:S01]  /*1150*/  FMUL.FTZ R3, R168, UR23 ;  /* 0x00000017a8037c20 */ /* 0x000fe20008410000 */
[-C--:B------:R-:W-:Y:S01]  /*1160*/  FMUL.FTZ R201, R146, R9.reuse ;  /* 0x0000000992c97220 */ /* 0x080fe20000410000 */
[----:B------:R-:W-:Y:S01]  /*1170*/  FADD.FTZ R10, R183, R202 ;  /* 0x000000cab70a7221 */ /* 0x000fe20000010000 */
[----:B------:R-:W-:Y:S01]  /*1180*/  FFMA.FTZ R168, R204, R202, R7 ;  /* 0x000000cacca87223 */ /* 0x000fe20000010007 */
[----:B------:R-:W-:Y:S01]  /*1190*/  FADD.FTZ R169, -R180, R169 ;  /* 0x000000a9b4a97221 */ /* 0x000fe20000010100 */
[----:B------:R-:W-:Y:S01]  /*11a0*/  FADD.FTZ R74, R74, R9 ;  /* 0x000000094a4a7221 */ /* 0x000fe20000010000 */
[----:B------:R-:W-:Y:S01]  /*11b0*/  FFMA.FTZ R106, R203, R9, R106 ;  /* 0x00000009cb6a7223 */ /* 0x000fe2000001006a */
[----:B------:R-:W-:Y:S01]  /*11c0*/  FMUL.FTZ R7, R147, R170 ;  /* 0x000000aa93077220 */ /* 0x000fe20000410000 */
[----:B------:R-:W-:Y:S01]  /*11d0*/  FADD.FTZ R10, R10, R201 ;  /* 0x000000c90a0a7221 */ /* 0x000fe20000010000 */
[----:B------:R-:W-:Y:S01]  /*11e0*/  FMUL.FTZ R4, R178, UR23 ;  /* 0x00000017b2047c20 */ /* 0x000fe20008410000 */
[----:B------:R-:W-:Y:S01]  /*11f0*/  FFMA.FTZ R9, R203, R201, R168 ;  /* 0x000000c9cb097223 */ /* 0x000fe200000100a8 */
[----:B------:R-:W-:Y:S01]  /*1200*/  SHF.L.U32 R172, R8, 0x10, RZ ;  /* 0x0000001008ac7819 */ /* 0x000fe200000006ff */
[----:B------:R-:W-:Y:S01]  /*1210*/  FMUL.FTZ R8, R169, UR23 ;  /* 0x00000017a9087c20 */ /* 0x000fe20008410000 */
        /* <DEDUP_REMOVED lines=8> */
[----:B------:R-:W-:Y:S01]  /*12a0*/  FADD.FTZ R12, -R180, R171 ;  /* 0x000000abb40c7221 */ /* 0x000fe20000010100 */
[----:B------:R-:W-:Y:S01]  /*12b0*/  SHF.L.U32 R174, R174, 0x10, RZ ;  /* 0x00000010aeae7819 */ /* 0x000fe200000006ff */
[----:B------:R-:W-:Y:S01]  /*12c0*/  FADD.FTZ R171, R168, R9 ;  /* 0x00000009a8ab7221 */ /* 0x000fe20000010000 */
[----:B------:R-:W-:Y:S01]  /*12d0*/  FMUL.FTZ R10, R142, R11 ;  /* 0x0000000b8e0a7220 */ /* 0x000fe20000410000 */
[----:B------:R-:W-:Y:S01]  /*12e0*/  FFMA.FTZ R168, R8, R9, R169 ;  /* 0x0000000908a87223 */ /* 0x000fe200000100a9 */
[----:B------:R-:W-:Y:S01]  /*12f0*/  FADD.FTZ R70, R70, R11 ;  /* 0x0000000b46467221 */ /* 0x000fe20000010000 */
[----:B------:R-:W-:Y:S01]  /*1300*/  FFMA.FTZ R107, R4, R170, R107 ;  /* 0x000000aa046b7223 */ /* 0x000fe2000001006b */
        /* <DEDUP_REMOVED lines=14> */
.L_x_1951:
[----:B------:R-:W-:Y:S05]  /*13f0*/  BSYNC.RECONVERGENT B0 ;  /* 0x0000000000007941 */ /* 0x000fea0003800200 */
.L_x_1950:
        /* <DEDUP_REMOVED lines=19> */
[----:B------:R1:W5:Y:S01]  /*1530*/  @P4 LDG.E.64 R234, desc[UR10][R14.64] ;  /* 0x0000000a0eea4981 */ /* 0x000362000c1e1b00 */
[----:B0-----:R-:W-:-:S05]  /*1540*/  @P0 IMAD.WIDE.U32 R170, R181, 0x20, R170 ;  /* 0x00000020b5aa0825 */ /* 0x001fca00078e00aa */
[----:B------:R-:W5:Y:S04]  /*1550*/  @P0 LDG.E.128 R32, desc[UR10][R170.64] ;  /* 0x0000000aaa200981 */ /* 0x000f68000c1e1d00 */
[----:B------:R0:W5:Y:S01]  /*1560*/  @P0 LDG.E.128 R28, desc[UR10][R170.64+0x10] ;  /* 0x0000100aaa1c0981 */ /* 0x000162000c1e1d00 */
[----:B------:R-:W-:Y:S01]  /*1570*/  IADD3 R181, PT, PT, R181, 0x100, RZ ;  /* 0x00000100b5b57810 */ /* 0x000fe20007ffe0ff */
[C---:B---3--:R-:W-:Y:S01]  /*1580*/  FADD.FTZ R13, -R180.reuse, R16 ;  /* 0x00000010b40d7221 */ /* 0x048fe20000010100 */
[C---:B------:R-:W-:Y:S01]  /*1590*/  FADD.FTZ R16, -R180.reuse, R17 ;  /* 0x00000011b4107221 */ /* 0x040fe20000010100 */
[C---:B------:R-:W-:Y:S01]  /*15a0*/  FADD.FTZ R172, -R180.reuse, R19 ;  /* 0x00000013b4ac7221 */ /* 0x040fe20000010100 */
[C---:B------:R-:W-:Y:S01]  /*15b0*/  FADD.FTZ R18, -R180.reuse, R18 ;  /* 0x00000012b4127221 */ /* 0x040fe20000010100 */
[----:B------:R-:W-:Y:S01]  /*15c0*/  FMUL.FTZ R13, R13, UR23 ;  /* 0x000000170d0d7c20 */ /* 0x000fe20008410000 */
[----:B----4-:R-:W-:Y:S01]  /*15d0*/  FADD.FTZ R26, -R180, R26 ;  /* 0x0000001ab41a7221 */ /* 0x010fe20000010100 */
[----:B------:R-:W-:-:S02]  /*15e0*/  PRMT R17, R20, 0x7632, R17 ;  /* 0x0000763214117816 */ /* 0x000fc40000000011 */
[----:B------:R-:W-:Y:S02]  /*15f0*/  SHF.L.U32 R19, R20, 0x10, RZ ;  /* 0x0000001014137819 */ /* 0x000fe400000006ff */
[C---:B------:R-:W-:Y:S01]  /*1600*/  PRMT R20, R21.reuse, 0x7632, R20 ;  /* 0x0000763215147816 */ /* 0x040fe20000000014 */
[----:B-1----:R-:W-:Y:S01]  /*1610*/  FMUL.FTZ R15, R18, UR23 ;  /* 0x00000017120f7c20 */ /* 0x002fe20008410000 */
[----:B------:R-:W-:Y:S01]  /*1620*/  SHF.L.U32 R21, R21, 0x10, RZ ;  /* 0x0000001015157819 */ /* 0x000fe200000006ff */
[-C--:B-----5:R-:W-:Y:S01]  /*1630*/  FMUL.FTZ R18, R136, R19.reuse ;  /* 0x0000001388127220 */ /* 0x0a0fe20000410000 */
[----:B------:R-:W-:Y:S01]  /*1640*/  SHF.L.U32 R168, R17, 0x10, RZ ;  /* 0x0000001011a87819 */ /* 0x000fe200000006ff */
[----:B------:R-:W-:Y:S01]  /*1650*/  FADD.FTZ R24, -R180, R24 ;  /* 0x00000018b4187221 */ /* 0x000fe20000010100 */
[----:B------:R-:W-:Y:S01]  /*1660*/  FADD.FTZ R64, R64, R19 ;  /* 0x0000001340407221 */ /* 0x000fe20000010000 */
[----:B------:R-:W-:Y:S01]  /*1670*/  FFMA.FTZ R96, R13, R19, R96 ;  /* 0x000000130d607223 */ /* 0x000fe20000010060 */
[----:B0-----:R-:W-:Y:S01]  /*1680*/  SHF.L.U32 R170, R20, 0x10, RZ ;  /* 0x0000001014aa7819 */ /* 0x001fe200000006ff */
[----:B------:R-:W-:Y:S01]  /*1690*/  FADD.FTZ R25, -R180, R25 ;  /* 0x00000019b4197221 */ /* 0x000fe20000010100 */
[----:B------:R-:W-:Y:S01]  /*16a0*/  FADD.FTZ R66, R66, R21 ;  /* 0x0000001542427221 */ /* 0x000fe20000010000 */
[-C--:B------:R-:W-:Y:S01]  /*16b0*/  FFMA.FTZ R98, R15, R21.reuse, R98 ;  /* 0x000000150f627223 */ /* 0x080fe20000010062 */
[----:B------:R-:W-:Y:S01]  /*16c0*/  FMUL.FTZ R20, R138, R21 ;  /* 0x000000158a147220 */ /* 0x000fe20000410000 */
[----:B------:R-:W-:Y:S01]  /*16d0*/  FMUL.FTZ R19, R26, UR23 ;  /* 0x000000171a137c20 */ /* 0x000fe20008410000 */
[----:B------:R-:W-:Y:S01]  /*16e0*/  PRMT R174, R23, 0x7632, R174 ;  /* 0x0000763217ae7816 */ /* 0x000fe200000000ae */
[----:B------:R-:W-:Y:S01]  /*16f0*/  FADD.FTZ R26, R183, R18 ;  /* 0x00000012b71a7221 */ /* 0x000fe20000010000 */
[----:B------:R-:W-:Y:S01]  /*1700*/  SHF.L.U32 R169, R23, 0x10, RZ ;  /* 0x0000001017a97819 */ /* 0x000fe200000006ff */
[----:B------:R-:W-:Y:S01]  /*1710*/  FMUL.FTZ R21, R137, R168 ;  /* 0x000000a889157220 */ /* 0x000fe20000410000 */
[----:B------:R-:W-:Y:S01]  /*1720*/  FMUL.FTZ R14, R16, UR23 ;  /* 0x00000017100e7c20 */ /* 0x000fe20008410000 */
[----:B------:R-:W-:Y:S01]  /*1730*/  FFMA.FTZ R23, R13, R18, R182 ;  /* 0x000000120d177223 */ /* 0x000fe200000100b6 */
[----:B------:R-:W-:Y:S01]  /*1740*/  FMUL.FTZ R17, R24, UR23 ;  /* 0x0000001718117c20 */ /* 0x000fe20008410000 */
[----:B------:R-:W-:Y:S01]  /*1750*/  FMUL.FTZ R24, R25, UR23 ;  /* 0x0000001719187c20 */ /* 0x000fe20008410000 */
[----:B------:R-:W-:Y:S01]  /*1760*/  FADD.FTZ R25, R26, R21 ;  /* 0x000000151a197221 */ /* 0x000fe20000010000 */
[----:B------:R-:W-:Y:S01]  /*1770*/  FFMA.FTZ R26, R14, R21, R23 ;  /* 0x000000150e1a7223 */ /* 0x000fe20000010017 */
[----:B------:R-:W-:Y:S01]  /*1780*/  SHF.L.U32 R171, R22, 0x10, RZ ;  /* 0x0000001016ab7819 */ /* 0x000fe200000006ff */
[----:B------:R-:W-:Y:S01]  /*1790*/  FFMA.FTZ R97, R14, R168, R97 ;  /* 0x000000a80e617223 */ /* 0x000fe20000010061 */
[----:B------:R-:W-:Y:S01]  /*17a0*/  PRMT R173, R22, 0x7632, R173 ;  /* 0x0000763216ad7816 */ /* 0x000fe200000000ad */
[----:B------:R-:W-:Y:S01]  /*17b0*/  FADD.FTZ R65, R65, R168 ;  /* 0x000000a841417221 */ /* 0x000fe20000010000 */
[----:B------:R-:W-:Y:S01]  /*17c0*/  FMUL.FTZ R23, R139, R170 ;  /* 0x000000aa8b177220 */ /* 0x000fe20000410000 */
[----:B------:R-:W-:Y:S01]  /*17d0*/  FADD.FTZ R168, R25, R20 ;  /* 0x0000001419a87221 */ /* 0x000fe20000010000 */
[----:B------:R-:W-:Y:S01]  /*17e0*/  FMUL.FTZ R16, R172, UR23 ;  /* 0x00000017ac107c20 */ /* 0x000fe20008410000 */
[----:B------:R-:W-:Y:S01]  /*17f0*/  FFMA.FTZ R25, R15, R20, R26 ;  /* 0x000000140f197223 */ /* 0x000fe2000001001a */
[----:B------:R-:W-:Y:S01]  /*1800*/  SHF.L.U32 R172, R173, 0x10, RZ ;  /* 0x00000010adac7819 */ /* 0x000fe200000006ff */
[----:B------:R-:W-:Y:S01]  /*1810*/  FADD.FTZ R60, R60, R171 ;  /* 0x000000ab3c3c7221 */ /* 0x000fe20000010000 */
[-C--:B------:R-:W-:Y:S01]  /*1820*/  FFMA.FTZ R92, R17, R171.reuse, R92 ;  /* 0x000000ab115c7223 */ /* 0x080fe2000001005c */
[----:B------:R-:W-:Y:S01]  /*1830*/  FMUL.FTZ R22, R132, R171 ;  /* 0x000000ab84167220 */ /* 0x000fe20000410000 */
[----:B------:R-:W-:Y:S01]  /*1840*/  FADD.FTZ R171, R168, R23 ;  /* 0x00000017a8ab7221 */ /* 0x000fe20000010000 */
[----:B------:R-:W-:Y:S01]  /*1850*/  FFMA.FTZ R26, R16, R23, R25 ;  /* 0x00000017101a7223 */ /* 0x000fe20000010019 */
[----:B------:R-:W-:-:S02]  /*1860*/  FMUL.FTZ R25, R133, R172 ;  /* 0x000000ac85197220 */ /* 0x000fc40000410000 */
[----:B------:R-:W-:Y:S01]  /*1870*/  FADD.FTZ R168, R171, R22 ;  /* 0x00000016aba87221 */ /* 0x000fe20000010000 */
[----:B------:R-:W-:Y:S01]  /*1880*/  FFMA.FTZ R171, R17, R22, R26 ;  /* 0x0000001611ab7223 */ /* 0x000fe2000001001a */
[----:B------:R-:W-:Y:S01]  /*1890*/  FADD.FTZ R62, R62, R169 ;  /* 0x000000a93e3e7221 */ /* 0x000fe20000010000 */
[-C--:B------:R-:W-:Y:S01]  /*18a0*/  FFMA.FTZ R94, R19, R169.reuse, R94 ;  /* 0x000000a9135e7223 */ /* 0x080fe2000001005e */
[----:B------:R-:W-:Y:S01]  /*18b0*/  FMUL.FTZ R26, R134, R169 ;  /* 0x000000a9861a7220 */ /* 0x000fe20000410000 */
[----:B------:R-:W-:Y:S01]  /*18c0*/  FADD.FTZ R27, -R180, R27 ;  /* 0x0000001bb41b7221 */ /* 0x000fe20000010100 */
[----:B------:R-:W-:Y:S01]  /*18d0*/  SHF.L.U32 R174, R174, 0x10, RZ ;  /* 0x00000010aeae7819 */ /* 0x000fe200000006ff */
[----:B------:R-:W-:Y:S01]  /*18e0*/  FADD.FTZ R169, R168, R25 ;  /* 0x00000019a8a97221 */ /* 0x000fe20000010000 */
[----:B------:R-:W-:Y:S01]  /*18f0*/  FFMA.FTZ R168, R24, R25, R171 ;  /* 0x0000001918a87223 */ /* 0x000fe200000100ab */
[----:B------:R-:W-:Y:S01]  /*1900*/  FFMA.FTZ R99, R16, R170, R99 ;  /* 0x000000aa10637223 */ /* 0x000fe20000010063 */
[----:B------:R-:W-:Y:S01]  /*1910*/  FADD.FTZ R67, R67, R170 ;  /* 0x000000aa43437221 */ /* 0x000fe20000010000 */
        /* <DEDUP_REMOVED lines=10> */
.L_x_1953:
[----:B------:R-:W-:Y:S05]  /*19c0*/  BSYNC.RECONVERGENT B0 ;  /* 0x0000000000007941 */ /* 0x000fea0003800200 */
.L_x_1952:
        /* <DEDUP_REMOVED lines=12> */
[----:B------:R-:W-:Y:S01]  /*1a90*/  ISETP.NE.AND.EX P4, PT, RZ, UR19, PT, P4 ;  /* 0x00000013ff007c0c */ /* 0x000fe2000bf85340 */
[----:B--2---:R-:W-:Y:S01]  /*1aa0*/  IMAD.WIDE.U32 R188, R181, 0x8, R188 ;  /* 0x00000008b5bc7825 */ /* 0x004fe200078e00bc */
[----:B------:R-:W-:-:S04]  /*1ab0*/  ISETP.NE.AND.EX P0, PT, RZ, UR17, PT, P0 ;  /* 0x00000011ff007c0c */ /* 0x000fc8000bf05300 */
[----:B------:R-:W5:Y:S07]  /*1ac0*/  LDG.E.64 R226, desc[UR10][R188.64] ;  /* 0x0000000abce27981 */ /* 0x000f6e000c1e1b00 */
[----:B------:R-:W1:Y:S08]  /*1ad0*/  @P4 LDC.64 R186, c[0x0][0x3b8] ;  /* 0x0000ee00ffba4b82 */ /* 0x000e700000000a00 */
[----:B------:R-:W2:Y:S01]  /*1ae0*/  @P0 LDC.64 R190, c[0x0][0x438] ;  /* 0x00010e00ffbe0b82 */ /* 0x000ea20000000a00 */
[----:B-1----:R-:W-:-:S05]  /*1af0*/  @P4 IMAD.WIDE.U32 R186, R181, 0x8, R186 ;  /* 0x00000008b5ba4825 */ /* 0x002fca00078e00ba */
[----:B------:R1:W5:Y:S01]  /*1b00*/  @P4 LDG.E.64 R232, desc[UR10][R186.64] ;  /* 0x0000000abae84981 */ /* 0x000362000c1e1b00 */
[----:B--2---:R-:W-:-:S05]  /*1b10*/  @P0 IMAD.WIDE.U32 R190, R181, 0x20, R190 ;  /* 0x00000020b5be0825 */ /* 0x004fca00078e00be */
[----:B------:R-:W5:Y:S04]  /*1b20*/  @P0 LDG.E.128 R148, desc[UR10][R190.64] ;  /* 0x0000000abe940981 */ /* 0x000f68000c1e1d00 */
[----:B------:R2:W5:Y:S01]  /*1b30*/  @P0 LDG.E.128 R152, desc[UR10][R190.64+0x10] ;  /* 0x0000100abe980981 */ /* 0x000562000c1e1d00 */
[C---:B---3--:R-:W-:Y:S01]  /*1b40*/  FADD.FTZ R181, -R180.reuse, R169 ;  /* 0x000000a9b4b57221 */ /* 0x048fe20000010100 */
[C---:B------:R-:W-:Y:S01]  /*1b50*/  FADD.FTZ R170, -R180.reuse, R170 ;  /* 0x000000aab4aa7221 */ /* 0x040fe20000010100 */
[C---:B0-----:R-:W-:Y:S01]  /*1b60*/  FADD.FTZ R192, -R180.reuse, R171 ;  /* 0x000000abb4c07221 */ /* 0x041fe20000010100 */
[C---:B------:R-:W-:Y:S01]  /*1b70*/  FADD.FTZ R168, -R180.reuse, R168 ;  /* 0x000000a8b4a87221 */ /* 0x040fe20000010100 */
[----:B----4-:R-:W-:Y:S01]  /*1b80*/  FADD.FTZ R193, -R180, R172 ;  /* 0x000000acb4c17221 */ /* 0x010fe20000010100 */
[----:B-1----:R-:W-:Y:S01]  /*1b90*/  FMUL.FTZ R187, R170, UR23 ;  /* 0x00000017aabb7c20 */ /* 0x002fe20008410000 */
[----:B------:R-:W-:-:S02]  /*1ba0*/  PRMT R169, R176, 0x7632, R169 ;  /* 0x00007632b0a97816 */ /* 0x000fc400000000a9 */
[----:B------:R-:W-:Y:S01]  /*1bb0*/  SHF.L.U32 R171, R176, 0x10, RZ ;  /* 0x00000010b0ab7819 */ /* 0x000fe200000006ff */
[----:B------:R-:W-:Y:S01]  /*1bc0*/  FMUL.FTZ R188, R192, UR23 ;  /* 0x00000017c0bc7c20 */ /* 0x000fe20008410000 */
[----:B------:R-:W-:Y:S01]  /*1bd0*/  SHF.L.U32 R170, R169, 0x10, RZ ;  /* 0x00000010a9aa7819 */ /* 0x000fe200000006ff */
[----:B------:R-:W-:Y:S02]  /*1be0*/  FMUL.FTZ R185, R168, UR23 ;  /* 0x00000017a8b97c20 */ /* 0x000fe40008410000 */
[-C--:B-----5:R-:W-:Y:S01]  /*1bf0*/  FMUL.FTZ R192, R128, R171.reuse ;  /* 0x000000ab80c07220 */ /* 0x0a0fe20000410000 */
[----:B------:R-:W-:Y:S01]  /*1c00*/  PRMT R172, R177, 0x7632, R172 ;  /* 0x00007632b1ac7816 */ /* 0x000fe200000000ac */
[----:B------:R-:W-:Y:S01]  /*1c10*/  FMUL.FTZ R189, R193, UR23 ;  /* 0x00000017c1bd7c20 */ /* 0x000fe20008410000 */
[----:B------:R-:W-:Y:S01]  /*1c20*/  FADD.FTZ R194, -R180, R173 ;  /* 0x000000adb4c27221 */ /* 0x000fe20000010100 */
[----:B------:R-:W-:Y:S01]  /*1c30*/  SHF.L.U32 R177, R177, 0x10, RZ ;  /* 0x00000010b1b17819 */ /* 0x000fe200000006ff */
[----:B------:R-:W-:Y:S01]  /*1c40*/  FADD.FTZ R168, R183, R192 ;  /* 0x000000c0b7a87221 */ /* 0x000fe20000010000 */
[----:B------:R-:W-:Y:S01]  /*1c50*/  FMUL.FTZ R193, R129, R170 ;  /* 0x000000aa81c17220 */ /* 0x000fe20000410000 */
[----:B------:R-:W-:Y:S01]  /*1c60*/  FMUL.FTZ R186, R181, UR23 ;  /* 0x00000017b5ba7c20 */ /* 0x000fe20008410000 */
[C---:B------:R-:W-:Y:S01]  /*1c70*/  FFMA.FTZ R169, R185.reuse, R192, R182 ;  /* 0x000000c0b9a97223 */ /* 0x040fe200000100b6 */
[----:B------:R-:W-:Y:S01]  /*1c80*/  SHF.L.U32 R195, R178, 0x10, RZ ;  /* 0x00000010b2c37819 */ /* 0x000fe200000006ff */
[----:B------:R-:W-:Y:S01]  /*1c90*/  FADD.FTZ R56, R56, R171 ;  /* 0x000000ab38387221 */ /* 0x000fe20000010000 */
[----:B------:R-:W-:Y:S01]  /*1ca0*/  FFMA.FTZ R88, R185, R171, R88 ;  /* 0x000000abb9587223 */ /* 0x000fe20000010058 */
[----:B--2---:R-:W-:Y:S01]  /*1cb0*/  FMUL.FTZ R190, R194, UR23 ;  /* 0x00000017c2be7c20 */ /* 0x004fe20008410000 */
[----:B------:R-:W-:Y:S01]  /*1cc0*/  SHF.L.U32 R172, R172, 0x10, RZ ;  /* 0x00000010acac7819 */ /* 0x000fe200000006ff */
[----:B------:R-:W-:Y:S01]  /*1cd0*/  FADD.FTZ R171, R168, R193 ;  /* 0x000000c1a8ab7221 */ /* 0x000fe20000010000 */
[----:B------:R-:W-:Y:S01]  /*1ce0*/  FMUL.FTZ R194, R130, R177 ;  /* 0x000000b182c27220 */ /* 0x000fe20000410000 */
[----:B------:R-:W-:Y:S01]  /*1cf0*/  FFMA.FTZ R168, R186, R193, R169 ;  /* 0x000000c1baa87223 */ /* 0x000fe200000100a9 */
[----:B------:R-:W-:Y:S01]  /*1d00*/  FADD.FTZ R174, -R180, R174 ;  /* 0x000000aeb4ae7221 */ /* 0x000fe20000010100 */
[----:B------:R-:W-:Y:S01]  /*1d10*/  PRMT R173, R178, 0x7632, R173 ;  /* 0x00007632b2ad7816 */ /* 0x000fe200000000ad */
[----:B------:R-:W-:Y:S01]  /*1d20*/  FADD.FTZ R52, R52, R195 ;  /* 0x000000c334347221 */ /* 0x000fe20000010000 */
[-C--:B------:R-:W-:Y:S01]  /*1d30*/  FFMA.FTZ R84, R189, R195.reuse, R84 ;  /* 0x000000c3bd547223 */ /* 0x080fe20000010054 */
[----:B------:R-:W-:Y:S01]  /*1d40*/  FMUL.FTZ R196, R124, R195 ;  /* 0x000000c37cc47220 */ /* 0x000fe20000410000 */
[----:B------:R-:W-:Y:S01]  /*1d50*/  FFMA.FTZ R89, R186, R170, R89 ;  /* 0x000000aaba597223 */ /* 0x000fe20000010059 */
[----:B------:R-:W-:Y:S01]  /*1d60*/  FADD.FTZ R57, R57, R170 ;  /* 0x000000aa39397221 */ /* 0x000fe20000010000 */
[----:B------:R-:W-:Y:S01]  /*1d70*/  FMUL.FTZ R195, R131, R172 ;  /* 0x000000ac83c37220 */ /* 0x000fe20000410000 */
[----:B------:R-:W-:Y:S01]  /*1d80*/  FADD.FTZ R170, R171, R194 ;  /* 0x000000c2abaa7221 */ /* 0x000fe20000010000 */
[----:B------:R-:W-:Y:S01]  /*1d90*/  FFMA.FTZ R169, R187, R194, R168 ;  /* 0x000000c2bba97223 */ /* 0x000fe200000100a8 */
[----:B------:R-:W-:Y:S01]  /*1da0*/  FMUL.FTZ R191, R174, UR23 ;  /* 0x00000017aebf7c20 */ /* 0x000fe20008410000 */
[----:B------:R-:W-:Y:S01]  /*1db0*/  SHF.L.U32 R174, R173, 0x10, RZ ;  /* 0x00000010adae7819 */ /* 0x000fe200000006ff */
[----:B------:R-:W-:Y:S01]  /*1dc0*/  FADD.FTZ R171, R170, R195 ;  /* 0x000000c3aaab7221 */ /* 0x000fe20000010000 */
[----:B------:R-:W-:Y:S01]  /*1dd0*/  FFMA.FTZ R168, R188, R195, R169 ;  /* 0x000000c3bca87223 */ /* 0x000fe200000100a9 */
[----:B------:R-:W-:-:S02]  /*1de0*/  PRMT R176, R179, 0x7632, R176 ;  /* 0x00007632b3b07816 */ /* 0x000fc400000000b0 */
[----:B------:R-:W-:Y:S01]  /*1df0*/  SHF.L.U32 R179, R179, 0x10, RZ ;  /* 0x00000010b3b37819 */ /* 0x000fe200000006ff */
        /* <DEDUP_REMOVED lines=24> */
.L_x_1955:
[----:B------:R-:W-:Y:S05]  /*1f80*/  BSYNC.RECONVERGENT B0 ;  /* 0x0000000000007941 */ /* 0x000fea0003800200 */
.L_x_1954:
        /* <DEDUP_REMOVED lines=32> */
.L_x_1957:
[----:B------:R-:W-:Y:S05]  /*2190*/  BSYNC.RECONVERGENT B0 ;  /* 0x0000000000007941 */ /* 0x000fea0003800200 */
.L_x_1956:
        /* <DEDUP_REMOVED lines=55> */
[----:B------:R-:W-:Y:S01]  /*2510*/  LOP3.LUT P5, RZ, R231, 0xff0000, RZ, 0xc0, !PT ;  /* 0x00ff0000e7ff7812 */ /* 0x000fe200078ac0ff */
        /* <DEDUP_REMOVED lines=50> */
.L_x_1962:
[--C-:B------:R-:W-:Y:S01]  /*2840*/  FFMA.FTZ R158, R211, UR6, R178.reuse ;  /* 0x00000006d39e7c23 */ /* 0x100fe200080100b2 */
[--C-:B------:R-:W-:Y:S01]  /*2850*/  FFMA.FTZ R157, R208, UR6, R178.reuse ;  /* 0x00000006d09d7c23 */ /* 0x100fe200080100b2 */
[----:B------:R-:W-:Y:S01]  /*2860*/  FFMA.FTZ R156, R223, UR6, R178 ;  /* 0x00000006df9c7c23 */ /* 0x000fe200080100b2 */
[----:B------:R-:W-:Y:S01]  /*2870*/  LOP3.LUT P5, RZ, R231, 0xff0000, RZ, 0xc0, !PT ;  /* 0x00ff0000e7ff7812 */ /* 0x000fe200078ac0ff */
        /* <DEDUP_REMOVED lines=50> */
.L_x_1961:
        /* <DEDUP_REMOVED lines=57> */
.L_x_1964:
        /* <DEDUP_REMOVED lines=54> */
.L_x_1960:
        /* <DEDUP_REMOVED lines=8> */
[----:B------:R-:W-:Y:S01]  /*3310*/  LOP3.LUT P0, RZ, R231, 0xff0000, RZ, 0xc0, !PT ;  /* 0x00ff0000e7ff7812 */ /* 0x000fe2000780c0ff */
        /* <DEDUP_REMOVED lines=72> */
.L_x_1966:
        /* <DEDUP_REMOVED lines=75> */
.L_x_1965:
        /* <DEDUP_REMOVED lines=78> */
.L_x_1967:
[--C-:B------:R-:W-:Y:S01]  /*4130*/  FFMA.FTZ R156, R211, UR6, R178.reuse ;  /* 0x00000006d39c7c23 */ /* 0x100fe200080100b2 */
[----:B------:R-:W-:Y:S01]  /*4140*/  FFMA.FTZ R159, R212, UR6, R178 ;  /* 0x00000006d49f7c23 */ /* 0x000fe200080100b2 */
[----:B------:R-:W-:Y:S02]  /*4150*/  LOP3.LUT P0, RZ, R231, 0xff0000, RZ, 0xc0, !PT ;  /* 0x00ff0000e7ff7812 */ /* 0x000fe4000780c0ff */
        /* <DEDUP_REMOVED lines=71> */
.L_x_1963:
        /* <DEDUP_REMOVED lines=15> */
.L_x_1959:
[----:B------:R-:W-:Y:S05]  /*46c0*/  BSYNC.RECONVERGENT B0 ;  /* 0x0000000000007941 */ /* 0x000fea0003800200 */
.L_x_1958:
        /* <DEDUP_REMOVED lines=26> */
[----:B------:R-:W-:Y:S02]  /*4870*/  ISETP.GE.U32.AND P6, PT, R236, RZ, PT ;  /* 0x000000ffec00720c */ /* 0x000fe40003fc6070 */
[----:B------:R-:W-:Y:S02]  /*4880*/  ISETP.GE.U32.AND P5, PT, R228, RZ, PT ;  /* 0x000000ffe400720c */ /* 0x000fe40003fa6070 */
[----:B------:R-:W-:Y:S02]  /*4890*/  ISETP.GE.U32.AND.EX P6, PT, R237, 0x1000000, PT, P6 ;  /* 0x01000000ed00780c */ /* 0x000fe40003fc6160 */
[----:B------:R-:W-:-:S02]  /*48a0*/  ISETP.GE.U32.AND.EX P5, PT, R229, 0x1000000, PT, P5 ;  /* 0x01000000e500780c */ /* 0x000fc40003fa6150 */
[C---:B------:R-:W-:Y:S02]  /*48b0*/  FSEL R164, R156.reuse, RZ, P6 ;  /* 0x000000ff9ca47208 */ /* 0x040fe40003000000 */
[----:B------:R-:W-:Y:S01]  /*48c0*/  FSEL R158, R156, RZ, P5 ;  /* 0x000000ff9c9e7208 */ /* 0x000fe20002800000 */
[----:B------:R-:W-:Y:S01]  /*48d0*/  FFMA.FTZ R156, R8, UR6, R178 ;  /* 0x00000006089c7c23 */ /* 0x000fe200080100b2 */
[----:B------:R-:W-:Y:S02]  /*48e0*/  F2FP.BF16.F32.PACK_AB R167, R164, R167 ;  /* 0x000000a7a4a7723e */ /* 0x000fe400000010ff */
[----:B------:R-:W-:Y:S01]  /*48f0*/  F2FP.BF16.F32.PACK_AB R171, R158, R171 ;  /* 0x000000ab9eab723e */ /* 0x000fe200000010ff */
[----:B------:R-:W-:Y:S01]  /*4900*/  FADD.FTZ R164, R9, -R156 ;  /* 0x8000009c09a47221 */ /* 0x000fe20000010000 */
[----:B------:R-:W-:Y:S01]  /*4910*/  FFMA.FTZ R156, R203, UR6, R178 ;  /* 0x00000006cb9c7c23 */ /* 0x000fe200080100b2 */
[----:B------:R-:W-:Y:S01]  /*4920*/  FMUL.FTZ R158, R160, UR25 ;  /* 0x00000019a09e7c20 */ /* 0x000fe20008410000 */
[----:B------:R-:W-:Y:S01]  /*4930*/  LOP3.LUT P5, RZ, R229, 0xff, RZ, 0xc0, !PT ;  /* 0x000000ffe5ff7812 */ /* 0x000fe200078ac0ff */
[----:B------:R-:W-:Y:S01]  /*4940*/  FFMA.FTZ R161, R164, UR23, R37 ;  /* 0x00000017a4a17c23 */ /* 0x000fe20008010025 */
[----:B------:R-:W-:Y:S01]  /*4950*/  LOP3.LUT P6, RZ, R237, 0xff, RZ, 0xc0, !PT ;  /* 0x000000ffedff7812 */ /* 0x000fe200078cc0ff */
[----:B------:R-:W-:Y:S01]  /*4960*/  FADD.FTZ R157, R201, -R156 ;  /* 0x8000009cc99d7221 */ /* 0x000fe20000010000 */
[----:B------:R-:W-:Y:S01]  /*4970*/  FFMA.FTZ R156, R4, UR6, R178 ;  /* 0x00000006049c7c23 */ /* 0x000fe200080100b2 */
[C---:B------:R-:W-:Y:S01]  /*4980*/  FSEL R170, R158.reuse, RZ, P5 ;  /* 0x000000ff9eaa7208 */ /* 0x040fe20002800000 */
[----:B------:R-:W-:Y:S01]  /*4990*/  FMUL.FTZ R159, R161, UR25 ;  /* 0x00000019a19f7c20 */ /* 0x000fe20008410000 */
[----:B------:R-:W-:Y:S01]  /*49a0*/  FSEL R168, R158, RZ, P6 ;  /* 0x000000ff9ea87208 */ /* 0x000fe20003000000 */
[----:B------:R-:W-:Y:S01]  /*49b0*/  FFMA.FTZ R158, R157, UR23, R42 ;  /* 0x000000179d9e7c23 */ /* 0x000fe2000801002a */
[----:B------:R-:W-:Y:S01]  /*49c0*/  LOP3.LUT P5, RZ, R229, 0xff00, RZ, 0xc0, !PT ;  /* 0x0000ff00e5ff7812 */ /* 0x000fe200078ac0ff */
[----:B------:R-:W-:Y:S01]  /*49d0*/  FFMA.FTZ R157, R204, UR6, R178 ;  /* 0x00000006cc9d7c23 */ /* 0x000fe200080100b2 */
[----:B------:R-:W-:Y:S01]  /*49e0*/  LOP3.LUT P6, RZ, R237, 0xff00, RZ, 0xc0, !PT ;  /* 0x0000ff00edff7812 */ /* 0x000fe200078cc0ff */
[----:B------:R-:W-:Y:S01]  /*49f0*/  FADD.FTZ R156, R7, -R156 ;  /* 0x8000009c079c7221 */ /* 0x000fe20000010000 */
[C---:B------:R-:W-:Y:S01]  /*4a00*/  FSEL R177, R159.reuse, RZ, P5 ;  /* 0x000000ff9fb17208 */ /* 0x040fe20002800000 */
[----:B------:R-:W-:Y:S01]  /*4a10*/  FMUL.FTZ R165, R158, UR25 ;  /* 0x000000199ea57c20 */ /* 0x000fe20008410000 */
[----:B------:R-:W-:Y:S01]  /*4a20*/  FSEL R179, R159, RZ, P6 ;  /* 0x000000ff9fb37208 */ /* 0x000fe20003000000 */
[----:B------:R-:W-:Y:S01]  /*4a30*/  FADD.FTZ R164, R202, -R157 ;  /* 0x8000009dcaa47221 */ /* 0x000fe20000010000 */
[----:B------:R-:W-:Y:S01]  /*4a40*/  LOP3.LUT P5, RZ, R228, 0xff0000, RZ, 0xc0, !PT ;  /* 0x00ff0000e4ff7812 */ /* 0x000fe200078ac0ff */
[----:B------:R-:W-:Y:S01]  /*4a50*/  FFMA.FTZ R159, R156, UR23, R43 ;  /* 0x000000179c9f7c23 */ /* 0x000fe2000801002b */
[----:B------:R-:W-:Y:S01]  /*4a60*/  LOP3.LUT P6, RZ, R236, 0xff0000, RZ, 0xc0, !PT ;  /* 0x00ff0000ecff7812 */ /* 0x000fe200078cc0ff */
[----:B------:R-:W-:Y:S01]  /*4a70*/  FFMA.FTZ R156, R207, UR6, R178 ;  /* 0x00000006cf9c7c23 */ /* 0x000fe200080100b2 */
[C---:B------:R-:W-:Y:S01]  /*4a80*/  FSEL R169, R165.reuse, RZ, P5 ;  /* 0x000000ffa5a97208 */ /* 0x040fe20002800000 */
[----:B------:R-:W-:Y:S01]  /*4a90*/  FFMA.FTZ R157, R164, UR23, R41 ;  /* 0x00000017a49d7c23 */ /* 0x000fe20008010029 */
[----:B------:R-:W-:Y:S01]  /*4aa0*/  FSEL R174, R165, RZ, P6 ;  /* 0x000000ffa5ae7208 */ /* 0x000fe20003000000 */
[----:B------:R-:W-:Y:S01]  /*4ab0*/  FMUL.FTZ R164, R159, UR25 ;  /* 0x000000199fa47c20 */ /* 0x000fe20008410000 */
        /* <DEDUP_REMOVED lines=23> */
.L_x_1972:
[--C-:B0-----:R-:W-:Y:S01]  /*4c30*/  FFMA.FTZ R165, R5, UR6, R178.reuse ;  /* 0x0000000605a57c23 */ /* 0x101fe200080100b2 */
        /* <DEDUP_REMOVED lines=21> */
[----:B------:R-:W-:Y:S02]  /*4d90*/  F2FP.BF16.F32.PACK_AB R167, R168, R167 ;  /* 0x000000a7a8a7723e */ /* 0x000fe400000010ff */
[----:B------:R-:W-:Y:S01]  /*4da0*/  F2FP.BF16.F32.PACK_AB R171, R166, R171 ;  /* 0x000000aba6ab723e */ /* 0x000fe200000010ff */
[----:B------:R-:W-:Y:S01]  /*4db0*/  FADD.FTZ R168, R9, -R164 ;  /* 0x800000a409a87221 */ /* 0x000fe20000010000 */
[----:B------:R-:W-:Y:S01]  /*4dc0*/  FMUL.FTZ R166, R165, UR25 ;  /* 0x00000019a5a67c20 */ /* 0x000fe20008410000 */
[----:B------:R-:W-:Y:S01]  /*4dd0*/  LOP3.LUT P5, RZ, R229, 0xff, RZ, 0xc0, !PT ;  /* 0x000000ffe5ff7812 */ /* 0x000fe200078ac0ff */
[----:B------:R-:W-:Y:S01]  /*4de0*/  FFMA.FTZ R164, R203, UR6, R178 ;  /* 0x00000006cba47c23 */ /* 0x000fe200080100b2 */
[----:B------:R-:W-:Y:S01]  /*4df0*/  LOP3.LUT P6, RZ, R237, 0xff, RZ, 0xc0, !PT ;  /* 0x000000ffedff7812 */ /* 0x000fe200078cc0ff */
[----:B------:R-:W-:Y:S01]  /*4e00*/  FFMA.FTZ R168, R168, UR23, R37 ;  /* 0x00000017a8a87c23 */ /* 0x000fe20008010025 */
[C---:B------:R-:W-:Y:S01]  /*4e10*/  FSEL R176, R166.reuse, RZ, P5 ;  /* 0x000000ffa6b07208 */ /* 0x040fe20002800000 */
[----:B------:R-:W-:Y:S01]  /*4e20*/  FADD.FTZ R165, R201, -R164 ;  /* 0x800000a4c9a57221 */ /* 0x000fe20000010000 */
[----:B------:R-:W-:Y:S01]  /*4e30*/  FSEL R179, R166, RZ, P6 ;  /* 0x000000ffa6b37208 */ /* 0x000fe20003000000 */
[----:B------:R-:W-:Y:S01]  /*4e40*/  FFMA.FTZ R166, R4, UR6, R178 ;  /* 0x0000000604a67c23 */ /* 0x000fe200080100b2 */
[----:B------:R-:W-:Y:S01]  /*4e50*/  FMUL.FTZ R169, R168, UR25 ;  /* 0x00000019a8a97c20 */ /* 0x000fe20008410000 */
[----:B------:R-:W-:Y:S01]  /*4e60*/  LOP3.LUT P5, RZ, R229, 0xff00, RZ, 0xc0, !PT ;  /* 0x0000ff00e5ff7812 */ /* 0x000fe200078ac0ff */
[----:B------:R-:W-:Y:S01]  /*4e70*/  FFMA.FTZ R164, R165, UR23, R42 ;  /* 0x00000017a5a47c23 */ /* 0x000fe2000801002a */
[----:B------:R-:W-:Y:S01]  /*4e80*/  LOP3.LUT P6, RZ, R237, 0xff00, RZ, 0xc0, !PT ;  /* 0x0000ff00edff7812 */ /* 0x000fe200078cc0ff */
[----:B------:R-:W-:Y:S01]  /*4e90*/  FADD.FTZ R170, R7, -R166 ;  /* 0x800000a607aa7221 */ /* 0x000fe20000010000 */
        /* <DEDUP_REMOVED lines=36> */
.L_x_1971:
[----:B------:R-:W-:-:S04]  /*50e0*/  UISETP.NE.U32.AND UP0, UPT, UR4, URZ, UPT ;  /* 0x000000ff0400728c */ /* 0x000fc8000bf05070 */
[----:B------:R-:W-:-:S09]  /*50f0*/  UISETP.NE.AND.EX UP0, UPT, UR5, URZ, UPT, UP0 ;  /* 0x000000ff0500728c */ /* 0x000fd2000bf05300 */
[----:B------:R-:W-:Y:S05]  /*5100*/  BRA.U !UP0, `(.L_x_1974) ;  /* 0x00000005082c7547 */ /* 0x000fea000b800000 */
[--C-:B0-----:R-:W-:Y:S01]  /*5110*/  FFMA.FTZ R157, R5, UR6, R178.reuse ;  /* 0x00000006059d7c23 */ /* 0x101fe200080100b2 */
[--C-:B------:R-:W-:Y:S01]  /*5120*/  FFMA.FTZ R158, R12, UR6, R178.reuse ;  /* 0x000000060c9e7c23 */ /* 0x100fe200080100b2 */
[----:B------:R-:W-:Y:S01]  /*5130*/  LOP3.LUT P6, RZ, R229, 0xff0000, RZ, 0xc0, !PT ;  /* 0x00ff0000e5ff7812 */ /* 0x000fe200078cc0ff */
        /* <DEDUP_REMOVED lines=16> */
[----:B------:R-:W-:Y:S01]  /*5240*/  FMUL.FTZ R157, R161, UR25 ;  /* 0x00000019a19d7c20 */ /* 0x000fe20008410000 */
        /* <DEDUP_REMOVED lines=8> */
[----:B------:R-:W-:Y:S01]  /*52d0*/  F2FP.BF16.F32.PACK_AB R167, R158, R167 ;  /* 0x000000a79ea7723e */ /* 0x000fe200000010ff */
[----:B------:R-:W-:Y:S01]  /*52e0*/  FFMA.FTZ R158, R203, UR6, R178 ;  /* 0x00000006cb9e7c23 */ /* 0x000fe200080100b2 */
[----:B------:R-:W-:Y:S01]  /*52f0*/  F2FP.BF16.F32.PACK_AB R171, R156, R171 ;  /* 0x000000ab9cab723e */ /* 0x000fe200000010ff */
[----:B------:R-:W-:Y:S01]  /*5300*/  FMUL.FTZ R156, R160, UR25 ;  /* 0x00000019a09c7c20 */ /* 0x000fe20008410000 */
[----:B------:R-:W-:Y:S01]  /*5310*/  LOP3.LUT P5, RZ, R229, 0xff, RZ, 0xc0, !PT ;  /* 0x000000ffe5ff7812 */ /* 0x000fe200078ac0ff */
[----:B------:R-:W-:Y:S01]  /*5320*/  FADD.FTZ R158, R201, -R158 ;  /* 0x8000009ec99e7221 */ /* 0x000fe20000010000 */
[----:B------:R-:W-:-:S02]  /*5330*/  LOP3.LUT P6, RZ, R237, 0xff, RZ, 0xc0, !PT ;  /* 0x000000ffedff7812 */ /* 0x000fc400078cc0ff */
[----:B------:R-:W-:Y:S01]  /*5340*/  FSEL R170, R156, RZ, P5 ;  /* 0x000000ff9caa7208 */ /* 0x000fe20002800000 */
[----:B------:R-:W-:Y:S01]  /*5350*/  FMUL.FTZ R158, R158, UR23 ;  /* 0x000000179e9e7c20 */ /* 0x000fe20008410000 */
[----:B------:R-:W-:Y:S01]  /*5360*/  FSEL R166, R156, RZ, P6 ;  /* 0x000000ff9ca67208 */ /* 0x000fe20003000000 */
[----:B------:R-:W-:Y:S01]  /*5370*/  FFMA.FTZ R156, R4, UR6, R178 ;  /* 0x00000006049c7c23 */ /* 0x000fe200080100b2 */
[----:B------:R-:W-:Y:S02]  /*5380*/  LOP3.LUT P5, RZ, R229, 0xff00, RZ, 0xc0, !PT ;  /* 0x0000ff00e5ff7812 */ /* 0x000fe400078ac0ff */
        /* <DEDUP_REMOVED lines=35> */
.L_x_1974:
        /* <DEDUP_REMOVED lines=22> */
[----:B------:R-:W-:Y:S01]  /*5720*/  FMUL.FTZ R165, R165, UR25 ;  /* 0x00000019a5a57c20 */ /* 0x000fe20008410000 */
[----:B------:R-:W-:Y:S02]  /*5730*/  LOP3.LUT P5, RZ, R229, 0xff, RZ, 0xc0, !PT ;  /* 0x000000ffe5ff7812 */ /* 0x000fe400078ac0ff */
[----:B------:R-:W-:Y:S01]  /*5740*/  F2FP.BF16.F32.PACK_AB R171, R166, R171 ;  /* 0x000000aba6ab723e */ /* 0x000fe200000010ff */
[----:B------:R-:W-:Y:S01]  /*5750*/  FADD.FTZ R166, R9, -R164 ;  /* 0x800000a409a67221 */ /* 0x000fe20000010000 */
[----:B------:R-:W-:Y:S01]  /*5760*/  FFMA.FTZ R164, R203, UR6, R178 ;  /* 0x00000006cba47c23 */ /* 0x000fe200080100b2 */
[----:B------:R-:W-:Y:S02]  /*5770*/  LOP3.LUT P6, RZ, R237, 0xff, RZ, 0xc0, !PT ;  /* 0x000000ffedff7812 */ /* 0x000fe400078cc0ff */
[----:B------:R-:W-:Y:S01]  /*5780*/  FMUL.FTZ R166, R166, UR23 ;  /* 0x00000017a6a67c20 */ /* 0x000fe20008410000 */
[----:B------:R-:W-:Y:S01]  /*5790*/  FADD.FTZ R164, R201, -R164 ;  /* 0x800000a4c9a47221 */ /* 0x000fe20000010000 */
[----:B------:R-:W-:-:S02]  /*57a0*/  FSEL R170, R165, RZ, P5 ;  /* 0x000000ffa5aa7208 */ /* 0x000fc40002800000 */
[----:B------:R-:W-:Y:S01]  /*57b0*/  FMUL.FTZ R169, R166, UR25 ;  /* 0x00000019a6a97c20 */ /* 0x000fe20008410000 */
[----:B------:R-:W-:Y:S01]  /*57c0*/  FFMA.FTZ R166, R4, UR6, R178 ;  /* 0x0000000604a67c23 */ /* 0x000fe200080100b2 */
[----:B------:R-:W-:Y:S01]  /*57d0*/  FSEL R172, R165, RZ, P6 ;  /* 0x000000ffa5ac7208 */ /* 0x000fe20003000000 */
[----:B------:R-:W-:Y:S01]  /*57e0*/  FMUL.FTZ R164, R164, UR23 ;  /* 0x00000017a4a47c20 */ /* 0x000fe20008410000 */
[----:B------:R-:W-:Y:S01]  /*57f0*/  F2FP.BF16.F32.PACK_AB R167, R168, R167 ;  /* 0x000000a7a8a7723e */ /* 0x000fe200000010ff */
[----:B------:R-:W-:Y:S01]  /*5800*/  FADD.FTZ R168, R7, -R166 ;  /* 0x800000a607a87221 */ /* 0x000fe20000010000 */
[----:B------:R-:W-:Y:S01]  /*5810*/  LOP3.LUT P5, RZ, R229, 0xff00, RZ, 0xc0, !PT ;  /* 0x0000ff00e5ff7812 */ /* 0x000fe200078ac0ff */
[--C-:B------:R-:W-:Y:S01]  /*5820*/  FFMA.FTZ R165, R204, UR6, R178.reuse ;  /* 0x00000006cca57c23 */ /* 0x100fe200080100b2 */
[----:B------:R-:W-:Y:S01]  /*5830*/  LOP3.LUT P6, RZ, R237, 0xff00, RZ, 0xc0, !PT ;  /* 0x0000ff00edff7812 */ /* 0x000fe200078cc0ff */
[----:B------:R-:W-:Y:S01]  /*5840*/  FMUL.FTZ R166, R164, UR25 ;  /* 0x00000019a4a67c20 */ /* 0x000fe20008410000 */
[C---:B------:R-:W-:Y:S01]  /*5850*/  FSEL R179, R169.reuse, RZ, P5 ;  /* 0x000000ffa9b37208 */ /* 0x040fe20002800000 */
[----:B------:R-:W-:Y:S01]  /*5860*/  FMUL.FTZ R168, R168, UR23 ;  /* 0x00000017a8a87c20 */ /* 0x000fe20008410000 */
[----:B------:R-:W-:Y:S01]  /*5870*/  FSEL R181, R169, RZ, P6 ;  /* 0x000000ffa9b57208 */ /* 0x000fe20003000000 */
[----:B------:R-:W-:Y:S01]  /*5880*/  FADD.FTZ R165, R202, -R165 ;  /* 0x800000a5caa57221 */ /* 0x000fe20000010000 */
[----:B------:R-:W-:Y:S01]  /*5890*/  LOP3.LUT P5, RZ, R228, 0xff0000, RZ, 0xc0, !PT ;  /* 0x00ff0000e4ff7812 */ /* 0x000fe200078ac0ff */
[----:B------:R-:W-:Y:S01]  /*58a0*/  FFMA.FTZ R164, R207, UR6, R178 ;  /* 0x00000006cfa47c23 */ /* 0x000fe200080100b2 */
        /* <DEDUP_REMOVED lines=28> */
.L_x_1970:
        /* <DEDUP_REMOVED lines=9> */
[----:B------:R-:W-:Y:S01]  /*5b00*/  ISETP.GE.U32.AND P5, PT, R228, RZ, PT ;  /* 0x000000ffe400720c */ /* 0x000fe20003fa6070 */
        /* <DEDUP_REMOVED lines=12> */
[--C-:B------:R-:W-:Y:S01]  /*5bd0*/  FFMA.FTZ R161, R3, UR6, R178.reuse ;  /* 0x0000000603a17c23 */ /* 0x100fe200080100b2 */
[----:B------:R-:W-:Y:S01]  /*5be0*/  FSEL R176, R158, RZ, P6 ;  /* 0x000000ff9eb07208 */ /* 0x000fe20003000000 */
[----:B------:R-:W-:Y:S01]  /*5bf0*/  FFMA.FTZ R158, R203, UR6, R178 ;  /* 0x00000006cb9e7c23 */ /* 0x000fe200080100b2 */
[----:B------:R-:W-:Y:S01]  /*5c00*/  LOP3.LUT P6, RZ, R228, 0xff, RZ, 0xc0, !PT ;  /* 0x000000ffe4ff7812 */ /* 0x000fe200078cc0ff */
[----:B------:R-:W-:Y:S01]  /*5c10*/  FADD.FTZ R160, R7, -R160 ;  /* 0x800000a007a07221 */ /* 0x000fe20000010000 */
[----:B------:R-:W-:Y:S01]  /*5c20*/  FSEL R179, R159, RZ, P5 ;  /* 0x000000ff9fb37208 */ /* 0x000fe20002800000 */
[----:B------:R-:W-:Y:S01]  /*5c30*/  FADD.FTZ R159, R201, -R158 ;  /* 0x8000009ec99f7221 */ /* 0x000fe20000010000 */
[----:B------:R-:W-:Y:S01]  /*5c40*/  FSEL R168, R157, RZ, P6 ;  /* 0x000000ff9da87208 */ /* 0x000fe20003000000 */
[----:B------:R-:W-:Y:S01]  /*5c50*/  FFMA.FTZ R157, R204, UR6, R178 ;  /* 0x00000006cc9d7c23 */ /* 0x000fe200080100b2 */
[----:B------:R-:W-:Y:S01]  /*5c60*/  FADD.FTZ R169, R6, -R161 ;  /* 0x800000a106a97221 */ /* 0x000fe20000010000 */
[----:B------:R-:W-:Y:S01]  /*5c70*/  FFMA.FTZ R158, R159, UR23, R42 ;  /* 0x000000179f9e7c23 */ /* 0x000fe2000801002a */
[----:B------:R-:W-:Y:S01]  /*5c80*/  FFMA.FTZ R172, R8, UR6, R178 ;  /* 0x0000000608ac7c23 */ /* 0x000fe200080100b2 */
[----:B------:R-:W-:Y:S01]  /*5c90*/  FFMA.FTZ R159, R160, UR23, R43 ;  /* 0x00000017a09f7c23 */ /* 0x000fe2000801002b */
[----:B------:R-:W-:Y:S01]  /*5ca0*/  FADD.FTZ R170, R202, -R157 ;  /* 0x8000009dcaaa7221 */ /* 0x000fe20000010000 */
[----:B------:R-:W-:Y:S01]  /*5cb0*/  FMUL.FTZ R161, R158, UR25 ;  /* 0x000000199ea17c20 */ /* 0x000fe20008410000 */
[----:B------:R-:W-:Y:S01]  /*5cc0*/  LOP3.LUT P5, RZ, R228, 0xff0000, RZ, 0xc0, !PT ;  /* 0x00ff0000e4ff7812 */ /* 0x000fe200078ac0ff */
        /* <DEDUP_REMOVED lines=22> */
.L_x_1976:
        /* <DEDUP_REMOVED lines=54> */
.L_x_1975:
[----:B------:R-:W-:-:S04]  /*6190*/  UISETP.NE.U32.AND UP0, UPT, UR4, URZ, UPT ;  /* 0x000000ff0400728c */ /* 0x000fc8000bf05070 */
[----:B------:R-:W-:-:S09]  /*61a0*/  UISETP.NE.AND.EX UP0, UPT, UR5, URZ, UPT, UP0 ;  /* 0x000000ff0500728c */ /* 0x000fd2000bf05300 */
[----:B------:R-:W-:Y:S05]  /*61b0*/  BRA.U !UP0, `(.L_x_1977) ;  /* 0x0000000108d87547 */ /* 0x000fea000b800000 */
[--C-:B0-----:R-:W-:Y:S01]  /*61c0*/  FFMA.FTZ R157, R5, UR6, R178.reuse ;  /* 0x00000006059d7c23 */ /* 0x101fe200080100b2 */
        /* <DEDUP_REMOVED lines=53> */
.L_x_1977:
[--C-:B0-----:R-:W-:Y:S01]  /*6520*/  FFMA.FTZ R171, R5, UR6, R178.reuse ;  /* 0x0000000605ab7c23 */ /* 0x101fe200080100b2 */
        /* <DEDUP_REMOVED lines=52> */
.L_x_1973:
        /* <DEDUP_REMOVED lines=15> */
.L_x_1969:
[----:B------:R-:W-:Y:S05]  /*6960*/  BSYNC.RECONVERGENT B0 ;  /* 0x0000000000007941 */ /* 0x000fea0003800200 */
.L_x_1968:
        /* <DEDUP_REMOVED lines=13> */
[----:B------:R-:W-:Y:S01]  /*6a40*/  LOP3.LUT P6, RZ, R225, 0xff0000, RZ, 0xc0, !PT ;  /* 0x00ff0000e1ff7812 */ /* 0x000fe200078cc0ff */
        /* <DEDUP_REMOVED lines=72> */
.L_x_1982:
[--C-:B0--3--:R-:W-:Y:S01]  /*6ed0*/  FFMA.FTZ R165, R19, UR6, R178.reuse ;  /* 0x0000000613a57c23 */ /* 0x109fe200080100b2 */
        /* <DEDUP_REMOVED lines=74> */
.L_x_1981:
        /* <DEDUP_REMOVED lines=78> */
.L_x_1984:
[--C-:B0--3--:R-:W-:Y:S01]  /*7860*/  FFMA.FTZ R165, R19, UR6, R178.reuse ;  /* 0x0000000613a57c23 */ /* 0x109fe200080100b2 */
        /* <DEDUP_REMOVED lines=74> */
.L_x_1980:
        /* <DEDUP_REMOVED lines=9> */
[----:B------:R-:W-:Y:S01]  /*7da0*/  ISETP.GE.U32.AND P5, PT, R224, RZ, PT ;  /* 0x000000ffe000720c */ /* 0x000fe20003fa6070 */
        /* <DEDUP_REMOVED lines=50> */
.L_x_1986:
[--C-:B0--3--:R-:W-:Y:S01]  /*80d0*/  FFMA.FTZ R171, R19, UR6, R178.reuse ;  /* 0x0000000613ab7c23 */ /* 0x109fe200080100b2 */
        /* <DEDUP_REMOVED lines=53> */
.L_x_1985:
        /* <DEDUP_REMOVED lines=57> */
.L_x_1987:
        /* <DEDUP_REMOVED lines=53> */
.L_x_1983:
        /* <DEDUP_REMOVED lines=15> */
.L_x_1979:
[----:B------:R-:W-:Y:S05]  /*8c00*/  BSYNC.RECONVERGENT B0 ;  /* 0x0000000000007941 */ /* 0x000fea0003800200 */
.L_x_1978:
        /* <DEDUP_REMOVED lines=13> */
[----:B------:R-:W-:Y:S01]  /*8ce0*/  ISETP.GE.U32.AND P5, PT, R226, RZ, PT ;  /* 0x000000ffe200720c */ /* 0x000fe20003fa6070 */
        /* <DEDUP_REMOVED lines=72> */
.L_x_1992:
[--C-:B0--34-:R-:W-:Y:S01]  /*9170*/  FFMA.FTZ R165, R191, UR6, R178.reuse ;  /* 0x00000006bfa57c23 */ /* 0x119fe200080100b2 */
        /* <DEDUP_REMOVED lines=74> */
.L_x_1991:
        /* <DEDUP_REMOVED lines=78> */
.L_x_1994:
[--C-:B0--34-:R-:W-:Y:S01]  /*9b00*/  FFMA.FTZ R165, R191, UR6, R178.reuse ;  /* 0x00000006bfa57c23 */ /* 0x119fe200080100b2 */
        /* <DEDUP_REMOVED lines=74> */
.L_x_1990:
        /* <DEDUP_REMOVED lines=60> */
.L_x_1996:
[--C-:B0--34-:R-:W-:Y:S01]  /*a370*/  FFMA.FTZ R171, R191, UR6, R178.reuse ;  /* 0x00000006bfab7c23 */ /* 0x119fe200080100b2 */
        /* <DEDUP_REMOVED lines=53> */
.L_x_1995:
        /* <DEDUP_REMOVED lines=57> */
.L_x_1997:
        /* <DEDUP_REMOVED lines=53> */
.L_x_1993:
        /* <DEDUP_REMOVED lines=14> */
.L_x_1989:
[----:B------:R-:W-:Y:S05]  /*ae90*/  BSYNC.RECONVERGENT B0 ;  /* 0x0000000000007941 */ /* 0x000fea0003800200 */
.L_x_1988:
[----:B------:R-:W-:Y:S01]  /*aea0*/  UPLOP3.LUT UP1, UPT, UPT, UPT, UP1, 0x40, 0x4 ;  /* 0x000000000004789c */ /* 0x000fe20003f2e810 */
[----:B------:R-:W-:Y:S10]  /*aeb0*/  BRA.U !UP3, `(.L_x_1998) ;  /* 0xffffff590b147547 */ /* 0x000ff4000b83ffff */
.L_x_1947:
        /* <DEDUP_REMOVED lines=41> */
.L_x_1999:
        /* <DEDUP_REMOVED lines=11> */
.L_x_4852:


//--------------------- .text._ZN10layer_norm22ln_bwd_finalize_kernelINS_22Kernel_traits_finalizeILj8192Ef13__nv_bfloat16fS2_fjLb0ELj1024ELj4ENS_18Kernel_traits_baseILj8192EfS2_fS2_fjLj1024EEEEELb0ELb1EEEvNS_9BwdParamsE --------------------------
	.section	.text._ZN10layer_norm22ln_bwd_finalize_kernelINS_22Kernel_traits_finalizeILj8192Ef13__nv_bfloat16fS2_fjLb0ELj1024ELj4ENS_18Kernel_traits_baseILj8192EfS2_fS2_fjLj1024EEEEELb0ELb1EEEvNS_9BwdParamsE,"ax",@progbits
	.align	128
        .global         _ZN10layer_norm22ln_bwd_finalize_kernelINS_22Kernel_traits_finalizeILj8192Ef13__nv_bfloat16fS2_fjLb0ELj1024ELj4ENS_18Kernel_traits_baseILj8192EfS2_fS2_fjLj1024EEEEELb0ELb1EEEvNS_9BwdParamsE
        .type           _ZN10layer_norm22ln_bwd_finalize_kernelINS_22Kernel_traits_finalizeILj8192Ef13__nv_bfloat16fS2_fjLb0ELj1024ELj4ENS_18Kernel_traits_baseILj8192EfS2_fS2_fjLj1024EEEEELb0ELb1EEEvNS_9BwdParamsE,@function
        .size           _ZN10layer_norm22ln_bwd_finalize_kernelINS_22Kernel_traits_finalizeILj8192Ef13__nv_bfloat16fS2_fjLb0ELj1024ELj4ENS_18Kernel_traits_baseILj8192EfS2_fS2_fjLj1024EEEEELb0ELb1EEEvNS_9BwdParamsE,(.L_x_4853 - _ZN10layer_norm22ln_bwd_finalize_kernelINS_22Kernel_traits_finalizeILj8192Ef13__nv_bfloat16fS2_fjLb0ELj1024ELj4ENS_18Kernel_traits_baseILj8192EfS2_fS2_fjLj1024EEEEELb0ELb1EEEvNS_9BwdParamsE)
        .other          _ZN10layer_norm22ln_bwd_finalize_kernelINS_22Kernel_traits_finalizeILj8192Ef13__nv_bfloat16fS2_fjLb0ELj1024ELj4ENS_18Kernel_traits_baseILj8192EfS2_fS2_fjLj1024EEEEELb0ELb1EEEvNS_9BwdParamsE,@"STO_CUDA_ENTRY STV_DEFAULT"
_ZN10layer_norm22ln_bwd_finalize_kernelINS_22Kernel_traits_finalizeILj8192Ef13__nv_bfloat16fS2_fjLb0ELj1024ELj4ENS_18Kernel_traits_baseILj8192EfS2_fS2_fjLj1024EEEEELb0ELb1EEEvNS_9BwdParamsE:
.text._ZN10layer_norm22ln_bwd_finalize_kernelINS_22Kernel_traits_finalizeILj8192Ef13__nv_bfloat16fS2_fjLb0ELj1024ELj4ENS_18Kernel_traits_baseILj8192EfS2_fS2_fjLj1024EEEEELb0ELb1EEEvNS_9BwdParamsE:
        /* <DEDUP_REMOVED lines=81> */
.L_x_2004:
        /* <DEDUP_REMOVED lines=118> */
.L_x_2003:
[----:B------:R-:W-:Y:S05]  /*0c70*/  BSYNC.RECONVERGENT B1 ;  /* 0x0000000000017941 */ /* 0x000fea0003800200 */
.L_x_2002:
        /* <DEDUP_REMOVED lines=77> */
.L_x_2006:
[----:B------:R-:W-:Y:S05]  /*1150*/  BSYNC.RECONVERGENT B1 ;  /* 0x0000000000017941 */ /* 0x000fea0003800200 */
.L_x_2005:
        /* <DEDUP_REMOVED lines=38> */
.L_x_2008:
[----:B------:R-:W-:Y:S05]  /*13c0*/  BSYNC.RECONVERGENT B1 ;  /* 0x0000000000017941 */ /* 0x000fea0003800200 */
.L_x_2007:
        /* <DEDUP_REMOVED lines=8> */
.L_x_2009:
        /* <DEDUP_REMOVED lines=10> */
.L_x_2001:
[----:B------:R-:W-:Y:S05]  /*14f0*/  BSYNC.RECONVERGENT B0 ;  /* 0x0000000000007941 */ /* 0x000fea0003800200 */
.L_x_2000:
        /* <DEDUP_REMOVED lines=55> */
.L_x_2010:
        /* <DEDUP_REMOVED lines=9> */
.L_x_4853:


//--------------------- .text._ZN10layer_norm40ln_parallel_residual_bwd_finalize_kernelINS_22Kernel_traits_finalizeILj8192Ef13__nv_bfloat16fS2_fjLb0ELj1024ELj4ENS_18Kernel_traits_baseILj8192EfS2_fS2_fjLj1024EEEEELb1EEEvNS_9BwdParamsE --------------------------
	.section	.text._ZN10layer_norm40ln_parallel_residual_bwd_finalize_kernelINS_22Kernel_traits_finalizeILj8192Ef13__nv_bfloat16fS2_fjLb0ELj1024ELj4ENS_18Kernel_traits_baseILj8192EfS2_fS2_fjLj1024EEEEELb1EEEvNS_9BwdParamsE,"ax",@progbits
	.align	128
        .global         _ZN10layer_norm40ln_parallel_residual_bwd_finalize_kernelINS_22Kernel_traits_finalizeILj8192Ef13__nv_bfloat16fS2_fjLb0ELj1024ELj4ENS_18Kernel_traits_baseILj8192EfS2_fS2_fjLj1024EEEEELb1EEEvNS_9BwdParamsE
        .type           _ZN10layer_norm40ln_parallel_residual_bwd_finalize_kernelINS_22Kernel_traits_finalizeILj8192Ef13__nv_bfloat16fS2_fjLb0ELj1024ELj4ENS_18Kernel_traits_baseILj8192EfS2_fS2_fjLj1024EEEEELb1EEEvNS_9BwdParamsE,@function
        .size           _ZN10layer_norm40ln_parallel_residual_bwd_finalize_kernelINS_22Kernel_traits_finalizeILj8192Ef13__nv_bfloat16fS2_fjLb0ELj1024ELj4ENS_18Kernel_traits_baseILj8192EfS2_fS2_fjLj1024EEEEELb1EEEvNS_9BwdParamsE,(.L_x_4854 - _ZN10layer_norm40ln_parallel_residual_bwd_finalize_kernelINS_22Kernel_traits_finalizeILj8192Ef13__nv_bfloat16fS2_fjLb0ELj1024ELj4ENS_18Kernel_traits_baseILj8192EfS2_fS2_fjLj1024EEEEELb1EEEvNS_9BwdParamsE)
        .other          _ZN10layer_norm40ln_parallel_residual_bwd_finalize_kernelINS_22Kernel_traits_finalizeILj8192Ef13__nv_bfloat16fS2_fjLb0ELj1024ELj4ENS_18Kernel_traits_baseILj8192EfS2_fS2_fjLj1024EEEEELb1EEEvNS_9BwdParamsE,@"STO_CUDA_ENTRY STV_DEFAULT"
_ZN10layer_norm40ln_parallel_residual_bwd_finalize_kernelINS_22Kernel_traits_finalizeILj8192Ef13__nv_bfloat16fS2_fjLb0ELj1024ELj4ENS_18Kernel_traits_baseILj8192EfS2_fS2_fjLj1024EEEEELb1EEEvNS_9BwdParamsE:
.text._ZN10layer_norm40ln_parallel_residual_bwd_finalize_kernelINS_22Kernel_traits_finalizeILj8192Ef13__nv_bfloat16fS2_fjLb0ELj1024ELj4ENS_18Kernel_traits_baseILj8192EfS2_fS2_fjLj1024EEEEELb1EEEvNS_9BwdParamsE:
        /* <DEDUP_REMOVED lines=60> */
.L_x_2015:
        /* <DEDUP_REMOVED lines=112> */
.L_x_2014:
[----:B------:R-:W-:Y:S05]  /*0ac0*/  BSYNC.RECONVERGENT B1 ;  /* 0x0000000000017941 */ /* 0x000fea0003800200 */
.L_x_2013:
        /* <DEDUP_REMOVED lines=66> */
.L_x_2017:
[----:B------:R-:W-:Y:S05]  /*0ef0*/  BSYNC.RECONVERGENT B1 ;  /* 0x0000000000017941 */ /* 0x000fea0003800200 */
.L_x_2016:
        /* <DEDUP_REMOVED lines=37> */
.L_x_2019:
[----:B------:R-:W-:Y:S05]  /*1150*/  BSYNC.RECONVERGENT B1 ;  /* 0x0000000000017941 */ /* 0x000fea0003800200 */
.L_x_2018:
        /* <DEDUP_REMOVED lines=19> */
.L_x_2012:
[----:B------:R-:W-:Y:S05]  /*1290*/  BSYNC.RECONVERGENT B0 ;  /* 0x0000000000007941 */ /* 0x000fea0003800200 */
.L_x_2011:
        /* <DEDUP_REMOVED lines=88> */
.L_x_2020:
        /* <DEDUP_REMOVED lines=14> */
.L_x_4854:


//--------------------- .text._ZN10layer_norm31ln_parallel_residual_bwd_kernelINS_13Kernel_traitsIf13__nv_bfloat16fS2_fjLj8192ELj1ELj1ELj8ELj16ENS_18Kernel_traits_baseILj8192EfS2_fS2_fjLj256EEEEELb1ELb1ELb1EEEvNS_9BwdParamsE --------------------------
	.section	.text._ZN10layer_norm31ln_parallel_residual_bwd_kernelINS_13Kernel_traitsIf13__nv_bfloat16fS2_fjLj8192ELj1ELj1ELj8ELj16ENS_18Kernel_traits_baseILj8192EfS2_fS2_fjLj256EEEEELb1ELb1ELb1EEEvNS_9BwdParamsE,"ax",@progbits
	.align	128
        .global         _ZN10layer_norm31ln_parallel_residual_bwd_kernelINS_13Kernel_traitsIf13__nv_bfloat16fS2_fjLj8192ELj1ELj1ELj8ELj16ENS_18Kernel_traits_baseILj8192EfS2_fS2_fjLj256EEEEELb1ELb1ELb1EEEvNS_9BwdParamsE
        .type           _ZN10layer_norm31ln_parallel_residual_bwd_kernelINS_13Kernel_traitsIf13__nv_bfloat16fS2_fjLj8192ELj1ELj1ELj8ELj16ENS_18Kernel_traits_baseILj8192EfS2_fS2_fjLj256EEEEELb1ELb1ELb1EEEvNS_9BwdParamsE,@function
        .size           _ZN10layer_norm31ln_parallel_residual_bwd_kernelINS_13Kernel_traitsIf13__nv_bfloat16fS2_fjLj8192ELj1ELj1ELj8ELj16ENS_18Kernel_traits_baseILj8192EfS2_fS2_fjLj256EEEEELb1ELb1ELb1EEEvNS_9BwdParamsE,(.L_x_4855 - _ZN10layer_norm31ln_parallel_residual_bwd_kernelINS_13Kernel_traitsIf13__nv_bfloat16fS2_fjLj8192ELj1ELj1ELj8ELj16ENS_18Kernel_traits_baseILj8192EfS2_fS2_fjLj256EEEEELb1ELb1ELb1EEEvNS_9BwdParamsE)
        .other          _ZN10layer_norm31ln_parallel_residual_bwd_kernelINS_13Kernel_traitsIf13__nv_bfloat16fS2_fjLj8192ELj1ELj1ELj8ELj16ENS_18Kernel_traits_baseILj8192EfS2_fS2_fjLj256EEEEELb1ELb1ELb1EEEvNS_9BwdParamsE,@"STO_CUDA_ENTRY STV_DEFAULT"
_ZN10layer_norm31ln_parallel_residual_bwd_kernelINS_13Kernel_traitsIf13__nv_bfloat16fS2_fjLj8192ELj1ELj1ELj8ELj16ENS_18Kernel_traits_baseILj8192EfS2_fS2_fjLj256EEEEELb1ELb1ELb1EEEvNS_9BwdParamsE:
.text._ZN10layer_norm31ln_parallel_residual_bwd_kernelINS_13Kernel_traitsIf13__nv_bfloat16fS2_fjLj8192ELj1ELj1ELj8ELj16ENS_18Kernel_traits_baseILj8192EfS2_fS2_fjLj256EEEEELb1ELb1ELb1EEEvNS_9BwdParamsE:
        /* <DEDUP_REMOVED lines=41> */
[----:B------:R-:W-:Y:S02]  /*0290*/  CS2R R248, SRZ ;  /* 0x0000000000f87805 */ /* 0x000fe4000001ff00 */
[----:B------:R-:W-:Y:S02]  /*02a0*/  CS2R R246, SRZ ;  /* 0x0000000000f67805 */ /* 0x000fe4000001ff00 */
[----:B------:R-:W-:Y:S02]  /*02b0*/  MOV R204, RZ ;  /* 0x000000ff00cc7202 */ /* 0x000fe40000000f00 */
        /* <DEDUP_REMOVED lines=33> */
[----:B------:R-:W0:Y:S03]  /*04d0*/  LDCU.U8 UR14, c[0x0][0x410] ;  /* 0x00008200ff0e77ac */ /* 0x000e260008000000 */
[----:B------:R-:W5:Y:S01]  /*04e0*/  LDG.E.128 R48, desc[UR12][R2.64+0x2010] ;  /* 0x0020100c02307981 */ /* 0x000f62000c1e1d00 */
[----:B------:R-:W-:Y:S01]  /*04f0*/  UPLOP3.LUT UP1, UPT, UPT, UPT, UPT, 0x40, 0x4 ;  /* 0x000000000004789c */ /* 0x000fe20003f2e870 */
[----:B------:R-:W1:Y:S02]  /*0500*/  LDCU UR6, c[0x0][0x408] ;  /* 0x00008100ff0677ac */ /* 0x000e640008000800 */
[----:B------:R-:W5:Y:S01]  /*0510*/  LDG.E.128 R52, desc[UR12][R2.64+0x4000] ;  /* 0x0040000c02347981 */ /* 0x000f62000c1e1d00 */
[----:B------:R-:W2:Y:S03]  /*0520*/  LDCU UR15, c[0x0][0x388] ;  /* 0x00007100ff0f77ac */ /* 0x000ea60008000800 */
[----:B------:R-:W5:Y:S01]  /*0530*/  LDG.E.128 R56, desc[UR12][R2.64+0x4010] ;  /* 0x0040100c02387981 */ /* 0x000f62000c1e1d00 */
[----:B------:R-:W3:Y:S03]  /*0540*/  LDCU UR20, c[0x0][0x400] ;  /* 0x00008000ff1477ac */ /* 0x000ee60008000800 */
[----:B------:R-:W5:Y:S01]  /*0550*/  LDG.E.128 R60, desc[UR12][R2.64+0x6000] ;  /* 0x0060000c023c7981 */ /* 0x000f62000c1e1d00 */
[----:B------:R-:W4:Y:S03]  /*0560*/  LDCU.64 UR8, c[0x0][0x478] ;  /* 0x00008f00ff0877ac */ /* 0x000f260008000a00 */
[----:B------:R0:W5:Y:S01]  /*0570*/  LDG.E.128 R64, desc[UR12][R2.64+0x6010] ;  /* 0x0060100c02407981 */ /* 0x000162000c1e1d00 */
[----:B------:R-:W1:Y:S01]  /*0580*/  LDCU.64 UR16, c[0x0][0x438] ;  /* 0x00008700ff1077ac */ /* 0x000e620008000a00 */
[----:B------:R-:W1:Y:S01]  /*0590*/  LDCU.64 UR18, c[0x0][0x470] ;  /* 0x00008e00ff1277ac */ /* 0x000e620008000a00 */
[----:B0-2---:R-:W-:-:S07]  /*05a0*/  MOV R3, UR11 ;  /* 0x0000000b00037c02 */ /* 0x005fce0008000f00 */
.L_x_2056:
[----:B0-----:R-:W0:Y:S01]  /*05b0*/  S2R R2, SR_TID.X ;  /* 0x0000000000027919 */ /* 0x001e220000002100 */
[----:B------:R-:W2:Y:S01]  /*05c0*/  LDC.64 R132, c[0x0][0x3c0] ;  /* 0x0000f000ff847b82 */ /* 0x000ea20000000a00 */
[----:B------:R-:W-:-:S05]  /*05d0*/  IMAD R0, R3, UR15, RZ ;  /* 0x0000000f03007c24 */ /* 0x000fca000f8e02ff */
[----:B------:R-:W-:Y:S02]  /*05e0*/  SHF.R.S32.HI R113, RZ, 0x1f, R0 ;  /* 0x0000001fff717819 */ /* 0x000fe40000011400 */
[----:B------:R-:W3:Y:S02]  /*05f0*/  LDC.64 R152, c[0x0][0x3a8] ;  /* 0x0000ea00ff987b82 */ /* 0x000ee40000000a00 */
[----:B------:R-:W-:-:S06]  /*0600*/  LEA.HI R113, R113, R0, RZ, 0x3 ;  /* 0x0000000071717211 */ /* 0x000fcc00078f18ff */
[----:B------:R-:W4:Y:S01]  /*0610*/  LDC.64 R156, c[0x0][0x428] ;  /* 0x00010a00ff9c7b82 */ /* 0x000f220000000a00 */
[----:B--2---:R-:W-:-:S07]  /*0620*/  IMAD.WIDE R132, R3, 0x4, R132 ;  /* 0x0000000403847825 */ /* 0x004fce00078e0284 */
[----:B------:R-:W2:Y:S01]  /*0630*/  LDC.64 R188, c[0x0][0x3c8] ;  /* 0x0000f200ffbc7b82 */ /* 0x000ea20000000a00 */
[----:B------:R-:W2:Y:S01]  /*0640*/  LDG.E R209, desc[UR12][R132.64] ;  /* 0x0000000c84d17981 */ /* 0x000ea2000c1e1900 */
[----:B0-----:R-:W-:-:S05]  /*0650*/  LEA.HI.SX32 R207, R113, R2, 0x1d ;  /* 0x0000000271cf7211 */ /* 0x001fca00078feaff */
[----:B---3--:R-:W-:-:S05]  /*0660*/  IMAD.WIDE.U32 R146, R207, 0x20, R152 ;  /* 0x00000020cf927825 */ /* 0x008fca00078e0098 */
[----:B------:R-:W3:Y:S01]  /*0670*/  LDG.E.128 R112, desc[UR12][R146.64] ;  /* 0x0000000c92707981 */ /* 0x000ee2000c1e1d00 */
[C---:B------:R-:W-:Y:S01]  /*0680*/  IADD3 R206, PT, PT, R207.reuse, 0x100, RZ ;  /* 0x00000100cfce7810 */ /* 0x040fe20007ffe0ff */
[----:B----4-:R-:W-:-:S04]  /*0690*/  IMAD.WIDE.U32 R116, R207, 0x10, R156 ;  /* 0x00000010cf747825 */ /* 0x010fc800078e009c */
[----:B--2---:R-:W-:Y:S02]  /*06a0*/  IMAD.WIDE R188, R3, 0x4, R188 ;  /* 0x0000000403bc7825 */ /* 0x004fe400078e02bc */
[----:B------:R-:W2:Y:S02]  /*06b0*/  LDG.E.128 R116, desc[UR12][R116.64] ;  /* 0x0000000c74747981 */ /* 0x000ea4000c1e1d00 */
[----:B------:R-:W-:Y:S02]  /*06c0*/  IMAD.WIDE.U32 R128, R206, 0x10, R156 ;  /* 0x00000010ce807825 */ /* 0x000fe400078e009c */
[----:B------:R0:W4:Y:S01]  /*06d0*/  LDG.E R208, desc[UR12][R188.64] ;  /* 0x0000000cbcd07981 */ /* 0x000122000c1e1900 */
[----:B------:R-:W-:-:S03]  /*06e0*/  IADD3 R205, PT, PT, R207, 0x200, RZ ;  /* 0x00000200cfcd7810 */ /* 0x000fc60007ffe0ff */
[----:B------:R-:W4:Y:S04]  /*06f0*/  LDG.E.128 R120, desc[UR12][R146.64+0x10] ;  /* 0x0000100c92787981 */ /* 0x000f28000c1e1d00 */
[----:B------:R-:W4:Y:S01]  /*0700*/  LDG.E.128 R128, desc[UR12][R128.64] ;  /* 0x0000000c80807981 */ /* 0x000f22000c1e1d00 */
[----:B------:R-:W-:Y:S01]  /*0710*/  IMAD.WIDE.U32 R158, R206, 0x20, R152 ;  /* 0x00000020ce9e7825 */ /* 0x000fe200078e0098 */
[----:B------:R-:W-:Y:S01]  /*0720*/  IADD3 R2, PT, PT, R207, 0x300, RZ ;  /* 0x00000300cf027810 */ /* 0x000fe20007ffe0ff */
[----:B0-----:R-:W0:Y:S03]  /*0730*/  LDC.64 R188, c[0x0][0x380] ;  /* 0x0000e000ffbc7b82 */ /* 0x001e260000000a00 */
[----:B------:R-:W4:Y:S01]  /*0740*/  LDG.E.128 R124, desc[UR12][R158.64] ;  /* 0x0000000c9e7c7981 */ /* 0x000f22000c1e1d00 */
[----:B------:R-:W-:-:S03]  /*0750*/  IMAD.WIDE.U32 R140, R205, 0x10, R156 ;  /* 0x00000010cd8c7825 */ /* 0x000fc600078e009c */
[----:B------:R-:W4:Y:S01]  /*0760*/  LDG.E.128 R132, desc[UR12][R158.64+0x10] ;  /* 0x0000100c9e847981 */ /* 0x000f22000c1e1d00 */
[----:B------:R-:W-:-:S03]  /*0770*/  IMAD.WIDE.U32 R144, R205, 0x20, R152 ;  /* 0x00000020cd907825 */ /* 0x000fc600078e0098 */
[----:B------:R-:W4:Y:S04]  /*0780*/  LDG.E.128 R140, desc[UR12][R140.64] ;  /* 0x0000000c8c8c7981 */ /* 0x000f28000c1e1d00 */
[----:B------:R-:W4:Y:S01]  /*0790*/  LDG.E.128 R136, desc[UR12][R144.64] ;  /* 0x0000000c90887981 */ /* 0x000f22000c1e1d00 */
[----:B------:R-:W-:-:S05]  /*07a0*/  IMAD.WIDE.U32 R152, R2, 0x20, R152 ;  /* 0x0000002002987825 */ /* 0x000fca00078e0098 */
[----:B------:R-:W4:Y:S01]  /*07b0*/  LDG.E.128 R148, desc[UR12][R152.64] ;  /* 0x0000000c98947981 */ /* 0x000f22000c1e1d00 */
[----:B------:R-:W-:-:S03]  /*07c0*/  IMAD.WIDE.U32 R156, R2, 0x10, R156 ;  /* 0x00000010029c7825 */ /* 0x000fc600078e009c */
[----:B------:R-:W4:Y:S04]  /*07d0*/  LDG.E.128 R144, desc[UR12][R144.64+0x10] ;  /* 0x0000100c90907981 */ /* 0x000f28000c1e1d00 */
[----:B------:R-:W4:Y:S04]  /*07e0*/  LDG.E.128 R156, desc[UR12][R156.64] ;  /* 0x0000000c9c9c7981 */ /* 0x000f28000c1e1d00 */
[----:B------:R-:W4:Y:S01]  /*07f0*/  LDG.E.128 R152, desc[UR12][R152.64+0x10] ;  /* 0x0000100c98987981 */ /* 0x000f22000c1e1d00 */
[----:B-1----:R-:W-:-:S04]  /*0800*/  ISETP.NE.U32.AND P0, PT, RZ, UR18, PT ;  /* 0x00000012ff007c0c */ /* 0x002fc8000bf05070 */
[----:B------:R-:W-:Y:S02]  /*0810*/  ISETP.NE.AND.EX P0, PT, RZ, UR19, PT, P0 ;  /* 0x00000013ff007c0c */ /* 0x000fe4000bf05300 */
[----:B------:R-:W-:-:S04]  /*0820*/  ISETP.NE.U32.AND P1, PT, RZ, UR16, PT ;  /* 0x00000010ff007c0c */ /* 0x000fc8000bf25070 */
[----:B------:R-:W-:Y:S02]  /*0830*/  ISETP.NE.AND.EX P1, PT, RZ, UR17, PT, P1 ;  /* 0x00000011ff007c0c */ /* 0x000fe4000bf25310 */
[----:B------:R-:W-:-:S05]  /*0840*/  ISETP.NE.AND P3, PT, RZ, UR14, PT ;  /* 0x0000000eff007c0c */ /* 0x000fca000bf65270 */
[----:B------:R-:W1:Y:S08]  /*0850*/  @P0 LDC.64 R190, c[0x0][0x3b8] ;  /* 0x0000ee00ffbe0b82 */ /* 0x000e700000000a00 */
[----:B------:R-:W0:Y:S08]  /*0860*/  @P0 LDC.64 R194, c[0x0][0x3b8] ;  /* 0x0000ee00ffc20b82 */ /* 0x000e300000000a00 */
[----:B------:R-:W0:Y:S08]  /*0870*/  @P0 LDC.64 R196, c[0x0][0x3b8] ;  /* 0x0000ee00ffc40b82 */ /* 0x000e300000000a00 */
[----:B------:R-:W0:Y:S01]  /*0880*/  @P0 LDC.64 R192, c[0x0][0x3b8] ;  /* 0x0000ee00ffc00b82 */ /* 0x000e220000000a00 */
[----:B-1----:R-:W-:-:S05]  /*0890*/  @P0 IMAD.WIDE.U32 R190, R207, 0x8, R190 ;  /* 0x00000008cfbe0825 */ /* 0x002fca00078e00be */
[----:B-----5:R2:W5:Y:S01]  /*08a0*/  @P0 LDG.E.64 R168, desc[UR12][R190.64] ;  /* 0x0000000cbea80981 */ /* 0x020562000c1e1b00 */
[----:B0-----:R-:W-:-:S05]  /*08b0*/  @P0 IMAD.WIDE.U32 R194, R205, 0x8, R194 ;  /* 0x00000008cdc20825 */ /* 0x001fca00078e00c2 */
[----:B------:R0:W5:Y:S01]  /*08c0*/  @P0 LDG.E.64 R172, desc[UR12][R194.64] ;  /* 0x0000000cc2ac0981 */ /* 0x000162000c1e1b00 */
[----:B------:R-:W-:-:S05]  /*08d0*/  @P0 IMAD.WIDE.U32 R196, R2, 0x8, R196 ;  /* 0x0000000802c40825 */ /* 0x000fca00078e00c4 */
[----:B------:R1:W5:Y:S01]  /*08e0*/  @P0 LDG.E.64 R174, desc[UR12][R196.64] ;  /* 0x0000000cc4ae0981 */ /* 0x000362000c1e1b00 */
[----:B------:R-:W-:Y:S01]  /*08f0*/  @P0 IMAD.WIDE.U32 R192, R206, 0x8, R192 ;  /* 0x00000008cec00825 */ /* 0x000fe200078e00c0 */
[----:B------:R-:W-:-:S04]  /*0900*/  IADD3 R3, PT, PT, R3, R188, RZ ;  /* 0x000000bc03037210 */ /* 0x000fc80007ffe0ff */
[----:B------:R-:W5:Y:S01]  /*0910*/  @P0 LDG.E.64 R170, desc[UR12][R192.64] ;  /* 0x0000000cc0aa0981 */ /* 0x000f62000c1e1b00 */
[----:B------:R-:W-:Y:S02]  /*0920*/  ISETP.GE.AND P4, PT, R3, R189, PT ;  /* 0x000000bd0300720c */ /* 0x000fe40003f86270 */
[----:B------:R-:W-:-:S05]  /*0930*/  FSEL R209, R209, RZ, !P3 ;  /* 0x000000ffd1d17208 */ /* 0x000fca0005800000 */
[C---:B---3--:R-:W-:Y:S01]  /*0940*/  FADD.FTZ R0, -R209.reuse, R112 ;  /* 0x00000070d1007221 */ /* 0x048fe20000010100 */
[C---:B------:R-:W-:Y:S02]  /*0950*/  FADD.FTZ R238, -R209.reuse, R113 ;  /* 0x00000071d1ee7221 */ /* 0x040fe40000010100 */
[----:B------:R-:W3:Y:S01]  /*0960*/  @P1 LDC.64 R112, c[0x0][0x438] ;  /* 0x00010e00ff701b82 */ /* 0x000ee20000000a00 */
[C---:B------:R-:W-:Y:S01]  /*0970*/  FADD.FTZ R237, -R209.reuse, R114 ;  /* 0x00000072d1ed7221 */ /* 0x040fe20000010100 */
[----:B------:R-:W-:-:S06]  /*0980*/  FADD.FTZ R236, -R209, R115 ;  /* 0x00000073d1ec7221 */ /* 0x000fcc0000010100 */
[----:B------:R-:W1:Y:S01]  /*0990*/  @P1 LDC.64 R114, c[0x0][0x438] ;  /* 0x00010e00ff721b82 */ /* 0x000e620000000a00 */
[C---:B--2---:R-:W-:Y:S02]  /*09a0*/  PRMT R191, R116.reuse, 0x7632, R191 ;  /* 0x0000763274bf7816 */ /* 0x044fe400000000bf */
[----:B------:R-:W-:Y:S01]  /*09b0*/  SHF.L.U32 R235, R116, 0x10, RZ ;  /* 0x0000001074eb7819 */ /* 0x000fe200000006ff */
[----:B----4-:R-:W-:Y:S01]  /*09c0*/  FMUL.FTZ R0, R208, R0 ;  /* 0x00000000d0007220 */ /* 0x010fe20000410000 */
[C---:B0-----:R-:W-:Y:S02]  /*09d0*/  PRMT R194, R130.reuse, 0x7632, R194 ;  /* 0x0000763282c27816 */ /* 0x041fe400000000c2 */
[----:B------:R-:W-:Y:S02]  /*09e0*/  SHF.L.U32 R216, R130, 0x10, RZ ;  /* 0x0000001082d87819 */ /* 0x000fe400000006ff */
[C---:B------:R-:W-:Y:S02]  /*09f0*/  PRMT R217, R131.reuse, 0x7632, R217 ;  /* 0x0000763283d97816 */ /* 0x040fe400000000d9 */
[----:B------:R-:W-:Y:S01]  /*0a00*/  SHF.L.U32 R116, R131, 0x10, RZ ;  /* 0x0000001083747819 */ /* 0x000fe200000006ff */
[----:B---3--:R-:W-:Y:S01]  /*0a10*/  @P1 IMAD.WIDE.U32 R112, R205, 0x20, R112 ;  /* 0x00000020cd701825 */ /* 0x008fe200078e0070 */
[----:B------:R-:W0:Y:S03]  /*0a20*/  LDC.64 R130, c[0x0][0x3b0] ;  /* 0x0000ec00ff827b82 */ /* 0x000e260000000a00 */
[----:B------:R-:W-:Y:S01]  /*0a30*/  FMUL.FTZ R238, R208, R238 ;  /* 0x000000eed0ee7220 */ /* 0x000fe20000410000 */
[----:B------:R-:W-:Y:S01]  /*0a40*/  FADD.FTZ R160, R235, R160 ;  /* 0x000000a0eba07221 */ /* 0x000fe20000010000 */
[----:B------:R-:W5:Y:S01]  /*0a50*/  @P1 LDG.E.128 R92, desc[UR12][R112.64] ;  /* 0x0000000c705c1981 */ /* 0x000f62000c1e1d00 */
[----:B------:R-:W-:-:S03]  /*0a60*/  FFMA.FTZ R4, R0, R235, R4 ;  /* 0x000000eb00047223 */ /* 0x000fc60000010004 */
[----:B------:R2:W5:Y:S01]  /*0a70*/  @P1 LDG.E.128 R96, desc[UR12][R112.64+0x10] ;  /* 0x0000100c70601981 */ /* 0x000562000c1e1d00 */
[----:B------:R-:W-:Y:S01]  /*0a80*/  FMUL.FTZ R235, R36, R235 ;  /* 0x000000eb24eb7220 */ /* 0x000fe20000410000 */
[C---:B-1----:R-:W-:Y:S01]  /*0a90*/  FADD.FTZ R196, -R209.reuse, R124 ;  /* 0x0000007cd1c47221 */ /* 0x042fe20000010100 */
[----:B------:R-:W-:Y:S01]  /*0aa0*/  FADD.FTZ R197, -R209, R125 ;  /* 0x0000007dd1c57221 */ /* 0x000fe20000010100 */
[----:B------:R-:W-:Y:S01]  /*0ab0*/  SHF.L.U32 R234, R117, 0x10, RZ ;  /* 0x0000001075ea7819 */ /* 0x000fe200000006ff */
[----:B------:R-:W1:Y:S01]  /*0ac0*/  @P1 LDC.64 R124, c[0x0][0x438] ;  /* 0x00010e00ff7c1b82 */ /* 0x000e620000000a00 */
[----:B------:R-:W-:Y:S01]  /*0ad0*/  @P1 IMAD.WIDE.U32 R114, R206, 0x20, R114 ;  /* 0x00000020ce721825 */ /* 0x000fe200078e0072 */
[----:B--2---:R-:W-:-:S03]  /*0ae0*/  SHF.L.U32 R112, R191, 0x10, RZ ;  /* 0x00000010bf707819 */ /* 0x004fc600000006ff */
[----:B------:R-:W-:Y:S01]  /*0af0*/  FMUL.FTZ R237, R208, R237 ;  /* 0x000000edd0ed7220 */ /* 0x000fe20000410000 */
[----:B------:R-:W-:Y:S01]  /*0b00*/  PRMT R190, R117, 0x7632, R190 ;  /* 0x0000763275be7816 */ /* 0x000fe200000000be */
[----:B------:R-:W-:Y:S01]  /*0b10*/  FADD.FTZ R233, -R209, R120 ;  /* 0x00000078d1e97221 */ /* 0x000fe20000010100 */
[----:B------:R-:W5:Y:S01]  /*0b20*/  @P1 LDG.E.128 R84, desc[UR12][R114.64] ;  /* 0x0000000c72541981 */ /* 0x000f62000c1e1d00 */
[-C--:B------:R-:W-:Y:S01]  /*0b30*/  FFMA.FTZ R5, R238, R112.reuse, R5 ;  /* 0x00000070ee057223 */ /* 0x080fe20000010005 */
[----:B------:R-:W-:Y:S01]  /*0b40*/  FADD.FTZ R161, R112, R161 ;  /* 0x000000a170a17221 */ /* 0x000fe20000010000 */
[----:B------:R-:W-:Y:S01]  /*0b50*/  FMUL.FTZ R227, R37, R112 ;  /* 0x0000007025e37220 */ /* 0x000fe20000410000 */
[----:B------:R-:W-:Y:S01]  /*0b60*/  FADD.FTZ R112, RZ, R235 ;  /* 0x000000ebff707221 */ /* 0x000fe20000010000 */
[----:B------:R2:W5:Y:S01]  /*0b70*/  @P1 LDG.E.128 R88, desc[UR12][R114.64+0x10] ;  /* 0x0000100c72581981 */ /* 0x000562000c1e1d00 */
[----:B------:R-:W-:Y:S01]  /*0b80*/  SHF.L.U32 R190, R190, 0x10, RZ ;  /* 0x00000010bebe7819 */ /* 0x000fe200000006ff */
[----:B------:R-:W-:Y:S01]  /*0b90*/  FADD.FTZ R162, R234, R162 ;  /* 0x000000a2eaa27221 */ /* 0x000fe20000010000 */
[-C--:B------:R-:W-:Y:S01]  /*0ba0*/  FFMA.FTZ R6, R237, R234.reuse, R6 ;  /* 0x000000eaed067223 */ /* 0x080fe20000010006 */
[C---:B------:R-:W-:Y:S01]  /*0bb0*/  FADD.FTZ R232, -R209.reuse, R122 ;  /* 0x0000007ad1e87221 */ /* 0x040fe20000010100 */
[----:B------:R-:W-:Y:S01]  /*0bc0*/  FADD.FTZ R228, -R209, R123 ;  /* 0x0000007bd1e47221 */ /* 0x000fe20000010100 */
[----:B------:R-:W-:Y:S01]  /*0bd0*/  FMUL.FTZ R234, R38, R234 ;  /* 0x000000ea26ea7220 */ /* 0x000fe20000410000 */
[----:B------:R-:W3:Y:S01]  /*0be0*/  @P1 LDC.64 R122, c[0x0][0x438] ;  /* 0x00010e00ff7a1b82 */ /* 0x000ee20000000a00 */
[----:B------:R-:W-:Y:S01]  /*0bf0*/  SHF.L.U32 R231, R118, 0x10, RZ ;  /* 0x0000001076e77819 */ /* 0x000fe200000006ff */
[----:B--2---:R-:W-:Y:S01]  /*0c00*/  FADD.FTZ R115, R112, R227 ;  /* 0x000000e370737221 */ /* 0x004fe20000010000 */
[----:B------:R-:W-:Y:S01]  /*0c10*/  PRMT R192, R118, 0x7632, R192 ;  /* 0x0000763276c07816 */ /* 0x000fe200000000c0 */
[----:B------:R-:W-:Y:S01]  /*0c20*/  FMUL.FTZ R233, R208, R233 ;  /* 0x000000e9d0e97220 */ /* 0x000fe20000410000 */
[----:B------:R-:W-:Y:S01]  /*0c30*/  FMUL.FTZ R226, R39, R190 ;  /* 0x000000be27e27220 */ /* 0x000fe20000410000 */
[----:B------:R-:W-:Y:S01]  /*0c40*/  FADD.FTZ R115, R115, R234 ;  /* 0x000000ea73737221 */ /* 0x000fe20000010000 */
[----:B------:R-:W-:Y:S01]  /*0c50*/  SHF.L.U32 R192, R192, 0x10, RZ ;  /* 0x00000010c0c07819 */ /* 0x000fe200000006ff */
[----:B------:R-:W-:Y:S01]  /*0c60*/  FADD.FTZ R164, R231, R164 ;  /* 0x000000a4e7a47221 */ /* 0x000fe20000010000 */
[-C--:B------:R-:W-:Y:S01]  /*0c70*/  FFMA.FTZ R8, R233, R231.reuse, R8 ;  /* 0x000000e7e9087223 */ /* 0x080fe20000010008 */
[C---:B------:R-:W-:Y:S01]  /*0c80*/  FADD.FTZ R220, -R209.reuse, R134 ;  /* 0x00000086d1dc7221 */ /* 0x040fe20000010100 */
[C---:B------:R-:W-:Y:S01]  /*0c90*/  FADD.FTZ R221, -R209.reuse, R135 ;  /* 0x00000087d1dd7221 */ /* 0x040fe20000010100 */
[C---:B------:R-:W-:Y:S01]  /*0ca0*/  FADD.FTZ R189, -R209.reuse, R136 ;  /* 0x00000088d1bd7221 */ /* 0x040fe20000010100 */
[----:B------:R-:W-:Y:S01]  /*0cb0*/  FADD.FTZ R188, -R209, R137 ;  /* 0x00000089d1bc7221 */ /* 0x000fe20000010100 */
[----:B------:R-:W-:Y:S01]  /*0cc0*/  PRMT R243, R140, 0x7632, R243 ;  /* 0x000076328cf37816 */ /* 0x000fe200000000f3 */
[----:B------:R-:W-:Y:S01]  /*0cd0*/  FMUL.FTZ R231, R40, R231 ;  /* 0x000000e728e77220 */ /* 0x000fe20000410000 */
[----:B------:R-:W-:Y:S01]  /*0ce0*/  SHF.L.U32 R117, R140, 0x10, RZ ;  /* 0x000000108c757819 */ /* 0x000fe200000006ff */
[----:B------:R-:W-:Y:S01]  /*0cf0*/  FADD.FTZ R112, R115, R226 ;  /* 0x000000e273707221 */ /* 0x000fe20000010000 */
[C---:B------:R-:W-:Y:S01]  /*0d00*/  PRMT R244, R141.reuse, 0x7632, R244 ;  /* 0x000076328df47816 */ /* 0x040fe200000000f4 */
[----:B0-----:R-:W-:Y:S01]  /*0d10*/  IMAD.WIDE.U32 R136, R206, 0x8, R130 ;  /* 0x00000008ce887825 */ /* 0x001fe200078e0082 */
[----:B------:R-:W-:-:S03]  /*0d20*/  SHF.L.U32 R118, R141, 0x10, RZ ;  /* 0x000000108d767819 */ /* 0x000fc600000006ff */
[----:B------:R-:W-:Y:S01]  /*0d30*/  FMUL.FTZ R232, R208, R232 ;  /* 0x000000e8d0e87220 */ /* 0x000fe20000410000 */
[----:B------:R-:W-:Y:S01]  /*0d40*/  PRMT R193, R119, 0x7632, R193 ;  /* 0x0000763277c17816 */ /* 0x000fe200000000c1 */
[----:B------:R-:W-:Y:S01]  /*0d50*/  IMAD.WIDE.U32 R140, R207, 0x8, R130 ;  /* 0x00000008cf8c7825 */ /* 0x000fe200078e0082 */
[----:B------:R-:W-:-:S03]  /*0d60*/  SHF.L.U32 R230, R119, 0x10, RZ ;  /* 0x0000001077e67819 */ /* 0x000fc600000006ff */
[----:B------:R-:W-:-:S04]  /*0d70*/  IMAD.WIDE.U32 R134, R205, 0x8, R130 ;  /* 0x00000008cd867825 */ /* 0x000fc800078e0082 */
[----:B------:R-:W-:Y:S01]  /*0d80*/  FMUL.FTZ R225, R41, R192 ;  /* 0x000000c029e17220 */ /* 0x000fe20000410000 */
[----:B------:R-:W-:Y:S01]  /*0d90*/  FADD.FTZ R112, R112, R231 ;  /* 0x000000e770707221 */ /* 0x000fe20000010000 */
[----:B------:R-:W-:Y:S01]  /*0da0*/  SHF.L.U32 R224, R193, 0x10, RZ ;  /* 0x00000010c1e07819 */ /* 0x000fe200000006ff */
[----:B------:R-:W-:-:S04]  /*0db0*/  IMAD.WIDE.U32 R130, R2, 0x8, R130 ;  /* 0x0000000802827825 */ /* 0x000fc800078e0082 */
[----:B------:R-:W-:Y:S01]  /*0dc0*/  FADD.FTZ R166, R230, R166 ;  /* 0x000000a6e6a67221 */ /* 0x000fe20000010000 */
[----:B------:R-:W-:Y:S01]  /*0dd0*/  FFMA.FTZ R10, R232, R230, R10 ;  /* 0x000000e6e80a7223 */ /* 0x000fe2000001000a */
[----:B------:R-:W-:Y:S01]  /*0de0*/  FMUL.FTZ R228, R208, R228 ;  /* 0x000000e4d0e47220 */ /* 0x000fe20000410000 */
[----:B------:R-:W5:Y:S01]  /*0df0*/  LDG.E.64 R140, desc[UR12][R140.64] ;  /* 0x0000000c8c8c7981 */ /* 0x000f62000c1e1b00 */
[----:B------:R-:W-:Y:S01]  /*0e00*/  FMUL.FTZ R230, R42, R230 ;  /* 0x000000e62ae67220 */ /* 0x000fe20000410000 */
[----:B------:R-:W-:Y:S02]  /*0e10*/  FADD.FTZ R115, R112, R225 ;  /* 0x000000e170737221 */ /* 0x000fe40000010000 */
[----:B------:R-:W5:Y:S01]  /*0e20*/  LDG.E.64 R136, desc[UR12][R136.64] ;  /* 0x0000000c88887981 */ /* 0x000f62000c1e1b00 */
[----:B------:R-:W-:Y:S01]  /*0e30*/  PRMT R211, R128, 0x7632, R211 ;  /* 0x0000763280d37816 */ /* 0x000fe200000000d3 */
[----:B-1----:R-:W-:Y:S02]  /*0e40*/  @P1 IMAD.WIDE.U32 R124, R2, 0x20, R124 ;  /* 0x00000020027c1825 */ /* 0x002fe400078e007c */
[----:B------:R-:W5:Y:S01]  /*0e50*/  LDG.E.64 R134, desc[UR12][R134.64] ;  /* 0x0000000c86867981 */ /* 0x000f62000c1e1b00 */
[----:B------:R-:W-:-:S03]  /*0e60*/  SHF.L.U32 R128, R128, 0x10, RZ ;  /* 0x0000001080807819 */ /* 0x000fc600000006ff */
[----:B------:R-:W5:Y:S01]  /*0e70*/  LDG.E.64 R130, desc[UR12][R130.64] ;  /* 0x0000000c82827981 */ /* 0x000f62000c1e1b00 */
[----:B------:R-:W-:Y:S01]  /*0e80*/  FADD.FTZ R167, R224, R167 ;  /* 0x000000a7e0a77221 */ /* 0x000fe20000010000 */
[-C--:B------:R-:W-:Y:S01]  /*0e90*/  FFMA.FTZ R11, R228, R224.reuse, R11 ;  /* 0x000000e0e40b7223 */ /* 0x080fe2000001000b */
[----:B------:R-:W-:Y:S01]  /*0ea0*/  FFMA.FTZ R113, R0, R235, RZ ;  /* 0x000000eb00717223 */ /* 0x000fe200000100ff */
[----:B------:R-:W-:Y:S01]  /*0eb0*/  FMUL.FTZ R224, R43, R224 ;  /* 0x000000e02be07220 */ /* 0x000fe20000410000 */
[----:B------:R-:W-:Y:S01]  /*0ec0*/  FADD.FTZ R115, R115, R230 ;  /* 0x000000e673737221 */ /* 0x000fe20000010000 */
[----:B------:R-:W-:Y:S01]  /*0ed0*/  SHF.L.U32 R214, R211, 0x10, RZ ;  /* 0x00000010d3d67819 */ /* 0x000fe200000006ff */
[----:B------:R-:W5:Y:S01]  /*0ee0*/  @P1 LDG.E.128 R100, desc[UR12][R124.64] ;  /* 0x0000000c7c641981 */ /* 0x000f62000c1e1d00 */
[----:B------:R-:W-:Y:S01]  /*0ef0*/  FMUL.FTZ R197, R208, R197 ;  /* 0x000000c5d0c57220 */ /* 0x000fe20000410000 */
[----:B------:R-:W-:Y:S01]  /*0f00*/  FFMA.FTZ R112, R238, R227, R113 ;  /* 0x000000e3ee707223 */ /* 0x000fe20000010071 */
[----:B------:R-:W-:Y:S01]  /*0f10*/  FMUL.FTZ R211, R44, R128 ;  /* 0x000000802cd37220 */ /* 0x000fe20000410000 */
[----:B------:R0:W5:Y:S01]  /*0f20*/  @P1 LDG.E.128 R104, desc[UR12][R124.64+0x10] ;  /* 0x0000100c7c681981 */ /* 0x000162000c1e1d00 */
[----:B---3--:R-:W-:Y:S01]  /*0f30*/  @P1 IMAD.WIDE.U32 R122, R207, 0x20, R122 ;  /* 0x00000020cf7a1825 */ /* 0x008fe200078e007a */
[----:B------:R-:W-:-:S03]  /*0f40*/  PRMT R195, R129, 0x7632, R195 ;  /* 0x0000763281c37816 */ /* 0x000fc600000000c3 */
[----:B------:R-:W-:Y:S01]  /*0f50*/  FMUL.FTZ R236, R208, R236 ;  /* 0x000000ecd0ec7220 */ /* 0x000fe20000410000 */
[----:B------:R-:W-:Y:S01]  /*0f60*/  SHF.L.U32 R129, R129, 0x10, RZ ;  /* 0x0000001081817819 */ /* 0x000fe200000006ff */
[----:B------:R-:W-:Y:S01]  /*0f70*/  FFMA.FTZ R13, R197, R214, R13 ;  /* 0x000000d6c50d7223 */ /* 0x000fe2000001000d */
[----:B------:R-:W-:Y:S01]  /*0f80*/  PRMT R212, R143, 0x7632, R212 ;  /* 0x000076328fd47816 */ /* 0x000fe200000000d4 */
[----:B------:R-:W-:Y:S01]  /*0f90*/  FADD.FTZ R177, R214, R177 ;  /* 0x000000b1d6b17221 */ /* 0x000fe20000010000 */
[----:B0-----:R-:W-:Y:S01]  /*0fa0*/  FADD.FTZ R124, R115, R224 ;  /* 0x000000e0737c7221 */ /* 0x001fe20000010000 */
[----:B------:R-:W-:Y:S01]  /*0fb0*/  FFMA.FTZ R113, R237, R234, R112 ;  /* 0x000000eaed717223 */ /* 0x000fe20000010070 */
[----:B------:R-:W-:Y:S01]  /*0fc0*/  FMUL.FTZ R214, R45, R214 ;  /* 0x000000d62dd67220 */ /* 0x000fe20000410000 */
[C---:B------:R-:W-:Y:S01]  /*0fd0*/  FADD.FTZ R213, -R209.reuse, R150 ;  /* 0x00000096d1d57221 */ /* 0x040fe20000010100 */
[----:B------:R-:W-:Y:S01]  /*0fe0*/  FADD.FTZ R115, R124, R211 ;  /* 0x000000d37c737221 */ /* 0x000fe20000010000 */
[----:B------:R-:W5:Y:S01]  /*0ff0*/  @P1 LDG.E.128 R76, desc[UR12][R122.64] ;  /* 0x0000000c7a4c1981 */ /* 0x000f62000c1e1d00 */
[C---:B------:R-:W-:Y:S01]  /*1000*/  FADD.FTZ R229, -R209.reuse, R121 ;  /* 0x00000079d1e57221 */ /* 0x040fe20000010100 */
[----:B------:R-:W-:Y:S01]  /*1010*/  FADD.FTZ R132, -R209, R132 ;  /* 0x00000084d1847221 */ /* 0x000fe20000010100 */
[----:B------:R-:W-:Y:S01]  /*1020*/  MOV R125, R212 ;  /* 0x000000d4007d7202 */ /* 0x000fe20000000f00 */
[----:B------:R0:W5:Y:S01]  /*1030*/  @P1 LDG.E.128 R80, desc[UR12][R122.64+0x10] ;  /* 0x0000100c7a501981 */ /* 0x000162000c1e1d00 */
[----:B------:R-:W-:Y:S01]  /*1040*/  FFMA.FTZ R112, R236, R226, R113 ;  /* 0x000000e2ec707223 */ /* 0x000fe20000010071 */
[----:B------:R-:W-:Y:S01]  /*1050*/  FMUL.FTZ R212, R46, R129 ;  /* 0x000000812ed47220 */ /* 0x000fe20000410000 */
[----:B------:R-:W-:Y:S01]  /*1060*/  FADD.FTZ R115, R115, R214 ;  /* 0x000000d673737221 */ /* 0x000fe20000010000 */
[----:B------:R-:W-:Y:S01]  /*1070*/  MOV R191, R213 ;  /* 0x000000d500bf7202 */ /* 0x000fe20000000f00 */
[C---:B------:R-:W-:Y:S01]  /*1080*/  FMUL.FTZ R229, R208.reuse, R229 ;  /* 0x000000e5d0e57220 */ /* 0x040fe20000410000 */
[----:B------:R-:W-:Y:S01]  /*1090*/  FMUL.FTZ R213, R208, R132 ;  /* 0x00000084d0d57220 */ /* 0x000fe20000410000 */
[----:B0-----:R-:W-:Y:S01]  /*10a0*/  SHF.L.U32 R122, R195, 0x10, RZ ;  /* 0x00000010c37a7819 */ /* 0x001fe200000006ff */
[----:B------:R-:W-:Y:S01]  /*10b0*/  FFMA.FTZ R112, R233, R231, R112 ;  /* 0x000000e7e9707223 */ /* 0x000fe20000010070 */
[----:B------:R-:W-:Y:S01]  /*10c0*/  FADD.FTZ R124, R115, R212 ;  /* 0x000000d4737c7221 */ /* 0x000fe20000010000 */
[----:B------:R-:W-:-:S02]  /*10d0*/  PRMT R210, R142, 0x7632, R210 ;  /* 0x000076328ed27816 */ /* 0x000fc400000000d2 */
[----:B------:R-:W-:Y:S01]  /*10e0*/  FMUL.FTZ R215, R47, R122 ;  /* 0x0000007a2fd77220 */ /* 0x000fe20000410000 */
[----:B------:R-:W-:Y:S01]  /*10f0*/  FADD.FTZ R127, -R209, R127 ;  /* 0x0000007fd17f7221 */ /* 0x000fe20000010100 */
[----:B------:R-:W-:Y:S01]  /*1100*/  SHF.L.U32 R114, R194, 0x10, RZ ;  /* 0x00000010c2727819 */ /* 0x000fe200000006ff */
[----:B------:R-:W-:Y:S01]  /*1110*/  FADD.FTZ R180, R216, R180 ;  /* 0x000000b4d8b47221 */ /* 0x000fe20000010000 */
[-C--:B------:R-:W-:Y:S01]  /*1120*/  FFMA.FTZ R16, R213, R216.reuse, R16 ;  /* 0x000000d8d5107223 */ /* 0x080fe20000010010 */
[----:B------:R-:W-:Y:S01]  /*1130*/  FFMA.FTZ R113, R229, R225, R112 ;  /* 0x000000e1e5717223 */ /* 0x000fe20000010070 */
[----:B------:R-:W-:Y:S01]  /*1140*/  FMUL.FTZ R216, R48, R216 ;  /* 0x000000d830d87220 */ /* 0x000fe20000410000 */
[----:B------:R-:W-:Y:S01]  /*1150*/  FADD.FTZ R115, R124, R215 ;  /* 0x000000d77c737221 */ /* 0x000fe20000010000 */
[----:B------:R-:W-:Y:S01]  /*1160*/  MOV R193, R210 ;  /* 0x000000d200c17202 */ /* 0x000fe20000000f00 */
[----:B------:R-:W-:Y:S01]  /*1170*/  FMUL.FTZ R210, R208, R127 ;  /* 0x0000007fd0d27220 */ /* 0x000fe20000410000 */
[----:B------:R-:W-:Y:S01]  /*1180*/  FFMA.FTZ R113, R232, R230, R113 ;  /* 0x000000e6e8717223 */ /* 0x000fe20000010071 */
[----:B------:R-:W-:Y:S01]  /*1190*/  FMUL.FTZ R218, R49, R114 ;  /* 0x0000007231da7220 */ /* 0x000fe20000410000 */
[----:B------:R-:W-:Y:S01]  /*11a0*/  FADD.FTZ R115, R115, R216 ;  /* 0x000000d873737221 */ /* 0x000fe20000010000 */
[----:B------:R-:W-:Y:S01]  /*11b0*/  FFMA.FTZ R15, R210, R122, R15 ;  /* 0x0000007ad20f7223 */ /* 0x000fe2000001000f */
[----:B------:R-:W-:Y:S01]  /*11c0*/  FADD.FTZ R179, R122, R179 ;  /* 0x000000b37ab37221 */ /* 0x000fe20000010000 */
[----:B------:R-:W-:Y:S01]  /*11d0*/  FMUL.FTZ R196, R208, R196 ;  /* 0x000000c4d0c47220 */ /* 0x000fe20000410000 */
[----:B------:R-:W-:Y:S01]  /*11e0*/  SHF.L.U32 R122, R217, 0x10, RZ ;  /* 0x00000010d97a7819 */ /* 0x000fe200000006ff */
[----:B------:R-:W-:Y:S01]  /*11f0*/  FFMA.FTZ R113, R228, R224, R113 ;  /* 0x000000e0e4717223 */ /* 0x000fe20000010071 */
[----:B------:R-:W-:Y:S01]  /*1200*/  FMUL.FTZ R217, R50, R116 ;  /* 0x0000007432d97220 */ /* 0x000fe20000410000 */
[----:B------:R-:W-:Y:S01]  /*1210*/  FADD.FTZ R124, R115, R218 ;  /* 0x000000da737c7221 */ /* 0x000fe20000010000 */
[----:B------:R-:W-:Y:S01]  /*1220*/  FADD.FTZ R126, -R209, R126 ;  /* 0x0000007ed17e7221 */ /* 0x000fe20000010100 */
[----:B------:R-:W-:Y:S01]  /*1230*/  FFMA.FTZ R112, R196, R211, R113 ;  /* 0x000000d3c4707223 */ /* 0x000fe20000010071 */
        /* <DEDUP_REMOVED lines=18> */
[----:B------:R-:W-:Y:S01]  /*1360*/  FMUL.FTZ R152, R52, R117 ;  /* 0x0000007534987220 */ /* 0x000fe20000410000 */
[----:B------:R-:W-:Y:S01]  /*1370*/  FFMA.FTZ R112, R197, R214, R112 ;  /* 0x000000d6c5707223 */ /* 0x000fe20000010070 */
[----:B------:R-:W-:Y:S01]  /*1380*/  FADD.FTZ R115, R113, R222 ;  /* 0x000000de71737221 */ /* 0x000fe20000010000 */
[----:B------:R-:W-:-:S02]  /*1390*/  FMUL.FTZ R155, R53, R123 ;  /* 0x0000007b359b7220 */ /* 0x000fc40000410000 */
[----:B------:R-:W-:Y:S01]  /*13a0*/  FFMA.FTZ R113, R209, R212, R112 ;  /* 0x000000d4d1717223 */ /* 0x000fe20000010070 */
[----:B------:R-:W-:Y:S01]  /*13b0*/  FADD.FTZ R126, R115, R152 ;  /* 0x00000098737e7221 */ /* 0x000fe20000010000 */
[C---:B------:R-:W-:Y:S02]  /*13c0*/  PRMT R242, R157.reuse, 0x7632, R242 ;  /* 0x000076329df27816 */ /* 0x040fe400000000f2 */
[----:B------:R-:W-:Y:S01]  /*13d0*/  SHF.L.U32 R223, R157, 0x10, RZ ;  /* 0x000000109ddf7819 */ /* 0x000fe200000006ff */
[----:B------:R-:W-:Y:S01]  /*13e0*/  FFMA.FTZ R112, R210, R215, R113 ;  /* 0x000000d7d2707223 */ /* 0x000fe20000010071 */
[----:B------:R-:W-:Y:S01]  /*13f0*/  SHF.L.U32 R124, R244, 0x10, RZ ;  /* 0x00000010f47c7819 */ /* 0x000fe200000006ff */
[----:B------:R-:W-:Y:S01]  /*1400*/  FADD.FTZ R126, R126, R155 ;  /* 0x0000009b7e7e7221 */ /* 0x000fe20000010000 */
[----:B------:R-:W-:Y:S01]  /*1410*/  FMUL.FTZ R157, R54, R118 ;  /* 0x00000076369d7220 */ /* 0x000fe20000410000 */
[----:B------:R-:W-:Y:S01]  /*1420*/  SHF.L.U32 R120, R143, 0x10, RZ ;  /* 0x000000108f787819 */ /* 0x000fe200000006ff */
[----:B------:R-:W-:Y:S01]  /*1430*/  FADD.FTZ R176, R128, R176 ;  /* 0x000000b080b07221 */ /* 0x000fe20000010000 */
[----:B------:R-:W-:Y:S01]  /*1440*/  SHF.L.U32 R119, R142, 0x10, RZ ;  /* 0x000000108e777819 */ /* 0x000fe200000006ff */
[----:B------:R-:W-:Y:S01]  /*1450*/  FFMA.FTZ R12, R196, R128, R12 ;  /* 0x00000080c40c7223 */ /* 0x000fe2000001000c */
[C---:B------:R-:W-:Y:S01]  /*1460*/  PRMT R143, R159.reuse, 0x7632, R143 ;  /* 0x000076329f8f7816 */ /* 0x040fe2000000008f */
[----:B------:R-:W-:Y:S01]  /*1470*/  FMUL.FTZ R219, R208, R133 ;  /* 0x00000085d0db7220 */ /* 0x000fe20000410000 */
[----:B------:R-:W-:Y:S01]  /*1480*/  SHF.L.U32 R240, R159, 0x10, RZ ;  /* 0x000000109ff07819 */ /* 0x000fe200000006ff */
[----:B------:R-:W-:Y:S01]  /*1490*/  FFMA.FTZ R112, R213, R216, R112 ;  /* 0x000000d8d5707223 */ /* 0x000fe20000010070 */
[----:B------:R-:W-:Y:S01]  /*14a0*/  FADD.FTZ R128, R126, R157 ;  /* 0x0000009d7e807221 */ /* 0x000fe20000010000 */
[----:B------:R-:W-:Y:S01]  /*14b0*/  FMUL.FTZ R159, R55, R124 ;  /* 0x0000007c379f7220 */ /* 0x000fe20000410000 */
[C---:B------:R-:W-:Y:S01]  /*14c0*/  FMUL.FTZ R154, R208.reuse, R188 ;  /* 0x000000bcd09a7220 */ /* 0x040fe20000410000 */
[----:B------:R-:W-:Y:S01]  /*14d0*/  SHF.L.U32 R126, R193, 0x10, RZ ;  /* 0x00000010c17e7819 */ /* 0x000fe200000006ff */
[----:B------:R-:W-:Y:S01]  /*14e0*/  FMUL.FTZ R220, R208, R220 ;  /* 0x000000dcd0dc7220 */ /* 0x000fe20000410000 */
[----:B------:R-:W-:Y:S01]  /*14f0*/  FFMA.FTZ R113, R219, R218, R112 ;  /* 0x000000dadb717223 */ /* 0x000fe20000010070 */
[----:B------:R-:W-:Y:S01]  /*1500*/  FADD.FTZ R115, R128, R159 ;  /* 0x0000009f80737221 */ /* 0x000fe20000010000 */
[----:B------:R-:W-:Y:S01]  /*1510*/  FMUL.FTZ R188, R56, R119 ;  /* 0x0000007738bc7220 */ /* 0x000fe20000410000 */
[C---:B------:R-:W-:Y:S01]  /*1520*/  FMUL.FTZ R153, R208.reuse, R189 ;  /* 0x000000bdd0997220 */ /* 0x040fe20000410000 */
[----:B------:R-:W-:Y:S01]  /*1530*/  FMUL.FTZ R221, R208, R221 ;  /* 0x000000ddd0dd7220 */ /* 0x000fe20000410000 */
[----:B------:R-:W-:Y:S01]  /*1540*/  FFMA.FTZ R112, R220, R217, R113 ;  /* 0x000000d9dc707223 */ /* 0x000fe20000010071 */
[----:B------:R-:W-:Y:S01]  /*1550*/  FADD.FTZ R128, R115, R188 ;  /* 0x000000bc73807221 */ /* 0x000fe20000010000 */
[----:B------:R-:W-:Y:S01]  /*1560*/  FMUL.FTZ R189, R57, R126 ;  /* 0x0000007e39bd7220 */ /* 0x000fe20000410000 */
[----:B------:R-:W-:Y:S01]  /*1570*/  SHF.L.U32 R125, R125, 0x10, RZ ;  /* 0x000000107d7d7819 */ /* 0x000fe200000006ff */
[----:B------:R-:W-:Y:S01]  /*1580*/  FFMA.FTZ R112, R221, R222, R112 ;  /* 0x000000dedd707223 */ /* 0x000fe20000010070 */
[----:B------:R-:W-:Y:S01]  /*1590*/  MOV R127, R191 ;  /* 0x000000bf007f7202 */ /* 0x000fe20000000f00 */
[----:B------:R-:W-:Y:S01]  /*15a0*/  FADD.FTZ R128, R128, R189 ;  /* 0x000000bd80807221 */ /* 0x000fe20000010000 */
[----:B------:R-:W-:Y:S01]  /*15b0*/  FMUL.FTZ R191, R58, R120 ;  /* 0x000000783abf7220 */ /* 0x000fe20000410000 */
[C---:B------:R-:W-:Y:S01]  /*15c0*/  PRMT R241, R156.reuse, 0x7632, R241 ;  /* 0x000076329cf17816 */ /* 0x040fe200000000f1 */
        /* <DEDUP_REMOVED lines=9> */
[C---:B------:R-:W-:Y:S01]  /*1660*/  PRMT R142, R158.reuse, 0x7632, R142 ;  /* 0x000076329e8e7816 */ /* 0x040fe2000000008e */
[----:B------:R-:W-:Y:S01]  /*1670*/  FADD.FTZ R178, R129, R178 ;  /* 0x000000b281b27221 */ /* 0x000fe20000010000 */
[----:B------:R-:W-:Y:S01]  /*1680*/  SHF.L.U32 R239, R158, 0x10, RZ ;  /* 0x000000109eef7819 */ /* 0x000fe200000006ff */
[----:B------:R-:W-:Y:S01]  /*1690*/  FFMA.FTZ R14, R209, R129, R14 ;  /* 0x00000081d10e7223 */ /* 0x000fe2000001000e */
[----:B------:R-:W-:Y:S01]  /*16a0*/  FMUL.FTZ R158, R208, R139 ;  /* 0x0000008bd09e7220 */ /* 0x000fe20000410000 */
[----:B------:R-:W-:Y:S01]  /*16b0*/  FFMA.FTZ R113, R156, R157, R113 ;  /* 0x0000009d9c717223 */ /* 0x000fe20000010071 */
[----:B------:R-:W-:Y:S01]  /*16c0*/  FADD.FTZ R112, R115, R128 ;  /* 0x0000008073707221 */ /* 0x000fe20000010000 */
[----:B------:R-:W-:Y:S01]  /*16d0*/  FMUL.FTZ R129, R61, R241 ;  /* 0x000000f13d817220 */ /* 0x000fe20000410000 */
[----:B------:R-:W-:Y:S01]  /*16e0*/  FFMA.FTZ R7, R236, R190, R7 ;  /* 0x000000beec077223 */ /* 0x000fe20000010007 */
[----:B------:R-:W-:Y:S01]  /*16f0*/  FADD.FTZ R163, R190, R163 ;  /* 0x000000a3bea37221 */ /* 0x000fe20000010000 */
[----:B------:R-:W-:Y:S01]  /*1700*/  FMUL.FTZ R190, R208, R144 ;  /* 0x00000090d0be7220 */ /* 0x000fe20000410000 */
[----:B------:R-:W-:Y:S01]  /*1710*/  SHF.L.U32 R242, R242, 0x10, RZ ;  /* 0x00000010f2f27819 */ /* 0x000fe200000006ff */
[----:B------:R-:W-:Y:S01]  /*1720*/  FFMA.FTZ R113, R158, R159, R113 ;  /* 0x0000009f9e717223 */ /* 0x000fe20000010071 */
[----:B------:R-:W-:Y:S01]  /*1730*/  FADD.FTZ R115, R112, R129 ;  /* 0x0000008170737221 */ /* 0x000fe20000010000 */
[----:B------:R-:W-:Y:S01]  /*1740*/  FMUL.FTZ R132, R62, R223 ;  /* 0x000000df3e847220 */ /* 0x000fe20000410000 */
[----:B------:R-:W-:Y:S01]  /*1750*/  FADD.FTZ R165, R192, R165 ;  /* 0x000000a5c0a57221 */ /* 0x000fe20000010000 */
[----:B------:R-:W-:Y:S01]  /*1760*/  FFMA.FTZ R9, R229, R192, R9 ;  /* 0x000000c0e5097223 */ /* 0x000fe20000010009 */
[----:B------:R-:W-:Y:S01]  /*1770*/  FMUL.FTZ R192, R208, R145 ;  /* 0x00000091d0c07220 */ /* 0x000fe20000410000 */
        /* <DEDUP_REMOVED lines=22> */
[----:B------:R-:W-:-:S02]  /*18e0*/  FFMA.FTZ R113, R144, R129, R113 ;  /* 0x0000008190717223 */ /* 0x000fc40000010071 */
[----:B------:R-:W-:Y:S01]  /*18f0*/  FADD.FTZ R112, R112, R145 ;  /* 0x0000009170707221 */ /* 0x000fe20000010000 */
[----:B------:R-:W-:Y:S01]  /*1900*/  FMUL.FTZ R147, R208, R252 ;  /* 0x000000fcd0937220 */ /* 0x000fe20000410000 */
[----:B------:R-:W-:-:S03]  /*1910*/  FFMA.FTZ R252, R146, R132, R113 ;  /* 0x0000008492fc7223 */ /* 0x000fc60000010071 */
[----:B------:R-:W0:Y:S01]  /*1920*/  SHFL.DOWN PT, R113, R112, 0x10, 0x1f ;  /* 0x0a001f0070717f89 */ /* 0x000e2200000e0000 */
        /* <DEDUP_REMOVED lines=9> */
[----:B0-----:R-:W-:-:S04]  /*19c0*/  FADD.FTZ R115, R112, R113 ;  /* 0x0000007170737221 */ /* 0x001fc80000010000 */
[----:B------:R-:W0:Y:S04]  /*19d0*/  SHFL.DOWN PT, R113, R250, 0x10, 0x1f ;  /* 0x0a001f00fa717f89 */ /* 0x000e2800000e0000 */
[----:B------:R-:W1:Y:S01]  /*19e0*/  SHFL.DOWN PT, R112, R115, 0x8, 0x1f ;  /* 0x09001f0073707f89 */ /* 0x000e6200000e0000 */
[----:B0-----:R-:W-:Y:S01]  /*19f0*/  FADD.FTZ R113, R250, R113 ;  /* 0x00000071fa717221 */ /* 0x001fe20000010000 */
[----:B-1----:R-:W-:-:S04]  /*1a00*/  FADD.FTZ R127, R115, R112 ;  /* 0x00000070737f7221 */ /* 0x002fc80000010000 */
[----:B------:R-:W0:Y:S02]  /*1a10*/  SHFL.DOWN PT, R112, R113, 0x8, 0x1f ;  /* 0x09001f0071707f89 */ /* 0x000e2400000e0000 */
[----:B0-----:R-:W-:Y:S02]  /*1a20*/  FADD.FTZ R251, R113, R112 ;  /* 0x0000007071fb7221 */ /* 0x001fe40000010000 */
[----:B------:R-:W0:Y:S02]  /*1a30*/  SHFL.DOWN PT, R112, R127, 0x4, 0x1f ;  /* 0x08801f007f707f89 */ /* 0x000e2400000e0000 */
[----:B0-----:R-:W-:Y:S02]  /*1a40*/  FADD.FTZ R252, R127, R112 ;  /* 0x000000707ffc7221 */ /* 0x001fe40000010000 */
[----:B------:R-:W0:Y:S04]  /*1a50*/  SHFL.DOWN PT, R112, R251, 0x4, 0x1f ;  /* 0x08801f00fb707f89 */ /* 0x000e2800000e0000 */
[----:B------:R-:W1:Y:S01]  /*1a60*/  SHFL.DOWN PT, R113, R252, 0x2, 0x1f ;  /* 0x08401f00fc717f89 */ /* 0x000e6200000e0000 */
[----:B------:R-:W2:Y:S01]  /*1a70*/  S2R R127, SR_TID.X ;  /* 0x00000000007f7919 */ /* 0x000ea20000002100 */
[----:B0-----:R-:W-:-:S05]  /*1a80*/  FADD.FTZ R112, R251, R112 ;  /* 0x00000070fb707221 */ /* 0x001fca0000010000 */
[----:B------:R-:W0:Y:S01]  /*1a90*/  SHFL.DOWN PT, R250, R112, 0x2, 0x1f ;  /* 0x08401f0070fa7f89 */ /* 0x000e2200000e0000 */
[----:B-1----:R-:W-:-:S05]  /*1aa0*/  FADD.FTZ R252, R252, R113 ;  /* 0x00000071fcfc7221 */ /* 0x002fca0000010000 */
[----:B------:R-:W1:Y:S01]  /*1ab0*/  SHFL.DOWN PT, R115, R252, 0x1, 0x1f ;  /* 0x08201f00fc737f89 */ /* 0x000e6200000e0000 */
[----:B0-----:R-:W-:-:S05]  /*1ac0*/  FADD.FTZ R250, R112, R250 ;  /* 0x000000fa70fa7221 */ /* 0x001fca0000010000 */
[----:B------:R-:W0:Y:S01]  /*1ad0*/  SHFL.DOWN PT, R113, R250, 0x1, 0x1f ;  /* 0x08201f00fa717f89 */ /* 0x000e2200000e0000 */
[----:B--2---:R-:W-:Y:S01]  /*1ae0*/  LOP3.LUT P2, RZ, R127, 0x1f, RZ, 0xc0, !PT ;  /* 0x0000001f7fff7812 */ /* 0x004fe2000784c0ff */
[----:B------:R-:W-:Y:S01]  /*1af0*/  BSSY.RECONVERGENT B0, `(.L_x_2022) ;  /* 0x000000d000007945 */ /* 0x000fe20003800200 */
[----:B-1----:R-:W-:Y:S01]  /*1b00*/  FADD.FTZ R112, R252, R115 ;  /* 0x00000073fc707221 */ /* 0x002fe20000010000 */
[----:B0-----:R-:W-:-:S10]  /*1b10*/  FADD.FTZ R113, R250, R113 ;  /* 0x00000071fa717221 */ /* 0x001fd40000010000 */
        /* <DEDUP_REMOVED lines=10> */
.L_x_2023:
[----:B------:R-:W-:Y:S05]  /*1bc0*/  BSYNC.RECONVERGENT B0 ;  /* 0x0000000000007941 */ /* 0x000fea0003800200 */
.L_x_2022:
        /* <DEDUP_REMOVED lines=24> */
[----:B-1----:R-:W-:Y:S01]  /*1d50*/  ULEA UR4, UR5, UR4, 0x18 ;  /* 0x0000000405047291 */ /* 0x002fe2000f8ec0ff */
[----:B------:R-:W-:Y:S01]  /*1d60*/  FFMA.FTZ R25, R192, R126, R25 ;  /* 0x0000007ec0197223 */ /* 0x000fe20000010019 */
[----:B------:R-:W-:Y:S01]  /*1d70*/  FADD.FTZ R201, R125, R201 ;  /* 0x000000c97dc97221 */ /* 0x000fe20000010000 */
        /* <DEDUP_REMOVED lines=8> */
[----:B------:R-:W-:Y:S01]  /*1e00*/  FFMA.FTZ R30, R146, R223, R30 ;  /* 0x000000df921e7223 */ /* 0x000fe2000001001e */
[----:B------:R-:W-:Y:S01]  /*1e10*/  UIADD3 UR10, UPT, UPT, UR4, 0x8070, URZ ;  /* 0x00008070040a7890 */ /* 0x000fe2000fffe0ff */
[----:B------:R-:W-:Y:S01]  /*1e20*/  FFMA.FTZ R31, R147, R242, R31 ;  /* 0x000000f2931f7223 */ /* 0x000fe2000001001f */
[----:B------:R-:W-:Y:S01]  /*1e30*/  @!UP1 UIADD3 UR10, UPT, UPT, UR4, 0x8030, URZ ;  /* 0x00008030040a9890 */ /* 0x000fe2000fffe0ff */
[----:B0-----:R-:W0:Y:S01]  /*1e40*/  LDS.128 R112, [UR5] ;  /* 0x00000005ff707984 */ /* 0x001e220008000c00 */
[----:B------:R-:W-:Y:S01]  /*1e50*/  UIADD3 UR5, UPT, UPT, UR4, 0x8050, URZ ;  /* 0x0000805004057890 */ /* 0x000fe2000fffe0ff */
[----:B------:R-:W-:Y:S01]  /*1e60*/  FADD.FTZ R245, R242, R245 ;  /* 0x000000f5f2f57221 */ /* 0x000fe20000010000 */
[----:B------:R-:W-:Y:S01]  /*1e70*/  @!UP1 UIADD3 UR5, UPT, UPT, UR4, 0x8010, URZ ;  /* 0x0000801004059890 */ /* 0x000fe2000fffe0ff */
[----:B------:R-:W-:Y:S01]  /*1e80*/  LDS.128 R120, [UR7] ;  /* 0x00000007ff787984 */ /* 0x000fe20008000c00 */
[----:B------:R-:W-:Y:S01]  /*1e90*/  UISETP.NE.U32.AND UP0, UPT, UR18, URZ, UPT ;  /* 0x000000ff1200728c */ /* 0x000fe2000bf05070 */
[----:B------:R-:W-:Y:S01]  /*1ea0*/  FADD.FTZ R246, R239, R246 ;  /* 0x000000f6eff67221 */ /* 0x000fe20000010000 */
[----:B------:R-:W-:Y:S01]  /*1eb0*/  FFMA.FTZ R32, R148, R239, R32 ;  /* 0x000000ef94207223 */ /* 0x000fe20000010020 */
[----:B------:R-:W-:Y:S01]  /*1ec0*/  LDS.128 R124, [UR10] ;  /* 0x0000000aff7c7984 */ /* 0x000fe20008000c00 */
[----:B------:R-:W-:Y:S01]  /*1ed0*/  UISETP.NE.AND.EX UP0, UPT, UR19, URZ, UPT, UP0 ;  /* 0x000000ff1300728c */ /* 0x000fe2000bf05300 */
        /* <DEDUP_REMOVED lines=89> */
.L_x_2026:
[-CC-:B------:R-:W-:Y:S01]  /*2470*/  FFMA.FTZ R113, R228, R123.reuse, R122.reuse ;  /* 0x0000007be4717223 */ /* 0x180fe2000001007a */
[-CC-:B------:R-:W-:Y:S01]  /*2480*/  FFMA.FTZ R75, R232, R123.reuse, R122.reuse ;  /* 0x0000007be84b7223 */ /* 0x180fe2000001007a */
[-CC-:B------:R-:W-:Y:S01]  /*2490*/  FFMA.FTZ R72, R233, R123.reuse, R122.reuse ;  /* 0x0000007be9487223 */ /* 0x180fe2000001007a */
[-CC-:B------:R-:W-:Y:S01]  /*24a0*/  FFMA.FTZ R0, R0, R123.reuse, R122.reuse ;  /* 0x0000007b00007223 */ /* 0x180fe2000001007a */
[----:B------:R-:W-:Y:S01]  /*24b0*/  FADD.FTZ R113, R224, -R113 ;  /* 0x80000071e0717221 */ /* 0x000fe20000010000 */
[----:B------:R-:W-:Y:S01]  /*24c0*/  FADD.FTZ R111, R230, -R75 ;  /* 0x8000004be66f7221 */ /* 0x000fe20000010000 */
[----:B-----5:R-:W-:Y:S01]  /*24d0*/  ISETP.GE.U32.AND P2, PT, R140, RZ, PT ;  /* 0x000000ff8c00720c */ /* 0x020fe20003f46070 */
[----:B------:R-:W-:Y:S01]  /*24e0*/  FFMA.FTZ R237, R237, R123, R122 ;  /* 0x0000007beded7223 */ /* 0x000fe2000001007a */
[----:B------:R-:W-:Y:S01]  /*24f0*/  FMUL.FTZ R75, R208, R113 ;  /* 0x00000071d04b7220 */ /* 0x000fe20000410000 */
[----:B------:R-:W-:Y:S01]  /*2500*/  FADD.FTZ R231, R231, -R72 ;  /* 0x80000048e7e77221 */ /* 0x000fe20000010000 */
[-CC-:B------:R-:W-:Y:S01]  /*2510*/  FFMA.FTZ R72, R229, R123.reuse, R122.reuse ;  /* 0x0000007be5487223 */ /* 0x180fe2000001007a */
[----:B------:R-:W-:Y:S01]  /*2520*/  FFMA.FTZ R73, R236, R123, R122 ;  /* 0x0000007bec497223 */ /* 0x000fe2000001007a */
[----:B------:R-:W-:Y:S01]  /*2530*/  FMUL.FTZ R110, R75, UR6 ;  /* 0x000000064b6e7c20 */ /* 0x000fe20008410000 */
[----:B------:R-:W-:Y:S01]  /*2540*/  FADD.FTZ R235, R235, -R0 ;  /* 0x80000000ebeb7221 */ /* 0x000fe20000010000 */
[----:B------:R-:W-:Y:S01]  /*2550*/  FMUL.FTZ R74, R208, R111 ;  /* 0x0000006fd04a7220 */ /* 0x000fe20000410000 */
[----:B------:R-:W-:Y:S01]  /*2560*/  ISETP.GE.U32.AND.EX P2, PT, R141, 0x1000000, PT, P2 ;  /* 0x010000008d00780c */ /* 0x000fe20003f46120 */
[----:B------:R-:W-:Y:S01]  /*2570*/  FADD.FTZ R237, R234, -R237 ;  /* 0x800000edeaed7221 */ /* 0x000fe20000010000 */
[----:B------:R-:W-:Y:S01]  /*2580*/  FFMA.FTZ R238, R238, R123, R122 ;  /* 0x0000007beeee7223 */ /* 0x000fe2000001007a */
[----:B------:R-:W-:Y:S01]  /*2590*/  FADD.FTZ R225, R225, -R72 ;  /* 0x80000048e1e17221 */ /* 0x000fe20000010000 */
[----:B------:R-:W-:Y:S01]  /*25a0*/  FADD.FTZ R73, R226, -R73 ;  /* 0x80000049e2497221 */ /* 0x000fe20000010000 */
[----:B------:R-:W-:Y:S01]  /*25b0*/  FMUL.FTZ R108, R208, R235 ;  /* 0x000000ebd06c7220 */ /* 0x000fe20000410000 */
[----:B------:R-:W-:Y:S01]  /*25c0*/  FMUL.FTZ R72, R74, UR6 ;  /* 0x000000064a487c20 */ /* 0x000fe20008410000 */
[----:B------:R-:W-:Y:S01]  /*25d0*/  FSEL R121, R110, RZ, P2 ;  /* 0x000000ff6e797208 */ /* 0x000fe20001000000 */
[----:B------:R-:W-:Y:S01]  /*25e0*/  FMUL.FTZ R110, R208, R237 ;  /* 0x000000edd06e7220 */ /* 0x000fe20000410000 */
[----:B------:R-:W-:Y:S01]  /*25f0*/  LOP3.LUT P5, RZ, R141, 0xff0000, RZ, 0xc0, !PT ;  /* 0x00ff00008dff7812 */ /* 0x000fe200078ac0ff */
[----:B------:R-:W-:Y:S01]  /*2600*/  FADD.FTZ R109, R227, -R238 ;  /* 0x800000eee36d7221 */ /* 0x000fe20000010000 */
[----:B------:R-:W-:Y:S01]  /*2610*/  FMUL.FTZ R0, R108, UR6 ;  /* 0x000000066c007c20 */ /* 0x000fe20008410000 */
[----:B------:R-:W-:Y:S01]  /*2620*/  FMUL.FTZ R111, R208, R73 ;  /* 0x00000049d06f7220 */ /* 0x000fe20000410000 */
        /* <DEDUP_REMOVED lines=26> */
.L_x_2025:
        /* <DEDUP_REMOVED lines=18> */
[C---:B------:R-:W-:Y:S01]  /*28f0*/  FFMA.FTZ R112, R208.reuse, R115, R82 ;  /* 0x00000073d0707223 */ /* 0x040fe20000010052 */
[----:B------:R-:W-:Y:S01]  /*2900*/  FFMA.FTZ R113, R208, R113, R83 ;  /* 0x00000071d0717223 */ /* 0x000fe20000010053 */
[----:B------:R-:W-:Y:S01]  /*2910*/  ISETP.GE.U32.AND P2, PT, R140, RZ, PT ;  /* 0x000000ff8c00720c */ /* 0x000fe20003f46070 */
[-CC-:B------:R-:W-:Y:S01]  /*2920*/  FFMA.FTZ R238, R238, R123.reuse, R122.reuse ;  /* 0x0000007beeee7223 */ /* 0x180fe2000001007a */
[----:B------:R-:W-:Y:S01]  /*2930*/  FFMA.FTZ R237, R237, R123, R122 ;  /* 0x0000007beded7223 */ /* 0x000fe2000001007a */
[----:B------:R-:W-:Y:S01]  /*2940*/  FMUL.FTZ R113, R113, UR6 ;  /* 0x0000000671717c20 */ /* 0x000fe20008410000 */
[----:B------:R-:W-:Y:S01]  /*2950*/  FMUL.FTZ R112, R112, UR6 ;  /* 0x0000000670707c20 */ /* 0x000fe20008410000 */
[----:B------:R-:W-:Y:S01]  /*2960*/  FMUL.FTZ R0, R0, UR6 ;  /* 0x0000000600007c20 */ /* 0x000fe20008410000 */
[C---:B------:R-:W-:Y:S01]  /*2970*/  LOP3.LUT P3, RZ, R141.reuse, 0xff0000, RZ, 0xc0, !PT ;  /* 0x00ff00008dff7812 */ /* 0x040fe2000786c0ff */
[----:B------:R-:W-:Y:S01]  /*2980*/  FFMA.FTZ R115, R208, R116, R81 ;  /* 0x00000074d0737223 */ /* 0x000fe20000010051 */
[----:B------:R-:W-:Y:S01]  /*2990*/  LOP3.LUT P5, RZ, R141, 0xff, RZ, 0xc0, !PT ;  /* 0x000000ff8dff7812 */ /* 0x000fe200078ac0ff */
[----:B------:R-:W-:Y:S01]  /*29a0*/  FADD.FTZ R238, R227, -R238 ;  /* 0x800000eee3ee7221 */ /* 0x000fe20000010000 */
[----:B------:R-:W-:Y:S01]  /*29b0*/  ISETP.GE.U32.AND.EX P2, PT, R141, 0x1000000, PT, P2 ;  /* 0x010000008d00780c */ /* 0x000fe20003f46120 */
[----:B------:R-:W-:Y:S01]  /*29c0*/  FADD.FTZ R237, R234, -R237 ;  /* 0x800000edeaed7221 */ /* 0x000fe20000010000 */
[----:B------:R-:W-:Y:S01]  /*29d0*/  FSEL R120, R112, RZ, P3 ;  /* 0x000000ff70787208 */ /* 0x000fe20001800000 */
[----:B------:R-:W-:Y:S01]  /*29e0*/  FMUL.FTZ R115, R115, UR6 ;  /* 0x0000000673737c20 */ /* 0x000fe20008410000 */
[----:B------:R-:W-:Y:S01]  /*29f0*/  FSEL R121, R113, RZ, P2 ;  /* 0x000000ff71797208 */ /* 0x000fe20001000000 */
[----:B------:R-:W-:Y:S01]  /*2a00*/  FFMA.FTZ R112, R208, R238, R77 ;  /* 0x000000eed0707223 */ /* 0x000fe2000001004d */
[----:B------:R-:W-:Y:S01]  /*2a10*/  FSEL R118, R0, RZ, P5 ;  /* 0x000000ff00767208 */ /* 0x000fe20002800000 */
[C---:B------:R-:W-:Y:S01]  /*2a20*/  FFMA.FTZ R113, R208.reuse, R237, R78 ;  /* 0x000000edd0717223 */ /* 0x040fe2000001004e */
[----:B------:R-:W-:Y:S01]  /*2a30*/  LOP3.LUT P6, RZ, R141, 0xff00, RZ, 0xc0, !PT ;  /* 0x0000ff008dff7812 */ /* 0x000fe200078cc0ff */
[C---:B------:R-:W-:Y:S01]  /*2a40*/  FFMA.FTZ R114, R208.reuse, R114, R79 ;  /* 0x00000072d0727223 */ /* 0x040fe2000001004f */
        /* <DEDUP_REMOVED lines=19> */
.L_x_2028:
[-CC-:B------:R-:W-:Y:S01]  /*2b80*/  FFMA.FTZ R73, R236, R123.reuse, R122.reuse ;  /* 0x0000007bec497223 */ /* 0x180fe2000001007a */
[-CC-:B------:R-:W-:Y:S01]  /*2b90*/  FFMA.FTZ R75, R228, R123.reuse, R122.reuse ;  /* 0x0000007be44b7223 */ /* 0x180fe2000001007a */
[-CC-:B------:R-:W-:Y:S01]  /*2ba0*/  FFMA.FTZ R72, R233, R123.reuse, R122.reuse ;  /* 0x0000007be9487223 */ /* 0x180fe2000001007a */
[-CC-:B------:R-:W-:Y:S01]  /*2bb0*/  FFMA.FTZ R0, R0, R123.reuse, R122.reuse ;  /* 0x0000007b00007223 */ /* 0x180fe2000001007a */
[----:B------:R-:W-:Y:S01]  /*2bc0*/  FADD.FTZ R226, R226, -R73 ;  /* 0x80000049e2e27221 */ /* 0x000fe20000010000 */
[-CC-:B------:R-:W-:Y:S01]  /*2bd0*/  FFMA.FTZ R73, R232, R123.reuse, R122.reuse ;  /* 0x0000007be8497223 */ /* 0x180fe2000001007a */
[----:B------:R-:W-:Y:S01]  /*2be0*/  FADD.FTZ R75, R224, -R75 ;  /* 0x8000004be04b7221 */ /* 0x000fe20000010000 */
[-C--:B------:R-:W-:Y:S01]  /*2bf0*/  FFMA.FTZ R237, R237, R123.reuse, R122 ;  /* 0x0000007beded7223 */ /* 0x080fe2000001007a */
[----:B------:R-:W-:Y:S01]  /*2c00*/  FADD.FTZ R231, R231, -R72 ;  /* 0x80000048e7e77221 */ /* 0x000fe20000010000 */
[----:B------:R-:W-:Y:S01]  /*2c10*/  FADD.FTZ R73, R230, -R73 ;  /* 0x80000049e6497221 */ /* 0x000fe20000010000 */
[----:B------:R-:W-:Y:S01]  /*2c20*/  FFMA.FTZ R72, R229, R123, R122 ;  /* 0x0000007be5487223 */ /* 0x000fe2000001007a */
[----:B-----5:R-:W-:Y:S01]  /*2c30*/  FFMA.FTZ R75, R208, R75, R83 ;  /* 0x0000004bd04b7223 */ /* 0x020fe20000010053 */
[----:B------:R-:W-:Y:S01]  /*2c40*/  FADD.FTZ R235, R235, -R0 ;  /* 0x80000000ebeb7221 */ /* 0x000fe20000010000 */
[----:B------:R-:W-:Y:S01]  /*2c50*/  ISETP.GE.U32.AND P2, PT, R140, RZ, PT ;  /* 0x000000ff8c00720c */ /* 0x000fe20003f46070 */
[----:B------:R-:W-:Y:S01]  /*2c60*/  FFMA.FTZ R74, R208, R73, R82 ;  /* 0x00000049d04a7223 */ /* 0x000fe20000010052 */
[----:B------:R-:W-:Y:S01]  /*2c70*/  FADD.FTZ R237, R234, -R237 ;  /* 0x800000edeaed7221 */ /* 0x000fe20000010000 */
[----:B------:R-:W-:Y:S01]  /*2c80*/  FFMA.FTZ R238, R238, R123, R122 ;  /* 0x0000007beeee7223 */ /* 0x000fe2000001007a */
[----:B------:R-:W-:Y:S01]  /*2c90*/  FADD.FTZ R112, R225, -R72 ;  /* 0x80000048e1707221 */ /* 0x000fe20000010000 */
[----:B------:R-:W-:Y:S01]  /*2ca0*/  FMUL.FTZ R73, R75, UR6 ;  /* 0x000000064b497c20 */ /* 0x000fe20008410000 */
[----:B------:R-:W-:Y:S01]  /*2cb0*/  FFMA.FTZ R108, R208, R235, R76 ;  /* 0x000000ebd06c7223 */ /* 0x000fe2000001004c */
[C---:B------:R-:W-:Y:S01]  /*2cc0*/  ISETP.GE.U32.AND.EX P2, PT, R141.reuse, 0x1000000, PT, P2 ;  /* 0x010000008d00780c */ /* 0x040fe20003f46120 */
[----:B------:R-:W-:Y:S01]  /*2cd0*/  FMUL.FTZ R72, R74, UR6 ;  /* 0x000000064a487c20 */ /* 0x000fe20008410000 */
[----:B------:R-:W-:Y:S01]  /*2ce0*/  LOP3.LUT P5, RZ, R141, 0xff0000, RZ, 0xc0, !PT ;  /* 0x00ff00008dff7812 */ /* 0x000fe200078ac0ff */
[----:B------:R-:W-:Y:S01]  /*2cf0*/  FFMA.FTZ R110, R208, R237, R78 ;  /* 0x000000edd06e7223 */ /* 0x000fe2000001004e */
[----:B------:R-:W-:Y:S01]  /*2d00*/  FADD.FTZ R238, R227, -R238 ;  /* 0x800000eee3ee7221 */ /* 0x000fe20000010000 */
[----:B------:R-:W-:Y:S01]  /*2d10*/  FMUL.FTZ R0, R108, UR6 ;  /* 0x000000066c007c20 */ /* 0x000fe20008410000 */
[----:B------:R-:W-:Y:S01]  /*2d20*/  FSEL R121, R73, RZ, P2 ;  /* 0x000000ff49797208 */ /* 0x000fe20001000000 */
[----:B------:R-:W-:Y:S01]  /*2d30*/  FFMA.FTZ R73, R208, R112, R81 ;  /* 0x00000070d0497223 */ /* 0x000fe20000010051 */
[----:B------:R-:W-:Y:S01]  /*2d40*/  LOP3.LUT P3, RZ, R140, 0xff, RZ, 0xc0, !PT ;  /* 0x000000ff8cff7812 */ /* 0x000fe2000786c0ff */
[----:B------:R-:W-:Y:S01]  /*2d50*/  FMUL.FTZ R113, R110, UR6 ;  /* 0x000000066e717c20 */ /* 0x000fe20008410000 */
[----:B------:R-:W-:Y:S01]  /*2d60*/  FSEL R120, R72, RZ, P5 ;  /* 0x000000ff48787208 */ /* 0x000fe20002800000 */
[----:B------:R-:W-:Y:S01]  /*2d70*/  FFMA.FTZ R109, R208, R238, R77 ;  /* 0x000000eed06d7223 */ /* 0x000fe2000001004d */
        /* <DEDUP_REMOVED lines=22> */
.L_x_2024:
        /* <DEDUP_REMOVED lines=29> */
[----:B------:R-:W-:Y:S01]  /*30b0*/  FMUL.FTZ R225, R208, R225 ;  /* 0x000000e1d0e17220 */ /* 0x000fe20000410000 */
[----:B------:R-:W-:Y:S01]  /*30c0*/  LOP3.LUT P5, RZ, R141, 0xff, RZ, 0xc0, !PT ;  /* 0x000000ff8dff7812 */ /* 0x000fe200078ac0ff */
[--C-:B------:R-:W-:Y:S01]  /*30d0*/  FFMA.FTZ R113, R236, R123, R122.reuse ;  /* 0x0000007bec717223 */ /* 0x100fe2000001007a */
[C---:B------:R-:W-:Y:S01]  /*30e0*/  ISETP.GE.U32.AND.EX P2, PT, R169.reuse, 0x1000000, PT, P2 ;  /* 0x01000000a900780c */ /* 0x040fe20003f46120 */
[----:B------:R-:W-:Y:S01]  /*30f0*/  FMUL.FTZ R237, R208, R237 ;  /* 0x000000edd0ed7220 */ /* 0x000fe20000410000 */
[-CC-:B------:R-:W-:Y:S01]  /*3100*/  FFMA.FTZ R0, R0, R123.reuse, R122.reuse ;  /* 0x0000007b00007223 */ /* 0x180fe2000001007a */
[----:B------:R-:W-:Y:S01]  /*3110*/  LOP3.LUT P6, RZ, R169, 0xff0000, RZ, 0xc0, !PT ;  /* 0x00ff0000a9ff7812 */ /* 0x000fe200078cc0ff */
[----:B------:R-:W-:Y:S01]  /*3120*/  FMUL.FTZ R225, R225, UR6 ;  /* 0x00000006e1e17c20 */ /* 0x000fe20008410000 */
[----:B------:R-:W-:Y:S01]  /*3130*/  FSEL R115, R69, RZ, P3 ;  /* 0x000000ff45737208 */ /* 0x000fe20001800000 */
[----:B------:R-:W-:Y:S01]  /*3140*/  FADD.FTZ R113, R226, -R113 ;  /* 0x80000071e2717221 */ /* 0x000fe20000010000 */
[----:B------:R-:W-:Y:S01]  /*3150*/  FSEL R68, R68, RZ, P2 ;  /* 0x000000ff44447208 */ /* 0x000fe20001000000 */
[----:B------:R-:W-:Y:S01]  /*3160*/  FMUL.FTZ R237, R237, UR6 ;  /* 0x00000006eded7c20 */ /* 0x000fe20008410000 */
[----:B------:R-:W-:Y:S01]  /*3170*/  FSEL R114, R231, RZ, P5 ;  /* 0x000000ffe7727208 */ /* 0x000fe20002800000 */
[----:B------:R-:W-:Y:S01]  /*3180*/  FFMA.FTZ R238, R238, R123, R122 ;  /* 0x0000007beeee7223 */ /* 0x000fe2000001007a */
[----:B------:R-:W-:Y:S01]  /*3190*/  LOP3.LUT P3, RZ, R169, 0xff, RZ, 0xc0, !PT ;  /* 0x000000ffa9ff7812 */ /* 0x000fe2000786c0ff */
[----:B------:R-:W-:Y:S01]  /*31a0*/  FADD.FTZ R235, R235, -R0 ;  /* 0x80000000ebeb7221 */ /* 0x000fe20000010000 */
[----:B------:R-:W-:Y:S01]  /*31b0*/  LOP3.LUT P2, RZ, R169, 0xff00, RZ, 0xc0, !PT ;  /* 0x0000ff00a9ff7812 */ /* 0x000fe2000784c0ff */
[----:B------:R-:W-:Y:S01]  /*31c0*/  FMUL.FTZ R0, R208, R113 ;  /* 0x00000071d0007220 */ /* 0x000fe20000410000 */
[----:B------:R-:W-:Y:S01]  /*31d0*/  LOP3.LUT P5, RZ, R140, 0xff0000, RZ, 0xc0, !PT ;  /* 0x00ff00008cff7812 */ /* 0x000fe200078ac0ff */
[----:B------:R-:W-:Y:S01]  /*31e0*/  FADD.FTZ R227, R227, -R238 ;  /* 0x800000eee3e37221 */ /* 0x000fe20000010000 */
[----:B------:R-:W-:Y:S01]  /*31f0*/  FSEL R71, R69, RZ, P6 ;  /* 0x000000ff45477208 */ /* 0x000fe20003000000 */
[----:B------:R-:W-:Y:S01]  /*3200*/  FMUL.FTZ R0, R0, UR6 ;  /* 0x0000000600007c20 */ /* 0x000fe20008410000 */
[----:B------:R-:W-:Y:S01]  /*3210*/  FSEL R70, R231, RZ, P3 ;  /* 0x000000ffe7467208 */ /* 0x000fe20001800000 */
[C---:B------:R-:W-:Y:S01]  /*3220*/  FMUL.FTZ R227, R208.reuse, R227 ;  /* 0x000000e3d0e37220 */ /* 0x040fe20000410000 */
[----:B------:R-:W-:Y:S01]  /*3230*/  FSEL R69, R225, RZ, P2 ;  /* 0x000000ffe1457208 */ /* 0x000fe20001000000 */
[----:B------:R-:W-:Y:S01]  /*3240*/  FMUL.FTZ R235, R208, R235 ;  /* 0x000000ebd0eb7220 */ /* 0x000fe20000410000 */
[----:B------:R-:W-:Y:S01]  /*3250*/  FSEL R113, R237, RZ, P5 ;  /* 0x000000ffed717208 */ /* 0x000fe20002800000 */
[----:B------:R-:W-:Y:S01]  /*3260*/  FMUL.FTZ R227, R227, UR6 ;  /* 0x00000006e3e37c20 */ /* 0x000fe20008410000 */
[----:B------:R-:W-:Y:S01]  /*3270*/  LOP3.LUT P5, RZ, R168, 0xff0000, RZ, 0xc0, !PT ;  /* 0x00ff0000a8ff7812 */ /* 0x000fe200078ac0ff */
[----:B------:R-:W-:Y:S01]  /*3280*/  FMUL.FTZ R235, R235, UR6 ;  /* 0x00000006ebeb7c20 */ /* 0x000fe20008410000 */
[----:B------:R-:W-:-:S02]  /*3290*/  F2FP.BF16.F32.PACK_AB R70, R69, R70 ;  /* 0x000000464546723e */ /* 0x000fc400000010ff */
[----:B------:R-:W-:Y:S02]  /*32a0*/  LOP3.LUT P3, RZ, R140, 0xff000000, RZ, 0xc0, !PT ;  /* 0xff0000008cff7812 */ /* 0x000fe4000786c0ff */
[----:B------:R-:W-:Y:S02]  /*32b0*/  FSEL R69, R237, RZ, P5 ;  /* 0x000000ffed457208 */ /* 0x000fe40002800000 */
[----:B------:R-:W-:Y:S02]  /*32c0*/  LOP3.LUT P6, RZ, R141, 0xff00, RZ, 0xc0, !PT ;  /* 0x0000ff008dff7812 */ /* 0x000fe400078cc0ff */
[----:B------:R-:W-:Y:S02]  /*32d0*/  LOP3.LUT P5, RZ, R168, 0xff000000, RZ, 0xc0, !PT ;  /* 0xff000000a8ff7812 */ /* 0x000fe400078ac0ff */
[----:B------:R-:W-:Y:S02]  /*32e0*/  FSEL R116, R0, RZ, P3 ;  /* 0x000000ff00747208 */ /* 0x000fe40001800000 */
        /* <DEDUP_REMOVED lines=18> */
.L_x_2030:
[-CC-:B------:R-:W-:Y:S01]  /*3410*/  FFMA.FTZ R71, R228, R123.reuse, R122.reuse ;  /* 0x0000007be4477223 */ /* 0x180fe2000001007a */
[-CC-:B------:R-:W-:Y:S01]  /*3420*/  FFMA.FTZ R69, R232, R123.reuse, R122.reuse ;  /* 0x0000007be8457223 */ /* 0x180fe2000001007a */
[-CC-:B------:R-:W-:Y:S01]  /*3430*/  FFMA.FTZ R70, R229, R123.reuse, R122.reuse ;  /* 0x0000007be5467223 */ /* 0x180fe2000001007a */
[----:B------:R-:W-:Y:S01]  /*3440*/  FFMA.FTZ R68, R233, R123, R122 ;  /* 0x0000007be9447223 */ /* 0x000fe2000001007a */
[----:B------:R-:W-:Y:S01]  /*3450*/  FADD.FTZ R71, R224, -R71 ;  /* 0x80000047e0477221 */ /* 0x000fe20000010000 */
[----:B------:R-:W-:Y:S01]  /*3460*/  FADD.FTZ R69, R230, -R69 ;  /* 0x80000045e6457221 */ /* 0x000fe20000010000 */
[----:B-----5:R-:W-:Y:S01]  /*3470*/  ISETP.GE.U32.AND P2, PT, R140, RZ, PT ;  /* 0x000000ff8c00720c */ /* 0x020fe20003f46070 */
[----:B------:R-:W-:Y:S01]  /*3480*/  FADD.FTZ R73, R225, -R70 ;  /* 0x80000046e1497221 */ /* 0x000fe20000010000 */
[----:B------:R-:W-:Y:S01]  /*3490*/  FMUL.FTZ R75, R208, R71 ;  /* 0x00000047d04b7220 */ /* 0x000fe20000410000 */
[----:B------:R-:W-:Y:S01]  /*34a0*/  ISETP.GE.U32.AND P3, PT, R168, RZ, PT ;  /* 0x000000ffa800720c */ /* 0x000fe20003f66070 */
[C---:B------:R-:W-:Y:S01]  /*34b0*/  FMUL.FTZ R74, R208.reuse, R69 ;  /* 0x00000045d04a7220 */ /* 0x040fe20000410000 */
[----:B------:R-:W-:Y:S01]  /*34c0*/  FADD.FTZ R231, R231, -R68 ;  /* 0x80000044e7e77221 */ /* 0x000fe20000010000 */
[----:B------:R-:W-:Y:S01]  /*34d0*/  FMUL.FTZ R69, R75, UR6 ;  /* 0x000000064b457c20 */ /* 0x000fe20008410000 */
[----:B------:R-:W-:Y:S01]  /*34e0*/  ISETP.GE.U32.AND.EX P2, PT, R141, 0x1000000, PT, P2 ;  /* 0x010000008d00780c */ /* 0x000fe20003f46120 */
[----:B------:R-:W-:Y:S01]  /*34f0*/  FMUL.FTZ R73, R208, R73 ;  /* 0x00000049d0497220 */ /* 0x000fe20000410000 */
[----:B------:R-:W-:Y:S01]  /*3500*/  ISETP.GE.U32.AND.EX P3, PT, R169, 0x1000000, PT, P3 ;  /* 0x01000000a900780c */ /* 0x000fe20003f66130 */
[--C-:B------:R-:W-:Y:S01]  /*3510*/  FFMA.FTZ R237, R237, R123, R122.reuse ;  /* 0x0000007beded7223 */ /* 0x100fe2000001007a */
[----:B------:R-:W-:Y:S01]  /*3520*/  FMUL.FTZ R68, R74, UR6 ;  /* 0x000000064a447c20 */ /* 0x000fe20008410000 */
[----:B------:R-:W-:Y:S01]  /*3530*/  LOP3.LUT P6, RZ, R141, 0xff0000, RZ, 0xc0, !PT ;  /* 0x00ff00008dff7812 */ /* 0x000fe200078cc0ff */
[----:B------:R-:W-:Y:S01]  /*3540*/  FMUL.FTZ R72, R208, R231 ;  /* 0x000000e7d0487220 */ /* 0x000fe20000410000 */
[----:B------:R-:W-:Y:S01]  /*3550*/  LOP3.LUT P5, RZ, R169, 0xff0000, RZ, 0xc0, !PT ;  /* 0x00ff0000a9ff7812 */ /* 0x000fe200078ac0ff */
[----:B------:R-:W-:Y:S01]  /*3560*/  FADD.FTZ R237, R234, -R237 ;  /* 0x800000edeaed7221 */ /* 0x000fe20000010000 */
[C---:B------:R-:W-:Y:S01]  /*3570*/  FSEL R108, R69.reuse, RZ, P2 ;  /* 0x000000ff456c7208 */ /* 0x040fe20001000000 */
[--C-:B------:R-:W-:Y:S01]  /*3580*/  FFMA.FTZ R238, R238, R123, R122.reuse ;  /* 0x0000007beeee7223 */ /* 0x100fe2000001007a */
[----:B------:R-:W-:Y:S01]  /*3590*/  FSEL R112, R69, RZ, P3 ;  /* 0x000000ff45707208 */ /* 0x000fe20001800000 */
[----:B------:R-:W-:Y:S01]  /*35a0*/  FMUL.FTZ R69, R73, UR6 ;  /* 0x0000000649457c20 */ /* 0x000fe20008410000 */
[----:B------:R-:W-:Y:S01]  /*35b0*/  LOP3.LUT P2, RZ, R141, 0xff00, RZ, 0xc0, !PT ;  /* 0x0000ff008dff7812 */ /* 0x000fe2000784c0ff */
[----:B------:R-:W-:Y:S01]  /*35c0*/  FMUL.FTZ R110, R208, R237 ;  /* 0x000000edd06e7220 */ /* 0x000fe20000410000 */
[----:B------:R-:W-:Y:S01]  /*35d0*/  LOP3.LUT P3, RZ, R169, 0xff00, RZ, 0xc0, !PT ;  /* 0x0000ff00a9ff7812 */ /* 0x000fe2000786c0ff */
[----:B------:R-:W-:Y:S01]  /*35e0*/  FFMA.FTZ R0, R0, R123, R122 ;  /* 0x0000007b00007223 */ /* 0x000fe2000001007a */
[C---:B------:R-:W-:Y:S01]  /*35f0*/  FSEL R115, R68.reuse, RZ, P6 ;  /* 0x000000ff44737208 */ /* 0x040fe20003000000 */
[----:B------:R-:W-:Y:S01]  /*3600*/  FADD.FTZ R109, R227, -R238 ;  /* 0x800000eee36d7221 */ /* 0x000fe20000010000 */
[----:B------:R-:W-:Y:S01]  /*3610*/  FSEL R71, R68, RZ, P5 ;  /* 0x000000ff44477208 */ /* 0x000fe20002800000 */
[----:B------:R-:W-:Y:S01]  /*3620*/  FMUL.FTZ R68, R72, UR6 ;  /* 0x0000000648447c20 */ /* 0x000fe20008410000 */
[----:B------:R-:W-:Y:S01]  /*3630*/  LOP3.LUT P6, RZ, R141, 0xff, RZ, 0xc0, !PT ;  /* 0x000000ff8dff7812 */ /* 0x000fe200078cc0ff */
[----:B------:R-:W-:Y:S01]  /*3640*/  FADD.FTZ R235, R235, -R0 ;  /* 0x80000000ebeb7221 */ /* 0x000fe20000010000 */
[----:B------:R-:W-:Y:S01]  /*3650*/  LOP3.LUT P5, RZ, R169, 0xff, RZ, 0xc0, !PT ;  /* 0x000000ffa9ff7812 */ /* 0x000fe200078ac0ff */
[----:B------:R-:W-:Y:S01]  /*3660*/  FMUL.FTZ R109, R208, R109 ;  /* 0x0000006dd06d7220 */ /* 0x000fe20000410000 */
[----:B------:R-:W-:-:S02]  /*3670*/  FSEL R117, R69, RZ, P2 ;  /* 0x000000ff45757208 */ /* 0x000fc40001000000 */
[----:B------:R-:W-:Y:S01]  /*3680*/  FSEL R119, R69, RZ, P3 ;  /* 0x000000ff45777208 */ /* 0x000fe20001800000 */
[----:B------:R-:W-:Y:S01]  /*3690*/  FFMA.FTZ R69, R236, R123, R122 ;  /* 0x0000007bec457223 */ /* 0x000fe2000001007a */
[C---:B------:R-:W-:Y:S02]  /*36a0*/  FSEL R114, R68.reuse, RZ, P6 ;  /* 0x000000ff44727208 */ /* 0x040fe40003000000 */
[----:B------:R-:W-:Y:S01]  /*36b0*/  FSEL R70, R68, RZ, P5 ;  /* 0x000000ff44467208 */ /* 0x000fe20002800000 */
[----:B------:R-:W-:Y:S01]  /*36c0*/  FMUL.FTZ R68, R110, UR6 ;  /* 0x000000066e447c20 */ /* 0x000fe20008410000 */
[----:B------:R-:W-:Y:S01]  /*36d0*/  LOP3.LUT P6, RZ, R140, 0xff0000, RZ, 0xc0, !PT ;  /* 0x00ff00008cff7812 */ /* 0x000fe200078cc0ff */
[----:B------:R-:W-:Y:S01]  /*36e0*/  FADD.FTZ R69, R226, -R69 ;  /* 0x80000045e2457221 */ /* 0x000fe20000010000 */
[----:B------:R-:W-:Y:S02]  /*36f0*/  F2FP.BF16.F32.PACK_AB R71, R112, R71 ;  /* 0x000000477047723e */ /* 0x000fe400000010ff */
[----:B------:R-:W-:Y:S01]  /*3700*/  FSEL R113, R68, RZ, P6 ;  /* 0x000000ff44717208 */ /* 0x000fe20003000000 */
[----:B------:R-:W-:Y:S01]  /*3710*/  FMUL.FTZ R111, R208, R69 ;  /* 0x00000045d06f7220 */ /* 0x000fe20000410000 */
[----:B------:R-:W-:-:S02]  /*3720*/  LOP3.LUT P6, RZ, R168, 0xff0000, RZ, 0xc0, !PT ;  /* 0x00ff0000a8ff7812 */ /* 0x000fc400078cc0ff */
[----:B------:R-:W-:Y:S01]  /*3730*/  LOP3.LUT P5, RZ, R140, 0xff000000, RZ, 0xc0, !PT ;  /* 0xff0000008cff7812 */ /* 0x000fe200078ac0ff */
[----:B------:R-:W-:Y:S01]  /*3740*/  FMUL.FTZ R112, R111, UR6 ;  /* 0x000000066f707c20 */ /* 0x000fe20008410000 */
[----:B------:R-:W-:Y:S01]  /*3750*/  F2FP.BF16.F32.PACK_AB R115, R108, R115 ;  /* 0x000000736c73723e */ /* 0x000fe200000010ff */
[----:B------:R-:W-:Y:S01]  /*3760*/  FMUL.FTZ R108, R208, R235 ;  /* 0x000000ebd06c7220 */ /* 0x000fe20000410000 */
[----:B------:R-:W-:Y:S01]  /*3770*/  FSEL R69, R68, RZ, P6 ;  /* 0x000000ff44457208 */ /* 0x000fe20003000000 */
[----:B------:R-:W-:Y:S01]  /*3780*/  FMUL.FTZ R68, R109, UR6 ;  /* 0x000000066d447c20 */ /* 0x000fe20008410000 */
[----:B------:R-:W-:Y:S01]  /*3790*/  LOP3.LUT P6, RZ, R168, 0xff000000, RZ, 0xc0, !PT ;  /* 0xff000000a8ff7812 */ /* 0x000fe200078cc0ff */
[----:B------:R-:W-:Y:S01]  /*37a0*/  FMUL.FTZ R0, R108, UR6 ;  /* 0x000000066c007c20 */ /* 0x000fe20008410000 */
[----:B------:R-:W-:Y:S02]  /*37b0*/  FSEL R116, R112, RZ, P5 ;  /* 0x000000ff70747208 */ /* 0x000fe40002800000 */
[----:B------:R-:W-:-:S02]  /*37c0*/  LOP3.LUT P2, RZ, R140, 0xff00, RZ, 0xc0, !PT ;  /* 0x0000ff008cff7812 */ /* 0x000fc4000784c0ff */
[----:B------:R-:W-:Y:S02]  /*37d0*/  LOP3.LUT P5, RZ, R168, 0xff00, RZ, 0xc0, !PT ;  /* 0x0000ff00a8ff7812 */ /* 0x000fe400078ac0ff */
[----:B------:R-:W-:Y:S02]  /*37e0*/  FSEL R118, R112, RZ, P6 ;  /* 0x000000ff70767208 */ /* 0x000fe40003000000 */
[----:B------:R-:W-:Y:S02]  /*37f0*/  LOP3.LUT P3, RZ, R140, 0xff, RZ, 0xc0, !PT ;  /* 0x000000ff8cff7812 */ /* 0x000fe4000786c0ff */
        /* <DEDUP_REMOVED lines=10> */
[----:B------:R-:W-:Y:S01]  /*38a0*/  F2FP.BF16.F32.PACK_AB R112, R117, R112 ;  /* 0x000000707570723e */ /* 0x000fe200000010ff */
[----:B------:R-:W-:Y:S06]  /*38b0*/  BRA `(.L_x_2027) ;  /* 0x0000000800687947 */ /* 0x000fec0003800000 */
.L_x_2029:
        /* <DEDUP_REMOVED lines=8> */
[----:B------:R-:W-:Y:S01]  /*3940*/  FFMA.FTZ R70, R229, R123, R122 ;  /* 0x0000007be5467223 */ /* 0x000fe2000001007a */
[----:B------:R-:W-:Y:S01]  /*3950*/  FADD.FTZ R71, R224, -R71 ;  /* 0x80000047e0477221 */ /* 0x000fe20000010000 */
[----:B------:R-:W-:Y:S01]  /*3960*/  FADD.FTZ R69, R230, -R69 ;  /* 0x80000045e6457221 */ /* 0x000fe20000010000 */
[----:B------:R-:W-:Y:S01]  /*3970*/  FADD.FTZ R231, R231, -R68 ;  /* 0x80000044e7e77221 */ /* 0x000fe20000010000 */
[----:B-----5:R-:W-:Y:S01]  /*3980*/  ISETP.GE.U32.AND P2, PT, R140, RZ, PT ;  /* 0x000000ff8c00720c */ /* 0x020fe20003f46070 */
[C---:B------:R-:W-:Y:S01]  /*3990*/  FFMA.FTZ R71, R208.reuse, R71, R83 ;  /* 0x00000047d0477223 */ /* 0x040fe20000010053 */
[----:B------:R-:W-:Y:S01]  /*39a0*/  FFMA.FTZ R237, R237, R123, R122 ;  /* 0x0000007beded7223 */ /* 0x000fe2000001007a */
[C---:B------:R-:W-:Y:S01]  /*39b0*/  FFMA.FTZ R69, R208.reuse, R69, R82 ;  /* 0x00000045d0457223 */ /* 0x040fe20000010052 */
[----:B------:R-:W-:Y:S01]  /*39c0*/  FADD.FTZ R70, R225, -R70 ;  /* 0x80000046e1467221 */ /* 0x000fe20000010000 */
[----:B------:R-:W-:Y:S01]  /*39d0*/  FMUL.FTZ R68, R71, UR6 ;  /* 0x0000000647447c20 */ /* 0x000fe20008410000 */
[----:B------:R-:W-:Y:S01]  /*39e0*/  ISETP.GE.U32.AND.EX P5, PT, R141, 0x1000000, PT, P2 ;  /* 0x010000008d00780c */ /* 0x000fe20003fa6120 */
[----:B------:R-:W-:Y:S01]  /*39f0*/  FFMA.FTZ R231, R208, R231, R80 ;  /* 0x000000e7d0e77223 */ /* 0x000fe20000010050 */
[----:B------:R-:W-:Y:S01]  /*3a00*/  FADD.FTZ R237, R234, -R237 ;  /* 0x800000edeaed7221 */ /* 0x000fe20000010000 */
[----:B------:R-:W-:Y:S01]  /*3a10*/  ISETP.GE.U32.AND P2, PT, R168, RZ, PT ;  /* 0x000000ffa800720c */ /* 0x000fe20003f46070 */
[----:B------:R-:W-:Y:S01]  /*3a20*/  FMUL.FTZ R69, R69, UR6 ;  /* 0x0000000645457c20 */ /* 0x000fe20008410000 */
[----:B------:R-:W-:Y:S01]  /*3a30*/  LOP3.LUT P3, RZ, R141, 0xff0000, RZ, 0xc0, !PT ;  /* 0x00ff00008dff7812 */ /* 0x000fe2000786c0ff */
[----:B------:R-:W-:Y:S01]  /*3a40*/  FFMA.FTZ R70, R208, R70, R81 ;  /* 0x00000046d0467223 */ /* 0x000fe20000010051 */
[----:B------:R-:W-:Y:S01]  /*3a50*/  LOP3.LUT P6, RZ, R169, 0xff0000, RZ, 0xc0, !PT ;  /* 0x00ff0000a9ff7812 */ /* 0x000fe200078cc0ff */
[----:B------:R-:W-:Y:S01]  /*3a60*/  FMUL.FTZ R231, R231, UR6 ;  /* 0x00000006e7e77c20 */ /* 0x000fe20008410000 */
[----:B------:R-:W-:Y:S01]  /*3a70*/  FSEL R112, R68, RZ, P5 ;  /* 0x000000ff44707208 */ /* 0x000fe20002800000 */
[----:B------:R-:W-:Y:S01]  /*3a80*/  FFMA.FTZ R113, R236, R123, R122 ;  /* 0x0000007bec717223 */ /* 0x000fe2000001007a */
[----:B------:R-:W-:Y:S01]  /*3a90*/  LOP3.LUT P5, RZ, R141, 0xff, RZ, 0xc0, !PT ;  /* 0x000000ff8dff7812 */ /* 0x000fe200078ac0ff */
[----:B------:R-:W-:Y:S01]  /*3aa0*/  FFMA.FTZ R237, R208, R237, R78 ;  /* 0x000000edd0ed7223 */ /* 0x000fe2000001004e */
[----:B------:R-:W-:Y:S01]  /*3ab0*/  ISETP.GE.U32.AND.EX P2, PT, R169, 0x1000000, PT, P2 ;  /* 0x01000000a900780c */ /* 0x000fe20003f46120 */
[-CC-:B------:R-:W-:Y:S01]  /*3ac0*/  FFMA.FTZ R0, R0, R123.reuse, R122.reuse ;  /* 0x0000007b00007223 */ /* 0x180fe2000001007a */
[C---:B------:R-:W-:Y:S01]  /*3ad0*/  FSEL R115, R69.reuse, RZ, P3 ;  /* 0x000000ff45737208 */ /* 0x040fe20001800000 */
[----:B------:R-:W-:Y:S01]  /*3ae0*/  FADD.FTZ R113, R226, -R113 ;  /* 0x80000071e2717221 */ /* 0x000fe20000010000 */
        /* <DEDUP_REMOVED lines=9> */
[----:B------:R-:W-:Y:S01]  /*3b80*/  FFMA.FTZ R0, R208, R113, R79 ;  /* 0x00000071d0007223 */ /* 0x000fe2000001004f */
[----:B------:R-:W-:Y:S01]  /*3b90*/  LOP3.LUT P2, RZ, R169, 0xff00, RZ, 0xc0, !PT ;  /* 0x0000ff00a9ff7812 */ /* 0x000fe2000784c0ff */
[----:B------:R-:W-:Y:S01]  /*3ba0*/  FADD.FTZ R238, R227, -R238 ;  /* 0x800000eee3ee7221 */ /* 0x000fe20000010000 */
[----:B------:R-:W-:Y:S01]  /*3bb0*/  LOP3.LUT P5, RZ, R140, 0xff0000, RZ, 0xc0, !PT ;  /* 0x00ff00008cff7812 */ /* 0x000fe200078ac0ff */
[----:B------:R-:W-:Y:S01]  /*3bc0*/  FMUL.FTZ R0, R0, UR6 ;  /* 0x0000000600007c20 */ /* 0x000fe20008410000 */
[----:B------:R-:W-:Y:S01]  /*3bd0*/  FSEL R117, R69, RZ, P6 ;  /* 0x000000ff45757208 */ /* 0x000fe20003000000 */
[C---:B------:R-:W-:Y:S01]  /*3be0*/  FFMA.FTZ R238, R208.reuse, R238, R77 ;  /* 0x000000eed0ee7223 */ /* 0x040fe2000001004d */
[----:B------:R-:W-:Y:S01]  /*3bf0*/  FSEL R70, R231, RZ, P3 ;  /* 0x000000ffe7467208 */ /* 0x000fe20001800000 */
[----:B------:R-:W-:Y:S01]  /*3c00*/  FFMA.FTZ R235, R208, R235, R76 ;  /* 0x000000ebd0eb7223 */ /* 0x000fe2000001004c */
[----:B------:R-:W-:Y:S01]  /*3c10*/  FSEL R69, R69, RZ, P2 ;  /* 0x000000ff45457208 */ /* 0x000fe20001000000 */
[----:B------:R-:W-:Y:S01]  /*3c20*/  FMUL.FTZ R238, R238, UR6 ;  /* 0x00000006eeee7c20 */ /* 0x000fe20008410000 */
[----:B------:R-:W-:Y:S01]  /*3c30*/  FSEL R113, R237, RZ, P5 ;  /* 0x000000ffed717208 */ /* 0x000fe20002800000 */
[----:B------:R-:W-:Y:S01]  /*3c40*/  FMUL.FTZ R235, R235, UR6 ;  /* 0x00000006ebeb7c20 */ /* 0x000fe20008410000 */
[----:B------:R-:W-:-:S02]  /*3c50*/  LOP3.LUT P5, RZ, R168, 0xff0000, RZ, 0xc0, !PT ;  /* 0x00ff0000a8ff7812 */ /* 0x000fc400078ac0ff */
[----:B------:R-:W-:Y:S02]  /*3c60*/  F2FP.BF16.F32.PACK_AB R70, R69, R70 ;  /* 0x000000464546723e */ /* 0x000fe400000010ff */
[----:B------:R-:W-:Y:S02]  /*3c70*/  LOP3.LUT P3, RZ, R140, 0xff000000, RZ, 0xc0, !PT ;  /* 0xff0000008cff7812 */ /* 0x000fe4000786c0ff */
[----:B------:R-:W-:Y:S02]  /*3c80*/  FSEL R69, R237, RZ, P5 ;  /* 0x000000ffed457208 */ /* 0x000fe40002800000 */
        /* <DEDUP_REMOVED lines=19> */
.L_x_2031:
        /* <DEDUP_REMOVED lines=8> */
[----:B------:R-:W-:Y:S01]  /*3e40*/  FFMA.FTZ R75, R208, R71, R83 ;  /* 0x00000047d04b7223 */ /* 0x000fe20000010053 */
[----:B------:R-:W-:Y:S01]  /*3e50*/  ISETP.GE.U32.AND P3, PT, R168, RZ, PT ;  /* 0x000000ffa800720c */ /* 0x000fe20003f66070 */
[C---:B------:R-:W-:Y:S01]  /*3e60*/  FFMA.FTZ R74, R208.reuse, R69, R82 ;  /* 0x00000045d04a7223 */ /* 0x040fe20000010052 */
[----:B------:R-:W-:Y:S01]  /*3e70*/  FADD.FTZ R231, R231, -R68 ;  /* 0x80000044e7e77221 */ /* 0x000fe20000010000 */
[----:B------:R-:W-:Y:S01]  /*3e80*/  FMUL.FTZ R69, R75, UR6 ;  /* 0x000000064b457c20 */ /* 0x000fe20008410000 */
[----:B------:R-:W-:Y:S01]  /*3e90*/  ISETP.GE.U32.AND.EX P2, PT, R141, 0x1000000, PT, P2 ;  /* 0x010000008d00780c */ /* 0x000fe20003f46120 */
[----:B------:R-:W-:Y:S01]  /*3ea0*/  FFMA.FTZ R73, R208, R70, R81 ;  /* 0x00000046d0497223 */ /* 0x000fe20000010051 */
[----:B------:R-:W-:Y:S01]  /*3eb0*/  ISETP.GE.U32.AND.EX P3, PT, R169, 0x1000000, PT, P3 ;  /* 0x01000000a900780c */ /* 0x000fe20003f66130 */
[----:B------:R-:W-:Y:S01]  /*3ec0*/  FFMA.FTZ R237, R237, R123, R122 ;  /* 0x0000007beded7223 */ /* 0x000fe2000001007a */
[----:B------:R-:W-:Y:S01]  /*3ed0*/  FMUL.FTZ R68, R74, UR6 ;  /* 0x000000064a447c20 */ /* 0x000fe20008410000 */
[----:B------:R-:W-:Y:S01]  /*3ee0*/  LOP3.LUT P6, RZ, R141, 0xff0000, RZ, 0xc0, !PT ;  /* 0x00ff00008dff7812 */ /* 0x000fe200078cc0ff */
[----:B------:R-:W-:Y:S01]  /*3ef0*/  FFMA.FTZ R72, R208, R231, R80 ;  /* 0x000000e7d0487223 */ /* 0x000fe20000010050 */
[----:B------:R-:W-:Y:S01]  /*3f00*/  LOP3.LUT P5, RZ, R169, 0xff0000, RZ, 0xc0, !PT ;  /* 0x00ff0000a9ff7812 */ /* 0x000fe200078ac0ff */
[----:B------:R-:W-:Y:S01]  /*3f10*/  FADD.FTZ R237, R234, -R237 ;  /* 0x800000edeaed7221 */ /* 0x000fe20000010000 */
[C---:B------:R-:W-:Y:S01]  /*3f20*/  FSEL R108, R69.reuse, RZ, P2 ;  /* 0x000000ff456c7208 */ /* 0x040fe20001000000 */
[----:B------:R-:W-:Y:S01]  /*3f30*/  FFMA.FTZ R238, R238, R123, R122 ;  /* 0x0000007beeee7223 */ /* 0x000fe2000001007a */
[----:B------:R-:W-:Y:S01]  /*3f40*/  FSEL R112, R69, RZ, P3 ;  /* 0x000000ff45707208 */ /* 0x000fe20001800000 */
[----:B------:R-:W-:Y:S01]  /*3f50*/  FMUL.FTZ R69, R73, UR6 ;  /* 0x0000000649457c20 */ /* 0x000fe20008410000 */
[----:B------:R-:W-:Y:S01]  /*3f60*/  LOP3.LUT P2, RZ, R141, 0xff00, RZ, 0xc0, !PT ;  /* 0x0000ff008dff7812 */ /* 0x000fe2000784c0ff */
[----:B------:R-:W-:Y:S01]  /*3f70*/  FFMA.FTZ R110, R208, R237, R78 ;  /* 0x000000edd06e7223 */ /* 0x000fe2000001004e */
        /* <DEDUP_REMOVED lines=8> */
[----:B------:R-:W-:-:S02]  /*4000*/  LOP3.LUT P5, RZ, R169, 0xff, RZ, 0xc0, !PT ;  /* 0x000000ffa9ff7812 */ /* 0x000fc400078ac0ff */
[C---:B------:R-:W-:Y:S02]  /*4010*/  FSEL R117, R69.reuse, RZ, P2 ;  /* 0x000000ff45757208 */ /* 0x040fe40001000000 */
[----:B------:R-:W-:Y:S01]  /*4020*/  FSEL R109, R69, RZ, P3 ;  /* 0x000000ff456d7208 */ /* 0x000fe20001800000 */
[----:B------:R-:W-:Y:S01]  /*4030*/  FFMA.FTZ R69, R236, R123, R122 ;  /* 0x0000007bec457223 */ /* 0x000fe2000001007a */
[C---:B------:R-:W-:Y:S02]  /*4040*/  FSEL R114, R68.reuse, RZ, P6 ;  /* 0x000000ff44727208 */ /* 0x040fe40003000000 */
        /* <DEDUP_REMOVED lines=10> */
[----:B------:R-:W-:Y:S01]  /*40f0*/  LOP3.LUT P5, RZ, R140, 0xff000000, RZ, 0xc0, !PT ;  /* 0xff0000008cff7812 */ /* 0x000fe200078ac0ff */
[----:B------:R-:W-:Y:S01]  /*4100*/  FFMA.FTZ R109, R208, R238, R77 ;  /* 0x000000eed06d7223 */ /* 0x000fe2000001004d */
[----:B------:R-:W-:Y:S01]  /*4110*/  F2FP.BF16.F32.PACK_AB R115, R108, R115 ;  /* 0x000000736c73723e */ /* 0x000fe200000010ff */
[----:B------:R-:W-:Y:S01]  /*4120*/  FFMA.FTZ R108, R208, R235, R76 ;  /* 0x000000ebd06c7223 */ /* 0x000fe2000001004c */
[----:B------:R-:W-:Y:S01]  /*4130*/  FSEL R69, R68, RZ, P6 ;  /* 0x000000ff44457208 */ /* 0x000fe20003000000 */
[----:B------:R-:W-:Y:S01]  /*4140*/  FMUL.FTZ R68, R109, UR6 ;  /* 0x000000066d447c20 */ /* 0x000fe20008410000 */
[----:B------:R-:W-:Y:S01]  /*4150*/  LOP3.LUT P6, RZ, R168, 0xff000000, RZ, 0xc0, !PT ;  /* 0xff000000a8ff7812 */ /* 0x000fe200078cc0ff */
[----:B------:R-:W-:Y:S01]  /*4160*/  FMUL.FTZ R0, R108, UR6 ;  /* 0x000000066c007c20 */ /* 0x000fe20008410000 */
[----:B------:R-:W-:-:S02]  /*4170*/  FSEL R116, R112, RZ, P5 ;  /* 0x000000ff70747208 */ /* 0x000fc40002800000 */
[----:B------:R-:W-:Y:S02]  /*4180*/  LOP3.LUT P2, RZ, R140, 0xff00, RZ, 0xc0, !PT ;  /* 0x0000ff008cff7812 */ /* 0x000fe4000784c0ff */
[----:B------:R-:W-:Y:S02]  /*4190*/  LOP3.LUT P5, RZ, R168, 0xff00, RZ, 0xc0, !PT ;  /* 0x0000ff00a8ff7812 */ /* 0x000fe400078ac0ff */
[----:B------:R-:W-:Y:S02]  /*41a0*/  FSEL R118, R112, RZ, P6 ;  /* 0x000000ff70767208 */ /* 0x000fe40003000000 */
[----:B------:R-:W-:Y:S02]  /*41b0*/  LOP3.LUT P3, RZ, R140, 0xff, RZ, 0xc0, !PT ;  /* 0x000000ff8cff7812 */ /* 0x000fe4000786c0ff */
[----:B------:R-:W-:Y:S02]  /*41c0*/  LOP3.LUT P6, RZ, R168, 0xff, RZ, 0xc0, !PT ;  /* 0x000000ffa8ff7812 */ /* 0x000fe400078cc0ff */
        /* <DEDUP_REMOVED lines=8> */
[----:B------:R-:W-:-:S07]  /*4250*/  F2FP.BF16.F32.PACK_AB R112, R117, R112 ;  /* 0x000000707570723e */ /* 0x000fce00000010ff */
.L_x_2027:
        /* <DEDUP_REMOVED lines=22> */
[----:B------:R-:W-:Y:S01]  /*43c0*/  FFMA.FTZ R219, R219, R123, R122 ;  /* 0x0000007bdbdb7223 */ /* 0x000fe2000001007a */
        /* <DEDUP_REMOVED lines=8> */
[----:B------:R-:W-:Y:S01]  /*4450*/  FFMA.FTZ R209, R209, R123, R122 ;  /* 0x0000007bd1d17223 */ /* 0x000fe2000001007a */
        /* <DEDUP_REMOVED lines=28> */
[C---:B------:R-:W-:Y:S01]  /*4620*/  LOP3.LUT P6, RZ, R136.reuse, 0xff000000, RZ, 0xc0, !PT ;  /* 0xff00000088ff7812 */ /* 0x040fe200078cc0ff */
        /* <DEDUP_REMOVED lines=29> */
.L_x_2034:
        /* <DEDUP_REMOVED lines=8> */
[C---:B------:R-:W-:Y:S01]  /*4880*/  FFMA.FTZ R221, R208.reuse, R221, R91 ;  /* 0x000000ddd0dd7223 */ /* 0x040fe2000001005b */
[----:B------:R-:W-:Y:S01]  /*4890*/  FFMA.FTZ R217, R208, R217, R90 ;  /* 0x000000d9d0d97223 */ /* 0x000fe2000001005a */
[----:B------:R-:W-:Y:S01]  /*48a0*/  FFMA.FTZ R219, R219, R123, R122 ;  /* 0x0000007bdbdb7223 */ /* 0x000fe2000001007a */
[----:B------:R-:W-:Y:S01]  /*48b0*/  LOP3.LUT P5, RZ, R137, 0xff0000, RZ, 0xc0, !PT ;  /* 0x00ff000089ff7812 */ /* 0x000fe200078ac0ff */
[----:B------:R-:W-:Y:S01]  /*48c0*/  FMUL.FTZ R221, R221, UR6 ;  /* 0x00000006dddd7c20 */ /* 0x000fe20008410000 */
[----:B------:R-:W-:Y:S01]  /*48d0*/  FMUL.FTZ R217, R217, UR6 ;  /* 0x00000006d9d97c20 */ /* 0x000fe20008410000 */
[----:B------:R-:W-:Y:S01]  /*48e0*/  FADD.FTZ R219, R218, -R219 ;  /* 0x800000dbdadb7221 */ /* 0x000fe20000010000 */
[----:B------:R-:W-:Y:S01]  /*48f0*/  FFMA.FTZ R213, R208, R213, R88 ;  /* 0x000000d5d0d57223 */ /* 0x000fe20000010058 */
[-CC-:B------:R-:W-:Y:S01]  /*4900*/  FFMA.FTZ R209, R209, R123.reuse, R122.reuse ;  /* 0x0000007bd1d17223 */ /* 0x180fe2000001007a */
[----:B0-----:R-:W-:Y:S01]  /*4910*/  FSEL R68, R221, RZ, P3 ;  /* 0x000000ffdd447208 */ /* 0x001fe20001800000 */
[----:B------:R-:W-:Y:S01]  /*4920*/  FFMA.FTZ R210, R210, R123, R122 ;  /* 0x0000007bd2d27223 */ /* 0x000fe2000001007a */
[----:B------:R-:W-:Y:S01]  /*4930*/  ISETP.GE.U32.AND P3, PT, R170, RZ, PT ;  /* 0x000000ffaa00720c */ /* 0x000fe20003f66070 */
[----:B------:R-:W-:Y:S01]  /*4940*/  FFMA.FTZ R219, R208, R219, R89 ;  /* 0x000000dbd0db7223 */ /* 0x000fe20000010059 */
[----:B------:R-:W-:Y:S01]  /*4950*/  FSEL R115, R217, RZ, P5 ;  /* 0x000000ffd9737208 */ /* 0x000fe20002800000 */
[----:B------:R-:W-:Y:S01]  /*4960*/  FMUL.FTZ R213, R213, UR6 ;  /* 0x00000006d5d57c20 */ /* 0x000fe20008410000 */
[C---:B------:R-:W-:Y:S01]  /*4970*/  ISETP.GE.U32.AND.EX P3, PT, R171.reuse, 0x1000000, PT, P3 ;  /* 0x01000000ab00780c */ /* 0x040fe20003f66130 */
        /* <DEDUP_REMOVED lines=51> */
.L_x_2033:
        /* <DEDUP_REMOVED lines=8> */
[--C-:B------:R-:W-:Y:S01]  /*4d30*/  FFMA.FTZ R219, R219, R123, R122.reuse ;  /* 0x0000007bdbdb7223 */ /* 0x100fe2000001007a */
        /* <DEDUP_REMOVED lines=8> */
[----:B------:R-:W-:Y:S01]  /*4dc0*/  FFMA.FTZ R209, R209, R123, R122 ;  /* 0x0000007bd1d17223 */ /* 0x000fe2000001007a */
        /* <DEDUP_REMOVED lines=11> */
[--C-:B------:R-:W-:Y:S01]  /*4e80*/  FFMA.FTZ R197, R197, R123, R122.reuse ;  /* 0x0000007bc5c57223 */ /* 0x100fe2000001007a */
[----:B------:R-:W-:Y:S01]  /*4e90*/  FSEL R118, R68, RZ, P3 ;  /* 0x000000ff44767208 */ /* 0x000fe20001800000 */
[----:B------:R-:W-:Y:S01]  /*4ea0*/  FMUL.FTZ R111, R208, R111 ;  /* 0x0000006fd06f7220 */ /* 0x000fe20000410000 */
[----:B------:R-:W-:Y:S01]  /*4eb0*/  FSEL R108, R68, RZ, P5 ;  /* 0x000000ff446c7208 */ /* 0x000fe20002800000 */
[----:B------:R-:W-:Y:S01]  /*4ec0*/  FMUL.FTZ R68, R73, UR6 ;  /* 0x0000000649447c20 */ /* 0x000fe20008410000 */
[----:B------:R-:W-:Y:S01]  /*4ed0*/  FSEL R114, R0, RZ, P6 ;  /* 0x000000ff00727208 */ /* 0x000fe20003000000 */
[----:B------:R-:W-:Y:S01]  /*4ee0*/  FMUL.FTZ R110, R208, R209 ;  /* 0x000000d1d06e7220 */ /* 0x000fe20000410000 */
        /* <DEDUP_REMOVED lines=9> */
[----:B------:R-:W-:Y:S01]  /*4f80*/  FMUL.FTZ R109, R208, R197 ;  /* 0x000000c5d06d7220 */ /* 0x000fe20000410000 */
        /* <DEDUP_REMOVED lines=30> */
.L_x_2036:
        /* <DEDUP_REMOVED lines=10> */
[--C-:B------:R-:W-:Y:S01]  /*5210*/  FFMA.FTZ R219, R219, R123, R122.reuse ;  /* 0x0000007bdbdb7223 */ /* 0x100fe2000001007a */
[----:B------:R-:W-:Y:S01]  /*5220*/  LOP3.LUT P5, RZ, R137, 0xff0000, RZ, 0xc0, !PT ;  /* 0x00ff000089ff7812 */ /* 0x000fe200078ac0ff */
[----:B------:R-:W-:Y:S01]  /*5230*/  FMUL.FTZ R221, R221, UR6 ;  /* 0x00000006dddd7c20 */ /* 0x000fe20008410000 */
[----:B------:R-:W-:Y:S01]  /*5240*/  FMUL.FTZ R217, R217, UR6 ;  /* 0x00000006d9d97c20 */ /* 0x000fe20008410000 */
[----:B------:R-:W-:Y:S01]  /*5250*/  FADD.FTZ R219, R218, -R219 ;  /* 0x800000dbdadb7221 */ /* 0x000fe20000010000 */
[----:B------:R-:W-:Y:S01]  /*5260*/  FMUL.FTZ R213, R208, R213 ;  /* 0x000000d5d0d57220 */ /* 0x000fe20000410000 */
[-CC-:B------:R-:W-:Y:S01]  /*5270*/  FFMA.FTZ R209, R209, R123.reuse, R122.reuse ;  /* 0x0000007bd1d17223 */ /* 0x180fe2000001007a */
[----:B0-----:R-:W-:Y:S01]  /*5280*/  FSEL R68, R221, RZ, P3 ;  /* 0x000000ffdd447208 */ /* 0x001fe20001800000 */
[----:B------:R-:W-:Y:S01]  /*5290*/  FFMA.FTZ R210, R210, R123, R122 ;  /* 0x0000007bd2d27223 */ /* 0x000fe2000001007a */
[----:B------:R-:W-:Y:S01]  /*52a0*/  ISETP.GE.U32.AND P3, PT, R170, RZ, PT ;  /* 0x000000ffaa00720c */ /* 0x000fe20003f66070 */
[----:B------:R-:W-:Y:S01]  /*52b0*/  FMUL.FTZ R219, R208, R219 ;  /* 0x000000dbd0db7220 */ /* 0x000fe20000410000 */
[----:B------:R-:W-:Y:S01]  /*52c0*/  FSEL R115, R217, RZ, P5 ;  /* 0x000000ffd9737208 */ /* 0x000fe20002800000 */
[----:B------:R-:W-:Y:S01]  /*52d0*/  FMUL.FTZ R213, R213, UR6 ;  /* 0x00000006d5d57c20 */ /* 0x000fe20008410000 */
[C---:B------:R-:W-:Y:S01]  /*52e0*/  ISETP.GE.U32.AND.EX P3, PT, R171.reuse, 0x1000000, PT, P3 ;  /* 0x01000000ab00780c */ /* 0x040fe20003f66130 */
[----:B------:R-:W-:Y:S01]  /*52f0*/  FADD.FTZ R209, R212, -R209 ;  /* 0x800000d1d4d17221 */ /* 0x000fe20000010000 */
[----:B------:R-:W-:Y:S01]  /*5300*/  LOP3.LUT P6, RZ, R171, 0xff0000, RZ, 0xc0, !PT ;  /* 0x00ff0000abff7812 */ /* 0x000fe200078cc0ff */
[----:B------:R-:W-:Y:S01]  /*5310*/  FADD.FTZ R215, R215, -R210 ;  /* 0x800000d2d7d77221 */ /* 0x000fe20000010000 */
[----:B------:R-:W-:Y:S01]  /*5320*/  LOP3.LUT P5, RZ, R137, 0xff, RZ, 0xc0, !PT ;  /* 0x000000ff89ff7812 */ /* 0x000fe200078ac0ff */
[--C-:B------:R-:W-:Y:S01]  /*5330*/  FFMA.FTZ R197, R197, R123, R122.reuse ;  /* 0x0000007bc5c57223 */ /* 0x100fe2000001007a */
        /* <DEDUP_REMOVED lines=46> */
.L_x_2032:
        /* <DEDUP_REMOVED lines=9> */
[----:B------:R-:W-:Y:S01]  /*56b0*/  FFMA.FTZ R213, R213, R123, R122 ;  /* 0x0000007bd5d57223 */ /* 0x000fe2000001007a */
[C---:B0-----:R-:W-:Y:S01]  /*56c0*/  FFMA.FTZ R74, R208.reuse, R217, R90 ;  /* 0x000000d9d04a7223 */ /* 0x041fe2000001005a */
        /* <DEDUP_REMOVED lines=45> */
.L_x_2038:
        /* <DEDUP_REMOVED lines=29> */
[----:B0-----:R-:W-:Y:S01]  /*5b70*/  FSEL R115, R217, RZ, P5 ;  /* 0x000000ffd9737208 */ /* 0x001fe20002800000 */
        /* <DEDUP_REMOVED lines=24> */
.L_x_2037:
        /* <DEDUP_REMOVED lines=9> */
[C---:B0-----:R-:W-:Y:S01]  /*5d90*/  FMUL.FTZ R74, R208.reuse, R217 ;  /* 0x000000d9d04a7220 */ /* 0x041fe20000410000 */
        /* <DEDUP_REMOVED lines=45> */
.L_x_2039:
[-CC-:B------:R-:W-:Y:S01]  /*6070*/  FFMA.FTZ R221, R221, R123.reuse, R122.reuse ;  /* 0x0000007bdddd7223 */ /* 0x180fe2000001007a */
[-CC-:B------:R-:W-:Y:S01]  /*6080*/  FFMA.FTZ R220, R220, R123.reuse, R122.reuse ;  /* 0x0000007bdcdc7223 */ /* 0x180fe2000001007a */
[-CC-:B------:R-:W-:Y:S01]  /*6090*/  FFMA.FTZ R209, R209, R123.reuse, R122.reuse ;  /* 0x0000007bd1d17223 */ /* 0x180fe2000001007a */
[-C--:B------:R-:W-:Y:S01]  /*60a0*/  FFMA.FTZ R213, R213, R123.reuse, R122 ;  /* 0x0000007bd5d57223 */ /* 0x080fe2000001007a */
[----:B------:R-:W-:Y:S01]  /*60b0*/  FADD.FTZ R221, R222, -R221 ;  /* 0x800000dddedd7221 */ /* 0x000fe20000010000 */
[----:B------:R-:W-:Y:S01]  /*60c0*/  FADD.FTZ R217, R217, -R220 ;  /* 0x800000dcd9d97221 */ /* 0x000fe20000010000 */
[--C-:B------:R-:W-:Y:S01]  /*60d0*/  FFMA.FTZ R219, R219, R123, R122.reuse ;  /* 0x0000007bdbdb7223 */ /* 0x100fe2000001007a */
        /* <DEDUP_REMOVED lines=20> */
[----:B0-----:R-:W-:Y:S01]  /*6220*/  FSEL R116, R221, RZ, P3 ;  /* 0x000000ffdd747208 */ /* 0x001fe20001800000 */
        /* <DEDUP_REMOVED lines=25> */
.L_x_2035:
        /* <DEDUP_REMOVED lines=13> */
[-CC-:B0-----:R-:W-:Y:S01]  /*6490*/  FFMA.FTZ R68, R195, R123.reuse, R122.reuse ;  /* 0x0000007bc3447223 */ /* 0x181fe2000001007a */
[-C--:B------:R-:W-:Y:S01]  /*64a0*/  FFMA.FTZ R69, R190, R123.reuse, R122 ;  /* 0x0000007bbe457223 */ /* 0x080fe2000001007a */
[----:B------:R-:W-:Y:S01]  /*64b0*/  LOP3.LUT P5, RZ, R135, 0xff0000, RZ, 0xc0, !PT ;  /* 0x00ff000087ff7812 */ /* 0x000fe200078ac0ff */
[----:B------:R-:W-:Y:S01]  /*64c0*/  FADD.FTZ R191, R191, -R194 ;  /* 0x800000c2bfbf7221 */ /* 0x000fe20000010000 */
[----:B------:R-:W-:Y:S01]  /*64d0*/  FADD.FTZ R68, R193, -R68 ;  /* 0x80000044c1447221 */ /* 0x000fe20000010000 */
[----:B------:R-:W-:Y:S01]  /*64e0*/  FADD.FTZ R69, R188, -R69 ;  /* 0x80000045bc457221 */ /* 0x000fe20000010000 */
[----:B------:R-:W-:Y:S01]  /*64f0*/  FFMA.FTZ R192, R192, R123, R122 ;  /* 0x0000007bc0c07223 */ /* 0x000fe2000001007a */
[C---:B------:R-:W-:Y:S01]  /*6500*/  FFMA.FTZ R74, R208.reuse, R191, R98 ;  /* 0x000000bfd04a7223 */ /* 0x040fe20000010062 */
        /* <DEDUP_REMOVED lines=66> */
.L_x_2042:
[-CC-:B------:R-:W-:Y:S01]  /*6930*/  FFMA.FTZ R194, R194, R123.reuse, R122.reuse ;  /* 0x0000007bc2c27223 */ /* 0x180fe2000001007a */
[-CC-:B------:R-:W-:Y:S01]  /*6940*/  FFMA.FTZ R0, R195, R123.reuse, R122.reuse ;  /* 0x0000007bc3007223 */ /* 0x180fe2000001007a */
[-CC-:B0-----:R-:W-:Y:S01]  /*6950*/  FFMA.FTZ R69, R190, R123.reuse, R122.reuse ;  /* 0x0000007bbe457223 */ /* 0x181fe2000001007a */
[----:B------:R-:W-:Y:S01]  /*6960*/  FFMA.FTZ R192, R192, R123, R122 ;  /* 0x0000007bc0c07223 */ /* 0x000fe2000001007a */
[----:B------:R-:W-:Y:S01]  /*6970*/  FADD.FTZ R191, R191, -R194 ;  /* 0x800000c2bfbf7221 */ /* 0x000fe20000010000 */
[----:B------:R-:W-:Y:S01]  /*6980*/  FADD.FTZ R0, R193, -R0 ;  /* 0x80000000c1007221 */ /* 0x000fe20000010000 */
[----:B------:R-:W-:Y:S01]  /*6990*/  FADD.FTZ R69, R188, -R69 ;  /* 0x80000045bc457221 */ /* 0x000fe20000010000 */
[----:B------:R-:W-:Y:S01]  /*69a0*/  ISETP.GE.U32.AND P3, PT, R134, RZ, PT ;  /* 0x000000ff8600720c */ /* 0x000fe20003f66070 */
[C---:B------:R-:W-:Y:S01]  /*69b0*/  FFMA.FTZ R191, R208.reuse, R191, R98 ;  /* 0x000000bfd0bf7223 */ /* 0x040fe20000010062 */
[C---:B------:R-:W-:Y:S01]  /*69c0*/  FFMA.FTZ R0, R208.reuse, R0, R99 ;  /* 0x00000000d0007223 */ /* 0x040fe20000010063 */
[----:B------:R-:W-:Y:S01]  /*69d0*/  LOP3.LUT P5, RZ, R135, 0xff0000, RZ, 0xc0, !PT ;  /* 0x00ff000087ff7812 */ /* 0x000fe200078ac0ff */
[----:B------:R-:W-:Y:S01]  /*69e0*/  FFMA.FTZ R69, R208, R69, R96 ;  /* 0x00000045d0457223 */ /* 0x000fe20000010060 */
[----:B------:R-:W-:Y:S01]  /*69f0*/  FMUL.FTZ R191, R191, UR6 ;  /* 0x00000006bfbf7c20 */ /* 0x000fe20008410000 */
[----:B------:R-:W-:Y:S01]  /*6a00*/  FMUL.FTZ R0, R0, UR6 ;  /* 0x0000000600007c20 */ /* 0x000fe20008410000 */
[----:B------:R-:W-:Y:S01]  /*6a10*/  FADD.FTZ R192, R189, -R192 ;  /* 0x800000c0bdc07221 */ /* 0x000fe20000010000 */
[----:B------:R-:W-:Y:S01]  /*6a20*/  ISETP.GE.U32.AND.EX P3, PT, R135, 0x1000000, PT, P3 ;  /* 0x010000008700780c */ /* 0x000fe20003f66130 */
[-CC-:B------:R-:W-:Y:S01]  /*6a30*/  FFMA.FTZ R156, R156, R123.reuse, R122.reuse ;  /* 0x0000007b9c9c7223 */ /* 0x180fe2000001007a */
[-C--:B------:R-:W-:Y:S01]  /*6a40*/  FFMA.FTZ R158, R158, R123.reuse, R122 ;  /* 0x0000007b9e9e7223 */ /* 0x080fe2000001007a */
[----:B------:R-:W-:Y:S01]  /*6a50*/  FSEL R115, R191, RZ, P5 ;  /* 0x000000ffbf737208 */ /* 0x000fe20002800000 */
[----:B------:R-:W-:Y:S01]  /*6a60*/  FMUL.FTZ R69, R69, UR6 ;  /* 0x0000000645457c20 */ /* 0x000fe20008410000 */
[----:B------:R-:W-:Y:S01]  /*6a70*/  LOP3.LUT P6, RZ, R173, 0xff0000, RZ, 0xc0, !PT ;  /* 0x00ff0000adff7812 */ /* 0x000fe200078cc0ff */
[----:B------:R-:W-:Y:S01]  /*6a80*/  FFMA.FTZ R192, R208, R192, R97 ;  /* 0x000000c0d0c07223 */ /* 0x000fe20000010061 */
[----:B------:R-:W-:Y:S01]  /*6a90*/  FSEL R68, R0, RZ, P3 ;  /* 0x000000ff00447208 */ /* 0x000fe20001800000 */
[----:B------:R-:W-:Y:S01]  /*6aa0*/  FADD.FTZ R157, R157, -R156 ;  /* 0x8000009c9d9d7221 */ /* 0x000fe20000010000 */
[----:B------:R-:W-:Y:S01]  /*6ab0*/  LOP3.LUT P5, RZ, R135, 0xff, RZ, 0xc0, !PT ;  /* 0x000000ff87ff7812 */ /* 0x000fe200078ac0ff */
[----:B------:R-:W-:Y:S01]  /*6ac0*/  FADD.FTZ R158, R159, -R158 ;  /* 0x8000009e9f9e7221 */ /* 0x000fe20000010000 */
[----:B------:R-:W-:Y:S01]  /*6ad0*/  ISETP.GE.U32.AND P3, PT, R172, RZ, PT ;  /* 0x000000ffac00720c */ /* 0x000fe20003f66070 */
[----:B------:R-:W-:Y:S01]  /*6ae0*/  FFMA.FTZ R154, R154, R123, R122 ;  /* 0x0000007b9a9a7223 */ /* 0x000fe2000001007a */
[----:B------:R-:W-:Y:S01]  /*6af0*/  FSEL R71, R191, RZ, P6 ;  /* 0x000000ffbf477208 */ /* 0x000fe20003000000 */
[----:B------:R-:W-:Y:S01]  /*6b00*/  FMUL.FTZ R192, R192, UR6 ;  /* 0x00000006c0c07c20 */ /* 0x000fe20008410000 */
[----:B------:R-:W-:Y:S01]  /*6b10*/  FSEL R114, R69, RZ, P5 ;  /* 0x000000ff45727208 */ /* 0x000fe20002800000 */
[C---:B------:R-:W-:Y:S01]  /*6b20*/  FFMA.FTZ R157, R208.reuse, R157, R94 ;  /* 0x0000009dd09d7223 */ /* 0x040fe2000001005e */
[C---:B------:R-:W-:Y:S01]  /*6b30*/  ISETP.GE.U32.AND.EX P3, PT, R173.reuse, 0x1000000, PT, P3 ;  /* 0x01000000ad00780c */ /* 0x040fe20003f66130 */
        /* <DEDUP_REMOVED lines=9> */
[----:B------:R-:W-:Y:S01]  /*6bd0*/  FSEL R121, R192, RZ, P5 ;  /* 0x000000ffc0797208 */ /* 0x000fe20002800000 */
[----:B------:R-:W-:Y:S01]  /*6be0*/  FFMA.FTZ R154, R208, R154, R93 ;  /* 0x0000009ad09a7223 */ /* 0x000fe2000001005d */
[----:B------:R-:W-:Y:S01]  /*6bf0*/  LOP3.LUT P3, RZ, R135, 0xff00, RZ, 0xc0, !PT ;  /* 0x0000ff0087ff7812 */ /* 0x000fe2000786c0ff */
[----:B------:R-:W-:Y:S01]  /*6c00*/  FADD.FTZ R153, R152, -R153 ;  /* 0x8000009998997221 */ /* 0x000fe20000010000 */
[----:B------:R-:W-:Y:S01]  /*6c10*/  LOP3.LUT P6, RZ, R134, 0xff0000, RZ, 0xc0, !PT ;  /* 0x00ff000086ff7812 */ /* 0x000fe200078cc0ff */
[----:B------:R-:W-:Y:S01]  /*6c20*/  FMUL.FTZ R154, R154, UR6 ;  /* 0x000000069a9a7c20 */ /* 0x000fe20008410000 */
[----:B------:R-:W-:Y:S01]  /*6c30*/  LOP3.LUT P5, RZ, R134, 0xff000000, RZ, 0xc0, !PT ;  /* 0xff00000086ff7812 */ /* 0x000fe200078ac0ff */
[----:B------:R-:W-:Y:S01]  /*6c40*/  FFMA.FTZ R153, R208, R153, R92 ;  /* 0x00000099d0997223 */ /* 0x000fe2000001005c */
[----:B------:R-:W-:-:S02]  /*6c50*/  F2FP.BF16.F32.PACK_AB R71, R0, R71 ;  /* 0x000000470047723e */ /* 0x000fc400000010ff */
[----:B------:R-:W-:Y:S01]  /*6c60*/  FSEL R119, R192, RZ, P3 ;  /* 0x000000ffc0777208 */ /* 0x000fe20001800000 */
        /* <DEDUP_REMOVED lines=23> */
.L_x_2041:
        /* <DEDUP_REMOVED lines=9> */
[C---:B------:R-:W-:Y:S01]  /*6e70*/  FMUL.FTZ R74, R208.reuse, R191 ;  /* 0x000000bfd04a7220 */ /* 0x040fe20000410000 */
        /* <DEDUP_REMOVED lines=21> */
[----:B------:R-:W-:Y:S01]  /*6fd0*/  FMUL.FTZ R111, R208, R111 ;  /* 0x0000006fd06f7220 */ /* 0x000fe20000410000 */
[----:B------:R-:W-:Y:S01]  /*6fe0*/  FSEL R108, R68, RZ, P5 ;  /* 0x000000ff446c7208 */ /* 0x000fe20002800000 */
[----:B------:R-:W-:Y:S01]  /*6ff0*/  FMUL.FTZ R68, R73, UR6 ;  /* 0x0000000649447c20 */ /* 0x000fe20008410000 */
[----:B------:R-:W-:Y:S01]  /*7000*/  FSEL R114, R0, RZ, P6 ;  /* 0x000000ff00727208 */ /* 0x000fe20003000000 */
[----:B------:R-:W-:Y:S01]  /*7010*/  FMUL.FTZ R110, R208, R157 ;  /* 0x0000009dd06e7220 */ /* 0x000fe20000410000 */
        /* <DEDUP_REMOVED lines=40> */
.L_x_2044:
[-CC-:B------:R-:W-:Y:S01]  /*72a0*/  FFMA.FTZ R0, R195, R123.reuse, R122.reuse ;  /* 0x0000007bc3007223 */ /* 0x180fe2000001007a */
[-CC-:B------:R-:W-:Y:S01]  /*72b0*/  FFMA.FTZ R194, R194, R123.reuse, R122.reuse ;  /* 0x0000007bc2c27223 */ /* 0x180fe2000001007a */
[----:B------:R-:W-:Y:S01]  /*72c0*/  ISETP.GE.U32.AND P3, PT, R134, RZ, PT ;  /* 0x000000ff8600720c */ /* 0x000fe20003f66070 */
[----:B0-----:R-:W-:Y:S01]  /*72d0*/  FFMA.FTZ R69, R190, R123, R122 ;  /* 0x0000007bbe457223 */ /* 0x001fe2000001007a */
[----:B------:R-:W-:Y:S01]  /*72e0*/  FADD.FTZ R193, R193, -R0 ;  /* 0x80000000c1c17221 */ /* 0x000fe20000010000 */
[----:B------:R-:W-:Y:S01]  /*72f0*/  FADD.FTZ R191, R191, -R194 ;  /* 0x800000c2bfbf7221 */ /* 0x000fe20000010000 */
[C---:B------:R-:W-:Y:S01]  /*7300*/  ISETP.GE.U32.AND.EX P3, PT, R135.reuse, 0x1000000, PT, P3 ;  /* 0x010000008700780c */ /* 0x040fe20003f66130 */
[----:B------:R-:W-:Y:S01]  /*7310*/  FADD.FTZ R69, R188, -R69 ;  /* 0x80000045bc457221 */ /* 0x000fe20000010000 */
[C---:B------:R-:W-:Y:S01]  /*7320*/  FMUL.FTZ R193, R208.reuse, R193 ;  /* 0x000000c1d0c17220 */ /* 0x040fe20000410000 */
[----:B------:R-:W-:Y:S01]  /*7330*/  FMUL.FTZ R191, R208, R191 ;  /* 0x000000bfd0bf7220 */ /* 0x000fe20000410000 */
[----:B------:R-:W-:Y:S01]  /*7340*/  FFMA.FTZ R192, R192, R123, R122 ;  /* 0x0000007bc0c07223 */ /* 0x000fe2000001007a */
[----:B------:R-:W-:Y:S01]  /*7350*/  LOP3.LUT P5, RZ, R135, 0xff0000, RZ, 0xc0, !PT ;  /* 0x00ff000087ff7812 */ /* 0x000fe200078ac0ff */
[----:B------:R-:W-:Y:S01]  /*7360*/  FMUL.FTZ R193, R193, UR6 ;  /* 0x00000006c1c17c20 */ /* 0x000fe20008410000 */
[----:B------:R-:W-:Y:S01]  /*7370*/  FMUL.FTZ R191, R191, UR6 ;  /* 0x00000006bfbf7c20 */ /* 0x000fe20008410000 */
[----:B------:R-:W-:Y:S01]  /*7380*/  FADD.FTZ R189, R189, -R192 ;  /* 0x800000c0bdbd7221 */ /* 0x000fe20000010000 */
[----:B------:R-:W-:Y:S01]  /*7390*/  FMUL.FTZ R69, R208, R69 ;  /* 0x00000045d0457220 */ /* 0x000fe20000410000 */
[-CC-:B------:R-:W-:Y:S01]  /*73a0*/  FFMA.FTZ R156, R156, R123.reuse, R122.reuse ;  /* 0x0000007b9c9c7223 */ /* 0x180fe2000001007a */
[----:B------:R-:W-:Y:S01]  /*73b0*/  FSEL R68, R193, RZ, P3 ;  /* 0x000000ffc1447208 */ /* 0x000fe20001800000 */
[----:B------:R-:W-:Y:S01]  /*73c0*/  FFMA.FTZ R158, R158, R123, R122 ;  /* 0x0000007b9e9e7223 */ /* 0x000fe2000001007a */
[----:B------:R-:W-:Y:S01]  /*73d0*/  ISETP.GE.U32.AND P3, PT, R172, RZ, PT ;  /* 0x000000ffac00720c */ /* 0x000fe20003f66070 */
[----:B------:R-:W-:Y:S01]  /*73e0*/  FMUL.FTZ R189, R208, R189 ;  /* 0x000000bdd0bd7220 */ /* 0x000fe20000410000 */
        /* <DEDUP_REMOVED lines=11> */
[C---:B------:R-:W-:Y:S01]  /*74a0*/  FMUL.FTZ R157, R208.reuse, R157 ;  /* 0x0000009dd09d7220 */ /* 0x040fe20000410000 */
[----:B------:R-:W-:Y:S01]  /*74b0*/  LOP3.LUT P3, RZ, R135, 0xff00, RZ, 0xc0, !PT ;  /* 0x0000ff0087ff7812 */ /* 0x000fe2000786c0ff */
[C---:B------:R-:W-:Y:S01]  /*74c0*/  FMUL.FTZ R159, R208.reuse, R159 ;  /* 0x0000009fd09f7220 */ /* 0x040fe20000410000 */
        /* <DEDUP_REMOVED lines=40> */
.L_x_2040:
        /* <DEDUP_REMOVED lines=9> */
[----:B0-----:R-:W-:Y:S01]  /*77e0*/  FFMA.FTZ R73, R190, R123, R122 ;  /* 0x0000007bbe497223 */ /* 0x001fe2000001007a */
        /* <DEDUP_REMOVED lines=46> */
.L_x_2046:
[-CC-:B------:R-:W-:Y:S01]  /*7ad0*/  FFMA.FTZ R0, R195, R123.reuse, R122.reuse ;  /* 0x0000007bc3007223 */ /* 0x180fe2000001007a */
[-CC-:B------:R-:W-:Y:S01]  /*7ae0*/  FFMA.FTZ R194, R194, R123.reuse, R122.reuse ;  /* 0x0000007bc2c27223 */ /* 0x180fe2000001007a */
[-CC-:B0-----:R-:W-:Y:S01]  /*7af0*/  FFMA.FTZ R113, R190, R123.reuse, R122.reuse ;  /* 0x0000007bbe717223 */ /* 0x181fe2000001007a */
        /* <DEDUP_REMOVED lines=13> */
[----:B------:R-:W-:Y:S01]  /*7bd0*/  FFMA.FTZ R113, R208, R113, R96 ;  /* 0x00000071d0717223 */ /* 0x000fe20000010060 */
[----:B------:R-:W-:Y:S01]  /*7be0*/  FMUL.FTZ R0, R0, UR6 ;  /* 0x0000000600007c20 */ /* 0x000fe20008410000 */
[----:B------:R-:W-:Y:S01]  /*7bf0*/  FMUL.FTZ R191, R191, UR6 ;  /* 0x00000006bfbf7c20 */ /* 0x000fe20008410000 */
[C---:B------:R-:W-:Y:S01]  /*7c00*/  LOP3.LUT P5, RZ, R135.reuse, 0xff0000, RZ, 0xc0, !PT ;  /* 0x00ff000087ff7812 */ /* 0x040fe200078ac0ff */
[C---:B------:R-:W-:Y:S01]  /*7c10*/  FFMA.FTZ R192, R208.reuse, R192, R97 ;  /* 0x000000c0d0c07223 */ /* 0x040fe20000010061 */
[----:B------:R-:W-:Y:S01]  /*7c20*/  ISETP.GE.U32.AND.EX P3, PT, R135, 0x1000000, PT, P3 ;  /* 0x010000008700780c */ /* 0x000fe20003f66130 */
[----:B------:R-:W-:Y:S01]  /*7c30*/  FFMA.FTZ R157, R208, R157, R94 ;  /* 0x0000009dd09d7223 */ /* 0x000fe2000001005e */
[----:B------:R-:W-:Y:S01]  /*7c40*/  FADD.FTZ R154, R155, -R154 ;  /* 0x8000009a9b9a7221 */ /* 0x000fe20000010000 */
[----:B------:R-:W-:Y:S01]  /*7c50*/  FADD.FTZ R158, R159, -R158 ;  /* 0x8000009e9f9e7221 */ /* 0x000fe20000010000 */
[----:B------:R-:W-:Y:S01]  /*7c60*/  FADD.FTZ R153, R152, -R153 ;  /* 0x8000009998997221 */ /* 0x000fe20000010000 */
[----:B------:R-:W-:Y:S01]  /*7c70*/  FMUL.FTZ R113, R113, UR6 ;  /* 0x0000000671717c20 */ /* 0x000fe20008410000 */
[----:B------:R-:W-:Y:S01]  /*7c80*/  LOP3.LUT P6, RZ, R135, 0xff, RZ, 0xc0, !PT ;  /* 0x000000ff87ff7812 */ /* 0x000fe200078cc0ff */
[----:B------:R-:W-:Y:S01]  /*7c90*/  FMUL.FTZ R192, R192, UR6 ;  /* 0x00000006c0c07c20 */ /* 0x000fe20008410000 */
[----:B------:R-:W-:Y:S01]  /*7ca0*/  FSEL R0, R0, RZ, P3 ;  /* 0x000000ff00007208 */ /* 0x000fe20001800000 */
[----:B------:R-:W-:Y:S01]  /*7cb0*/  FMUL.FTZ R157, R157, UR6 ;  /* 0x000000069d9d7c20 */ /* 0x000fe20008410000 */
[----:B------:R-:W-:Y:S01]  /*7cc0*/  FSEL R115, R191, RZ, P5 ;  /* 0x000000ffbf737208 */ /* 0x000fe20002800000 */
        /* <DEDUP_REMOVED lines=22> */
.L_x_2045:
[----:B------:R-:W-:Y:S05]  /*7e30*/  @!P2 BRA `(.L_x_2047) ;  /* 0x0000000000d8a947 */ /* 0x000fea0003800000 */
[-CC-:B------:R-:W-:Y:S01]  /*7e40*/  FFMA.FTZ R0, R195, R123.reuse, R122.reuse ;  /* 0x0000007bc3007223 */ /* 0x180fe2000001007a */
[-CC-:B------:R-:W-:Y:S01]  /*7e50*/  FFMA.FTZ R194, R194, R123.reuse, R122.reuse ;  /* 0x0000007bc2c27223 */ /* 0x180fe2000001007a */
[-C--:B------:R-:W-:Y:S01]  /*7e60*/  FFMA.FTZ R153, R153, R123.reuse, R122 ;  /* 0x0000007b99997223 */ /* 0x080fe2000001007a */
[----:B------:R-:W-:Y:S01]  /*7e70*/  ISETP.GE.U32.AND P3, PT, R134, RZ, PT ;  /* 0x000000ff8600720c */ /* 0x000fe20003f66070 */
[----:B0-----:R-:W-:Y:S01]  /*7e80*/  FADD.FTZ R75, R193, -R0 ;  /* 0x80000000c14b7221 */ /* 0x001fe20000010000 */
[----:B------:R-:W-:Y:S01]  /*7e90*/  FADD.FTZ R191, R191, -R194 ;  /* 0x800000c2bfbf7221 */ /* 0x000fe20000010000 */
[--C-:B------:R-:W-:Y:S01]  /*7ea0*/  FFMA.FTZ R156, R156, R123, R122.reuse ;  /* 0x0000007b9c9c7223 */ /* 0x100fe2000001007a */
[----:B------:R-:W-:Y:S01]  /*7eb0*/  FADD.FTZ R153, R152, -R153 ;  /* 0x8000009998997221 */ /* 0x000fe20000010000 */
[C---:B------:R-:W-:Y:S01]  /*7ec0*/  FMUL.FTZ R75, R208.reuse, R75 ;  /* 0x0000004bd04b7220 */ /* 0x040fe20000410000 */
[----:B------:R-:W-:Y:S01]  /*7ed0*/  FMUL.FTZ R74, R208, R191 ;  /* 0x000000bfd04a7220 */ /* 0x000fe20000410000 */
[----:B------:R-:W-:Y:S01]  /*7ee0*/  FFMA.FTZ R73, R190, R123, R122 ;  /* 0x0000007bbe497223 */ /* 0x000fe2000001007a */
[----:B------:R-:W-:Y:S01]  /*7ef0*/  ISETP.GE.U32.AND.EX P3, PT, R135, 0x1000000, PT, P3 ;  /* 0x010000008700780c */ /* 0x000fe20003f66130 */
[----:B------:R-:W-:Y:S01]  /*7f00*/  FMUL.FTZ R110, R75, UR6 ;  /* 0x000000064b6e7c20 */ /* 0x000fe20008410000 */
[----:B------:R-:W-:Y:S01]  /*7f10*/  FMUL.FTZ R72, R74, UR6 ;  /* 0x000000064a487c20 */ /* 0x000fe20008410000 */
[----:B------:R-:W-:Y:S01]  /*7f20*/  FADD.FTZ R157, R157, -R156 ;  /* 0x8000009c9d9d7221 */ /* 0x000fe20000010000 */
[----:B------:R-:W-:Y:S01]  /*7f30*/  LOP3.LUT P5, RZ, R135, 0xff0000, RZ, 0xc0, !PT ;  /* 0x00ff000087ff7812 */ /* 0x000fe200078ac0ff */
[----:B------:R-:W-:Y:S01]  /*7f40*/  FMUL.FTZ R108, R208, R153 ;  /* 0x00000099d06c7220 */ /* 0x000fe20000410000 */
[----:B------:R-:W-:Y:S01]  /*7f50*/  FADD.FTZ R73, R188, -R73 ;  /* 0x80000049bc497221 */ /* 0x000fe20000010000 */
[-CC-:B------:R-:W-:Y:S01]  /*7f60*/  FFMA.FTZ R192, R192, R123.reuse, R122.reuse ;  /* 0x0000007bc0c07223 */ /* 0x180fe2000001007a */
[-CC-:B------:R-:W-:Y:S01]  /*7f70*/  FFMA.FTZ R154, R154, R123.reuse, R122.reuse ;  /* 0x0000007b9a9a7223 */ /* 0x180fe2000001007a */
[----:B------:R-:W-:Y:S01]  /*7f80*/  FFMA.FTZ R158, R158, R123, R122 ;  /* 0x0000007b9e9e7223 */ /* 0x000fe2000001007a */
[----:B------:R-:W-:Y:S01]  /*7f90*/  FSEL R121, R110, RZ, P3 ;  /* 0x000000ff6e797208 */ /* 0x000fe20001800000 */
        /* <DEDUP_REMOVED lines=32> */
.L_x_2047:
        /* <DEDUP_REMOVED lines=16> */
[C---:B------:R-:W-:Y:S01]  /*82a0*/  FMUL.FTZ R113, R208.reuse, R113 ;  /* 0x00000071d0717220 */ /* 0x040fe20000410000 */
[----:B------:R-:W-:Y:S01]  /*82b0*/  FMUL.FTZ R193, R193, UR6 ;  /* 0x00000006c1c17c20 */ /* 0x000fe20008410000 */
[----:B------:R-:W-:Y:S01]  /*82c0*/  FMUL.FTZ R191, R191, UR6 ;  /* 0x00000006bfbf7c20 */ /* 0x000fe20008410000 */
[C---:B------:R-:W-:Y:S01]  /*82d0*/  LOP3.LUT P5, RZ, R135.reuse, 0xff0000, RZ, 0xc0, !PT ;  /* 0x00ff000087ff7812 */ /* 0x040fe200078ac0ff */
[C---:B------:R-:W-:Y:S01]  /*82e0*/  FMUL.FTZ R189, R208.reuse, R189 ;  /* 0x000000bdd0bd7220 */ /* 0x040fe20000410000 */
[----:B------:R-:W-:Y:S01]  /*82f0*/  ISETP.GE.U32.AND.EX P3, PT, R135, 0x1000000, PT, P3 ;  /* 0x010000008700780c */ /* 0x000fe20003f66130 */
[----:B------:R-:W-:Y:S01]  /*8300*/  FMUL.FTZ R157, R208, R157 ;  /* 0x0000009dd09d7220 */ /* 0x000fe20000410000 */
        /* <DEDUP_REMOVED lines=30> */
.L_x_2043:
        /* <DEDUP_REMOVED lines=19> */
[----:B------:R-:W-:Y:S01]  /*8620*/  FFMA.FTZ R69, R146, R123, R122 ;  /* 0x0000007b92457223 */ /* 0x000fe2000001007a */
[C---:B------:R-:W-:Y:S01]  /*8630*/  FFMA.FTZ R74, R208.reuse, R143, R106 ;  /* 0x0000008fd04a7223 */ /* 0x040fe2000001006a */
[----:B------:R-:W-:Y:S01]  /*8640*/  LOP3.LUT P6, RZ, R131, 0xff0000, RZ, 0xc0, !PT ;  /* 0x00ff000083ff7812 */ /* 0x000fe200078cc0ff */
[----:B------:R-:W-:Y:S01]  /*8650*/  FFMA.FTZ R75, R208, R75, R107 ;  /* 0x0000004bd04b7223 */ /* 0x000fe2000001006b */
[----:B------:R-:W-:Y:S01]  /*8660*/  LOP3.LUT P5, RZ, R175, 0xff0000, RZ, 0xc0, !PT ;  /* 0x00ff0000afff7812 */ /* 0x000fe200078ac0ff */
[----:B------:R-:W-:Y:S01]  /*8670*/  FMUL.FTZ R68, R74, UR6 ;  /* 0x000000064a447c20 */ /* 0x000fe20008410000 */
[----:B------:R-:W-:Y:S01]  /*8680*/  ISETP.GE.U32.AND P1, PT, R130, RZ, PT ;  /* 0x000000ff8200720c */ /* 0x000fe20003f26070 */
[----:B------:R-:W-:Y:S01]  /*8690*/  FFMA.FTZ R72, R208, R71, R104 ;  /* 0x00000047d0487223 */ /* 0x000fe20000010068 */
[----:B------:R-:W-:Y:S01]  /*86a0*/  ISETP.GE.U32.AND P3, PT, R174, RZ, PT ;  /* 0x000000ffae00720c */ /* 0x000fe20003f66070 */
[----:B------:R-:W-:Y:S01]  /*86b0*/  FADD.FTZ R149, R142, -R149 ;  /* 0x800000958e957221 */ /* 0x000fe20000010000 */
[----:B------:R-:W-:Y:S01]  /*86c0*/  FADD.FTZ R69, R132, -R69 ;  /* 0x8000004584457221 */ /* 0x000fe20000010000 */
[C---:B------:R-:W-:Y:S01]  /*86d0*/  FSEL R115, R68.reuse, RZ, P6 ;  /* 0x000000ff44737208 */ /* 0x040fe20003000000 */
[----:B------:R-:W-:Y:S01]  /*86e0*/  FMUL.FTZ R70, R75, UR6 ;  /* 0x000000064b467c20 */ /* 0x000fe20008410000 */
[----:B------:R-:W-:Y:S01]  /*86f0*/  FSEL R112, R68, RZ, P5 ;  /* 0x000000ff44707208 */ /* 0x000fe20002800000 */
[----:B------:R-:W-:Y:S01]  /*8700*/  FMUL.FTZ R68, R72, UR6 ;  /* 0x0000000648447c20 */ /* 0x000fe20008410000 */
[----:B------:R-:W-:Y:S01]  /*8710*/  ISETP.GE.U32.AND.EX P1, PT, R131, 0x1000000, PT, P1 ;  /* 0x010000008300780c */ /* 0x000fe20003f26110 */
[C---:B------:R-:W-:Y:S01]  /*8720*/  FFMA.FTZ R73, R208.reuse, R149, R105 ;  /* 0x00000095d0497223 */ /* 0x040fe20000010069 */
[----:B------:R-:W-:Y:S01]  /*8730*/  ISETP.GE.U32.AND.EX P3, PT, R175, 0x1000000, PT, P3 ;  /* 0x01000000af00780c */ /* 0x000fe20003f66130 */
[----:B------:R-:W-:Y:S01]  /*8740*/  FFMA.FTZ R0, R147, R123, R122 ;  /* 0x0000007b93007223 */ /* 0x000fe2000001007a */
[----:B------:R-:W-:Y:S01]  /*8750*/  LOP3.LUT P6, RZ, R131, 0xff, RZ, 0xc0, !PT ;  /* 0x000000ff83ff7812 */ /* 0x000fe200078cc0ff */
[----:B------:R-:W-:Y:S01]  /*8760*/  FFMA.FTZ R110, R208, R69, R102 ;  /* 0x00000045d06e7223 */ /* 0x000fe20000010066 */
[----:B------:R-:W-:Y:S01]  /*8770*/  LOP3.LUT P5, RZ, R175, 0xff, RZ, 0xc0, !PT ;  /* 0x000000ffafff7812 */ /* 0x000fe200078ac0ff */
[----:B------:R-:W-:Y:S01]  /*8780*/  FMUL.FTZ R71, R73, UR6 ;  /* 0x0000000649477c20 */ /* 0x000fe20008410000 */
[----:B------:R-:W-:Y:S01]  /*8790*/  FSEL R116, R70, RZ, P1 ;  /* 0x000000ff46747208 */ /* 0x000fe20000800000 */
[-CC-:B------:R-:W-:Y:S01]  /*87a0*/  FFMA.FTZ R144, R144, R123.reuse, R122.reuse ;  /* 0x0000007b90907223 */ /* 0x180fe2000001007a */
[----:B------:R-:W-:Y:S01]  /*87b0*/  FSEL R113, R70, RZ, P3 ;  /* 0x000000ff46717208 */ /* 0x000fe20001800000 */
[----:B------:R-:W-:Y:S01]  /*87c0*/  FFMA.FTZ R123, R139, R123, R122 ;  /* 0x0000007b8b7b7223 */ /* 0x000fe2000001007a */
[C---:B------:R-:W-:Y:S01]  /*87d0*/  FSEL R114, R68.reuse, RZ, P6 ;  /* 0x000000ff44727208 */ /* 0x040fe20003000000 */
[----:B------:R-:W-:Y:S01]  /*87e0*/  FADD.FTZ R144, R129, -R144 ;  /* 0x8000009081907221 */ /* 0x000fe20000010000 */
[----:B------:R-:W-:Y:S01]  /*87f0*/  FSEL R70, R68, RZ, P5 ;  /* 0x000000ff44467208 */ /* 0x000fe20002800000 */
[----:B------:R-:W-:Y:S01]  /*8800*/  FADD.FTZ R68, R133, -R0 ;  /* 0x8000000085447221 */ /* 0x000fe20000010000 */
[----:B------:R-:W-:Y:S01]  /*8810*/  LOP3.LUT P1, RZ, R131, 0xff00, RZ, 0xc0, !PT ;  /* 0x0000ff0083ff7812 */ /* 0x000fe2000782c0ff */
[----:B------:R-:W-:Y:S01]  /*8820*/  FMUL.FTZ R0, R110, UR6 ;  /* 0x000000066e007c20 */ /* 0x000fe20008410000 */
[----:B------:R-:W-:Y:S01]  /*8830*/  LOP3.LUT P3, RZ, R175, 0xff00, RZ, 0xc0, !PT ;  /* 0x0000ff00afff7812 */ /* 0x000fe2000786c0ff */
[----:B------:R-:W-:Y:S01]  /*8840*/  FFMA.FTZ R111, R208, R68, R103 ;  /* 0x00000044d06f7223 */ /* 0x000fe20000010067 */
[----:B------:R-:W-:Y:S01]  /*8850*/  LOP3.LUT P6, RZ, R130, 0xff0000, RZ, 0xc0, !PT ;  /* 0x00ff000082ff7812 */ /* 0x000fe200078cc0ff */
[----:B------:R-:W-:Y:S01]  /*8860*/  FADD.FTZ R123, R128, -R123 ;  /* 0x8000007b807b7221 */ /* 0x000fe20000010000 */
[C---:B------:R-:W-:Y:S01]  /*8870*/  FSEL R117, R71.reuse, RZ, P1 ;  /* 0x000000ff47757208 */ /* 0x040fe20000800000 */
[C---:B------:R-:W-:Y:S01]  /*8880*/  FFMA.FTZ R109, R208.reuse, R144, R101 ;  /* 0x00000090d06d7223 */ /* 0x040fe20000010065 */
[----:B------:R-:W-:Y:S01]  /*8890*/  FSEL R119, R71, RZ, P3 ;  /* 0x000000ff47777208 */ /* 0x000fe20001800000 */
[----:B------:R-:W-:Y:S01]  /*88a0*/  FFMA.FTZ R108, R208, R123, R100 ;  /* 0x0000007bd06c7223 */ /* 0x000fe20000010064 */
[----:B------:R-:W-:Y:S01]  /*88b0*/  F2FP.BF16.F32.PACK_AB R71, R113, R112 ;  /* 0x000000707147723e */ /* 0x000fe200000010ff */
[----:B------:R-:W-:Y:S01]  /*88c0*/  FMUL.FTZ R112, R111, UR6 ;  /* 0x000000066f707c20 */ /* 0x000fe20008410000 */
[----:B------:R-:W-:Y:S01]  /*88d0*/  FSEL R113, R0, RZ, P6 ;  /* 0x000000ff00717208 */ /* 0x000fe20003000000 */
[----:B------:R-:W-:Y:S01]  /*88e0*/  FMUL.FTZ R68, R109, UR6 ;  /* 0x000000066d447c20 */ /* 0x000fe20008410000 */
[----:B------:R-:W-:-:S02]  /*88f0*/  LOP3.LUT P6, RZ, R174, 0xff0000, RZ, 0xc0, !PT ;  /* 0x00ff0000aeff7812 */ /* 0x000fc400078cc0ff */
[----:B------:R-:W-:Y:S02]  /*8900*/  LOP3.LUT P5, RZ, R130, 0xff000000, RZ, 0xc0, !PT ;  /* 0xff00000082ff7812 */ /* 0x000fe400078ac0ff */
[----:B------:R-:W-:Y:S01]  /*8910*/  FSEL R69, R0, RZ, P6 ;  /* 0x000000ff00457208 */ /* 0x000fe20003000000 */
[----:B------:R-:W-:Y:S01]  /*8920*/  FMUL.FTZ R0, R108, UR6 ;  /* 0x000000066c007c20 */ /* 0x000fe20008410000 */
[----:B------:R-:W-:Y:S02]  /*8930*/  LOP3.LUT P6, RZ, R174, 0xff000000, RZ, 0xc0, !PT ;  /* 0xff000000aeff7812 */ /* 0x000fe400078cc0ff */
[----:B------:R-:W-:Y:S02]  /*8940*/  F2FP.BF16.F32.PACK_AB R115, R116, R115 ;  /* 0x000000737473723e */ /* 0x000fe400000010ff */
        /* <DEDUP_REMOVED lines=17> */
.L_x_2050:
[-CC-:B0-----:R-:W-:Y:S01]  /*8a60*/  FFMA.FTZ R68, R151, R123.reuse, R122.reuse ;  /* 0x0000007b97447223 */ /* 0x181fe2000001007a */
[-CC-:B------:R-:W-:Y:S01]  /*8a70*/  FFMA.FTZ R71, R148, R123.reuse, R122.reuse ;  /* 0x0000007b94477223 */ /* 0x180fe2000001007a */
[-C--:B------:R-:W-:Y:S01]  /*8a80*/  FFMA.FTZ R150, R150, R123.reuse, R122 ;  /* 0x0000007b96967223 */ /* 0x080fe2000001007a */
[----:B------:R-:W-:Y:S01]  /*8a90*/  ISETP.GE.U32.AND P1, PT, R130, RZ, PT ;  /* 0x000000ff8200720c */ /* 0x000fe20003f26070 */
[----:B------:R-:W-:Y:S01]  /*8aa0*/  FADD.FTZ R68, R145, -R68 ;  /* 0x8000004491447221 */ /* 0x000fe20000010000 */
[----:B------:R-:W-:Y:S01]  /*8ab0*/  FADD.FTZ R71, R138, -R71 ;  /* 0x800000478a477221 */ /* 0x000fe20000010000 */
[----:B------:R-:W-:Y:S01]  /*8ac0*/  FFMA.FTZ R69, R146, R123, R122 ;  /* 0x0000007b92457223 */ /* 0x000fe2000001007a */
[----:B------:R-:W-:Y:S01]  /*8ad0*/  FADD.FTZ R143, R143, -R150 ;  /* 0x800000968f8f7221 */ /* 0x000fe20000010000 */
[C---:B------:R-:W-:Y:S01]  /*8ae0*/  FFMA.FTZ R68, R208.reuse, R68, R107 ;  /* 0x00000044d0447223 */ /* 0x040fe2000001006b */
[----:B------:R-:W-:Y:S01]  /*8af0*/  ISETP.GE.U32.AND.EX P5, PT, R131, 0x1000000, PT, P1 ;  /* 0x010000008300780c */ /* 0x000fe20003fa6110 */
[----:B------:R-:W-:Y:S01]  /*8b00*/  FFMA.FTZ R71, R208, R71, R104 ;  /* 0x00000047d0477223 */ /* 0x000fe20000010068 */
        /* <DEDUP_REMOVED lines=12> */
[----:B------:R-:W-:Y:S01]  /*8bd0*/  FSEL R114, R71, RZ, P5 ;  /* 0x000000ff47727208 */ /* 0x000fe20002800000 */
        /* <DEDUP_REMOVED lines=30> */
[C---:B------:R-:W-:Y:S02]  /*8dc0*/  FSEL R117, R149.reuse, RZ, P6 ;  /* 0x000000ff95757208 */ /* 0x040fe40003000000 */
        /* <DEDUP_REMOVED lines=20> */
.L_x_2049:
[----:B------:R-:W-:Y:S05]  /*8f10*/  @!P2 BRA `(.L_x_2052) ;  /* 0x00000004002ca947 */ /* 0x000fea0003800000 */
        /* <DEDUP_REMOVED lines=9> */
[--C-:B------:R-:W-:Y:S01]  /*8fb0*/  FFMA.FTZ R149, R149, R123, R122.reuse ;  /* 0x0000007b95957223 */ /* 0x100fe2000001007a */
[----:B------:R-:W-:Y:S01]  /*8fc0*/  LOP3.LUT P6, RZ, R131, 0xff0000, RZ, 0xc0, !PT ;  /* 0x00ff000083ff7812 */ /* 0x000fe200078cc0ff */
[----:B------:R-:W-:Y:S01]  /*8fd0*/  FMUL.FTZ R75, R208, R75 ;  /* 0x0000004bd04b7220 */ /* 0x000fe20000410000 */
[----:B------:R-:W-:Y:S01]  /*8fe0*/  FMUL.FTZ R0, R74, UR6 ;  /* 0x000000064a007c20 */ /* 0x000fe20008410000 */
[----:B------:R-:W-:Y:S01]  /*8ff0*/  LOP3.LUT P5, RZ, R175, 0xff0000, RZ, 0xc0, !PT ;  /* 0x00ff0000afff7812 */ /* 0x000fe200078ac0ff */
[----:B------:R-:W-:Y:S01]  /*9000*/  FMUL.FTZ R72, R208, R69 ;  /* 0x00000045d0487220 */ /* 0x000fe20000410000 */
[----:B------:R-:W-:Y:S01]  /*9010*/  ISETP.GE.U32.AND P1, PT, R130, RZ, PT ;  /* 0x000000ff8200720c */ /* 0x000fe20003f26070 */
[----:B------:R-:W-:Y:S01]  /*9020*/  FADD.FTZ R149, R142, -R149 ;  /* 0x800000958e957221 */ /* 0x000fe20000010000 */
[----:B------:R-:W-:Y:S01]  /*9030*/  ISETP.GE.U32.AND P3, PT, R174, RZ, PT ;  /* 0x000000ffae00720c */ /* 0x000fe20003f66070 */
[----:B------:R-:W-:Y:S01]  /*9040*/  FMUL.FTZ R68, R75, UR6 ;  /* 0x000000064b447c20 */ /* 0x000fe20008410000 */
[----:B------:R-:W-:Y:S01]  /*9050*/  FSEL R115, R0, RZ, P6 ;  /* 0x000000ff00737208 */ /* 0x000fe20003000000 */
[----:B------:R-:W-:Y:S01]  /*9060*/  FMUL.FTZ R73, R208, R149 ;  /* 0x00000095d0497220 */ /* 0x000fe20000410000 */
[----:B------:R-:W-:Y:S01]  /*9070*/  FSEL R71, R0, RZ, P5 ;  /* 0x000000ff00477208 */ /* 0x000fe20002800000 */
[----:B------:R-:W-:Y:S01]  /*9080*/  FMUL.FTZ R0, R72, UR6 ;  /* 0x0000000648007c20 */ /* 0x000fe20008410000 */
[----:B------:R-:W-:Y:S01]  /*9090*/  LOP3.LUT P6, RZ, R131, 0xff, RZ, 0xc0, !PT ;  /* 0x000000ff83ff7812 */ /* 0x000fe200078cc0ff */
[----:B------:R-:W-:Y:S01]  /*90a0*/  FMUL.FTZ R110, R208, R109 ;  /* 0x0000006dd06e7220 */ /* 0x000fe20000410000 */
[----:B------:R-:W-:Y:S01]  /*90b0*/  LOP3.LUT P5, RZ, R175, 0xff, RZ, 0xc0, !PT ;  /* 0x000000ffafff7812 */ /* 0x000fe200078ac0ff */
[-CC-:B------:R-:W-:Y:S01]  /*90c0*/  FFMA.FTZ R108, R147, R123.reuse, R122.reuse ;  /* 0x0000007b936c7223 */ /* 0x180fe2000001007a */
[----:B------:R-:W-:Y:S01]  /*90d0*/  ISETP.GE.U32.AND.EX P1, PT, R131, 0x1000000, PT, P1 ;  /* 0x010000008300780c */ /* 0x000fe20003f26110 */
[-C--:B------:R-:W-:Y:S01]  /*90e0*/  FFMA.FTZ R144, R144, R123.reuse, R122 ;  /* 0x0000007b90907223 */ /* 0x080fe2000001007a */
[----:B------:R-:W-:Y:S01]  /*90f0*/  ISETP.GE.U32.AND.EX P3, PT, R175, 0x1000000, PT, P3 ;  /* 0x01000000af00780c */ /* 0x000fe20003f66130 */
[----:B------:R-:W-:Y:S01]  /*9100*/  FADD.FTZ R111, R133, -R108 ;  /* 0x8000006c856f7221 */ /* 0x000fe20000010000 */
[C---:B------:R-:W-:Y:S01]  /*9110*/  FSEL R116, R68.reuse, RZ, P1 ;  /* 0x000000ff44747208 */ /* 0x040fe20000800000 */
[----:B------:R-:W-:Y:S01]  /*9120*/  FFMA.FTZ R123, R139, R123, R122 ;  /* 0x0000007b8b7b7223 */ /* 0x000fe2000001007a */
[----:B------:R-:W-:Y:S01]  /*9130*/  FSEL R112, R68, RZ, P3 ;  /* 0x000000ff44707208 */ /* 0x000fe20001800000 */
[----:B------:R-:W-:Y:S01]  /*9140*/  FMUL.FTZ R68, R73, UR6 ;  /* 0x0000000649447c20 */ /* 0x000fe20008410000 */
[----:B------:R-:W-:Y:S01]  /*9150*/  FSEL R114, R0, RZ, P6 ;  /* 0x000000ff00727208 */ /* 0x000fe20003000000 */
[----:B------:R-:W-:Y:S01]  /*9160*/  FMUL.FTZ R111, R208, R111 ;  /* 0x0000006fd06f7220 */ /* 0x000fe20000410000 */
[----:B------:R-:W-:Y:S01]  /*9170*/  FSEL R70, R0, RZ, P5 ;  /* 0x000000ff00467208 */ /* 0x000fe20002800000 */
[----:B------:R-:W-:Y:S01]  /*9180*/  FMUL.FTZ R0, R110, UR6 ;  /* 0x000000066e007c20 */ /* 0x000fe20008410000 */
[----:B------:R-:W-:Y:S01]  /*9190*/  LOP3.LUT P3, RZ, R175, 0xff00, RZ, 0xc0, !PT ;  /* 0x0000ff00afff7812 */ /* 0x000fe2000786c0ff */
[----:B------:R-:W-:Y:S01]  /*91a0*/  FADD.FTZ R109, R129, -R144 ;  /* 0x80000090816d7221 */ /* 0x000fe20000010000 */
[----:B------:R-:W-:Y:S01]  /*91b0*/  LOP3.LUT P6, RZ, R130, 0xff0000, RZ, 0xc0, !PT ;  /* 0x00ff000082ff7812 */ /* 0x000fe200078cc0ff */
[----:B------:R-:W-:Y:S01]  /*91c0*/  FADD.FTZ R123, R128, -R123 ;  /* 0x8000007b807b7221 */ /* 0x000fe20000010000 */
[----:B------:R-:W-:Y:S01]  /*91d0*/  FSEL R69, R68, RZ, P3 ;  /* 0x000000ff44457208 */ /* 0x000fe20001800000 */
[----:B------:R-:W-:Y:S01]  /*91e0*/  FMUL.FTZ R109, R208, R109 ;  /* 0x0000006dd06d7220 */ /* 0x000fe20000410000 */
[----:B------:R-:W-:Y:S01]  /*91f0*/  FSEL R113, R0, RZ, P6 ;  /* 0x000000ff00717208 */ /* 0x000fe20003000000 */
[----:B------:R-:W-:Y:S01]  /*9200*/  FMUL.FTZ R108, R208, R123 ;  /* 0x0000007bd06c7220 */ /* 0x000fe20000410000 */
[----:B------:R-:W-:-:S02]  /*9210*/  LOP3.LUT P6, RZ, R174, 0xff0000, RZ, 0xc0, !PT ;  /* 0x00ff0000aeff7812 */ /* 0x000fc400078cc0ff */
[----:B------:R-:W-:Y:S01]  /*9220*/  F2FP.BF16.F32.PACK_AB R71, R112, R71 ;  /* 0x000000477047723e */ /* 0x000fe200000010ff */
[----:B------:R-:W-:Y:S01]  /*9230*/  FMUL.FTZ R112, R111, UR6 ;  /* 0x000000066f707c20 */ /* 0x000fe20008410000 */
[----:B------:R-:W-:Y:S02]  /*9240*/  LOP3.LUT P1, RZ, R131, 0xff00, RZ, 0xc0, !PT ;  /* 0x0000ff0083ff7812 */ /* 0x000fe4000782c0ff */
[----:B------:R-:W-:Y:S02]  /*9250*/  F2FP.BF16.F32.PACK_AB R70, R69, R70 ;  /* 0x000000464546723e */ /* 0x000fe400000010ff */
[----:B------:R-:W-:Y:S02]  /*9260*/  LOP3.LUT P5, RZ, R130, 0xff000000, RZ, 0xc0, !PT ;  /* 0xff00000082ff7812 */ /* 0x000fe400078ac0ff */
[----:B------:R-:W-:Y:S01]  /*9270*/  FSEL R69, R0, RZ, P6 ;  /* 0x000000ff00457208 */ /* 0x000fe20003000000 */
[----:B------:R-:W-:Y:S01]  /*9280*/  FMUL.FTZ R0, R108, UR6 ;  /* 0x000000066c007c20 */ /* 0x000fe20008410000 */
[----:B------:R-:W-:-:S02]  /*9290*/  LOP3.LUT P6, RZ, R174, 0xff000000, RZ, 0xc0, !PT ;  /* 0xff000000aeff7812 */ /* 0x000fc400078cc0ff */
[----:B------:R-:W-:Y:S01]  /*92a0*/  FSEL R117, R68, RZ, P1 ;  /* 0x000000ff44757208 */ /* 0x000fe20000800000 */
[----:B------:R-:W-:Y:S01]  /*92b0*/  FMUL.FTZ R68, R109, UR6 ;  /* 0x000000066d447c20 */ /* 0x000fe20008410000 */
[----:B------:R-:W-:Y:S02]  /*92c0*/  F2FP.BF16.F32.PACK_AB R115, R116, R115 ;  /* 0x000000737473723e */ /* 0x000fe400000010ff */
        /* <DEDUP_REMOVED lines=16> */
.L_x_2052:
[-CC-:B0-----:R-:W-:Y:S01]  /*93d0*/  FFMA.FTZ R68, R151, R123.reuse, R122.reuse ;  /* 0x0000007b97447223 */ /* 0x181fe2000001007a */
[-CC-:B------:R-:W-:Y:S01]  /*93e0*/  FFMA.FTZ R71, R148, R123.reuse, R122.reuse ;  /* 0x0000007b94477223 */ /* 0x180fe2000001007a */
[----:B------:R-:W-:Y:S01]  /*93f0*/  ISETP.GE.U32.AND P1, PT, R130, RZ, PT ;  /* 0x000000ff8200720c */ /* 0x000fe20003f26070 */
[-C--:B------:R-:W-:Y:S01]  /*9400*/  FFMA.FTZ R69, R146, R123.reuse, R122 ;  /* 0x0000007b92457223 */ /* 0x080fe2000001007a */
        /* <DEDUP_REMOVED lines=14> */
[-CC-:B------:R-:W-:Y:S01]  /*94f0*/  FFMA.FTZ R0, R147, R123.reuse, R122.reuse ;  /* 0x0000007b93007223 */ /* 0x180fe2000001007a */
[----:B------:R-:W-:Y:S01]  /*9500*/  LOP3.LUT P5, RZ, R131, 0xff, RZ, 0xc0, !PT ;  /* 0x000000ff83ff7812 */ /* 0x000fe200078ac0ff */
[----:B------:R-:W-:Y:S01]  /*9510*/  FMUL.FTZ R143, R143, UR6 ;  /* 0x000000068f8f7c20 */ /* 0x000fe20008410000 */
[----:B------:R-:W-:Y:S01]  /*9520*/  FMUL.FTZ R69, R69, UR6 ;  /* 0x0000000645457c20 */ /* 0x000fe20008410000 */
[----:B------:R-:W-:Y:S01]  /*9530*/  FADD.FTZ R149, R142, -R149 ;  /* 0x800000958e957221 */ /* 0x000fe20000010000 */
[----:B------:R-:W-:Y:S01]  /*9540*/  FSEL R114, R71, RZ, P5 ;  /* 0x000000ff47727208 */ /* 0x000fe20002800000 */
[-C--:B------:R-:W-:Y:S01]  /*9550*/  FFMA.FTZ R144, R144, R123.reuse, R122 ;  /* 0x0000007b90907223 */ /* 0x080fe2000001007a */
[----:B------:R-:W-:Y:S01]  /*9560*/  LOP3.LUT P3, RZ, R131, 0xff0000, RZ, 0xc0, !PT ;  /* 0x00ff000083ff7812 */ /* 0x000fe2000786c0ff */
[----:B------:R-:W-:Y:S01]  /*9570*/  FADD.FTZ R133, R133, -R0 ;  /* 0x8000000085857221 */ /* 0x000fe20000010000 */
[----:B------:R-:W-:Y:S01]  /*9580*/  LOP3.LUT P5, RZ, R130, 0xff0000, RZ, 0xc0, !PT ;  /* 0x00ff000082ff7812 */ /* 0x000fe200078ac0ff */
[----:B------:R-:W-:Y:S01]  /*9590*/  FFMA.FTZ R123, R139, R123, R122 ;  /* 0x0000007b8b7b7223 */ /* 0x000fe2000001007a */
[----:B------:R-:W-:Y:S01]  /*95a0*/  ISETP.GE.U32.AND P1, PT, R174, RZ, PT ;  /* 0x000000ffae00720c */ /* 0x000fe20003f26070 */
[C---:B------:R-:W-:Y:S01]  /*95b0*/  FMUL.FTZ R149, R208.reuse, R149 ;  /* 0x00000095d0957220 */ /* 0x040fe20000410000 */
[----:B------:R-:W-:Y:S01]  /*95c0*/  LOP3.LUT P6, RZ, R175, 0xff0000, RZ, 0xc0, !PT ;  /* 0x00ff0000afff7812 */ /* 0x000fe200078cc0ff */
[----:B------:R-:W-:Y:S01]  /*95d0*/  FADD.FTZ R129, R129, -R144 ;  /* 0x8000009081817221 */ /* 0x000fe20000010000 */
[----:B------:R-:W-:Y:S01]  /*95e0*/  FSEL R115, R143, RZ, P3 ;  /* 0x000000ff8f737208 */ /* 0x000fe20001800000 */
[----:B------:R-:W-:Y:S01]  /*95f0*/  FMUL.FTZ R133, R208, R133 ;  /* 0x00000085d0857220 */ /* 0x000fe20000410000 */
        /* <DEDUP_REMOVED lines=20> */
[----:B------:R-:W-:-:S02]  /*9740*/  LOP3.LUT P6, RZ, R130, 0xff00, RZ, 0xc0, !PT ;  /* 0x0000ff0082ff7812 */ /* 0x000fc400078cc0ff */
[----:B------:R-:W-:Y:S02]  /*9750*/  FSEL R149, R149, RZ, P1 ;  /* 0x000000ff95957208 */ /* 0x000fe40000800000 */
[C---:B------:R-:W-:Y:S02]  /*9760*/  FSEL R0, R133.reuse, RZ, P3 ;  /* 0x000000ff85007208 */ /* 0x040fe40001800000 */
[----:B------:R-:W-:Y:S02]  /*9770*/  FSEL R116, R133, RZ, P5 ;  /* 0x000000ff85747208 */ /* 0x000fe40002800000 */
[----:B------:R-:W-:Y:S02]  /*9780*/  LOP3.LUT P1, RZ, R130, 0xff, RZ, 0xc0, !PT ;  /* 0x000000ff82ff7812 */ /* 0x000fe4000782c0ff */
[C---:B------:R-:W-:Y:S02]  /*9790*/  LOP3.LUT P3, RZ, R174.reuse, 0xff00, RZ, 0xc0, !PT ;  /* 0x0000ff00aeff7812 */ /* 0x040fe4000786c0ff */
[----:B------:R-:W-:-:S02]  /*97a0*/  LOP3.LUT P5, RZ, R174, 0xff, RZ, 0xc0, !PT ;  /* 0x000000ffaeff7812 */ /* 0x000fc400078ac0ff */
[----:B------:R-:W-:Y:S02]  /*97b0*/  F2FP.BF16.F32.PACK_AB R114, R117, R114 ;  /* 0x000000727572723e */ /* 0x000fe400000010ff */
        /* <DEDUP_REMOVED lines=12> */
.L_x_2048:
[----:B------:R-:W-:Y:S05]  /*9880*/  @!P1 BRA `(.L_x_2053) ;  /* 0x0000000400b49947 */ /* 0x000fea0003800000 */
[----:B------:R-:W-:Y:S05]  /*9890*/  @!P2 BRA `(.L_x_2054) ;  /* 0x0000000000d8a947 */ /* 0x000fea0003800000 */
[-CC-:B0-----:R-:W-:Y:S01]  /*98a0*/  FFMA.FTZ R75, R148, R123.reuse, R122.reuse ;  /* 0x0000007b944b7223 */ /* 0x181fe2000001007a */
[-CC-:B------:R-:W-:Y:S01]  /*98b0*/  FFMA.FTZ R72, R151, R123.reuse, R122.reuse ;  /* 0x0000007b97487223 */ /* 0x180fe2000001007a */
[-CC-:B------:R-:W-:Y:S01]  /*98c0*/  FFMA.FTZ R144, R144, R123.reuse, R122.reuse ;  /* 0x0000007b90907223 */ /* 0x180fe2000001007a */
[-CC-:B------:R-:W-:Y:S01]  /*98d0*/  FFMA.FTZ R73, R146, R123.reuse, R122.reuse ;  /* 0x0000007b92497223 */ /* 0x180fe2000001007a */
[----:B------:R-:W-:Y:S01]  /*98e0*/  FADD.FTZ R75, R138, -R75 ;  /* 0x8000004b8a4b7221 */ /* 0x000fe20000010000 */
[-CC-:B------:R-:W-:Y:S01]  /*98f0*/  FFMA.FTZ R0, R147, R123.reuse, R122.reuse ;  /* 0x0000007b93007223 */ /* 0x180fe2000001007a */
[-CC-:B------:R-:W-:Y:S01]  /*9900*/  FFMA.FTZ R149, R149, R123.reuse, R122.reuse ;  /* 0x0000007b95957223 */ /* 0x180fe2000001007a */
[-C--:B------:R-:W-:Y:S01]  /*9910*/  FFMA.FTZ R150, R150, R123.reuse, R122 ;  /* 0x0000007b96967223 */ /* 0x080fe2000001007a */
[----:B------:R-:W-:Y:S01]  /*9920*/  FADD.FTZ R108, R145, -R72 ;  /* 0x80000048916c7221 */ /* 0x000fe20000010000 */
[----:B------:R-:W-:Y:S01]  /*9930*/  FFMA.FTZ R123, R139, R123, R122 ;  /* 0x0000007b8b7b7223 */ /* 0x000fe2000001007a */
[C---:B------:R-:W-:Y:S01]  /*9940*/  FFMA.FTZ R72, R208.reuse, R75, R104 ;  /* 0x0000004bd0487223 */ /* 0x040fe20000010068 */
[----:B------:R-:W-:Y:S01]  /*9950*/  FADD.FTZ R143, R143, -R150 ;  /* 0x800000968f8f7221 */ /* 0x000fe20000010000 */
[----:B------:R-:W-:Y:S01]  /*9960*/  FFMA.FTZ R75, R208, R108, R107 ;  /* 0x0000006cd04b7223 */ /* 0x000fe2000001006b */
[----:B------:R-:W-:Y:S01]  /*9970*/  FADD.FTZ R123, R128, -R123 ;  /* 0x8000007b807b7221 */ /* 0x000fe20000010000 */
[----:B------:R-:W-:Y:S01]  /*9980*/  ISETP.GE.U32.AND P1, PT, R130, RZ, PT ;  /* 0x000000ff8200720c */ /* 0x000fe20003f26070 */
[----:B------:R-:W-:Y:S01]  /*9990*/  FADD.FTZ R73, R132, -R73 ;  /* 0x8000004984497221 */ /* 0x000fe20000010000 */
[----:B------:R-:W-:Y:S01]  /*99a0*/  FADD.FTZ R0, R133, -R0 ;  /* 0x8000000085007221 */ /* 0x000fe20000010000 */
[----:B------:R-:W-:Y:S01]  /*99b0*/  FMUL.FTZ R113, R75, UR6 ;  /* 0x000000064b717c20 */ /* 0x000fe20008410000 */
[C---:B------:R-:W-:Y:S01]  /*99c0*/  FFMA.FTZ R74, R208.reuse, R143, R106 ;  /* 0x0000008fd04a7223 */ /* 0x040fe2000001006a */
[----:B------:R-:W-:Y:S01]  /*99d0*/  FFMA.FTZ R108, R208, R123, R100 ;  /* 0x0000007bd06c7223 */ /* 0x000fe20000010064 */
[----:B------:R-:W-:Y:S01]  /*99e0*/  ISETP.GE.U32.AND.EX P1, PT, R131, 0x1000000, PT, P1 ;  /* 0x010000008300780c */ /* 0x000fe20003f26110 */
[----:B------:R-:W-:Y:S01]  /*99f0*/  FADD.FTZ R142, R142, -R149 ;  /* 0x800000958e8e7221 */ /* 0x000fe20000010000 */
[C---:B------:R-:W-:Y:S01]  /*9a00*/  FFMA.FTZ R110, R208.reuse, R73, R102 ;  /* 0x00000049d06e7223 */ /* 0x040fe20000010066 */
[----:B------:R-:W-:Y:S01]  /*9a10*/  FADD.FTZ R144, R129, -R144 ;  /* 0x8000009081907221 */ /* 0x000fe20000010000 */
[----:B------:R-:W-:Y:S01]  /*9a20*/  FFMA.FTZ R111, R208, R0, R103 ;  /* 0x00000000d06f7223 */ /* 0x000fe20000010067 */
[----:B------:R-:W-:Y:S01]  /*9a30*/  FMUL.FTZ R112, R74, UR6 ;  /* 0x000000064a707c20 */ /* 0x000fe20008410000 */
[----:B------:R-:W-:Y:S01]  /*9a40*/  FMUL.FTZ R0, R108, UR6 ;  /* 0x000000066c007c20 */ /* 0x000fe20008410000 */
[----:B------:R-:W-:Y:S01]  /*9a50*/  FSEL R121, R113, RZ, P1 ;  /* 0x000000ff71797208 */ /* 0x000fe20000800000 */
[----:B------:R-:W-:Y:S01]  /*9a60*/  FFMA.FTZ R73, R208, R142, R105 ;  /* 0x0000008ed0497223 */ /* 0x000fe20000010069 */
[----:B------:R-:W-:Y:S01]  /*9a70*/  LOP3.LUT P5, RZ, R131, 0xff0000, RZ, 0xc0, !PT ;  /* 0x00ff000083ff7812 */ /* 0x000fe200078ac0ff */
[----:B------:R-:W-:Y:S01]  /*9a80*/  FMUL.FTZ R113, R110, UR6 ;  /* 0x000000066e717c20 */ /* 0x000fe20008410000 */
[----:B------:R-:W-:Y:S01]  /*9a90*/  LOP3.LUT P3, RZ, R130, 0xff, RZ, 0xc0, !PT ;  /* 0x000000ff82ff7812 */ /* 0x000fe2000786c0ff */
        /* <DEDUP_REMOVED lines=22> */
.L_x_2054:
[-CC-:B0-----:R-:W-:Y:S01]  /*9c00*/  FFMA.FTZ R115, R148, R123.reuse, R122.reuse ;  /* 0x0000007b94737223 */ /* 0x181fe2000001007a */
        /* <DEDUP_REMOVED lines=53> */
.L_x_2053:
        /* <DEDUP_REMOVED lines=11> */
[C---:B------:R-:W-:Y:S01]  /*a010*/  FMUL.FTZ R72, R208.reuse, R75 ;  /* 0x0000004bd0487220 */ /* 0x040fe20000410000 */
[----:B------:R-:W-:Y:S01]  /*a020*/  FADD.FTZ R143, R143, -R150 ;  /* 0x800000968f8f7221 */ /* 0x000fe20000010000 */
[----:B------:R-:W-:Y:S01]  /*a030*/  FMUL.FTZ R75, R208, R145 ;  /* 0x00000091d04b7220 */ /* 0x000fe20000410000 */
[----:B------:R-:W-:Y:S01]  /*a040*/  FADD.FTZ R123, R128, -R123 ;  /* 0x8000007b807b7221 */ /* 0x000fe20000010000 */
[----:B------:R-:W-:Y:S01]  /*a050*/  ISETP.GE.U32.AND P1, PT, R130, RZ, PT ;  /* 0x000000ff8200720c */ /* 0x000fe20003f26070 */
[----:B------:R-:W-:Y:S01]  /*a060*/  FADD.FTZ R73, R132, -R73 ;  /* 0x8000004984497221 */ /* 0x000fe20000010000 */
[----:B------:R-:W-:Y:S01]  /*a070*/  FMUL.FTZ R113, R75, UR6 ;  /* 0x000000064b717c20 */ /* 0x000fe20008410000 */
[C---:B------:R-:W-:Y:S01]  /*a080*/  FMUL.FTZ R74, R208.reuse, R143 ;  /* 0x0000008fd04a7220 */ /* 0x040fe20000410000 */
[----:B------:R-:W-:Y:S01]  /*a090*/  FMUL.FTZ R108, R208, R123 ;  /* 0x0000007bd06c7220 */ /* 0x000fe20000410000 */
[----:B------:R-:W-:Y:S01]  /*a0a0*/  ISETP.GE.U32.AND.EX P1, PT, R131, 0x1000000, PT, P1 ;  /* 0x010000008300780c */ /* 0x000fe20003f26110 */
[----:B------:R-:W-:Y:S01]  /*a0b0*/  FADD.FTZ R149, R142, -R149 ;  /* 0x800000958e957221 */ /* 0x000fe20000010000 */
[----:B------:R-:W-:Y:S01]  /*a0c0*/  FMUL.FTZ R110, R208, R73 ;  /* 0x00000049d06e7220 */ /* 0x000fe20000410000 */
        /* <DEDUP_REMOVED lines=32> */
.L_x_2055:
        /* <DEDUP_REMOVED lines=53> */
.L_x_2051:
        /* <DEDUP_REMOVED lines=35> */
.L_x_2021:
        /* <DEDUP_REMOVED lines=25> */
.L_x_2057:
        /* <DEDUP_REMOVED lines=10> */
.L_x_4855:


//--------------------- .text._ZN10layer_norm31ln_parallel_residual_bwd_kernelINS_13Kernel_traitsIf6__halfS2_S2_fjLj8192ELj1ELj1ELj8ELj16ENS_18Kernel_traits_baseILj8192EfS2_S2_S2_fjLj256EEEEELb0ELb0ELb0EEEvNS_9BwdParamsE --------------------------
	.section	.text._ZN10layer_norm31ln_parallel_residual_bwd_kernelINS_13Kernel_traitsIf6__halfS2_S2_fjLj8192ELj1ELj1ELj8ELj16ENS_18Kernel_traits_baseILj8192EfS2_S2_S2_fjLj256EEEEELb0ELb0ELb0EEEvNS_9BwdParamsE,"ax",@progbits
	.align	128
        .global         _ZN10layer_norm31ln_parallel_residual_bwd_kernelINS_13Kernel_traitsIf6__halfS2_S2_fjLj8192ELj1ELj1ELj8ELj16ENS_18Kernel_traits_baseILj8192EfS2_S2_S2_fjLj256EEEEELb0ELb0ELb0EEEvNS_9BwdParamsE
        .type           _ZN10layer_norm31ln_parallel_residual_bwd_kernelINS_13Kernel_traitsIf6__halfS2_S2_fjLj8192ELj1ELj1ELj8ELj16ENS_18Kernel_traits_baseILj8192EfS2_S2_S2_fjLj256EEEEELb0ELb0ELb0EEEvNS_9BwdParamsE,@function
        .size           _ZN10layer_norm31ln_parallel_residual_bwd_kernelINS_13Kernel_traitsIf6__halfS2_S2_fjLj8192ELj1ELj1ELj8ELj16ENS_18Kernel_traits_baseILj8192EfS2_S2_S2_fjLj256EEEEELb0ELb0ELb0EEEvNS_9BwdParamsE,(.L_x_4856 - _ZN10layer_norm31ln_parallel_residual_bwd_kernelINS_13Kernel_traitsIf6__halfS2_S2_fjLj8192ELj1ELj1ELj8ELj16ENS_18Kernel_traits_baseILj8192EfS2_S2_S2_fjLj256EEEEELb0ELb0ELb0EEEvNS_9BwdParamsE)
        .other          _ZN10layer_norm31ln_parallel_residual_bwd_kernelINS_13Kernel_traitsIf6__halfS2_S2_fjLj8192ELj1ELj1ELj8ELj16ENS_18Kernel_traits_baseILj8192EfS2_S2_S2_fjLj256EEEEELb0ELb0ELb0EEEvNS_9BwdParamsE,@"STO_CUDA_ENTRY STV_DEFAULT"
_ZN10layer_norm31ln_parallel_residual_bwd_kernelINS_13Kernel_traitsIf6__halfS2_S2_fjLj8192ELj1ELj1ELj8ELj16ENS_18Kernel_traits_baseILj8192EfS2_S2_S2_fjLj256EEEEELb0ELb0ELb0EEEvNS_9BwdParamsE:
.text._ZN10layer_norm31ln_parallel_residual_bwd_kernelINS_13Kernel_traitsIf6__halfS2_S2_fjLj8192ELj1ELj1ELj8ELj16ENS_18Kernel_traits_baseILj8192EfS2_S2_S2_fjLj256EEEEELb0ELb0ELb0EEEvNS_9BwdParamsE:
        /* <DEDUP_REMOVED lines=241> */
.L_x_2109:
        /* <DEDUP_REMOVED lines=41> */
[----:B------:R-:W4:Y:S04]  /*11a0*/  LDL R252, [R1+0xa0] ;  /* 0x0000a00001fc7983 */ /* 0x000f280000100800 */
[----:B------:R-:W4:Y:S04]  /*11b0*/  LDG.E.128 R156, desc[UR16][R156.64] ;  /* 0x000000109c9c7981 */ /* 0x000f28000c1e1d00 */
[----:B------:R-:W4:Y:S04]  /*11c0*/  LDL R231, [R1+0x84] ;  /* 0x0000840001e77983 */ /* 0x000f280000100800 */
[----:B------:R-:W4:Y:S01]  /*11d0*/  LDL R230, [R1+0xa4] ;  /* 0x0000a40001e67983 */ /* 0x000f220000100800 */
[----:B--2---:R-:W-:-:S05]  /*11e0*/  HADD2.F32 R0, -RZ, R148.H0_H0 ;  /* 0x20000094ff007230 */ /* 0x004fca0000004100 */
[----:B------:R-:W-:Y:S01]  /*11f0*/  FADD.FTZ R0, R0, -UR24 ;  /* 0x8000001800007e21 */ /* 0x000fe20008010000 */
[----:B---3--:R-:W-:-:S03]  /*1200*/  HADD2.F32 R14, -RZ, R152.H0_H0 ;  /* 0x20000098ff0e7230 */ /* 0x008fc60000004100 */
[----:B------:R-:W-:Y:S02]  /*1210*/  FMUL.FTZ R0, R0, UR23 ;  /* 0x0000001700007c20 */ /* 0x000fe40008410000 */
[----:B------:R-:W-:Y:S01]  /*1220*/  FMUL.FTZ R15, R164, R14 ;  /* 0x0000000ea40f7220 */ /* 0x000fe20000410000 */
[----:B----4-:R-:W-:-:S05]  /*1230*/  HADD2.F32 R8, -RZ, R156.H0_H0 ;  /* 0x2000009cff087230 */ /* 0x010fca0000004100 */
[----:B------:R-:W-:Y:S01]  /*1240*/  FADD.FTZ R196, R196, R8 ;  /* 0x00000008c4c47221 */ /* 0x000fe20000010000 */
[-C--:B------:R-:W-:Y:S01]  /*1250*/  FFMA.FTZ R232, R0, R8.reuse, R232 ;  /* 0x0000000800e87223 */ /* 0x080fe200000100e8 */
[----:B------:R-:W-:Y:S01]  /*1260*/  FFMA.FTZ R8, R163, R8, R15 ;  /* 0x00000008a3087223 */ /* 0x000fe2000001000f */
[----:B------:R-:W-:Y:S02]  /*1270*/  HADD2.F32 R15, -RZ, R148.H1_H1 ;  /* 0x30000094ff0f7230 */ /* 0x000fe40000004100 */
[----:B------:R-:W-:Y:S01]  /*1280*/  FADD.FTZ R84, R84, R14 ;  /* 0x0000000e54547221 */ /* 0x000fe20000010000 */
[----:B------:R-:W-:Y:S01]  /*1290*/  FFMA.FTZ R60, R0, R14, R60 ;  /* 0x0000000e003c7223 */ /* 0x000fe2000001003c */
[----:B------:R-:W-:Y:S02]  /*12a0*/  HADD2.F32 R14, -RZ, R152.H1_H1 ;  /* 0x30000098ff0e7230 */ /* 0x000fe40000004100 */
[----:B------:R-:W-:Y:S01]  /*12b0*/  FADD.FTZ R17, R15, -UR24 ;  /* 0x800000180f117e21 */ /* 0x000fe20008010000 */
[----:B------:R-:W-:-:S02]  /*12c0*/  HADD2.F32 R15, -RZ, R156.H1_H1 ;  /* 0x3000009cff0f7230 */ /* 0x000fc40000004100 */
[-C--:B------:R-:W-:Y:S01]  /*12d0*/  FMUL.FTZ R16, R162, R14.reuse ;  /* 0x0000000ea2107220 */ /* 0x080fe20000410000 */
[----:B------:R-:W-:Y:S01]  /*12e0*/  FMUL.FTZ R17, R17, UR23 ;  /* 0x0000001711117c20 */ /* 0x000fe20008410000 */
[----:B------:R-:W-:Y:S02]  /*12f0*/  HADD2.F32 R148, -RZ, R153.H0_H0 ;  /* 0x20000099ff947230 */ /* 0x000fe40000004100 */
[----:B------:R-:W-:Y:S01]  /*1300*/  FADD.FTZ R197, R197, R15 ;  /* 0x0000000fc5c57221 */ /* 0x000fe20000010000 */
[-C--:B------:R-:W-:Y:S01]  /*1310*/  FFMA.FTZ R16, R170, R15.reuse, R16 ;  /* 0x0000000faa107223 */ /* 0x080fe20000010010 */
[----:B------:R-:W-:Y:S01]  /*1320*/  FFMA.FTZ R233, R17, R15, R233 ;  /* 0x0000000f11e97223 */ /* 0x000fe200000100e9 */
[----:B------:R-:W-:Y:S02]  /*1330*/  HADD2.F32 R15, -RZ, R149.H0_H0 ;  /* 0x20000095ff0f7230 */ /* 0x000fe40000004100 */
[----:B------:R-:W-:Y:S01]  /*1340*/  FADD.FTZ R85, R85, R14 ;  /* 0x0000000e55557221 */ /* 0x000fe20000010000 */
[----:B------:R-:W-:Y:S01]  /*1350*/  FFMA.FTZ R61, R17, R14, R61 ;  /* 0x0000000e113d7223 */ /* 0x000fe2000001003d */
[----:B------:R-:W2:Y:S01]  /*1360*/  LDL R156, [R1+0x8c] ;  /* 0x00008c00019c7983 */ /* 0x000ea20000100800 */
[----:B------:R-:W-:Y:S01]  /*1370*/  FADD.FTZ R15, R15, -UR24 ;  /* 0x800000180f0f7e21 */ /* 0x000fe20008010000 */
[----:B------:R-:W-:-:S02]  /*1380*/  HADD2.F32 R14, -RZ, R157.H0_H0 ;  /* 0x2000009dff0e7230 */ /* 0x000fc40000004100 */
[----:B------:R-:W-:Y:S01]  /*1390*/  FMUL.FTZ R152, R171, R148 ;  /* 0x00000094ab987220 */ /* 0x000fe20000410000 */
[----:B------:R-:W-:Y:S02]  /*13a0*/  HADD2.F32 R149, -RZ, R149.H1_H1 ;  /* 0x30000095ff957230 */ /* 0x000fe40000004100 */
[----:B------:R-:W-:Y:S01]  /*13b0*/  FMUL.FTZ R15, R15, UR23 ;  /* 0x000000170f0f7c20 */ /* 0x000fe20008410000 */
[----:B------:R-:W-:Y:S01]  /*13c0*/  FADD.FTZ R86, R86, R148 ;  /* 0x0000009456567221 */ /* 0x000fe20000010000 */
[----:B------:R-:W-:Y:S02]  /*13d0*/  FADD.FTZ R198, R198, R14 ;  /* 0x0000000ec6c67221 */ /* 0x000fe40000010000 */
[CC--:B------:R-:W-:Y:S01]  /*13e0*/  FFMA.FTZ R234, R15.reuse, R14.reuse, R234 ;  /* 0x0000000e0fea7223 */ /* 0x0c0fe200000100ea */
[----:B------:R-:W-:Y:S01]  /*13f0*/  FFMA.FTZ R14, R172, R14, R152 ;  /* 0x0000000eac0e7223 */ /* 0x000fe20000010098 */
[----:B------:R-:W-:Y:S01]  /*1400*/  FFMA.FTZ R62, R15, R148, R62 ;  /* 0x000000940f3e7223 */ /* 0x000fe2000001003e */
[----:B------:R-:W-:-:S02]  /*1410*/  HADD2.F32 R148, -RZ, R153.H1_H1 ;  /* 0x30000099ff947230 */ /* 0x000fc40000004100 */
[----:B------:R-:W-:Y:S01]  /*1420*/  FADD.FTZ R152, R149, -UR24 ;  /* 0x8000001895987e21 */ /* 0x000fe20008010000 */
[----:B------:R-:W3:Y:S03]  /*1430*/  LDL R153, [R1+0xac] ;  /* 0x0000ac0001997983 */ /* 0x000ee60000100800 */
[----:B------:R-:W-:Y:S01]  /*1440*/  FMUL.FTZ R165, R152, UR23 ;  /* 0x0000001798a57c20 */ /* 0x000fe20008410000 */
[----:B------:R-:W-:Y:S02]  /*1450*/  FMUL.FTZ R152, R173, R148 ;  /* 0x00000094ad987220 */ /* 0x000fe40000410000 */
[----:B------:R-:W4:Y:S01]  /*1460*/  LDL R173, [R1+0x88] ;  /* 0x0000880001ad7983 */ /* 0x000f220000100800 */
[----:B------:R-:W-:-:S03]  /*1470*/  HADD2.F32 R149, -RZ, R157.H1_H1 ;  /* 0x3000009dff957230 */ /* 0x000fc60000004100 */
[----:B------:R-:W2:Y:S01]  /*1480*/  LDL R157, [R1+0xa8] ;  /* 0x0000a800019d7983 */ /* 0x000ea20000100800 */
[----:B------:R-:W-:Y:S01]  /*1490*/  FADD.FTZ R87, R87, R148 ;  /* 0x0000009457577221 */ /* 0x000fe20000010000 */
[----:B------:R-:W-:Y:S01]  /*14a0*/  FFMA.FTZ R63, R165, R148, R63 ;  /* 0x00000094a53f7223 */ /* 0x000fe2000001003f */
[----:B------:R-:W-:Y:S02]  /*14b0*/  HADD2.F32 R148, -RZ, R150.H0_H0 ;  /* 0x20000096ff947230 */ /* 0x000fe40000004100 */
[----:B------:R-:W-:-:S03]  /*14c0*/  FFMA.FTZ R164, R186, R149, R152 ;  /* 0x00000095baa47223 */ /* 0x000fc60000010098 */
[----:B------:R-:W-:Y:S01]  /*14d0*/  FADD.FTZ R152, R148, -UR24 ;  /* 0x8000001894987e21 */ /* 0x000fe20008010000 */
[----:B------:R-:W-:Y:S02]  /*14e0*/  HADD2.F32 R148, -RZ, R154.H0_H0 ;  /* 0x2000009aff947230 */ /* 0x000fe40000004100 */
[----:B------:R-:W-:Y:S02]  /*14f0*/  HADD2.F32 R150, -RZ, R150.H1_H1 ;  /* 0x30000096ff967230 */ /* 0x000fe40000004100 */
[----:B------:R-:W-:Y:S01]  /*1500*/  FMUL.FTZ R163, R152, UR23 ;  /* 0x0000001798a37c20 */ /* 0x000fe20008410000 */
[----:B------:R-:W-:Y:S01]  /*1510*/  FADD.FTZ R199, R199, R149 ;  /* 0x00000095c7c77221 */ /* 0x000fe20000010000 */
[----:B------:R-:W-:Y:S01]  /*1520*/  FFMA.FTZ R235, R165, R149, R235 ;  /* 0x00000095a5eb7223 */ /* 0x000fe200000100eb */
[----:B------:R-:W-:Y:S02]  /*1530*/  HADD2.F32 R149, -RZ, R158.H0_H0 ;  /* 0x2000009eff957230 */ /* 0x000fe40000004100 */
[-C--:B------:R-:W-:Y:S01]  /*1540*/  FMUL.FTZ R152, R187, R148.reuse ;  /* 0x00000094bb987220 */ /* 0x080fe20000410000 */
[----:B------:R-:W-:Y:S01]  /*1550*/  FADD.FTZ R88, R88, R148 ;  /* 0x0000009458587221 */ /* 0x000fe20000010000 */
[----:B------:R-:W-:Y:S01]  /*1560*/  FFMA.FTZ R64, R163, R148, R64 ;  /* 0x00000094a3407223 */ /* 0x000fe20000010040 */
[----:B------:R-:W-:-:S02]  /*1570*/  HADD2.F32 R148, -RZ, R154.H1_H1 ;  /* 0x3000009aff947230 */ /* 0x000fc40000004100 */
[----:B------:R-:W-:Y:S01]  /*1580*/  FADD.FTZ R150, R150, -UR24 ;  /* 0x8000001896967e21 */ /* 0x000fe20008010000 */
[----:B------:R-:W-:Y:S01]  /*1590*/  FADD.FTZ R40, R40, R149 ;  /* 0x0000009528287221 */ /* 0x000fe20000010000 */
[-C--:B------:R-:W-:Y:S01]  /*15a0*/  FFMA.FTZ R224, R163, R149.reuse, R224 ;  /* 0x00000095a3e07223 */ /* 0x080fe200000100e0 */
[----:B------:R-:W-:Y:S01]  /*15b0*/  FFMA.FTZ R162, R252, R149, R152 ;  /* 0x00000095fca27223 */ /* 0x000fe20000010098 */
[----:B------:R-:W-:Y:S02]  /*15c0*/  HADD2.F32 R149, -RZ, R158.H1_H1 ;  /* 0x3000009eff957230 */ /* 0x000fe40000004100 */
[----:B------:R-:W-:Y:S01]  /*15d0*/  FMUL.FTZ R170, R150, UR23 ;  /* 0x0000001796aa7c20 */ /* 0x000fe20008410000 */
[----:B------:R-:W-:Y:S01]  /*15e0*/  FMUL.FTZ R150, R231, R148 ;  /* 0x00000094e7967220 */ /* 0x000fe20000410000 */
[----:B------:R-:W-:Y:S01]  /*15f0*/  ISETP.NE.U32.AND P0, PT, RZ, UR18, PT ;  /* 0x00000012ff007c0c */ /* 0x000fe2000bf05070 */
[----:B------:R-:W-:Y:S01]  /*1600*/  FADD.FTZ R41, R41, R149 ;  /* 0x0000009529297221 */ /* 0x000fe20000010000 */
[-C--:B------:R-:W-:Y:S01]  /*1610*/  FFMA.FTZ R225, R170, R149.reuse, R225 ;  /* 0x00000095aae17223 */ /* 0x080fe200000100e1 */
[----:B------:R-:W-:Y:S01]  /*1620*/  FFMA.FTZ R171, R230, R149, R150 ;  /* 0x00000095e6ab7223 */ /* 0x000fe20000010096 */
[----:B------:R-:W-:Y:S01]  /*1630*/  HADD2.F32 R149, -RZ, R151.H0_H0 ;  /* 0x20000097ff957230 */ /* 0x000fe20000004100 */
[----:B------:R-:W-:Y:S01]  /*1640*/  ISETP.NE.AND.EX P0, PT, RZ, UR19, PT, P0 ;  /* 0x00000013ff007c0c */ /* 0x000fe2000bf05300 */
[----:B------:R-:W-:-:S03]  /*1650*/  HADD2.F32 R150, -RZ, R155.H0_H0 ;  /* 0x2000009bff967230 */ /* 0x000fc60000004100 */
[----:B------:R-:W-:Y:S01]  /*1660*/  FADD.FTZ R149, R149, -UR24 ;  /* 0x8000001895957e21 */ /* 0x000fe20008010000 */
[----:B------:R-:W-:Y:S01]  /*1670*/  FADD.FTZ R89, R89, R148 ;  /* 0x0000009459597221 */ /* 0x000fe20000010000 */
[----:B------:R-:W-:Y:S01]  /*1680*/  FFMA.FTZ R65, R170, R148, R65 ;  /* 0x00000094aa417223 */ /* 0x000fe20000010041 */
[----:B------:R-:W-:Y:S02]  /*1690*/  HADD2.F32 R148, -RZ, R159.H0_H0 ;  /* 0x2000009fff947230 */ /* 0x000fe40000004100 */
[----:B------:R-:W-:-:S03]  /*16a0*/  FMUL.FTZ R172, R149, UR23 ;  /* 0x0000001795ac7c20 */ /* 0x000fc60008410000 */
[----:B------:R-:W-:Y:S01]  /*16b0*/  FADD.FTZ R42, R42, R148 ;  /* 0x000000942a2a7221 */ /* 0x000fe20000010000 */
[----:B------:R-:W-:Y:S01]  /*16c0*/  FFMA.FTZ R226, R172, R148, R226 ;  /* 0x00000094ace27223 */ /* 0x000fe200000100e2 */
[----:B------:R-:W-:Y:S02]  /*16d0*/  HADD2.F32 R151, -RZ, R151.H1_H1 ;  /* 0x30000097ff977230 */ /* 0x000fe40000004100 */
[----:B------:R-:W-:Y:S01]  /*16e0*/  FADD.FTZ R90, R90, R150 ;  /* 0x000000965a5a7221 */ /* 0x000fe20000010000 */
[----:B------:R-:W-:Y:S02]  /*16f0*/  FFMA.FTZ R66, R172, R150, R66 ;  /* 0x00000096ac427223 */ /* 0x000fe40000010042 */
[----:B------:R-:W-:-:S04]  /*1700*/  FADD.FTZ R151, R151, -UR24 ;  /* 0x8000001897977e21 */ /* 0x000fc80008010000 */
[----:B------:R-:W-:Y:S01]  /*1710*/  FMUL.FTZ R186, R151, UR23 ;  /* 0x0000001797ba7c20 */ /* 0x000fe20008410000 */
[----:B------:R-:W-:Y:S01]  /*1720*/  IADD3 R228, PT, PT, R9, 0x100, RZ ;  /* 0x0000010009e47810 */ /* 0x000fe20007ffe0ff */
[----:B----4-:R-:W-:-:S04]  /*1730*/  FMUL.FTZ R149, R173, R150 ;  /* 0x00000096ad957220 */ /* 0x010fc80000410000 */
[----:B--2---:R-:W-:Y:S02]  /*1740*/  FFMA.FTZ R173, R157, R148, R149 ;  /* 0x000000949dad7223 */ /* 0x004fe40000010095 */
[----:B------:R-:W0:Y:S02]  /*1750*/  @P0 LDC.64 R148, c[0x0][0x438] ;  /* 0x00010e00ff940b82 */ /* 0x000e240000000a00 */
[----:B0-----:R-:W-:-:S05]  /*1760*/  @P0 IMAD.WIDE.U32 R148, R9, 0x10, R148 ;  /* 0x0000001009940825 */ /* 0x001fca00078e0094 */
[----:B------:R0:W5:Y:S02]  /*1770*/  @P0 LDG.E.128 R120, desc[UR16][R148.64] ;  /* 0x0000001094780981 */ /* 0x000164000c1e1d00 */
[----:B0-----:R-:W-:Y:S02]  /*1780*/  HADD2.F32 R148, -RZ, R155.H1_H1 ;  /* 0x3000009bff947230 */ /* 0x001fe40000004100 */
[----:B------:R-:W-:-:S03]  /*1790*/  HADD2.F32 R149, -RZ, R159.H1_H1 ;  /* 0x3000009fff957230 */ /* 0x000fc60000004100 */
[-C--:B------:R-:W-:Y:S01]  /*17a0*/  FMUL.FTZ R150, R156, R148.reuse ;  /* 0x000000949c967220 */ /* 0x080fe20000410000 */
[----:B------:R-:W-:Y:S01]  /*17b0*/  FADD.FTZ R91, R91, R148 ;  /* 0x000000945b5b7221 */ /* 0x000fe20000010000 */
[----:B------:R-:W-:Y:S01]  /*17c0*/  FADD.FTZ R43, R43, R149 ;  /* 0x000000952b2b7221 */ /* 0x000fe20000010000 */
[CC--:B------:R-:W-:Y:S01]  /*17d0*/  FFMA.FTZ R227, R186.reuse, R149.reuse, R227 ;  /* 0x00000095bae37223 */ /* 0x0c0fe200000100e3 */
[----:B---3--:R-:W-:Y:S01]  /*17e0*/  FFMA.FTZ R187, R153, R149, R150 ;  /* 0x0000009599bb7223 */ /* 0x008fe20000010096 */
        /* <DEDUP_REMOVED lines=17> */
.L_x_2060:
[----:B----4-:R-:W-:Y:S05]  /*1900*/  BSYNC.RECONVERGENT B0 ;  /* 0x0000000000007941 */ /* 0x010fea0003800200 */
.L_x_2059:
        /* <DEDUP_REMOVED lines=37> */
[----:B------:R-:W-:Y:S01]  /*1b60*/  HADD2.F32 R11, -RZ, R156.H1_H1 ;  /* 0x3000009cff0b7230 */ /* 0x000fe20000004100 */
[----:B------:R-:W2:Y:S01]  /*1b70*/  LDL R152, [R1+0x6c] ;  /* 0x00006c0001987983 */ /* 0x000ea20000100800 */
[----:B------:R-:W-:Y:S01]  /*1b80*/  FMUL.FTZ R12, R30, R10 ;  /* 0x0000000a1e0c7220 */ /* 0x000fe20000410000 */
[----:B------:R-:W-:-:S02]  /*1b90*/  FMUL.FTZ R13, R13, UR23 ;  /* 0x000000170d0d7c20 */ /* 0x000fc40008410000 */
[----:B------:R-:W-:Y:S01]  /*1ba0*/  FADD.FTZ R33, R33, R11 ;  /* 0x0000000b21217221 */ /* 0x000fe20000010000 */
[-C--:B------:R-:W-:Y:S01]  /*1bb0*/  FFMA.FTZ R12, R174, R11.reuse, R12 ;  /* 0x0000000bae0c7223 */ /* 0x080fe2000001000c */
[----:B------:R-:W-:Y:S01]  /*1bc0*/  FFMA.FTZ R221, R13, R11, R221 ;  /* 0x0000000b0ddd7223 */ /* 0x000fe200000100dd */
[----:B------:R-:W-:Y:S02]  /*1bd0*/  HADD2.F32 R11, -RZ, R149.H0_H0 ;  /* 0x20000095ff0b7230 */ /* 0x000fe40000004100 */
[----:B------:R-:W-:Y:S01]  /*1be0*/  FADD.FTZ R125, R125, R10 ;  /* 0x0000000a7d7d7221 */ /* 0x000fe20000010000 */
[----:B------:R-:W-:Y:S02]  /*1bf0*/  HADD2.F32 R30, -RZ, R153.H0_H0 ;  /* 0x20000099ff1e7230 */ /* 0x000fe40000004100 */
[----:B------:R-:W-:Y:S01]  /*1c00*/  FFMA.FTZ R93, R13, R10, R93 ;  /* 0x0000000a0d5d7223 */ /* 0x000fe2000001005d */
[----:B------:R-:W3:Y:S01]  /*1c10*/  LDL R156, [R1+0x68] ;  /* 0x00006800019c7983 */ /* 0x000ee20000100800 */
[----:B------:R-:W-:Y:S01]  /*1c20*/  FADD.FTZ R11, R11, -UR24 ;  /* 0x800000180b0b7e21 */ /* 0x000fe20008010000 */
[----:B------:R-:W-:-:S02]  /*1c30*/  HADD2.F32 R10, -RZ, R157.H0_H0 ;  /* 0x2000009dff0a7230 */ /* 0x000fc40000004100 */
[----:B------:R-:W-:Y:S01]  /*1c40*/  FMUL.FTZ R31, R175, R30 ;  /* 0x0000001eaf1f7220 */ /* 0x000fe20000410000 */
[----:B------:R-:W-:Y:S02]  /*1c50*/  FMUL.FTZ R11, R11, UR23 ;  /* 0x000000170b0b7c20 */ /* 0x000fe40008410000 */
[----:B------:R-:W-:Y:S02]  /*1c60*/  FADD.FTZ R34, R34, R10 ;  /* 0x0000000a22227221 */ /* 0x000fe40000010000 */
[-C--:B------:R-:W-:Y:S01]  /*1c70*/  FFMA.FTZ R222, R11, R10.reuse, R222 ;  /* 0x0000000a0bde7223 */ /* 0x080fe200000100de */
[----:B------:R-:W-:Y:S01]  /*1c80*/  FFMA.FTZ R10, R176, R10, R31 ;  /* 0x0000000ab00a7223 */ /* 0x000fe2000001001f */
[----:B------:R-:W-:-:S05]  /*1c90*/  HADD2.F32 R31, -RZ, R149.H1_H1 ;  /* 0x30000095ff1f7230 */ /* 0x000fca0000004100 */
[----:B------:R-:W-:Y:S01]  /*1ca0*/  FADD.FTZ R148, R31, -UR24 ;  /* 0x800000181f947e21 */ /* 0x000fe20008010000 */
[----:B------:R-:W-:Y:S02]  /*1cb0*/  HADD2.F32 R31, -RZ, R157.H1_H1 ;  /* 0x3000009dff1f7230 */ /* 0x000fe40000004100 */
[----:B------:R-:W4:Y:S01]  /*1cc0*/  LDL R157, [R1+0x48] ;  /* 0x00004800019d7983 */ /* 0x000f220000100800 */
[----:B------:R-:W-:Y:S01]  /*1cd0*/  FADD.FTZ R126, R126, R30 ;  /* 0x0000001e7e7e7221 */ /* 0x000fe20000010000 */
[----:B------:R-:W-:Y:S01]  /*1ce0*/  FFMA.FTZ R94, R11, R30, R94 ;  /* 0x0000001e0b5e7223 */ /* 0x000fe2000001005e */
[----:B------:R-:W-:Y:S02]  /*1cf0*/  HADD2.F32 R30, -RZ, R153.H1_H1 ;  /* 0x30000099ff1e7230 */ /* 0x000fe40000004100 */
[----:B------:R-:W2:Y:S01]  /*1d00*/  LDL R153, [R1+0x4c] ;  /* 0x00004c0001997983 */ /* 0x000ea20000100800 */
[----:B------:R-:W-:Y:S02]  /*1d10*/  FMUL.FTZ R161, R148, UR23 ;  /* 0x0000001794a17c20 */ /* 0x000fe40008410000 */
[----:B------:R-:W-:Y:S01]  /*1d20*/  FMUL.FTZ R148, R177, R30 ;  /* 0x0000001eb1947220 */ /* 0x000fe20000410000 */
[----:B------:R-:W-:Y:S01]  /*1d30*/  FADD.FTZ R35, R35, R31 ;  /* 0x0000001f23237221 */ /* 0x000fe20000010000 */
[----:B------:R-:W-:-:S02]  /*1d40*/  FFMA.FTZ R223, R161, R31, R223 ;  /* 0x0000001fa1df7223 */ /* 0x000fc400000100df */
[----:B------:R-:W-:Y:S01]  /*1d50*/  FFMA.FTZ R160, R188, R31, R148 ;  /* 0x0000001fbca07223 */ /* 0x000fe20000010094 */
[----:B------:R-:W-:Y:S02]  /*1d60*/  HADD2.F32 R31, -RZ, R150.H0_H0 ;  /* 0x20000096ff1f7230 */ /* 0x000fe40000004100 */
[----:B------:R-:W-:-:S03]  /*1d70*/  HADD2.F32 R148, -RZ, R154.H0_H0 ;  /* 0x2000009aff947230 */ /* 0x000fc60000004100 */
[----:B------:R-:W-:Y:S01]  /*1d80*/  FADD.FTZ R31, R31, -UR24 ;  /* 0x800000181f1f7e21 */ /* 0x000fe20008010000 */
[----:B------:R-:W-:Y:S02]  /*1d90*/  HADD2.F32 R150, -RZ, R150.H1_H1 ;  /* 0x30000096ff967230 */ /* 0x000fe40000004100 */
[----:B------:R-:W-:Y:S01]  /*1da0*/  FADD.FTZ R127, R127, R30 ;  /* 0x0000001e7f7f7221 */ /* 0x000fe20000010000 */
[----:B------:R-:W-:Y:S01]  /*1db0*/  FFMA.FTZ R95, R161, R30, R95 ;  /* 0x0000001ea15f7223 */ /* 0x000fe2000001005f */
[----:B------:R-:W-:Y:S01]  /*1dc0*/  FMUL.FTZ R31, R31, UR23 ;  /* 0x000000171f1f7c20 */ /* 0x000fe20008410000 */
        /* <DEDUP_REMOVED lines=31> */
[----:B----4-:R-:W-:-:S04]  /*1fc0*/  FMUL.FTZ R149, R157, R150 ;  /* 0x000000969d957220 */ /* 0x010fc80000410000 */
[----:B---3--:R-:W-:Y:S02]  /*1fd0*/  FFMA.FTZ R177, R156, R148, R149 ;  /* 0x000000949cb17223 */ /* 0x008fe40000010095 */
[----:B------:R-:W0:Y:S02]  /*1fe0*/  @P0 LDC.64 R148, c[0x0][0x438] ;  /* 0x00010e00ff940b82 */ /* 0x000e240000000a00 */
[----:B0-----:R-:W-:-:S05]  /*1ff0*/  @P0 IMAD.WIDE.U32 R148, R228, 0x10, R148 ;  /* 0x00000010e4940825 */ /* 0x001fca00078e0094 */
[----:B------:R0:W5:Y:S02]  /*2000*/  @P0 LDG.E.128 R136, desc[UR16][R148.64] ;  /* 0x0000001094880981 */ /* 0x000164000c1e1d00 */
[----:B0-----:R-:W-:Y:S02]  /*2010*/  HADD2.F32 R148, -RZ, R155.H1_H1 ;  /* 0x3000009bff947230 */ /* 0x001fe40000004100 */
[----:B------:R-:W-:-:S03]  /*2020*/  HADD2.F32 R149, -RZ, R159.H1_H1 ;  /* 0x3000009fff957230 */ /* 0x000fc60000004100 */
[-C--:B--2---:R-:W-:Y:S01]  /*2030*/  FMUL.FTZ R150, R153, R148.reuse ;  /* 0x0000009499967220 */ /* 0x084fe20000410000 */
[----:B------:R-:W-:Y:S01]  /*2040*/  FADD.FTZ R135, R135, R148 ;  /* 0x0000009487877221 */ /* 0x000fe20000010000 */
[----:B------:R-:W-:Y:S01]  /*2050*/  FADD.FTZ R39, R39, R149 ;  /* 0x0000009527277221 */ /* 0x000fe20000010000 */
[-C--:B------:R-:W-:Y:S01]  /*2060*/  FFMA.FTZ R219, R188, R149.reuse, R219 ;  /* 0x00000095bcdb7223 */ /* 0x080fe200000100db */
        /* <DEDUP_REMOVED lines=16> */
[----:B------:R-:W-:Y:S02]  /*2170*/  IADD3 R228, PT, PT, R228, 0x100, RZ ;  /* 0x00000100e4e47810 */ /* 0x000fe40007ffe0ff */
[----:B------:R-:W-:Y:S01]  /*2180*/  FADD.FTZ R194, R148, R189 ;  /* 0x000000bd94c27221 */ /* 0x000fe20000010000 */
[----:B------:R-:W-:-:S07]  /*2190*/  FFMA.FTZ R195, R188, R189, R149 ;  /* 0x000000bdbcc37223 */ /* 0x000fce0000010095 */
.L_x_2062:
[----:B------:R-:W-:Y:S05]  /*21a0*/  BSYNC.RECONVERGENT B0 ;  /* 0x0000000000007941 */ /* 0x000fea0003800200 */
.L_x_2061:
        /* <DEDUP_REMOVED lines=18> */
[----:B------:R-:W4:Y:S04]  /*22d0*/  LDL R191, [R1] ;  /* 0x0000000001bf7983 */ /* 0x000f280000100800 */
        /* <DEDUP_REMOVED lines=15> */
[----:B------:R-:W-:Y:S02]  /*23d0*/  FFMA.FTZ R68, R5, R18, R68 ;  /* 0x0000001205447223 */ /* 0x000fe40000010044 */
[----:B------:R-:W-:Y:S01]  /*23e0*/  FADD.FTZ R18, R19, -UR24 ;  /* 0x8000001813127e21 */ /* 0x000fe20008010000 */
[----:B------:R-:W-:Y:S02]  /*23f0*/  HADD2.F32 R20, -RZ, R152.H1_H1 ;  /* 0x30000098ff147230 */ /* 0x000fe40000004100 */
[----:B------:R-:W-:-:S02]  /*2400*/  HADD2.F32 R19, -RZ, R156.H1_H1 ;  /* 0x3000009cff137230 */ /* 0x000fc40000004100 */
[----:B------:R-:W-:Y:S01]  /*2410*/  FMUL.FTZ R18, R18, UR23 ;  /* 0x0000001712127c20 */ /* 0x000fe20008410000 */
[----:B------:R-:W2:Y:S01]  /*2420*/  LDL R156, [R1+0x28] ;  /* 0x00002800019c7983 */ /* 0x000ea20000100800 */
[-C--:B------:R-:W-:Y:S01]  /*2430*/  FMUL.FTZ R21, R26, R20.reuse ;  /* 0x000000141a157220 */ /* 0x080fe20000410000 */
[----:B------:R-:W-:Y:S01]  /*2440*/  FADD.FTZ R101, R101, R20 ;  /* 0x0000001465657221 */ /* 0x000fe20000010000 */
[C---:B------:R-:W-:Y:S01]  /*2450*/  FFMA.FTZ R69, R18.reuse, R20, R69 ;  /* 0x0000001412457223 */ /* 0x040fe20000010045 */
[----:B------:R-:W-:Y:S02]  /*2460*/  HADD2.F32 R20, -RZ, R149.H0_H0 ;  /* 0x20000095ff147230 */ /* 0x000fe40000004100 */
[----:B------:R-:W-:Y:S01]  /*2470*/  FADD.FTZ R45, R45, R19 ;  /* 0x000000132d2d7221 */ /* 0x000fe20000010000 */
[----:B------:R-:W-:Y:S02]  /*2480*/  HADD2.F32 R26, -RZ, R153.H0_H0 ;  /* 0x20000099ff1a7230 */ /* 0x000fe40000004100 */
[-C--:B------:R-:W-:Y:S01]  /*2490*/  FFMA.FTZ R213, R18, R19.reuse, R213 ;  /* 0x0000001312d57223 */ /* 0x080fe200000100d5 */
[----:B------:R-:W3:Y:S01]  /*24a0*/  LDL R152, [R1+0x2c] ;  /* 0x00002c0001987983 */ /* 0x000ee20000100800 */
[----:B------:R-:W-:Y:S01]  /*24b0*/  FADD.FTZ R20, R20, -UR24 ;  /* 0x8000001814147e21 */ /* 0x000fe20008010000 */
[----:B------:R-:W-:Y:S01]  /*24c0*/  FFMA.FTZ R19, R178, R19, R21 ;  /* 0x00000013b2137223 */ /* 0x000fe20000010015 */
        /* <DEDUP_REMOVED lines=13> */
[----:B------:R-:W3:Y:S01]  /*25a0*/  LDL R153, [R1+0xc] ;  /* 0x00000c0001997983 */ /* 0x000ee20000100800 */
        /* <DEDUP_REMOVED lines=44> */
[----:B--2---:R-:W-:Y:S02]  /*2870*/  FFMA.FTZ R181, R156, R148, R149 ;  /* 0x000000949cb57223 */ /* 0x004fe40000010095 */
[----:B------:R-:W0:Y:S02]  /*2880*/  @P0 LDC.64 R148, c[0x0][0x438] ;  /* 0x00010e00ff940b82 */ /* 0x000e240000000a00 */
[----:B0-----:R-:W-:-:S05]  /*2890*/  @P0 IMAD.WIDE.U32 R148, R228, 0x10, R148 ;  /* 0x00000010e4940825 */ /* 0x001fca00078e0094 */
[----:B------:R0:W5:Y:S02]  /*28a0*/  @P0 LDG.E.128 R140, desc[UR16][R148.64] ;  /* 0x00000010948c0981 */ /* 0x000164000c1e1d00 */
[----:B0-----:R-:W-:Y:S02]  /*28b0*/  HADD2.F32 R148, -RZ, R155.H1_H1 ;  /* 0x3000009bff947230 */ /* 0x001fe40000004100 */
[----:B------:R-:W-:-:S03]  /*28c0*/  HADD2.F32 R149, -RZ, R159.H1_H1 ;  /* 0x3000009fff957230 */ /* 0x000fc60000004100 */
[-C--:B---3--:R-:W-:Y:S01]  /*28d0*/  FMUL.FTZ R150, R153, R148.reuse ;  /* 0x0000009499967220 */ /* 0x088fe20000410000 */
        /* <DEDUP_REMOVED lines=22> */
.L_x_2064:
[----:B------:R-:W-:Y:S05]  /*2a40*/  BSYNC.RECONVERGENT B0 ;  /* 0x0000000000007941 */ /* 0x000fea0003800200 */
.L_x_2063:
        /* <DEDUP_REMOVED lines=16> */
[----:B---3--:R-:W-:-:S05]  /*2b50*/  HADD2.F32 R3, -RZ, R148.H0_H0 ;  /* 0x20000094ff037230 */ /* 0x008fca0000004100 */
[----:B------:R-:W-:Y:S01]  /*2b60*/  FADD.FTZ R3, R3, -UR24 ;  /* 0x8000001803037e21 */ /* 0x000fe20008010000 */
[----:B----4-:R-:W-:-:S03]  /*2b70*/  HADD2.F32 R22, -RZ, R152.H0_H0 ;  /* 0x20000098ff167230 */ /* 0x010fc60000004100 */
[----:B------:R-:W-:Y:S02]  /*2b80*/  FMUL.FTZ R3, R3, UR23 ;  /* 0x0000001703037c20 */ /* 0x000fe40008410000 */
[----:B-----5:R-:W-:Y:S01]  /*2b90*/  FMUL.FTZ R23, R240, R22 ;  /* 0x00000016f0177220 */ /* 0x020fe20000410000 */
[----:B--2---:R-:W-:-:S05]  /*2ba0*/  HADD2.F32 R2, -RZ, R156.H0_H0 ;  /* 0x2000009cff027230 */ /* 0x004fca0000004100 */
[----:B------:R-:W-:Y:S01]  /*2bb0*/  FADD.FTZ R52, R52, R2 ;  /* 0x0000000234347221 */ /* 0x000fe20000010000 */
[CC--:B------:R-:W-:Y:S01]  /*2bc0*/  FFMA.FTZ R204, R3.reuse, R2.reuse, R204 ;  /* 0x0000000203cc7223 */ /* 0x0c0fe200000100cc */
[----:B------:R-:W-:Y:S01]  /*2bd0*/  FFMA.FTZ R2, R248, R2, R23 ;  /* 0x00000002f8027223 */ /* 0x000fe20000010017 */
[----:B------:R-:W-:Y:S02]  /*2be0*/  HADD2.F32 R23, -RZ, R148.H1_H1 ;  /* 0x30000094ff177230 */ /* 0x000fe40000004100 */
[----:B------:R-:W-:Y:S01]  /*2bf0*/  FADD.FTZ R108, R108, R22 ;  /* 0x000000166c6c7221 */ /* 0x000fe20000010000 */
[----:B------:R-:W-:Y:S02]  /*2c00*/  FFMA.FTZ R76, R3, R22, R76 ;  /* 0x00000016034c7223 */ /* 0x000fe4000001004c */
[----:B------:R-:W-:Y:S01]  /*2c10*/  FADD.FTZ R22, R23, -UR24 ;  /* 0x8000001817167e21 */ /* 0x000fe20008010000 */
[----:B------:R-:W-:-:S03]  /*2c20*/  HADD2.F32 R24, -RZ, R152.H1_H1 ;  /* 0x30000098ff187230 */ /* 0x000fc60000004100 */
[----:B------:R-:W-:Y:S02]  /*2c30*/  FMUL.FTZ R22, R22, UR23 ;  /* 0x0000001716167c20 */ /* 0x000fe40008410000 */
[-C--:B------:R-:W-:Y:S01]  /*2c40*/  FMUL.FTZ R25, R241, R24.reuse ;  /* 0x00000018f1197220 */ /* 0x080fe20000410000 */
[----:B------:R-:W-:Y:S01]  /*2c50*/  FADD.FTZ R109, R109, R24 ;  /* 0x000000186d6d7221 */ /* 0x000fe20000010000 */
[----:B------:R-:W-:Y:S01]  /*2c60*/  FFMA.FTZ R77, R22, R24, R77 ;  /* 0x00000018164d7223 */ /* 0x000fe2000001004d */
[----:B------:R-:W-:Y:S02]  /*2c70*/  HADD2.F32 R24, -RZ, R149.H0_H0 ;  /* 0x20000095ff187230 */ /* 0x000fe40000004100 */
[----:B------:R-:W-:Y:S02]  /*2c80*/  HADD2.F32 R23, -RZ, R156.H1_H1 ;  /* 0x3000009cff177230 */ /* 0x000fe40000004100 */
[----:B------:R-:W-:Y:S02]  /*2c90*/  HADD2.F32 R148, -RZ, R153.H0_H0 ;  /* 0x20000099ff947230 */ /* 0x000fe40000004100 */
[----:B------:R-:W-:Y:S01]  /*2ca0*/  FADD.FTZ R24, R24, -UR24 ;  /* 0x8000001818187e21 */ /* 0x000fe20008010000 */
[----:B------:R-:W-:Y:S01]  /*2cb0*/  FADD.FTZ R53, R53, R23 ;  /* 0x0000001735357221 */ /* 0x000fe20000010000 */
[-C--:B------:R-:W-:Y:S01]  /*2cc0*/  FFMA.FTZ R205, R22, R23.reuse, R205 ;  /* 0x0000001716cd7223 */ /* 0x080fe200000100cd */
[----:B------:R-:W-:Y:S01]  /*2cd0*/  FFMA.FTZ R23, R249, R23, R25 ;  /* 0x00000017f9177223 */ /* 0x000fe20000010019 */
[----:B------:R-:W-:-:S02]  /*2ce0*/  HADD2.F32 R25, -RZ, R157.H0_H0 ;  /* 0x2000009dff197230 */ /* 0x000fc40000004100 */
[----:B------:R-:W-:Y:S01]  /*2cf0*/  FMUL.FTZ R24, R24, UR23 ;  /* 0x0000001718187c20 */ /* 0x000fe20008410000 */
[-C--:B------:R-:W-:Y:S01]  /*2d00*/  FMUL.FTZ R152, R242, R148.reuse ;  /* 0x00000094f2987220 */ /* 0x080fe20000410000 */
[----:B------:R-:W-:Y:S02]  /*2d10*/  HADD2.F32 R149, -RZ, R149.H1_H1 ;  /* 0x30000095ff957230 */ /* 0x000fe40000004100 */
[----:B------:R-:W-:Y:S01]  /*2d20*/  FADD.FTZ R54, R54, R25 ;  /* 0x0000001936367221 */ /* 0x000fe20000010000 */
[-C--:B------:R-:W-:Y:S01]  /*2d30*/  FFMA.FTZ R206, R24, R25.reuse, R206 ;  /* 0x0000001918ce7223 */ /* 0x080fe200000100ce */
[----:B------:R-:W-:Y:S01]  /*2d40*/  FFMA.FTZ R25, R250, R25, R152 ;  /* 0x00000019fa197223 */ /* 0x000fe20000010098 */
[----:B------:R-:W-:Y:S01]  /*2d50*/  FADD.FTZ R152, R149, -UR24 ;  /* 0x8000001895987e21 */ /* 0x000fe20008010000 */
[----:B------:R-:W-:Y:S01]  /*2d60*/  FADD.FTZ R110, R110, R148 ;  /* 0x000000946e6e7221 */ /* 0x000fe20000010000 */
[----:B------:R-:W-:Y:S01]  /*2d70*/  FFMA.FTZ R78, R24, R148, R78 ;  /* 0x00000094184e7223 */ /* 0x000fe2000001004e */
[----:B------:R-:W-:-:S02]  /*2d80*/  HADD2.F32 R148, -RZ, R153.H1_H1 ;  /* 0x30000099ff947230 */ /* 0x000fc40000004100 */
[----:B------:R-:W-:Y:S01]  /*2d90*/  FMUL.FTZ R166, R152, UR23 ;  /* 0x0000001798a67c20 */ /* 0x000fe20008410000 */
[----:B------:R-:W-:Y:S02]  /*2da0*/  HADD2.F32 R149, -RZ, R157.H1_H1 ;  /* 0x3000009dff957230 */ /* 0x000fe40000004100 */
[-C--:B------:R-:W-:Y:S01]  /*2db0*/  FMUL.FTZ R152, R243, R148.reuse ;  /* 0x00000094f3987220 */ /* 0x080fe20000410000 */
        /* <DEDUP_REMOVED lines=21> */
[----:B------:R-:W-:-:S04]  /*2f10*/  FMUL.FTZ R150, R237, R148 ;  /* 0x00000094ed967220 */ /* 0x000fc80000410000 */
[----:B------:R-:W-:Y:S01]  /*2f20*/  FFMA.FTZ R183, R245, R149, R150 ;  /* 0x00000095f5b77223 */ /* 0x000fe20000010096 */
[----:B------:R-:W-:Y:S02]  /*2f30*/  HADD2.F32 R150, -RZ, R151.H0_H0 ;  /* 0x20000097ff967230 */ /* 0x000fe40000004100 */
[----:B------:R-:W-:Y:S01]  /*2f40*/  FADD.FTZ R113, R113, R148 ;  /* 0x0000009471717221 */ /* 0x000fe20000010000 */
[----:B------:R-:W-:Y:S02]  /*2f50*/  FFMA.FTZ R81, R182, R148, R81 ;  /* 0x00000094b6517223 */ /* 0x000fe40000010051 */
[----:B------:R-:W-:Y:S01]  /*2f60*/  FADD.FTZ R150, R150, -UR24 ;  /* 0x8000001896967e21 */ /* 0x000fe20008010000 */
[----:B------:R-:W-:Y:S02]  /*2f70*/  HADD2.F32 R148, -RZ, R155.H0_H0 ;  /* 0x2000009bff947230 */ /* 0x000fe40000004100 */
[----:B------:R-:W-:Y:S01]  /*2f80*/  FADD.FTZ R57, R57, R149 ;  /* 0x0000009539397221 */ /* 0x000fe20000010000 */
[----:B------:R-:W-:-:S02]  /*2f90*/  HADD2.F32 R151, -RZ, R151.H1_H1 ;  /* 0x30000097ff977230 */ /* 0x000fc40000004100 */
[----:B------:R-:W-:Y:S01]  /*2fa0*/  FMUL.FTZ R184, R150, UR23 ;  /* 0x0000001796b87c20 */ /* 0x000fe20008410000 */
[----:B------:R-:W-:Y:S01]  /*2fb0*/  FFMA.FTZ R201, R182, R149, R201 ;  /* 0x00000095b6c97223 */ /* 0x000fe200000100c9 */
[----:B------:R-:W-:Y:S02]  /*2fc0*/  HADD2.F32 R149, -RZ, R159.H0_H0 ;  /* 0x2000009fff957230 */ /* 0x000fe40000004100 */
[-C--:B------:R-:W-:Y:S01]  /*2fd0*/  FMUL.FTZ R150, R238, R148.reuse ;  /* 0x00000094ee967220 */ /* 0x080fe20000410000 */
[----:B------:R-:W-:Y:S01]  /*2fe0*/  FADD.FTZ R114, R114, R148 ;  /* 0x0000009472727221 */ /* 0x000fe20000010000 */
[----:B------:R-:W-:Y:S01]  /*2ff0*/  FFMA.FTZ R82, R184, R148, R82 ;  /* 0x00000094b8527223 */ /* 0x000fe20000010052 */
[----:B------:R-:W-:Y:S02]  /*3000*/  HADD2.F32 R148, -RZ, R155.H1_H1 ;  /* 0x3000009bff947230 */ /* 0x000fe40000004100 */
[----:B------:R-:W-:Y:S01]  /*3010*/  FADD.FTZ R151, R151, -UR24 ;  /* 0x8000001897977e21 */ /* 0x000fe20008010000 */
[----:B------:R-:W-:Y:S01]  /*3020*/  FADD.FTZ R58, R58, R149 ;  /* 0x000000953a3a7221 */ /* 0x000fe20000010000 */
[-C--:B------:R-:W-:Y:S01]  /*3030*/  FFMA.FTZ R202, R184, R149.reuse, R202 ;  /* 0x00000095b8ca7223 */ /* 0x080fe200000100ca */
[----:B------:R-:W-:Y:S01]  /*3040*/  FFMA.FTZ R185, R246, R149, R150 ;  /* 0x00000095f6b97223 */ /* 0x000fe20000010096 */
[----:B------:R-:W-:-:S02]  /*3050*/  HADD2.F32 R149, -RZ, R159.H1_H1 ;  /* 0x3000009fff957230 */ /* 0x000fc40000004100 */
        /* <DEDUP_REMOVED lines=23> */
.L_x_2066:
[----:B------:R-:W-:Y:S05]  /*31d0*/  BSYNC.RECONVERGENT B0 ;  /* 0x0000000000007941 */ /* 0x000fea0003800200 */
.L_x_2065:
        /* <DEDUP_REMOVED lines=32> */
.L_x_2068:
[----:B------:R-:W-:Y:S05]  /*33e0*/  BSYNC.RECONVERGENT B0 ;  /* 0x0000000000007941 */ /* 0x000fea0003800200 */
.L_x_2067:
        /* <DEDUP_REMOVED lines=81> */
.L_x_2073:
        /* <DEDUP_REMOVED lines=12> */
[----:B------:R-:W-:Y:S01]  /*39c0*/  F2FP.F16.F32.PACK_AB R149, R128, R129 ;  /* 0x000000818095723e */ /* 0x000fe200000000ff */
[--C-:B------:R-:W-:Y:S01]  /*39d0*/  FFMA.FTZ R128, R172, UR8, R155.reuse ;  /* 0x00000008ac807c23 */ /* 0x100fe2000801009b */
[----:B------:R-:W-:Y:S01]  /*39e0*/  FFMA.FTZ R129, R186, UR8, R155 ;  /* 0x00000008ba817c23 */ /* 0x000fe2000801009b */
[----:B------:R-:W-:Y:S02]  /*39f0*/  F2FP.F16.F32.PACK_AB R150, R131, R130 ;  /* 0x000000828396723e */ /* 0x000fe400000000ff */
[----:B------:R-:W-:Y:S01]  /*3a00*/  FADD.FTZ R128, R173, -R128 ;  /* 0x80000080ad807221 */ /* 0x000fe20000010000 */
[----:B------:R-:W-:Y:S01]  /*3a10*/  FADD.FTZ R129, R187, -R129 ;  /* 0x80000081bb817221 */ /* 0x000fe20000010000 */
[----:B------:R-:W-:Y:S02]  /*3a20*/  MOV R130, R150 ;  /* 0x0000009600827202 */ /* 0x000fe40000000f00 */
[----:B------:R-:W-:Y:S01]  /*3a30*/  FMUL.FTZ R128, R128, UR23 ;  /* 0x0000001780807c20 */ /* 0x000fe20008410000 */
[----:B------:R-:W-:-:S05]  /*3a40*/  FMUL.FTZ R129, R129, UR23 ;  /* 0x0000001781817c20 */ /* 0x000fca0008410000 */
[----:B------:R-:W-:Y:S01]  /*3a50*/  F2FP.F16.F32.PACK_AB R151, R129, R128 ;  /* 0x000000808197723e */ /* 0x000fe200000000ff */
[--C-:B------:R-:W-:Y:S01]  /*3a60*/  FFMA.FTZ R128, R0, UR8, R155.reuse ;  /* 0x0000000800807c23 */ /* 0x100fe2000801009b */
[----:B------:R-:W-:Y:S02]  /*3a70*/  FFMA.FTZ R129, R17, UR8, R155 ;  /* 0x0000000811817c23 */ /* 0x000fe4000801009b */
[----:B------:R-:W-:Y:S01]  /*3a80*/  MOV R131, R151 ;  /* 0x0000009700837202 */ /* 0x000fe20000000f00 */
[----:B------:R-:W-:Y:S01]  /*3a90*/  FADD.FTZ R128, R8, -R128 ;  /* 0x8000008008807221 */ /* 0x000fe20000010000 */
[----:B------:R-:W-:-:S03]  /*3aa0*/  FADD.FTZ R129, R16, -R129 ;  /* 0x8000008110817221 */ /* 0x000fc60000010000 */
[----:B------:R-:W-:Y:S01]  /*3ab0*/  FMUL.FTZ R128, R128, UR23 ;  /* 0x0000001780807c20 */ /* 0x000fe20008410000 */
[----:B------:R-:W-:-:S05]  /*3ac0*/  FMUL.FTZ R129, R129, UR23 ;  /* 0x0000001781817c20 */ /* 0x000fca0008410000 */
[----:B------:R-:W-:Y:S02]  /*3ad0*/  F2FP.F16.F32.PACK_AB R148, R129, R128 ;  /* 0x000000808194723e */ /* 0x000fe400000000ff */
[----:B------:R-:W-:Y:S02]  /*3ae0*/  MOV R129, R149 ;  /* 0x0000009500817202 */ /* 0x000fe40000000f00 */
[----:B------:R-:W-:Y:S01]  /*3af0*/  MOV R128, R148 ;  /* 0x0000009400807202 */ /* 0x000fe20000000f00 */
[----:B------:R-:W-:Y:S06]  /*3b00*/  BRA `(.L_x_2074) ;  /* 0x0000000c00d47947 */ /* 0x000fec0003800000 */
.L_x_2072:
        /* <DEDUP_REMOVED lines=36> */
.L_x_2075:
        /* <DEDUP_REMOVED lines=14> */
[----:B------:R-:W-:Y:S01]  /*3e30*/  F2FP.F16.F32.PACK_AB R151, R116, R117 ;  /* 0x000000757497723e */ /* 0x000fe200000000ff */
        /* <DEDUP_REMOVED lines=22> */
.L_x_2071:
[----:B------:R-:W-:-:S04]  /*3fa0*/  UISETP.NE.U32.AND UP0, UPT, UR6, URZ, UPT ;  /* 0x000000ff0600728c */ /* 0x000fc8000bf05070 */
[----:B------:R-:W-:-:S09]  /*3fb0*/  UISETP.NE.AND.EX UP0, UPT, UR7, URZ, UPT, UP0 ;  /* 0x000000ff0700728c */ /* 0x000fd2000bf05300 */
[----:B------:R-:W-:Y:S05]  /*3fc0*/  BRA.U UP0, `(.L_x_2076) ;  /* 0x0000000500447547 */ /* 0x000fea000b800000 */
[----:B------:R-:W-:-:S04]  /*3fd0*/  UISETP.NE.U32.AND UP0, UPT, UR4, URZ, UPT ;  /* 0x000000ff0400728c */ /* 0x000fc8000bf05070 */
[----:B------:R-:W-:-:S09]  /*3fe0*/  UISETP.NE.AND.EX UP0, UPT, UR5, URZ, UPT, UP0 ;  /* 0x000000ff0500728c */ /* 0x000fd2000bf05300 */
[----:B------:R-:W-:Y:S05]  /*3ff0*/  BRA.U UP0, `(.L_x_2077) ;  /* 0x0000000100947547 */ /* 0x000fea000b800000 */
[--C-:B------:R-:W-:Y:S01]  /*4000*/  FFMA.FTZ R151, R172, UR8, R155.reuse ;  /* 0x00000008ac977c23 */ /* 0x100fe2000801009b */
[--C-:B-----5:R-:W-:Y:S02]  /*4010*/  HADD2.F32 R148, -RZ, R123.reuse.H0_H0 ;  /* 0x2000007bff947230 */ /* 0x120fe40000004100 */
[----:B------:R-:W-:Y:S01]  /*4020*/  FFMA.FTZ R150, R163, UR8, R155 ;  /* 0x00000008a3967c23 */ /* 0x000fe2000801009b */
[----:B------:R-:W-:Y:S02]  /*4030*/  HADD2.F32 R149, -RZ, R123.H1_H1 ;  /* 0x3000007bff957230 */ /* 0x000fe40000004100 */
[----:B------:R-:W-:Y:S01]  /*4040*/  FADD.FTZ R151, R173, -R151 ;  /* 0x80000097ad977221 */ /* 0x000fe20000010000 */
[----:B------:R-:W-:Y:S02]  /*4050*/  HADD2.F32 R152, -RZ, R121.H1_H1 ;  /* 0x30000079ff987230 */ /* 0x000fe40000004100 */
[----:B------:R-:W-:Y:S01]  /*4060*/  FADD.FTZ R150, R162, -R150 ;  /* 0x80000096a2967221 */ /* 0x000fe20000010000 */
[----:B------:R-:W-:-:S02]  /*4070*/  HADD2.F32 R153, -RZ, R120.H0_H0 ;  /* 0x20000078ff997230 */ /* 0x000fc40000004100 */
[----:B------:R-:W-:Y:S01]  /*4080*/  FFMA.FTZ R151, R151, UR23, R148 ;  /* 0x0000001797977c23 */ /* 0x000fe20008010094 */
[----:B------:R-:W-:-:S04]  /*4090*/  FFMA.FTZ R148, R186, UR8, R155 ;  /* 0x00000008ba947c23 */ /* 0x000fc8000801009b */
[----:B------:R-:W-:-:S04]  /*40a0*/  FADD.FTZ R148, R187, -R148 ;  /* 0x80000094bb947221 */ /* 0x000fc80000010000 */
[----:B------:R-:W-:Y:S01]  /*40b0*/  FFMA.FTZ R148, R148, UR23, R149 ;  /* 0x0000001794947c23 */ /* 0x000fe20008010095 */
[----:B------:R-:W-:-:S04]  /*40c0*/  HADD2.F32 R149, -RZ, R122.H1_H1 ;  /* 0x3000007aff957230 */ /* 0x000fc80000004100 */
[----:B------:R-:W-:Y:S01]  /*40d0*/  F2FP.F16.F32.PACK_AB R151, R148, R151 ;  /* 0x000000979497723e */ /* 0x000fe200000000ff */
[----:B------:R-:W-:-:S05]  /*40e0*/  HADD2.F32 R148, -RZ, R122.H0_H0 ;  /* 0x2000007aff947230 */ /* 0x000fca0000004100 */
        /* <DEDUP_REMOVED lines=9> */
[----:B------:R-:W-:-:S04]  /*4180*/  FFMA.FTZ R148, R165, UR8, R155 ;  /* 0x00000008a5947c23 */ /* 0x000fc8000801009b */
[----:B------:R-:W-:-:S04]  /*4190*/  FADD.FTZ R148, R164, -R148 ;  /* 0x80000094a4947221 */ /* 0x000fc80000010000 */
[----:B------:R-:W-:Y:S01]  /*41a0*/  FFMA.FTZ R148, R148, UR23, R152 ;  /* 0x0000001794947c23 */ /* 0x000fe20008010098 */
[----:B------:R-:W-:-:S04]  /*41b0*/  HADD2.F32 R152, -RZ, R120.H1_H1 ;  /* 0x30000078ff987230 */ /* 0x000fc80000004100 */
[----:B------:R-:W-:Y:S01]  /*41c0*/  F2FP.F16.F32.PACK_AB R149, R148, R149 ;  /* 0x000000959495723e */ /* 0x000fe200000000ff */
[----:B------:R-:W-:-:S04]  /*41d0*/  FFMA.FTZ R148, R0, UR8, R155 ;  /* 0x0000000800947c23 */ /* 0x000fc8000801009b */
[----:B------:R-:W-:-:S04]  /*41e0*/  FADD.FTZ R148, R8, -R148 ;  /* 0x8000009408947221 */ /* 0x000fc80000010000 */
[----:B------:R-:W-:Y:S01]  /*41f0*/  FFMA.FTZ R153, R148, UR23, R153 ;  /* 0x0000001794997c23 */ /* 0x000fe20008010099 */
[----:B------:R-:W-:-:S04]  /*4200*/  FFMA.FTZ R148, R17, UR8, R155 ;  /* 0x0000000811947c23 */ /* 0x000fc8000801009b */
[----:B------:R-:W-:-:S04]  /*4210*/  FADD.FTZ R148, R16, -R148 ;  /* 0x8000009410947221 */ /* 0x000fc80000010000 */
[----:B------:R-:W-:-:S05]  /*4220*/  FFMA.FTZ R148, R148, UR23, R152 ;  /* 0x0000001794947c23 */ /* 0x000fca0008010098 */
[----:B------:R-:W-:Y:S01]  /*4230*/  F2FP.F16.F32.PACK_AB R148, R148, R153 ;  /* 0x000000999494723e */ /* 0x000fe200000000ff */
[----:B------:R-:W-:Y:S06]  /*4240*/  BRA `(.L_x_2074) ;  /* 0x0000000800047947 */ /* 0x000fec0003800000 */
.L_x_2077:
[--C-:B------:R-:W-:Y:S01]  /*4250*/  FFMA.FTZ R128, R0, UR8, R155.reuse ;  /* 0x0000000800807c23 */ /* 0x100fe2000801009b */
[----:B------:R-:W-:Y:S01]  /*4260*/  FFMA.FTZ R129, R17, UR8, R155 ;  /* 0x0000000811817c23 */ /* 0x000fe2000801009b */
[--C-:B-----5:R-:W-:Y:S02]  /*4270*/  HADD2.F32 R131, -RZ, R120.reuse.H0_H0 ;  /* 0x20000078ff837230 */ /* 0x120fe40000004100 */
[----:B------:R-:W-:Y:S02]  /*4280*/  HADD2.F32 R130, -RZ, R120.H1_H1 ;  /* 0x30000078ff827230 */ /* 0x000fe40000004100 */
[----:B------:R-:W-:Y:S01]  /*4290*/  FADD.FTZ R128, R8, -R128 ;  /* 0x8000008008807221 */ /* 0x000fe20000010000 */
[----:B------:R-:W-:Y:S01]  /*42a0*/  FADD.FTZ R129, R16, -R129 ;  /* 0x8000008110817221 */ /* 0x000fe20000010000 */
[----:B------:R-:W-:Y:S02]  /*42b0*/  HADD2.F32 R149, -RZ, R122.H1_H1 ;  /* 0x3000007aff957230 */ /* 0x000fe40000004100 */
[----:B------:R-:W-:Y:S01]  /*42c0*/  FFMA.FTZ R128, R128, UR23, R131 ;  /* 0x0000001780807c23 */ /* 0x000fe20008010083 */
[----:B------:R-:W-:Y:S01]  /*42d0*/  FFMA.FTZ R129, R129, UR23, R130 ;  /* 0x0000001781817c23 */ /* 0x000fe20008010082 */
[----:B------:R-:W-:Y:S01]  /*42e0*/  FFMA.FTZ R130, R165, UR8, R155 ;  /* 0x00000008a5827c23 */ /* 0x000fe2000801009b */
[----:B------:R-:W-:-:S03]  /*42f0*/  HADD2.F32 R131, -RZ, R121.H0_H0 ;  /* 0x20000079ff837230 */ /* 0x000fc60000004100 */
[----:B------:R-:W-:Y:S01]  /*4300*/  F2FP.F16.F32.PACK_AB R148, R129, R128 ;  /* 0x000000808194723e */ /* 0x000fe200000000ff */
[----:B------:R-:W-:Y:S01]  /*4310*/  FFMA.FTZ R129, R15, UR8, R155 ;  /* 0x000000080f817c23 */ /* 0x000fe2000801009b */
[----:B------:R-:W-:Y:S02]  /*4320*/  HADD2.F32 R128, -RZ, R121.H1_H1 ;  /* 0x30000079ff807230 */ /* 0x000fe40000004100 */
[----:B------:R-:W-:Y:S01]  /*4330*/  FADD.FTZ R130, R164, -R130 ;  /* 0x80000082a4827221 */ /* 0x000fe20000010000 */
[----:B------:R-:W-:-:S03]  /*4340*/  FADD.FTZ R129, R14, -R129 ;  /* 0x800000810e817221 */ /* 0x000fc60000010000 */
[----:B------:R-:W-:Y:S01]  /*4350*/  FFMA.FTZ R130, R130, UR23, R128 ;  /* 0x0000001782827c23 */ /* 0x000fe20008010080 */
[----:B------:R-:W-:Y:S01]  /*4360*/  FFMA.FTZ R128, R163, UR8, R155 ;  /* 0x00000008a3807c23 */ /* 0x000fe2000801009b */
[----:B------:R-:W-:Y:S01]  /*4370*/  FFMA.FTZ R129, R129, UR23, R131 ;  /* 0x0000001781817c23 */ /* 0x000fe20008010083 */
[----:B------:R-:W-:Y:S02]  /*4380*/  HADD2.F32 R131, -RZ, R122.H0_H0 ;  /* 0x2000007aff837230 */ /* 0x000fe40000004100 */
[----:B------:R-:W-:-:S04]  /*4390*/  FADD.FTZ R128, R162, -R128 ;  /* 0x80000080a2807221 */ /* 0x000fc80000010000 */
[----:B------:R-:W-:Y:S01]  /*43a0*/  FFMA.FTZ R128, R128, UR23, R131 ;  /* 0x0000001780807c23 */ /* 0x000fe20008010083 */
[----:B------:R-:W-:-:S04]  /*43b0*/  FFMA.FTZ R131, R170, UR8, R155 ;  /* 0x00000008aa837c23 */ /* 0x000fc8000801009b */
[----:B------:R-:W-:-:S04]  /*43c0*/  FADD.FTZ R131, R171, -R131 ;  /* 0x80000083ab837221 */ /* 0x000fc80000010000 */
[----:B------:R-:W-:Y:S01]  /*43d0*/  FFMA.FTZ R131, R131, UR23, R149 ;  /* 0x0000001783837c23 */ /* 0x000fe20008010095 */
[----:B------:R-:W-:Y:S01]  /*43e0*/  F2FP.F16.F32.PACK_AB R149, R130, R129 ;  /* 0x000000818295723e */ /* 0x000fe200000000ff */
[--C-:B------:R-:W-:Y:S02]  /*43f0*/  HADD2.F32 R129, -RZ, R123.reuse.H0_H0 ;  /* 0x2000007bff817230 */ /* 0x100fe40000004100 */
[----:B------:R-:W-:Y:S01]  /*4400*/  HADD2.F32 R130, -RZ, R123.H1_H1 ;  /* 0x3000007bff827230 */ /* 0x000fe20000004100 */
[----:B------:R-:W-:Y:S01]  /*4410*/  F2FP.F16.F32.PACK_AB R150, R131, R128 ;  /* 0x000000808396723e */ /* 0x000fe200000000ff */
[----:B------:R-:W-:-:S04]  /*4420*/  FFMA.FTZ R128, R172, UR8, R155 ;  /* 0x00000008ac807c23 */ /* 0x000fc8000801009b */
[----:B------:R-:W-:-:S04]  /*4430*/  FADD.FTZ R128, R173, -R128 ;  /* 0x80000080ad807221 */ /* 0x000fc80000010000 */
[----:B------:R-:W-:Y:S01]  /*4440*/  FFMA.FTZ R128, R128, UR23, R129 ;  /* 0x0000001780807c23 */ /* 0x000fe20008010081 */
[----:B------:R-:W-:-:S04]  /*4450*/  FFMA.FTZ R129, R186, UR8, R155 ;  /* 0x00000008ba817c23 */ /* 0x000fc8000801009b */
        /* <DEDUP_REMOVED lines=8> */
.L_x_2076:
[----:B------:R-:W-:-:S04]  /*44e0*/  UISETP.NE.U32.AND UP0, UPT, UR4, URZ, UPT ;  /* 0x000000ff0400728c */ /* 0x000fc8000bf05070 */
[----:B------:R-:W-:-:S09]  /*44f0*/  UISETP.NE.AND.EX UP0, UPT, UR5, URZ, UPT, UP0 ;  /* 0x000000ff0500728c */ /* 0x000fd2000bf05300 */
[----:B------:R-:W-:Y:S05]  /*4500*/  BRA.U UP0, `(.L_x_2078) ;  /* 0x0000000100a47547 */ /* 0x000fea000b800000 */
        /* <DEDUP_REMOVED lines=41> */
.L_x_2078:
[--C-:B------:R-:W-:Y:S01]  /*47a0*/  FFMA.FTZ R116, R0, UR8, R155.reuse ;  /* 0x0000000800747c23 */ /* 0x100fe2000801009b */
[----:B-----5:R-:W-:Y:S02]  /*47b0*/  HADD2.F32 R117, -RZ, R120.H0_H0 ;  /* 0x20000078ff757230 */ /* 0x020fe40000004100 */
[--C-:B------:R-:W-:Y:S01]  /*47c0*/  FFMA.FTZ R118, R165, UR8, R155.reuse ;  /* 0x00000008a5767c23 */ /* 0x100fe2000801009b */
[----:B------:R-:W-:Y:S01]  /*47d0*/  FFMA.FTZ R119, R15, UR8, R155 ;  /* 0x000000080f777c23 */ /* 0x000fe2000801009b */
[----:B------:R-:W-:Y:S01]  /*47e0*/  FADD.FTZ R116, R8, -R116 ;  /* 0x8000007408747221 */ /* 0x000fe20000010000 */
[--C-:B------:R-:W-:Y:S02]  /*47f0*/  HADD2.F32 R128, -RZ, R121.reuse.H0_H0 ;  /* 0x20000079ff807230 */ /* 0x100fe40000004100 */
[----:B------:R-:W-:Y:S01]  /*4800*/  FADD.FTZ R118, R164, -R118 ;  /* 0x80000076a4767221 */ /* 0x000fe20000010000 */
[----:B------:R-:W-:Y:S01]  /*4810*/  FADD.FTZ R119, R14, -R119 ;  /* 0x800000770e777221 */ /* 0x000fe20000010000 */
[----:B------:R-:W-:Y:S01]  /*4820*/  FFMA.FTZ R116, R116, UR23, R117 ;  /* 0x0000001774747c23 */ /* 0x000fe20008010075 */
[----:B------:R-:W-:-:S02]  /*4830*/  HADD2.F32 R117, -RZ, R121.H1_H1 ;  /* 0x30000079ff757230 */ /* 0x000fc40000004100 */
[----:B------:R-:W-:Y:S01]  /*4840*/  FFMA.FTZ R129, R163, UR8, R155 ;  /* 0x00000008a3817c23 */ /* 0x000fe2000801009b */
[----:B------:R-:W-:Y:S01]  /*4850*/  FFMA.FTZ R119, R119, UR23, R128 ;  /* 0x0000001777777c23 */ /* 0x000fe20008010080 */
[--C-:B------:R-:W-:Y:S02]  /*4860*/  HADD2.F32 R128, -RZ, R122.reuse.H1_H1 ;  /* 0x3000007aff807230 */ /* 0x100fe40000004100 */
[----:B------:R-:W-:Y:S01]  /*4870*/  FFMA.FTZ R118, R118, UR23, R117 ;  /* 0x0000001776767c23 */ /* 0x000fe20008010075 */
[----:B------:R-:W-:Y:S01]  /*4880*/  FFMA.FTZ R117, R170, UR8, R155 ;  /* 0x00000008aa757c23 */ /* 0x000fe2000801009b */
[----:B------:R-:W-:Y:S02]  /*4890*/  HADD2.F32 R130, -RZ, R122.H0_H0 ;  /* 0x2000007aff827230 */ /* 0x000fe40000004100 */
[----:B------:R-:W-:Y:S01]  /*48a0*/  FADD.FTZ R129, R162, -R129 ;  /* 0x80000081a2817221 */ /* 0x000fe20000010000 */
[--C-:B------:R-:W-:Y:S02]  /*48b0*/  HADD2.F32 R131, -RZ, R123.reuse.H1_H1 ;  /* 0x3000007bff837230 */ /* 0x100fe40000004100 */
[----:B------:R-:W-:Y:S01]  /*48c0*/  FADD.FTZ R117, R171, -R117 ;  /* 0x80000075ab757221 */ /* 0x000fe20000010000 */
[----:B------:R-:W-:-:S02]  /*48d0*/  HADD2.F32 R148, -RZ, R123.H0_H0 ;  /* 0x2000007bff947230 */ /* 0x000fc40000004100 */
[----:B------:R-:W-:Y:S01]  /*48e0*/  FFMA.FTZ R129, R129, UR23, R130 ;  /* 0x0000001781817c23 */ /* 0x000fe20008010082 */
[--C-:B------:R-:W-:Y:S01]  /*48f0*/  FFMA.FTZ R130, R172, UR8, R155.reuse ;  /* 0x00000008ac827c23 */ /* 0x100fe2000801009b */
[----:B------:R-:W-:Y:S01]  /*4900*/  FFMA.FTZ R128, R117, UR23, R128 ;  /* 0x0000001775807c23 */ /* 0x000fe20008010080 */
[----:B------:R-:W-:Y:S01]  /*4910*/  FFMA.FTZ R117, R186, UR8, R155 ;  /* 0x00000008ba757c23 */ /* 0x000fe2000801009b */
[----:B------:R-:W-:Y:S01]  /*4920*/  F2FP.F16.F32.PACK_AB R149, R118, R119 ;  /* 0x000000777695723e */ /* 0x000fe200000000ff */
[----:B------:R-:W-:Y:S02]  /*4930*/  FADD.FTZ R130, R173, -R130 ;  /* 0x80000082ad827221 */ /* 0x000fe40000010000 */
[----:B------:R-:W-:Y:S01]  /*4940*/  FADD.FTZ R117, R187, -R117 ;  /* 0x80000075bb757221 */ /* 0x000fe20000010000 */
[----:B------:R-:W-:Y:S01]  /*4950*/  F2FP.F16.F32.PACK_AB R150, R128, R129 ;  /* 0x000000818096723e */ /* 0x000fe200000000ff */
[----:B------:R-:W-:Y:S01]  /*4960*/  FFMA.FTZ R130, R130, UR23, R148 ;  /* 0x0000001782827c23 */ /* 0x000fe20008010094 */
[----:B------:R-:W-:-:S02]  /*4970*/  HADD2.F32 R148, -RZ, R120.H1_H1 ;  /* 0x30000078ff947230 */ /* 0x000fc40000004100 */
[----:B------:R-:W-:Y:S01]  /*4980*/  FFMA.FTZ R131, R117, UR23, R131 ;  /* 0x0000001775837c23 */ /* 0x000fe20008010083 */
[----:B------:R-:W-:Y:S01]  /*4990*/  FFMA.FTZ R117, R17, UR8, R155 ;  /* 0x0000000811757c23 */ /* 0x000fe2000801009b */
[----:B------:R-:W-:Y:S02]  /*49a0*/  MOV R129, R149 ;  /* 0x0000009500817202 */ /* 0x000fe40000000f00 */
[----:B------:R-:W-:Y:S01]  /*49b0*/  MOV R118, R150 ;  /* 0x0000009600767202 */ /* 0x000fe20000000f00 */
[----:B------:R-:W-:Y:S01]  /*49c0*/  FADD.FTZ R117, R16, -R117 ;  /* 0x8000007510757221 */ /* 0x000fe20000010000 */
[----:B------:R-:W-:Y:S02]  /*49d0*/  F2FP.F16.F32.PACK_AB R151, R131, R130 ;  /* 0x000000828397723e */ /* 0x000fe400000000ff */
[----:B------:R-:W-:Y:S01]  /*49e0*/  MOV R130, R150 ;  /* 0x0000009600827202 */ /* 0x000fe20000000f00 */
[----:B------:R-:W-:Y:S01]  /*49f0*/  FFMA.FTZ R117, R117, UR23, R148 ;  /* 0x0000001775757c23 */ /* 0x000fe20008010094 */
[----:B------:R-:W-:-:S02]  /*4a00*/  MOV R131, R151 ;  /* 0x0000009700837202 */ /* 0x000fc40000000f00 */
[----:B------:R-:W-:Y:S02]  /*4a10*/  MOV R119, R151 ;  /* 0x0000009700777202 */ /* 0x000fe40000000f00 */
[----:B------:R-:W-:Y:S02]  /*4a20*/  F2FP.F16.F32.PACK_AB R148, R117, R116 ;  /* 0x000000747594723e */ /* 0x000fe400000000ff */
[----:B------:R-:W-:Y:S02]  /*4a30*/  MOV R117, R149 ;  /* 0x0000009500757202 */ /* 0x000fe40000000f00 */
[-C--:B------:R-:W-:Y:S02]  /*4a40*/  MOV R128, R148.reuse ;  /* 0x0000009400807202 */ /* 0x080fe40000000f00 */
[----:B------:R-:W-:-:S07]  /*4a50*/  MOV R116, R148 ;  /* 0x0000009400747202 */ /* 0x000fce0000000f00 */
.L_x_2074:
        /* <DEDUP_REMOVED lines=14> */
.L_x_2070:
[----:B------:R-:W-:Y:S05]  /*4b40*/  BSYNC.RECONVERGENT B0 ;  /* 0x0000000000007941 */ /* 0x000fea0003800200 */
.L_x_2069:
        /* <DEDUP_REMOVED lines=13> */
[----:B-----5:R-:W-:Y:S02]  /*4c20*/  HADD2.F32 R117, -RZ, R136.H0_H0 ;  /* 0x20000088ff757230 */ /* 0x020fe40000004100 */
[--C-:B------:R-:W-:Y:S01]  /*4c30*/  FFMA.FTZ R118, R161, UR8, R155.reuse ;  /* 0x00000008a1767c23 */ /* 0x100fe2000801009b */
[----:B------:R-:W-:Y:S01]  /*4c40*/  FFMA.FTZ R119, R11, UR8, R155 ;  /* 0x000000080b777c23 */ /* 0x000fe2000801009b */
[----:B------:R-:W-:Y:S01]  /*4c50*/  FADD.FTZ R116, R6, -R116 ;  /* 0x8000007406747221 */ /* 0x000fe20000010000 */
[--C-:B0-----:R-:W-:Y:S02]  /*4c60*/  HADD2.F32 R128, -RZ, R137.reuse.H0_H0 ;  /* 0x20000089ff807230 */ /* 0x101fe40000004100 */
        /* <DEDUP_REMOVED lines=37> */
[----:B------:R-:W-:Y:S01]  /*4ec0*/  MOV R116, R148 ;  /* 0x0000009400747202 */ /* 0x000fe20000000f00 */
[----:B------:R-:W-:Y:S06]  /*4ed0*/  BRA `(.L_x_2084) ;  /* 0x00000010001c7947 */ /* 0x000fec0003800000 */
.L_x_2083:
[--C-:B------:R-:W-:Y:S01]  /*4ee0*/  FFMA.FTZ R116, R7, UR8, R155.reuse ;  /* 0x0000000807747c23 */ /* 0x100fe2000801009b */
[----:B------:R-:W-:Y:S01]  /*4ef0*/  FFMA.FTZ R117, R13, UR8, R155 ;  /* 0x000000080d757c23 */ /* 0x000fe2000801009b */
[--C-:B-----5:R-:W-:Y:S02]  /*4f00*/  HADD2.F32 R119, -RZ, R136.reuse.H0_H0 ;  /* 0x20000088ff777230 */ /* 0x120fe40000004100 */
[----:B------:R-:W-:Y:S02]  /*4f10*/  HADD2.F32 R118, -RZ, R136.H1_H1 ;  /* 0x30000088ff767230 */ /* 0x000fe40000004100 */
[----:B------:R-:W-:Y:S01]  /*4f20*/  FADD.FTZ R116, R6, -R116 ;  /* 0x8000007406747221 */ /* 0x000fe20000010000 */
[----:B------:R-:W-:Y:S01]  /*4f30*/  FADD.FTZ R117, R12, -R117 ;  /* 0x800000750c757221 */ /* 0x000fe20000010000 */
[----:B0-----:R-:W-:Y:S02]  /*4f40*/  HADD2.F32 R149, -RZ, R138.H1_H1 ;  /* 0x3000008aff957230 */ /* 0x001fe40000004100 */
        /* <DEDUP_REMOVED lines=34> */
.L_x_2082:
[----:B------:R-:W-:-:S04]  /*5170*/  UISETP.NE.U32.AND UP0, UPT, UR4, URZ, UPT ;  /* 0x000000ff0400728c */ /* 0x000fc8000bf05070 */
[----:B------:R-:W-:-:S09]  /*5180*/  UISETP.NE.AND.EX UP0, UPT, UR5, URZ, UPT, UP0 ;  /* 0x000000ff0500728c */ /* 0x000fd2000bf05300 */
[----:B------:R-:W-:Y:S05]  /*5190*/  BRA.U !UP0, `(.L_x_2085) ;  /* 0x0000000108a47547 */ /* 0x000fea000b800000 */
[--C-:B0-----:R-:W-:Y:S01]  /*51a0*/  FFMA.FTZ R128, R7, UR8, R155.reuse ;  /* 0x0000000807807c23 */ /* 0x101fe2000801009b */
        /* <DEDUP_REMOVED lines=40> */
.L_x_2085:
[--C-:B------:R-:W-:Y:S01]  /*5430*/  FFMA.FTZ R151, R176, UR8, R155.reuse ;  /* 0x00000008b0977c23 */ /* 0x100fe2000801009b */
[--C-:B0----5:R-:W-:Y:S02]  /*5440*/  HADD2.F32 R148, -RZ, R139.reuse.H0_H0 ;  /* 0x2000008bff947230 */ /* 0x121fe40000004100 */
        /* <DEDUP_REMOVED lines=35> */
.L_x_2081:
        /* <DEDUP_REMOVED lines=44> */
.L_x_2087:
        /* <DEDUP_REMOVED lines=33> */
.L_x_2086:
        /* <DEDUP_REMOVED lines=36> */
.L_x_2088:
        /* <DEDUP_REMOVED lines=28> */
.L_x_2084:
        /* <DEDUP_REMOVED lines=13> */
.L_x_2080:
[----:B------:R-:W-:Y:S05]  /*6020*/  BSYNC.RECONVERGENT B0 ;  /* 0x0000000000007941 */ /* 0x000fea0003800200 */
.L_x_2079:
        /* <DEDUP_REMOVED lines=17> */
[--C-:B01----:R-:W-:Y:S02]  /*6140*/  HADD2.F32 R128, -RZ, R141.reuse.H0_H0 ;  /* 0x2000008dff807230 */ /* 0x103fe40000004100 */
        /* <DEDUP_REMOVED lines=39> */
.L_x_2093:
[--C-:B------:R-:W-:Y:S01]  /*63c0*/  FFMA.FTZ R116, R5, UR8, R155.reuse ;  /* 0x0000000805747c23 */ /* 0x100fe2000801009b */
[----:B------:R-:W-:Y:S01]  /*63d0*/  FFMA.FTZ R117, R18, UR8, R155 ;  /* 0x0000000812757c23 */ /* 0x000fe2000801009b */
[--C-:B-----5:R-:W-:Y:S02]  /*63e0*/  HADD2.F32 R119, -RZ, R140.reuse.H0_H0 ;  /* 0x2000008cff777230 */ /* 0x120fe40000004100 */
[----:B------:R-:W-:Y:S02]  /*63f0*/  HADD2.F32 R118, -RZ, R140.H1_H1 ;  /* 0x3000008cff767230 */ /* 0x000fe40000004100 */
[----:B------:R-:W-:Y:S01]  /*6400*/  FADD.FTZ R116, R4, -R116 ;  /* 0x8000007404747221 */ /* 0x000fe20000010000 */
[----:B------:R-:W-:Y:S01]  /*6410*/  FADD.FTZ R117, R19, -R117 ;  /* 0x8000007513757221 */ /* 0x000fe20000010000 */
[----:B01----:R-:W-:Y:S02]  /*6420*/  HADD2.F32 R149, -RZ, R142.H1_H1 ;  /* 0x3000008eff957230 */ /* 0x003fe40000004100 */
        /* <DEDUP_REMOVED lines=34> */
.L_x_2092:
[----:B------:R-:W-:-:S04]  /*6650*/  UISETP.NE.U32.AND UP0, UPT, UR4, URZ, UPT ;  /* 0x000000ff0400728c */ /* 0x000fc8000bf05070 */
[----:B------:R-:W-:-:S09]  /*6660*/  UISETP.NE.AND.EX UP0, UPT, UR5, URZ, UPT, UP0 ;  /* 0x000000ff0500728c */ /* 0x000fd2000bf05300 */
[----:B------:R-:W-:Y:S05]  /*6670*/  BRA.U !UP0, `(.L_x_2095) ;  /* 0x0000000108a47547 */ /* 0x000fea000b800000 */
[--C-:B01----:R-:W-:Y:S01]  /*6680*/  FFMA.FTZ R128, R5, UR8, R155.reuse ;  /* 0x0000000805807c23 */ /* 0x103fe2000801009b */
        /* <DEDUP_REMOVED lines=40> */
.L_x_2095:
[--C-:B------:R-:W-:Y:S01]  /*6910*/  FFMA.FTZ R151, R180, UR8, R155.reuse ;  /* 0x00000008b4977c23 */ /* 0x100fe2000801009b */
[--C-:B01---5:R-:W-:Y:S02]  /*6920*/  HADD2.F32 R148, -RZ, R143.reuse.H0_H0 ;  /* 0x2000008fff947230 */ /* 0x123fe40000004100 */
        /* <DEDUP_REMOVED lines=35> */
.L_x_2091:
        /* <DEDUP_REMOVED lines=44> */
.L_x_2097:
        /* <DEDUP_REMOVED lines=33> */
.L_x_2096:
        /* <DEDUP_REMOVED lines=36> */
.L_x_2098:
        /* <DEDUP_REMOVED lines=28> */
.L_x_2094:
        /* <DEDUP_REMOVED lines=13> */
.L_x_2090:
[----:B------:R-:W-:Y:S05]  /*7500*/  BSYNC.RECONVERGENT B0 ;  /* 0x0000000000007941 */ /* 0x000fea0003800200 */
.L_x_2089:
        /* <DEDUP_REMOVED lines=14> */
[----:B------:R-:W-:Y:S02]  /*75f0*/  HADD2.F32 R119, -RZ, R144.H0_H0 ;  /* 0x20000090ff777230 */ /* 0x000fe40000004100 */
[----:B012---:R-:W-:Y:S01]  /*7600*/  FFMA.FTZ R148, R22, UR8, R155 ;  /* 0x0000000816947c23 */ /* 0x007fe2000801009b */
[----:B------:R-:W-:Y:S01]  /*7610*/  FADD.FTZ R116, R2, -R116 ;  /* 0x8000007402747221 */ /* 0x000fe20000010000 */
[--C-:B------:R-:W-:Y:S02]  /*7620*/  HADD2.F32 R117, -RZ, R145.reuse.H0_H0 ;  /* 0x20000091ff757230 */ /* 0x100fe40000004100 */
[----:B------:R-:W-:Y:S01]  /*7630*/  FADD.FTZ R118, R25, -R118 ;  /* 0x8000007619767221 */ /* 0x000fe20000010000 */
[----:B------:R-:W-:Y:S02]  /*7640*/  HADD2.F32 R129, -RZ, R146.H0_H0 ;  /* 0x20000092ff817230 */ /* 0x000fe40000004100 */
[----:B------:R-:W-:Y:S01]  /*7650*/  FFMA.FTZ R116, R116, UR23, R119 ;  /* 0x0000001774747c23 */ /* 0x000fe20008010077 */
[----:B------:R-:W-:Y:S01]  /*7660*/  FFMA.FTZ R119, R168, UR8, R155 ;  /* 0x00000008a8777c23 */ /* 0x000fe2000801009b */
[----:B------:R-:W-:Y:S01]  /*7670*/  FFMA.FTZ R118, R118, UR23, R117 ;  /* 0x0000001776767c23 */ /* 0x000fe20008010075 */
[----:B------:R-:W-:Y:S01]  /*7680*/  FFMA.FTZ R117, R166, UR8, R155 ;  /* 0x00000008a6757c23 */ /* 0x000fe2000801009b */
[----:B------:R-:W-:-:S02]  /*7690*/  HADD2.F32 R128, -RZ, R145.H1_H1 ;  /* 0x30000091ff807230 */ /* 0x000fc40000004100 */
[----:B------:R-:W-:Y:S01]  /*76a0*/  FADD.FTZ R119, R169, -R119 ;  /* 0x80000077a9777221 */ /* 0x000fe20000010000 */
[----:B------:R-:W-:Y:S02]  /*76b0*/  HADD2.F32 R130, -RZ, R147.H0_H0 ;  /* 0x20000093ff827230 */ /* 0x000fe40000004100 */
[----:B------:R-:W-:Y:S01]  /*76c0*/  FADD.FTZ R117, R167, -R117 ;  /* 0x80000075a7757221 */ /* 0x000fe20000010000 */
[----:B------:R-:W-:Y:S02]  /*76d0*/  HADD2.F32 R131, -RZ, R146.H1_H1 ;  /* 0x30000092ff837230 */ /* 0x000fe40000004100 */
[----:B------:R-:W-:Y:S01]  /*76e0*/  FFMA.FTZ R129, R119, UR23, R129 ;  /* 0x0000001777817c23 */ /* 0x000fe20008010081 */
[--C-:B------:R-:W-:Y:S01]  /*76f0*/  FFMA.FTZ R119, R184, UR8, R155.reuse ;  /* 0x00000008b8777c23 */ /* 0x100fe2000801009b */
[----:B------:R-:W-:Y:S01]  /*7700*/  FFMA.FTZ R117, R117, UR23, R128 ;  /* 0x0000001775757c23 */ /* 0x000fe20008010080 */
[----:B------:R-:W-:Y:S02]  /*7710*/  FFMA.FTZ R128, R182, UR8, R155 ;  /* 0x00000008b6807c23 */ /* 0x000fe4000801009b */
[----:B------:R-:W-:-:S02]  /*7720*/  FADD.FTZ R119, R185, -R119 ;  /* 0x80000077b9777221 */ /* 0x000fc40000010000 */
[----:B------:R-:W-:Y:S01]  /*7730*/  FADD.FTZ R128, R183, -R128 ;  /* 0x80000080b7807221 */ /* 0x000fe20000010000 */
[----:B------:R-:W-:Y:S01]  /*7740*/  F2FP.F16.F32.PACK_AB R149, R117, R118 ;  /* 0x000000767595723e */ /* 0x000fe200000000ff */
[----:B------:R-:W-:Y:S01]  /*7750*/  FFMA.FTZ R130, R119, UR23, R130 ;  /* 0x0000001777827c23 */ /* 0x000fe20008010082 */
[----:B------:R-:W-:Y:S01]  /*7760*/  FFMA.FTZ R119, R192, UR8, R155 ;  /* 0x00000008c0777c23 */ /* 0x000fe2000801009b */
[----:B------:R-:W-:Y:S01]  /*7770*/  FFMA.FTZ R128, R128, UR23, R131 ;  /* 0x0000001780807c23 */ /* 0x000fe20008010083 */
[----:B------:R-:W-:Y:S01]  /*7780*/  HADD2.F32 R131, -RZ, R147.H1_H1 ;  /* 0x30000093ff837230 */ /* 0x000fe20000004100 */
[----:B------:R-:W-:Y:S01]  /*7790*/  MOV R117, R149 ;  /* 0x0000009500757202 */ /* 0x000fe20000000f00 */
[----:B------:R-:W-:Y:S02]  /*77a0*/  FADD.FTZ R119, R193, -R119 ;  /* 0x80000077c1777221 */ /* 0x000fe40000010000 */
[----:B------:R-:W-:Y:S02]  /*77b0*/  F2FP.F16.F32.PACK_AB R150, R128, R129 ;  /* 0x000000818096723e */ /* 0x000fe400000000ff */
[----:B------:R-:W-:Y:S01]  /*77c0*/  FFMA.FTZ R131, R119, UR23, R131 ;  /* 0x0000001777837c23 */ /* 0x000fe20008010083 */
[----:B------:R-:W-:Y:S01]  /*77d0*/  FADD.FTZ R119, R23, -R148 ;  /* 0x8000009417777221 */ /* 0x000fe20000010000 */
[----:B------:R-:W-:Y:S01]  /*77e0*/  HADD2.F32 R148, -RZ, R144.H1_H1 ;  /* 0x30000090ff947230 */ /* 0x000fe20000004100 */
[----:B------:R-:W-:-:S02]  /*77f0*/  MOV R129, R149 ;  /* 0x0000009500817202 */ /* 0x000fc40000000f00 */
[----:B------:R-:W-:Y:S02]  /*7800*/  F2FP.F16.F32.PACK_AB R151, R131, R130 ;  /* 0x000000828397723e */ /* 0x000fe400000000ff */
[----:B------:R-:W-:Y:S01]  /*7810*/  FFMA.FTZ R119, R119, UR23, R148 ;  /* 0x0000001777777c23 */ /* 0x000fe20008010094 */
[----:B------:R-:W-:Y:S02]  /*7820*/  MOV R130, R150 ;  /* 0x0000009600827202 */ /* 0x000fe40000000f00 */
[-C--:B------:R-:W-:Y:S02]  /*7830*/  MOV R131, R151.reuse ;  /* 0x0000009700837202 */ /* 0x080fe40000000f00 */
[----:B------:R-:W-:Y:S02]  /*7840*/  F2FP.F16.F32.PACK_AB R148, R119, R116 ;  /* 0x000000747794723e */ /* 0x000fe400000000ff */
[----:B------:R-:W-:Y:S02]  /*7850*/  MOV R119, R151 ;  /* 0x0000009700777202 */ /* 0x000fe40000000f00 */
[----:B------:R-:W-:-:S02]  /*7860*/  MOV R128, R148 ;  /* 0x0000009400807202 */ /* 0x000fc40000000f00 */
[----:B------:R-:W-:Y:S02]  /*7870*/  MOV R118, R150 ;  /* 0x0000009600767202 */ /* 0x000fe40000000f00 */
[----:B------:R-:W-:Y:S01]  /*7880*/  MOV R116, R148 ;  /* 0x0000009400747202 */ /* 0x000fe20000000f00 */
[----:B------:R-:W-:Y:S06]  /*7890*/  BRA `(.L_x_2104) ;  /* 0x00000010001c7947 */ /* 0x000fec0003800000 */
.L_x_2103:
[--C-:B------:R-:W-:Y:S01]  /*78a0*/  FFMA.FTZ R118, R22, UR8, R155.reuse ;  /* 0x0000000816767c23 */ /* 0x100fe2000801009b */
[----:B------:R-:W-:Y:S01]  /*78b0*/  FFMA.FTZ R117, R3, UR8, R155 ;  /* 0x0000000803757c23 */ /* 0x000fe2000801009b */
[--C-:B------:R-:W-:Y:S02]  /*78c0*/  HADD2.F32 R116, -RZ, R144.reuse.H1_H1 ;  /* 0x30000090ff747230 */ /* 0x100fe40000004100 */
[----:B------:R-:W-:Y:S01]  /*78d0*/  FADD.FTZ R118, R23, -R118 ;  /* 0x8000007617767221 */ /* 0x000fe20000010000 */
[----:B------:R-:W-:Y:S02]  /*78e0*/  HADD2.F32 R119, -RZ, R144.H0_H0 ;  /* 0x20000090ff777230 */ /* 0x000fe40000004100 */
[----:B------:R-:W-:Y:S01]  /*78f0*/  FADD.FTZ R117, R2, -R117 ;  /* 0x8000007502757221 */ /* 0x000fe20000010000 */
[--C-:B012---:R-:W-:Y:S02]  /*7900*/  HADD2.F32 R148, -RZ, R145.reuse.H1_H1 ;  /* 0x30000091ff947230 */ /* 0x107fe40000004100 */
[----:B------:R-:W-:Y:S01]  /*7910*/  FFMA.FTZ R118, R118, UR23, R116 ;  /* 0x0000001776767c23 */ /* 0x000fe20008010074 */
[----:B------:R-:W-:Y:S01]  /*7920*/  FFMA.FTZ R116, R24, UR8, R155 ;  /* 0x0000000818747c23 */ /* 0x000fe2000801009b */
[----:B------:R-:W-:Y:S01]  /*7930*/  FFMA.FTZ R117, R117, UR23, R119 ;  /* 0x0000001775757c23 */ /* 0x000fe20008010077 */
[----:B------:R-:W-:-:S02]  /*7940*/  HADD2.F32 R119, -RZ, R145.H0_H0 ;  /* 0x20000091ff777230 */ /* 0x000fc40000004100 */
        /* <DEDUP_REMOVED lines=15> */
[----:B------:R-:W-:-:S04]  /*7a40*/  FFMA.FTZ R118, R192, UR8, R155 ;  /* 0x00000008c0767c23 */ /* 0x000fc8000801009b */
[----:B------:R-:W-:Y:S01]  /*7a50*/  F2FP.F16.F32.PACK_AB R150, R117, R116 ;  /* 0x000000747596723e */ /* 0x000fe200000000ff */
[----:B------:R-:W-:Y:S01]  /*7a60*/  FFMA.FTZ R116, R184, UR8, R155 ;  /* 0x00000008b8747c23 */ /* 0x000fe2000801009b */
[----:B------:R-:W-:Y:S02]  /*7a70*/  HADD2.F32 R117, -RZ, R147.H0_H0 ;  /* 0x20000093ff757230 */ /* 0x000fe40000004100 */
[----:B------:R-:W-:Y:S01]  /*7a80*/  FADD.FTZ R118, R193, -R118 ;  /* 0x80000076c1767221 */ /* 0x000fe20000010000 */
[----:B------:R-:W-:-:S04]  /*7a90*/  FADD.FTZ R116, R185, -R116 ;  /* 0x80000074b9747221 */ /* 0x000fc80000010000 */
[----:B------:R-:W-:Y:S01]  /*7aa0*/  FFMA.FTZ R116, R116, UR23, R117 ;  /* 0x0000001774747c23 */ /* 0x000fe20008010075 */
[----:B------:R-:W-:-:S05]  /*7ab0*/  HADD2.F32 R117, -RZ, R147.H1_H1 ;  /* 0x30000093ff757230 */ /* 0x000fca0000004100 */
[----:B------:R-:W-:Y:S01]  /*7ac0*/  FFMA.FTZ R117, R118, UR23, R117 ;  /* 0x0000001776757c23 */ /* 0x000fe20008010075 */
[----:B------:R-:W-:-:S04]  /*7ad0*/  MOV R118, R150 ;  /* 0x0000009600767202 */ /* 0x000fc80000000f00 */
[----:B------:R-:W-:Y:S02]  /*7ae0*/  F2FP.F16.F32.PACK_AB R151, R117, R116 ;  /* 0x000000747597723e */ /* 0x000fe400000000ff */
[----:B------:R-:W-:Y:S02]  /*7af0*/  MOV R117, R149 ;  /* 0x0000009500757202 */ /* 0x000fe40000000f00 */
[----:B------:R-:W-:Y:S02]  /*7b00*/  MOV R119, R151 ;  /* 0x0000009700777202 */ /* 0x000fe40000000f00 */
[----:B------:R-:W-:Y:S01]  /*7b10*/  MOV R116, R148 ;  /* 0x0000009400747202 */ /* 0x000fe20000000f00 */
[----:B------:R-:W-:Y:S06]  /*7b20*/  BRA `(.L_x_2104) ;  /* 0x0000000c00787947 */ /* 0x000fec0003800000 */
.L_x_2102:
[----:B------:R-:W-:-:S04]  /*7b30*/  UISETP.NE.U32.AND UP0, UPT, UR4, URZ, UPT ;  /* 0x000000ff0400728c */ /* 0x000fc8000bf05070 */
[----:B------:R-:W-:-:S09]  /*7b40*/  UISETP.NE.AND.EX UP0, UPT, UR5, URZ, UPT, UP0 ;  /* 0x000000ff0500728c */ /* 0x000fd2000bf05300 */
[----:B------:R-:W-:Y:S05]  /*7b50*/  BRA.U !UP0, `(.L_x_2105) ;  /* 0x0000000108a47547 */ /* 0x000fea000b800000 */
[--C-:B012---:R-:W-:Y:S01]  /*7b60*/  FFMA.FTZ R130, R22, UR8, R155.reuse ;  /* 0x0000000816827c23 */ /* 0x107fe2000801009b */
[----:B------:R-:W-:Y:S01]  /*7b70*/  FFMA.FTZ R129, R3, UR8, R155 ;  /* 0x0000000803817c23 */ /* 0x000fe2000801009b */
[--C-:B------:R-:W-:Y:S02]  /*7b80*/  HADD2.F32 R128, -RZ, R144.reuse.H1_H1 ;  /* 0x30000090ff807230 */ /* 0x100fe40000004100 */
[----:B------:R-:W-:Y:S01]  /*7b90*/  FADD.FTZ R130, R23, -R130 ;  /* 0x8000008217827221 */ /* 0x000fe20000010000 */
[----:B------:R-:W-:Y:S02]  /*7ba0*/  HADD2.F32 R131, -RZ, R144.H0_H0 ;  /* 0x20000090ff837230 */ /* 0x000fe40000004100 */
[----:B------:R-:W-:Y:S01]  /*7bb0*/  FADD.FTZ R129, R2, -R129 ;  /* 0x8000008102817221 */ /* 0x000fe20000010000 */
[--C-:B------:R-:W-:Y:S02]  /*7bc0*/  HADD2.F32 R148, -RZ, R145.reuse.H1_H1 ;  /* 0x30000091ff947230 */ /* 0x100fe40000004100 */
        /* <DEDUP_REMOVED lines=34> */
.L_x_2105:
[--C-:B------:R-:W-:Y:S01]  /*7df0*/  FFMA.FTZ R151, R184, UR8, R155.reuse ;  /* 0x00000008b8977c23 */ /* 0x100fe2000801009b */
[--C-:B012---:R-:W-:Y:S02]  /*7e00*/  HADD2.F32 R148, -RZ, R147.reuse.H0_H0 ;  /* 0x20000093ff947230 */ /* 0x107fe40000004100 */
[----:B------:R-:W-:Y:S01]  /*7e10*/  FFMA.FTZ R150, R168, UR8, R155 ;  /* 0x00000008a8967c23 */ /* 0x000fe2000801009b */
[----:B------:R-:W-:Y:S02]  /*7e20*/  HADD2.F32 R149, -RZ, R147.H1_H1 ;  /* 0x30000093ff957230 */ /* 0x000fe40000004100 */
[----:B------:R-:W-:Y:S01]  /*7e30*/  FADD.FTZ R151, R185, -R151 ;  /* 0x80000097b9977221 */ /* 0x000fe20000010000 */
[----:B------:R-:W-:Y:S02]  /*7e40*/  HADD2.F32 R152, -RZ, R145.H1_H1 ;  /* 0x30000091ff987230 */ /* 0x000fe40000004100 */
[----:B------:R-:W-:Y:S01]  /*7e50*/  FADD.FTZ R150, R169, -R150 ;  /* 0x80000096a9967221 */ /* 0x000fe20000010000 */
[----:B------:R-:W-:-:S02]  /*7e60*/  HADD2.F32 R153, -RZ, R144.H1_H1 ;  /* 0x30000090ff997230 */ /* 0x000fc40000004100 */
        /* <DEDUP_REMOVED lines=29> */
.L_x_2101:
        /* <DEDUP_REMOVED lines=44> */
.L_x_2107:
        /* <DEDUP_REMOVED lines=14> */
[----:B------:R-:W-:Y:S01]  /*83e0*/  F2FP.F16.F32.PACK_AB R149, R117, R116 ;  /* 0x000000747595723e */ /* 0x000fe200000000ff */
        /* <DEDUP_REMOVED lines=18> */
.L_x_2106:
        /* <DEDUP_REMOVED lines=36> */
.L_x_2108:
        /* <DEDUP_REMOVED lines=21> */
[--C-:B------:R-:W-:Y:S01]  /*88a0*/  FFMA.FTZ R151, R192, UR8, R155.reuse ;  /* 0x00000008c0977c23 */ /* 0x100fe2000801009b */
[----:B------:R-:W-:-:S03]  /*88b0*/  FFMA.FTZ R155, R184, UR8, R155 ;  /* 0x00000008b89b7c23 */ /* 0x000fc6000801009b */
[----:B------:R-:W-:Y:S01]  /*88c0*/  FADD.FTZ R151, R193, -R151 ;  /* 0x80000097c1977221 */ /* 0x000fe20000010000 */
[----:B------:R-:W-:-:S03]  /*88d0*/  FADD.FTZ R155, R185, -R155 ;  /* 0x8000009bb99b7221 */ /* 0x000fc60000010000 */
[----:B------:R-:W-:Y:S01]  /*88e0*/  FMUL.FTZ R151, R151, UR23 ;  /* 0x0000001797977c20 */ /* 0x000fe20008410000 */
[----:B------:R-:W-:-:S05]  /*88f0*/  FMUL.FTZ R155, R155, UR23 ;  /* 0x000000179b9b7c20 */ /* 0x000fca0008410000 */
[----:B------:R-:W-:-:S07]  /*8900*/  F2FP.F16.F32.PACK_AB R151, R151, R155 ;  /* 0x0000009b9797723e */ /* 0x000fce00000000ff */
.L_x_2104:
        /* <DEDUP_REMOVED lines=12> */
.L_x_2100:
[----:B------:R-:W-:Y:S05]  /*89d0*/  BSYNC.RECONVERGENT B0 ;  /* 0x0000000000007941 */ /* 0x000fea0003800200 */
.L_x_2099:
[----:B------:R-:W-:Y:S01]  /*89e0*/  UPLOP3.LUT UP1, UPT, UPT, UPT, UP1, 0x40, 0x4 ;  /* 0x000000000004789c */ /* 0x000fe20003f2e810 */
[----:B------:R-:W-:Y:S10]  /*89f0*/  BRA.U !UP3, `(.L_x_2109) ;  /* 0xffffff850b447547 */ /* 0x000ff4000b83ffff */
.L_x_2058:
        /* <DEDUP_REMOVED lines=23> */
.L_x_2111:
[----:B------:R-:W-:Y:S05]  /*8b70*/  BSYNC.RECONVERGENT B0 ;  /* 0x0000000000007941 */ /* 0x000fea0003800200 */
.L_x_2110:
        /* <DEDUP_REMOVED lines=19> */
.L_x_2113:
[----:B------:R-:W-:Y:S05]  /*8cb0*/  BSYNC.RECONVERGENT B0 ;  /* 0x0000000000007941 */ /* 0x000fea0003800200 */
.L_x_2112:
        /* <DEDUP_REMOVED lines=19> */
.L_x_2115:
[----:B------:R-:W-:Y:S05]  /*8df0*/  BSYNC.RECONVERGENT B0 ;  /* 0x0000000000007941 */ /* 0x000fea0003800200 */
.L_x_2114:
        /* <DEDUP_REMOVED lines=18> */
.L_x_2116:
        /* <DEDUP_REMOVED lines=14> */
.L_x_4856:


//--------------------- .text._ZN10layer_norm31ln_parallel_residual_bwd_kernelINS_13Kernel_traitsIf6__halfS2_S2_fjLj8192ELj1ELj1ELj8ELj16ENS_18Kernel_traits_baseILj8192EfS2_S2_S2_fjLj256EEEEELb0ELb0ELb1EEEvNS_9BwdParamsE --------------------------
	.section	.text._ZN10layer_norm31ln_parallel_residual_bwd_kernelINS_13Kernel_traitsIf6__halfS2_S2_fjLj8192ELj1ELj1ELj8ELj16ENS_18Kernel_traits_baseILj8192EfS2_S2_S2_fjLj256EEEEELb0ELb0ELb1EEEvNS_9BwdParamsE,"ax",@progbits
	.align	128
        .global         _ZN10layer_norm31ln_parallel_residual_bwd_kernelINS_13Kernel_traitsIf6__halfS2_S2_fjLj8192ELj1ELj1ELj8ELj16ENS_18Kernel_traits_baseILj8192EfS2_S2_S2_fjLj256EEEEELb0ELb0ELb1EEEvNS_9BwdParamsE
        .type           _ZN10layer_norm31ln_parallel_residual_bwd_kernelINS_13Kernel_traitsIf6__halfS2_S2_fjLj8192ELj1ELj1ELj8ELj16ENS_18Kernel_traits_baseILj8192EfS2_S2_S2_fjLj256EEEEELb0ELb0ELb1EEEvNS_9BwdParamsE,@function
        .size           _ZN10layer_norm31ln_parallel_residual_bwd_kernelINS_13Kernel_traitsIf6__halfS2_S2_fjLj8192ELj1ELj1ELj8ELj16ENS_18Kernel_traits_baseILj8192EfS2_S2_S2_fjLj256EEEEELb0ELb0ELb1EEEvNS_9BwdParamsE,(.L_x_4857 - _ZN10layer_norm31ln_parallel_residual_bwd_kernelINS_13Kernel_traitsIf6__halfS2_S2_fjLj8192ELj1ELj1ELj8ELj16ENS_18Kernel_traits_baseILj8192EfS2_S2_S2_fjLj256EEEEELb0ELb0ELb1EEEvNS_9BwdParamsE)
        .other          _ZN10layer_norm31ln_parallel_residual_bwd_kernelINS_13Kernel_traitsIf6__halfS2_S2_fjLj8192ELj1ELj1ELj8ELj16ENS_18Kernel_traits_baseILj8192EfS2_S2_S2_fjLj256EEEEELb0ELb0ELb1EEEvNS_9BwdParamsE,@"STO_CUDA_ENTRY STV_DEFAULT"
_ZN10layer_norm31ln_parallel_residual_bwd_kernelINS_13Kernel_traitsIf6__halfS2_S2_fjLj8192ELj1ELj1ELj8ELj16ENS_18Kernel_traits_baseILj8192EfS2_S2_S2_fjLj256EEEEELb0ELb0ELb1EEEvNS_9BwdParamsE:
.text._ZN10layer_norm31ln_parallel_residual_bwd_kernelINS_13Kernel_traitsIf6__halfS2_S2_fjLj8192ELj1ELj1ELj8ELj16ENS_18Kernel_traits_baseILj8192EfS2_S2_S2_fjLj256EEEEELb0ELb0ELb1EEEvNS_9BwdParamsE:
        /* <DEDUP_REMOVED lines=80> */
[----:B------:R-:W4:Y:S02]  /*0500*/  LDCU UR21, c[0x0][0x388] ;  /* 0x00007100ff1577ac */ /* 0x000f240008000800 */
[----:B------:R1:W-:Y:S01]  /*0510*/  STL [R1+0x98], RZ ;  /* 0x000098ff01007387 */ /* 0x0003e20000100800 */
[----:B------:R-:W-:Y:S01]  /*0520*/  HFMA2 R229, -RZ, RZ, 0, 0 ;  /* 0x00000000ffe57431 */ /* 0x000fe200000001ff */
[----:B------:R-:W0:Y:S02]  /*0530*/  LDCU.U8 UR20, c[0x0][0x410] ;  /* 0x00008200ff1477ac */ /* 0x000e240008000000 */
[----:B------:R1:W-:Y:S01]  /*0540*/  STL [R1+0x94], RZ ;  /* 0x000094ff01007387 */ /* 0x0003e20000100800 */
[----:B------:R-:W-:Y:S01]  /*0550*/  HFMA2 R205, -RZ, RZ, 0, 0 ;  /* 0x00000000ffcd7431 */ /* 0x000fe200000001ff */
[----:B------:R-:W-:Y:S01]  /*0560*/  CS2R R250, SRZ ;  /* 0x0000000000fa7805 */ /* 0x000fe2000001ff00 */
[----:B--2---:R-:W-:Y:S01]  /*0570*/  IMAD.WIDE.U32 R2, R0, 0x20, R2 ;  /* 0x0000002000027825 */ /* 0x004fe200078e0002 */
[----:B------:R1:W-:Y:S01]  /*0580*/  STL [R1+0x90], RZ ;  /* 0x000090ff01007387 */ /* 0x0003e20000100800 */
[----:B------:R-:W-:-:S02]  /*0590*/  CS2R R244, SRZ ;  /* 0x0000000000f47805 */ /* 0x000fc4000001ff00 */
[----:B------:R-:W-:Y:S02]  /*05a0*/  CS2R R242, SRZ ;  /* 0x0000000000f27805 */ /* 0x000fe4000001ff00 */
[----:B------:R-:W-:Y:S01]  /*05b0*/  CS2R R240, SRZ ;  /* 0x0000000000f07805 */ /* 0x000fe2000001ff00 */
[----:B------:R1:W-:Y:S01]  /*05c0*/  STL [R1+0x8c], RZ ;  /* 0x00008cff01007387 */ /* 0x0003e20000100800 */
[----:B------:R-:W-:Y:S02]  /*05d0*/  MOV R239, RZ ;  /* 0x000000ff00ef7202 */ /* 0x000fe40000000f00 */
[----:B------:R-:W-:Y:S01]  /*05e0*/  CS2R R234, SRZ ;  /* 0x0000000000ea7805 */ /* 0x000fe2000001ff00 */
[----:B---3--:R-:W-:Y:S01]  /*05f0*/  IMAD.WIDE.U32 R4, R0, 0x20, R4 ;  /* 0x0000002000047825 */ /* 0x008fe200078e0004 */
[----:B------:R1:W-:Y:S01]  /*0600*/  STL [R1+0x88], RZ ;  /* 0x000088ff01007387 */ /* 0x0003e20000100800 */
[----:B------:R-:W-:Y:S02]  /*0610*/  CS2R R248, SRZ ;  /* 0x0000000000f87805 */ /* 0x000fe4000001ff00 */
[----:B------:R-:W-:-:S02]  /*0620*/  CS2R R246, SRZ ;  /* 0x0000000000f67805 */ /* 0x000fc4000001ff00 */
[----:B------:R-:W-:Y:S01]  /*0630*/  CS2R R232, SRZ ;  /* 0x0000000000e87805 */ /* 0x000fe2000001ff00 */
[----:B------:R1:W-:Y:S01]  /*0640*/  STL [R1+0x84], RZ ;  /* 0x000084ff01007387 */ /* 0x0003e20000100800 */
[----:B------:R-:W-:Y:S02]  /*0650*/  MOV R231, RZ ;  /* 0x000000ff00e77202 */ /* 0x000fe40000000f00 */
[----:B------:R-:W-:Y:S02]  /*0660*/  CS2R R224, SRZ ;  /* 0x0000000000e07805 */ /* 0x000fe4000001ff00 */
[----:B------:R-:W-:Y:S01]  /*0670*/  MOV R226, RZ ;  /* 0x000000ff00e27202 */ /* 0x000fe20000000f00 */
[----:B------:R1:W-:Y:S01]  /*0680*/  STL [R1+0x80], RZ ;  /* 0x000080ff01007387 */ /* 0x0003e20000100800 */
[----:B------:R-:W-:Y:S02]  /*0690*/  CS2R R222, SRZ ;  /* 0x0000000000de7805 */ /* 0x000fe4000001ff00 */
[----:B------:R-:W-:-:S02]  /*06a0*/  CS2R R220, SRZ ;  /* 0x0000000000dc7805 */ /* 0x000fc4000001ff00 */
[----:B------:R-:W-:Y:S01]  /*06b0*/  CS2R R218, SRZ ;  /* 0x0000000000da7805 */ /* 0x000fe2000001ff00 */
[----:B------:R1:W-:Y:S01]  /*06c0*/  STL [R1+0x7c], RZ ;  /* 0x00007cff01007387 */ /* 0x0003e20000100800 */
[----:B------:R-:W-:Y:S02]  /*06d0*/  CS2R R216, SRZ ;  /* 0x0000000000d87805 */ /* 0x000fe4000001ff00 */
[----:B------:R-:W-:Y:S02]  /*06e0*/  CS2R R214, SRZ ;  /* 0x0000000000d67805 */ /* 0x000fe4000001ff00 */
[----:B------:R-:W-:Y:S01]  /*06f0*/  CS2R R212, SRZ ;  /* 0x0000000000d47805 */ /* 0x000fe2000001ff00 */
        /* <DEDUP_REMOVED lines=22> */
[----:B------:R-:W-:Y:S01]  /*0860*/  CS2R R168, SRZ ;  /* 0x0000000000a87805 */ /* 0x000fe2000001ff00 */
[----:B------:R-:W2:Y:S01]  /*0870*/  LDCU UR26, c[0x0][0x400] ;  /* 0x00008000ff1a77ac */ /* 0x000ea20008000800 */
[----:B------:R1:W-:Y:S01]  /*0880*/  STL [R1+0x28], RZ ;  /* 0x000028ff01007387 */ /* 0x0003e20000100800 */
[----:B------:R-:W3:Y:S03]  /*0890*/  LDCU.64 UR28, c[0x0][0x468] ;  /* 0x00008d00ff1c77ac */ /* 0x000ee60008000a00 */
[----:B------:R1:W-:Y:S01]  /*08a0*/  STL [R1+0x24], RZ ;  /* 0x000024ff01007387 */ /* 0x0003e20000100800 */
[----:B------:R-:W0:Y:S03]  /*08b0*/  LDCU.64 UR12, c[0x0][0x470] ;  /* 0x00008e00ff0c77ac */ /* 0x000e260008000a00 */
[----:B------:R1:W-:Y:S01]  /*08c0*/  STL [R1+0x20], RZ ;  /* 0x000020ff01007387 */ /* 0x0003e20000100800 */
[----:B------:R-:W0:Y:S03]  /*08d0*/  LDCU.64 UR10, c[0x0][0x478] ;  /* 0x00008f00ff0a77ac */ /* 0x000e260008000a00 */
[----:B------:R1:W-:Y:S01]  /*08e0*/  STL [R1], RZ ;  /* 0x000000ff01007387 */ /* 0x0003e20000100800 */
        /* <DEDUP_REMOVED lines=48> */
.L_x_2152:
[----:B0-----:R-:W0:Y:S01]  /*0bf0*/  S2R R122, SR_TID.X ;  /* 0x00000000007a7919 */ /* 0x001e220000002100 */
[----:B------:R-:W1:Y:S01]  /*0c00*/  LDC.64 R160, c[0x0][0x3a8] ;  /* 0x0000ea00ffa07b82 */ /* 0x000e620000000a00 */
[----:B------:R-:W-:Y:S02]  /*0c10*/  UIMAD UR5, UR4, UR21, URZ ;  /* 0x00000015040572a4 */ /* 0x000fe4000f8e02ff */
[----:B------:R-:W-:Y:S01]  /*0c20*/  UIMAD.WIDE UR8, UR4, 0x4, UR16 ;  /* 0x00000004040878a5 */ /* 0x000fe2000f8e0210 */
[----:B------:R-:W-:Y:S01]  /*0c30*/  STL [R1+0xac], R113 ;  /* 0x0000ac7101007387 */ /* 0x000fe20000100800 */
[----:B------:R-:W-:-:S03]  /*0c40*/  USHF.R.S32.HI UR6, URZ, 0x1f, UR5 ;  /* 0x0000001fff067899 */ /* 0x000fc60008011405 */
[----:B------:R-:W2:Y:S01]  /*0c50*/  LDC.64 R162, c[0x0][0x430] ;  /* 0x00010c00ffa27b82 */ /* 0x000ea20000000a00 */
[----:B------:R-:W-:Y:S01]  /*0c60*/  ULEA.HI UR6, UR6, UR5, URZ, 0x3 ;  /* 0x0000000506067291 */ /* 0x000fe2000f8f18ff */
[----:B------:R-:W-:Y:S01]  /*0c70*/  MOV R120, UR8 ;  /* 0x0000000800787c02 */ /* 0x000fe20008000f00 */
[----:B------:R3:W-:Y:S01]  /*0c80*/  STL [R1+0xa8], R112 ;  /* 0x0000a87001007387 */ /* 0x0007e20000100800 */
[----:B------:R-:W-:Y:S01]  /*0c90*/  MOV R121, UR9 ;  /* 0x0000000900797c02 */ /* 0x000fe20008000f00 */
[----:B------:R-:W-:Y:S02]  /*0ca0*/  UIMAD.WIDE UR8, UR4, 0x4, UR18 ;  /* 0x00000004040878a5 */ /* 0x000fe4000f8e0212 */
[----:B------:R-:W-:Y:S01]  /*0cb0*/  MOV R183, UR6 ;  /* 0x0000000600b77c02 */ /* 0x000fe20008000f00 */
[----:B------:R-:W4:Y:S01]  /*0cc0*/  LDC.64 R164, c[0x0][0x428] ;  /* 0x00010a00ffa47b82 */ /* 0x000f220000000a00 */
[----:B------:R1:W4:Y:S02]  /*0cd0*/  LDG.E R0, desc[UR14][R120.64] ;  /* 0x0000000e78007981 */ /* 0x000324000c1e1900 */
[----:B------:R-:W-:-:S02]  /*0ce0*/  MOV R123, UR9 ;  /* 0x00000009007b7c02 */ /* 0x000fc40008000f00 */
[----:B---3--:R-:W3:Y:S04]  /*0cf0*/  LDL.LU R112, [R1] ;  /* 0x0000000001707983 */ /* 0x008ee80000300800 */
[----:B------:R-:W3:Y:S04]  /*0d00*/  LDL.LU R197, [R1+0x20] ;  /* 0x0000200001c57983 */ /* 0x000ee80000300800 */
[----:B------:R-:W3:Y:S01]  /*0d10*/  LDL.LU R196, [R1+0x8] ;  /* 0x0000080001c47983 */ /* 0x000ee20000300800 */
[----:B0-----:R-:W-:Y:S02]  /*0d20*/  LEA.HI.SX32 R183, R183, R122, 0x1d ;  /* 0x0000007ab7b77211 */ /* 0x001fe400078feaff */
[----:B------:R-:W-:Y:S01]  /*0d30*/  MOV R122, UR8 ;  /* 0x00000008007a7c02 */ /* 0x000fe20008000f00 */
[----:B------:R-:W3:Y:S02]  /*0d40*/  LDL.LU R199, [R1+0x24] ;  /* 0x0000240001c77983 */ /* 0x000ee40000300800 */
[----:B-1----:R-:W-:-:S02]  /*0d50*/  IMAD.WIDE.U32 R120, R183, 0x10, R160 ;  /* 0x00000010b7787825 */ /* 0x002fc400078e00a0 */
[----:B------:R-:W3:Y:S02]  /*0d60*/  LDG.E R156, desc[UR14][R122.64] ;  /* 0x0000000e7a9c7981 */ /* 0x000ee4000c1e1900 */
[C---:B--2---:R-:W-:Y:S01]  /*0d70*/  IMAD.WIDE.U32 R128, R183.reuse, 0x10, R162 ;  /* 0x00000010b7807825 */ /* 0x044fe200078e00a2 */
[C---:B------:R-:W-:Y:S01]  /*0d80*/  IADD3 R182, PT, PT, R183.reuse, 0x100, RZ ;  /* 0x00000100b7b67810 */ /* 0x040fe20007ffe0ff */
[----:B------:R-:W2:Y:S02]  /*0d90*/  LDL.LU R198, [R1+0xc] ;  /* 0x00000c0001c67983 */ /* 0x000ea40000300800 */
[----:B----4-:R-:W-:Y:S02]  /*0da0*/  IMAD.WIDE.U32 R124, R183, 0x10, R164 ;  /* 0x00000010b77c7825 */ /* 0x010fe400078e00a4 */
[----:B------:R-:W4:Y:S04]  /*0db0*/  LDG.E.128 R128, desc[UR14][R128.64] ;  /* 0x0000000e80807981 */ /* 0x000f28000c1e1d00 */
[----:B------:R-:W2:Y:S04]  /*0dc0*/  LDG.E.128 R120, desc[UR14][R120.64] ;  /* 0x0000000e78787981 */ /* 0x000ea8000c1e1d00 */
[----:B------:R-:W4:Y:S01]  /*0dd0*/  LDG.E.128 R124, desc[UR14][R124.64] ;  /* 0x0000000e7c7c7981 */ /* 0x000f22000c1e1d00 */
[----:B------:R-:W-:-:S03]  /*0de0*/  IMAD.WIDE.U32 R132, R182, 0x10, R160 ;  /* 0x00000010b6847825 */ /* 0x000fc600078e00a0 */
[----:B------:R-:W4:Y:S01]  /*0df0*/  LDL.LU R113, [R1+0x28] ;  /* 0x0000280001717983 */ /* 0x000f220000300800 */
[----:B------:R-:W-:-:S03]  /*0e00*/  IMAD.WIDE.U32 R136, R182, 0x10, R162 ;  /* 0x00000010b6887825 */ /* 0x000fc600078e00a2 */
[----:B------:R-:W4:Y:S01]  /*0e10*/  LDG.E.128 R132, desc[UR14][R132.64] ;  /* 0x0000000e84847981 */ /* 0x000f22000c1e1d00 */
[----:B------:R-:W-:-:S03]  /*0e20*/  IMAD.WIDE.U32 R140, R182, 0x10, R164 ;  /* 0x00000010b68c7825 */ /* 0x000fc600078e00a4 */
[----:B------:R-:W4:Y:S04]  /*0e30*/  LDG.E.128 R136, desc[UR14][R136.64] ;  /* 0x0000000e88887981 */ /* 0x000f28000c1e1d00 */
[----:B------:R-:W4:Y:S01]  /*0e40*/  LDG.E.128 R140, desc[UR14][R140.64] ;  /* 0x0000000e8c8c7981 */ /* 0x000f22000c1e1d00 */
[----:B------:R-:W-:Y:S02]  /*0e50*/  ISETP.NE.AND P1, PT, RZ, UR20, PT ;  /* 0x00000014ff007c0c */ /* 0x000fe4000bf25270 */
[----:B------:R-:W-:-:S05]  /*0e60*/  IADD3 R181, PT, PT, R183, 0x200, RZ ;  /* 0x00000200b7b57810 */ /* 0x000fca0007ffe0ff */
[----:B------:R-:W-:-:S04]  /*0e70*/  IMAD.WIDE.U32 R144, R181, 0x10, R160 ;  /* 0x00000010b5907825 */ /* 0x000fc800078e00a0 */
[----:B------:R-:W-:Y:S02]  /*0e80*/  IMAD.WIDE.U32 R148, R181, 0x10, R162 ;  /* 0x00000010b5947825 */ /* 0x000fe400078e00a2 */
[----:B------:R-:W4:Y:S04]  /*0e90*/  LDG.E.128 R144, desc[UR14][R144.64] ;  /* 0x0000000e90907981 */ /* 0x000f28000c1e1d00 */
[----:B------:R-:W4:Y:S01]  /*0ea0*/  LDG.E.128 R148, desc[UR14][R148.64] ;  /* 0x0000000e94947981 */ /* 0x000f22000c1e1d00 */
[----:B------:R-:W-:-:S04]  /*0eb0*/  FSEL R0, R0, RZ, !P1 ;  /* 0x000000ff00007208 */ /* 0x000fc80004800000 */
[----:B------:R-:W-:Y:S02]  /*0ec0*/  R2UR UR5, R0 ;  /* 0x00000000000572ca */ /* 0x000fe400000e0000 */
[----:B---3--:R-:W-:Y:S01]  /*0ed0*/  R2UR UR9, R156 ;  /* 0x000000009c0972ca */ /* 0x008fe200000e0000 */
[--C-:B--2---:R-:W-:Y:S02]  /*0ee0*/  HADD2.F32 R190, -RZ, R122.reuse.H0_H0 ;  /* 0x2000007affbe7230 */ /* 0x104fe40000004100 */
[----:B------:R-:W-:Y:S02]  /*0ef0*/  HADD2.F32 R188, -RZ, R122.H1_H1 ;  /* 0x3000007affbc7230 */ /* 0x000fe40000004100 */
[----:B------:R-:W-:-:S06]  /*0f00*/  HADD2.F32 R0, -RZ, R120.H0_H0 ;  /* 0x20000078ff007230 */ /* 0x000fcc0000004100 */
[----:B------:R-:W-:Y:S01]  /*0f10*/  FADD.FTZ R190, R190, -UR5 ;  /* 0x80000005bebe7e21 */ /* 0x000fe20008010000 */
[----:B----4-:R-:W-:Y:S02]  /*0f20*/  HADD2.F32 R122, -RZ, R130.H0_H0 ;  /* 0x20000082ff7a7230 */ /* 0x010fe40000004100 */
[--C-:B------:R-:W-:Y:S02]  /*0f30*/  HADD2.F32 R189, -RZ, R126.reuse.H0_H0 ;  /* 0x2000007effbd7230 */ /* 0x100fe40000004100 */
[----:B------:R-:W-:Y:S01]  /*0f40*/  FMUL.FTZ R190, R190, UR9 ;  /* 0x00000009bebe7c20 */ /* 0x000fe20008410000 */
[----:B------:R-:W-:Y:S02]  /*0f50*/  HADD2.F32 R191, -RZ, R126.H1_H1 ;  /* 0x3000007effbf7230 */ /* 0x000fe40000004100 */
[----:B------:R-:W-:Y:S01]  /*0f60*/  FADD.FTZ R0, R0, -UR5 ;  /* 0x8000000500007e21 */ /* 0x000fe20008010000 */
[----:B------:R-:W-:Y:S02]  /*0f70*/  HADD2.F32 R126, -RZ, R130.H1_H1 ;  /* 0x30000082ff7e7230 */ /* 0x000fe40000004100 */
[----:B-----5:R-:W-:Y:S01]  /*0f80*/  FMUL.FTZ R130, R56, R122 ;  /* 0x0000007a38827220 */ /* 0x020fe20000410000 */
[----:B------:R-:W-:-:S02]  /*0f90*/  HADD2.F32 R158, -RZ, R128.H0_H0 ;  /* 0x20000080ff9e7230 */ /* 0x000fc40000004100 */
[----:B------:R-:W-:Y:S01]  /*0fa0*/  FADD.FTZ R188, R188, -UR5 ;  /* 0x80000005bcbc7e21 */ /* 0x000fe20008010000 */
[--C-:B------:R-:W-:Y:S02]  /*0fb0*/  HADD2.F32 R157, -RZ, R121.reuse.H0_H0 ;  /* 0x20000079ff9d7230 */ /* 0x100fe40000004100 */
[----:B------:R-:W-:Y:S01]  /*0fc0*/  FADD.FTZ R8, R189, R8 ;  /* 0x00000008bd087221 */ /* 0x000fe20000010000 */
[----:B------:R-:W-:Y:S02]  /*0fd0*/  HADD2.F32 R184, -RZ, R124.H0_H0 ;  /* 0x2000007cffb87230 */ /* 0x000fe40000004100 */
[-C--:B------:R-:W-:Y:S01]  /*0fe0*/  FFMA.FTZ R176, R190, R189.reuse, R176 ;  /* 0x000000bdbeb07223 */ /* 0x080fe200000100b0 */
[----:B------:R-:W-:Y:S02]  /*0ff0*/  HADD2.F32 R185, -RZ, R120.H1_H1 ;  /* 0x30000078ffb97230 */ /* 0x000fe40000004100 */
[----:B------:R-:W-:Y:S01]  /*1000*/  FMUL.FTZ R0, R0, UR9 ;  /* 0x0000000900007c20 */ /* 0x000fe20008410000 */
[----:B------:R-:W-:Y:S01]  /*1010*/  FFMA.FTZ R189, R88, R189, R130 ;  /* 0x000000bd58bd7223 */ /* 0x000fe20000010082 */
[----:B------:R-:W-:Y:S01]  /*1020*/  FMUL.FTZ R120, R60, R158 ;  /* 0x0000009e3c787220 */ /* 0x000fe20000410000 */
[----:B------:R-:W-:Y:S01]  /*1030*/  FMUL.FTZ R188, R188, UR9 ;  /* 0x00000009bcbc7c20 */ /* 0x000fe20008410000 */
[----:B------:R-:W-:Y:S01]  /*1040*/  FMUL.FTZ R130, R57, R126 ;  /* 0x0000007e39827220 */ /* 0x000fe20000410000 */
[----:B------:R-:W-:Y:S01]  /*1050*/  FADD.FTZ R157, R157, -UR5 ;  /* 0x800000059d9d7e21 */ /* 0x000fe20008010000 */
[----:B------:R-:W-:Y:S01]  /*1060*/  FADD.FTZ R12, R184, R12 ;  /* 0x0000000cb80c7221 */ /* 0x000fe20000010000 */
[-C--:B------:R-:W-:Y:S01]  /*1070*/  FFMA.FTZ R180, R0, R184.reuse, R180 ;  /* 0x000000b800b47223 */ /* 0x080fe200000100b4 */
[----:B------:R-:W-:Y:S01]  /*1080*/  FFMA.FTZ R184, R92, R184, R120 ;  /* 0x000000b85cb87223 */ /* 0x000fe20000010078 */
[----:B------:R-:W-:-:S02]  /*1090*/  HADD2.F32 R186, -RZ, R121.H1_H1 ;  /* 0x30000079ffba7230 */ /* 0x000fc40000004100 */
[----:B------:R-:W-:Y:S01]  /*10a0*/  FADD.FTZ R7, R191, R7 ;  /* 0x00000007bf077221 */ /* 0x000fe20000010000 */
[-C--:B------:R-:W-:Y:S01]  /*10b0*/  FFMA.FTZ R175, R188, R191.reuse, R175 ;  /* 0x000000bfbcaf7223 */ /* 0x080fe200000100af */
[----:B------:R-:W-:Y:S01]  /*10c0*/  FFMA.FTZ R130, R89, R191, R130 ;  /* 0x000000bf59827223 */ /* 0x000fe20000010082 */
[----:B------:R-:W-:Y:S02]  /*10d0*/  HADD2.F32 R120, -RZ, R129.H0_H0 ;  /* 0x20000081ff787230 */ /* 0x000fe40000004100 */
[----:B------:R-:W-:Y:S01]  /*10e0*/  FMUL.FTZ R187, R157, UR9 ;  /* 0x000000099dbb7c20 */ /* 0x000fe20008410000 */
[--C-:B------:R-:W-:Y:S02]  /*10f0*/  HADD2.F32 R191, -RZ, R123.reuse.H0_H0 ;  /* 0x2000007bffbf7230 */ /* 0x100fe40000004100 */
[----:B------:R-:W-:Y:S01]  /*1100*/  FADD.FTZ R186, R186, -UR5 ;  /* 0x80000005baba7e21 */ /* 0x000fe20008010000 */
[----:B------:R-:W-:Y:S02]  /*1110*/  HADD2.F32 R123, -RZ, R123.H1_H1 ;  /* 0x3000007bff7b7230 */ /* 0x000fe40000004100 */
[----:B------:R-:W-:Y:S01]  /*1120*/  FADD.FTZ R239, R120, R239 ;  /* 0x000000ef78ef7221 */ /* 0x000fe20000010000 */
[----:B------:R-:W-:-:S02]  /*1130*/  HADD2.F32 R121, -RZ, R129.H1_H1 ;  /* 0x30000081ff797230 */ /* 0x000fc40000004100 */
[-C--:B------:R-:W-:Y:S01]  /*1140*/  FMUL.FTZ R129, R62, R120.reuse ;  /* 0x000000783e817220 */ /* 0x080fe20000410000 */
[----:B------:R-:W-:Y:S01]  /*1150*/  FFMA.FTZ R226, R187, R120, R226 ;  /* 0x00000078bbe27223 */ /* 0x000fe200000100e2 */
[----:B------:R-:W-:Y:S01]  /*1160*/  FADD.FTZ R191, R191, -UR5 ;  /* 0x80000005bfbf7e21 */ /* 0x000fe20008010000 */
[--C-:B------:R-:W-:Y:S02]  /*1170*/  HADD2.F32 R120, -RZ, R131.reuse.H0_H0 ;  /* 0x20000083ff787230 */ /* 0x100fe40000004100 */
[----:B------:R-:W-:Y:S01]  /*1180*/  FMUL.FTZ R186, R186, UR9 ;  /* 0x00000009baba7c20 */ /* 0x000fe20008410000 */
[----:B------:R-:W-:Y:S02]  /*1190*/  HADD2.F32 R131, -RZ, R131.H1_H1 ;  /* 0x30000083ff837230 */ /* 0x000fe40000004100 */
[----:B------:R-:W-:Y:S01]  /*11a0*/  FADD.FTZ R123, R123, -UR5 ;  /* 0x800000057b7b7e21 */ /* 0x000fe20008010000 */
[----:B------:R-:W-:Y:S01]  /*11b0*/  FADD.FTZ R242, R126, R242 ;  /* 0x000000f27ef27221 */ /* 0x000fe20000010000 */
[----:B------:R-:W-:Y:S01]  /*11c0*/  FFMA.FTZ R232, R188, R126, R232 ;  /* 0x0000007ebce87223 */ /* 0x000fe200000100e8 */
[----:B------:R-:W-:Y:S01]  /*11d0*/  FMUL.FTZ R194, R191, UR9 ;  /* 0x00000009bfc27c20 */ /* 0x000fe20008410000 */
[----:B------:R-:W-:-:S02]  /*11e0*/  HADD2.F32 R126, -RZ, R132.H0_H0 ;  /* 0x20000084ff7e7230 */ /* 0x000fc40000004100 */
[--C-:B------:R-:W-:Y:S02]  /*11f0*/  HADD2.F32 R193, -RZ, R127.reuse.H0_H0 ;  /* 0x2000007fffc17230 */ /* 0x100fe40000004100 */
[-C--:B------:R-:W-:Y:S01]  /*1200*/  FMUL.FTZ R157, R63, R121.reuse ;  /* 0x000000793f9d7220 */ /* 0x080fe20000410000 */
[----:B------:R-:W-:Y:S02]  /*1210*/  HADD2.F32 R127, -RZ, R127.H1_H1 ;  /* 0x3000007fff7f7230 */ /* 0x000fe40000004100 */
[----:B------:R-:W-:Y:S01]  /*1220*/  FADD.FTZ R240, R121, R240 ;  /* 0x000000f079f07221 */ /* 0x000fe20000010000 */
[----:B------:R-:W-:Y:S01]  /*1230*/  FFMA.FTZ R229, R186, R121, R229 ;  /* 0x00000079bae57223 */ /* 0x000fe200000100e5 */
[----:B------:R-:W-:Y:S01]  /*1240*/  FMUL.FTZ R192, R123, UR9 ;  /* 0x000000097bc07c20 */ /* 0x000fe20008410000 */
[----:B------:R-:W-:Y:S01]  /*1250*/  FMUL.FTZ R191, R59, R131 ;  /* 0x000000833bbf7220 */ /* 0x000fe20000410000 */
[-C--:B------:R-:W-:Y:S01]  /*1260*/  FMUL.FTZ R121, R58, R120.reuse ;  /* 0x000000783a797220 */ /* 0x080fe20000410000 */
[----:B------:R-:W-:Y:S01]  /*1270*/  FADD.FTZ R243, R120, R243 ;  /* 0x000000f378f37221 */ /* 0x000fe20000010000 */
[----:B------:R-:W-:Y:S01]  /*1280*/  FFMA.FTZ R233, R194, R120, R233 ;  /* 0x00000078c2e97223 */ /* 0x000fe200000100e9 */
[----:B------:R-:W-:-:S02]  /*1290*/  HADD2.F32 R120, -RZ, R136.H0_H0 ;  /* 0x20000088ff787230 */ /* 0x000fc40000004100 */
[----:B------:R-:W-:Y:S01]  /*12a0*/  FADD.FTZ R126, R126, -UR5 ;  /* 0x800000057e7e7e21 */ /* 0x000fe20008010000 */
[----:B------:R-:W-:Y:S01]  /*12b0*/  FADD.FTZ R5, R127, R5 ;  /* 0x000000057f057221 */ /* 0x000fe20000010000 */
[-C--:B------:R-:W-:Y:S01]  /*12c0*/  FFMA.FTZ R173, R192, R127.reuse, R173 ;  /* 0x0000007fc0ad7223 */ /* 0x080fe200000100ad */
[----:B------:R-:W-:Y:S01]  /*12d0*/  FFMA.FTZ R191, R91, R127, R191 ;  /* 0x0000007f5bbf7223 */ /* 0x000fe200000100bf */
[----:B------:R-:W-:Y:S01]  /*12e0*/  FADD.FTZ R6, R193, R6 ;  /* 0x00000006c1067221 */ /* 0x000fe20000010000 */
[-C--:B------:R-:W-:Y:S01]  /*12f0*/  FFMA.FTZ R174, R194, R193.reuse, R174 ;  /* 0x000000c1c2ae7223 */ /* 0x080fe200000100ae */
[----:B------:R-:W-:Y:S02]  /*1300*/  HADD2.F32 R127, -RZ, R140.H0_H0 ;  /* 0x2000008cff7f7230 */ /* 0x000fe40000004100 */
[----:B------:R-:W-:Y:S01]  /*1310*/  FFMA.FTZ R193, R90, R193, R121 ;  /* 0x000000c15ac17223 */ /* 0x000fe20000010079 */
[----:B------:R-:W-:Y:S01]  /*1320*/  FMUL.FTZ R126, R126, UR9 ;  /* 0x000000097e7e7c20 */ /* 0x000fe20008410000 */
[----:B------:R-:W-:-:S02]  /*1330*/  HADD2.F32 R132, -RZ, R132.H1_H1 ;  /* 0x30000084ff847230 */ /* 0x000fc40000004100 */
[----:B------:R-:W-:Y:S01]  /*1340*/  FMUL.FTZ R121, R52, R120 ;  /* 0x0000007834797220 */ /* 0x000fe20000410000 */
[----:B------:R-:W-:Y:S01]  /*1350*/  FADD.FTZ R4, R127, R4 ;  /* 0x000000047f047221 */ /* 0x000fe20000010000 */
[-C--:B------:R-:W-:Y:S02]  /*1360*/  FFMA.FTZ R172, R126, R127.reuse, R172 ;  /* 0x0000007f7eac7223 */ /* 0x080fe400000100ac */
[----:B------:R-:W-:Y:S01]  /*1370*/  FFMA.FTZ R127, R84, R127, R121 ;  /* 0x0000007f547f7223 */ /* 0x000fe20000010079 */
[----:B------:R-:W-:Y:S01]  /*1380*/  FADD.FTZ R132, R132, -UR5 ;  /* 0x8000000584847e21 */ /* 0x000fe20008010000 */
[----:B------:R-:W-:Y:S02]  /*1390*/  HADD2.F32 R121, -RZ, R136.H1_H1 ;  /* 0x30000088ff797230 */ /* 0x000fe40000004100 */
[----:B------:R-:W-:Y:S01]  /*13a0*/  FADD.FTZ R241, R122, R241 ;  /* 0x000000f17af17221 */ /* 0x000fe20000010000 */
[----:B------:R-:W-:Y:S01]  /*13b0*/  FFMA.FTZ R231, R190, R122, R231 ;  /* 0x0000007abee77223 */ /* 0x000fe200000100e7 */
[----:B------:R-:W-:-:S02]  /*13c0*/  HADD2.F32 R122, -RZ, R133.H0_H0 ;  /* 0x20000085ff7a7230 */ /* 0x000fc40000004100 */
[----:B------:R-:W-:Y:S01]  /*13d0*/  FADD.FTZ R250, R120, R250 ;  /* 0x000000fa78fa7221 */ /* 0x000fe20000010000 */
[----:B------:R-:W-:Y:S02]  /*13e0*/  HADD2.F32 R136, -RZ, R140.H1_H1 ;  /* 0x3000008cff887230 */ /* 0x000fe40000004100 */
[----:B------:R-:W-:Y:S01]  /*13f0*/  FMUL.FTZ R140, R132, UR9 ;  /* 0x00000009848c7c20 */ /* 0x000fe20008410000 */
[----:B------:R-:W-:Y:S01]  /*1400*/  FFMA.FTZ R246, R126, R120, R246 ;  /* 0x000000787ef67223 */ /* 0x000fe200000100f6 */
[----:B------:R-:W-:Y:S01]  /*1410*/  FMUL.FTZ R120, R53, R121 ;  /* 0x0000007935787220 */ /* 0x000fe20000410000 */
[----:B------:R-:W-:Y:S02]  /*1420*/  HADD2.F32 R133, -RZ, R133.H1_H1 ;  /* 0x30000085ff857230 */ /* 0x000fe40000004100 */
[----:B------:R-:W-:Y:S01]  /*1430*/  FADD.FTZ R122, R122, -UR5 ;  /* 0x800000057a7a7e21 */ /* 0x000fe20008010000 */
[----:B------:R-:W-:Y:S01]  /*1440*/  FADD.FTZ R3, R136, R3 ;  /* 0x0000000388037221 */ /* 0x000fe20000010000 */
[-C--:B------:R-:W-:Y:S01]  /*1450*/  FFMA.FTZ R171, R140, R136.reuse, R171 ;  /* 0x000000888cab7223 */ /* 0x080fe200000100ab */
[----:B------:R-:W-:Y:S01]  /*1460*/  FFMA.FTZ R136, R85, R136, R120 ;  /* 0x0000008855887223 */ /* 0x000fe20000010078 */
[----:B------:R-:W-:-:S02]  /*1470*/  HADD2.F32 R120, -RZ, R137.H0_H0 ;  /* 0x20000089ff787230 */ /* 0x000fc40000004100 */
[----:B------:R-:W-:Y:S01]  /*1480*/  FMUL.FTZ R132, R122, UR9 ;  /* 0x000000097a847c20 */ /* 0x000fe20008410000 */
[----:B------:R-:W-:Y:S02]  /*1490*/  HADD2.F32 R137, -RZ, R137.H1_H1 ;  /* 0x30000089ff897230 */ /* 0x000fe40000004100 */
[----:B------:R-:W-:Y:S01]  /*14a0*/  FADD.FTZ R133, R133, -UR5 ;  /* 0x8000000585857e21 */ /* 0x000fe20008010000 */
[----:B------:R-:W-:Y:S01]  /*14b0*/  FADD.FTZ R244, R131, R244 ;  /* 0x000000f483f47221 */ /* 0x000fe20000010000 */
[----:B------:R-:W-:Y:S01]  /*14c0*/  FFMA.FTZ R234, R192, R131, R234 ;  /* 0x00000083c0ea7223 */ /* 0x000fe200000100ea */
[--C-:B------:R-:W-:Y:S02]  /*14d0*/  HADD2.F32 R131, -RZ, R141.reuse.H0_H0 ;  /* 0x2000008dff837230 */ /* 0x100fe40000004100 */
[----:B------:R-:W-:Y:S01]  /*14e0*/  FADD.FTZ R251, R121, R251 ;  /* 0x000000fb79fb7221 */ /* 0x000fe20000010000 */
[----:B------:R-:W-:Y:S01]  /*14f0*/  FFMA.FTZ R247, R140, R121, R247 ;  /* 0x000000798cf77223 */ /* 0x000fe200000100f7 */
[----:B------:R-:W-:-:S02]  /*1500*/  HADD2.F32 R141, -RZ, R141.H1_H1 ;  /* 0x3000008dff8d7230 */ /* 0x000fc40000004100 */
[-C--:B------:R-:W-:Y:S01]  /*1510*/  FMUL.FTZ R121, R54, R120.reuse ;  /* 0x0000007836797220 */ /* 0x080fe20000410000 */
[----:B------:R-:W-:Y:S01]  /*1520*/  FADD.FTZ R252, R120, R252 ;  /* 0x000000fc78fc7221 */ /* 0x000fe20000010000 */
[----:B------:R-:W-:Y:S01]  /*1530*/  FFMA.FTZ R248, R132, R120, R248 ;  /* 0x0000007884f87223 */ /* 0x000fe200000100f8 */
[----:B------:R-:W-:Y:S01]  /*1540*/  FMUL.FTZ R195, R133, UR9 ;  /* 0x0000000985c37c20 */ /* 0x000fe20008410000 */
[----:B------:R-:W-:Y:S01]  /*1550*/  FMUL.FTZ R120, R55, R137 ;  /* 0x0000008937787220 */ /* 0x000fe20000410000 */
[----:B------:R-:W-:Y:S02]  /*1560*/  FADD.FTZ R205, R141, R205 ;  /* 0x000000cd8dcd7221 */ /* 0x000fe40000010000 */
[-C--:B------:R-:W-:Y:S01]  /*1570*/  FFMA.FTZ R169, R195, R141.reuse, R169 ;  /* 0x0000008dc3a97223 */ /* 0x080fe200000100a9 */
[----:B------:R-:W-:Y:S01]  /*1580*/  FFMA.FTZ R141, R87, R141, R120 ;  /* 0x0000008d578d7223 */ /* 0x000fe20000010078 */
[----:B------:R-:W-:Y:S02]  /*1590*/  HADD2.F32 R120, -RZ, R134.H0_H0 ;  /* 0x20000086ff787230 */ /* 0x000fe40000004100 */
[----:B------:R-:W-:Y:S01]  /*15a0*/  FADD.FTZ R112, R137, R112 ;  /* 0x0000007089707221 */ /* 0x000fe20000010000 */
[----:B------:R-:W-:-:S02]  /*15b0*/  FFMA.FTZ R249, R195, R137, R249 ;  /* 0x00000089c3f97223 */ /* 0x000fc400000100f9 */
[----:B------:R-:W-:Y:S01]  /*15c0*/  FADD.FTZ R137, R120, -UR5 ;  /* 0x8000000578897e21 */ /* 0x000fe20008010000 */
[----:B------:R-:W-:Y:S02]  /*15d0*/  HADD2.F32 R120, -RZ, R138.H0_H0 ;  /* 0x2000008aff787230 */ /* 0x000fe40000004100 */
[----:B------:R-:W-:Y:S01]  /*15e0*/  HADD2.F32 R134, -RZ, R134.H1_H1 ;  /* 0x30000086ff867230 */ /* 0x000fe20000004100 */
[----:B------:R0:W-:Y:S01]  /*15f0*/  STL [R1], R112 ;  /* 0x0000007001007387 */ /* 0x0001e20000100800 */
[----:B------:R-:W-:Y:S01]  /*1600*/  FMUL.FTZ R137, R137, UR9 ;  /* 0x0000000989897c20 */ /* 0x000fe20008410000 */
[----:B------:R-:W-:Y:S01]  /*1610*/  FADD.FTZ R197, R120, R197 ;  /* 0x000000c578c57221 */ /* 0x000fe20000010000 */
[----:B------:R-:W-:Y:S01]  /*1620*/  FADD.FTZ R2, R131, R2 ;  /* 0x0000000283027221 */ /* 0x000fe20000010000 */
[----:B------:R-:W-:Y:S01]  /*1630*/  FADD.FTZ R134, R134, -UR5 ;  /* 0x8000000586867e21 */ /* 0x000fe20008010000 */
[-C--:B------:R-:W-:Y:S01]  /*1640*/  FFMA.FTZ R170, R132, R131.reuse, R170 ;  /* 0x0000008384aa7223 */ /* 0x080fe200000100aa */
[----:B------:R-:W-:Y:S01]  /*1650*/  FFMA.FTZ R131, R86, R131, R121 ;  /* 0x0000008356837223 */ /* 0x000fe20000010079 */
[----:B0-----:R-:W2:Y:S01]  /*1660*/  LDL.LU R112, [R1+0x10] ;  /* 0x0000100001707983 */ /* 0x001ea20000300800 */
[----:B------:R-:W-:Y:S01]  /*1670*/  FFMA.FTZ R196, R137, R120, R196 ;  /* 0x0000007889c47223 */ /* 0x000fe200000100c4 */
[----:B------:R-:W-:-:S02]  /*1680*/  HADD2.F32 R138, -RZ, R138.H1_H1 ;  /* 0x3000008aff8a7230 */ /* 0x000fc40000004100 */
[----:B------:R-:W3:Y:S01]  /*1690*/  LDL.LU R201, [R1+0x2c] ;  /* 0x00002c0001c97983 */ /* 0x000ee20000300800 */
[----:B------:R-:W-:Y:S01]  /*16a0*/  FMUL.FTZ R121, R48, R120 ;  /* 0x0000007830797220 */ /* 0x000fe20000410000 */
[----:B------:R-:W-:Y:S02]  /*16b0*/  HADD2.F32 R120, -RZ, R139.H0_H0 ;  /* 0x2000008bff787230 */ /* 0x000fe40000004100 */
[----:B------:R-:W4:Y:S04]  /*16c0*/  LDL.LU R200, [R1+0x14] ;  /* 0x0000140001c87983 */ /* 0x000f280000300800 */
[----:B------:R0:W-:Y:S01]  /*16d0*/  STL [R1+0x20], R197 ;  /* 0x000020c501007387 */ /* 0x0001e20000100800 */
[----:B------:R-:W-:Y:S01]  /*16e0*/  FADD.FTZ R199, R138, R199 ;  /* 0x000000c78ac77221 */ /* 0x000fe20000010000 */
[----:B------:R-:W-:-:S02]  /*16f0*/  FADD.FTZ R113, R120, R113 ;  /* 0x0000007178717221 */ /* 0x000fc40000010000 */
[----:B------:R-:W-:Y:S04]  /*1700*/  STL [R1+0x8], R196 ;  /* 0x000008c401007387 */ /* 0x000fe80000100800 */
[----:B------:R-:W4:Y:S01]  /*1710*/  LDL.LU R123, [R1+0x50] ;  /* 0x00005000017b7983 */ /* 0x000f220000300800 */
[----:B0-----:R-:W-:-:S03]  /*1720*/  FMUL.FTZ R197, R134, UR9 ;  /* 0x0000000986c57c20 */ /* 0x001fc60008410000 */
[----:B------:R-:W4:Y:S01]  /*1730*/  LDL.LU R122, [R1+0x18] ;  /* 0x00001800017a7983 */ /* 0x000f220000300800 */
[----:B------:R-:W-:-:S03]  /*1740*/  FFMA.FTZ R198, R197, R138, R198 ;  /* 0x0000008ac5c67223 */ /* 0x000fc600000100c6 */
[----:B------:R-:W-:Y:S04]  /*1750*/  STL [R1+0x24], R199 ;  /* 0x000024c701007387 */ /* 0x000fe80000100800 */
[----:B------:R-:W-:Y:S04]  /*1760*/  STL [R1+0xc], R198 ;  /* 0x00000cc601007387 */ /* 0x000fe80000100800 */
[----:B------:R0:W-:Y:S04]  /*1770*/  STL [R1+0x28], R113 ;  /* 0x0000287101007387 */ /* 0x0001e80000100800 */
[----:B0-----:R-:W4:Y:S01]  /*1780*/  LDL.LU R113, [R1+0x54] ;  /* 0x0000540001717983 */ /* 0x001f220000300800 */
[----:B------:R-:W-:-:S02]  /*1790*/  HADD2.F32 R133, -RZ, R142.H0_H0 ;  /* 0x2000008eff857230 */ /* 0x000fc40000004100 */
[----:B------:R-:W-:Y:S01]  /*17a0*/  FMUL.FTZ R196, R49, R138 ;  /* 0x0000008a31c47220 */ /* 0x000fe20000410000 */
[----:B------:R-:W-:-:S05]  /*17b0*/  HADD2.F32 R142, -RZ, R142.H1_H1 ;  /* 0x3000008eff8e7230 */ /* 0x000fca0000004100 */
[----:B------:R-:W-:Y:S01]  /*17c0*/  FADD.FTZ R207, R142, R207 ;  /* 0x000000cf8ecf7221 */ /* 0x000fe20000010000 */
[-C--:B------:R-:W-:Y:S01]  /*17d0*/  FFMA.FTZ R31, R197, R142.reuse, R31 ;  /* 0x0000008ec51f7223 */ /* 0x080fe2000001001f */
[----:B------:R-:W-:Y:S01]  /*17e0*/  FFMA.FTZ R196, R81, R142, R196 ;  /* 0x0000008e51c47223 */ /* 0x000fe200000100c4 */
[----:B------:R-:W-:Y:S02]  /*17f0*/  HADD2.F32 R142, -RZ, R135.H0_H0 ;  /* 0x20000087ff8e7230 */ /* 0x000fe40000004100 */
[----:B------:R-:W-:-:S04]  /*1800*/  IMAD.WIDE.U32 R152, R181, 0x10, R164 ;  /* 0x00000010b5987825 */ /* 0x000fc800078e00a4 */
[----:B------:R-:W-:Y:S01]  /*1810*/  FADD.FTZ R142, R142, -UR5 ;  /* 0x800000058e8e7e21 */ /* 0x000fe20008010000 */
[----:B------:R-:W-:Y:S02]  /*1820*/  HADD2.F32 R135, -RZ, R135.H1_H1 ;  /* 0x30000087ff877230 */ /* 0x000fe40000004100 */
[----:B------:R-:W-:Y:S02]  /*1830*/  HADD2.F32 R134, -RZ, R144.H0_H0 ;  /* 0x20000090ff867230 */ /* 0x000fe40000004100 */
[----:B------:R-:W-:Y:S01]  /*1840*/  FMUL.FTZ R142, R142, UR9 ;  /* 0x000000098e8e7c20 */ /* 0x000fe20008410000 */
[----:B------:R-:W4:Y:S01]  /*1850*/  LDG.E.128 R152, desc[UR14][R152.64] ;  /* 0x0000000e98987981 */ /* 0x000f22000c1e1d00 */
[----:B------:R-:W-:Y:S01]  /*1860*/  FADD.FTZ R135, R135, -UR5 ;  /* 0x8000000587877e21 */ /* 0x000fe20008010000 */
[----:B------:R-:W-:Y:S02]  /*1870*/  HADD2.F32 R139, -RZ, R139.H1_H1 ;  /* 0x3000008bff8b7230 */ /* 0x000fe40000004100 */
[----:B------:R-:W-:Y:S01]  /*1880*/  FADD.FTZ R206, R133, R206 ;  /* 0x000000ce85ce7221 */ /* 0x000fe20000010000 */
[-C--:B------:R-:W-:Y:S01]  /*1890*/  FFMA.FTZ R168, R137, R133.reuse, R168 ;  /* 0x0000008589a87223 */ /* 0x080fe200000100a8 */
[----:B------:R-:W-:Y:S01]  /*18a0*/  FMUL.FTZ R199, R135, UR9 ;  /* 0x0000000987c77c20 */ /* 0x000fe20008410000 */
[----:B------:R-:W-:Y:S01]  /*18b0*/  FADD.FTZ R134, R134, -UR5 ;  /* 0x8000000586867e21 */ /* 0x000fe20008010000 */
[----:B------:R-:W-:Y:S01]  /*18c0*/  FFMA.FTZ R133, R80, R133, R121 ;  /* 0x0000008550857223 */ /* 0x000fe20000010079 */
[----:B------:R-:W-:-:S02]  /*18d0*/  HADD2.F32 R138, -RZ, R143.H0_H0 ;  /* 0x2000008fff8a7230 */ /* 0x000fc40000004100 */
[----:B------:R-:W-:Y:S01]  /*18e0*/  FMUL.FTZ R121, R50, R120 ;  /* 0x0000007832797220 */ /* 0x000fe20000410000 */
[----:B------:R-:W-:Y:S02]  /*18f0*/  FMUL.FTZ R134, R134, UR9 ;  /* 0x0000000986867c20 */ /* 0x000fe40008410000 */
[----:B------:R-:W-:Y:S01]  /*1900*/  FADD.FTZ R208, R138, R208 ;  /* 0x000000d08ad07221 */ /* 0x000fe20000010000 */
[-C--:B------:R-:W-:Y:S01]  /*1910*/  FFMA.FTZ R30, R142, R138.reuse, R30 ;  /* 0x0000008a8e1e7223 */ /* 0x080fe2000001001e */
[----:B------:R-:W-:Y:S01]  /*1920*/  FFMA.FTZ R138, R82, R138, R121 ;  /* 0x0000008a528a7223 */ /* 0x000fe20000010079 */
[----:B--2---:R-:W-:Y:S01]  /*1930*/  FFMA.FTZ R112, R142, R120, R112 ;  /* 0x000000788e707223 */ /* 0x004fe20000010070 */
[----:B------:R-:W-:Y:S02]  /*1940*/  HADD2.F32 R120, -RZ, R148.H0_H0 ;  /* 0x20000094ff787230 */ /* 0x000fe40000004100 */
[----:B---3--:R-:W-:Y:S02]  /*1950*/  FADD.FTZ R201, R139, R201 ;  /* 0x000000c98bc97221 */ /* 0x008fe40000010000 */
[----:B------:R0:W-:Y:S01]  /*1960*/  STL [R1+0x10], R112 ;  /* 0x0000107001007387 */ /* 0x0001e20000100800 */
[----:B----4-:R-:W-:Y:S01]  /*1970*/  FFMA.FTZ R200, R199, R139, R200 ;  /* 0x0000008bc7c87223 */ /* 0x010fe200000100c8 */
[----:B------:R-:W-:-:S02]  /*1980*/  FMUL.FTZ R121, R44, R120 ;  /* 0x000000782c797220 */ /* 0x000fc40000410000 */
[----:B0-----:R-:W2:Y:S04]  /*1990*/  LDL.LU R112, [R1+0x1c] ;  /* 0x00001c0001707983 */ /* 0x001ea80000300800 */
[----:B------:R0:W-:Y:S01]  /*19a0*/  STL [R1+0x2c], R201 ;  /* 0x00002cc901007387 */ /* 0x0001e20000100800 */
[----:B------:R-:W-:Y:S01]  /*19b0*/  FADD.FTZ R123, R120, R123 ;  /* 0x0000007b787b7221 */ /* 0x000fe20000010000 */
[----:B------:R-:W-:Y:S01]  /*19c0*/  FFMA.FTZ R122, R134, R120, R122 ;  /* 0x00000078867a7223 */ /* 0x000fe2000001007a */
[----:B------:R-:W-:Y:S01]  /*19d0*/  HADD2.F32 R120, -RZ, R148.H1_H1 ;  /* 0x30000094ff787230 */ /* 0x000fe20000004100 */
[----:B0-----:R-:W3:Y:S04]  /*19e0*/  LDL.LU R201, [R1+0x58] ;  /* 0x0000580001c97983 */ /* 0x001ee80000300800 */
[----:B------:R0:W-:Y:S04]  /*19f0*/  STL [R1+0x14], R200 ;  /* 0x000014c801007387 */ /* 0x0001e80000100800 */
[----:B0-----:R-:W4:Y:S01]  /*1a00*/  LDL.LU R200, [R1+0x30] ;  /* 0x0000300001c87983 */ /* 0x001f220000300800 */
[----:B------:R-:W-:-:S03]  /*1a10*/  FADD.FTZ R113, R120, R113 ;  /* 0x0000007178717221 */ /* 0x000fc60000010000 */
[----:B------:R0:W-:Y:S04]  /*1a20*/  STL [R1+0x50], R123 ;  /* 0x0000507b01007387 */ /* 0x0001e80000100800 */
[----:B0-----:R-:W4:Y:S04]  /*1a30*/  LDL.LU R123, [R1+0x5c] ;  /* 0x00005c00017b7983 */ /* 0x001f280000300800 */
[----:B------:R0:W-:Y:S04]  /*1a40*/  STL [R1+0x18], R122 ;  /* 0x0000187a01007387 */ /* 0x0001e80000100800 */
[----:B0-----:R-:W4:Y:S04]  /*1a50*/  LDL.LU R122, [R1+0x34] ;  /* 0x00003400017a7983 */ /* 0x001f280000300800 */
[----:B------:R0:W-:Y:S04]  /*1a60*/  STL [R1+0x54], R113 ;  /* 0x0000547101007387 */ /* 0x0001e80000100800 */
[----:B0-----:R-:W4:Y:S01]  /*1a70*/  LDL.LU R113, [R1+0x78] ;  /* 0x0000780001717983 */ /* 0x001f220000300800 */
[----:B------:R-:W-:-:S02]  /*1a80*/  HADD2.F32 R143, -RZ, R143.H1_H1 ;  /* 0x3000008fff8f7230 */ /* 0x000fc40000004100 */
[----:B------:R-:W-:Y:S01]  /*1a90*/  FMUL.FTZ R198, R51, R139 ;  /* 0x0000008b33c67220 */ /* 0x000fe20000410000 */
[----:B------:R-:W-:Y:S02]  /*1aa0*/  HADD2.F32 R144, -RZ, R144.H1_H1 ;  /* 0x30000090ff907230 */ /* 0x000fe40000004100 */
[----:B------:R-:W-:Y:S02]  /*1ab0*/  HADD2.F32 R135, -RZ, R152.H0_H0 ;  /* 0x20000098ff877230 */ /* 0x000fe40000004100 */
[----:B------:R-:W-:Y:S01]  /*1ac0*/  FADD.FTZ R209, R143, R209 ;  /* 0x000000d18fd17221 */ /* 0x000fe20000010000 */
[-C--:B------:R-:W-:Y:S01]  /*1ad0*/  FFMA.FTZ R29, R199, R143.reuse, R29 ;  /* 0x0000008fc71d7223 */ /* 0x080fe2000001001d */
[----:B------:R-:W-:Y:S01]  /*1ae0*/  FFMA.FTZ R198, R83, R143, R198 ;  /* 0x0000008f53c67223 */ /* 0x000fe200000100c6 */
[----:B------:R-:W-:Y:S01]  /*1af0*/  FADD.FTZ R148, R144, -UR5 ;  /* 0x8000000590947e21 */ /* 0x000fe20008010000 */
[--C-:B------:R-:W-:Y:S02]  /*1b00*/  HADD2.F32 R143, -RZ, R145.reuse.H0_H0 ;  /* 0x20000091ff8f7230 */ /* 0x100fe40000004100 */
[----:B------:R-:W-:Y:S01]  /*1b10*/  FADD.FTZ R210, R135, R210 ;  /* 0x000000d287d27221 */ /* 0x000fe20000010000 */
[----:B------:R-:W-:-:S02]  /*1b20*/  HADD2.F32 R145, -RZ, R145.H1_H1 ;  /* 0x30000091ff917230 */ /* 0x000fc40000004100 */
[----:B------:R-:W-:Y:S01]  /*1b30*/  FMUL.FTZ R148, R148, UR9 ;  /* 0x0000000994947c20 */ /* 0x000fe20008410000 */
[-C--:B------:R-:W-:Y:S01]  /*1b40*/  FFMA.FTZ R28, R134, R135.reuse, R28 ;  /* 0x00000087861c7223 */ /* 0x080fe2000001001c */
[----:B------:R-:W-:Y:S01]  /*1b50*/  FADD.FTZ R143, R143, -UR5 ;  /* 0x800000058f8f7e21 */ /* 0x000fe20008010000 */
[----:B------:R-:W-:Y:S01]  /*1b60*/  FFMA.FTZ R135, R76, R135, R121 ;  /* 0x000000874c877223 */ /* 0x000fe20000010079 */
[----:B------:R-:W-:Y:S02]  /*1b70*/  HADD2.F32 R144, -RZ, R152.H1_H1 ;  /* 0x30000098ff907230 */ /* 0x000fe40000004100 */
[----:B------:R-:W-:Y:S01]  /*1b80*/  FMUL.FTZ R121, R45, R120 ;  /* 0x000000782d797220 */ /* 0x000fe20000410000 */
[----:B------:R-:W-:Y:S01]  /*1b90*/  FMUL.FTZ R143, R143, UR9 ;  /* 0x000000098f8f7c20 */ /* 0x000fe20008410000 */
[----:B------:R-:W-:Y:S01]  /*1ba0*/  FADD.FTZ R145, R145, -UR5 ;  /* 0x8000000591917e21 */ /* 0x000fe20008010000 */
[--C-:B------:R-:W-:Y:S02]  /*1bb0*/  HADD2.F32 R139, -RZ, R153.reuse.H0_H0 ;  /* 0x20000099ff8b7230 */ /* 0x100fe40000004100 */
[----:B------:R-:W-:Y:S01]  /*1bc0*/  FADD.FTZ R211, R144, R211 ;  /* 0x000000d390d37221 */ /* 0x000fe20000010000 */
[-C--:B------:R-:W-:Y:S01]  /*1bd0*/  FFMA.FTZ R27, R148, R144.reuse, R27 ;  /* 0x00000090941b7223 */ /* 0x080fe2000001001b */
[----:B------:R-:W-:Y:S01]  /*1be0*/  FFMA.FTZ R144, R77, R144, R121 ;  /* 0x000000904d907223 */ /* 0x000fe20000010079 */
[----:B------:R-:W-:-:S02]  /*1bf0*/  HADD2.F32 R152, -RZ, R153.H1_H1 ;  /* 0x30000099ff987230 */ /* 0x000fc40000004100 */
[----:B------:R-:W-:-:S03]  /*1c00*/  FMUL.FTZ R153, R145, UR9 ;  /* 0x0000000991997c20 */ /* 0x000fc60008410000 */
[----:B------:R-:W-:Y:S01]  /*1c10*/  FADD.FTZ R213, R152, R213 ;  /* 0x000000d598d57221 */ /* 0x000fe20000010000 */
[----:B------:R-:W-:Y:S01]  /*1c20*/  FFMA.FTZ R25, R153, R152, R25 ;  /* 0x0000009899197223 */ /* 0x000fe20000010019 */
[----:B--2---:R-:W-:Y:S01]  /*1c30*/  FFMA.FTZ R112, R148, R120, R112 ;  /* 0x0000007894707223 */ /* 0x004fe20000010070 */
[--C-:B------:R-:W-:Y:S02]  /*1c40*/  HADD2.F32 R120, -RZ, R149.reuse.H0_H0 ;  /* 0x20000095ff787230 */ /* 0x100fe40000004100 */
[----:B------:R-:W-:-:S03]  /*1c50*/  HADD2.F32 R149, -RZ, R149.H1_H1 ;  /* 0x30000095ff957230 */ /* 0x000fc60000004100 */
[----:B------:R-:W-:Y:S01]  /*1c60*/  FMUL.FTZ R121, R46, R120 ;  /* 0x000000782e797220 */ /* 0x000fe20000410000 */
[----:B------:R0:W-:Y:S01]  /*1c70*/  STL [R1+0x1c], R112 ;  /* 0x00001c7001007387 */ /* 0x0001e20000100800 */
[----:B---3--:R-:W-:-:S03]  /*1c80*/  FADD.FTZ R201, R120, R201 ;  /* 0x000000c978c97221 */ /* 0x008fc60000010000 */
[----:B0-----:R-:W2:Y:S04]  /*1c90*/  LDL.LU R112, [R1+0x38] ;  /* 0x0000380001707983 */ /* 0x001ea80000300800 */
[----:B------:R-:W3:Y:S04]  /*1ca0*/  LDL.LU R203, [R1+0x7c] ;  /* 0x00007c0001cb7983 */ /* 0x000ee80000300800 */
[----:B------:R-:W3:Y:S01]  /*1cb0*/  LDL.LU R202, [R1+0x3c] ;  /* 0x00003c0001ca7983 */ /* 0x000ee20000300800 */
[----:B----4-:R-:W-:Y:S01]  /*1cc0*/  FFMA.FTZ R200, R143, R120, R200 ;  /* 0x000000788fc87223 */ /* 0x010fe200000100c8 */
[----:B------:R-:W-:-:S04]  /*1cd0*/  FMUL.FTZ R120, R47, R149 ;  /* 0x000000952f787220 */ /* 0x000fc80000410000 */
[----:B------:R-:W-:Y:S01]  /*1ce0*/  FFMA.FTZ R152, R79, R152, R120 ;  /* 0x000000984f987223 */ /* 0x000fe20000010078 */
[----:B------:R-:W-:Y:S01]  /*1cf0*/  HADD2.F32 R120, -RZ, R150.H0_H0 ;  /* 0x20000096ff787230 */ /* 0x000fe20000004100 */
[----:B------:R-:W-:Y:S01]  /*1d00*/  STL [R1+0x58], R201 ;  /* 0x000058c901007387 */ /* 0x000fe20000100800 */
[----:B------:R-:W-:-:S03]  /*1d10*/  FADD.FTZ R123, R149, R123 ;  /* 0x0000007b957b7221 */ /* 0x000fc60000010000 */
[----:B------:R-:W-:Y:S04]  /*1d20*/  STL [R1+0x30], R200 ;  /* 0x000030c801007387 */ /* 0x000fe80000100800 */
[----:B------:R0:W-:Y:S01]  /*1d30*/  STL [R1+0x5c], R123 ;  /* 0x00005c7b01007387 */ /* 0x0001e20000100800 */
[----:B------:R-:W-:-:S03]  /*1d40*/  FFMA.FTZ R122, R153, R149, R122 ;  /* 0x00000095997a7223 */ /* 0x000fc6000001007a */
[----:B0-----:R-:W4:Y:S04]  /*1d50*/  LDL.LU R123, [R1+0x80] ;  /* 0x00008000017b7983 */ /* 0x001f280000300800 */
[----:B------:R0:W-:Y:S01]  /*1d60*/  STL [R1+0x34], R122 ;  /* 0x0000347a01007387 */ /* 0x0001e20000100800 */
[----:B------:R-:W-:-:S03]  /*1d70*/  FADD.FTZ R113, R120, R113 ;  /* 0x0000007178717221 */ /* 0x000fc60000010000 */
[----:B0-----:R-:W4:Y:S04]  /*1d80*/  LDL.LU R122, [R1+0x40] ;  /* 0x00004000017a7983 */ /* 0x001f280000300800 */
[----:B------:R0:W-:Y:S04]  /*1d90*/  STL [R1+0x78], R113 ;  /* 0x0000787101007387 */ /* 0x0001e80000100800 */
[----:B0-----:R-:W4:Y:S01]  /*1da0*/  LDL.LU R113, [R1+0x84] ;  /* 0x0000840001717983 */ /* 0x001f220000300800 */
[--C-:B------:R-:W-:Y:S02]  /*1db0*/  HADD2.F32 R149, -RZ, R146.reuse.H0_H0 ;  /* 0x20000092ff957230 */ /* 0x100fe40000004100 */
[----:B------:R-:W-:-:S02]  /*1dc0*/  HADD2.F32 R146, -RZ, R146.H1_H1 ;  /* 0x30000092ff927230 */ /* 0x000fc40000004100 */
[----:B------:R-:W-:Y:S02]  /*1dd0*/  HADD2.F32 R150, -RZ, R150.H1_H1 ;  /* 0x30000096ff967230 */ /* 0x000fe40000004100 */
[----:B------:R-:W-:Y:S01]  /*1de0*/  FADD.FTZ R185, R185, -UR5 ;  /* 0x80000005b9b97e21 */ /* 0x000fe20008010000 */
[----:B------:R-:W-:Y:S02]  /*1df0*/  HADD2.F32 R159, -RZ, R128.H1_H1 ;  /* 0x30000080ff9f7230 */ /* 0x000fe40000004100 */
[----:B------:R-:W-:Y:S01]  /*1e00*/  FADD.FTZ R146, R146, -UR5 ;  /* 0x8000000592927e21 */ /* 0x000fe20008010000 */
[--C-:B------:R-:W-:Y:S02]  /*1e10*/  HADD2.F32 R145, -RZ, R154.reuse.H0_H0 ;  /* 0x2000009aff917230 */ /* 0x100fe40000004100 */
[----:B------:R-:W-:Y:S01]  /*1e20*/  FMUL.FTZ R200, R41, R150 ;  /* 0x0000009629c87220 */ /* 0x000fe20000410000 */
[----:B------:R-:W-:Y:S02]  /*1e30*/  HADD2.F32 R154, -RZ, R154.H1_H1 ;  /* 0x3000009aff9a7230 */ /* 0x000fe40000004100 */
[----:B------:R-:W-:Y:S01]  /*1e40*/  FMUL.FTZ R201, R146, UR9 ;  /* 0x0000000992c97c20 */ /* 0x000fe20008410000 */
[----:B------:R-:W-:-:S02]  /*1e50*/  HADD2.F32 R124, -RZ, R124.H1_H1 ;  /* 0x3000007cff7c7230 */ /* 0x000fc40000004100 */
[----:B------:R-:W-:Y:S01]  /*1e60*/  FMUL.FTZ R128, R61, R159 ;  /* 0x0000009f3d807220 */ /* 0x000fe20000410000 */
[----:B------:R-:W-:Y:S01]  /*1e70*/  FMUL.FTZ R185, R185, UR9 ;  /* 0x00000009b9b97c20 */ /* 0x000fe20008410000 */
[----:B------:R-:W-:Y:S01]  /*1e80*/  FADD.FTZ R149, R149, -UR5 ;  /* 0x8000000595957e21 */ /* 0x000fe20008010000 */
[--C-:B------:R-:W-:Y:S02]  /*1e90*/  HADD2.F32 R156, -RZ, R125.reuse.H0_H0 ;  /* 0x2000007dff9c7230 */ /* 0x100fe40000004100 */
[----:B------:R-:W-:Y:S01]  /*1ea0*/  FADD.FTZ R215, R154, R215 ;  /* 0x000000d79ad77221 */ /* 0x000fe20000010000 */
[-C--:B------:R-:W-:Y:S01]  /*1eb0*/  FFMA.FTZ R23, R201, R154.reuse, R23 ;  /* 0x0000009ac9177223 */ /* 0x080fe20000010017 */
[----:B------:R-:W-:Y:S01]  /*1ec0*/  FFMA.FTZ R200, R73, R154, R200 ;  /* 0x0000009a49c87223 */ /* 0x000fe200000100c8 */
[----:B------:R-:W-:Y:S02]  /*1ed0*/  HADD2.F32 R125, -RZ, R125.H1_H1 ;  /* 0x3000007dff7d7230 */ /* 0x000fe40000004100 */
[----:B------:R-:W-:Y:S01]  /*1ee0*/  FADD.FTZ R11, R124, R11 ;  /* 0x0000000b7c0b7221 */ /* 0x000fe20000010000 */
[----:B------:R-:W-:-:S02]  /*1ef0*/  HADD2.F32 R154, -RZ, R147.H0_H0 ;  /* 0x20000093ff9a7230 */ /* 0x000fc40000004100 */
[-C--:B------:R-:W-:Y:S01]  /*1f00*/  FFMA.FTZ R179, R185, R124.reuse, R179 ;  /* 0x0000007cb9b37223 */ /* 0x080fe200000100b3 */
[----:B------:R-:W-:Y:S01]  /*1f10*/  FFMA.FTZ R128, R93, R124, R128 ;  /* 0x0000007c5d807223 */ /* 0x000fe20000010080 */
[----:B------:R-:W-:Y:S01]  /*1f20*/  IADD3 R124, PT, PT, R183, 0x300, RZ ;  /* 0x00000300b77c7810 */ /* 0x000fe20007ffe0ff */
[----:B------:R-:W-:Y:S01]  /*1f30*/  FMUL.FTZ R149, R149, UR9 ;  /* 0x0000000995957c20 */ /* 0x000fe20008410000 */
[----:B------:R-:W-:Y:S01]  /*1f40*/  FADD.FTZ R212, R139, R212 ;  /* 0x000000d48bd47221 */ /* 0x000fe20000010000 */
[----:B------:R-:W-:Y:S01]  /*1f50*/  FFMA.FTZ R26, R143, R139, R26 ;  /* 0x0000008b8f1a7223 */ /* 0x000fe2000001001a */
[----:B------:R-:W-:Y:S01]  /*1f60*/  FADD.FTZ R9, R125, R9 ;  /* 0x000000097d097221 */ /* 0x000fe20000010000 */
[----:B------:R-:W-:Y:S01]  /*1f70*/  FFMA.FTZ R177, R186, R125, R177 ;  /* 0x0000007dbab17223 */ /* 0x000fe200000100b1 */
[----:B------:R-:W-:Y:S01]  /*1f80*/  FFMA.FTZ R139, R78, R139, R121 ;  /* 0x0000008b4e8b7223 */ /* 0x000fe20000010079 */
[----:B------:R-:W-:Y:S01]  /*1f90*/  FADD.FTZ R154, R154, -UR5 ;  /* 0x800000059a9a7e21 */ /* 0x000fe20008010000 */
[----:B------:R-:W-:Y:S01]  /*1fa0*/  FADD.FTZ R10, R156, R10 ;  /* 0x0000000a9c0a7221 */ /* 0x000fe20000010000 */
[-C--:B------:R-:W-:Y:S01]  /*1fb0*/  FFMA.FTZ R178, R187, R156.reuse, R178 ;  /* 0x0000009cbbb27223 */ /* 0x080fe200000100b2 */
[----:B------:R-:W-:Y:S01]  /*1fc0*/  FFMA.FTZ R129, R94, R156, R129 ;  /* 0x0000009c5e817223 */ /* 0x000fe20000010081 */
[----:B------:R-:W-:Y:S01]  /*1fd0*/  FFMA.FTZ R125, R95, R125, R157 ;  /* 0x0000007d5f7d7223 */ /* 0x000fe2000001009d */
[----:B------:R-:W-:Y:S01]  /*1fe0*/  FMUL.FTZ R121, R40, R120 ;  /* 0x0000007828797220 */ /* 0x000fe20000410000 */
[----:B------:R-:W-:-:S04]  /*1ff0*/  IMAD.WIDE.U32 R156, R124, 0x10, R160 ;  /* 0x000000107c9c7825 */ /* 0x000fc800078e00a0 */
[----:B------:R-:W-:Y:S01]  /*2000*/  FMUL.FTZ R154, R154, UR9 ;  /* 0x000000099a9a7c20 */ /* 0x000fe20008410000 */
[----:B------:R-:W-:-:S04]  /*2010*/  IMAD.WIDE.U32 R160, R124, 0x10, R162 ;  /* 0x000000107ca07825 */ /* 0x000fc800078e00a2 */
[----:B------:R-:W-:Y:S02]  /*2020*/  IMAD.WIDE.U32 R164, R124, 0x10, R164 ;  /* 0x000000107ca47825 */ /* 0x000fe400078e00a4 */
[----:B------:R-:W4:Y:S02]  /*2030*/  LDG.E.128 R160, desc[UR14][R160.64] ;  /* 0x0000000ea0a07981 */ /* 0x000f24000c1e1d00 */
[----:B------:R-:W-:Y:S01]  /*2040*/  FADD.FTZ R235, R158, R235 ;  /* 0x000000eb9eeb7221 */ /* 0x000fe20000010000 */
[----:B------:R-:W-:Y:S01]  /*2050*/  FFMA.FTZ R224, R0, R158, R224 ;  /* 0x0000009e00e07223 */ /* 0x000fe200000100e0 */
[----:B------:R-:W-:Y:S01]  /*2060*/  FADD.FTZ R237, R159, R237 ;  /* 0x000000ed9fed7221 */ /* 0x000fe20000010000 */
[----:B------:R-:W4:Y:S01]  /*2070*/  LDG.E.128 R164, desc[UR14][R164.64] ;  /* 0x0000000ea4a47981 */ /* 0x000f22000c1e1d00 */
[----:B------:R-:W-:-:S03]  /*2080*/  FFMA.FTZ R225, R185, R159, R225 ;  /* 0x0000009fb9e17223 */ /* 0x000fc600000100e1 */
[----:B------:R-:W4:Y:S01]  /*2090*/  LDG.E.128 R156, desc[UR14][R156.64] ;  /* 0x0000000e9c9c7981 */ /* 0x000f22000c1e1d00 */
[----:B--2---:R-:W-:Y:S01]  /*20a0*/  FFMA.FTZ R112, R149, R120, R112 ;  /* 0x0000007895707223 */ /* 0x004fe20000010070 */
[--C-:B------:R-:W-:Y:S02]  /*20b0*/  HADD2.F32 R120, -RZ, R151.reuse.H0_H0 ;  /* 0x20000097ff787230 */ /* 0x100fe40000004100 */
[----:B------:R-:W-:Y:S02]  /*20c0*/  HADD2.F32 R151, -RZ, R151.H1_H1 ;  /* 0x30000097ff977230 */ /* 0x000fe40000004100 */
[----:B---3--:R-:W-:Y:S01]  /*20d0*/  FADD.FTZ R203, R150, R203 ;  /* 0x000000cb96cb7221 */ /* 0x008fe20000010000 */
[----:B------:R0:W-:Y:S01]  /*20e0*/  STL [R1+0x38], R112 ;  /* 0x0000387001007387 */ /* 0x0001e20000100800 */
[----:B------:R-:W-:-:S03]  /*20f0*/  FFMA.FTZ R202, R201, R150, R202 ;  /* 0x00000096c9ca7223 */ /* 0x000fc600000100ca */
[----:B0-----:R-:W2:Y:S04]  /*2100*/  LDL.LU R112, [R1+0x44] ;  /* 0x0000440001707983 */ /* 0x001ea80000300800 */
[----:B------:R-:W-:Y:S04]  /*2110*/  STL [R1+0x7c], R203 ;  /* 0x00007ccb01007387 */ /* 0x000fe80000100800 */
[----:B------:R-:W-:Y:S01]  /*2120*/  STL [R1+0x3c], R202 ;  /* 0x00003cca01007387 */ /* 0x000fe20000100800 */
[----:B----4-:R-:W-:-:S05]  /*2130*/  FADD.FTZ R123, R120, R123 ;  /* 0x0000007b787b7221 */ /* 0x010fca0000010000 */
[----:B------:R-:W-:Y:S01]  /*2140*/  STL [R1+0x80], R123 ;  /* 0x0000807b01007387 */ /* 0x000fe20000100800 */
[----:B------:R-:W-:-:S05]  /*2150*/  FFMA.FTZ R122, R154, R120, R122 ;  /* 0x000000789a7a7223 */ /* 0x000fca000001007a */
[----:B------:R-:W-:Y:S01]  /*2160*/  STL [R1+0x40], R122 ;  /* 0x0000407a01007387 */ /* 0x000fe20000100800 */
[----:B------:R-:W-:-:S05]  /*2170*/  FADD.FTZ R113, R151, R113 ;  /* 0x0000007197717221 */ /* 0x000fca0000010000 */
[----:B------:R0:W-:Y:S04]  /*2180*/  STL [R1+0x84], R113 ;  /* 0x0000847101007387 */ /* 0x0001e80000100800 */
[----:B0-----:R-:W3:Y:S01]  /*2190*/  LDL.LU R113, [R1+0x4] ;  /* 0x0000040001717983 */ /* 0x001ee20000300800 */
[----:B------:R-:W-:-:S05]  /*21a0*/  HADD2.F32 R147, -RZ, R147.H1_H1 ;  /* 0x30000093ff937230 */ /* 0x000fca0000004100 */
[----:B------:R-:W-:-:S04]  /*21b0*/  FADD.FTZ R147, R147, -UR5 ;  /* 0x8000000593937e21 */ /* 0x000fc80008010000 */
[----:B------:R-:W-:Y:S01]  /*21c0*/  FMUL.FTZ R203, R147, UR9 ;  /* 0x0000000993cb7c20 */ /* 0x000fe20008410000 */
[--C-:B------:R-:W-:Y:S02]  /*21d0*/  HADD2.F32 R150, -RZ, R155.reuse.H0_H0 ;  /* 0x2000009bff967230 */ /* 0x100fe40000004100 */
[----:B------:R-:W-:Y:S01]  /*21e0*/  FMUL.FTZ R202, R43, R151 ;  /* 0x000000972bca7220 */ /* 0x000fe20000410000 */
[----:B------:R-:W-:Y:S02]  /*21f0*/  HADD2.F32 R155, -RZ, R155.H1_H1 ;  /* 0x3000009bff9b7230 */ /* 0x000fe40000004100 */
[----:B------:R-:W-:Y:S01]  /*2200*/  FADD.FTZ R214, R145, R214 ;  /* 0x000000d691d67221 */ /* 0x000fe20000010000 */
[-C--:B------:R-:W-:Y:S01]  /*2210*/  FFMA.FTZ R24, R149, R145.reuse, R24 ;  /* 0x0000009195187223 */ /* 0x080fe20000010018 */
[----:B------:R-:W-:Y:S01]  /*2220*/  FFMA.FTZ R145, R72, R145, R121 ;  /* 0x0000009148917223 */ /* 0x000fe20000010079 */
[----:B------:R-:W-:Y:S01]  /*2230*/  FMUL.FTZ R121, R42, R120 ;  /* 0x000000782a797220 */ /* 0x000fe20000410000 */
[----:B------:R-:W-:Y:S01]  /*2240*/  FADD.FTZ R217, R155, R217 ;  /* 0x000000d99bd97221 */ /* 0x000fe20000010000 */
[-C--:B------:R-:W-:Y:S01]  /*2250*/  FFMA.FTZ R21, R203, R155.reuse, R21 ;  /* 0x0000009bcb157223 */ /* 0x080fe20000010015 */
[----:B------:R-:W-:Y:S01]  /*2260*/  FFMA.FTZ R202, R75, R155, R202 ;  /* 0x0000009b4bca7223 */ /* 0x000fe200000100ca */
[----:B------:R-:W-:-:S02]  /*2270*/  HADD2.F32 R228, -RZ, R163.H0_H0 ;  /* 0x200000a3ffe47230 */ /* 0x000fc40000004100 */
[----:B------:R-:W-:Y:S02]  /*2280*/  HADD2.F32 R230, -RZ, R163.H1_H1 ;  /* 0x300000a3ffe67230 */ /* 0x000fe40000004100 */
[--C-:B------:R-:W-:Y:S02]  /*2290*/  HADD2.F32 R163, -RZ, R167.reuse.H1_H1 ;  /* 0x300000a7ffa37230 */ /* 0x100fe40000004100 */
[--C-:B------:R-:W-:Y:S02]  /*22a0*/  HADD2.F32 R147, -RZ, R156.reuse.H0_H0 ;  /* 0x2000009cff937230 */ /* 0x100fe40000004100 */
[----:B------:R-:W-:Y:S02]  /*22b0*/  HADD2.F32 R156, -RZ, R156.H1_H1 ;  /* 0x3000009cff9c7230 */ /* 0x000fe40000004100 */
[----:B------:R-:W-:Y:S02]  /*22c0*/  HADD2.F32 R123, -RZ, R160.H0_H0 ;  /* 0x200000a0ff7b7230 */ /* 0x000fe40000004100 */
[----:B------:R-:W-:Y:S01]  /*22d0*/  FADD.FTZ R147, R147, -UR5 ;  /* 0x8000000593937e21 */ /* 0x000fe20008010000 */
[----:B------:R-:W-:-:S02]  /*22e0*/  HADD2.F32 R204, -RZ, R167.H0_H0 ;  /* 0x200000a7ffcc7230 */ /* 0x000fc40000004100 */
[----:B------:R-:W-:Y:S02]  /*22f0*/  HADD2.F32 R146, -RZ, R164.H0_H0 ;  /* 0x200000a4ff927230 */ /* 0x000fe40000004100 */
[----:B------:R-:W-:Y:S01]  /*2300*/  FMUL.FTZ R147, R147, UR9 ;  /* 0x0000000993937c20 */ /* 0x000fe20008410000 */
[----:B------:R-:W-:Y:S01]  /*2310*/  FMUL.FTZ R120, R36, R123 ;  /* 0x0000007b24787220 */ /* 0x000fe20000410000 */
[----:B------:R-:W-:Y:S01]  /*2320*/  FADD.FTZ R155, R156, -UR5 ;  /* 0x800000059c9b7e21 */ /* 0x000fe20008010000 */
[----:B------:R-:W-:Y:S01]  /*2330*/  FADD.FTZ R218, R146, R218 ;  /* 0x000000da92da7221 */ /* 0x000fe20000010000 */
[-C--:B------:R-:W-:Y:S01]  /*2340*/  FFMA.FTZ R20, R147, R146.reuse, R20 ;  /* 0x0000009293147223 */ /* 0x080fe20000010014 */
[----:B------:R-:W-:Y:S01]  /*2350*/  FFMA.FTZ R146, R68, R146, R120 ;  /* 0x0000009244927223 */ /* 0x000fe20000010078 */
[----:B------:R-:W-:Y:S01]  /*2360*/  FMUL.FTZ R155, R155, UR9 ;  /* 0x000000099b9b7c20 */ /* 0x000fe20008410000 */
[--C-:B------:R-:W-:Y:S02]  /*2370*/  HADD2.F32 R236, -RZ, R161.reuse.H1_H1 ;  /* 0x300000a1ffec7230 */ /* 0x100fe40000004100 */
[----:B------:R-:W-:Y:S01]  /*2380*/  FADD.FTZ R216, R150, R216 ;  /* 0x000000d896d87221 */ /* 0x000fe20000010000 */
[----:B------:R-:W-:-:S02]  /*2390*/  HADD2.F32 R122, -RZ, R161.H0_H0 ;  /* 0x200000a1ff7a7230 */ /* 0x000fc40000004100 */
[-C--:B------:R-:W-:Y:S01]  /*23a0*/  FFMA.FTZ R22, R154, R150.reuse, R22 ;  /* 0x000000969a167223 */ /* 0x080fe20000010016 */
[----:B------:R-:W-:Y:S01]  /*23b0*/  FFMA.FTZ R150, R74, R150, R121 ;  /* 0x000000964a967223 */ /* 0x000fe20000010079 */
[----:B------:R-:W-:Y:S02]  /*23c0*/  HADD2.F32 R121, -RZ, R157.H0_H0 ;  /* 0x2000009dff797230 */ /* 0x000fe40000004100 */
[----:B------:R-:W-:Y:S02]  /*23d0*/  HADD2.F32 R156, -RZ, R165.H0_H0 ;  /* 0x200000a5ff9c7230 */ /* 0x000fe40000004100 */
[--C-:B------:R-:W-:Y:S01]  /*23e0*/  HADD2.F32 R227, -RZ, R162.reuse.H1_H1 ;  /* 0x300000a2ffe37230 */ /* 0x100fe20000004100 */
[----:B------:R-:W-:Y:S01]  /*23f0*/  ISETP.NE.U32.AND P0, PT, RZ, UR22, PT ;  /* 0x00000016ff007c0c */ /* 0x000fe2000bf05070 */
[----:B------:R-:W-:Y:S02]  /*2400*/  HADD2.F32 R238, -RZ, R162.H0_H0 ;  /* 0x200000a2ffee7230 */ /* 0x000fe40000004100 */
[----:B------:R-:W-:Y:S01]  /*2410*/  FADD.FTZ R220, R156, R220 ;  /* 0x000000dc9cdc7221 */ /* 0x000fe20000010000 */
[----:B------:R-:W-:Y:S01]  /*2420*/  ISETP.NE.AND.EX P0, PT, RZ, UR23, PT, P0 ;  /* 0x00000017ff007c0c */ /* 0x000fe2000bf05300 */
[----:B------:R-:W-:Y:S01]  /*2430*/  FADD.FTZ R245, R204, R245 ;  /* 0x000000f5ccf57221 */ /* 0x000fe20000010000 */
[----:B--2---:R-:W-:-:S05]  /*2440*/  FFMA.FTZ R112, R203, R151, R112 ;  /* 0x00000097cb707223 */ /* 0x004fca0000010070 */
[----:B------:R0:W-:Y:S04]  /*2450*/  STL [R1+0x44], R112 ;  /* 0x0000447001007387 */ /* 0x0001e80000100800 */
[----:B------:R-:W2:Y:S01]  /*2460*/  LDL.LU R167, [R1+0x88] ;  /* 0x0000880001a77983 */ /* 0x000ea20000300800 */
[----:B------:R-:W-:Y:S02]  /*2470*/  HADD2.F32 R151, -RZ, R164.H1_H1 ;  /* 0x300000a4ff977230 */ /* 0x000fe40000004100 */
[----:B0-----:R-:W-:-:S03]  /*2480*/  HADD2.F32 R112, -RZ, R160.H1_H1 ;  /* 0x300000a0ff707230 */ /* 0x001fc60000004100 */
[----:B------:R-:W-:Y:S01]  /*2490*/  FADD.FTZ R219, R151, R219 ;  /* 0x000000db97db7221 */ /* 0x000fe20000010000 */
[----:B------:R-:W-:Y:S01]  /*24a0*/  FFMA.FTZ R19, R155, R151, R19 ;  /* 0x000000979b137223 */ /* 0x000fe20000010013 */
[----:B------:R-:W-:-:S04]  /*24b0*/  FMUL.FTZ R120, R37, R112 ;  /* 0x0000007025787220 */ /* 0x000fc80000410000 */
[----:B------:R-:W-:Y:S01]  /*24c0*/  FFMA.FTZ R151, R69, R151, R120 ;  /* 0x0000009745977223 */ /* 0x000fe20000010078 */
[----:B------:R-:W-:Y:S02]  /*24d0*/  HADD2.F32 R120, -RZ, R157.H1_H1 ;  /* 0x3000009dff787230 */ /* 0x000fe40000004100 */
[----:B------:R-:W-:-:S03]  /*24e0*/  HADD2.F32 R160, -RZ, R165.H1_H1 ;  /* 0x300000a5ffa07230 */ /* 0x000fc60000004100 */
[----:B------:R-:W-:-:S04]  /*24f0*/  FADD.FTZ R120, R120, -UR5 ;  /* 0x8000000578787e21 */ /* 0x000fc80008010000 */
[----:B------:R-:W-:Y:S01]  /*2500*/  FMUL.FTZ R161, R120, UR9 ;  /* 0x0000000978a17c20 */ /* 0x000fe20008410000 */
[----:B------:R-:W-:Y:S01]  /*2510*/  FMUL.FTZ R120, R39, R236 ;  /* 0x000000ec27787220 */ /* 0x000fe20000410000 */
[----:B------:R-:W-:Y:S02]  /*2520*/  FADD.FTZ R221, R160, R221 ;  /* 0x000000dda0dd7221 */ /* 0x000fe40000010000 */
[----:B------:R-:W-:Y:S01]  /*2530*/  FFMA.FTZ R17, R161, R160, R17 ;  /* 0x000000a0a1117223 */ /* 0x000fe20000010011 */
[----:B---3--:R-:W-:-:S05]  /*2540*/  FADD.FTZ R113, R163, R113 ;  /* 0x00000071a3717221 */ /* 0x008fca0000010000 */
[----:B------:R0:W-:Y:S04]  /*2550*/  STL [R1+0x4], R113 ;  /* 0x0000047101007387 */ /* 0x0001e80000100800 */
[----:B0-----:R-:W3:Y:S01]  /*2560*/  LDL.LU R113, [R1+0x48] ;  /* 0x0000480001717983 */ /* 0x001ee20000300800 */
[----:B------:R-:W-:Y:S01]  /*2570*/  FFMA.FTZ R160, R71, R160, R120 ;  /* 0x000000a047a07223 */ /* 0x000fe20000010078 */
[----:B------:R-:W-:Y:S02]  /*2580*/  HADD2.F32 R120, -RZ, R158.H1_H1 ;  /* 0x3000009eff787230 */ /* 0x000fe40000004100 */
[----:B------:R-:W-:Y:S01]  /*2590*/  FADD.FTZ R157, R121, -UR5 ;  /* 0x80000005799d7e21 */ /* 0x000fe20008010000 */
[--C-:B------:R-:W-:Y:S02]  /*25a0*/  HADD2.F32 R164, -RZ, R166.reuse.H0_H0 ;  /* 0x200000a6ffa47230 */ /* 0x100fe40000004100 */
[----:B------:R-:W-:-:S02]  /*25b0*/  HADD2.F32 R165, -RZ, R166.H1_H1 ;  /* 0x300000a6ffa57230 */ /* 0x000fc40000004100 */
[----:B------:R-:W-:Y:S01]  /*25c0*/  FMUL.FTZ R157, R157, UR9 ;  /* 0x000000099d9d7c20 */ /* 0x000fe20008410000 */
[----:B------:R-:W-:Y:S01]  /*25d0*/  FADD.FTZ R120, R120, -UR5 ;  /* 0x8000000578787e21 */ /* 0x000fe20008010000 */
[----:B------:R-:W-:Y:S02]  /*25e0*/  HADD2.F32 R166, -RZ, R159.H0_H0 ;  /* 0x2000009fffa67230 */ /* 0x000fe40000004100 */
[----:B------:R-:W-:Y:S01]  /*25f0*/  FMUL.FTZ R121, R38, R122 ;  /* 0x0000007a26797220 */ /* 0x000fe20000410000 */
[-C--:B------:R-:W-:Y:S01]  /*2600*/  FFMA.FTZ R18, R157, R156.reuse, R18 ;  /* 0x0000009c9d127223 */ /* 0x080fe20000010012 */
[----:B------:R-:W-:Y:S01]  /*2610*/  FMUL.FTZ R162, R120, UR9 ;  /* 0x0000000978a27c20 */ /* 0x000fe20008410000 */
[----:B------:R-:W-:Y:S01]  /*2620*/  FMUL.FTZ R120, R33, R227 ;  /* 0x000000e321787220 */ /* 0x000fe20000410000 */
[----:B------:R-:W-:Y:S01]  /*2630*/  FFMA.FTZ R156, R70, R156, R121 ;  /* 0x0000009c469c7223 */ /* 0x000fe20000010079 */
[----:B------:R-:W-:Y:S01]  /*2640*/  FADD.FTZ R166, R166, -UR5 ;  /* 0x80000005a6a67e21 */ /* 0x000fe20008010000 */
[----:B------:R-:W-:-:S02]  /*2650*/  HADD2.F32 R121, -RZ, R158.H0_H0 ;  /* 0x2000009eff797230 */ /* 0x000fc40000004100 */
[----:B------:R-:W-:Y:S02]  /*2660*/  HADD2.F32 R159, -RZ, R159.H1_H1 ;  /* 0x3000009fff9f7230 */ /* 0x000fe40000004100 */
[----:B------:R-:W-:Y:S01]  /*2670*/  FADD.FTZ R223, R165, R223 ;  /* 0x000000dfa5df7221 */ /* 0x000fe20000010000 */
[-C--:B------:R-:W-:Y:S01]  /*2680*/  FFMA.FTZ R15, R162, R165.reuse, R15 ;  /* 0x000000a5a20f7223 */ /* 0x080fe2000001000f */
[----:B------:R-:W-:Y:S01]  /*2690*/  FFMA.FTZ R165, R65, R165, R120 ;  /* 0x000000a541a57223 */ /* 0x000fe20000010078 */
[----:B------:R-:W-:Y:S01]  /*26a0*/  FMUL.FTZ R166, R166, UR9 ;  /* 0x00000009a6a67c20 */ /* 0x000fe20008410000 */
[----:B------:R-:W-:Y:S01]  /*26b0*/  FMUL.FTZ R120, R34, R228 ;  /* 0x000000e422787220 */ /* 0x000fe20000410000 */
[----:B------:R-:W-:Y:S01]  /*26c0*/  FADD.FTZ R158, R121, -UR5 ;  /* 0x80000005799e7e21 */ /* 0x000fe20008010000 */
[----:B------:R-:W-:Y:S01]  /*26d0*/  FADD.FTZ R159, R159, -UR5 ;  /* 0x800000059f9f7e21 */ /* 0x000fe20008010000 */
[-C--:B------:R-:W-:Y:S01]  /*26e0*/  FFMA.FTZ R14, R166, R204.reuse, R14 ;  /* 0x000000cca60e7223 */ /* 0x080fe2000001000e */
[----:B------:R-:W-:Y:S01]  /*26f0*/  FFMA.FTZ R204, R66, R204, R120 ;  /* 0x000000cc42cc7223 */ /* 0x000fe20000010078 */
[----:B------:R-:W-:Y:S01]  /*2700*/  FMUL.FTZ R158, R158, UR9 ;  /* 0x000000099e9e7c20 */ /* 0x000fe20008410000 */
[----:B------:R-:W-:Y:S01]  /*2710*/  FMUL.FTZ R121, R32, R238 ;  /* 0x000000ee20797220 */ /* 0x000fe20000410000 */
[----:B------:R-:W-:Y:S01]  /*2720*/  FMUL.FTZ R159, R159, UR9 ;  /* 0x000000099f9f7c20 */ /* 0x000fe20008410000 */
[----:B------:R-:W-:Y:S01]  /*2730*/  FMUL.FTZ R120, R35, R230 ;  /* 0x000000e623787220 */ /* 0x000fe20000410000 */
[----:B------:R-:W-:Y:S01]  /*2740*/  FADD.FTZ R222, R164, R222 ;  /* 0x000000dea4de7221 */ /* 0x000fe20000010000 */
[-C--:B------:R-:W-:Y:S01]  /*2750*/  FFMA.FTZ R16, R158, R164.reuse, R16 ;  /* 0x000000a49e107223 */ /* 0x080fe20000010010 */
[-C--:B------:R-:W-:Y:S01]  /*2760*/  FFMA.FTZ R13, R159, R163.reuse, R13 ;  /* 0x000000a39f0d7223 */ /* 0x080fe2000001000d */
        /* <DEDUP_REMOVED lines=72> */
[----:B--2---:R-:W-:Y:S01]  /*2bf0*/  FADD.FTZ R167, R123, R167 ;  /* 0x000000a77ba77221 */ /* 0x004fe20000010000 */
[----:B---3--:R-:W-:Y:S02]  /*2c00*/  FFMA.FTZ R113, R147, R123, R113 ;  /* 0x0000007b93717223 */ /* 0x008fe40000010071 */
        /* <DEDUP_REMOVED lines=48> */
.L_x_2119:
[----:B------:R-:W-:Y:S05]  /*2f10*/  BSYNC.RECONVERGENT B0 ;  /* 0x0000000000007941 */ /* 0x000fea0003800200 */
.L_x_2118:
        /* <DEDUP_REMOVED lines=20> */
[----:B----4-:R-:W-:Y:S01]  /*3060*/  FADD.FTZ R3, R236, R3 ;  /* 0x00000003ec037221 */ /* 0x010fe20000010000 */
[----:B------:R-:W-:-:S02]  /*3070*/  UIADD3 UR6, UPT, UPT, UR5, 0x8050, URZ ;  /* 0x0000805005067890 */ /* 0x000fc4000fffe0ff */
[----:B------:R-:W-:Y:S02]  /*3080*/  @!UP1 UIADD3 UR6, UPT, UPT, UR5, 0x8010, URZ ;  /* 0x0000801005069890 */ /* 0x000fe4000fffe0ff */
[----:B------:R1:W-:Y:S01]  /*3090*/  STL [R1+0x94], R3 ;  /* 0x0000940301007387 */ /* 0x0003e20000100800 */
[----:B------:R-:W-:-:S03]  /*30a0*/  FFMA.FTZ R167, R158, R238, R167 ;  /* 0x000000ee9ea77223 */ /* 0x000fc600000100a7 */
[----:B-1----:R1:W5:Y:S01]  /*30b0*/  LDL.LU R3, [R1+0xb0] ;  /* 0x0000b00001037983 */ /* 0x0023620000300800 */
[----:B------:R-:W-:Y:S01]  /*30c0*/  FADD.FTZ R2, R238, R2 ;  /* 0x00000002ee027221 */ /* 0x000fe20000010000 */
[----:B------:R-:W-:-:S05]  /*30d0*/  FFMA.FTZ R0, R161, R236, R0 ;  /* 0x000000eca1007223 */ /* 0x000fca0000010000 */
[----:B------:R-:W-:Y:S01]  /*30e0*/  STL [R1+0x64], R0 ;  /* 0x0000640001007387 */ /* 0x000fe20000100800 */
[----:B0-----:R-:W-:Y:S01]  /*30f0*/  FADD.FTZ R120, RZ, R120 ;  /* 0x00000078ff787221 */ /* 0x001fe20000010000 */
[----:B------:R-:W-:Y:S02]  /*3100*/  FADD.FTZ R121, RZ, R121 ;  /* 0x00000079ff797221 */ /* 0x000fe40000010000 */
[----:B------:R0:W-:Y:S02]  /*3110*/  STL [R1+0x98], R2 ;  /* 0x0000980201007387 */ /* 0x0001e40000100800 */
[----:B------:R-:W-:Y:S02]  /*3120*/  FADD.FTZ R236, R123, R121 ;  /* 0x000000797bec7221 */ /* 0x000fe40000010000 */
[----:B0-----:R-:W2:Y:S04]  /*3130*/  LDL.LU R2, [R1+0x9c] ;  /* 0x00009c0001027983 */ /* 0x001ea80000300800 */
[----:B------:R-:W3:Y:S04]  /*3140*/  LDL.LU R0, [R1+0x6c] ;  /* 0x00006c0001007983 */ /* 0x000ee80000300800 */
[----:B------:R-:W4:Y:S04]  /*3150*/  LDL.LU R238, [R1+0x74] ;  /* 0x0000740001ee7983 */ /* 0x000f280000300800 */
        /* <DEDUP_REMOVED lines=26> */
[----:B0-----:R1:W5:Y:S01]  /*3300*/  LDL.LU R0, [R1+0xa8] ;  /* 0x0000a80001007983 */ /* 0x0013620000300800 */
[----:B----4-:R-:W-:Y:S01]  /*3310*/  FFMA.FTZ R238, R159, R230, R238 ;  /* 0x000000e69fee7223 */ /* 0x010fe200000100ee */
[----:B------:R-:W-:Y:S01]  /*3320*/  UISETP.NE.U32.AND UP0, UPT, UR22, URZ, UPT ;  /* 0x000000ff1600728c */ /* 0x000fe2000bf05070 */
[----:B------:R-:W-:Y:S01]  /*3330*/  FMUL.FTZ R121, R121, UR26 ;  /* 0x0000001a79797c20 */ /* 0x000fe20008410000 */
[----:B------:R-:W-:Y:S01]  /*3340*/  FADD.FTZ R120, R167, R120 ;  /* 0x00000078a7787221 */ /* 0x000fe20000010000 */
[----:B------:R-:W-:Y:S01]  /*3350*/  FFMA.FTZ R236, R166, R228, R236 ;  /* 0x000000e4a6ec7223 */ /* 0x000fe200000100ec */
[----:B------:R-:W-:-:S02]  /*3360*/  FADD.FTZ R123, R228, R123 ;  /* 0x0000007be47b7221 */ /* 0x000fc40000010000 */
[----:B------:R-:W2:Y:S01]  /*3370*/  LDL.LU R228, [R1+0xa4] ;  /* 0x0000a40001e47983 */ /* 0x000ea20000300800 */
[----:B------:R-:W-:Y:S01]  /*3380*/  UISETP.NE.AND.EX UP0, UPT, UR23, URZ, UPT, UP0 ;  /* 0x000000ff1700728c */ /* 0x000fe2000bf05300 */
[----:B------:R-:W-:Y:S01]  /*3390*/  FADD.FTZ R120, R122, R120 ;  /* 0x000000787a787221 */ /* 0x000fe20000010000 */
[----:B------:R-:W-:Y:S01]  /*33a0*/  R2UR UR27, R121 ;  /* 0x00000000791b72ca */ /* 0x000fe200000e0000 */
[----:B------:R1:W-:Y:S01]  /*33b0*/  STL [R1+0xa0], R123 ;  /* 0x0000a07b01007387 */ /* 0x0003e20000100800 */
[----:B------:R-:W-:Y:S01]  /*33c0*/  UIADD3 UR4, UPT, UPT, UR4, UR24, URZ ;  /* 0x0000001804047290 */ /* 0x000fe2000fffe0ff */
[----:B------:R-:W-:Y:S02]  /*33d0*/  FMUL.FTZ R120, R120, UR26 ;  /* 0x0000001a78787c20 */ /* 0x000fe40008410000 */
[----:B------:R1:W-:Y:S01]  /*33e0*/  STL [R1+0x70], R236 ;  /* 0x000070ec01007387 */ /* 0x0003e20000100800 */
[----:B------:R-:W-:Y:S02]  /*33f0*/  UISETP.GE.AND UP2, UPT, UR4, UR25, UPT ;  /* 0x000000190400728c */ /* 0x000fe4000bf46270 */
[----:B------:R-:W-:Y:S01]  /*3400*/  FSEL R167, R120, RZ, !P1 ;  /* 0x000000ff78a77208 */ /* 0x000fe20004800000 */
[----:B--2---:R-:W-:-:S05]  /*3410*/  FADD.FTZ R228, R230, R228 ;  /* 0x000000e4e6e47221 */ /* 0x004fca0000010000 */
        /* <DEDUP_REMOVED lines=42> */
.L_x_2122:
        /* <DEDUP_REMOVED lines=33> */
.L_x_2121:
        /* <DEDUP_REMOVED lines=38> */
.L_x_2124:
        /* <DEDUP_REMOVED lines=37> */
.L_x_2120:
        /* <DEDUP_REMOVED lines=14> */
[----:B-1----:R-:W-:Y:S01]  /*3e60*/  FADD.FTZ R123, R191, -R192 ;  /* 0x800000c0bf7b7221 */ /* 0x002fe20000010000 */
[----:B------:R-:W-:Y:S01]  /*3e70*/  FFMA.FTZ R194, R194, UR27, R167 ;  /* 0x0000001bc2c27c23 */ /* 0x000fe200080100a7 */
[----:B------:R-:W-:Y:S01]  /*3e80*/  FADD.FTZ R186, R125, -R186 ;  /* 0x800000ba7dba7221 */ /* 0x000fe20000010000 */
[----:B------:R-:W-:Y:S02]  /*3e90*/  HADD2.F32 R122, -RZ, R99.H0_H0 ;  /* 0x20000063ff7a7230 */ /* 0x000fe40000004100 */
[----:B------:R-:W-:Y:S01]  /*3ea0*/  FFMA.FTZ R123, R123, UR9, R121 ;  /* 0x000000097b7b7c23 */ /* 0x000fe20008010079 */
[----:B------:R-:W-:-:S02]  /*3eb0*/  HADD2.F32 R121, -RZ, R98.H1_H1 ;  /* 0x30000062ff797230 */ /* 0x000fc40000004100 */
[--C-:B------:R-:W-:Y:S01]  /*3ec0*/  FFMA.FTZ R185, R185, UR27, R167.reuse ;  /* 0x0000001bb9b97c23 */ /* 0x100fe200080100a7 */
        /* <DEDUP_REMOVED lines=26> */
.L_x_2126:
[--C-:B-----5:R-:W-:Y:S01]  /*4070*/  FFMA.FTZ R0, R0, UR27, R167.reuse ;  /* 0x0000001b00007c23 */ /* 0x120fe200080100a7 */
[--C-:B------:R-:W-:Y:S02]  /*4080*/  HADD2.F32 R120, -RZ, R96.reuse.H0_H0 ;  /* 0x20000060ff787230 */ /* 0x100fe40000004100 */
        /* <DEDUP_REMOVED lines=15> */
[--C-:B-1----:R-:W-:Y:S02]  /*4180*/  HADD2.F32 R123, -RZ, R99.reuse.H0_H0 ;  /* 0x20000063ff7b7230 */ /* 0x102fe40000004100 */
        /* <DEDUP_REMOVED lines=23> */
.L_x_2125:
[----:B------:R-:W-:Y:S01]  /*4300*/  UMOV UR7, UR12 ;  /* 0x0000000c00077c82 */ /* 0x000fe20008000000 */
[----:B------:R-:W-:Y:S01]  /*4310*/  UMOV UR8, UR13 ;  /* 0x0000000d00087c82 */ /* 0x000fe20008000000 */
[----:B------:R-:W-:-:S04]  /*4320*/  UISETP.NE.U32.AND UP0, UPT, UR7, URZ, UPT ;  /* 0x000000ff0700728c */ /* 0x000fc8000bf05070 */
[----:B------:R-:W-:-:S09]  /*4330*/  UISETP.NE.AND.EX UP0, UPT, UR8, URZ, UPT, UP0 ;  /* 0x000000ff0800728c */ /* 0x000fd2000bf05300 */
[----:B------:R-:W-:Y:S05]  /*4340*/  BRA.U UP0, `(.L_x_2127) ;  /* 0x0000000100a47547 */ /* 0x000fea000b800000 */
        /* <DEDUP_REMOVED lines=41> */
.L_x_2127:
        /* <DEDUP_REMOVED lines=44> */
.L_x_2123:
        /* <DEDUP_REMOVED lines=17> */
[--C-:B0-----:R-:W-:Y:S02]  /*49b0*/  HADD2.F32 R112, -RZ, R100.reuse.H0_H0 ;  /* 0x20000064ff707230 */ /* 0x101fe40000004100 */
[--C-:B------:R-:W-:Y:S01]  /*49c0*/  FFMA.FTZ R0, R140, UR27, R167.reuse ;  /* 0x0000001b8c007c23 */ /* 0x100fe200080100a7 */
[--C-:B------:R-:W-:Y:S01]  /*49d0*/  FFMA.FTZ R132, R132, UR27, R167.reuse ;  /* 0x0000001b84847c23 */ /* 0x100fe200080100a7 */
        /* <DEDUP_REMOVED lines=41> */
.L_x_2130:
[--C-:B------:R-:W-:Y:S01]  /*4c70*/  FFMA.FTZ R126, R126, UR27, R167.reuse ;  /* 0x0000001b7e7e7c23 */ /* 0x100fe200080100a7 */
[--C-:B------:R-:W-:Y:S02]  /*4c80*/  HADD2.F32 R116, -RZ, R100.reuse.H0_H0 ;  /* 0x20000064ff747230 */ /* 0x100fe40000004100 */
[--C-:B------:R-:W-:Y:S01]  /*4c90*/  FFMA.FTZ R0, R140, UR27, R167.reuse ;  /* 0x0000001b8c007c23 */ /* 0x100fe200080100a7 */
[--C-:B------:R-:W-:Y:S01]  /*4ca0*/  FFMA.FTZ R132, R132, UR27, R167.reuse ;  /* 0x0000001b84847c23 */ /* 0x100fe200080100a7 */
        /* <DEDUP_REMOVED lines=37> */
.L_x_2129:
        /* <DEDUP_REMOVED lines=42> */
.L_x_2132:
[--C-:B------:R-:W-:Y:S01]  /*51a0*/  FFMA.FTZ R199, R199, UR27, R167.reuse ;  /* 0x0000001bc7c77c23 */ /* 0x100fe200080100a7 */
[--C-:B0-----:R-:W-:Y:S02]  /*51b0*/  HADD2.F32 R120, -RZ, R103.reuse.H1_H1 ;  /* 0x30000067ff787230 */ /* 0x101fe40000004100 */
        /* <DEDUP_REMOVED lines=35> */
.L_x_2128:
        /* <DEDUP_REMOVED lines=39> */
.L_x_2134:
        /* <DEDUP_REMOVED lines=33> */
.L_x_2133:
        /* <DEDUP_REMOVED lines=34> */
.L_x_2135:
        /* <DEDUP_REMOVED lines=28> */
.L_x_2131:
        /* <DEDUP_REMOVED lines=14> */
[----:B------:R-:W-:Y:S02]  /*5d30*/  HADD2.F32 R114, -RZ, R106.H1_H1 ;  /* 0x3000006aff727230 */ /* 0x000fe40000004100 */
[----:B------:R-:W-:Y:S01]  /*5d40*/  FFMA.FTZ R0, R143, UR27, R167 ;  /* 0x0000001b8f007c23 */ /* 0x000fe200080100a7 */
[----:B------:R-:W-:Y:S01]  /*5d50*/  FADD.FTZ R201, R200, -R201 ;  /* 0x800000c9c8c97221 */ /* 0x000fe20000010000 */
[----:B------:R-:W-:Y:S01]  /*5d60*/  FADD.FTZ R144, R144, -R113 ;  /* 0x8000007190907221 */ /* 0x000fe20000010000 */
[----:B------:R-:W-:Y:S01]  /*5d70*/  FFMA.FTZ R113, R154, UR27, R167 ;  /* 0x0000001b9a717c23 */ /* 0x000fe200080100a7 */
[----:B------:R-:W-:Y:S01]  /*5d80*/  FADD.FTZ R139, R139, -R0 ;  /* 0x800000008b8b7221 */ /* 0x000fe20000010000 */
[----:B------:R-:W-:Y:S01]  /*5d90*/  FFMA.FTZ R201, R201, UR9, R114 ;  /* 0x00000009c9c97c23 */ /* 0x000fe20008010072 */
[----:B------:R-:W-:-:S02]  /*5da0*/  HADD2.F32 R114, -RZ, R107.H0_H0 ;  /* 0x2000006bff727230 */ /* 0x000fc40000004100 */
[----:B------:R-:W-:Y:S01]  /*5db0*/  FFMA.FTZ R0, R149, UR27, R167 ;  /* 0x0000001b95007c23 */ /* 0x000fe200080100a7 */
[----:B------:R-:W-:Y:S01]  /*5dc0*/  FADD.FTZ R113, R150, -R113 ;  /* 0x8000007196717221 */ /* 0x000fe20000010000 */
[--C-:B------:R-:W-:Y:S01]  /*5dd0*/  FFMA.FTZ R134, R134, UR27, R167.reuse ;  /* 0x0000001b86867c23 */ /* 0x100fe200080100a7 */
[--C-:B------:R-:W-:Y:S01]  /*5de0*/  FFMA.FTZ R153, R153, UR27, R167.reuse ;  /* 0x0000001b99997c23 */ /* 0x100fe200080100a7 */
[----:B------:R-:W-:Y:S01]  /*5df0*/  FFMA.FTZ R203, R203, UR27, R167 ;  /* 0x0000001bcbcb7c23 */ /* 0x000fe200080100a7 */
[----:B------:R-:W-:Y:S01]  /*5e00*/  FADD.FTZ R145, R145, -R0 ;  /* 0x8000000091917221 */ /* 0x000fe20000010000 */
[----:B------:R-:W-:Y:S01]  /*5e10*/  FFMA.FTZ R114, R113, UR9, R114 ;  /* 0x0000000971727c23 */ /* 0x000fe20008010072 */
[----:B------:R-:W-:Y:S02]  /*5e20*/  HADD2.F32 R120, -RZ, R104.H0_H0 ;  /* 0x20000068ff787230 */ /* 0x000fe40000004100 */
[----:B------:R-:W-:Y:S01]  /*5e30*/  FADD.FTZ R135, R135, -R134 ;  /* 0x8000008687877221 */ /* 0x000fe20000010000 */
[----:B------:R-:W-:-:S02]  /*5e40*/  HADD2.F32 R0, -RZ, R105.H0_H0 ;  /* 0x20000069ff007230 */ /* 0x000fc40000004100 */
[----:B------:R-:W-:Y:S01]  /*5e50*/  FADD.FTZ R152, R152, -R153 ;  /* 0x8000009998987221 */ /* 0x000fe20000010000 */
[----:B------:R-:W-:Y:S02]  /*5e60*/  HADD2.F32 R112, -RZ, R106.H0_H0 ;  /* 0x2000006aff707230 */ /* 0x000fe40000004100 */
[----:B------:R-:W-:Y:S01]  /*5e70*/  FADD.FTZ R203, R202, -R203 ;  /* 0x800000cbcacb7221 */ /* 0x000fe20000010000 */
[----:B------:R-:W-:Y:S02]  /*5e80*/  HADD2.F32 R116, -RZ, R107.H1_H1 ;  /* 0x3000006bff747230 */ /* 0x000fe40000004100 */
[----:B------:R-:W-:Y:S01]  /*5e90*/  FFMA.FTZ R120, R135, UR9, R120 ;  /* 0x0000000987787c23 */ /* 0x000fe20008010078 */
[----:B------:R-:W-:Y:S02]  /*5ea0*/  HADD2.F32 R115, -RZ, R105.H1_H1 ;  /* 0x30000069ff737230 */ /* 0x000fe40000004100 */
[----:B------:R-:W-:Y:S01]  /*5eb0*/  FFMA.FTZ R0, R139, UR9, R0 ;  /* 0x000000098b007c23 */ /* 0x000fe20008010000 */
[----:B------:R-:W-:-:S02]  /*5ec0*/  HADD2.F32 R113, -RZ, R104.H1_H1 ;  /* 0x30000068ff717230 */ /* 0x000fc40000004100 */
[----:B------:R-:W-:Y:S01]  /*5ed0*/  FFMA.FTZ R112, R145, UR9, R112 ;  /* 0x0000000991707c23 */ /* 0x000fe20008010070 */
[----:B------:R-:W-:Y:S01]  /*5ee0*/  FFMA.FTZ R123, R203, UR9, R116 ;  /* 0x00000009cb7b7c23 */ /* 0x000fe20008010074 */
[----:B------:R-:W-:Y:S01]  /*5ef0*/  FFMA.FTZ R115, R152, UR9, R115 ;  /* 0x0000000998737c23 */ /* 0x000fe20008010073 */
[----:B------:R-:W-:Y:S02]  /*5f00*/  FFMA.FTZ R113, R144, UR9, R113 ;  /* 0x0000000990717c23 */ /* 0x000fe40008010071 */
[----:B------:R-:W-:Y:S02]  /*5f10*/  F2FP.F16.F32.PACK_AB R122, R201, R112 ;  /* 0x00000070c97a723e */ /* 0x000fe400000000ff */
[----:B------:R-:W-:Y:S02]  /*5f20*/  F2FP.F16.F32.PACK_AB R123, R123, R114 ;  /* 0x000000727b7b723e */ /* 0x000fe400000000ff */
[----:B------:R-:W-:Y:S02]  /*5f30*/  F2FP.F16.F32.PACK_AB R121, R115, R0 ;  /* 0x000000007379723e */ /* 0x000fe400000000ff */
[----:B------:R-:W-:-:S02]  /*5f40*/  F2FP.F16.F32.PACK_AB R120, R113, R120 ;  /* 0x000000787178723e */ /* 0x000fc400000000ff */
[----:B------:R-:W-:Y:S02]  /*5f50*/  MOV R115, R123 ;  /* 0x0000007b00737202 */ /* 0x000fe40000000f00 */
[----:B------:R-:W-:Y:S02]  /*5f60*/  MOV R114, R122 ;  /* 0x0000007a00727202 */ /* 0x000fe40000000f00 */
[----:B------:R-:W-:Y:S02]  /*5f70*/  MOV R113, R121 ;  /* 0x0000007900717202 */ /* 0x000fe40000000f00 */
[----:B------:R-:W-:Y:S02]  /*5f80*/  MOV R112, R120 ;  /* 0x0000007800707202 */ /* 0x000fe40000000f00 */
[----:B------:R-:W-:Y:S02]  /*5f90*/  MOV R119, R123 ;  /* 0x0000007b00777202 */ /* 0x000fe40000000f00 */
[----:B------:R-:W-:-:S02]  /*5fa0*/  MOV R118, R122 ;  /* 0x0000007a00767202 */ /* 0x000fc40000000f00 */
[----:B------:R-:W-:Y:S02]  /*5fb0*/  MOV R117, R121 ;  /* 0x0000007900757202 */ /* 0x000fe40000000f00 */
[----:B------:R-:W-:Y:S01]  /*5fc0*/  MOV R116, R120 ;  /* 0x0000007800747202 */ /* 0x000fe20000000f00 */
[----:B------:R-:W-:Y:S06]  /*5fd0*/  BRA `(.L_x_2139) ;  /* 0x0000000c00f87947 */ /* 0x000fec0003800000 */
.L_x_2138:
[--C-:B------:R-:W-:Y:S01]  /*5fe0*/  FFMA.FTZ R117, R148, UR27, R167.reuse ;  /* 0x0000001b94757c23 */ /* 0x100fe200080100a7 */
[--C-:B------:R-:W-:Y:S01]  /*5ff0*/  FFMA.FTZ R0, R143, UR27, R167.reuse ;  /* 0x0000001b8f007c23 */ /* 0x100fe200080100a7 */
[--C-:B------:R-:W-:Y:S01]  /*6000*/  FFMA.FTZ R201, R201, UR27, R167.reuse ;  /* 0x0000001bc9c97c23 */ /* 0x100fe200080100a7 */
[----:B------:R-:W-:Y:S01]  /*6010*/  FFMA.FTZ R134, R134, UR27, R167 ;  /* 0x0000001b86867c23 */ /* 0x000fe200080100a7 */
[----:B------:R-:W-:Y:S01]  /*6020*/  FADD.FTZ R144, R144, -R117 ;  /* 0x8000007590907221 */ /* 0x000fe20000010000 */
[--C-:B------:R-:W-:Y:S01]  /*6030*/  FFMA.FTZ R117, R154, UR27, R167.reuse ;  /* 0x0000001b9a757c23 */ /* 0x100fe200080100a7 */
[----:B------:R-:W-:Y:S01]  /*6040*/  FADD.FTZ R139, R139, -R0 ;  /* 0x800000008b8b7221 */ /* 0x000fe20000010000 */
[----:B------:R-:W-:Y:S01]  /*6050*/  FFMA.FTZ R0, R149, UR27, R167 ;  /* 0x0000001b95007c23 */ /* 0x000fe200080100a7 */
[----:B------:R-:W-:Y:S01]  /*6060*/  FADD.FTZ R200, R200, -R201 ;  /* 0x800000c9c8c87221 */ /* 0x000fe20000010000 */
[----:B------:R-:W-:Y:S01]  /*6070*/  FADD.FTZ R150, R150, -R117 ;  /* 0x8000007596967221 */ /* 0x000fe20000010000 */
[----:B------:R-:W-:-:S02]  /*6080*/  HADD2.F32 R117, -RZ, R106.H1_H1 ;  /* 0x3000006aff757230 */ /* 0x000fc40000004100 */
[----:B------:R-:W-:Y:S01]  /*6090*/  FADD.FTZ R145, R145, -R0 ;  /* 0x8000000091917221 */ /* 0x000fe20000010000 */
[----:B------:R-:W-:Y:S02]  /*60a0*/  HADD2.F32 R0, -RZ, R105.H0_H0 ;  /* 0x20000069ff007230 */ /* 0x000fe40000004100 */
[--C-:B------:R-:W-:Y:S01]  /*60b0*/  FFMA.FTZ R153, R153, UR27, R167.reuse ;  /* 0x0000001b99997c23 */ /* 0x100fe200080100a7 */
[----:B------:R-:W-:Y:S01]  /*60c0*/  FFMA.FTZ R203, R203, UR27, R167 ;  /* 0x0000001bcbcb7c23 */ /* 0x000fe200080100a7 */
[----:B------:R-:W-:Y:S01]  /*60d0*/  FFMA.FTZ R125, R200, UR9, R117 ;  /* 0x00000009c87d7c23 */ /* 0x000fe20008010075 */
[----:B------:R-:W-:Y:S02]  /*60e0*/  HADD2.F32 R117, -RZ, R107.H0_H0 ;  /* 0x2000006bff757230 */ /* 0x000fe40000004100 */
[----:B0-----:R-:W-:Y:S01]  /*60f0*/  FFMA.FTZ R121, R139, UR9, R0 ;  /* 0x000000098b797c23 */ /* 0x001fe20008010000 */
[----:B------:R-:W-:Y:S02]  /*6100*/  HADD2.F32 R120, -RZ, R104.H0_H0 ;  /* 0x20000068ff787230 */ /* 0x000fe40000004100 */
[----:B------:R-:W-:Y:S01]  /*6110*/  FADD.FTZ R135, R135, -R134 ;  /* 0x8000008687877221 */ /* 0x000fe20000010000 */
[----:B------:R-:W-:-:S02]  /*6120*/  HADD2.F32 R0, -RZ, R106.H0_H0 ;  /* 0x2000006aff007230 */ /* 0x000fc40000004100 */
[----:B------:R-:W-:Y:S01]  /*6130*/  FFMA.FTZ R123, R150, UR9, R117 ;  /* 0x00000009967b7c23 */ /* 0x000fe20008010075 */
[----:B------:R-:W-:Y:S02]  /*6140*/  HADD2.F32 R116, -RZ, R107.H1_H1 ;  /* 0x3000006bff747230 */ /* 0x000fe40000004100 */
[----:B------:R-:W-:Y:S01]  /*6150*/  FADD.FTZ R152, R152, -R153 ;  /* 0x8000009998987221 */ /* 0x000fe20000010000 */
[----:B------:R-:W-:Y:S02]  /*6160*/  HADD2.F32 R119, -RZ, R105.H1_H1 ;  /* 0x30000069ff777230 */ /* 0x000fe40000004100 */
[----:B------:R-:W-:Y:S01]  /*6170*/  FADD.FTZ R203, R202, -R203 ;  /* 0x800000cbcacb7221 */ /* 0x000fe20000010000 */
[----:B------:R-:W-:Y:S02]  /*6180*/  HADD2.F32 R117, -RZ, R104.H1_H1 ;  /* 0x30000068ff757230 */ /* 0x000fe40000004100 */
[----:B------:R-:W-:Y:S01]  /*6190*/  FFMA.FTZ R120, R135, UR9, R120 ;  /* 0x0000000987787c23 */ /* 0x000fe20008010078 */
[----:B------:R-:W-:Y:S01]  /*61a0*/  FFMA.FTZ R0, R145, UR9, R0 ;  /* 0x0000000991007c23 */ /* 0x000fe20008010000 */
[----:B------:R-:W-:Y:S01]  /*61b0*/  FFMA.FTZ R116, R203, UR9, R116 ;  /* 0x00000009cb747c23 */ /* 0x000fe20008010074 */
[----:B------:R-:W-:Y:S01]  /*61c0*/  FFMA.FTZ R152, R152, UR9, R119 ;  /* 0x0000000998987c23 */ /* 0x000fe20008010077 */
[----:B------:R-:W-:-:S02]  /*61d0*/  FFMA.FTZ R117, R144, UR9, R117 ;  /* 0x0000000990757c23 */ /* 0x000fc40008010075 */
        /* <DEDUP_REMOVED lines=9> */
.L_x_2137:
[----:B------:R-:W-:Y:S05]  /*6270*/  @!P2 BRA `(.L_x_2140) ;  /* 0x0000000000a4a947 */ /* 0x000fea0003800000 */
[--C-:B0-----:R-:W-:Y:S01]  /*6280*/  FFMA.FTZ R113, R148, UR27, R167.reuse ;  /* 0x0000001b94717c23 */ /* 0x101fe200080100a7 */
        /* <DEDUP_REMOVED lines=16> */
[----:B------:R-:W-:Y:S01]  /*6390*/  FFMA.FTZ R121, R139, UR9, R0 ;  /* 0x000000098b797c23 */ /* 0x000fe20008010000 */
        /* <DEDUP_REMOVED lines=23> */
.L_x_2140:
[--C-:B------:R-:W-:Y:S01]  /*6510*/  FFMA.FTZ R0, R143, UR27, R167.reuse ;  /* 0x0000001b8f007c23 */ /* 0x100fe200080100a7 */
[--C-:B------:R-:W-:Y:S01]  /*6520*/  FFMA.FTZ R123, R154, UR27, R167.reuse ;  /* 0x0000001b9a7b7c23 */ /* 0x100fe200080100a7 */
[--C-:B------:R-:W-:Y:S01]  /*6530*/  FFMA.FTZ R203, R203, UR27, R167.reuse ;  /* 0x0000001bcbcb7c23 */ /* 0x100fe200080100a7 */
[----:B0-----:R-:W-:Y:S01]  /*6540*/  FFMA.FTZ R121, R148, UR27, R167 ;  /* 0x0000001b94797c23 */ /* 0x001fe200080100a7 */
[----:B------:R-:W-:Y:S01]  /*6550*/  FADD.FTZ R139, R139, -R0 ;  /* 0x800000008b8b7221 */ /* 0x000fe20000010000 */
        /* <DEDUP_REMOVED lines=9> */
[----:B------:R-:W-:-:S02]  /*65f0*/  HADD2.F32 R125, -RZ, R106.H0_H0 ;  /* 0x2000006aff7d7230 */ /* 0x000fc40000004100 */
[----:B------:R-:W-:Y:S01]  /*6600*/  FADD.FTZ R122, R145, -R122 ;  /* 0x8000007a917a7221 */ /* 0x000fe20000010000 */
[----:B------:R-:W-:Y:S02]  /*6610*/  HADD2.F32 R120, -RZ, R106.H1_H1 ;  /* 0x3000006aff787230 */ /* 0x000fe40000004100 */
[----:B------:R-:W-:Y:S01]  /*6620*/  FADD.FTZ R121, R200, -R121 ;  /* 0x80000079c8797221 */ /* 0x000fe20000010000 */
[----:B------:R-:W-:Y:S01]  /*6630*/  FFMA.FTZ R153, R153, UR27, R167 ;  /* 0x0000001b99997c23 */ /* 0x000fe200080100a7 */
[----:B------:R-:W-:Y:S01]  /*6640*/  FFMA.FTZ R122, R122, UR9, R125 ;  /* 0x000000097a7a7c23 */ /* 0x000fe2000801007d */
[--C-:B------:R-:W-:Y:S02]  /*6650*/  HADD2.F32 R125, -RZ, R105.reuse.H1_H1 ;  /* 0x30000069ff7d7230 */ /* 0x100fe40000004100 */
[----:B------:R-:W-:Y:S01]  /*6660*/  FFMA.FTZ R121, R121, UR9, R120 ;  /* 0x0000000979797c23 */ /* 0x000fe20008010078 */
[----:B------:R-:W-:Y:S02]  /*6670*/  HADD2.F32 R120, -RZ, R105.H0_H0 ;  /* 0x20000069ff787230 */ /* 0x000fe40000004100 */
[----:B------:R-:W-:Y:S01]  /*6680*/  FADD.FTZ R152, R152, -R153 ;  /* 0x8000009998987221 */ /* 0x000fe20000010000 */
[----:B------:R-:W-:Y:S01]  /*6690*/  FFMA.FTZ R134, R134, UR27, R167 ;  /* 0x0000001b86867c23 */ /* 0x000fe200080100a7 */
[----:B------:R-:W-:Y:S01]  /*66a0*/  F2FP.F16.F32.PACK_AB R123, R123, R0 ;  /* 0x000000007b7b723e */ /* 0x000fe200000000ff */
[----:B------:R-:W-:Y:S01]  /*66b0*/  FFMA.FTZ R139, R139, UR9, R120 ;  /* 0x000000098b8b7c23 */ /* 0x000fe20008010078 */
[----:B------:R-:W-:Y:S01]  /*66c0*/  FFMA.FTZ R152, R152, UR9, R125 ;  /* 0x0000000998987c23 */ /* 0x000fe2000801007d */
[----:B------:R-:W-:-:S02]  /*66d0*/  HADD2.F32 R120, -RZ, R104.H0_H0 ;  /* 0x20000068ff787230 */ /* 0x000fc40000004100 */
[----:B------:R-:W-:Y:S01]  /*66e0*/  FADD.FTZ R135, R135, -R134 ;  /* 0x8000008687877221 */ /* 0x000fe20000010000 */
[----:B------:R-:W-:Y:S01]  /*66f0*/  HADD2.F32 R125, -RZ, R104.H1_H1 ;  /* 0x30000068ff7d7230 */ /* 0x000fe20000004100 */
[----:B------:R-:W-:Y:S02]  /*6700*/  F2FP.F16.F32.PACK_AB R122, R121, R122 ;  /* 0x0000007a797a723e */ /* 0x000fe400000000ff */
[----:B------:R-:W-:Y:S01]  /*6710*/  FFMA.FTZ R120, R135, UR9, R120 ;  /* 0x0000000987787c23 */ /* 0x000fe20008010078 */
[----:B------:R-:W-:Y:S01]  /*6720*/  F2FP.F16.F32.PACK_AB R121, R152, R139 ;  /* 0x0000008b9879723e */ /* 0x000fe200000000ff */
[----:B------:R-:W-:-:S05]  /*6730*/  FFMA.FTZ R125, R144, UR9, R125 ;  /* 0x00000009907d7c23 */ /* 0x000fca000801007d */
[----:B------:R-:W-:Y:S01]  /*6740*/  F2FP.F16.F32.PACK_AB R120, R125, R120 ;  /* 0x000000787d78723e */ /* 0x000fe200000000ff */
[----:B------:R-:W-:Y:S06]  /*6750*/  BRA `(.L_x_2139) ;  /* 0x0000000800187947 */ /* 0x000fec0003800000 */
.L_x_2136:
[----:B------:R-:W-:Y:S05]  /*6760*/  @!P1 BRA `(.L_x_2141) ;  /* 0x00000004001c9947 */ /* 0x000fea0003800000 */
[----:B------:R-:W-:Y:S05]  /*6770*/  @!P2 BRA `(.L_x_2142) ;  /* 0x000000000094a947 */ /* 0x000fea0003800000 */
[--C-:B0-----:R-:W-:Y:S01]  /*6780*/  FFMA.FTZ R113, R148, UR27, R167.reuse ;  /* 0x0000001b94717c23 */ /* 0x101fe200080100a7 */
[--C-:B------:R-:W-:Y:S01]  /*6790*/  FFMA.FTZ R0, R143, UR27, R167.reuse ;  /* 0x0000001b8f007c23 */ /* 0x100fe200080100a7 */
[--C-:B------:R-:W-:Y:S01]  /*67a0*/  FFMA.FTZ R134, R134, UR27, R167.reuse ;  /* 0x0000001b86867c23 */ /* 0x100fe200080100a7 */
[----:B------:R-:W-:Y:S01]  /*67b0*/  FFMA.FTZ R153, R153, UR27, R167 ;  /* 0x0000001b99997c23 */ /* 0x000fe200080100a7 */
        /* <DEDUP_REMOVED lines=33> */
.L_x_2142:
[--C-:B------:R-:W-:Y:S01]  /*69d0*/  FFMA.FTZ R117, R148, UR27, R167.reuse ;  /* 0x0000001b94757c23 */ /* 0x100fe200080100a7 */
[--C-:B------:R-:W-:Y:S01]  /*69e0*/  FFMA.FTZ R203, R203, UR27, R167.reuse ;  /* 0x0000001bcbcb7c23 */ /* 0x100fe200080100a7 */
[--C-:B------:R-:W-:Y:S01]  /*69f0*/  FFMA.FTZ R0, R143, UR27, R167.reuse ;  /* 0x0000001b8f007c23 */ /* 0x100fe200080100a7 */
[----:B------:R-:W-:Y:S01]  /*6a00*/  FFMA.FTZ R134, R134, UR27, R167 ;  /* 0x0000001b86867c23 */ /* 0x000fe200080100a7 */
[----:B------:R-:W-:Y:S01]  /*6a10*/  FADD.FTZ R144, R144, -R117 ;  /* 0x8000007590907221 */ /* 0x000fe20000010000 */
[----:B------:R-:W-:Y:S01]  /*6a20*/  FFMA.FTZ R117, R154, UR27, R167 ;  /* 0x0000001b9a757c23 */ /* 0x000fe200080100a7 */
[----:B------:R-:W-:Y:S01]  /*6a30*/  FADD.FTZ R203, R202, -R203 ;  /* 0x800000cbcacb7221 */ /* 0x000fe20000010000 */
[----:B------:R-:W-:Y:S01]  /*6a40*/  FADD.FTZ R139, R139, -R0 ;  /* 0x800000008b8b7221 */ /* 0x000fe20000010000 */
[----:B------:R-:W-:Y:S01]  /*6a50*/  FFMA.FTZ R153, R153, UR27, R167 ;  /* 0x0000001b99997c23 */ /* 0x000fe200080100a7 */
        /* <DEDUP_REMOVED lines=24> */
.L_x_2141:
[----:B------:R-:W-:Y:S05]  /*6be0*/  @!P2 BRA `(.L_x_2143) ;  /* 0x000000000084a947 */ /* 0x000fea0003800000 */
[--C-:B0-----:R-:W-:Y:S01]  /*6bf0*/  FFMA.FTZ R113, R148, UR27, R167.reuse ;  /* 0x0000001b94717c23 */ /* 0x101fe200080100a7 */
        /* <DEDUP_REMOVED lines=32> */
.L_x_2143:
        /* <DEDUP_REMOVED lines=28> */
.L_x_2139:
        /* <DEDUP_REMOVED lines=13> */
[--C-:B0-----:R-:W-:Y:S01]  /*7090*/  FFMA.FTZ R113, R158, UR27, R167.reuse ;  /* 0x0000001b9e717c23 */ /* 0x101fe200080100a7 */
[----:B------:R-:W-:Y:S02]  /*70a0*/  HADD2.F32 R112, -RZ, R109.H0_H0 ;  /* 0x2000006dff707230 */ /* 0x000fe40000004100 */
[--C-:B------:R-:W-:Y:S01]  /*70b0*/  FFMA.FTZ R0, R155, UR27, R167.reuse ;  /* 0x0000001b9b007c23 */ /* 0x100fe200080100a7 */
[----:B------:R-:W-:Y:S02]  /*70c0*/  HADD2.F32 R114, -RZ, R110.H0_H0 ;  /* 0x2000006eff727230 */ /* 0x000fe40000004100 */
        /* <DEDUP_REMOVED lines=20> */
[----:B------:R-:W-:Y:S01]  /*7210*/  FFMA.FTZ R0, R147, UR9, R0 ;  /* 0x0000000993007c23 */ /* 0x000fe20008010000 */
[----:B------:R-:W-:Y:S02]  /*7220*/  HADD2.F32 R112, -RZ, R108.H1_H1 ;  /* 0x3000006cff707230 */ /* 0x000fe40000004100 */
[----:B------:R-:W-:Y:S01]  /*7230*/  FFMA.FTZ R117, R204, UR9, R117 ;  /* 0x00000009cc757c23 */ /* 0x000fe20008010075 */
[----:B------:R-:W-:Y:S01]  /*7240*/  FFMA.FTZ R116, R116, UR9, R119 ;  /* 0x0000000974747c23 */ /* 0x000fe20008010077 */
[----:B------:R-:W-:Y:S01]  /*7250*/  FFMA.FTZ R122, R162, UR9, R115 ;  /* 0x00000009a27a7c23 */ /* 0x000fe20008010073 */
[----:B------:R-:W-:Y:S01]  /*7260*/  FFMA.FTZ R114, R161, UR9, R114 ;  /* 0x00000009a1727c23 */ /* 0x000fe20008010072 */
[----:B------:R-:W-:Y:S02]  /*7270*/  FFMA.FTZ R151, R151, UR9, R112 ;  /* 0x0000000997977c23 */ /* 0x000fe40008010070 */
        /* <DEDUP_REMOVED lines=13> */
.L_x_2146:
[--C-:B------:R-:W-:Y:S01]  /*7350*/  FFMA.FTZ R157, R157, UR27, R167.reuse ;  /* 0x0000001b9d9d7c23 */ /* 0x100fe200080100a7 */
[--C-:B------:R-:W-:Y:S01]  /*7360*/  FFMA.FTZ R117, R158, UR27, R167.reuse ;  /* 0x0000001b9e757c23 */ /* 0x100fe200080100a7 */
[----:B------:R-:W-:Y:S02]  /*7370*/  HADD2.F32 R116, -RZ, R109.H0_H0 ;  /* 0x2000006dff747230 */ /* 0x000fe40000004100 */
[--C-:B------:R-:W-:Y:S01]  /*7380*/  FFMA.FTZ R0, R155, UR27, R167.reuse ;  /* 0x0000001b9b007c23 */ /* 0x100fe200080100a7 */
[----:B------:R-:W-:Y:S02]  /*7390*/  HADD2.F32 R118, -RZ, R110.H0_H0 ;  /* 0x2000006eff767230 */ /* 0x000fe40000004100 */
        /* <DEDUP_REMOVED lines=13> */
[----:B------:R-:W-:Y:S02]  /*7470*/  HADD2.F32 R125, -RZ, R111.H1_H1 ;  /* 0x3000006fff7d7230 */ /* 0x000fe40000004100 */
[----:B------:R-:W-:Y:S01]  /*7480*/  FADD.FTZ R147, R146, -R147 ;  /* 0x8000009392937221 */ /* 0x000fe20000010000 */
[----:B------:R-:W-:Y:S02]  /*7490*/  HADD2.F32 R0, -RZ, R108.H0_H0 ;  /* 0x2000006cff007230 */ /* 0x000fe40000004100 */
        /* <DEDUP_REMOVED lines=10> */
[----:B------:R-:W-:Y:S01]  /*7540*/  FFMA.FTZ R151, R151, UR9, R116 ;  /* 0x0000000997977c23 */ /* 0x000fe20008010074 */
[----:B------:R-:W-:Y:S02]  /*7550*/  F2FP.F16.F32.PACK_AB R123, R120, R123 ;  /* 0x0000007b787b723e */ /* 0x000fe400000000ff */
[----:B------:R-:W-:-:S02]  /*7560*/  F2FP.F16.F32.PACK_AB R122, R122, R117 ;  /* 0x000000757a7a723e */ /* 0x000fc400000000ff */
[----:B------:R-:W-:Y:S02]  /*7570*/  F2FP.F16.F32.PACK_AB R121, R118, R121 ;  /* 0x000000797679723e */ /* 0x000fe400000000ff */
[----:B------:R-:W-:Y:S02]  /*7580*/  F2FP.F16.F32.PACK_AB R120, R151, R0 ;  /* 0x000000009778723e */ /* 0x000fe400000000ff */
[----:B------:R-:W-:Y:S02]  /*7590*/  MOV R119, R123 ;  /* 0x0000007b00777202 */ /* 0x000fe40000000f00 */
[----:B------:R-:W-:Y:S02]  /*75a0*/  MOV R118, R122 ;  /* 0x0000007a00767202 */ /* 0x000fe40000000f00 */
[----:B------:R-:W-:Y:S02]  /*75b0*/  MOV R117, R121 ;  /* 0x0000007900757202 */ /* 0x000fe40000000f00 */
[----:B------:R-:W-:Y:S01]  /*75c0*/  MOV R116, R120 ;  /* 0x0000007800747202 */ /* 0x000fe20000000f00 */
[----:B------:R-:W-:Y:S06]  /*75d0*/  BRA `(.L_x_2147) ;  /* 0x0000000c00547947 */ /* 0x000fec0003800000 */
.L_x_2145:
        /* <DEDUP_REMOVED lines=42> */
.L_x_2148:
[--C-:B0-----:R-:W-:Y:S01]  /*7880*/  FFMA.FTZ R120, R159, UR27, R167.reuse ;  /* 0x0000001b9f787c23 */ /* 0x101fe200080100a7 */
[--C-:B------:R-:W-:Y:S01]  /*7890*/  FFMA.FTZ R0, R155, UR27, R167.reuse ;  /* 0x0000001b9b007c23 */ /* 0x100fe200080100a7 */
[--C-:B------:R-:W-:Y:S01]  /*78a0*/  FFMA.FTZ R123, R166, UR27, R167.reuse ;  /* 0x0000001ba67b7c23 */ /* 0x100fe200080100a7 */
[----:B------:R-:W-:Y:S01]  /*78b0*/  FFMA.FTZ R121, R158, UR27, R167 ;  /* 0x0000001b9e797c23 */ /* 0x000fe200080100a7 */
[----:B------:R-:W-:Y:S01]  /*78c0*/  FADD.FTZ R163, R163, -R120 ;  /* 0x80000078a3a37221 */ /* 0x000fe20000010000 */
[----:B------:R-:W-:Y:S01]  /*78d0*/  FADD.FTZ R151, R151, -R0 ;  /* 0x8000000097977221 */ /* 0x000fe20000010000 */
[--C-:B------:R-:W-:Y:S02]  /*78e0*/  HADD2.F32 R120, -RZ, R111.reuse.H0_H0 ;  /* 0x2000006fff787230 */ /* 0x100fe40000004100 */
[----:B------:R-:W-:Y:S01]  /*78f0*/  FADD.FTZ R123, R204, -R123 ;  /* 0x8000007bcc7b7221 */ /* 0x000fe20000010000 */
[----:B------:R-:W-:Y:S02]  /*7900*/  HADD2.F32 R122, -RZ, R111.H1_H1 ;  /* 0x3000006fff7a7230 */ /* 0x000fe40000004100 */
[----:B------:R-:W-:Y:S01]  /*7910*/  FADD.FTZ R121, R164, -R121 ;  /* 0x80000079a4797221 */ /* 0x000fe20000010000 */
[----:B------:R-:W-:-:S02]  /*7920*/  HADD2.F32 R0, -RZ, R110.H0_H0 ;  /* 0x2000006eff007230 */ /* 0x000fc40000004100 */
[--C-:B------:R-:W-:Y:S01]  /*7930*/  FFMA.FTZ R157, R157, UR27, R167.reuse ;  /* 0x0000001b9d9d7c23 */ /* 0x100fe200080100a7 */
[--C-:B------:R-:W-:Y:S01]  /*7940*/  FFMA.FTZ R147, R147, UR27, R167.reuse ;  /* 0x0000001b93937c23 */ /* 0x100fe200080100a7 */
[--C-:B------:R-:W-:Y:S01]  /*7950*/  FFMA.FTZ R161, R161, UR27, R167.reuse ;  /* 0x0000001ba1a17c23 */ /* 0x100fe200080100a7 */
[----:B------:R-:W-:Y:S01]  /*7960*/  FFMA.FTZ R162, R162, UR27, R167 ;  /* 0x0000001ba2a27c23 */ /* 0x000fe200080100a7 */
[----:B------:R-:W-:Y:S01]  /*7970*/  FFMA.FTZ R127, R123, UR9, R120 ;  /* 0x000000097b7f7c23 */ /* 0x000fe20008010078 */
[----:B------:R-:W-:Y:S01]  /*7980*/  FFMA.FTZ R128, R163, UR9, R122 ;  /* 0x00000009a3807c23 */ /* 0x000fe2000801007a */
[----:B------:R-:W-:Y:S01]  /*7990*/  FFMA.FTZ R125, R121, UR9, R0 ;  /* 0x00000009797d7c23 */ /* 0x000fe20008010000 */
[----:B------:R-:W-:Y:S02]  /*79a0*/  HADD2.F32 R120, -RZ, R109.H0_H0 ;  /* 0x2000006dff787230 */ /* 0x000fe40000004100 */
[----:B------:R-:W-:Y:S01]  /*79b0*/  FADD.FTZ R157, R156, -R157 ;  /* 0x8000009d9c9d7221 */ /* 0x000fe20000010000 */
[----:B------:R-:W-:-:S02]  /*79c0*/  HADD2.F32 R123, -RZ, R110.H1_H1 ;  /* 0x3000006eff7b7230 */ /* 0x000fc40000004100 */
[----:B------:R-:W-:Y:S01]  /*79d0*/  FADD.FTZ R146, R146, -R147 ;  /* 0x8000009392927221 */ /* 0x000fe20000010000 */
[----:B------:R-:W-:Y:S02]  /*79e0*/  HADD2.F32 R122, -RZ, R109.H1_H1 ;  /* 0x3000006dff7a7230 */ /* 0x000fe40000004100 */
[----:B------:R-:W-:Y:S01]  /*79f0*/  FADD.FTZ R161, R160, -R161 ;  /* 0x800000a1a0a17221 */ /* 0x000fe20000010000 */
[--C-:B------:R-:W-:Y:S02]  /*7a00*/  HADD2.F32 R121, -RZ, R108.reuse.H0_H0 ;  /* 0x2000006cff797230 */ /* 0x100fe40000004100 */
[----:B------:R-:W-:Y:S01]  /*7a10*/  FADD.FTZ R162, R165, -R162 ;  /* 0x800000a2a5a27221 */ /* 0x000fe20000010000 */
[----:B------:R-:W-:Y:S02]  /*7a20*/  HADD2.F32 R0, -RZ, R108.H1_H1 ;  /* 0x3000006cff007230 */ /* 0x000fe40000004100 */
        /* <DEDUP_REMOVED lines=8> */
[----:B------:R-:W-:Y:S01]  /*7ab0*/  F2FP.F16.F32.PACK_AB R120, R151, R120 ;  /* 0x000000789778723e */ /* 0x000fe200000000ff */
[----:B------:R-:W-:Y:S06]  /*7ac0*/  BRA `(.L_x_2147) ;  /* 0x0000000800187947 */ /* 0x000fec0003800000 */
.L_x_2144:
[----:B------:R-:W-:Y:S05]  /*7ad0*/  @!P1 BRA `(.L_x_2149) ;  /* 0x00000004001c9947 */ /* 0x000fea0003800000 */
        /* <DEDUP_REMOVED lines=38> */
.L_x_2150:
        /* <DEDUP_REMOVED lines=33> */
.L_x_2149:
        /* <DEDUP_REMOVED lines=34> */
.L_x_2151:
[--C-:B------:R-:W-:Y:S01]  /*8170*/  FFMA.FTZ R147, R147, UR27, R167.reuse ;  /* 0x0000001b93937c23 */ /* 0x100fe200080100a7 */
[--C-:B------:R-:W-:Y:S01]  /*8180*/  FFMA.FTZ R0, R155, UR27, R167.reuse ;  /* 0x0000001b9b007c23 */ /* 0x100fe200080100a7 */
[--C-:B------:R-:W-:Y:S01]  /*8190*/  FFMA.FTZ R157, R157, UR27, R167.reuse ;  /* 0x0000001b9d9d7c23 */ /* 0x100fe200080100a7 */
[--C-:B------:R-:W-:Y:S01]  /*81a0*/  FFMA.FTZ R161, R161, UR27, R167.reuse ;  /* 0x0000001ba1a17c23 */ /* 0x100fe200080100a7 */
        /* <DEDUP_REMOVED lines=24> */
.L_x_2147:
        /* <DEDUP_REMOVED lines=81> */
[----:B------:R-:W-:-:S03]  /*8840*/  MOV R47, R249 ;  /* 0x000000f9002f7202 */ /* 0x000fc60000000f00 */
        /* <DEDUP_REMOVED lines=36> */
[----:B0-----:R-:W-:Y:S02]  /*8a90*/  MOV R112, R16 ;  /* 0x0000001000707202 */ /* 0x001fe40000000f00 */
[----:B------:R-:W-:Y:S02]  /*8aa0*/  MOV R108, R222 ;  /* 0x000000de006c7202 */ /* 0x000fe40000000f00 */
[----:B------:R-:W-:Y:S02]  /*8ab0*/  MOV R113, R15 ;  /* 0x0000000f00717202 */ /* 0x000fe40000000f00 */
[----:B------:R-:W-:Y:S02]  /*8ac0*/  MOV R109, R223 ;  /* 0x000000df006d7202 */ /* 0x000fe40000000f00 */
[----:B------:R-:W-:Y:S02]  /*8ad0*/  MOV R114, R14 ;  /* 0x0000000e00727202 */ /* 0x000fe40000000f00 */
[----:B------:R-:W-:-:S02]  /*8ae0*/  MOV R110, R245 ;  /* 0x000000f5006e7202 */ /* 0x000fc40000000f00 */
[----:B------:R-:W-:Y:S02]  /*8af0*/  MOV R115, R13 ;  /* 0x0000000d00737202 */ /* 0x000fe40000000f00 */
[----:B-1----:R-:W-:-:S07]  /*8b00*/  MOV R103, R228 ;  /* 0x000000e400677202 */ /* 0x002fce0000000f00 */
.L_x_2117:
        /* <DEDUP_REMOVED lines=46> */
.L_x_2153:
        /* <DEDUP_REMOVED lines=9> */
.L_x_4857:


//--------------------- .text._ZN10layer_norm31ln_parallel_residual_bwd_kernelINS_13Kernel_traitsIf6__halfS2_S2_fjLj8192ELj1ELj1ELj8ELj16ENS_18Kernel_traits_baseILj8192EfS2_S2_S2_fjLj256EEEEELb0ELb1ELb0EEEvNS_9BwdParamsE --------------------------
	.section	.text._ZN10layer_norm31ln_parallel_residual_bwd_kernelINS_13Kernel_traitsIf6__halfS2_S2_fjLj8192ELj1ELj1ELj8ELj16ENS_18Kernel_traits_baseILj8192EfS2_S2_S2_fjLj256EEEEELb0ELb1ELb0EEEvNS_9BwdParamsE,"ax",@progbits
	.align	128
        .global         _ZN10layer_norm31ln_parallel_residual_bwd_kernelINS_13Kernel_traitsIf6__halfS2_S2_fjLj8192ELj1ELj1ELj8ELj16ENS_18Kernel_traits_baseILj8192EfS2_S2_S2_fjLj256EEEEELb0ELb1ELb0EEEvNS_9BwdParamsE
        .type           _ZN10layer_norm31ln_parallel_residual_bwd_kernelINS_13Kernel_traitsIf6__halfS2_S2_fjLj8192ELj1ELj1ELj8ELj16ENS_18Kernel_traits_baseILj8192EfS2_S2_S2_fjLj256EEEEELb0ELb1ELb0EEEvNS_9BwdParamsE,@function
        .size           _ZN10layer_norm31ln_parallel_residual_bwd_kernelINS_13Kernel_traitsIf6__halfS2_S2_fjLj8192ELj1ELj1ELj8ELj16ENS_18Kernel_traits_baseILj8192EfS2_S2_S2_fjLj256EEEEELb0ELb1ELb0EEEvNS_9BwdParamsE,(.L_x_4858 - _ZN10layer_norm31ln_parallel_residual_bwd_kernelINS_13Kernel_traitsIf6__halfS2_S2_fjLj8192ELj1ELj1ELj8ELj16ENS_18Kernel_traits_baseILj8192EfS2_S2_S2_fjLj256EEEEELb0ELb1ELb0EEEvNS_9BwdParamsE)
        .other          _ZN10layer_norm31ln_parallel_residual_bwd_kernelINS_13Kernel_traitsIf6__halfS2_S2_fjLj8192ELj1ELj1ELj8ELj16ENS_18Kernel_traits_baseILj8192EfS2_S2_S2_fjLj256EEEEELb0ELb1ELb0EEEvNS_9BwdParamsE,@"STO_CUDA_ENTRY STV_DEFAULT"
_ZN10layer_norm31ln_parallel_residual_bwd_kernelINS_13Kernel_traitsIf6__halfS2_S2_fjLj8192ELj1ELj1ELj8ELj16ENS_18Kernel_traits_baseILj8192EfS2_S2_S2_fjLj256EEEEELb0ELb1ELb0EEEvNS_9BwdParamsE:
.text._ZN10layer_norm31ln_parallel_residual_bwd_kernelINS_13Kernel_traitsIf6__halfS2_S2_fjLj8192ELj1ELj1ELj8ELj16ENS_18Kernel_traits_baseILj8192EfS2_S2_S2_fjLj256EEEEELb0ELb1ELb0EEEvNS_9BwdParamsE:
        /* <DEDUP_REMOVED lines=113> */
.L_x_2203:
        /* <DEDUP_REMOVED lines=33> */
[--C-:B--2---:R-:W-:Y:S02]  /*0920*/  HADD2.F32 R9, -RZ, R12.reuse.H0_H0 ;  /* 0x2000000cff097230 */ /* 0x104fe40000004100 */
[--C-:B------:R-:W-:Y:S02]  /*0930*/  HADD2.F32 R159, -RZ, R13.reuse.H0_H0 ;  /* 0x2000000dff9f7230 */ /* 0x100fe40000004100 */
[----:B------:R-:W-:Y:S02]  /*0940*/  HADD2.F32 R157, -RZ, R12.H1_H1 ;  /* 0x3000000cff9d7230 */ /* 0x000fe40000004100 */
[C---:B------:R-:W-:Y:S01]  /*0950*/  FADD.FTZ R9, -R160.reuse, R9 ;  /* 0x00000009a0097221 */ /* 0x040fe20000010100 */
[----:B------:R-:W-:Y:S02]  /*0960*/  HADD2.F32 R13, -RZ, R13.H1_H1 ;  /* 0x3000000dff0d7230 */ /* 0x000fe40000004100 */
[----:B------:R-:W-:Y:S01]  /*0970*/  FADD.FTZ R159, -R160, R159 ;  /* 0x0000009fa09f7221 */ /* 0x000fe20000010100 */
[----:B----4-:R-:W-:-:S02]  /*0980*/  HADD2.F32 R209, -RZ, R152.H0_H0 ;  /* 0x20000098ffd17230 */ /* 0x010fc40000004100 */
[----:B-----5:R-:W-:Y:S01]  /*0990*/  FMUL.FTZ R211, R8, R9 ;  /* 0x0000000908d37220 */ /* 0x020fe20000410000 */
[----:B------:R-:W-:Y:S02]  /*09a0*/  HADD2.F32 R161, -RZ, R14.H0_H0 ;  /* 0x2000000effa17230 */ /* 0x000fe40000004100 */
[----:B------:R-:W-:Y:S01]  /*09b0*/  FADD.FTZ R157, -R160, R157 ;  /* 0x0000009da09d7221 */ /* 0x000fe20000010100 */
[----:B------:R-:W-:Y:S02]  /*09c0*/  HADD2.F32 R152, -RZ, R152.H1_H1 ;  /* 0x30000098ff987230 */ /* 0x000fe40000004100 */
[----:B------:R-:W-:Y:S01]  /*09d0*/  FADD.FTZ R68, R68, R209 ;  /* 0x000000d144447221 */ /* 0x000fe20000010000 */
[-C--:B------:R-:W-:Y:S01]  /*09e0*/  FFMA.FTZ R100, R211, R209.reuse, R100 ;  /* 0x000000d1d3647223 */ /* 0x080fe20000010064 */
[----:B------:R-:W-:Y:S01]  /*09f0*/  FMUL.FTZ R209, R108, R209 ;  /* 0x000000d16cd17220 */ /* 0x000fe20000410000 */
[----:B------:R-:W-:Y:S02]  /*0a00*/  HADD2.F32 R203, -RZ, R153.H0_H0 ;  /* 0x20000099ffcb7230 */ /* 0x000fe40000004100 */
[----:B------:R-:W-:Y:S01]  /*0a10*/  FADD.FTZ R13, -R160, R13 ;  /* 0x0000000da00d7221 */ /* 0x000fe20000010100 */
[----:B------:R-:W-:-:S02]  /*0a20*/  HADD2.F32 R163, -RZ, R14.H1_H1 ;  /* 0x3000000effa37230 */ /* 0x000fc40000004100 */
[----:B------:R-:W-:Y:S01]  /*0a30*/  FMUL.FTZ R205, R8, R159 ;  /* 0x0000009f08cd7220 */ /* 0x000fe20000410000 */
[----:B------:R-:W-:Y:S01]  /*0a40*/  FADD.FTZ R161, -R160, R161 ;  /* 0x000000a1a0a17221 */ /* 0x000fe20000010100 */
[----:B------:R-:W-:Y:S01]  /*0a50*/  FMUL.FTZ R207, R109, R152 ;  /* 0x000000986dcf7220 */ /* 0x000fe20000410000 */
[----:B------:R-:W-:Y:S01]  /*0a60*/  FADD.FTZ R14, RZ, R209 ;  /* 0x000000d1ff0e7221 */ /* 0x000fe20000010000 */
[----:B------:R-:W-:Y:S01]  /*0a70*/  FMUL.FTZ R208, R8, R157 ;  /* 0x0000009d08d07220 */ /* 0x000fe20000410000 */
[----:B0-----:R-:W-:Y:S01]  /*0a80*/  FFMA.FTZ R11, R211, R209, RZ ;  /* 0x000000d1d30b7223 */ /* 0x001fe200000100ff */
[--C-:B------:R-:W-:Y:S02]  /*0a90*/  HADD2.F32 R165, -RZ, R15.reuse.H0_H0 ;  /* 0x2000000fffa57230 */ /* 0x100fe40000004100 */
[----:B------:R-:W-:Y:S01]  /*0aa0*/  FADD.FTZ R70, R70, R203 ;  /* 0x000000cb46467221 */ /* 0x000fe20000010000 */
[----:B------:R-:W-:Y:S02]  /*0ab0*/  HADD2.F32 R197, -RZ, R15.H1_H1 ;  /* 0x3000000fffc57230 */ /* 0x000fe40000004100 */
[----:B------:R-:W-:Y:S01]  /*0ac0*/  FMUL.FTZ R206, R8, R13 ;  /* 0x0000000d08ce7220 */ /* 0x000fe20000410000 */
[----:B------:R-:W-:-:S02]  /*0ad0*/  HADD2.F32 R10, -RZ, R153.H1_H1 ;  /* 0x30000099ff0a7230 */ /* 0x000fc40000004100 */
[-C--:B------:R-:W-:Y:S01]  /*0ae0*/  FFMA.FTZ R102, R205, R203.reuse, R102 ;  /* 0x000000cbcd667223 */ /* 0x080fe20000010066 */
[--C-:B------:R-:W-:Y:S02]  /*0af0*/  HADD2.F32 R15, -RZ, R154.reuse.H0_H0 ;  /* 0x2000009aff0f7230 */ /* 0x100fe40000004100 */
        /* <DEDUP_REMOVED lines=8> */
[-C--:B------:R-:W-:Y:S01]  /*0b80*/  FFMA.FTZ R96, R9, R15.reuse, R96 ;  /* 0x0000000f09607223 */ /* 0x080fe20000010060 */
[----:B------:R-:W-:Y:S01]  /*0b90*/  FMUL.FTZ R10, R104, R15 ;  /* 0x0000000f680a7220 */ /* 0x000fe20000410000 */
[----:B------:R-:W-:Y:S01]  /*0ba0*/  FADD.FTZ R14, R14, R203 ;  /* 0x000000cb0e0e7221 */ /* 0x000fe20000010000 */
[----:B------:R-:W-:Y:S01]  /*0bb0*/  FFMA.FTZ R15, R205, R203, R16 ;  /* 0x000000cbcd0f7223 */ /* 0x000fe20000010010 */
[----:B------:R-:W-:-:S02]  /*0bc0*/  HADD2.F32 R154, -RZ, R154.H1_H1 ;  /* 0x3000009aff9a7230 */ /* 0x000fc40000004100 */
[----:B------:R-:W-:Y:S01]  /*0bd0*/  FADD.FTZ R163, -R160, R163 ;  /* 0x000000a3a0a37221 */ /* 0x000fe20000010100 */
[----:B------:R-:W-:Y:S01]  /*0be0*/  FADD.FTZ R153, R14, R201 ;  /* 0x000000c90e997221 */ /* 0x000fe20000010000 */
[----:B------:R-:W-:Y:S01]  /*0bf0*/  FFMA.FTZ R14, R206, R201, R15 ;  /* 0x000000c9ce0e7223 */ /* 0x000fe2000001000f */
[--C-:B------:R-:W-:Y:S02]  /*0c00*/  HADD2.F32 R167, -RZ, R155.reuse.H0_H0 ;  /* 0x2000009bffa77230 */ /* 0x100fe40000004100 */
[----:B------:R-:W-:Y:S01]  /*0c10*/  FADD.FTZ R165, -R160, R165 ;  /* 0x000000a5a0a57221 */ /* 0x000fe20000010100 */
[----:B------:R-:W-:Y:S01]  /*0c20*/  FADD.FTZ R16, R153, R10 ;  /* 0x0000000a99107221 */ /* 0x000fe20000010000 */
[----:B------:R-:W-:Y:S01]  /*0c30*/  FMUL.FTZ R12, R8, R163 ;  /* 0x000000a3080c7220 */ /* 0x000fe20000410000 */
[----:B------:R-:W-:Y:S01]  /*0c40*/  FMUL.FTZ R11, R105, R154 ;  /* 0x0000009a690b7220 */ /* 0x000fe20000410000 */
[----:B------:R-:W-:Y:S01]  /*0c50*/  FFMA.FTZ R153, R9, R10, R14 ;  /* 0x0000000a09997223 */ /* 0x000fe2000001000e */
[----:B------:R-:W-:-:S02]  /*0c60*/  HADD2.F32 R156, -RZ, R155.H1_H1 ;  /* 0x3000009bff9c7230 */ /* 0x000fc40000004100 */
[----:B------:R-:W-:Y:S01]  /*0c70*/  FADD.FTZ R69, R69, R152 ;  /* 0x0000009845457221 */ /* 0x000fe20000010000 */
[----:B------:R-:W-:Y:S01]  /*0c80*/  FFMA.FTZ R101, R208, R152, R101 ;  /* 0x00000098d0657223 */ /* 0x000fe20000010065 */
[----:B------:R-:W-:Y:S01]  /*0c90*/  FADD.FTZ R197, -R160, R197 ;  /* 0x000000c5a0c57221 */ /* 0x000fe20000010100 */
[----:B------:R-:W-:Y:S01]  /*0ca0*/  FMUL.FTZ R13, R8, R165 ;  /* 0x000000a5080d7220 */ /* 0x000fe20000410000 */
        /* <DEDUP_REMOVED lines=16> */
.L_x_2156:
[----:B---3--:R-:W-:Y:S05]  /*0db0*/  BSYNC.RECONVERGENT B0 ;  /* 0x0000000000007941 */ /* 0x008fea0003800200 */
.L_x_2155:
        /* <DEDUP_REMOVED lines=13> */
[----:B------:R-:W-:Y:S01]  /*0e90*/  IADD3 R163, PT, PT, R163, 0x100, RZ ;  /* 0x00000100a3a37810 */ /* 0x000fe20007ffe0ff */
[--C-:B--2---:R-:W-:Y:S02]  /*0ea0*/  HADD2.F32 R17, -RZ, R20.reuse.H0_H0 ;  /* 0x20000014ff117230 */ /* 0x104fe40000004100 */
[----:B------:R-:W-:Y:S02]  /*0eb0*/  HADD2.F32 R29, -RZ, R20.H1_H1 ;  /* 0x30000014ff1d7230 */ /* 0x000fe40000004100 */
[--C-:B------:R-:W-:Y:S02]  /*0ec0*/  HADD2.F32 R31, -RZ, R21.reuse.H0_H0 ;  /* 0x20000015ff1f7230 */ /* 0x100fe40000004100 */
[C---:B------:R-:W-:Y:S01]  /*0ed0*/  FADD.FTZ R17, -R160.reuse, R17 ;  /* 0x00000011a0117221 */ /* 0x040fe20000010100 */
[----:B------:R-:W-:Y:S02]  /*0ee0*/  HADD2.F32 R153, -RZ, R21.H1_H1 ;  /* 0x30000015ff997230 */ /* 0x000fe40000004100 */
[----:B------:R-:W-:Y:S01]  /*0ef0*/  FADD.FTZ R29, -R160, R29 ;  /* 0x0000001da01d7221 */ /* 0x000fe20000010100 */
[----:B---3--:R-:W-:-:S02]  /*0f00*/  HADD2.F32 R21, -RZ, R24.H0_H0 ;  /* 0x20000018ff157230 */ /* 0x008fc40000004100 */
[----:B-----5:R-:W-:Y:S01]  /*0f10*/  FMUL.FTZ R17, R8, R17 ;  /* 0x0000001108117220 */ /* 0x020fe20000410000 */
[----:B------:R-:W-:Y:S02]  /*0f20*/  HADD2.F32 R24, -RZ, R24.H1_H1 ;  /* 0x30000018ff187230 */ /* 0x000fe40000004100 */
[----:B0-----:R-:W-:Y:S01]  /*0f30*/  FADD.FTZ R19, -R160, R31 ;  /* 0x0000001fa0137221 */ /* 0x001fe20000010100 */
[--C-:B------:R-:W-:Y:S02]  /*0f40*/  HADD2.F32 R165, -RZ, R23.reuse.H0_H0 ;  /* 0x20000017ffa57230 */ /* 0x100fe40000004100 */
[----:B------:R-:W-:Y:S01]  /*0f50*/  FMUL.FTZ R20, R132, R21 ;  /* 0x0000001584147220 */ /* 0x000fe20000410000 */
[----:B------:R-:W-:Y:S02]  /*0f60*/  HADD2.F32 R197, -RZ, R23.H1_H1 ;  /* 0x30000017ffc57230 */ /* 0x000fe40000004100 */
[----:B------:R-:W-:Y:S01]  /*0f70*/  FADD.FTZ R60, R60, R21 ;  /* 0x000000153c3c7221 */ /* 0x000fe20000010000 */
[----:B------:R-:W-:-:S02]  /*0f80*/  HADD2.F32 R23, -RZ, R25.H0_H0 ;  /* 0x20000019ff177230 */ /* 0x000fc40000004100 */
[C---:B------:R-:W-:Y:S01]  /*0f90*/  FMUL.FTZ R18, R8.reuse, R29 ;  /* 0x0000001d08127220 */ /* 0x040fe20000410000 */
[----:B------:R-:W-:Y:S01]  /*0fa0*/  FFMA.FTZ R92, R17, R21, R92 ;  /* 0x00000015115c7223 */ /* 0x000fe2000001005c */
[--C-:B------:R-:W-:Y:S02]  /*0fb0*/  HADD2.F32 R167, -RZ, R27.reuse.H0_H0 ;  /* 0x2000001bffa77230 */ /* 0x100fe40000004100 */
[----:B------:R-:W-:Y:S01]  /*0fc0*/  FMUL.FTZ R21, R133, R24 ;  /* 0x0000001885157220 */ /* 0x000fe20000410000 */
[----:B------:R-:W-:Y:S02]  /*0fd0*/  HADD2.F32 R156, -RZ, R27.H1_H1 ;  /* 0x3000001bff9c7230 */ /* 0x000fe40000004100 */
[----:B------:R-:W-:Y:S01]  /*0fe0*/  FADD.FTZ R30, R161, R20 ;  /* 0x00000014a11e7221 */ /* 0x000fe20000010000 */
[----:B------:R-:W-:Y:S01]  /*0ff0*/  FFMA.FTZ R27, R17, R20, R162 ;  /* 0x00000014111b7223 */ /* 0x000fe200000100a2 */
[----:B------:R-:W-:Y:S02]  /*1000*/  HADD2.F32 R28, -RZ, R25.H1_H1 ;  /* 0x30000019ff1c7230 */ /* 0x000fe40000004100 */
[----:B------:R-:W-:Y:S01]  /*1010*/  FADD.FTZ R61, R61, R24 ;  /* 0x000000183d3d7221 */ /* 0x000fe20000010000 */
[----:B------:R-:W-:Y:S01]  /*1020*/  FMUL.FTZ R19, R8, R19 ;  /* 0x0000001308137220 */ /* 0x000fe20000410000 */
[----:B------:R-:W-:Y:S01]  /*1030*/  FFMA.FTZ R93, R18, R24, R93 ;  /* 0x00000018125d7223 */ /* 0x000fe2000001005d */
[----:B------:R-:W-:-:S02]  /*1040*/  HADD2.F32 R155, -RZ, R22.H0_H0 ;  /* 0x20000016ff9b7230 */ /* 0x000fc40000004100 */
[----:B------:R-:W-:Y:S01]  /*1050*/  FMUL.FTZ R24, R134, R23 ;  /* 0x0000001786187220 */ /* 0x000fe20000410000 */
[----:B------:R-:W-:Y:S01]  /*1060*/  FADD.FTZ R29, R30, R21 ;  /* 0x000000151e1d7221 */ /* 0x000fe20000010000 */
[----:B------:R-:W-:Y:S01]  /*1070*/  FADD.FTZ R153, -R160, R153 ;  /* 0x00000099a0997221 */ /* 0x000fe20000010100 */
[----:B------:R-:W-:Y:S01]  /*1080*/  FFMA.FTZ R30, R18, R21, R27 ;  /* 0x00000015121e7223 */ /* 0x000fe2000001001b */
[----:B------:R-:W-:Y:S02]  /*1090*/  HADD2.F32 R157, -RZ, R26.H0_H0 ;  /* 0x2000001aff9d7230 */ /* 0x000fe40000004100 */
[----:B------:R-:W-:Y:S01]  /*10a0*/  FADD.FTZ R62, R62, R23 ;  /* 0x000000173e3e7221 */ /* 0x000fe20000010000 */
[----:B------:R-:W-:Y:S01]  /*10b0*/  FFMA.FTZ R94, R19, R23, R94 ;  /* 0x00000017135e7223 */ /* 0x000fe2000001005e */
[----:B------:R-:W-:Y:S02]  /*10c0*/  HADD2.F32 R159, -RZ, R22.H1_H1 ;  /* 0x30000016ff9f7230 */ /* 0x000fe40000004100 */
[----:B------:R-:W-:Y:S01]  /*10d0*/  FMUL.FTZ R23, R135, R28 ;  /* 0x0000001c87177220 */ /* 0x000fe20000410000 */
[----:B------:R-:W-:Y:S01]  /*10e0*/  FADD.FTZ R152, R29, R24 ;  /* 0x000000181d987221 */ /* 0x000fe20000010000 */
[----:B------:R-:W-:Y:S01]  /*10f0*/  FADD.FTZ R25, -R160, R155 ;  /* 0x0000009ba0197221 */ /* 0x000fe20000010100 */
[----:B------:R-:W-:Y:S01]  /*1100*/  FMUL.FTZ R22, R8, R153 ;  /* 0x0000009908167220 */ /* 0x000fe20000410000 */
[----:B------:R-:W-:Y:S01]  /*1110*/  FFMA.FTZ R31, R19, R24, R30 ;  /* 0x00000018131f7223 */ /* 0x000fe2000001001e */
[----:B------:R-:W-:-:S02]  /*1120*/  HADD2.F32 R154, -RZ, R26.H1_H1 ;  /* 0x3000001aff9a7230 */ /* 0x000fc40000004100 */
[----:B------:R-:W-:Y:S01]  /*1130*/  FMUL.FTZ R26, R128, R157 ;  /* 0x0000009d801a7220 */ /* 0x000fe20000410000 */
[----:B------:R-:W-:Y:S01]  /*1140*/  FADD.FTZ R153, R152, R23 ;  /* 0x0000001798997221 */ /* 0x000fe20000010000 */
[----:B------:R-:W-:Y:S01]  /*1150*/  FADD.FTZ R159, -R160, R159 ;  /* 0x0000009fa09f7221 */ /* 0x000fe20000010100 */
[----:B------:R-:W-:Y:S01]  /*1160*/  FMUL.FTZ R25, R8, R25 ;  /* 0x0000001908197220 */ /* 0x000fe20000410000 */
[C---:B------:R-:W-:Y:S01]  /*1170*/  FFMA.FTZ R30, R22.reuse, R23, R31 ;  /* 0x00000017161e7223 */ /* 0x040fe2000001001f */
[----:B------:R-:W-:Y:S01]  /*1180*/  FADD.FTZ R63, R63, R28 ;  /* 0x0000001c3f3f7221 */ /* 0x000fe20000010000 */
[----:B------:R-:W-:Y:S01]  /*1190*/  FFMA.FTZ R95, R22, R28, R95 ;  /* 0x0000001c165f7223 */ /* 0x000fe2000001005f */
[----:B------:R-:W-:Y:S01]  /*11a0*/  FMUL.FTZ R27, R129, R154 ;  /* 0x0000009a811b7220 */ /* 0x000fe20000410000 */
[----:B------:R-:W-:Y:S01]  /*11b0*/  FADD.FTZ R152, R153, R26 ;  /* 0x0000001a99987221 */ /* 0x000fe20000010000 */
[----:B------:R-:W-:Y:S01]  /*11c0*/  FADD.FTZ R165, -R160, R165 ;  /* 0x000000a5a0a57221 */ /* 0x000fe20000010100 */
[----:B------:R-:W-:Y:S01]  /*11d0*/  FMUL.FTZ R28, R8, R159 ;  /* 0x0000009f081c7220 */ /* 0x000fe20000410000 */
[----:B------:R-:W-:Y:S01]  /*11e0*/  FFMA.FTZ R153, R25, R26, R30 ;  /* 0x0000001a19997223 */ /* 0x000fe2000001001e */
[----:B------:R-:W-:Y:S01]  /*11f0*/  FADD.FTZ R155, R152, R27 ;  /* 0x0000001b989b7221 */ /* 0x000fe20000010000 */
[----:B------:R-:W-:Y:S01]  /*1200*/  FADD.FTZ R197, -R160, R197 ;  /* 0x000000c5a0c57221 */ /* 0x000fe20000010100 */
[----:B------:R-:W-:Y:S01]  /*1210*/  FMUL.FTZ R29, R8, R165 ;  /* 0x000000a5081d7220 */ /* 0x000fe20000410000 */
[----:B------:R-:W-:Y:S01]  /*1220*/  FMUL.FTZ R30, R130, R167 ;  /* 0x000000a7821e7220 */ /* 0x000fe20000410000 */
        /* <DEDUP_REMOVED lines=15> */
.L_x_2158:
[----:B------:R-:W-:Y:S05]  /*1320*/  BSYNC.RECONVERGENT B0 ;  /* 0x0000000000007941 */ /* 0x000fea0003800200 */
.L_x_2157:
        /* <DEDUP_REMOVED lines=14> */
[--C-:B--2---:R-:W-:Y:S02]  /*1410*/  HADD2.F32 R175, -RZ, R153.reuse.H1_H1 ;  /* 0x30000099ffaf7230 */ /* 0x104fe40000004100 */
[--C-:B------:R-:W-:Y:S02]  /*1420*/  HADD2.F32 R167, -RZ, R152.reuse.H0_H0 ;  /* 0x20000098ffa77230 */ /* 0x100fe40000004100 */
[----:B------:R-:W-:Y:S02]  /*1430*/  HADD2.F32 R171, -RZ, R152.H1_H1 ;  /* 0x30000098ffab7230 */ /* 0x000fe40000004100 */
[C---:B------:R-:W-:Y:S01]  /*1440*/  FADD.FTZ R177, -R160.reuse, R175 ;  /* 0x000000afa0b17221 */ /* 0x040fe20000010100 */
[----:B------:R-:W-:Y:S02]  /*1450*/  HADD2.F32 R173, -RZ, R153.H0_H0 ;  /* 0x20000099ffad7230 */ /* 0x000fe40000004100 */
[----:B------:R-:W-:Y:S01]  /*1460*/  FADD.FTZ R167, -R160, R167 ;  /* 0x000000a7a0a77221 */ /* 0x000fe20000010100 */
[----:B---3--:R-:W-:-:S02]  /*1470*/  HADD2.F32 R153, -RZ, R156.H0_H0 ;  /* 0x2000009cff997230 */ /* 0x008fc40000004100 */
[----:B-----5:R-:W-:Y:S01]  /*1480*/  FMUL.FTZ R174, R8, R177 ;  /* 0x000000b108ae7220 */ /* 0x020fe20000410000 */
[----:B------:R-:W-:Y:S02]  /*1490*/  HADD2.F32 R152, -RZ, R157.H1_H1 ;  /* 0x3000009dff987230 */ /* 0x000fe40000004100 */
[----:B------:R-:W-:Y:S01]  /*14a0*/  FADD.FTZ R173, -R160, R173 ;  /* 0x000000ada0ad7221 */ /* 0x000fe20000010100 */
[--C-:B0-----:R-:W-:Y:S02]  /*14b0*/  HADD2.F32 R165, -RZ, R159.reuse.H0_H0 ;  /* 0x2000009fffa57230 */ /* 0x101fe40000004100 */
[----:B------:R-:W-:Y:S01]  /*14c0*/  FMUL.FTZ R172, R124, R153 ;  /* 0x000000997cac7220 */ /* 0x000fe20000410000 */
[----:B------:R-:W-:Y:S02]  /*14d0*/  HADD2.F32 R164, -RZ, R159.H1_H1 ;  /* 0x3000009fffa47230 */ /* 0x000fe40000004100 */
[----:B------:R-:W-:Y:S01]  /*14e0*/  FADD.FTZ R159, -R160, R171 ;  /* 0x000000aba09f7221 */ /* 0x000fe20000010100 */
[----:B------:R-:W-:-:S02]  /*14f0*/  HADD2.F32 R156, -RZ, R156.H1_H1 ;  /* 0x3000009cff9c7230 */ /* 0x000fc40000004100 */
[C---:B------:R-:W-:Y:S01]  /*1500*/  FMUL.FTZ R171, R8.reuse, R167 ;  /* 0x000000a708ab7220 */ /* 0x040fe20000410000 */
[--C-:B------:R-:W-:Y:S02]  /*1510*/  HADD2.F32 R183, -RZ, R155.reuse.H0_H0 ;  /* 0x2000009bffb77230 */ /* 0x100fe40000004100 */
[----:B------:R-:W-:Y:S01]  /*1520*/  FMUL.FTZ R173, R8, R173 ;  /* 0x000000ad08ad7220 */ /* 0x000fe20000410000 */
[----:B------:R-:W-:Y:S02]  /*1530*/  HADD2.F32 R197, -RZ, R155.H1_H1 ;  /* 0x3000009bffc57230 */ /* 0x000fe40000004100 */
[----:B------:R-:W-:Y:S01]  /*1540*/  FADD.FTZ R55, R55, R152 ;  /* 0x0000009837377221 */ /* 0x000fe20000010000 */
[----:B------:R-:W-:Y:S02]  /*1550*/  HADD2.F32 R155, -RZ, R157.H0_H0 ;  /* 0x2000009dff9b7230 */ /* 0x000fe40000004100 */
[-C--:B------:R-:W-:Y:S01]  /*1560*/  FFMA.FTZ R87, R174, R152.reuse, R87 ;  /* 0x00000098ae577223 */ /* 0x080fe20000010057 */
[----:B------:R-:W-:Y:S01]  /*1570*/  FMUL.FTZ R177, R127, R152 ;  /* 0x000000987fb17220 */ /* 0x000fe20000410000 */
[----:B------:R-:W-:Y:S01]  /*1580*/  FADD.FTZ R52, R52, R153 ;  /* 0x0000009934347221 */ /* 0x000fe20000010000 */
[----:B------:R-:W-:Y:S01]  /*1590*/  FFMA.FTZ R84, R171, R153, R84 ;  /* 0x00000099ab547223 */ /* 0x000fe20000010054 */
[----:B------:R-:W-:Y:S01]  /*15a0*/  FMUL.FTZ R175, R125, R156 ;  /* 0x0000009c7daf7220 */ /* 0x000fe20000410000 */
[----:B------:R-:W-:Y:S01]  /*15b0*/  FADD.FTZ R152, R161, R172 ;  /* 0x000000aca1987221 */ /* 0x000fe20000010000 */
[----:B------:R-:W-:Y:S01]  /*15c0*/  FMUL.FTZ R170, R8, R159 ;  /* 0x0000009f08aa7220 */ /* 0x000fe20000410000 */
[----:B------:R-:W-:Y:S01]  /*15d0*/  FFMA.FTZ R153, R171, R172, R162 ;  /* 0x000000acab997223 */ /* 0x000fe200000100a2 */
[----:B------:R-:W-:Y:S01]  /*15e0*/  FADD.FTZ R54, R54, R155 ;  /* 0x0000009b36367221 */ /* 0x000fe20000010000 */
[-C--:B------:R-:W-:Y:S01]  /*15f0*/  FFMA.FTZ R86, R173, R155.reuse, R86 ;  /* 0x0000009bad567223 */ /* 0x080fe20000010056 */
[----:B------:R-:W-:Y:S01]  /*1600*/  FMUL.FTZ R176, R126, R155 ;  /* 0x0000009b7eb07220 */ /* 0x000fe20000410000 */
[----:B------:R-:W-:-:S02]  /*1610*/  HADD2.F32 R179, -RZ, R154.H0_H0 ;  /* 0x2000009affb37230 */ /* 0x000fc40000004100 */
[----:B------:R-:W-:Y:S01]  /*1620*/  FADD.FTZ R155, R152, R175 ;  /* 0x000000af989b7221 */ /* 0x000fe20000010000 */
[----:B------:R-:W-:Y:S01]  /*1630*/  FFMA.FTZ R152, R170, R175, R153 ;  /* 0x000000afaa987223 */ /* 0x000fe20000010099 */
[----:B------:R-:W-:Y:S02]  /*1640*/  HADD2.F32 R181, -RZ, R154.H1_H1 ;  /* 0x3000009affb57230 */ /* 0x000fe40000004100 */
[C---:B------:R-:W-:Y:S01]  /*1650*/  FADD.FTZ R183, -R160.reuse, R183 ;  /* 0x000000b7a0b77221 */ /* 0x040fe20000010100 */
[--C-:B------:R-:W-:Y:S02]  /*1660*/  HADD2.F32 R157, -RZ, R158.reuse.H0_H0 ;  /* 0x2000009eff9d7230 */ /* 0x100fe40000004100 */
[----:B------:R-:W-:Y:S01]  /*1670*/  FADD.FTZ R179, -R160, R179 ;  /* 0x000000b3a0b37221 */ /* 0x000fe20000010100 */
        /* <DEDUP_REMOVED lines=33> */
.L_x_2160:
[----:B------:R-:W-:Y:S05]  /*1890*/  BSYNC.RECONVERGENT B0 ;  /* 0x0000000000007941 */ /* 0x000fea0003800200 */
.L_x_2159:
        /* <DEDUP_REMOVED lines=13> */
[--C-:B--2---:R-:W-:Y:S02]  /*1970*/  HADD2.F32 R169, -RZ, R153.reuse.H0_H0 ;  /* 0x20000099ffa97230 */ /* 0x104fe40000004100 */
[----:B------:R-:W-:Y:S02]  /*1980*/  HADD2.F32 R153, -RZ, R153.H1_H1 ;  /* 0x30000099ff997230 */ /* 0x000fe40000004100 */
[----:B------:R-:W-:Y:S02]  /*1990*/  HADD2.F32 R163, -RZ, R152.H0_H0 ;  /* 0x20000098ffa37230 */ /* 0x000fe40000004100 */
[C---:B------:R-:W-:Y:S01]  /*19a0*/  FADD.FTZ R185, -R160.reuse, R169 ;  /* 0x000000a9a0b97221 */ /* 0x040fe20000010100 */
[----:B------:R-:W-:Y:S02]  /*19b0*/  HADD2.F32 R195, -RZ, R155.H0_H0 ;  /* 0x2000009bffc37230 */ /* 0x000fe40000004100 */
[----:B0-----:R-:W-:Y:S01]  /*19c0*/  FADD.FTZ R165, -R160, R153 ;  /* 0x00000099a0a57221 */ /* 0x001fe20000010100 */
[----:B---3--:R-:W-:-:S02]  /*19d0*/  HADD2.F32 R153, -RZ, R156.H0_H0 ;  /* 0x2000009cff997230 */ /* 0x008fc40000004100 */
[----:B------:R-:W-:Y:S01]  /*19e0*/  FADD.FTZ R163, -R160, R163 ;  /* 0x000000a3a0a37221 */ /* 0x000fe20000010100 */
[----:B------:R-:W-:Y:S02]  /*19f0*/  HADD2.F32 R167, -RZ, R152.H1_H1 ;  /* 0x30000098ffa77230 */ /* 0x000fe40000004100 */
[C---:B-----5:R-:W-:Y:S01]  /*1a00*/  FMUL.FTZ R192, R8.reuse, R165 ;  /* 0x000000a508c07220 */ /* 0x060fe20000410000 */
[----:B------:R-:W-:Y:S02]  /*1a10*/  HADD2.F32 R155, -RZ, R155.H1_H1 ;  /* 0x3000009bff9b7230 */ /* 0x000fe40000004100 */
[----:B------:R-:W-:Y:S01]  /*1a20*/  FMUL.FTZ R169, R8, R163 ;  /* 0x000000a308a97220 */ /* 0x000fe20000410000 */
[--C-:B------:R-:W-:Y:S02]  /*1a30*/  HADD2.F32 R189, -RZ, R154.reuse.H1_H1 ;  /* 0x3000009affbd7230 */ /* 0x100fe40000004100 */
[----:B------:R-:W-:Y:S01]  /*1a40*/  FMUL.FTZ R190, R116, R153 ;  /* 0x0000009974be7220 */ /* 0x000fe20000410000 */
[----:B------:R-:W-:-:S02]  /*1a50*/  HADD2.F32 R187, -RZ, R154.H0_H0 ;  /* 0x2000009affbb7230 */ /* 0x000fc40000004100 */
[C---:B------:R-:W-:Y:S01]  /*1a60*/  FADD.FTZ R167, -R160.reuse, R167 ;  /* 0x000000a7a0a77221 */ /* 0x040fe20000010100 */
[--C-:B------:R-:W-:Y:S02]  /*1a70*/  HADD2.F32 R152, -RZ, R157.reuse.H1_H1 ;  /* 0x3000009dff987230 */ /* 0x100fe40000004100 */
[C---:B------:R-:W-:Y:S01]  /*1a80*/  FADD.FTZ R213, -R160.reuse, R155 ;  /* 0x0000009ba0d57221 */ /* 0x040fe20000010100 */
[----:B------:R-:W-:Y:S02]  /*1a90*/  HADD2.F32 R156, -RZ, R156.H1_H1 ;  /* 0x3000009cff9c7230 */ /* 0x000fe40000004100 */
[C---:B------:R-:W-:Y:S01]  /*1aa0*/  FADD.FTZ R193, -R160.reuse, R189 ;  /* 0x000000bda0c17221 */ /* 0x040fe20000010100 */
[----:B------:R-:W-:Y:S02]  /*1ab0*/  HADD2.F32 R155, -RZ, R157.H0_H0 ;  /* 0x2000009dff9b7230 */ /* 0x000fe40000004100 */
[----:B------:R-:W-:Y:S01]  /*1ac0*/  FADD.FTZ R191, -R160, R187 ;  /* 0x000000bba0bf7221 */ /* 0x000fe20000010100 */
[----:B------:R-:W-:Y:S01]  /*1ad0*/  FMUL.FTZ R185, R8, R185 ;  /* 0x000000b908b97220 */ /* 0x000fe20000410000 */
[----:B------:R-:W-:Y:S01]  /*1ae0*/  FADD.FTZ R47, R47, R152 ;  /* 0x000000982f2f7221 */ /* 0x000fe20000010000 */
        /* <DEDUP_REMOVED lines=11> */
[----:B------:R-:W-:Y:S01]  /*1ba0*/  FADD.FTZ R155, R152, R187 ;  /* 0x000000bb989b7221 */ /* 0x000fe20000010000 */
[----:B------:R-:W-:Y:S01]  /*1bb0*/  FFMA.FTZ R152, R188, R187, R153 ;  /* 0x000000bbbc987223 */ /* 0x000fe20000010099 */
[----:B------:R-:W-:-:S02]  /*1bc0*/  HADD2.F32 R157, -RZ, R158.H0_H0 ;  /* 0x2000009eff9d7230 */ /* 0x000fc40000004100 */
[----:B------:R-:W-:Y:S01]  /*1bd0*/  FMUL.FTZ R191, R8, R191 ;  /* 0x000000bf08bf7220 */ /* 0x000fe20000410000 */
[----:B------:R-:W-:Y:S01]  /*1be0*/  FADD.FTZ R154, R155, R194 ;  /* 0x000000c29b9a7221 */ /* 0x000fe20000010000 */
[----:B------:R-:W-:Y:S01]  /*1bf0*/  FFMA.FTZ R153, R185, R194, R152 ;  /* 0x000000c2b9997223 */ /* 0x000fe20000010098 */
[----:B------:R-:W-:Y:S02]  /*1c00*/  HADD2.F32 R158, -RZ, R158.H1_H1 ;  /* 0x3000009eff9e7230 */ /* 0x000fe40000004100 */
[----:B------:R-:W-:Y:S01]  /*1c10*/  FMUL.FTZ R198, R112, R157 ;  /* 0x0000009d70c67220 */ /* 0x000fe20000410000 */
[----:B------:R-:W-:Y:S01]  /*1c20*/  FADD.FTZ R155, R154, R189 ;  /* 0x000000bd9a9b7221 */ /* 0x000fe20000010000 */
[----:B------:R-:W-:Y:S01]  /*1c30*/  FFMA.FTZ R152, R192, R189, R153 ;  /* 0x000000bdc0987223 */ /* 0x000fe20000010099 */
[--C-:B------:R-:W-:Y:S02]  /*1c40*/  HADD2.F32 R197, -RZ, R159.reuse.H0_H0 ;  /* 0x2000009fffc57230 */ /* 0x100fe40000004100 */
[----:B------:R-:W-:Y:S01]  /*1c50*/  FMUL.FTZ R200, R8, R193 ;  /* 0x000000c108c87220 */ /* 0x000fe20000410000 */
[----:B------:R-:W-:Y:S01]  /*1c60*/  FADD.FTZ R195, -R160, R195 ;  /* 0x000000c3a0c37221 */ /* 0x000fe20000010100 */
[----:B------:R-:W-:Y:S01]  /*1c70*/  FMUL.FTZ R193, R113, R158 ;  /* 0x0000009e71c17220 */ /* 0x000fe20000410000 */
[----:B------:R-:W-:Y:S01]  /*1c80*/  FADD.FTZ R154, R155, R198 ;  /* 0x000000c69b9a7221 */ /* 0x000fe20000010000 */
[----:B------:R-:W-:Y:S01]  /*1c90*/  FFMA.FTZ R153, R191, R198, R152 ;  /* 0x000000c6bf997223 */ /* 0x000fe20000010098 */
[----:B------:R-:W-:-:S02]  /*1ca0*/  HADD2.F32 R160, -RZ, R159.H1_H1 ;  /* 0x3000009fffa07230 */ /* 0x000fc40000004100 */
        /* <DEDUP_REMOVED lines=20> */
.L_x_2162:
[----:B------:R-:W-:Y:S05]  /*1df0*/  BSYNC.RECONVERGENT B0 ;  /* 0x0000000000007941 */ /* 0x000fea0003800200 */
.L_x_2161:
        /* <DEDUP_REMOVED lines=109> */
.L_x_2167:
        /* <DEDUP_REMOVED lines=33> */
.L_x_2166:
        /* <DEDUP_REMOVED lines=36> */
.L_x_2169:
        /* <DEDUP_REMOVED lines=37> */
.L_x_2165:
        /* <DEDUP_REMOVED lines=9> */
[--C-:B------:R-:W-:Y:S02]  /*2c00*/  HADD2.F32 R159, -RZ, R39.reuse.H1_H1 ;  /* 0x30000027ff9f7230 */ /* 0x100fe40000004100 */
[----:B------:R-:W-:Y:S01]  /*2c10*/  FFMA.FTZ R165, R9, R162, R163 ;  /* 0x000000a209a57223 */ /* 0x000fe200000100a3 */
[----:B------:R-:W-:Y:S02]  /*2c20*/  HADD2.F32 R155, -RZ, R38.H1_H1 ;  /* 0x30000026ff9b7230 */ /* 0x000fe40000004100 */
[----:B------:R-:W-:Y:S01]  /*2c30*/  FADD.FTZ R156, R15, -R154 ;  /* 0x8000009a0f9c7221 */ /* 0x000fe20000010000 */
[----:B------:R-:W-:Y:S01]  /*2c40*/  FADD.FTZ R152, R11, -R152 ;  /* 0x800000980b987221 */ /* 0x000fe20000010000 */
[----:B------:R-:W-:-:S02]  /*2c50*/  HADD2.F32 R157, -RZ, R39.H0_H0 ;  /* 0x20000027ff9d7230 */ /* 0x000fc40000004100 */
[----:B------:R-:W-:Y:S01]  /*2c60*/  FADD.FTZ R158, R14, -R167 ;  /* 0x800000a70e9e7221 */ /* 0x000fe20000010000 */
[----:B------:R-:W-:Y:S02]  /*2c70*/  HADD2.F32 R153, -RZ, R38.H0_H0 ;  /* 0x20000026ff997230 */ /* 0x000fe40000004100 */
[----:B------:R-:W-:Y:S01]  /*2c80*/  FADD.FTZ R154, R10, -R165 ;  /* 0x800000a50a9a7221 */ /* 0x000fe20000010000 */
        /* <DEDUP_REMOVED lines=25> */
.L_x_2171:
[-CC-:B------:R-:W-:Y:S01]  /*2e20*/  FFMA.FTZ R146, R205, R162.reuse, R163.reuse ;  /* 0x000000a2cd927223 */ /* 0x180fe200000100a3 */
[-CC-:B------:R-:W-:Y:S01]  /*2e30*/  FFMA.FTZ R157, R13, R162.reuse, R163.reuse ;  /* 0x000000a20d9d7223 */ /* 0x180fe200000100a3 */
[----:B------:R-:W-:Y:S02]  /*2e40*/  HADD2.F32 R152, -RZ, R37.H0_H0 ;  /* 0x20000025ff987230 */ /* 0x000fe40000004100 */
[-CC-:B------:R-:W-:Y:S01]  /*2e50*/  FFMA.FTZ R155, R9, R162.reuse, R163.reuse ;  /* 0x000000a2099b7223 */ /* 0x180fe200000100a3 */
[----:B------:R-:W-:Y:S02]  /*2e60*/  HADD2.F32 R158, -RZ, R39.H0_H0 ;  /* 0x20000027ff9e7230 */ /* 0x000fe40000004100 */
[----:B------:R-:W-:Y:S01]  /*2e70*/  FFMA.FTZ R144, R211, R162, R163 ;  /* 0x000000a2d3907223 */ /* 0x000fe200000100a3 */
        /* <DEDUP_REMOVED lines=12> */
[----:B------:R-:W-:Y:S01]  /*2f40*/  FFMA.FTZ R156, R8, R155, R154 ;  /* 0x0000009b089c7223 */ /* 0x000fe2000001009a */
[----:B------:R-:W-:-:S02]  /*2f50*/  HADD2.F32 R167, -RZ, R39.H1_H1 ;  /* 0x30000027ffa77230 */ /* 0x000fc40000004100 */
[C---:B------:R-:W-:Y:S01]  /*2f60*/  FFMA.FTZ R145, R8.reuse, R145, R147 ;  /* 0x0000009108917223 */ /* 0x040fe20000010093 */
[----:B------:R-:W-:Y:S02]  /*2f70*/  HADD2.F32 R146, -RZ, R36.H1_H1 ;  /* 0x30000024ff927230 */ /* 0x000fe40000004100 */
[----:B------:R-:W-:Y:S01]  /*2f80*/  FADD.FTZ R165, R15, -R166 ;  /* 0x800000a60fa57221 */ /* 0x000fe20000010000 */
[----:B------:R-:W-:Y:S02]  /*2f90*/  HADD2.F32 R154, -RZ, R37.H1_H1 ;  /* 0x30000025ff9a7230 */ /* 0x000fe40000004100 */
[----:B------:R-:W-:Y:S01]  /*2fa0*/  FADD.FTZ R157, R11, -R158 ;  /* 0x8000009e0b9d7221 */ /* 0x000fe20000010000 */
[----:B------:R-:W-:Y:S02]  /*2fb0*/  HADD2.F32 R164, -RZ, R38.H1_H1 ;  /* 0x30000026ffa47230 */ /* 0x000fe40000004100 */
[----:B------:R-:W-:Y:S01]  /*2fc0*/  FADD.FTZ R155, R201, -R152 ;  /* 0x80000098c99b7221 */ /* 0x000fe20000010000 */
        /* <DEDUP_REMOVED lines=14> */
.L_x_2170:
[----:B------:R-:W-:-:S04]  /*30b0*/  UISETP.NE.U32.AND UP0, UPT, UR6, URZ, UPT ;  /* 0x000000ff0600728c */ /* 0x000fc8000bf05070 */
[----:B------:R-:W-:-:S09]  /*30c0*/  UISETP.NE.AND.EX UP0, UPT, UR7, URZ, UPT, UP0 ;  /* 0x000000ff0700728c */ /* 0x000fd2000bf05300 */
[----:B------:R-:W-:Y:S05]  /*30d0*/  BRA.U UP0, `(.L_x_2172) ;  /* 0x0000000100a47547 */ /* 0x000fea000b800000 */
        /* <DEDUP_REMOVED lines=41> */
.L_x_2172:
[-CC-:B------:R-:W-:Y:S01]  /*3370*/  FFMA.FTZ R151, R9, R162.reuse, R163.reuse ;  /* 0x000000a209977223 */ /* 0x180fe200000100a3 */
[----:B------:R-:W-:Y:S02]  /*3380*/  HADD2.F32 R150, -RZ, R38.H0_H0 ;  /* 0x20000026ff967230 */ /* 0x000fe40000004100 */
[-CC-:B------:R-:W-:Y:S01]  /*3390*/  FFMA.FTZ R153, R13, R162.reuse, R163.reuse ;  /* 0x000000a20d997223 */ /* 0x180fe200000100a3 */
[-CC-:B------:R-:W-:Y:S01]  /*33a0*/  FFMA.FTZ R144, R211, R162.reuse, R163.reuse ;  /* 0x000000a2d3907223 */ /* 0x180fe200000100a3 */
[----:B------:R-:W-:Y:S01]  /*33b0*/  FFMA.FTZ R146, R205, R162, R163 ;  /* 0x000000a2cd927223 */ /* 0x000fe200000100a3 */
[----:B------:R-:W-:Y:S01]  /*33c0*/  FADD.FTZ R151, R10, -R151 ;  /* 0x800000970a977221 */ /* 0x000fe20000010000 */
[----:B------:R-:W-:Y:S02]  /*33d0*/  HADD2.F32 R152, -RZ, R39.H0_H0 ;  /* 0x20000027ff987230 */ /* 0x000fe40000004100 */
[----:B------:R-:W-:Y:S01]  /*33e0*/  FADD.FTZ R153, R14, -R153 ;  /* 0x800000990e997221 */ /* 0x000fe20000010000 */
[----:B------:R-:W-:-:S02]  /*33f0*/  HADD2.F32 R147, -RZ, R36.H0_H0 ;  /* 0x20000024ff937230 */ /* 0x000fc40000004100 */
[----:B------:R-:W-:Y:S01]  /*3400*/  FADD.FTZ R145, R209, -R144 ;  /* 0x80000090d1917221 */ /* 0x000fe20000010000 */
[----:B------:R-:W-:Y:S02]  /*3410*/  HADD2.F32 R148, -RZ, R37.H0_H0 ;  /* 0x20000025ff947230 */ /* 0x000fe40000004100 */
[----:B------:R-:W-:Y:S01]  /*3420*/  FADD.FTZ R149, R203, -R146 ;  /* 0x80000092cb957221 */ /* 0x000fe20000010000 */
[----:B-----5:R-:W-:Y:S01]  /*3430*/  FFMA.FTZ R151, R8, R151, R150 ;  /* 0x0000009708977223 */ /* 0x020fe20000010096 */
[-CC-:B------:R-:W-:Y:S01]  /*3440*/  FFMA.FTZ R144, R208, R162.reuse, R163.reuse ;  /* 0x000000a2d0907223 */ /* 0x180fe200000100a3 */
[-CC-:B------:R-:W-:Y:S01]  /*3450*/  FFMA.FTZ R150, R206, R162.reuse, R163.reuse ;  /* 0x000000a2ce967223 */ /* 0x180fe200000100a3 */
[-CC-:B------:R-:W-:Y:S01]  /*3460*/  FFMA.FTZ R158, R16, R162.reuse, R163.reuse ;  /* 0x000000a2109e7223 */ /* 0x180fe200000100a3 */
[----:B------:R-:W-:Y:S01]  /*3470*/  FFMA.FTZ R154, R12, R162, R163 ;  /* 0x000000a20c9a7223 */ /* 0x000fe200000100a3 */
[C---:B------:R-:W-:Y:S01]  /*3480*/  FFMA.FTZ R155, R8.reuse, R153, R152 ;  /* 0x00000099089b7223 */ /* 0x040fe20000010098 */
[C---:B------:R-:W-:Y:S01]  /*3490*/  FFMA.FTZ R145, R8.reuse, R145, R147 ;  /* 0x0000009108917223 */ /* 0x040fe20000010093 */
        /* <DEDUP_REMOVED lines=25> */
.L_x_2168:
        /* <DEDUP_REMOVED lines=14> */
.L_x_2164:
[----:B------:R-:W-:Y:S05]  /*3710*/  BSYNC.RECONVERGENT B0 ;  /* 0x0000000000007941 */ /* 0x000fea0003800200 */
.L_x_2163:
        /* <DEDUP_REMOVED lines=58> */
.L_x_2177:
        /* <DEDUP_REMOVED lines=41> */
.L_x_2176:
[----:B0-----:R-:W0:Y:S02]  /*3d50*/  LDC.64 R152, c[0x0][0x470] ;  /* 0x00011c00ff987b82 */ /* 0x001e240000000a00 */
[----:B0-----:R-:W-:-:S04]  /*3d60*/  ISETP.NE.U32.AND P5, PT, R152, RZ, PT ;  /* 0x000000ff9800720c */ /* 0x001fc80003fa5070 */
[----:B------:R-:W-:-:S13]  /*3d70*/  ISETP.NE.AND.EX P5, PT, R153, RZ, PT, P5 ;  /* 0x000000ff9900720c */ /* 0x000fda0003fa5350 */
[----:B------:R-:W-:Y:S05]  /*3d80*/  @!P5 BRA `(.L_x_2179) ;  /* 0x0000000000a4d947 */ /* 0x000fea0003800000 */
        /* <DEDUP_REMOVED lines=41> */
.L_x_2179:
[-CC-:B------:R-:W-:Y:S01]  /*4020*/  FFMA.FTZ R155, R29, R162.reuse, R163.reuse ;  /* 0x000000a21d9b7223 */ /* 0x180fe200000100a3 */
[-CC-:B------:R-:W-:Y:S01]  /*4030*/  FFMA.FTZ R154, R28, R162.reuse, R163.reuse ;  /* 0x000000a21c9a7223 */ /* 0x180fe200000100a3 */
[-C--:B------:R-:W-:Y:S01]  /*4040*/  FFMA.FTZ R153, R25, R162.reuse, R163 ;  /* 0x000000a219997223 */ /* 0x080fe200000100a3 */
[--C-:B------:R-:W-:Y:S02]  /*4050*/  HADD2.F32 R156, -RZ, R34.reuse.H1_H1 ;  /* 0x30000022ff9c7230 */ /* 0x100fe40000004100 */
[----:B------:R-:W-:Y:S01]  /*4060*/  FADD.FTZ R157, R30, -R155 ;  /* 0x8000009b1e9d7221 */ /* 0x000fe20000010000 */
[----:B------:R-:W-:Y:S01]  /*4070*/  FFMA.FTZ R158, R168, R162, R163 ;  /* 0x000000a2a89e7223 */ /* 0x000fe200000100a3 */
[----:B------:R-:W-:Y:S02]  /*4080*/  HADD2.F32 R152, -RZ, R34.H0_H0 ;  /* 0x20000022ff987230 */ /* 0x000fe40000004100 */
        /* <DEDUP_REMOVED lines=30> */
.L_x_2175:
        /* <DEDUP_REMOVED lines=45> */
.L_x_2181:
        /* <DEDUP_REMOVED lines=33> */
.L_x_2180:
        /* <DEDUP_REMOVED lines=37> */
.L_x_2182:
        /* <DEDUP_REMOVED lines=28> */
.L_x_2178:
        /* <DEDUP_REMOVED lines=10> */
.L_x_2174:
[----:B------:R-:W-:Y:S05]  /*4c00*/  BSYNC.RECONVERGENT B0 ;  /* 0x0000000000007941 */ /* 0x000fea0003800200 */
.L_x_2173:
        /* <DEDUP_REMOVED lines=16> */
[----:B------:R-:W-:Y:S02]  /*4d10*/  HADD2.F32 R147, -RZ, R136.H0_H0 ;  /* 0x20000088ff937230 */ /* 0x000fe40000004100 */
[----:B------:R-:W-:Y:S01]  /*4d20*/  FFMA.FTZ R151, R179, R162, R163 ;  /* 0x000000a2b3977223 */ /* 0x000fe200000100a3 */
[----:B------:R-:W-:Y:S02]  /*4d30*/  HADD2.F32 R144, -RZ, R137.H0_H0 ;  /* 0x20000089ff907230 */ /* 0x000fe40000004100 */
[----:B------:R-:W-:Y:S01]  /*4d40*/  FADD.FTZ R145, R172, -R145 ;  /* 0x80000091ac917221 */ /* 0x000fe20000010000 */
[----:B------:R-:W-:Y:S02]  /*4d50*/  HADD2.F32 R148, -RZ, R139.H0_H0 ;  /* 0x2000008bff947230 */ /* 0x000fe40000004100 */
[----:B------:R-:W-:Y:S01]  /*4d60*/  FADD.FTZ R149, R176, -R149 ;  /* 0x80000095b0957221 */ /* 0x000fe20000010000 */
[----:B------:R-:W-:Y:S01]  /*4d70*/  FADD.FTZ R153, R182, -R153 ;  /* 0x80000099b6997221 */ /* 0x000fe20000010000 */
[----:B------:R-:W-:-:S02]  /*4d80*/  HADD2.F32 R146, -RZ, R138.H0_H0 ;  /* 0x2000008aff927230 */ /* 0x000fc40000004100 */
[----:B------:R-:W-:Y:S01]  /*4d90*/  FADD.FTZ R151, R178, -R151 ;  /* 0x80000097b2977221 */ /* 0x000fe20000010000 */
        /* <DEDUP_REMOVED lines=8> */
[----:B------:R-:W-:Y:S02]  /*4e20*/  HADD2.F32 R156, -RZ, R138.H1_H1 ;  /* 0x3000008aff9c7230 */ /* 0x000fe40000004100 */
[----:B------:R-:W-:Y:S01]  /*4e30*/  FADD.FTZ R157, R184, -R147 ;  /* 0x80000093b89d7221 */ /* 0x000fe20000010000 */
[----:B------:R-:W-:-:S02]  /*4e40*/  HADD2.F32 R146, -RZ, R136.H1_H1 ;  /* 0x30000088ff927230 */ /* 0x000fc40000004100 */
        /* <DEDUP_REMOVED lines=22> */
.L_x_2187:
        /* <DEDUP_REMOVED lines=41> */
.L_x_2186:
[----:B0--3--:R-:W0:Y:S02]  /*5240*/  LDC.64 R152, c[0x0][0x470] ;  /* 0x00011c00ff987b82 */ /* 0x009e240000000a00 */
[----:B0-----:R-:W-:-:S04]  /*5250*/  ISETP.NE.U32.AND P5, PT, R152, RZ, PT ;  /* 0x000000ff9800720c */ /* 0x001fc80003fa5070 */
[----:B------:R-:W-:-:S13]  /*5260*/  ISETP.NE.AND.EX P5, PT, R153, RZ, PT, P5 ;  /* 0x000000ff9900720c */ /* 0x000fda0003fa5350 */
[----:B------:R-:W-:Y:S05]  /*5270*/  @!P5 BRA `(.L_x_2189) ;  /* 0x0000000000a4d947 */ /* 0x000fea0003800000 */
[-CC-:B------:R-:W-:Y:S01]  /*5280*/  FFMA.FTZ R145, R171, R162.reuse, R163.reuse ;  /* 0x000000a2ab917223 */ /* 0x180fe200000100a3 */
        /* <DEDUP_REMOVED lines=40> */
.L_x_2189:
[-CC-:B------:R-:W-:Y:S01]  /*5510*/  FFMA.FTZ R155, R183, R162.reuse, R163.reuse ;  /* 0x000000a2b79b7223 */ /* 0x180fe200000100a3 */
[-CC-:B------:R-:W-:Y:S01]  /*5520*/  FFMA.FTZ R154, R180, R162.reuse, R163.reuse ;  /* 0x000000a2b49a7223 */ /* 0x180fe200000100a3 */
[-CC-:B------:R-:W-:Y:S01]  /*5530*/  FFMA.FTZ R165, R186, R162.reuse, R163.reuse ;  /* 0x000000a2baa57223 */ /* 0x180fe200000100a3 */
[----:B------:R-:W-:Y:S01]  /*5540*/  FFMA.FTZ R153, R179, R162, R163 ;  /* 0x000000a2b3997223 */ /* 0x000fe200000100a3 */
[--C-:B------:R-:W-:Y:S02]  /*5550*/  HADD2.F32 R156, -RZ, R138.reuse.H1_H1 ;  /* 0x3000008aff9c7230 */ /* 0x100fe40000004100 */
[----:B------:R-:W-:Y:S01]  /*5560*/  FADD.FTZ R157, R182, -R155 ;  /* 0x8000009bb69d7221 */ /* 0x000fe20000010000 */
[----:B------:R-:W-:Y:S02]  /*5570*/  HADD2.F32 R158, -RZ, R139.H1_H1 ;  /* 0x3000008bff9e7230 */ /* 0x000fe40000004100 */
        /* <DEDUP_REMOVED lines=30> */
.L_x_2185:
        /* <DEDUP_REMOVED lines=45> */
.L_x_2191:
        /* <DEDUP_REMOVED lines=33> */
.L_x_2190:
        /* <DEDUP_REMOVED lines=37> */
.L_x_2192:
        /* <DEDUP_REMOVED lines=28> */
.L_x_2188:
        /* <DEDUP_REMOVED lines=10> */
.L_x_2184:
[----:B------:R-:W-:Y:S05]  /*60f0*/  BSYNC.RECONVERGENT B0 ;  /* 0x0000000000007941 */ /* 0x000fea0003800200 */
.L_x_2183:
        /* <DEDUP_REMOVED lines=16> */
[----:B------:R-:W-:Y:S01]  /*6200*/  FFMA.FTZ R145, R169, R162, R163 ;  /* 0x000000a2a9917223 */ /* 0x000fe200000100a3 */
[----:B------:R-:W-:Y:S02]  /*6210*/  HADD2.F32 R156, -RZ, R143.H1_H1 ;  /* 0x3000008fff9c7230 */ /* 0x000fe40000004100 */
[----:B------:R-:W-:Y:S01]  /*6220*/  FADD.FTZ R153, R199, -R154 ;  /* 0x8000009ac7997221 */ /* 0x000fe20000010000 */
[----:B------:R-:W-:Y:S02]  /*6230*/  HADD2.F32 R146, -RZ, R141.H0_H0 ;  /* 0x2000008dff927230 */ /* 0x000fe40000004100 */
[----:B------:R-:W-:Y:S01]  /*6240*/  FADD.FTZ R149, R194, -R149 ;  /* 0x80000095c2957221 */ /* 0x000fe20000010000 */
[----:B------:R-:W-:-:S02]  /*6250*/  HADD2.F32 R150, -RZ, R142.H0_H0 ;  /* 0x2000008eff967230 */ /* 0x000fc40000004100 */
[----:B------:R-:W-:Y:S01]  /*6260*/  FADD.FTZ R151, R198, -R151 ;  /* 0x80000097c6977221 */ /* 0x000fe20000010000 */
[----:B------:R-:W-:Y:S02]  /*6270*/  HADD2.F32 R147, -RZ, R140.H0_H0 ;  /* 0x2000008cff937230 */ /* 0x000fe40000004100 */
[-CC-:B------:R-:W-:Y:S01]  /*6280*/  FFMA.FTZ R144, R188, R162.reuse, R163.reuse ;  /* 0x000000a2bc907223 */ /* 0x180fe200000100a3 */
[-CC-:B------:R-:W-:Y:S01]  /*6290*/  FFMA.FTZ R148, R192, R162.reuse, R163.reuse ;  /* 0x000000a2c0947223 */ /* 0x180fe200000100a3 */
[-C--:B------:R-:W-:Y:S01]  /*62a0*/  FFMA.FTZ R152, R200, R162.reuse, R163 ;  /* 0x000000a2c8987223 */ /* 0x080fe200000100a3 */
[----:B------:R-:W-:Y:S01]  /*62b0*/  FADD.FTZ R145, R190, -R145 ;  /* 0x80000091be917221 */ /* 0x000fe20000010000 */
[----:B------:R-:W-:Y:S01]  /*62c0*/  FFMA.FTZ R163, R195, R162, R163 ;  /* 0x000000a2c3a37223 */ /* 0x000fe200000100a3 */
[C---:B-----5:R-:W-:Y:S01]  /*62d0*/  FFMA.FTZ R158, R8.reuse, R153, R156 ;  /* 0x00000099089e7223 */ /* 0x060fe2000001009c */
[C---:B------:R-:W-:Y:S01]  /*62e0*/  FFMA.FTZ R149, R8.reuse, R149, R146 ;  /* 0x0000009508957223 */ /* 0x040fe20000010092 */
[----:B------:R-:W-:Y:S01]  /*62f0*/  FFMA.FTZ R154, R8, R151, R150 ;  /* 0x00000097089a7223 */ /* 0x000fe20000010096 */
[----:B------:R-:W-:-:S02]  /*6300*/  HADD2.F32 R156, -RZ, R142.H1_H1 ;  /* 0x3000008eff9c7230 */ /* 0x000fc40000004100 */
[----:B------:R-:W-:Y:S01]  /*6310*/  FFMA.FTZ R145, R8, R145, R147 ;  /* 0x0000009108917223 */ /* 0x000fe20000010093 */
[----:B------:R-:W-:Y:S02]  /*6320*/  HADD2.F32 R146, -RZ, R140.H1_H1 ;  /* 0x3000008cff927230 */ /* 0x000fe40000004100 */
[----:B------:R-:W-:Y:S01]  /*6330*/  FADD.FTZ R153, R193, -R152 ;  /* 0x80000098c1997221 */ /* 0x000fe20000010000 */
[----:B------:R-:W-:Y:S02]  /*6340*/  HADD2.F32 R150, -RZ, R141.H1_H1 ;  /* 0x3000008dff967230 */ /* 0x000fe40000004100 */
[----:B------:R-:W-:Y:S01]  /*6350*/  FADD.FTZ R163, R202, -R163 ;  /* 0x800000a3caa37221 */ /* 0x000fe20000010000 */
[----:B------:R-:W-:Y:S02]  /*6360*/  HADD2.F32 R155, -RZ, R143.H0_H0 ;  /* 0x2000008fff9b7230 */ /* 0x000fe40000004100 */
        /* <DEDUP_REMOVED lines=19> */
.L_x_2197:
        /* <DEDUP_REMOVED lines=8> */
[----:B------:R-:W-:Y:S02]  /*6520*/  HADD2.F32 R150, -RZ, R141.H0_H0 ;  /* 0x2000008dff967230 */ /* 0x000fe40000004100 */
[----:B------:R-:W-:Y:S01]  /*6530*/  FADD.FTZ R153, R194, -R153 ;  /* 0x80000099c2997221 */ /* 0x000fe20000010000 */
[----:B------:R-:W-:-:S02]  /*6540*/  HADD2.F32 R154, -RZ, R142.H0_H0 ;  /* 0x2000008eff9a7230 */ /* 0x000fc40000004100 */
[----:B------:R-:W-:Y:S01]  /*6550*/  FADD.FTZ R155, R198, -R155 ;  /* 0x8000009bc69b7221 */ /* 0x000fe20000010000 */
[----:B------:R-:W-:Y:S02]  /*6560*/  HADD2.F32 R162, -RZ, R143.H1_H1 ;  /* 0x3000008fffa27230 */ /* 0x000fe40000004100 */
[----:B------:R-:W-:Y:S01]  /*6570*/  FADD.FTZ R157, R199, -R156 ;  /* 0x8000009cc79d7221 */ /* 0x000fe20000010000 */
[--C-:B------:R-:W-:Y:S02]  /*6580*/  HADD2.F32 R151, -RZ, R140.reuse.H0_H0 ;  /* 0x2000008cff977230 */ /* 0x100fe40000004100 */
[----:B------:R-:W-:Y:S01]  /*6590*/  FADD.FTZ R149, R190, -R149 ;  /* 0x80000095be957221 */ /* 0x000fe20000010000 */
[C---:B-----5:R-:W-:Y:S01]  /*65a0*/  FFMA.FTZ R153, R8.reuse, R153, R150 ;  /* 0x0000009908997223 */ /* 0x060fe20000010096 */
        /* <DEDUP_REMOVED lines=24> */
.L_x_2196:
        /* <DEDUP_REMOVED lines=45> */
.L_x_2199:
        /* <DEDUP_REMOVED lines=12> */
[--C-:B------:R-:W-:Y:S02]  /*6ac0*/  HADD2.F32 R158, -RZ, R142.reuse.H1_H1 ;  /* 0x3000008eff9e7230 */ /* 0x100fe40000004100 */
[----:B------:R-:W-:Y:S01]  /*6ad0*/  FADD.FTZ R159, R193, -R154 ;  /* 0x8000009ac19f7221 */ /* 0x000fe20000010000 */
[----:B------:R-:W-:Y:S02]  /*6ae0*/  HADD2.F32 R152, -RZ, R142.H0_H0 ;  /* 0x2000008eff987230 */ /* 0x000fe40000004100 */
        /* <DEDUP_REMOVED lines=22> */
.L_x_2195:
        /* <DEDUP_REMOVED lines=45> */
.L_x_2201:
        /* <DEDUP_REMOVED lines=33> */
.L_x_2200:
        /* <DEDUP_REMOVED lines=37> */
.L_x_2202:
        /* <DEDUP_REMOVED lines=28> */
.L_x_2198:
        /* <DEDUP_REMOVED lines=9> */
.L_x_2194:
[----:B------:R-:W-:Y:S05]  /*75d0*/  BSYNC.RECONVERGENT B0 ;  /* 0x0000000000007941 */ /* 0x000fea0003800200 */
.L_x_2193:
[----:B------:R-:W-:Y:S02]  /*75e0*/  ISETP.NE.AND P4, PT, R161, RZ, PT ;  /* 0x000000ffa100720c */ /* 0x000fe40003f85270 */
[----:B------:R-:W-:-:S11]  /*75f0*/  PLOP3.LUT P3, PT, P3, PT, PT, 0x8, 0x80 ;  /* 0x000000000080781c */ /* 0x000fd60001f6e170 */
[----:B------:R-:W-:Y:S05]  /*7600*/  @!P4 BRA `(.L_x_2203) ;  /* 0xffffff900040c947 */ /* 0x000fea000383ffff */
.L_x_2154:
        /* <DEDUP_REMOVED lines=40> */
.L_x_2204:
        /* <DEDUP_REMOVED lines=15> */
.L_x_4858:


//--------------------- .text._ZN10layer_norm31ln_parallel_residual_bwd_kernelINS_13Kernel_traitsIf6__halfS2_S2_fjLj8192ELj1ELj1ELj8ELj16ENS_18Kernel_traits_baseILj8192EfS2_S2_S2_fjLj256EEEEELb0ELb1ELb1EEEvNS_9BwdParamsE --------------------------
	.section	.text._ZN10layer_norm31ln_parallel_residual_bwd_kernelINS_13Kernel_traitsIf6__halfS2_S2_fjLj8192ELj1ELj1ELj8ELj16ENS_18Kernel_traits_baseILj8192EfS2_S2_S2_fjLj256EEEEELb0ELb1ELb1EEEvNS_9BwdParamsE,"ax",@progbits
	.align	128
        .global         _ZN10layer_norm31ln_parallel_residual_bwd_kernelINS_13Kernel_traitsIf6__halfS2_S2_fjLj8192ELj1ELj1ELj8ELj16ENS_18Kernel_traits_baseILj8192EfS2_S2_S2_fjLj256EEEEELb0ELb1ELb1EEEvNS_9BwdParamsE
        .type           _ZN10layer_norm31ln_parallel_residual_bwd_kernelINS_13Kernel_traitsIf6__halfS2_S2_fjLj8192ELj1ELj1ELj8ELj16ENS_18Kernel_traits_baseILj8192EfS2_S2_S2_fjLj256EEEEELb0ELb1ELb1EEEvNS_9BwdParamsE,@function
        .size           _ZN10layer_norm31ln_parallel_residual_bwd_kernelINS_13Kernel_traitsIf6__halfS2_S2_fjLj8192ELj1ELj1ELj8ELj16ENS_18Kernel_traits_baseILj8192EfS2_S2_S2_fjLj256EEEEELb0ELb1ELb1EEEvNS_9BwdParamsE,(.L_x_4859 - _ZN10layer_norm31ln_parallel_residual_bwd_kernelINS_13Kernel_traitsIf6__halfS2_S2_fjLj8192ELj1ELj1ELj8ELj16ENS_18Kernel_traits_baseILj8192EfS2_S2_S2_fjLj256EEEEELb0ELb1ELb1EEEvNS_9BwdParamsE)
        .other          _ZN10layer_norm31ln_parallel_residual_bwd_kernelINS_13Kernel_traitsIf6__halfS2_S2_fjLj8192ELj1ELj1ELj8ELj16ENS_18Kernel_traits_baseILj8192EfS2_S2_S2_fjLj256EEEEELb0ELb1ELb1EEEvNS_9BwdParamsE,@"STO_CUDA_ENTRY STV_DEFAULT"
_ZN10layer_norm31ln_parallel_residual_bwd_kernelINS_13Kernel_traitsIf6__halfS2_S2_fjLj8192ELj1ELj1ELj8ELj16ENS_18Kernel_traits_baseILj8192EfS2_S2_S2_fjLj256EEEEELb0ELb1ELb1EEEvNS_9BwdParamsE:
.text._ZN10layer_norm31ln_parallel_residual_bwd_kernelINS_13Kernel_traitsIf6__halfS2_S2_fjLj8192ELj1ELj1ELj8ELj16ENS_18Kernel_traits_baseILj8192EfS2_S2_S2_fjLj256EEEEELb0ELb1ELb1EEEvNS_9BwdParamsE:
        /* <DEDUP_REMOVED lines=96> */
.L_x_2238:
[----:B0-----:R-:W0:Y:S01]  /*0600*/  LDC.64 R80, c[0x0][0x3a8] ;  /* 0x0000ea00ff507b82 */ /* 0x001e220000000a00 */
[----:B------:R-:W-:-:S05]  /*0610*/  IMAD R0, R156, UR12, RZ ;  /* 0x0000000c9c007c24 */ /* 0x000fca000f8e02ff */
[----:B------:R-:W-:Y:S02]  /*0620*/  SHF.R.S32.HI R57, RZ, 0x1f, R0 ;  /* 0x0000001fff397819 */ /* 0x000fe40000011400 */
[----:B------:R-:W1:Y:S02]  /*0630*/  LDC.64 R166, c[0x0][0x3c0] ;  /* 0x0000f000ffa67b82 */ /* 0x000e640000000a00 */
[----:B------:R-:W-:-:S04]  /*0640*/  LEA.HI R57, R57, R0, RZ, 0x3 ;  /* 0x0000000039397211 */ /* 0x000fc800078f18ff */
[----:B------:R-:W-:Y:S02]  /*0650*/  LEA.HI.SX32 R165, R57, R148, 0x1d ;  /* 0x0000009439a57211 */ /* 0x000fe400078feaff */
[----:B------:R-:W3:Y:S08]  /*0660*/  LDC.64 R2, c[0x0][0x428] ;  /* 0x00010a00ff027b82 */ /* 0x000ef00000000a00 */
[----:B------:R-:W4:Y:S01]  /*0670*/  LDC.64 R168, c[0x0][0x3c8] ;  /* 0x0000f200ffa87b82 */ /* 0x000f220000000a00 */
[C---:B0-----:R-:W-:Y:S01]  /*0680*/  IMAD.WIDE.U32 R56, R165.reuse, 0x10, R80 ;  /* 0x00000010a5387825 */ /* 0x041fe200078e0050 */
[----:B------:R-:W-:-:S02]  /*0690*/  IADD3 R163, PT, PT, R165, 0x100, RZ ;  /* 0x00000100a5a37810 */ /* 0x000fc40007ffe0ff */
[C---:B------:R-:W-:Y:S02]  /*06a0*/  IADD3 R161, PT, PT, R165.reuse, 0x200, RZ ;  /* 0x00000200a5a17810 */ /* 0x040fe40007ffe0ff */
[----:B------:R-:W-:Y:S01]  /*06b0*/  IADD3 R157, PT, PT, R165, 0x300, RZ ;  /* 0x00000300a59d7810 */ /* 0x000fe20007ffe0ff */
[----:B------:R-:W2:Y:S01]  /*06c0*/  LDG.E.128 R56, desc[UR8][R56.64] ;  /* 0x0000000838387981 */ /* 0x000ea2000c1e1d00 */
[----:B-1----:R-:W-:-:S04]  /*06d0*/  IMAD.WIDE R166, R156, 0x4, R166 ;  /* 0x000000049ca67825 */ /* 0x002fc800078e02a6 */
[----:B------:R-:W-:Y:S02]  /*06e0*/  IMAD.WIDE.U32 R64, R163, 0x10, R80 ;  /* 0x00000010a3407825 */ /* 0x000fe400078e0050 */
[----:B------:R-:W2:Y:S02]  /*06f0*/  LDG.E R166, desc[UR8][R166.64] ;  /* 0x00000008a6a67981 */ /* 0x000ea4000c1e1900 */
[----:B---3--:R-:W-:Y:S02]  /*0700*/  IMAD.WIDE.U32 R60, R165, 0x10, R2 ;  /* 0x00000010a53c7825 */ /* 0x008fe400078e0002 */
[----:B------:R-:W3:Y:S02]  /*0710*/  LDG.E.128 R64, desc[UR8][R64.64] ;  /* 0x0000000840407981 */ /* 0x000ee4000c1e1d00 */
[--C-:B------:R-:W-:Y:S02]  /*0720*/  IMAD.WIDE.U32 R72, R161, 0x10, R80.reuse ;  /* 0x00000010a1487825 */ /* 0x100fe400078e0050 */
[----:B------:R-:W3:Y:S02]  /*0730*/  LDG.E.128 R60, desc[UR8][R60.64] ;  /* 0x000000083c3c7981 */ /* 0x000ee4000c1e1d00 */
[----:B------:R-:W-:-:S02]  /*0740*/  IMAD.WIDE.U32 R80, R157, 0x10, R80 ;  /* 0x000000109d507825 */ /* 0x000fc400078e0050 */
[----:B------:R-:W3:Y:S02]  /*0750*/  LDG.E.128 R72, desc[UR8][R72.64] ;  /* 0x0000000848487981 */ /* 0x000ee4000c1e1d00 */
[--C-:B------:R-:W-:Y:S02]  /*0760*/  IMAD.WIDE.U32 R68, R163, 0x10, R2.reuse ;  /* 0x00000010a3447825 */ /* 0x100fe400078e0002 */
[----:B------:R-:W3:Y:S02]  /*0770*/  LDG.E.128 R80, desc[UR8][R80.64] ;  /* 0x0000000850507981 */ /* 0x000ee4000c1e1d00 */
[--C-:B------:R-:W-:Y:S02]  /*0780*/  IMAD.WIDE.U32 R76, R161, 0x10, R2.reuse ;  /* 0x00000010a14c7825 */ /* 0x100fe400078e0002 */
[----:B------:R-:W3:Y:S02]  /*0790*/  LDG.E.128 R68, desc[UR8][R68.64] ;  /* 0x0000000844447981 */ /* 0x000ee4000c1e1d00 */
[----:B------:R-:W-:-:S02]  /*07a0*/  IMAD.WIDE.U32 R84, R157, 0x10, R2 ;  /* 0x000000109d547825 */ /* 0x000fc400078e0002 */
[----:B------:R-:W3:Y:S02]  /*07b0*/  LDG.E.128 R76, desc[UR8][R76.64] ;  /* 0x000000084c4c7981 */ /* 0x000ee4000c1e1d00 */
[----:B----4-:R-:W-:Y:S02]  /*07c0*/  IMAD.WIDE R2, R156, 0x4, R168 ;  /* 0x000000049c027825 */ /* 0x010fe400078e02a8 */
[----:B------:R-:W4:Y:S04]  /*07d0*/  LDG.E.128 R84, desc[UR8][R84.64] ;  /* 0x0000000854547981 */ /* 0x000f28000c1e1d00 */
[----:B------:R0:W4:Y:S02]  /*07e0*/  LDG.E R160, desc[UR8][R2.64] ;  /* 0x0000000802a07981 */ /* 0x000124000c1e1900 */
[----:B0-----:R-:W0:Y:S02]  /*07f0*/  @P2 LDC.64 R2, c[0x0][0x438] ;  /* 0x00010e00ff022b82 */ /* 0x001e240000000a00 */
[----:B0-----:R-:W-:-:S05]  /*0800*/  @P2 IMAD.WIDE.U32 R2, R157, 0x10, R2 ;  /* 0x000000109d022825 */ /* 0x001fca00078e0002 */
[----:B-----5:R0:W5:Y:S01]  /*0810*/  @P2 LDG.E.128 R44, desc[UR8][R2.64] ;  /* 0x00000008022c2981 */ /* 0x020162000c1e1d00 */
[--C-:B--2---:R-:W-:Y:S02]  /*0820*/  HADD2.F32 R0, -RZ, R56.reuse.H0_H0 ;  /* 0x20000038ff007230 */ /* 0x104fe40000004100 */
[----:B------:R-:W-:Y:S02]  /*0830*/  HADD2.F32 R162, -RZ, R56.H1_H1 ;  /* 0x30000038ffa27230 */ /* 0x000fe40000004100 */
[--C-:B------:R-:W-:Y:S02]  /*0840*/  HADD2.F32 R164, -RZ, R57.reuse.H0_H0 ;  /* 0x20000039ffa47230 */ /* 0x100fe40000004100 */
[----:B------:R-:W-:Y:S01]  /*0850*/  HADD2.F32 R168, -RZ, R57.H1_H1 ;  /* 0x30000039ffa87230 */ /* 0x000fe20000004100 */
[----:B------:R-:W-:Y:S01]  /*0860*/  FSEL R166, R166, RZ, !P4 ;  /* 0x000000ffa6a67208 */ /* 0x000fe20006000000 */
[----:B------:R-:W1:Y:S04]  /*0870*/  @P2 LDC.64 R56, c[0x0][0x438] ;  /* 0x00010e00ff382b82 */ /* 0x000e680000000a00 */
[----:B------:R-:W-:Y:S01]  /*0880*/  FADD.FTZ R221, -R166, R0 ;  /* 0x00000000a6dd7221 */ /* 0x000fe20000010100 */
[----:B---3--:R-:W-:-:S02]  /*0890*/  HADD2.F32 R183, -RZ, R60.H0_H0 ;  /* 0x2000003cffb77230 */ /* 0x008fc40000004100 */
[----:B------:R-:W-:Y:S02]  /*08a0*/  HADD2.F32 R188, -RZ, R60.H1_H1 ;  /* 0x3000003cffbc7230 */ /* 0x000fe40000004100 */
[--C-:B------:R-:W-:Y:S02]  /*08b0*/  HADD2.F32 R167, -RZ, R72.reuse.H0_H0 ;  /* 0x20000048ffa77230 */ /* 0x100fe40000004100 */
[----:B------:R-:W-:Y:S02]  /*08c0*/  HADD2.F32 R169, -RZ, R72.H1_H1 ;  /* 0x30000048ffa97230 */ /* 0x000fe40000004100 */
[----:B------:R-:W-:Y:S01]  /*08d0*/  FMUL.FTZ R231, R32, R183 ;  /* 0x000000b720e77220 */ /* 0x000fe20000410000 */
[----:B------:R-:W-:Y:S02]  /*08e0*/  HADD2.F32 R72, -RZ, R82.H0_H0 ;  /* 0x20000052ff487230 */ /* 0x000fe40000004100 */
[----:B------:R-:W-:Y:S01]  /*08f0*/  FADD.FTZ R229, -R166, R162 ;  /* 0x000000a2a6e57221 */ /* 0x000fe20000010100 */
[----:B------:R-:W-:-:S02]  /*0900*/  HADD2.F32 R187, -RZ, R61.H0_H0 ;  /* 0x2000003dffbb7230 */ /* 0x000fc40000004100 */
[----:B------:R-:W-:Y:S01]  /*0910*/  FMUL.FTZ R234, R33, R188 ;  /* 0x000000bc21ea7220 */ /* 0x000fe20000410000 */
[--C-:B------:R-:W-:Y:S02]  /*0920*/  HADD2.F32 R235, -RZ, R83.reuse.H0_H0 ;  /* 0x20000053ffeb7230 */ /* 0x100fe40000004100 */
[----:B------:R-:W-:Y:S02]  /*0930*/  HADD2.F32 R233, -RZ, R83.H1_H1 ;  /* 0x30000053ffe97230 */ /* 0x000fe40000004100 */
[C---:B------:R-:W-:Y:S01]  /*0940*/  FADD.FTZ R83, -R166.reuse, R72 ;  /* 0x00000048a6537221 */ /* 0x040fe20000010100 */
[----:B------:R-:W-:Y:S01]  /*0950*/  FADD.FTZ R227, -R166, R164 ;  /* 0x000000a4a6e37221 */ /* 0x000fe20000010100 */
[--C-:B----4-:R-:W-:Y:S02]  /*0960*/  HADD2.F32 R211, -RZ, R85.reuse.H0_H0 ;  /* 0x20000055ffd37230 */ /* 0x110fe40000004100 */
[----:B------:R-:W-:Y:S02]  /*0970*/  HADD2.F32 R216, -RZ, R85.H1_H1 ;  /* 0x30000055ffd87230 */ /* 0x000fe40000004100 */
[C---:B------:R-:W-:Y:S01]  /*0980*/  FMUL.FTZ R0, R160.reuse, R221 ;  /* 0x000000dda0007220 */ /* 0x040fe20000410000 */
[----:B------:R-:W-:Y:S01]  /*0990*/  FADD.FTZ R85, RZ, R231 ;  /* 0x000000e7ff557221 */ /* 0x000fe20000010000 */
[----:B------:R-:W-:-:S02]  /*09a0*/  FMUL.FTZ R229, R160, R229 ;  /* 0x000000e5a0e57220 */ /* 0x000fc40000410000 */
[----:B------:R-:W-:Y:S01]  /*09b0*/  FFMA.FTZ R72, R0, R231, RZ ;  /* 0x000000e700487223 */ /* 0x000fe200000100ff */
[----:B------:R-:W-:Y:S02]  /*09c0*/  HADD2.F32 R194, -RZ, R61.H1_H1 ;  /* 0x3000003dffc27230 */ /* 0x000fe40000004100 */
[----:B------:R-:W-:Y:S01]  /*09d0*/  FMUL.FTZ R232, R34, R187 ;  /* 0x000000bb22e87220 */ /* 0x000fe20000410000 */
[----:B------:R-:W-:Y:S02]  /*09e0*/  HADD2.F32 R223, -RZ, R58.H0_H0 ;  /* 0x2000003affdf7230 */ /* 0x000fe40000004100 */
[----:B------:R-:W-:Y:S01]  /*09f0*/  FADD.FTZ R85, R85, R234 ;  /* 0x000000ea55557221 */ /* 0x000fe20000010000 */
[----:B------:R-:W-:Y:S01]  /*0a00*/  FADD.FTZ R225, -R166, R168 ;  /* 0x000000a8a6e17221 */ /* 0x000fe20000010100 */
[----:B------:R-:W-:Y:S01]  /*0a10*/  FMUL.FTZ R227, R160, R227 ;  /* 0x000000e3a0e37220 */ /* 0x000fe20000410000 */
[----:B------:R-:W-:Y:S01]  /*0a20*/  FFMA.FTZ R72, R229, R234, R72 ;  /* 0x000000eae5487223 */ /* 0x000fe20000010048 */
[----:B------:R-:W-:-:S02]  /*0a30*/  HADD2.F32 R193, -RZ, R62.H0_H0 ;  /* 0x2000003effc17230 */ /* 0x000fc40000004100 */
[----:B------:R-:W-:Y:S01]  /*0a40*/  FMUL.FTZ R230, R35, R194 ;  /* 0x000000c223e67220 */ /* 0x000fe20000410000 */
[----:B------:R-:W-:Y:S02]  /*0a50*/  HADD2.F32 R217, -RZ, R58.H1_H1 ;  /* 0x3000003affd97230 */ /* 0x000fe40000004100 */
[----:B------:R-:W-:Y:S01]  /*0a60*/  FADD.FTZ R85, R85, R232 ;  /* 0x000000e855557221 */ /* 0x000fe20000010000 */
[----:B------:R-:W-:Y:S01]  /*0a70*/  FADD.FTZ R223, -R166, R223 ;  /* 0x000000dfa6df7221 */ /* 0x000fe20000010100 */
[----:B------:R-:W-:Y:S01]  /*0a80*/  FMUL.FTZ R225, R160, R225 ;  /* 0x000000e1a0e17220 */ /* 0x000fe20000410000 */
[----:B------:R-:W-:Y:S01]  /*0a90*/  FFMA.FTZ R72, R227, R232, R72 ;  /* 0x000000e8e3487223 */ /* 0x000fe20000010048 */
[----:B------:R-:W-:Y:S02]  /*0aa0*/  HADD2.F32 R190, -RZ, R62.H1_H1 ;  /* 0x3000003effbe7230 */ /* 0x000fe40000004100 */
[----:B------:R-:W-:Y:S01]  /*0ab0*/  FMUL.FTZ R228, R28, R193 ;  /* 0x000000c11ce47220 */ /* 0x000fe20000410000 */
[----:B------:R-:W-:-:S02]  /*0ac0*/  HADD2.F32 R219, -RZ, R59.H0_H0 ;  /* 0x2000003bffdb7230 */ /* 0x000fc40000004100 */
        /* <DEDUP_REMOVED lines=30> */
[----:B------:R-:W-:Y:S02]  /*0cb0*/  HADD2.F32 R66, -RZ, R68.H1_H1 ;  /* 0x30000044ff427230 */ /* 0x000fe40000004100 */
[----:B------:R-:W-:Y:S01]  /*0cc0*/  FADD.FTZ R56, R56, R217 ;  /* 0x000000d938387221 */ /* 0x000fe20000010000 */
[--C-:B------:R-:W-:Y:S02]  /*0cd0*/  HADD2.F32 R201, -RZ, R65.reuse.H0_H0 ;  /* 0x20000041ffc97230 */ /* 0x100fe40000004100 */
        /* <DEDUP_REMOVED lines=10> */
[----:B------:R-:W-:Y:S02]  /*0d80*/  HADD2.F32 R64, -RZ, R69.H1_H1 ;  /* 0x30000045ff407230 */ /* 0x000fe40000004100 */
[----:B------:R-:W-:Y:S01]  /*0d90*/  FMUL.FTZ R199, R26, R65 ;  /* 0x000000411ac77220 */ /* 0x000fe20000410000 */
[----:B------:R-:W-:Y:S01]  /*0da0*/  FADD.FTZ R2, R3, R198 ;  /* 0x000000c603027221 */ /* 0x000fe20000010000 */
[----:B------:R-:W-:Y:S01]  /*0db0*/  FADD.FTZ R203, -R166, R203 ;  /* 0x000000cba6cb7221 */ /* 0x000fe20000010100 */
[----:B------:R-:W-:Y:S01]  /*0dc0*/  FMUL.FTZ R201, R160, R201 ;  /* 0x000000c9a0c97220 */ /* 0x000fe20000410000 */
[----:B------:R-:W-:Y:S01]  /*0dd0*/  FFMA.FTZ R56, R200, R198, R57 ;  /* 0x000000c6c8387223 */ /* 0x000fe20000010039 */
[----:B------:R-:W-:-:S02]  /*0de0*/  HADD2.F32 R209, -RZ, R67.H0_H0 ;  /* 0x20000043ffd17230 */ /* 0x000fc40000004100 */
[----:B------:R-:W-:Y:S02]  /*0df0*/  HADD2.F32 R241, -RZ, R67.H1_H1 ;  /* 0x30000043fff17230 */ /* 0x000fe40000004100 */
[----:B------:R-:W-:Y:S01]  /*0e00*/  FMUL.FTZ R202, R27, R64 ;  /* 0x000000401bca7220 */ /* 0x000fe20000410000 */
[--C-:B------:R-:W-:Y:S02]  /*0e10*/  HADD2.F32 R67, -RZ, R70.reuse.H0_H0 ;  /* 0x20000046ff437230 */ /* 0x100fe40000004100 */
        /* <DEDUP_REMOVED lines=11> */
[----:B------:R-:W-:Y:S01]  /*0ed0*/  FMUL.FTZ R206, R21, R70 ;  /* 0x0000004615ce7220 */ /* 0x000fe20000410000 */
[----:B------:R-:W-:Y:S01]  /*0ee0*/  FADD.FTZ R3, R2, R203 ;  /* 0x000000cb02037221 */ /* 0x000fe20000010000 */
[----:B------:R-:W-:Y:S01]  /*0ef0*/  FADD.FTZ R209, -R166, R209 ;  /* 0x000000d1a6d17221 */ /* 0x000fe20000010100 */
[----:B------:R-:W-:Y:S01]  /*0f00*/  FMUL.FTZ R208, R160, R207 ;  /* 0x000000cfa0d07220 */ /* 0x000fe20000410000 */
[----:B------:R-:W-:Y:S01]  /*0f10*/  FFMA.FTZ R57, R205, R203, R56 ;  /* 0x000000cbcd397223 */ /* 0x000fe20000010038 */
[----:B------:R-:W-:Y:S02]  /*0f20*/  HADD2.F32 R68, -RZ, R71.H1_H1 ;  /* 0x30000047ff447230 */ /* 0x000fe40000004100 */
[----:B------:R-:W-:Y:S01]  /*0f30*/  FMUL.FTZ R207, R22, R69 ;  /* 0x0000004516cf7220 */ /* 0x000fe20000410000 */
[----:B------:R-:W-:Y:S01]  /*0f40*/  FADD.FTZ R2, R3, R206 ;  /* 0x000000ce03027221 */ /* 0x000fe20000010000 */
[--C-:B------:R-:W-:Y:S02]  /*0f50*/  HADD2.F32 R171, -RZ, R73.reuse.H0_H0 ;  /* 0x20000049ffab7230 */ /* 0x100fe40000004100 */
[----:B------:R-:W-:Y:S01]  /*0f60*/  FADD.FTZ R241, -R166, R241 ;  /* 0x000000f1a6f17221 */ /* 0x000fe20000010100 */
[----:B------:R-:W-:-:S02]  /*0f70*/  HADD2.F32 R173, -RZ, R73.H1_H1 ;  /* 0x30000049ffad7230 */ /* 0x000fc40000004100 */
[----:B------:R-:W-:Y:S01]  /*0f80*/  FMUL.FTZ R209, R160, R209 ;  /* 0x000000d1a0d17220 */ /* 0x000fe20000410000 */
[--C-:B------:R-:W-:Y:S02]  /*0f90*/  HADD2.F32 R179, -RZ, R75.reuse.H0_H0 ;  /* 0x2000004bffb37230 */ /* 0x100fe40000004100 */
[----:B------:R-:W-:Y:S01]  /*0fa0*/  FFMA.FTZ R56, R208, R206, R57 ;  /* 0x000000ced0387223 */ /* 0x000fe20000010039 */
[----:B------:R-:W-:Y:S02]  /*0fb0*/  HADD2.F32 R239, -RZ, R75.H1_H1 ;  /* 0x3000004bffef7230 */ /* 0x000fe40000004100 */
[--C-:B------:R-:W-:Y:S02]  /*0fc0*/  HADD2.F32 R181, -RZ, R77.reuse.H0_H0 ;  /* 0x2000004dffb57230 */ /* 0x100fe40000004100 */
[----:B------:R-:W-:Y:S02]  /*0fd0*/  HADD2.F32 R186, -RZ, R77.H1_H1 ;  /* 0x3000004dffba7230 */ /* 0x000fe40000004100 */
[----:B------:R-:W-:-:S02]  /*0fe0*/  HADD2.F32 R191, -RZ, R79.H0_H0 ;  /* 0x2000004fffbf7230 */ /* 0x000fc40000004100 */
[----:B------:R-:W-:Y:S02]  /*0ff0*/  HADD2.F32 R196, -RZ, R79.H1_H1 ;  /* 0x3000004fffc47230 */ /* 0x000fe40000004100 */
[--C-:B------:R-:W-:Y:S02]  /*1000*/  HADD2.F32 R175, -RZ, R74.reuse.H0_H0 ;  /* 0x2000004affaf7230 */ /* 0x100fe40000004100 */
[----:B------:R-:W-:Y:S02]  /*1010*/  HADD2.F32 R177, -RZ, R74.H1_H1 ;  /* 0x3000004affb17230 */ /* 0x000fe40000004100 */
[----:B------:R-:W-:Y:S02]  /*1020*/  HADD2.F32 R237, -RZ, R82.H1_H1 ;  /* 0x30000052ffed7230 */ /* 0x000fe40000004100 */
[C---:B------:R-:W-:Y:S01]  /*1030*/  FADD.FTZ R167, -R166.reuse, R167 ;  /* 0x000000a7a6a77221 */ /* 0x040fe20000010100 */
[--C-:B------:R-:W-:Y:S02]  /*1040*/  HADD2.F32 R73, -RZ, R80.reuse.H0_H0 ;  /* 0x20000050ff497230 */ /* 0x100fe40000004100 */
[----:B------:R-:W-:Y:S01]  /*1050*/  FADD.FTZ R169, -R166, R169 ;  /* 0x000000a9a6a97221 */ /* 0x000fe20000010100 */
[----:B------:R-:W-:-:S02]  /*1060*/  HADD2.F32 R75, -RZ, R80.H1_H1 ;  /* 0x30000050ff4b7230 */ /* 0x000fc40000004100 */
[C---:B------:R-:W-:Y:S01]  /*1070*/  FADD.FTZ R235, -R166.reuse, R235 ;  /* 0x000000eba6eb7221 */ /* 0x040fe20000010100 */
[--C-:B------:R-:W-:Y:S02]  /*1080*/  HADD2.F32 R77, -RZ, R81.reuse.H0_H0 ;  /* 0x20000051ff4d7230 */ /* 0x100fe40000004100 */
[----:B------:R-:W-:Y:S01]  /*1090*/  FADD.FTZ R233, -R166, R233 ;  /* 0x000000e9a6e97221 */ /* 0x000fe20000010100 */
[----:B------:R-:W-:Y:S02]  /*10a0*/  HADD2.F32 R79, -RZ, R81.H1_H1 ;  /* 0x30000051ff4f7230 */ /* 0x000fe40000004100 */
[----:B------:R-:W-:Y:S01]  /*10b0*/  FMUL.FTZ R210, R23, R68 ;  /* 0x0000004417d27220 */ /* 0x000fe20000410000 */
[--C-:B------:R-:W-:Y:S02]  /*10c0*/  HADD2.F32 R71, -RZ, R76.reuse.H0_H0 ;  /* 0x2000004cff477230 */ /* 0x100fe40000004100 */
[----:B------:R-:W-:Y:S01]  /*10d0*/  FADD.FTZ R3, R2, R207 ;  /* 0x000000cf02037221 */ /* 0x000fe20000010000 */
[----:B------:R-:W-:Y:S01]  /*10e0*/  FMUL.FTZ R212, R160, R241 ;  /* 0x000000f1a0d47220 */ /* 0x000fe20000410000 */
[----:B------:R-:W-:Y:S01]  /*10f0*/  FFMA.FTZ R57, R209, R207, R56 ;  /* 0x000000cfd1397223 */ /* 0x000fe20000010038 */
[----:B------:R-:W-:-:S02]  /*1100*/  HADD2.F32 R184, -RZ, R76.H1_H1 ;  /* 0x3000004cffb87230 */ /* 0x000fc40000004100 */
        /* <DEDUP_REMOVED lines=83> */
[----:B------:R-:W0:Y:S01]  /*1640*/  @P2 LDC.64 R58, c[0x0][0x438] ;  /* 0x00010e00ff3a2b82 */ /* 0x000e220000000a00 */
[----:B------:R-:W-:-:S02]  /*1650*/  FADD.FTZ R3, R3, R162 ;  /* 0x000000a203037221 */ /* 0x000fc40000010000 */
[----:B------:R-:W-:-:S03]  /*1660*/  FFMA.FTZ R57, R164, R162, R57 ;  /* 0x000000a2a4397223 */ /* 0x000fc60000010039 */
[----:B------:R-:W1:Y:S02]  /*1670*/  SHFL.DOWN PT, R2, R3, 0x10, 0x1f ;  /* 0x0a001f0003027f89 */ /* 0x000e6400000e0000 */
[----:B------:R-:W2:Y:S02]  /*1680*/  @P2 LDC.64 R60, c[0x0][0x438] ;  /* 0x00010e00ff3c2b82 */ /* 0x000ea40000000a00 */
[----:B------:R-:W3:Y:S01]  /*1690*/  SHFL.DOWN PT, R56, R57, 0x10, 0x1f ;  /* 0x0a001f0039387f89 */ /* 0x000ee200000e0000 */
[----:B0-----:R-:W-:-:S05]  /*16a0*/  @P2 IMAD.WIDE.U32 R58, R161, 0x10, R58 ;  /* 0x00000010a13a2825 */ /* 0x001fca00078e003a */
[----:B------:R0:W5:Y:S01]  /*16b0*/  @P2 LDG.E.128 R40, desc[UR8][R58.64] ;  /* 0x000000083a282981 */ /* 0x000162000c1e1d00 */
[----:B-1----:R-:W-:Y:S01]  /*16c0*/  FADD.FTZ R2, R3, R2 ;  /* 0x0000000203027221 */ /* 0x002fe20000010000 */
[----:B--2---:R-:W-:-:S04]  /*16d0*/  @P2 IMAD.WIDE.U32 R60, R163, 0x10, R60 ;  /* 0x00000010a33c2825 */ /* 0x004fc800078e003c */
[----:B---3--:R-:W-:Y:S01]  /*16e0*/  FADD.FTZ R56, R57, R56 ;  /* 0x0000003839387221 */ /* 0x008fe20000010000 */
[----:B------:R1:W5:Y:S04]  /*16f0*/  @P2 LDG.E.128 R36, desc[UR8][R60.64] ;  /* 0x000000083c242981 */ /* 0x000368000c1e1d00 */
[----:B0-----:R-:W0:Y:S04]  /*1700*/  SHFL.DOWN PT, R59, R2, 0x8, 0x1f ;  /* 0x09001f00023b7f89 */ /* 0x001e2800000e0000 */
[----:B-1----:R-:W1:Y:S01]  /*1710*/  SHFL.DOWN PT, R61, R56, 0x8, 0x1f ;  /* 0x09001f00383d7f89 */ /* 0x002e6200000e0000 */
        /* <DEDUP_REMOVED lines=9> */
[----:B------:R-:W-:Y:S02]  /*17b0*/  MOV R2, 0x400 ;  /* 0x0000040000027802 */ /* 0x000fe40000000f00 */
[----:B------:R-:W-:Y:S02]  /*17c0*/  LOP3.LUT P1, RZ, R148, 0x1f, RZ, 0xc0, !PT ;  /* 0x0000001f94ff7812 */ /* 0x000fe4000782c0ff */
[----:B--2---:R-:W-:Y:S01]  /*17d0*/  LEA R59, R233, R2, 0x18 ;  /* 0x00000002e93b7211 */ /* 0x004fe200078ec0ff */
[----:B0-----:R-:W-:Y:S01]  /*17e0*/  FADD.FTZ R3, R58, R3 ;  /* 0x000000033a037221 */ /* 0x001fe20000010000 */
[----:B-1----:R-:W-:-:S04]  /*17f0*/  FADD.FTZ R57, R60, R57 ;  /* 0x000000393c397221 */ /* 0x002fc80000010000 */
[----:B------:R-:W0:Y:S04]  /*1800*/  SHFL.DOWN PT, R2, R3, 0x1, 0x1f ;  /* 0x08201f0003027f89 */ /* 0x000e2800000e0000 */
[----:B------:R-:W1:Y:S01]  /*1810*/  SHFL.DOWN PT, R56, R57, 0x1, 0x1f ;  /* 0x08201f0039387f89 */ /* 0x000e6200000e0000 */
[----:B------:R-:W-:Y:S02]  /*1820*/  PLOP3.LUT P0, PT, PT, PT, PT, 0x80, 0x8 ;  /* 0x000000000008781c */ /* 0x000fe40003f0f070 */
[----:B------:R-:W-:Y:S02]  /*1830*/  @!P1 PLOP3.LUT P0, PT, P3, PT, PT, 0x80, 0x8 ;  /* 0x000000000008981c */ /* 0x000fe40001f0f070 */
[----:B------:R-:W-:-:S04]  /*1840*/  IADD3 R233, PT, PT, R59, 0x8040, RZ ;  /* 0x000080403be97810 */ /* 0x000fc80007ffe0ff */
[----:B------:R-:W-:-:S07]  /*1850*/  @!P1 MOV R58, R233 ;  /* 0x000000e9003a9202 */ /* 0x000fce0000000f00 */
[----:B------:R-:W-:Y:S01]  /*1860*/  @!P0 IADD3 R58, PT, PT, R59, 0x8000, RZ ;  /* 0x000080003b3a8810 */ /* 0x000fe20007ffe0ff */
[----:B0-----:R-:W-:-:S03]  /*1870*/  FADD.FTZ R2, R3, R2 ;  /* 0x0000000203027221 */ /* 0x001fc60000010000 */
[----:B------:R-:W-:Y:S01]  /*1880*/  @!P1 LEA R80, R158, R58, 0x3 ;  /* 0x0000003a9e509211 */ /* 0x000fe200078e18ff */
[----:B-1----:R-:W-:-:S05]  /*1890*/  FADD.FTZ R3, R57, R56 ;  /* 0x0000003839037221 */ /* 0x002fca0000010000 */
[----:B------:R0:W-:Y:S01]  /*18a0*/  @!P1 STS.64 [R80], R2 ;  /* 0x0000000250009388 */ /* 0x0001e20000000a00 */
[C---:B------:R-:W-:Y:S02]  /*18b0*/  @!P3 IADD3 R233, PT, PT, R59.reuse, 0x8000, RZ ;  /* 0x000080003be9b810 */ /* 0x040fe40007ffe0ff */
[C---:B------:R-:W-:Y:S02]  /*18c0*/  IADD3 R60, PT, PT, R59.reuse, 0x8050, RZ ;  /* 0x000080503b3c7810 */ /* 0x040fe40007ffe0ff */
[C---:B------:R-:W-:Y:S02]  /*18d0*/  IADD3 R235, PT, PT, R59.reuse, 0x8060, RZ ;  /* 0x000080603beb7810 */ /* 0x040fe40007ffe0ff */
[C---:B------:R-:W-:Y:S02]  /*18e0*/  IADD3 R236, PT, PT, R59.reuse, 0x8070, RZ ;  /* 0x000080703bec7810 */ /* 0x040fe40007ffe0ff */
[C---:B------:R-:W-:Y:S02]  /*18f0*/  @!P3 IADD3 R60, PT, PT, R59.reuse, 0x8010, RZ ;  /* 0x000080103b3cb810 */ /* 0x040fe40007ffe0ff */
[C---:B------:R-:W-:Y:S01]  /*1900*/  @!P3 IADD3 R235, PT, PT, R59.reuse, 0x8020, RZ ;  /* 0x000080203bebb810 */ /* 0x040fe20007ffe0ff */
        /* <DEDUP_REMOVED lines=25> */
[----:B0-----:R-:W0:Y:S01]  /*1aa0*/  LDC.64 R80, c[0x0][0x438] ;  /* 0x00010e00ff507b82 */ /* 0x001e220000000a00 */
[----:B------:R-:W1:Y:S04]  /*1ab0*/  LDS.128 R56, [R233] ;  /* 0x00000000e9387984 */ /* 0x000e680000000c00 */
[----:B------:R-:W2:Y:S01]  /*1ac0*/  LDS.128 R60, [R60] ;  /* 0x000000003c3c7984 */ /* 0x000ea20000000c00 */
[----:B------:R-:W-:-:S02]  /*1ad0*/  FFMA.FTZ R102, R171, R181, R102 ;  /* 0x000000b5ab667223 */ /* 0x000fc40000010066 */
[----:B------:R-:W3:Y:S01]  /*1ae0*/  LDC.64 R2, c[0x0][0x380] ;  /* 0x0000e000ff027b82 */ /* 0x000ee20000000a00 */
[----:B------:R-:W4:Y:S04]  /*1af0*/  LDS.128 R64, [R235] ;  /* 0x00000000eb407984 */ /* 0x000f280000000c00 */
[----:B------:R-:W3:Y:S01]  /*1b00*/  LDS.128 R68, [R236] ;  /* 0x00000000ec447984 */ /* 0x000ee20000000c00 */
        /* <DEDUP_REMOVED lines=8> */
[----:B0-----:R-:W-:Y:S02]  /*1b90*/  ISETP.NE.U32.AND P0, PT, R80, RZ, PT ;  /* 0x000000ff5000720c */ /* 0x001fe40003f05070 */
[----:B----4-:R-:W-:Y:S01]  /*1ba0*/  FADD.FTZ R181, R181, R64 ;  /* 0x00000040b5b57221 */ /* 0x010fe20000010000 */
[----:B------:R-:W-:Y:S01]  /*1bb0*/  FADD.FTZ R56, R56, R65 ;  /* 0x0000004138387221 */ /* 0x000fe20000010000 */
[----:B------:R-:W-:Y:S02]  /*1bc0*/  ISETP.NE.AND.EX P0, PT, R81, RZ, PT, P0 ;  /* 0x000000ff5100720c */ /* 0x000fe40003f05300 */
[----:B------:R-:W-:Y:S01]  /*1bd0*/  FADD.FTZ R181, R66, R181 ;  /* 0x000000b542b57221 */ /* 0x000fe20000010000 */
[----:B------:R-:W-:-:S03]  /*1be0*/  FADD.FTZ R56, R67, R56 ;  /* 0x0000003843387221 */ /* 0x000fc60000010000 */
[----:B---3--:R-:W-:Y:S01]  /*1bf0*/  FADD.FTZ R181, R181, R68 ;  /* 0x00000044b5b57221 */ /* 0x008fe20000010000 */
        /* <DEDUP_REMOVED lines=85> */
.L_x_2208:
        /* <DEDUP_REMOVED lines=33> */
.L_x_2207:
        /* <DEDUP_REMOVED lines=36> */
.L_x_2210:
        /* <DEDUP_REMOVED lines=37> */
.L_x_2206:
        /* <DEDUP_REMOVED lines=43> */
.L_x_2212:
        /* <DEDUP_REMOVED lines=41> */
.L_x_2211:
        /* <DEDUP_REMOVED lines=44> */
.L_x_2213:
        /* <DEDUP_REMOVED lines=44> */
.L_x_2209:
        /* <DEDUP_REMOVED lines=23> */
[----:B------:R-:W-:Y:S01]  /*3420*/  FFMA.FTZ R0, R205, R66, R67 ;  /* 0x00000042cd007223 */ /* 0x000fe20000010043 */
[----:B------:R-:W-:Y:S01]  /*3430*/  FADD.FTZ R199, R199, -R48 ;  /* 0x80000030c7c77221 */ /* 0x000fe20000010000 */
[----:B------:R-:W-:Y:S01]  /*3440*/  FADD.FTZ R51, R198, -R49 ;  /* 0x80000031c6337221 */ /* 0x000fe20000010000 */
[----:B-----5:R-:W-:Y:S02]  /*3450*/  HADD2.F32 R48, -RZ, R38.H0_H0 ;  /* 0x20000026ff307230 */ /* 0x020fe40000004100 */
[----:B------:R-:W-:Y:S01]  /*3460*/  FADD.FTZ R203, R203, -R0 ;  /* 0x80000000cbcb7221 */ /* 0x000fe20000010000 */
        /* <DEDUP_REMOVED lines=12> */
[----:B------:R-:W-:Y:S02]  /*3530*/  HADD2.F32 R52, -RZ, R39.H1_H1 ;  /* 0x30000027ff347230 */ /* 0x000fe40000004100 */
        /* <DEDUP_REMOVED lines=22> */
.L_x_2216:
[-CC-:B------:R-:W-:Y:S01]  /*36a0*/  FFMA.FTZ R0, R197, R66.reuse, R67.reuse ;  /* 0x00000042c5007223 */ /* 0x180fe20000010043 */
[-CC-:B0-----:R-:W-:Y:S01]  /*36b0*/  FFMA.FTZ R52, R201, R66.reuse, R67.reuse ;  /* 0x00000042c9347223 */ /* 0x181fe20000010043 */
[-CC-:B------:R-:W-:Y:S01]  /*36c0*/  FFMA.FTZ R57, R208, R66.reuse, R67.reuse ;  /* 0x00000042d0397223 */ /* 0x180fe20000010043 */
[-CC-:B------:R-:W-:Y:S01]  /*36d0*/  FFMA.FTZ R53, R200, R66.reuse, R67.reuse ;  /* 0x00000042c8357223 */ /* 0x180fe20000010043 */
[----:B------:R-:W-:Y:S01]  /*36e0*/  FADD.FTZ R195, R195, -R0 ;  /* 0x80000000c3c37221 */ /* 0x000fe20000010000 */
[-C--:B------:R-:W-:Y:S01]  /*36f0*/  FFMA.FTZ R0, R205, R66.reuse, R67 ;  /* 0x00000042cd007223 */ /* 0x080fe20000010043 */
[----:B------:R-:W-:Y:S01]  /*3700*/  FADD.FTZ R199, R199, -R52 ;  /* 0x80000034c7c77221 */ /* 0x000fe20000010000 */
[----:B------:R-:W-:Y:S01]  /*3710*/  FADD.FTZ R61, R206, -R57 ;  /* 0x80000039ce3d7221 */ /* 0x000fe20000010000 */
[----:B------:R-:W-:Y:S01]  /*3720*/  FADD.FTZ R55, R198, -R53 ;  /* 0x80000035c6377221 */ /* 0x000fe20000010000 */
[----:B------:R-:W-:Y:S01]  /*3730*/  FADD.FTZ R203, R203, -R0 ;  /* 0x80000000cbcb7221 */ /* 0x000fe20000010000 */
[----:B------:R-:W-:Y:S01]  /*3740*/  FFMA.FTZ R57, R212, R66, R67 ;  /* 0x00000042d4397223 */ /* 0x000fe20000010043 */
[----:B-----5:R-:W-:-:S02]  /*3750*/  HADD2.F32 R0, -RZ, R37.H0_H0 ;  /* 0x20000025ff007230 */ /* 0x020fc40000004100 */
[-CC-:B------:R-:W-:Y:S01]  /*3760*/  FFMA.FTZ R53, R204, R66.reuse, R67.reuse ;  /* 0x00000042cc357223 */ /* 0x180fe20000010043 */
[----:B------:R-:W-:Y:S02]  /*3770*/  HADD2.F32 R52, -RZ, R38.H0_H0 ;  /* 0x20000026ff347230 */ /* 0x000fe40000004100 */
[----:B------:R-:W-:Y:S01]  /*3780*/  FFMA.FTZ R54, R209, R66, R67 ;  /* 0x00000042d1367223 */ /* 0x000fe20000010043 */
[----:B------:R-:W-:Y:S01]  /*3790*/  FADD.FTZ R65, R210, -R57 ;  /* 0x80000039d2417221 */ /* 0x000fe20000010000 */
[----:B------:R-:W-:Y:S01]  /*37a0*/  FADD.FTZ R59, R202, -R53 ;  /* 0x80000035ca3b7221 */ /* 0x000fe20000010000 */
[C---:B------:R-:W-:Y:S01]  /*37b0*/  FFMA.FTZ R57, R160.reuse, R199, R0 ;  /* 0x000000c7a0397223 */ /* 0x040fe20000010000 */
[----:B------:R-:W-:Y:S01]  /*37c0*/  FADD.FTZ R207, R207, -R54 ;  /* 0x80000036cfcf7221 */ /* 0x000fe20000010000 */
[----:B------:R-:W-:Y:S01]  /*37d0*/  FFMA.FTZ R58, R160, R203, R52 ;  /* 0x000000cba03a7223 */ /* 0x000fe20000010034 */
[--C-:B------:R-:W-:Y:S02]  /*37e0*/  HADD2.F32 R63, -RZ, R39.reuse.H0_H0 ;  /* 0x20000027ff3f7230 */ /* 0x100fe40000004100 */
        /* <DEDUP_REMOVED lines=20> */
.L_x_2215:
[----:B------:R-:W-:Y:S05]  /*3930*/  @!P1 BRA `(.L_x_2218) ;  /* 0x0000000000a49947 */ /* 0x000fea0003800000 */
        /* <DEDUP_REMOVED lines=41> */
.L_x_2218:
[-CC-:B------:R-:W-:Y:S01]  /*3bd0*/  FFMA.FTZ R0, R197, R66.reuse, R67.reuse ;  /* 0x00000042c5007223 */ /* 0x180fe20000010043 */
[-CC-:B0-----:R-:W-:Y:S01]  /*3be0*/  FFMA.FTZ R56, R201, R66.reuse, R67.reuse ;  /* 0x00000042c9387223 */ /* 0x181fe20000010043 */
[-CC-:B------:R-:W-:Y:S01]  /*3bf0*/  FFMA.FTZ R61, R212, R66.reuse, R67.reuse ;  /* 0x00000042d43d7223 */ /* 0x180fe20000010043 */
[--C-:B-----5:R-:W-:Y:S02]  /*3c00*/  HADD2.F32 R63, -RZ, R39.reuse.H0_H0 ;  /* 0x20000027ff3f7230 */ /* 0x120fe40000004100 */
[----:B------:R-:W-:Y:S01]  /*3c10*/  FADD.FTZ R195, R195, -R0 ;  /* 0x80000000c3c37221 */ /* 0x000fe20000010000 */
[-C--:B------:R-:W-:Y:S01]  /*3c20*/  FFMA.FTZ R0, R209, R66.reuse, R67 ;  /* 0x00000042d1007223 */ /* 0x080fe20000010043 */
[----:B------:R-:W-:Y:S01]  /*3c30*/  FADD.FTZ R199, R199, -R56 ;  /* 0x80000038c7c77221 */ /* 0x000fe20000010000 */
[----:B------:R-:W-:Y:S02]  /*3c40*/  HADD2.F32 R58, -RZ, R39.H1_H1 ;  /* 0x30000027ff3a7230 */ /* 0x000fe40000004100 */
[----:B------:R-:W-:Y:S01]  /*3c50*/  FADD.FTZ R65, R210, -R61 ;  /* 0x8000003dd2417221 */ /* 0x000fe20000010000 */
[----:B------:R-:W-:Y:S01]  /*3c60*/  FADD.FTZ R207, R207, -R0 ;  /* 0x80000000cfcf7221 */ /* 0x000fe20000010000 */
[----:B------:R-:W-:Y:S01]  /*3c70*/  FFMA.FTZ R0, R205, R66, R67 ;  /* 0x00000042cd007223 */ /* 0x000fe20000010043 */
[----:B------:R-:W-:-:S02]  /*3c80*/  HADD2.F32 R56, -RZ, R38.H0_H0 ;  /* 0x20000026ff387230 */ /* 0x000fc40000004100 */
[-CC-:B------:R-:W-:Y:S01]  /*3c90*/  FFMA.FTZ R61, R208, R66.reuse, R67.reuse ;  /* 0x00000042d03d7223 */ /* 0x180fe20000010043 */
[-CC-:B------:R-:W-:Y:S01]  /*3ca0*/  FFMA.FTZ R57, R200, R66.reuse, R67.reuse ;  /* 0x00000042c8397223 */ /* 0x180fe20000010043 */
[----:B------:R-:W-:Y:S01]  /*3cb0*/  FADD.FTZ R203, R203, -R0 ;  /* 0x80000000cbcb7221 */ /* 0x000fe20000010000 */
        /* <DEDUP_REMOVED lines=11> */
[C---:B------:R-:W-:Y:S01]  /*3d70*/  FFMA.FTZ R62, R160.reuse, R61, R63 ;  /* 0x0000003da03e7223 */ /* 0x040fe2000001003f */
[----:B------:R-:W-:Y:S02]  /*3d80*/  HADD2.F32 R56, -RZ, R36.H1_H1 ;  /* 0x30000024ff387230 */ /* 0x000fe40000004100 */
[C---:B------:R-:W-:Y:S01]  /*3d90*/  FFMA.FTZ R199, R160.reuse, R199, R58 ;  /* 0x000000c7a0c77223 */ /* 0x040fe2000001003a */
[C---:B------:R-:W-:Y:S01]  /*3da0*/  FFMA.FTZ R60, R160.reuse, R59, R60 ;  /* 0x0000003ba03c7223 */ /* 0x040fe2000001003c */
[----:B------:R-:W-:Y:S01]  /*3db0*/  FFMA.FTZ R0, R160, R195, R0 ;  /* 0x000000c3a0007223 */ /* 0x000fe20000010000 */
[----:B------:R-:W-:Y:S01]  /*3dc0*/  F2FP.F16.F32.PACK_AB R59, R64, R207 ;  /* 0x000000cf403b723e */ /* 0x000fe200000000ff */
[----:B------:R-:W-:Y:S01]  /*3dd0*/  FFMA.FTZ R61, R160, R57, R56 ;  /* 0x00000039a03d7223 */ /* 0x000fe20000010038 */
[----:B------:R-:W-:-:S02]  /*3de0*/  F2FP.F16.F32.PACK_AB R58, R62, R203 ;  /* 0x000000cb3e3a723e */ /* 0x000fc400000000ff */
[----:B------:R-:W-:Y:S02]  /*3df0*/  F2FP.F16.F32.PACK_AB R57, R60, R199 ;  /* 0x000000c73c39723e */ /* 0x000fe400000000ff */
[----:B------:R-:W-:Y:S01]  /*3e00*/  F2FP.F16.F32.PACK_AB R56, R61, R0 ;  /* 0x000000003d38723e */ /* 0x000fe200000000ff */
[----:B------:R-:W-:Y:S06]  /*3e10*/  BRA `(.L_x_2217) ;  /* 0x0000000800187947 */ /* 0x000fec0003800000 */
.L_x_2214:
        /* <DEDUP_REMOVED lines=39> */
.L_x_2220:
[-CC-:B------:R-:W-:Y:S01]  /*4090*/  FFMA.FTZ R0, R197, R66.reuse, R67.reuse ;  /* 0x00000042c5007223 */ /* 0x180fe20000010043 */
[-CC-:B0-----:R-:W-:Y:S01]  /*40a0*/  FFMA.FTZ R52, R201, R66.reuse, R67.reuse ;  /* 0x00000042c9347223 */ /* 0x181fe20000010043 */
[-CC-:B------:R-:W-:Y:S01]  /*40b0*/  FFMA.FTZ R61, R212, R66.reuse, R67.reuse ;  /* 0x00000042d43d7223 */ /* 0x180fe20000010043 */
[-CC-:B------:R-:W-:Y:S01]  /*40c0*/  FFMA.FTZ R53, R200, R66.reuse, R67.reuse ;  /* 0x00000042c8357223 */ /* 0x180fe20000010043 */
        /* <DEDUP_REMOVED lines=29> */
.L_x_2219:
[----:B------:R-:W-:Y:S05]  /*42a0*/  @!P1 BRA `(.L_x_2221) ;  /* 0x0000000000849947 */ /* 0x000fea0003800000 */
        /* <DEDUP_REMOVED lines=33> */
.L_x_2221:
        /* <DEDUP_REMOVED lines=28> */
.L_x_2217:
        /* <DEDUP_REMOVED lines=56> */
.L_x_2224:
        /* <DEDUP_REMOVED lines=41> */
.L_x_2223:
        /* <DEDUP_REMOVED lines=42> */
.L_x_2226:
        /* <DEDUP_REMOVED lines=37> */
.L_x_2222:
        /* <DEDUP_REMOVED lines=39> */
.L_x_2228:
        /* <DEDUP_REMOVED lines=33> */
.L_x_2227:
        /* <DEDUP_REMOVED lines=34> */
.L_x_2229:
        /* <DEDUP_REMOVED lines=28> */
.L_x_2225:
        /* <DEDUP_REMOVED lines=56> */
.L_x_2232:
        /* <DEDUP_REMOVED lines=41> */
.L_x_2231:
        /* <DEDUP_REMOVED lines=42> */
.L_x_2234:
        /* <DEDUP_REMOVED lines=37> */
.L_x_2230:
        /* <DEDUP_REMOVED lines=39> */
.L_x_2236:
        /* <DEDUP_REMOVED lines=33> */
.L_x_2235:
        /* <DEDUP_REMOVED lines=34> */
.L_x_2237:
        /* <DEDUP_REMOVED lines=28> */
.L_x_2233:
        /* <DEDUP_REMOVED lines=18> */
.L_x_2205:
        /* <DEDUP_REMOVED lines=24> */
.L_x_2239:
        /* <DEDUP_REMOVED lines=10> */
.L_x_4859:


//--------------------- .text._ZN10layer_norm31ln_parallel_residual_bwd_kernelINS_13Kernel_traitsIf6__halfS2_S2_fjLj8192ELj1ELj1ELj8ELj16ENS_18Kernel_traits_baseILj8192EfS2_S2_S2_fjLj256EEEEELb1ELb0ELb0EEEvNS_9BwdParamsE --------------------------
	.section	.text._ZN10layer_norm31ln_parallel_residual_bwd_kernelINS_13Kernel_traitsIf6__halfS2_S2_fjLj8192ELj1ELj1ELj8ELj16ENS_18Kernel_traits_baseILj8192EfS2_S2_S2_fjLj256EEEEELb1ELb0ELb0EEEvNS_9BwdParamsE,"ax",@progbits
	.align	128
        .global         _ZN10layer_norm31ln_parallel_residual_bwd_kernelINS_13Kernel_traitsIf6__halfS2_S2_fjLj8192ELj1ELj1ELj8ELj16ENS_18Kernel_traits_baseILj8192EfS2_S2_S2_fjLj256EEEEELb1ELb0ELb0EEEvNS_9BwdParamsE
        .type           _ZN10layer_norm31ln_parallel_residual_bwd_kernelINS_13Kernel_traitsIf6__halfS2_S2_fjLj8192ELj1ELj1ELj8ELj16ENS_18Kernel_traits_baseILj8192EfS2_S2_S2_fjLj256EEEEELb1ELb0ELb0EEEvNS_9BwdParamsE,@function
        .size           _ZN10layer_norm31ln_parallel_residual_bwd_kernelINS_13Kernel_traitsIf6__halfS2_S2_fjLj8192ELj1ELj1ELj8ELj16ENS_18Kernel_traits_baseILj8192EfS2_S2_S2_fjLj256EEEEELb1ELb0ELb0EEEvNS_9BwdParamsE,(.L_x_4860 - _ZN10layer_norm31ln_parallel_residual_bwd_kernelINS_13Kernel_traitsIf6__halfS2_S2_fjLj8192ELj1ELj1ELj8ELj16ENS_18Kernel_traits_baseILj8192EfS2_S2_S2_fjLj256EEEEELb1ELb0ELb0EEEvNS_9BwdParamsE)
        .other          _ZN10layer_norm31ln_parallel_residual_bwd_kernelINS_13Kernel_traitsIf6__halfS2_S2_fjLj8192ELj1ELj1ELj8ELj16ENS_18Kernel_traits_baseILj8192EfS2_S2_S2_fjLj256EEEEELb1ELb0ELb0EEEvNS_9BwdParamsE,@"STO_CUDA_ENTRY STV_DEFAULT"
_ZN10layer_norm31ln_parallel_residual_bwd_kernelINS_13Kernel_traitsIf6__halfS2_S2_fjLj8192ELj1ELj1ELj8ELj16ENS_18Kernel_traits_baseILj8192EfS2_S2_S2_fjLj256EEEEELb1ELb0ELb0EEEvNS_9BwdParamsE:
.text._ZN10layer_norm31ln_parallel_residual_bwd_kernelINS_13Kernel_traitsIf6__halfS2_S2_fjLj8192ELj1ELj1ELj8ELj16ENS_18Kernel_traits_baseILj8192EfS2_S2_S2_fjLj256EEEEELb1ELb0ELb0EEEvNS_9BwdParamsE:
        /* <DEDUP_REMOVED lines=172> */
[----:B------:R0:W-:Y:S04]  /*0ac0*/  @P3 STL.64 [R1+0x48], R42 ;  /* 0x0000482a01003387 */ /* 0x0001e80000100a00 */
[----:B------:R0:W-:Y:S04]  /*0ad0*/  @P4 STL.64 [R1+0x30], R36 ;  /* 0x0000302401004387 */ /* 0x0001e80000100a00 */
        /* <DEDUP_REMOVED lines=8> */
[----:B------:R-:W1:Y:S01]  /*0b60*/  LDCU.U8 UR6, c[0x0][0x410] ;  /* 0x00008200ff0677ac */ /* 0x000e620008000000 */
        /* <DEDUP_REMOVED lines=65> */
[----:B------:R-:W2:Y:S01]  /*0f80*/  LDCU UR23, c[0x0][0x408] ;  /* 0x00008100ff1777ac */ /* 0x000ea20008000800 */
        /* <DEDUP_REMOVED lines=8> */
[----:B-1----:R-:W-:-:S11]  /*1010*/  UISETP.NE.AND UP2, UPT, UR6, URZ, UPT ;  /* 0x000000ff0600728c */ /* 0x002fd6000bf45270 */
.L_x_2291:
[----:B0-----:R-:W-:-:S06]  /*1020*/  UIMAD.WIDE UR6, UR9, 0x4, UR12 ;  /* 0x00000004090678a5 */ /* 0x001fcc000f8e020c */
[----:B-123--:R-:W-:Y:S02]  /*1030*/  MOV R144, UR6 ;  /* 0x0000000600907c02 */ /* 0x00efe40008000f00 */
[----:B------:R-:W-:Y:S01]  /*1040*/  MOV R145, UR7 ;  /* 0x0000000700917c02 */ /* 0x000fe20008000f00 */
[----:B------:R-:W-:-:S04]  /*1050*/  UIMAD.WIDE UR6, UR9, 0x4, UR14 ;  /* 0x00000004090678a5 */ /* 0x000fc8000f8e020e */
[----:B-----5:R0:W5:Y:S02]  /*1060*/  LDG.E R9, desc[UR10][R144.64] ;  /* 0x0000000a90097981 */ /* 0x020164000c1e1900 */
[----:B0-----:R-:W-:Y:S02]  /*1070*/  MOV R144, UR6 ;  /* 0x0000000600907c02 */ /* 0x001fe40008000f00 */
[----:B------:R-:W-:-:S05]  /*1080*/  MOV R145, UR7 ;  /* 0x0000000700917c02 */ /* 0x000fca0008000f00 */
[----:B------:R-:W2:Y:S01]  /*1090*/  LDG.E R144, desc[UR10][R144.64] ;  /* 0x0000000a90907981 */ /* 0x000ea2000c1e1900 */
        /* <DEDUP_REMOVED lines=9> */
[----:B-----5:R-:W-:-:S04]  /*1130*/  FSEL R9, R9, RZ, P0 ;  /* 0x000000ff09097208 */ /* 0x020fc80000000000 */
[----:B------:R-:W-:Y:S02]  /*1140*/  R2UR UR25, R9 ;  /* 0x00000000091972ca */ /* 0x000fe400000e0000 */
[----:B------:R-:W-:-:S04]  /*1150*/  MOV R9, UR7 ;  /* 0x0000000700097c02 */ /* 0x000fc80008000f00 */
[----:B------:R-:W-:-:S04]  /*1160*/  LEA.HI.SX32 R9, R9, R152, 0x1d ;  /* 0x0000009809097211 */ /* 0x000fc800078feaff */
[----:B------:R-:W-:Y:S02]  /*1170*/  MOV R228, R9 ;  /* 0x0000000900e47202 */ /* 0x000fe40000000f00 */
[----:B--2---:R-:W-:Y:S01]  /*1180*/  R2UR UR24, R144 ;  /* 0x00000000901872ca */ /* 0x004fe200000e0000 */
        /* <DEDUP_REMOVED lines=24> */
[----:B------:R-:W4:Y:S01]  /*1310*/  LDL R231, [R1+0xc4] ;  /* 0x0000c40001e77983 */ /* 0x000f220000100800 */
[----:B0-----:R-:W0:Y:S03]  /*1320*/  LDC.64 R32, c[0x0][0x3b0] ;  /* 0x0000ec00ff207b82 */ /* 0x001e260000000a00 */
[----:B------:R-:W4:Y:S06]  /*1330*/  LDL R230, [R1+0xe4] ;  /* 0x0000e40001e67983 */ /* 0x000f2c0000100800 */
        /* <DEDUP_REMOVED lines=84> */
[----:B------:R-:W-:Y:S01]  /*1880*/  FADD.FTZ R90, R90, R144 ;  /* 0x000000905a5a7221 */ /* 0x000fe20000010000 */
[-C--:B------:R-:W-:Y:S01]  /*1890*/  FFMA.FTZ R66, R172, R144.reuse, R66 ;  /* 0x00000090ac427223 */ /* 0x080fe20000010042 */
[----:B------:R-:W-:Y:S01]  /*18a0*/  FADD.FTZ R147, R147, -UR25 ;  /* 0x8000001993937e21 */ /* 0x000fe20008010000 */
[----:B------:R-:W-:Y:S01]  /*18b0*/  FADD.FTZ R210, R210, R145 ;  /* 0x00000091d2d27221 */ /* 0x000fe20000010000 */
[----:B------:R-:W-:Y:S02]  /*18c0*/  FFMA.FTZ R246, R172, R145, R246 ;  /* 0x00000091acf67223 */ /* 0x000fe400000100f6 */
[----:B------:R-:W-:Y:S01]  /*18d0*/  FMUL.FTZ R186, R147, UR24 ;  /* 0x0000001893ba7c20 */ /* 0x000fe20008410000 */
[----:B------:R-:W-:Y:S01]  /*18e0*/  IADD3 R228, PT, PT, R9, 0x100, RZ ;  /* 0x0000010009e47810 */ /* 0x000fe20007ffe0ff */
[----:B----4-:R-:W-:Y:S01]  /*18f0*/  FMUL.FTZ R146, R173, R144 ;  /* 0x00000090ad927220 */ /* 0x010fe20000410000 */
[----:B------:R-:W-:-:S03]  /*1900*/  HADD2.F32 R144, -RZ, R151.H1_H1 ;  /* 0x30000097ff907230 */ /* 0x000fc60000004100 */
[----:B--2---:R-:W-:Y:S01]  /*1910*/  FFMA.FTZ R173, R153, R145, R146 ;  /* 0x0000009199ad7223 */ /* 0x004fe20000010092 */
[----:B------:R-:W-:Y:S02]  /*1920*/  HADD2.F32 R145, -RZ, R155.H1_H1 ;  /* 0x3000009bff917230 */ /* 0x000fe40000004100 */
[-C--:B------:R-:W-:Y:S01]  /*1930*/  FMUL.FTZ R146, R152, R144.reuse ;  /* 0x0000009098927220 */ /* 0x080fe20000410000 */
[----:B------:R-:W-:Y:S01]  /*1940*/  FADD.FTZ R91, R91, R144 ;  /* 0x000000905b5b7221 */ /* 0x000fe20000010000 */
[----:B------:R-:W-:Y:S01]  /*1950*/  FFMA.FTZ R67, R186, R144, R67 ;  /* 0x00000090ba437223 */ /* 0x000fe20000010043 */
[----:B------:R-:W-:Y:S01]  /*1960*/  FFMA.FTZ R144, R0, R8, RZ ;  /* 0x0000000800907223 */ /* 0x000fe200000100ff */
[----:B------:R-:W-:Y:S01]  /*1970*/  FADD.FTZ R211, R211, R145 ;  /* 0x00000091d3d37221 */ /* 0x000fe20000010000 */
[-C--:B------:R-:W-:Y:S01]  /*1980*/  FFMA.FTZ R247, R186, R145.reuse, R247 ;  /* 0x00000091baf77223 */ /* 0x080fe200000100f7 */
[----:B---3--:R-:W-:Y:S01]  /*1990*/  FFMA.FTZ R187, R149, R145, R146 ;  /* 0x0000009195bb7223 */ /* 0x008fe20000010092 */
[----:B------:R-:W-:Y:S01]  /*19a0*/  FADD.FTZ R145, RZ, R8 ;  /* 0x00000008ff917221 */ /* 0x000fe20000010000 */
        /* <DEDUP_REMOVED lines=13> */
[----:B------:R-:W-:-:S07]  /*1a80*/  FADD.FTZ R194, R145, R187 ;  /* 0x000000bb91c27221 */ /* 0x000fce0000010000 */
.L_x_2242:
[----:B----4-:R-:W-:Y:S05]  /*1a90*/  BSYNC.RECONVERGENT B0 ;  /* 0x0000000000007941 */ /* 0x010fea0003800200 */
.L_x_2241:
        /* <DEDUP_REMOVED lines=20> */
[----:B------:R-:W-:-:S03]  /*1be0*/  ISETP.NE.U32.AND P0, PT, RZ, UR18, PT ;  /* 0x00000012ff007c0c */ /* 0x000fc6000bf05070 */
[----:B------:R-:W4:Y:S01]  /*1bf0*/  LDL R252, [R1+0xa0] ;  /* 0x0000a00001fc7983 */ /* 0x000f220000100800 */
[----:B------:R-:W-:Y:S02]  /*1c00*/  ISETP.NE.AND.EX P1, PT, RZ, UR19, PT, P0 ;  /* 0x00000013ff007c0c */ /* 0x000fe4000bf25300 */
[----:B------:R-:W-:Y:S01]  /*1c10*/  ISETP.NE.U32.AND P0, PT, RZ, UR16, PT ;  /* 0x00000010ff007c0c */ /* 0x000fe2000bf05070 */
[----:B------:R-:W4:Y:S01]  /*1c20*/  LDL R231, [R1+0x84] ;  /* 0x0000840001e77983 */ /* 0x000f220000100800 */
[----:B0-----:R-:W0:Y:S02]  /*1c30*/  LDC.64 R12, c[0x0][0x3b0] ;  /* 0x0000ec00ff0c7b82 */ /* 0x001e240000000a00 */
[----:B------:R-:W-:Y:S01]  /*1c40*/  ISETP.NE.AND.EX P0, PT, RZ, UR17, PT, P0 ;  /* 0x00000011ff007c0c */ /* 0x000fe2000bf05300 */
        /* <DEDUP_REMOVED lines=99> */
[----:B------:R-:W-:Y:S01]  /*2280*/  FADD.FTZ R144, R194, R6 ;  /* 0x00000006c2907221 */ /* 0x000fe20000010000 */
[----:B------:R-:W-:Y:S01]  /*2290*/  FADD.FTZ R203, R203, R145 ;  /* 0x00000091cbcb7221 */ /* 0x000fe20000010000 */
[-C--:B------:R-:W-:Y:S01]  /*22a0*/  FFMA.FTZ R239, R188, R145.reuse, R239 ;  /* 0x00000091bcef7223 */ /* 0x080fe200000100ef */
[----:B---3--:R-:W-:Y:S01]  /*22b0*/  FFMA.FTZ R189, R149, R145, R146 ;  /* 0x0000009195bd7223 */ /* 0x008fe20000010092 */
        /* <DEDUP_REMOVED lines=15> */
.L_x_2244:
[----:B------:R-:W-:Y:S05]  /*23b0*/  BSYNC.RECONVERGENT B0 ;  /* 0x0000000000007941 */ /* 0x000fea0003800200 */
.L_x_2243:
        /* <DEDUP_REMOVED lines=123> */
[-C--:B---3--:R-:W-:Y:S01]  /*2b70*/  FMUL.FTZ R146, R149, R144.reuse ;  /* 0x0000009095927220 */ /* 0x088fe20000410000 */
[----:B------:R-:W-:Y:S01]  /*2b80*/  FADD.FTZ R107, R107, R144 ;  /* 0x000000906b6b7221 */ /* 0x000fe20000010000 */
[----:B------:R-:W-:Y:S01]  /*2b90*/  FFMA.FTZ R75, R190, R144, R75 ;  /* 0x00000090be4b7223 */ /* 0x000fe2000001004b */
[----:B------:R-:W-:Y:S01]  /*2ba0*/  FADD.FTZ R144, R194, R4 ;  /* 0x00000004c2907221 */ /* 0x000fe20000010000 */
[----:B------:R-:W-:Y:S01]  /*2bb0*/  FADD.FTZ R51, R51, R145 ;  /* 0x0000009133337221 */ /* 0x000fe20000010000 */
[-C--:B------:R-:W-:Y:S01]  /*2bc0*/  FFMA.FTZ R227, R190, R145.reuse, R227 ;  /* 0x00000091bee37223 */ /* 0x080fe200000100e3 */
        /* <DEDUP_REMOVED lines=16> */
.L_x_2246:
[----:B------:R-:W-:Y:S05]  /*2cd0*/  BSYNC.RECONVERGENT B0 ;  /* 0x0000000000007941 */ /* 0x000fea0003800200 */
.L_x_2245:
        /* <DEDUP_REMOVED lines=12> */
[----:B------:R-:W4:Y:S01]  /*2da0*/  LDL R185, [R1+0x1c] ;  /* 0x00001c0001b97983 */ /* 0x000f220000100800 */
[----:B------:R-:W-:Y:S01]  /*2db0*/  ISETP.NE.U32.AND P1, PT, RZ, UR18, PT ;  /* 0x00000012ff007c0c */ /* 0x000fe2000bf25070 */
[----:B------:R-:W0:Y:S02]  /*2dc0*/  LDC.64 R156, c[0x0][0x3b0] ;  /* 0x0000ec00ff9c7b82 */ /* 0x000e240000000a00 */
[----:B------:R1:W2:Y:S02]  /*2dd0*/  LDG.E.128 R144, desc[UR10][R2.64] ;  /* 0x0000000a02907981 */ /* 0x0002a4000c1e1d00 */
[C---:B-1----:R-:W-:Y:S02]  /*2de0*/  IMAD.WIDE.U32 R22, R228.reuse, 0x10, R22 ;  /* 0x00000010e4167825 */ /* 0x042fe400078e0016 */
[----:B------:R-:W4:Y:S04]  /*2df0*/  LDL R192, [R1+0x3c] ;  /* 0x00003c0001c07983 */ /* 0x000f280000100800 */
[----:B------:R-:W3:Y:S01]  /*2e00*/  LDG.E.128 R148, desc[UR10][R22.64] ;  /* 0x0000000a16947981 */ /* 0x000ee2000c1e1d00 */
[----:B------:R-:W-:-:S03]  /*2e10*/  IMAD.WIDE.U32 R24, R228, 0x10, R24 ;  /* 0x00000010e4187825 */ /* 0x000fc600078e0018 */
[----:B------:R-:W4:Y:S04]  /*2e20*/  LDL R193, [R1] ;  /* 0x0000000001c17983 */ /* 0x000f280000100800 */
[----:B------:R1:W4:Y:S01]  /*2e30*/  LDG.E.128 R152, desc[UR10][R24.64] ;  /* 0x0000000a18987981 */ /* 0x000322000c1e1d00 */
[----:B------:R-:W-:Y:S02]  /*2e40*/  ISETP.NE.AND.EX P1, PT, RZ, UR19, PT, P1 ;  /* 0x00000013ff007c0c */ /* 0x000fe4000bf25310 */
[----:B------:R-:W-:Y:S01]  /*2e50*/  ISETP.NE.U32.AND P0, PT, RZ, UR16, PT ;  /* 0x00000010ff007c0c */ /* 0x000fe2000bf05070 */
[----:B------:R-:W4:Y:S04]  /*2e60*/  LDL R252, [R1+0x20] ;  /* 0x0000200001fc7983 */ /* 0x000f280000100800 */
[----:B------:R-:W4:Y:S04]  /*2e70*/  LDL R231, [R1+0x4] ;  /* 0x0000040001e77983 */ /* 0x000f280000100800 */
[----:B------:R-:W4:Y:S02]  /*2e80*/  LDL R230, [R1+0x24] ;  /* 0x0000240001e67983 */ /* 0x000f240000100800 */
[----:B------:R-:W0:Y:S01]  /*2e90*/  @P1 LDC.64 R2, c[0x0][0x3b8] ;  /* 0x0000ee00ff021b82 */ /* 0x000e220000000a00 */
[----:B------:R-:W-:-:S13]  /*2ea0*/  ISETP.NE.AND.EX P0, PT, RZ, UR17, PT, P0 ;  /* 0x00000011ff007c0c */ /* 0x000fda000bf05300 */
[----:B-1----:R-:W1:Y:S01]  /*2eb0*/  @P0 LDC.64 R24, c[0x0][0x438] ;  /* 0x00010e00ff180b82 */ /* 0x002e620000000a00 */
[----:B0-----:R-:W-:-:S04]  /*2ec0*/  @P1 IMAD.WIDE.U32 R22, R228, 0x8, R2 ;  /* 0x00000008e4161825 */ /* 0x001fc800078e0002 */
[C---:B------:R-:W-:Y:S01]  /*2ed0*/  IMAD.WIDE.U32 R2, R228.reuse, 0x8, R156 ;  /* 0x00000008e4027825 */ /* 0x040fe200078e009c */
[----:B------:R-:W5:Y:S04]  /*2ee0*/  @P1 LDG.E.64 R42, desc[UR10][R22.64] ;  /* 0x0000000a162a1981 */ /* 0x000f68000c1e1b00 */
[----:B------:R2:W5:Y:S01]  /*2ef0*/  LDG.E.64 R156, desc[UR10][R2.64] ;  /* 0x0000000a029c7981 */ /* 0x000562000c1e1b00 */
[----:B-1----:R-:W-:-:S05]  /*2f00*/  @P0 IMAD.WIDE.U32 R24, R228, 0x10, R24 ;  /* 0x00000010e4180825 */ /* 0x002fca00078e0018 */
[----:B------:R0:W5:Y:S01]  /*2f10*/  @P0 LDG.E.128 R140, desc[UR10][R24.64] ;  /* 0x0000000a188c0981 */ /* 0x000162000c1e1d00 */
[----:B--2---:R-:W-:-:S05]  /*2f20*/  HADD2.F32 R3, -RZ, R144.H0_H0 ;  /* 0x20000090ff037230 */ /* 0x004fca0000004100 */
[----:B------:R-:W-:Y:S01]  /*2f30*/  FADD.FTZ R3, R3, -UR25 ;  /* 0x8000001903037e21 */ /* 0x000fe20008010000 */
[----:B---3--:R-:W-:-:S03]  /*2f40*/  HADD2.F32 R22, -RZ, R148.H0_H0 ;  /* 0x20000094ff167230 */ /* 0x008fc60000004100 */
[----:B------:R-:W-:Y:S02]  /*2f50*/  FMUL.FTZ R3, R3, UR24 ;  /* 0x0000001803037c20 */ /* 0x000fe40008410000 */
[----:B------:R-:W-:Y:S01]  /*2f60*/  FMUL.FTZ R23, R167, R22 ;  /* 0x00000016a7177220 */ /* 0x000fe20000410000 */
[----:B----4-:R-:W-:-:S05]  /*2f70*/  HADD2.F32 R2, -RZ, R152.H0_H0 ;  /* 0x20000098ff027230 */ /* 0x010fca0000004100 */
[----:B------:R-:W-:Y:S01]  /*2f80*/  FADD.FTZ R52, R52, R2 ;  /* 0x0000000234347221 */ /* 0x000fe20000010000 */
[CC--:B------:R-:W-:Y:S01]  /*2f90*/  FFMA.FTZ R220, R3.reuse, R2.reuse, R220 ;  /* 0x0000000203dc7223 */ /* 0x0c0fe200000100dc */
[----:B------:R-:W-:Y:S01]  /*2fa0*/  FFMA.FTZ R2, R168, R2, R23 ;  /* 0x00000002a8027223 */ /* 0x000fe20000010017 */
[----:B------:R-:W-:Y:S02]  /*2fb0*/  HADD2.F32 R23, -RZ, R144.H1_H1 ;  /* 0x30000090ff177230 */ /* 0x000fe40000004100 */
[----:B------:R-:W-:Y:S01]  /*2fc0*/  FADD.FTZ R108, R108, R22 ;  /* 0x000000166c6c7221 */ /* 0x000fe20000010000 */
[----:B------:R-:W-:Y:S02]  /*2fd0*/  FFMA.FTZ R76, R3, R22, R76 ;  /* 0x00000016034c7223 */ /* 0x000fe4000001004c */
[----:B------:R-:W-:Y:S01]  /*2fe0*/  FADD.FTZ R22, R23, -UR25 ;  /* 0x8000001917167e21 */ /* 0x000fe20008010000 */
[----:B0-----:R-:W-:-:S03]  /*2ff0*/  HADD2.F32 R24, -RZ, R148.H1_H1 ;  /* 0x30000094ff187230 */ /* 0x001fc60000004100 */
        /* <DEDUP_REMOVED lines=8> */
[----:B------:R-:W-:-:S02]  /*3080*/  HADD2.F32 R145, -RZ, R145.H1_H1 ;  /* 0x30000091ff917230 */ /* 0x000fc40000004100 */
[----:B------:R-:W-:Y:S01]  /*3090*/  FADD.FTZ R53, R53, R23 ;  /* 0x0000001735357221 */ /* 0x000fe20000010000 */
[-C--:B------:R-:W-:Y:S01]  /*30a0*/  FFMA.FTZ R221, R22, R23.reuse, R221 ;  /* 0x0000001716dd7223 */ /* 0x080fe200000100dd */
[----:B------:R-:W-:Y:S01]  /*30b0*/  FFMA.FTZ R23, R182, R23, R25 ;  /* 0x00000017b6177223 */ /* 0x000fe20000010019 */
[----:B------:R-:W-:Y:S02]  /*30c0*/  HADD2.F32 R25, -RZ, R153.H0_H0 ;  /* 0x20000099ff197230 */ /* 0x000fe40000004100 */
[----:B------:R-:W-:Y:S01]  /*30d0*/  FMUL.FTZ R24, R24, UR24 ;  /* 0x0000001818187c20 */ /* 0x000fe20008410000 */
[-C--:B------:R-:W-:Y:S01]  /*30e0*/  FMUL.FTZ R148, R183, R144.reuse ;  /* 0x00000090b7947220 */ /* 0x080fe20000410000 */
[----:B------:R-:W-:Y:S01]  /*30f0*/  FADD.FTZ R110, R110, R144 ;  /* 0x000000906e6e7221 */ /* 0x000fe20000010000 */
[----:B------:R-:W2:Y:S01]  /*3100*/  LDL R152, [R1+0xc] ;  /* 0x00000c0001987983 */ /* 0x000ea20000100800 */
[----:B------:R-:W-:Y:S01]  /*3110*/  FADD.FTZ R54, R54, R25 ;  /* 0x0000001936367221 */ /* 0x000fe20000010000 */
[-C--:B------:R-:W-:Y:S01]  /*3120*/  FFMA.FTZ R222, R24, R25.reuse, R222 ;  /* 0x0000001918de7223 */ /* 0x080fe200000100de */
        /* <DEDUP_REMOVED lines=75> */
.L_x_2248:
[----:B------:R-:W-:Y:S05]  /*35e0*/  BSYNC.RECONVERGENT B0 ;  /* 0x0000000000007941 */ /* 0x000fea0003800200 */
.L_x_2247:
        /* <DEDUP_REMOVED lines=32> */
.L_x_2250:
[----:B------:R-:W-:Y:S05]  /*37f0*/  BSYNC.RECONVERGENT B0 ;  /* 0x0000000000007941 */ /* 0x000fea0003800200 */
.L_x_2249:
        /* <DEDUP_REMOVED lines=98> */
[----:B------:R-:W-:-:S03]  /*3e20*/  LOP3.LUT P0, RZ, R32, 0xff, RZ, 0xc0, !PT ;  /* 0x000000ff20ff7812 */ /* 0x000fc6000780c0ff */
[----:B------:R-:W-:Y:S01]  /*3e30*/  FADD.FTZ R144, R16, -R144 ;  /* 0x8000009010907221 */ /* 0x000fe20000010000 */
[----:B------:R-:W-:-:S03]  /*3e40*/  FSEL R148, R148, RZ, P0 ;  /* 0x000000ff94947208 */ /* 0x000fc60000000000 */
[----:B------:R-:W-:-:S04]  /*3e50*/  FMUL.FTZ R144, R144, UR24 ;  /* 0x0000001890907c20 */ /* 0x000fc80008410000 */
[----:B------:R-:W-:-:S05]  /*3e60*/  FMUL.FTZ R144, R144, UR23 ;  /* 0x0000001790907c20 */ /* 0x000fca0008410000 */
[----:B------:R-:W-:-:S04]  /*3e70*/  FSEL R144, R144, RZ, P5 ;  /* 0x000000ff90907208 */ /* 0x000fc80002800000 */
[----:B------:R-:W-:Y:S01]  /*3e80*/  F2FP.F16.F32.PACK_AB R144, R144, R148 ;  /* 0x000000949090723e */ /* 0x000fe200000000ff */
[----:B------:R-:W-:Y:S06]  /*3e90*/  BRA `(.L_x_2256) ;  /* 0x0000002000247947 */ /* 0x000fec0003800000 */
.L_x_2255:
        /* <DEDUP_REMOVED lines=37> */
[C---:B------:R-:W-:Y:S01]  /*40f0*/  FMUL.FTZ R145, R125.reuse, UR23 ;  /* 0x000000177d917c20 */ /* 0x040fe20008410000 */
        /* <DEDUP_REMOVED lines=16> */
[----:B------:R-:W-:-:S04]  /*4200*/  F2FP.F16.F32.PACK_AB R124, R148, R124 ;  /* 0x0000007c947c723e */ /* 0x000fc800000000ff */
[----:B------:R-:W-:-:S04]  /*4210*/  FSEL R150, R150, RZ, P0 ;  /* 0x000000ff96967208 */ /* 0x000fc80000000000 */
[----:B------:R-:W-:Y:S01]  /*4220*/  F2FP.F16.F32.PACK_AB R144, R144, R150 ;  /* 0x000000969090723e */ /* 0x000fe200000000ff */
[----:B------:R-:W-:Y:S06]  /*4230*/  BRA `(.L_x_2256) ;  /* 0x0000001c003c7947 */ /* 0x000fec0003800000 */
.L_x_2254:
        /* <DEDUP_REMOVED lines=65> */
.L_x_2257:
        /* <DEDUP_REMOVED lines=17> */
[----:B------:R-:W-:Y:S01]  /*4760*/  F2FP.F16.F32.PACK_AB R127, R127, R124 ;  /* 0x0000007c7f7f723e */ /* 0x000fe200000000ff */
[----:B------:R-:W-:Y:S02]  /*4770*/  HADD2.F32 R148, -RZ, R120.H1_H1 ;  /* 0x30000078ff947230 */ /* 0x000fe40000004100 */
        /* <DEDUP_REMOVED lines=14> */
[----:B------:R-:W-:Y:S01]  /*4860*/  FSEL R144, R144, RZ, P5 ;  /* 0x000000ff90907208 */ /* 0x000fe20002800000 */
[----:B------:R-:W-:Y:S01]  /*4870*/  HADD2.F32 R125, -RZ, R121.H0_H0 ;  /* 0x20000079ff7d7230 */ /* 0x000fe20000004100 */
[----:B------:R-:W-:Y:S01]  /*4880*/  LOP3.LUT P0, RZ, R32, 0xff0000, RZ, 0xc0, !PT ;  /* 0x00ff000020ff7812 */ /* 0x000fe2000780c0ff */
[----:B------:R-:W-:Y:S01]  /*4890*/  FADD.FTZ R124, R14, -R124 ;  /* 0x8000007c0e7c7221 */ /* 0x000fe20000010000 */
[----:B------:R-:W-:-:S02]  /*48a0*/  F2FP.F16.F32.PACK_AB R147, R147, R144 ;  /* 0x000000909393723e */ /* 0x000fc400000000ff */
[----:B------:R-:W-:Y:S01]  /*48b0*/  LOP3.LUT P5, RZ, R32, 0xff000000, RZ, 0xc0, !PT ;  /* 0xff00000020ff7812 */ /* 0x000fe200078ac0ff */
[----:B------:R-:W-:Y:S01]  /*48c0*/  FFMA.FTZ R144, R124, UR24, R125 ;  /* 0x000000187c907c23 */ /* 0x000fe2000801007d */
[----:B------:R-:W-:Y:S01]  /*48d0*/  FFMA.FTZ R125, R165, UR6, R149 ;  /* 0x00000006a57d7c23 */ /* 0x000fe20008010095 */
[----:B------:R-:W-:-:S03]  /*48e0*/  HADD2.F32 R124, -RZ, R121.H1_H1 ;  /* 0x30000079ff7c7230 */ /* 0x000fc60000004100 */
        /* <DEDUP_REMOVED lines=24> */
.L_x_2253:
        /* <DEDUP_REMOVED lines=81> */
.L_x_2259:
        /* <DEDUP_REMOVED lines=79> */
.L_x_2258:
        /* <DEDUP_REMOVED lines=86> */
.L_x_2260:
        /* <DEDUP_REMOVED lines=64> */
[----:B------:R-:W-:Y:S01]  /*5dd0*/  FSEL R124, R145, RZ, P5 ;  /* 0x000000ff917c7208 */ /* 0x000fe20002800000 */
[----:B------:R-:W-:Y:S01]  /*5de0*/  FMUL.FTZ R150, R148, UR23 ;  /* 0x0000001794967c20 */ /* 0x000fe20008410000 */
        /* <DEDUP_REMOVED lines=9> */
[----:B------:R-:W-:-:S02]  /*5e80*/  F2FP.F16.F32.PACK_AB R145, R145, R116 ;  /* 0x000000749191723e */ /* 0x000fc400000000ff */
[----:B------:R-:W-:Y:S01]  /*5e90*/  LOP3.LUT P0, RZ, R30, 0xff00, RZ, 0xc0, !PT ;  /* 0x0000ff001eff7812 */ /* 0x000fe2000780c0ff */
[----:B------:R-:W-:Y:S01]  /*5ea0*/  FMUL.FTZ R116, R124, UR23 ;  /* 0x000000177c747c20 */ /* 0x000fe20008410000 */
[----:B------:R-:W-:Y:S02]  /*5eb0*/  FSEL R151, R150, RZ, P5 ;  /* 0x000000ff96977208 */ /* 0x000fe40002800000 */
[----:B------:R-:W-:Y:S02]  /*5ec0*/  F2FP.F16.F32.PACK_AB R124, R124, R148 ;  /* 0x000000947c7c723e */ /* 0x000fe400000000ff */
[----:B------:R-:W-:Y:S02]  /*5ed0*/  FSEL R144, R116, RZ, P6 ;  /* 0x000000ff74907208 */ /* 0x000fe40003000000 */
[----:B------:R-:W-:Y:S02]  /*5ee0*/  LOP3.LUT P6, RZ, R32, 0xff, RZ, 0xc0, !PT ;  /* 0x000000ff20ff7812 */ /* 0x000fe400078cc0ff */
[----:B------:R-:W-:-:S02]  /*5ef0*/  FSEL R116, R116, RZ, P0 ;  /* 0x000000ff74747208 */ /* 0x000fc40000000000 */
[----:B------:R-:W-:Y:S02]  /*5f00*/  FSEL R150, R150, RZ, P6 ;  /* 0x000000ff96967208 */ /* 0x000fe40003000000 */
[----:B------:R-:W-:Y:S02]  /*5f10*/  F2FP.F16.F32.PACK_AB R116, R116, R151 ;  /* 0x000000977474723e */ /* 0x000fe400000000ff */
[----:B------:R-:W-:-:S07]  /*5f20*/  F2FP.F16.F32.PACK_AB R144, R144, R150 ;  /* 0x000000969090723e */ /* 0x000fce00000000ff */
.L_x_2256:
        /* <DEDUP_REMOVED lines=14> */
.L_x_2252:
[----:B------:R-:W-:Y:S05]  /*6010*/  BSYNC.RECONVERGENT B0 ;  /* 0x0000000000007941 */ /* 0x000fea0003800200 */
.L_x_2251:
        /* <DEDUP_REMOVED lines=74> */
[----:B------:R-:W-:Y:S01]  /*64c0*/  FSEL R124, R145, RZ, P6 ;  /* 0x000000ff917c7208 */ /* 0x000fe20003000000 */
[----:B------:R-:W-:Y:S01]  /*64d0*/  FMUL.FTZ R150, R148, UR23 ;  /* 0x0000001794967c20 */ /* 0x000fe20008410000 */
        /* <DEDUP_REMOVED lines=9> */
[----:B------:R-:W-:Y:S02]  /*6570*/  F2FP.F16.F32.PACK_AB R145, R145, R116 ;  /* 0x000000749191723e */ /* 0x000fe400000000ff */
        /* <DEDUP_REMOVED lines=12> */
.L_x_2265:
[----:B0-----:R-:W-:Y:S01]  /*6640*/  FFMA.FTZ R116, R176, UR6, R149 ;  /* 0x00000006b0747c23 */ /* 0x001fe20008010095 */
        /* <DEDUP_REMOVED lines=82> */
.L_x_2264:
        /* <DEDUP_REMOVED lines=82> */
.L_x_2267:
        /* <DEDUP_REMOVED lines=75> */
.L_x_2263:
        /* <DEDUP_REMOVED lines=72> */
.L_x_2269:
[----:B0-----:R-:W-:Y:S01]  /*79c0*/  FFMA.FTZ R144, R176, UR6, R149 ;  /* 0x00000006b0907c23 */ /* 0x001fe20008010095 */
        /* <DEDUP_REMOVED lines=61> */
.L_x_2268:
        /* <DEDUP_REMOVED lines=61> */
.L_x_2270:
        /* <DEDUP_REMOVED lines=52> */
[----:B------:R-:W-:-:S07]  /*84b0*/  F2FP.F16.F32.PACK_AB R144, R144, R148 ;  /* 0x000000949090723e */ /* 0x000fce00000000ff */
.L_x_2266:
        /* <DEDUP_REMOVED lines=13> */
.L_x_2262:
[----:B------:R-:W-:Y:S05]  /*8590*/  BSYNC.RECONVERGENT B0 ;  /* 0x0000000000007941 */ /* 0x000fea0003800200 */
.L_x_2261:
        /* <DEDUP_REMOVED lines=11> */
[--C-:B01----:R-:W-:Y:S01]  /*8650*/  FFMA.FTZ R118, R180, UR6, R149.reuse ;  /* 0x00000006b4767c23 */ /* 0x103fe20008010095 */
        /* <DEDUP_REMOVED lines=86> */
.L_x_2275:
[----:B01----:R-:W-:Y:S01]  /*8bc0*/  FFMA.FTZ R116, R180, UR6, R149 ;  /* 0x00000006b4747c23 */ /* 0x003fe20008010095 */
        /* <DEDUP_REMOVED lines=82> */
.L_x_2274:
        /* <DEDUP_REMOVED lines=82> */
.L_x_2277:
        /* <DEDUP_REMOVED lines=75> */
.L_x_2273:
        /* <DEDUP_REMOVED lines=13> */
[--C-:B01----:R-:W-:Y:S02]  /*9b90*/  HADD2.F32 R145, -RZ, R138.reuse.H0_H0 ;  /* 0x2000008aff917230 */ /* 0x103fe40000004100 */
        /* <DEDUP_REMOVED lines=58> */
.L_x_2279:
[----:B01----:R-:W-:Y:S01]  /*9f40*/  FFMA.FTZ R144, R180, UR6, R149 ;  /* 0x00000006b4907c23 */ /* 0x003fe20008010095 */
        /* <DEDUP_REMOVED lines=61> */
.L_x_2278:
        /* <DEDUP_REMOVED lines=61> */
.L_x_2280:
        /* <DEDUP_REMOVED lines=53> */
.L_x_2276:
        /* <DEDUP_REMOVED lines=13> */
.L_x_2272:
[----:B------:R-:W-:Y:S05]  /*ab10*/  BSYNC.RECONVERGENT B0 ;  /* 0x0000000000007941 */ /* 0x000fea0003800200 */
.L_x_2271:
        /* <DEDUP_REMOVED lines=11> */
[--C-:B012---:R-:W-:Y:S01]  /*abd0*/  FFMA.FTZ R118, R184, UR6, R149.reuse ;  /* 0x00000006b8767c23 */ /* 0x107fe20008010095 */
        /* <DEDUP_REMOVED lines=48> */
[----:B------:R-:W-:Y:S01]  /*aee0*/  FSEL R144, R125, RZ, P5 ;  /* 0x000000ff7d907208 */ /* 0x000fe20002800000 */
[----:B------:R-:W-:Y:S01]  /*aef0*/  FMUL.FTZ R145, R117, UR23 ;  /* 0x0000001775917c20 */ /* 0x000fe20008410000 */
[----:B------:R-:W-:Y:S02]  /*af00*/  FSEL R125, R125, RZ, P6 ;  /* 0x000000ff7d7d7208 */ /* 0x000fe40003000000 */
[----:B------:R-:W-:Y:S02]  /*af10*/  LOP3.LUT P5, RZ, R42, 0xff0000, RZ, 0xc0, !PT ;  /* 0x00ff00002aff7812 */ /* 0x000fe400078ac0ff */
[----:B------:R-:W-:Y:S02]  /*af20*/  F2FP.F16.F32.PACK_AB R146, R125, R124 ;  /* 0x0000007c7d92723e */ /* 0x000fe400000000ff */
[C---:B------:R-:W-:Y:S01]  /*af30*/  F2FP.F16.F32.PACK_AB R125, R116.reuse, R117 ;  /* 0x00000075747d723e */ /* 0x040fe200000000ff */
[----:B------:R-:W-:Y:S01]  /*af40*/  FMUL.FTZ R116, R116, UR23 ;  /* 0x0000001774747c20 */ /* 0x000fe20008410000 */
[----:B------:R-:W-:-:S02]  /*af50*/  LOP3.LUT P6, RZ, R42, 0xff000000, RZ, 0xc0, !PT ;  /* 0xff0000002aff7812 */ /* 0x000fc400078cc0ff */
[----:B------:R-:W-:Y:S02]  /*af60*/  FSEL R117, R145, RZ, P5 ;  /* 0x000000ff91757208 */ /* 0x000fe40002800000 */
[----:B------:R-:W-:Y:S02]  /*af70*/  FSEL R124, R116, RZ, P6 ;  /* 0x000000ff747c7208 */ /* 0x000fe40003000000 */
[----:B------:R-:W-:Y:S01]  /*af80*/  F2FP.F16.F32.PACK_AB R118, R144, R118 ;  /* 0x000000769076723e */ /* 0x000fe200000000ff */
[----:B------:R-:W-:Y:S01]  /*af90*/  HADD2.F32 R144, -RZ, R140.H0_H0 ;  /* 0x2000008cff907230 */ /* 0x000fe20000004100 */
[----:B------:R-:W-:Y:S01]  /*afa0*/  F2FP.F16.F32.PACK_AB R117, R124, R117 ;  /* 0x000000757c75723e */ /* 0x000fe200000000ff */
[----:B------:R-:W-:Y:S01]  /*afb0*/  FFMA.FTZ R124, R3, UR6, R149 ;  /* 0x00000006037c7c23 */ /* 0x000fe20008010095 */
[C---:B------:R-:W-:Y:S02]  /*afc0*/  LOP3.LUT P5, RZ, R156.reuse, 0xff0000, RZ, 0xc0, !PT ;  /* 0x00ff00009cff7812 */ /* 0x040fe400078ac0ff */
[----:B------:R-:W-:Y:S01]  /*afd0*/  LOP3.LUT P6, RZ, R156, 0xff000000, RZ, 0xc0, !PT ;  /* 0xff0000009cff7812 */ /* 0x000fe200078cc0ff */
[----:B------:R-:W-:Y:S01]  /*afe0*/  FADD.FTZ R124, R2, -R124 ;  /* 0x8000007c027c7221 */ /* 0x000fe20000010000 */
[----:B------:R-:W-:-:S02]  /*aff0*/  FSEL R145, R145, RZ, P5 ;  /* 0x000000ff91917208 */ /* 0x000fc40002800000 */
[----:B------:R-:W-:Y:S01]  /*b000*/  FSEL R116, R116, RZ, P6 ;  /* 0x000000ff74747208 */ /* 0x000fe20003000000 */
[----:B------:R-:W-:Y:S01]  /*b010*/  FFMA.FTZ R124, R124, UR24, R144 ;  /* 0x000000187c7c7c23 */ /* 0x000fe20008010090 */
[----:B------:R-:W-:Y:S01]  /*b020*/  FFMA.FTZ R144, R22, UR6, R149 ;  /* 0x0000000616907c23 */ /* 0x000fe20008010095 */
[----:B------:R-:W-:Y:S02]  /*b030*/  LOP3.LUT P5, RZ, R156, 0xff00, RZ, 0xc0, !PT ;  /* 0x0000ff009cff7812 */ /* 0x000fe400078ac0ff */
[----:B------:R-:W-:Y:S01]  /*b040*/  F2FP.F16.F32.PACK_AB R145, R116, R145 ;  /* 0x000000917491723e */ /* 0x000fe200000000ff */
[----:B------:R-:W-:Y:S01]  /*b050*/  FADD.FTZ R144, R23, -R144 ;  /* 0x8000009017907221 */ /* 0x000fe20000010000 */
[----:B------:R-:W-:Y:S01]  /*b060*/  LOP3.LUT P6, RZ, R42, 0xff00, RZ, 0xc0, !PT ;  /* 0x0000ff002aff7812 */ /* 0x000fe200078cc0ff */
[----:B------:R-:W-:Y:S02]  /*b070*/  FMUL.FTZ R149, R124, UR23 ;  /* 0x000000177c957c20 */ /* 0x000fe40008410000 */
[----:B------:R-:W-:-:S04]  /*b080*/  FFMA.FTZ R148, R144, UR24, R148 ;  /* 0x0000001890947c23 */ /* 0x000fc80008010094 */
        /* <DEDUP_REMOVED lines=11> */
.L_x_2285:
[----:B012---:R-:W-:Y:S01]  /*b140*/  FFMA.FTZ R116, R184, UR6, R149 ;  /* 0x00000006b8747c23 */ /* 0x007fe20008010095 */
[--C-:B-----5:R-:W-:Y:S01]  /*b150*/  HADD2.F32 R117, -RZ, R143.reuse.H0_H0 ;  /* 0x2000008fff757230 */ /* 0x120fe20000004100 */
        /* <DEDUP_REMOVED lines=81> */
.L_x_2284:
        /* <DEDUP_REMOVED lines=82> */
.L_x_2287:
        /* <DEDUP_REMOVED lines=75> */
.L_x_2283:
        /* <DEDUP_REMOVED lines=13> */
[--C-:B012---:R-:W-:Y:S02]  /*c110*/  HADD2.F32 R145, -RZ, R142.reuse.H0_H0 ;  /* 0x2000008eff917230 */ /* 0x107fe40000004100 */
        /* <DEDUP_REMOVED lines=58> */
.L_x_2289:
[----:B012---:R-:W-:Y:S01]  /*c4c0*/  FFMA.FTZ R144, R184, UR6, R149 ;  /* 0x00000006b8907c23 */ /* 0x007fe20008010095 */
        /* <DEDUP_REMOVED lines=61> */
.L_x_2288:
        /* <DEDUP_REMOVED lines=61> */
.L_x_2290:
        /* <DEDUP_REMOVED lines=13> */
[C---:B------:R-:W-:Y:S02]  /*cd40*/  LOP3.LUT P5, RZ, R157.reuse, 0xff, RZ, 0xc0, !PT ;  /* 0x000000ff9dff7812 */ /* 0x040fe400078ac0ff */
        /* <DEDUP_REMOVED lines=39> */
.L_x_2286:
        /* <DEDUP_REMOVED lines=12> */
.L_x_2282:
[----:B------:R-:W-:Y:S05]  /*d080*/  BSYNC.RECONVERGENT B0 ;  /* 0x0000000000007941 */ /* 0x000fea0003800200 */
.L_x_2281:
[----:B------:R-:W-:Y:S01]  /*d090*/  UPLOP3.LUT UP1, UPT, UPT, UPT, UP1, 0x40, 0x4 ;  /* 0x000000000004789c */ /* 0x000fe20003f2e810 */
[----:B------:R-:W-:Y:S10]  /*d0a0*/  BRA.U !UP3, `(.L_x_2291) ;  /* 0xffffff3d0bdc7547 */ /* 0x000ff4000b83ffff */
.L_x_2240:
        /* <DEDUP_REMOVED lines=23> */
.L_x_2293:
[----:B------:R-:W-:Y:S05]  /*d220*/  BSYNC.RECONVERGENT B0 ;  /* 0x0000000000007941 */ /* 0x000fea0003800200 */
.L_x_2292:
        /* <DEDUP_REMOVED lines=19> */
.L_x_2295:
[----:B------:R-:W-:Y:S05]  /*d360*/  BSYNC.RECONVERGENT B0 ;  /* 0x0000000000007941 */ /* 0x000fea0003800200 */
.L_x_2294:
        /* <DEDUP_REMOVED lines=19> */
.L_x_2297:
[----:B------:R-:W-:Y:S05]  /*d4a0*/  BSYNC.RECONVERGENT B0 ;  /* 0x0000000000007941 */ /* 0x000fea0003800200 */
.L_x_2296:
        /* <DEDUP_REMOVED lines=18> */
.L_x_2298:
        /* <DEDUP_REMOVED lines=11> */
.L_x_4860:


//--------------------- .text._ZN10layer_norm31ln_parallel_residual_bwd_kernelINS_13Kernel_traitsIf6__halfS2_S2_fjLj8192ELj1ELj1ELj8ELj16ENS_18Kernel_traits_baseILj8192EfS2_S2_S2_fjLj256EEEEELb1ELb0ELb1EEEvNS_9BwdParamsE --------------------------
	.section	.text._ZN10layer_norm31ln_parallel_residual_bwd_kernelINS_13Kernel_traitsIf6__halfS2_S2_fjLj8192ELj1ELj1ELj8ELj16ENS_18Kernel_traits_baseILj8192EfS2_S2_S2_fjLj256EEEEELb1ELb0ELb1EEEvNS_9BwdParamsE,"ax",@progbits
	.align	128
        .global         _ZN10layer_norm31ln_parallel_residual_bwd_kernelINS_13Kernel_traitsIf6__halfS2_S2_fjLj8192ELj1ELj1ELj8ELj16ENS_18Kernel_traits_baseILj8192EfS2_S2_S2_fjLj256EEEEELb1ELb0ELb1EEEvNS_9BwdParamsE
        .type           _ZN10layer_norm31ln_parallel_residual_bwd_kernelINS_13Kernel_traitsIf6__halfS2_S2_fjLj8192ELj1ELj1ELj8ELj16ENS_18Kernel_traits_baseILj8192EfS2_S2_S2_fjLj256EEEEELb1ELb0ELb1EEEvNS_9BwdParamsE,@function
        .size           _ZN10layer_norm31ln_parallel_residual_bwd_kernelINS_13Kernel_traitsIf6__halfS2_S2_fjLj8192ELj1ELj1ELj8ELj16ENS_18Kernel_traits_baseILj8192EfS2_S2_S2_fjLj256EEEEELb1ELb0ELb1EEEvNS_9BwdParamsE,(.L_x_4861 - _ZN10layer_norm31ln_parallel_residual_bwd_kernelINS_13Kernel_traitsIf6__halfS2_S2_fjLj8192ELj1ELj1ELj8ELj16ENS_18Kernel_traits_baseILj8192EfS2_S2_S2_fjLj256EEEEELb1ELb0ELb1EEEvNS_9BwdParamsE)
        .other          _ZN10layer_norm31ln_parallel_residual_bwd_kernelINS_13Kernel_traitsIf6__halfS2_S2_fjLj8192ELj1ELj1ELj8ELj16ENS_18Kernel_traits_baseILj8192EfS2_S2_S2_fjLj256EEEEELb1ELb0ELb1EEEvNS_9BwdParamsE,@"STO_CUDA_ENTRY STV_DEFAULT"
_ZN10layer_norm31ln_parallel_residual_bwd_kernelINS_13Kernel_traitsIf6__halfS2_S2_fjLj8192ELj1ELj1ELj8ELj16ENS_18Kernel_traits_baseILj8192EfS2_S2_S2_fjLj256EEEEELb1ELb0ELb1EEEvNS_9BwdParamsE:
.text._ZN10layer_norm31ln_parallel_residual_bwd_kernelINS_13Kernel_traitsIf6__halfS2_S2_fjLj8192ELj1ELj1ELj8ELj16ENS_18Kernel_traits_baseILj8192EfS2_S2_S2_fjLj256EEEEELb1ELb0ELb1EEEvNS_9BwdParamsE:
        /* <DEDUP_REMOVED lines=81> */
[----:B------:R-:W-:Y:S02]  /*0510*/  CS2R R242, SRZ ;  /* 0x0000000000f27805 */ /* 0x000fe4000001ff00 */
[----:B------:R-:W-:Y:S02]  /*0520*/  CS2R R240, SRZ ;  /* 0x0000000000f07805 */ /* 0x000fe4000001ff00 */
[----:B------:R-:W-:Y:S02]  /*0530*/  CS2R R250, SRZ ;  /* 0x0000000000fa7805 */ /* 0x000fe4000001ff00 */
[----:B------:R-:W-:Y:S02]  /*0540*/  MOV R249, RZ ;  /* 0x000000ff00f97202 */ /* 0x000fe40000000f00 */
[----:B------:R-:W-:Y:S02]  /*0550*/  CS2R R234, SRZ ;  /* 0x0000000000ea7805 */ /* 0x000fe4000001ff00 */
[----:B------:R-:W-:-:S02]  /*0560*/  MOV R236, RZ ;  /* 0x000000ff00ec7202 */ /* 0x000fc40000000f00 */
[----:B------:R-:W-:Y:S02]  /*0570*/  CS2R R246, SRZ ;  /* 0x0000000000f67805 */ /* 0x000fe4000001ff00 */
[----:B------:R-:W-:Y:S01]  /*0580*/  CS2R R244, SRZ ;  /* 0x0000000000f47805 */ /* 0x000fe2000001ff00 */
[----:B-1----:R-:W-:Y:S01]  /*0590*/  IMAD.WIDE.U32 R2, R0, 0x20, R2 ;  /* 0x0000002000027825 */ /* 0x002fe200078e0002 */
[----:B------:R-:W-:Y:S02]  /*05a0*/  CS2R R232, SRZ ;  /* 0x0000000000e87805 */ /* 0x000fe4000001ff00 */
[----:B------:R-:W-:Y:S02]  /*05b0*/  MOV R229, RZ ;  /* 0x000000ff00e57202 */ /* 0x000fe40000000f00 */
        /* <DEDUP_REMOVED lines=8> */
[----:B------:R-:W-:Y:S02]  /*0640*/  CS2R R214, SRZ ;  /* 0x0000000000d67805 */ /* 0x000fe4000001ff00 */
[----:B------:R-:W-:Y:S01]  /*0650*/  CS2R R212, SRZ ;  /* 0x0000000000d47805 */ /* 0x000fe2000001ff00 */
[----:B------:R-:W5:Y:S01]  /*0660*/  LDG.E.128 R84, desc[UR16][R2.64+0x2000] ;  /* 0x0020001002547981 */ /* 0x000f62000c1e1d00 */
[----:B------:R-:W-:Y:S02]  /*0670*/  CS2R R210, SRZ ;  /* 0x0000000000d27805 */ /* 0x000fe4000001ff00 */
[----:B------:R-:W-:-:S02]  /*0680*/  MOV R209, RZ ;  /* 0x000000ff00d17202 */ /* 0x000fc40000000f00 */
        /* <DEDUP_REMOVED lines=18> */
[----:B------:R2:W-:Y:S01]  /*07b0*/  STL [R1+0xe0], RZ ;  /* 0x0000e0ff01007387 */ /* 0x0005e20000100800 */
[----:B------:R-:W3:Y:S03]  /*07c0*/  LDCU UR26, c[0x0][0x400] ;  /* 0x00008000ff1a77ac */ /* 0x000ee60008000800 */
        /* <DEDUP_REMOVED lines=75> */
.L_x_2334:
[----:B0-----:R-:W0:Y:S01]  /*0c80*/  S2R R0, SR_TID.X ;  /* 0x0000000000007919 */ /* 0x001e220000002100 */
[----:B------:R-:W1:Y:S01]  /*0c90*/  LDC.64 R182, c[0x0][0x3a8] ;  /* 0x0000ea00ffb67b82 */ /* 0x000e620000000a00 */
[----:B------:R-:W-:Y:S02]  /*0ca0*/  UIMAD UR5, UR4, UR19, URZ ;  /* 0x00000013040572a4 */ /* 0x000fe4000f8e02ff */
[----:B------:R-:W-:Y:S01]  /*0cb0*/  UIMAD.WIDE UR10, UR4, 0x4, UR14 ;  /* 0x00000004040a78a5 */ /* 0x000fe2000f8e020e */
[----:B------:R2:W-:Y:S01]  /*0cc0*/  STL [R1+0xec], R113 ;  /* 0x0000ec7101007387 */ /* 0x0005e20000100800 */
[----:B------:R-:W-:-:S03]  /*0cd0*/  USHF.R.S32.HI UR6, URZ, 0x1f, UR5 ;  /* 0x0000001fff067899 */ /* 0x000fc60008011405 */
[----:B------:R-:W3:Y:S01]  /*0ce0*/  LDC.64 R188, c[0x0][0x428] ;  /* 0x00010a00ffbc7b82 */ /* 0x000ee20000000a00 */
[----:B------:R-:W-:-:S07]  /*0cf0*/  ULEA.HI UR6, UR6, UR5, URZ, 0x3 ;  /* 0x0000000506067291 */ /* 0x000fce000f8f18ff */
[----:B------:R-:W4:Y:S01]  /*0d00*/  LDC.64 R190, c[0x0][0x430] ;  /* 0x00010c00ffbe7b82 */ /* 0x000f220000000a00 */
[----:B------:R-:W-:Y:S01]  /*0d10*/  MOV R161, UR6 ;  /* 0x0000000600a17c02 */ /* 0x000fe20008000f00 */
[----:B------:R2:W-:Y:S01]  /*0d20*/  STL [R1+0xe8], R112 ;  /* 0x0000e87001007387 */ /* 0x0005e20000100800 */
[----:B------:R-:W-:Y:S02]  /*0d30*/  MOV R2, UR10 ;  /* 0x0000000a00027c02 */ /* 0x000fe40008000f00 */
[----:B------:R-:W-:Y:S01]  /*0d40*/  MOV R3, UR11 ;  /* 0x0000000b00037c02 */ /* 0x000fe20008000f00 */
[----:B------:R-:W-:Y:S01]  /*0d50*/  UIMAD.WIDE UR10, UR4, 0x4, UR12 ;  /* 0x00000004040a78a5 */ /* 0x000fe2000f8e020c */
[----:B------:R-:W2:Y:S04]  /*0d60*/  LDL.LU R199, [R1] ;  /* 0x0000000001c77983 */ /* 0x000ea80000300800 */
[----:B------:R-:W2:Y:S01]  /*0d70*/  LDL.LU R198, [R1+0x4] ;  /* 0x0000040001c67983 */ /* 0x000ea20000300800 */
[----:B0-----:R-:W-:-:S03]  /*0d80*/  LEA.HI.SX32 R161, R161, R0, 0x1d ;  /* 0x00000000a1a17211 */ /* 0x001fc600078feaff */
[----:B------:R-:W2:Y:S02]  /*0d90*/  LDL.LU R197, [R1+0x8] ;  /* 0x0000080001c57983 */ /* 0x000ea40000300800 */
[C---:B-1----:R-:W-:Y:S02]  /*0da0*/  IMAD.WIDE.U32 R144, R161.reuse, 0x10, R182 ;  /* 0x00000010a1907825 */ /* 0x042fe400078e00b6 */
[----:B------:R0:W2:Y:S02]  /*0db0*/  LDG.E R0, desc[UR16][R2.64] ;  /* 0x0000001002007981 */ /* 0x0000a4000c1e1900 */
[C---:B---3--:R-:W-:Y:S01]  /*0dc0*/  IMAD.WIDE.U32 R152, R161.reuse, 0x10, R188 ;  /* 0x00000010a1987825 */ /* 0x048fe200078e00bc */
[C---:B------:R-:W-:Y:S01]  /*0dd0*/  IADD3 R160, PT, PT, R161.reuse, 0x100, RZ ;  /* 0x00000100a1a07810 */ /* 0x040fe20007ffe0ff */
[----:B------:R-:W3:Y:S02]  /*0de0*/  LDG.E.128 R144, desc[UR16][R144.64] ;  /* 0x0000001090907981 */ /* 0x000ee4000c1e1d00 */
[----:B----4-:R-:W-:-:S02]  /*0df0*/  IMAD.WIDE.U32 R148, R161, 0x10, R190 ;  /* 0x00000010a1947825 */ /* 0x010fc400078e00be */
[----:B------:R-:W4:Y:S01]  /*0e00*/  LDG.E.128 R152, desc[UR16][R152.64] ;  /* 0x0000001098987981 */ /* 0x000f22000c1e1d00 */
[----:B0-----:R-:W-:Y:S02]  /*0e10*/  MOV R2, UR10 ;  /* 0x0000000a00027c02 */ /* 0x001fe40008000f00 */
[----:B------:R-:W-:Y:S01]  /*0e20*/  MOV R3, UR11 ;  /* 0x0000000b00037c02 */ /* 0x000fe20008000f00 */
[----:B------:R-:W4:Y:S04]  /*0e30*/  LDG.E.128 R148, desc[UR16][R148.64] ;  /* 0x0000001094947981 */ /* 0x000f28000c1e1d00 */
[----:B------:R0:W4:Y:S01]  /*0e40*/  LDG.E R206, desc[UR16][R2.64] ;  /* 0x0000001002ce7981 */ /* 0x000122000c1e1900 */
[----:B------:R-:W-:-:S03]  /*0e50*/  IMAD.WIDE.U32 R120, R160, 0x10, R182 ;  /* 0x00000010a0787825 */ /* 0x000fc600078e00b6 */
[----:B------:R-:W4:Y:S01]  /*0e60*/  LDL.LU R196, [R1+0xc] ;  /* 0x00000c0001c47983 */ /* 0x000f220000300800 */
[----:B------:R-:W-:-:S03]  /*0e70*/  IMAD.WIDE.U32 R124, R160, 0x10, R190 ;  /* 0x00000010a07c7825 */ /* 0x000fc600078e00be */
[----:B------:R-:W4:Y:S04]  /*0e80*/  LDG.E.128 R120, desc[UR16][R120.64] ;  /* 0x0000001078787981 */ /* 0x000f28000c1e1d00 */
[----:B------:R-:W4:Y:S04]  /*0e90*/  LDG.E.128 R124, desc[UR16][R124.64] ;  /* 0x000000107c7c7981 */ /* 0x000f28000c1e1d00 */
[----:B--2---:R-:W2:Y:S04]  /*0ea0*/  LDL.LU R113, [R1+0x30] ;  /* 0x0000300001717983 */ /* 0x004ea80000300800 */
[----:B------:R-:W2:Y:S01]  /*0eb0*/  LDL.LU R112, [R1+0x20] ;  /* 0x0000200001707983 */ /* 0x000ea20000300800 */
[----:B0-----:R-:W-:-:S02]  /*0ec0*/  IADD3 R3, PT, PT, R161, 0x200, RZ ;  /* 0x00000200a1037810 */ /* 0x001fc40007ffe0ff */
[----:B------:R-:W-:Y:S02]  /*0ed0*/  IADD3 R2, PT, PT, R161, 0x300, RZ ;  /* 0x00000300a1027810 */ /* 0x000fe40007ffe0ff */
[----:B------:R-:W-:Y:S01]  /*0ee0*/  ISETP.NE.AND P3, PT, RZ, UR18, PT ;  /* 0x00000012ff007c0c */ /* 0x000fe2000bf65270 */
[----:B------:R-:W-:-:S04]  /*0ef0*/  IMAD.WIDE.U32 R132, R3, 0x10, R182 ;  /* 0x0000001003847825 */ /* 0x000fc800078e00b6 */
[--C-:B------:R-:W-:Y:S01]  /*0f00*/  IMAD.WIDE.U32 R128, R160, 0x10, R188.reuse ;  /* 0x00000010a0807825 */ /* 0x100fe200078e00bc */
[----:B------:R-:W-:Y:S01]  /*0f10*/  ISETP.NE.U32.AND P0, PT, RZ, UR24, PT ;  /* 0x00000018ff007c0c */ /* 0x000fe2000bf05070 */
[----:B------:R-:W2:Y:S02]  /*0f20*/  LDG.E.128 R132, desc[UR16][R132.64] ;  /* 0x0000001084847981 */ /* 0x000ea4000c1e1d00 */
[C---:B------:R-:W-:Y:S02]  /*0f30*/  IMAD.WIDE.U32 R140, R3.reuse, 0x10, R188 ;  /* 0x00000010038c7825 */ /* 0x040fe400078e00bc */
[----:B------:R-:W2:Y:S02]  /*0f40*/  LDG.E.128 R128, desc[UR16][R128.64] ;  /* 0x0000001080807981 */ /* 0x000ea4000c1e1d00 */
[----:B------:R-:W-:Y:S01]  /*0f50*/  IMAD.WIDE.U32 R136, R3, 0x10, R190 ;  /* 0x0000001003887825 */ /* 0x000fe200078e00be */
[----:B------:R-:W-:-:S05]  /*0f60*/  R2UR UR10, R0 ;  /* 0x00000000000a72ca */ /* 0x000fca00000e0000 */
[----:B------:R-:W2:Y:S01]  /*0f70*/  LDG.E.128 R136, desc[UR16][R136.64] ;  /* 0x0000001088887981 */ /* 0x000ea2000c1e1d00 */
[--C-:B---3--:R-:W-:Y:S02]  /*0f80*/  HADD2.F32 R0, -RZ, R144.reuse.H0_H0 ;  /* 0x20000090ff007230 */ /* 0x108fe40000004100 */
[----:B------:R-:W-:Y:S02]  /*0f90*/  HADD2.F32 R164, -RZ, R144.H1_H1 ;  /* 0x30000090ffa47230 */ /* 0x000fe40000004100 */
[--C-:B------:R-:W-:Y:S02]  /*0fa0*/  HADD2.F32 R174, -RZ, R145.reuse.H0_H0 ;  /* 0x20000091ffae7230 */ /* 0x100fe40000004100 */
[----:B------:R-:W-:Y:S02]  /*0fb0*/  HADD2.F32 R176, -RZ, R145.H1_H1 ;  /* 0x30000091ffb07230 */ /* 0x000fe40000004100 */
[----:B----4-:R-:W-:Y:S02]  /*0fc0*/  HADD2.F32 R181, -RZ, R154.H0_H0 ;  /* 0x2000009affb57230 */ /* 0x010fe40000004100 */
[----:B------:R-:W-:Y:S01]  /*0fd0*/  HADD2.F32 R185, -RZ, R155.H0_H0 ;  /* 0x2000009bffb97230 */ /* 0x000fe20000004100 */
[----:B------:R-:W-:Y:S01]  /*0fe0*/  FSEL R206, R206, RZ, !P3 ;  /* 0x000000ffcece7208 */ /* 0x000fe20005800000 */
[----:B------:R-:W-:-:S04]  /*0ff0*/  IMAD.WIDE.U32 R144, R2, 0x10, R182 ;  /* 0x0000001002907825 */ /* 0x000fc800078e00b6 */
[----:B------:R-:W-:Y:S02]  /*1000*/  HADD2.F32 R186, -RZ, R155.H1_H1 ;  /* 0x3000009bffba7230 */ /* 0x000fe40000004100 */
[--C-:B------:R-:W-:Y:S02]  /*1010*/  HADD2.F32 R165, -RZ, R152.reuse.H0_H0 ;  /* 0x20000098ffa57230 */ /* 0x100fe40000004100 */
[----:B------:R-:W-:Y:S02]  /*1020*/  HADD2.F32 R175, -RZ, R152.H1_H1 ;  /* 0x30000098ffaf7230 */ /* 0x000fe40000004100 */
[--C-:B------:R-:W-:Y:S02]  /*1030*/  HADD2.F32 R177, -RZ, R153.reuse.H0_H0 ;  /* 0x20000099ffb17230 */ /* 0x100fe40000004100 */
[----:B------:R-:W-:Y:S02]  /*1040*/  HADD2.F32 R179, -RZ, R153.H1_H1 ;  /* 0x30000099ffb37230 */ /* 0x000fe40000004100 */
[----:B------:R-:W-:-:S02]  /*1050*/  HADD2.F32 R187, -RZ, R149.H1_H1 ;  /* 0x30000095ffbb7230 */ /* 0x000fc40000004100 */
[----:B------:R-:W-:Y:S02]  /*1060*/  HADD2.F32 R178, -RZ, R146.H0_H0 ;  /* 0x20000092ffb27230 */ /* 0x000fe40000004100 */
[----:B------:R-:W-:Y:S02]  /*1070*/  HADD2.F32 R192, -RZ, R150.H0_H0 ;  /* 0x20000096ffc07230 */ /* 0x000fe40000004100 */
[----:B------:R-:W-:Y:S02]  /*1080*/  HADD2.F32 R180, -RZ, R146.H1_H1 ;  /* 0x30000092ffb47230 */ /* 0x000fe40000004100 */
[----:B------:R-:W-:Y:S02]  /*1090*/  HADD2.F32 R193, -RZ, R150.H1_H1 ;  /* 0x30000096ffc17230 */ /* 0x000fe40000004100 */
[--C-:B------:R-:W-:Y:S02]  /*10a0*/  HADD2.F32 R162, -RZ, R147.reuse.H0_H0 ;  /* 0x20000093ffa27230 */ /* 0x100fe40000004100 */
[----:B------:R-:W-:-:S02]  /*10b0*/  HADD2.F32 R163, -RZ, R147.H1_H1 ;  /* 0x30000093ffa37230 */ /* 0x000fc40000004100 */
[--C-:B------:R-:W-:Y:S02]  /*10c0*/  HADD2.F32 R195, -RZ, R151.reuse.H1_H1 ;  /* 0x30000097ffc37230 */ /* 0x100fe40000004100 */
[----:B------:R-:W-:Y:S01]  /*10d0*/  HADD2.F32 R194, -RZ, R151.H0_H0 ;  /* 0x20000097ffc27230 */ /* 0x000fe20000004100 */
[----:B------:R-:W-:Y:S01]  /*10e0*/  ISETP.NE.AND.EX P0, PT, RZ, UR25, PT, P0 ;  /* 0x00000019ff007c0c */ /* 0x000fe2000bf05300 */
[----:B------:R-:W-:Y:S02]  /*10f0*/  HADD2.F32 R182, -RZ, R154.H1_H1 ;  /* 0x3000009affb67230 */ /* 0x000fe40000004100 */
[----:B------:R-:W-:Y:S01]  /*1100*/  FADD.FTZ R0, -R206, R0 ;  /* 0x00000000ce007221 */ /* 0x000fe20000010100 */
[----:B------:R-:W-:-:S04]  /*1110*/  IMAD.WIDE.U32 R154, R2, 0x10, R188 ;  /* 0x00000010029a7825 */ /* 0x000fc800078e00bc */
[----:B------:R-:W-:Y:S01]  /*1120*/  FADD.FTZ R184, -R206, R164 ;  /* 0x000000a4ceb87221 */ /* 0x000fe20000010100 */
[----:B------:R-:W-:Y:S01]  /*1130*/  FADD.FTZ R209, R165, R209 ;  /* 0x000000d1a5d17221 */ /* 0x000fe20000010000 */
[----:B------:R-:W-:Y:S01]  /*1140*/  ISETP.NE.U32.AND P2, PT, RZ, UR20, PT ;  /* 0x00000014ff007c0c */ /* 0x000fe2000bf45070 */
[--C-:B------:R-:W-:Y:S02]  /*1150*/  HADD2.F32 R188, -RZ, R148.reuse.H0_H0 ;  /* 0x20000094ffbc7230 */ /* 0x100fe40000004100 */
[----:B------:R-:W-:Y:S01]  /*1160*/  FMUL.FTZ R0, R0, UR10 ;  /* 0x0000000a00007c20 */ /* 0x000fe20008410000 */
[----:B------:R-:W-:Y:S01]  /*1170*/  HADD2.F32 R189, -RZ, R148.H1_H1 ;  /* 0x30000094ffbd7230 */ /* 0x000fe20000004100 */
[----:B------:R-:W3:Y:S01]  /*1180*/  LDG.E.128 R140, desc[UR16][R140.64] ;  /* 0x000000108c8c7981 */ /* 0x000ee2000c1e1d00 */
[----:B-----5:R-:W-:Y:S01]  /*1190*/  FMUL.FTZ R183, R60, R188 ;  /* 0x000000bc3cb77220 */ /* 0x020fe20000410000 */
[----:B------:R-:W-:-:S04]  /*11a0*/  IMAD.WIDE.U32 R152, R2, 0x10, R190 ;  /* 0x0000001002987825 */ /* 0x000fc800078e00be */
[-C--:B------:R-:W-:Y:S01]  /*11b0*/  FFMA.FTZ R4, R0, R165.reuse, R4 ;  /* 0x000000a500047223 */ /* 0x080fe20000010004 */
[----:B------:R-:W-:Y:S01]  /*11c0*/  FADD.FTZ R210, R175, R210 ;  /* 0x000000d2afd27221 */ /* 0x000fe20000010000 */
[----:B------:R-:W-:Y:S01]  /*11d0*/  FFMA.FTZ R164, R92, R165, R183 ;  /* 0x000000a55ca47223 */ /* 0x000fe200000100b7 */
[----:B------:R-:W-:Y:S02]  /*11e0*/  HADD2.F32 R190, -RZ, R149.H0_H0 ;  /* 0x20000095ffbe7230 */ /* 0x000fe40000004100 */
[----:B------:R-:W-:Y:S01]  /*11f0*/  FMUL.FTZ R165, R184, UR10 ;  /* 0x0000000ab8a57c20 */ /* 0x000fe20008410000 */
[----:B------:R-:W-:Y:S01]  /*1200*/  FMUL.FTZ R183, R61, R189 ;  /* 0x000000bd3db77220 */ /* 0x000fe20000410000 */
[----:B------:R-:W-:Y:S01]  /*1210*/  FADD.FTZ R184, -R206, R174 ;  /* 0x000000aeceb87221 */ /* 0x000fe20000010100 */
[----:B------:R-:W-:Y:S01]  /*1220*/  FADD.FTZ R211, R177, R211 ;  /* 0x000000d3b1d37221 */ /* 0x000fe20000010000 */
[-C--:B------:R-:W-:Y:S01]  /*1230*/  FFMA.FTZ R5, R165, R175.reuse, R5 ;  /* 0x000000afa5057223 */ /* 0x080fe20000010005 */
[----:B------:R-:W-:Y:S01]  /*1240*/  FFMA.FTZ R174, R93, R175, R183 ;  /* 0x000000af5dae7223 */ /* 0x000fe200000100b7 */
        /* <DEDUP_REMOVED lines=14> */
[C---:B------:R-:W-:Y:S01]  /*1330*/  FADD.FTZ R184, -R206.reuse, R180 ;  /* 0x000000b4ceb87221 */ /* 0x040fe20000010100 */
[----:B------:R-:W-:Y:S01]  /*1340*/  FADD.FTZ R162, -R206, R162 ;  /* 0x000000a2cea27221 */ /* 0x000fe20000010100 */
        /* <DEDUP_REMOVED lines=9> */
[----:B------:R-:W-:Y:S01]  /*13e0*/  FMUL.FTZ R184, R184, UR10 ;  /* 0x0000000ab8b87c20 */ /* 0x000fe20008410000 */
[----:B------:R-:W-:Y:S01]  /*13f0*/  FMUL.FTZ R162, R59, R195 ;  /* 0x000000c33ba27220 */ /* 0x000fe20000410000 */
[----:B------:R-:W-:Y:S01]  /*1400*/  FADD.FTZ R216, R186, R216 ;  /* 0x000000d8bad87221 */ /* 0x000fe20000010000 */
[----:B------:R-:W-:Y:S01]  /*1410*/  FADD.FTZ R243, R187, R243 ;  /* 0x000000f3bbf37221 */ /* 0x000fe20000010000 */
[-C--:B------:R-:W-:Y:S01]  /*1420*/  FFMA.FTZ R11, R184, R186.reuse, R11 ;  /* 0x000000bab80b7223 */ /* 0x080fe2000001000b */
[----:B------:R-:W-:Y:S01]  /*1430*/  FFMA.FTZ R186, R91, R186, R162 ;  /* 0x000000ba5bba7223 */ /* 0x000fe200000100a2 */
[----:B------:R-:W-:-:S02]  /*1440*/  HADD2.F32 R162, -RZ, R120.H0_H0 ;  /* 0x20000078ffa27230 */ /* 0x000fc40000004100 */
[----:B------:R-:W-:Y:S01]  /*1450*/  FFMA.FTZ R239, R177, R187, R239 ;  /* 0x000000bbb1ef7223 */ /* 0x000fe200000100ef */
[----:B------:R-:W-:Y:S02]  /*1460*/  HADD2.F32 R187, -RZ, R124.H0_H0 ;  /* 0x2000007cffbb7230 */ /* 0x000fe40000004100 */
[----:B------:R-:W-:Y:S01]  /*1470*/  FADD.FTZ R199, R192, R199 ;  /* 0x000000c7c0c77221 */ /* 0x000fe20000010000 */
[----:B------:R-:W-:Y:S01]  /*1480*/  FADD.FTZ R198, R193, R198 ;  /* 0x000000c6c1c67221 */ /* 0x000fe20000010000 */
[----:B------:R-:W-:Y:S01]  /*1490*/  FADD.FTZ R162, -R206, R162 ;  /* 0x000000a2cea27221 */ /* 0x000fe20000010100 */
[----:B------:R-:W-:Y:S01]  /*14a0*/  FADD.FTZ R197, R194, R197 ;  /* 0x000000c5c2c57221 */ /* 0x000fe20000010000 */
[----:B------:R-:W-:Y:S01]  /*14b0*/  FADD.FTZ R196, R195, R196 ;  /* 0x000000c4c3c47221 */ /* 0x000fe20000010000 */
[----:B--2---:R-:W-:Y:S01]  /*14c0*/  FADD.FTZ R113, R187, R113 ;  /* 0x00000071bb717221 */ /* 0x004fe20000010000 */
[----:B------:R-:W-:Y:S01]  /*14d0*/  FMUL.FTZ R162, R162, UR10 ;  /* 0x0000000aa2a27c20 */ /* 0x000fe20008410000 */
[----:B------:R-:W-:Y:S04]  /*14e0*/  STL [R1], R199 ;  /* 0x000000c701007387 */ /* 0x000fe80000100800 */
[----:B------:R-:W-:Y:S01]  /*14f0*/  STL [R1+0x4], R198 ;  /* 0x000004c601007387 */ /* 0x000fe20000100800 */
[----:B------:R-:W-:-:S03]  /*1500*/  FFMA.FTZ R112, R162, R187, R112 ;  /* 0x000000bba2707223 */ /* 0x000fc60000010070 */
[----:B------:R-:W-:Y:S04]  /*1510*/  STL [R1+0x8], R197 ;  /* 0x000008c501007387 */ /* 0x000fe80000100800 */
[----:B------:R-:W-:Y:S04]  /*1520*/  STL [R1+0xc], R196 ;  /* 0x00000cc401007387 */ /* 0x000fe80000100800 */
[----:B------:R0:W-:Y:S01]  /*1530*/  STL [R1+0x30], R113 ;  /* 0x0000307101007387 */ /* 0x0001e20000100800 */
[----:B------:R-:W-:Y:S01]  /*1540*/  FADD.FTZ R215, R185, R215 ;  /* 0x000000d7b9d77221 */ /* 0x000fe20000010000 */
[----:B------:R-:W-:Y:S01]  /*1550*/  FADD.FTZ R240, R188, R240 ;  /* 0x000000f0bcf07221 */ /* 0x000fe20000010000 */
[----:B------:R-:W-:Y:S01]  /*1560*/  FFMA.FTZ R234, R0, R188, R234 ;  /* 0x000000bc00ea7223 */ /* 0x000fe200000100ea */
[----:B------:R-:W-:Y:S01]  /*1570*/  FADD.FTZ R241, R189, R241 ;  /* 0x000000f1bdf17221 */ /* 0x000fe20000010000 */
[----:B------:R-:W-:Y:S01]  /*1580*/  ISETP.NE.AND.EX P2, PT, RZ, UR21, PT, P2 ;  /* 0x00000015ff007c0c */ /* 0x000fe2000bf45320 */
[----:B------:R-:W2:Y:S04]  /*1590*/  LDG.E.128 R144, desc[UR16][R144.64] ;  /* 0x0000001090907981 */ /* 0x000ea8000c1e1d00 */
[----:B0-----:R-:W4:Y:S04]  /*15a0*/  LDL.LU R113, [R1+0x34] ;  /* 0x0000340001717983 */ /* 0x001f280000300800 */
[----:B------:R0:W-:Y:S04]  /*15b0*/  STL [R1+0x20], R112 ;  /* 0x0000207001007387 */ /* 0x0001e80000100800 */
[----:B------:R-:W2:Y:S04]  /*15c0*/  LDG.E.128 R148, desc[UR16][R154.64] ;  /* 0x000000109a947981 */ /* 0x000ea8000c1e1d00 */
[----:B0-----:R-:W3:Y:S01]  /*15d0*/  LDL.LU R112, [R1+0x24] ;  /* 0x0000240001707983 */ /* 0x001ee20000300800 */
[-C--:B------:R-:W-:Y:S01]  /*15e0*/  FMUL.FTZ R163, R58, R194.reuse ;  /* 0x000000c23aa37220 */ /* 0x080fe20000410000 */
[C---:B------:R-:W-:Y:S01]  /*15f0*/  FFMA.FTZ R10, R183.reuse, R185, R10 ;  /* 0x000000b9b70a7223 */ /* 0x040fe2000001000a */
[----:B------:R-:W-:Y:S01]  /*1600*/  FFMA.FTZ R251, R183, R194, R251 ;  /* 0x000000c2b7fb7223 */ /* 0x000fe200000100fb */
[----:B------:R-:W-:-:S02]  /*1610*/  HADD2.F32 R120, -RZ, R120.H1_H1 ;  /* 0x30000078ff787230 */ /* 0x000fc40000004100 */
[----:B------:R-:W-:Y:S01]  /*1620*/  FFMA.FTZ R185, R90, R185, R163 ;  /* 0x000000b95ab97223 */ /* 0x000fe200000100a3 */
[----:B------:R-:W-:Y:S02]  /*1630*/  HADD2.F32 R163, -RZ, R128.H0_H0 ;  /* 0x20000080ffa37230 */ /* 0x000fe40000004100 */
[----:B------:R-:W-:Y:S01]  /*1640*/  FMUL.FTZ R194, R52, R187 ;  /* 0x000000bb34c27220 */ /* 0x000fe20000410000 */
[----:B------:R-:W2:Y:S02]  /*1650*/  LDL.LU R203, [R1+0x38] ;  /* 0x0000380001cb7983 */ /* 0x000ea40000300800 */
[----:B------:R-:W-:Y:S01]  /*1660*/  FADD.FTZ R217, R163, R217 ;  /* 0x000000d9a3d97221 */ /* 0x000fe20000010000 */
[-C--:B------:R-:W-:Y:S01]  /*1670*/  FFMA.FTZ R12, R162, R163.reuse, R12 ;  /* 0x000000a3a20c7223 */ /* 0x080fe2000001000c */
[----:B------:R-:W-:Y:S01]  /*1680*/  FFMA.FTZ R163, R84, R163, R194 ;  /* 0x000000a354a37223 */ /* 0x000fe200000100c2 */
[----:B------:R-:W-:Y:S02]  /*1690*/  HADD2.F32 R194, -RZ, R124.H1_H1 ;  /* 0x3000007cffc27230 */ /* 0x000fe40000004100 */
[----:B------:R-:W-:Y:S01]  /*16a0*/  FADD.FTZ R120, -R206, R120 ;  /* 0x00000078ce787221 */ /* 0x000fe20000010100 */
[----:B------:R-:W-:Y:S01]  /*16b0*/  FFMA.FTZ R235, R165, R189, R235 ;  /* 0x000000bda5eb7223 */ /* 0x000fe200000100eb */
[----:B------:R-:W-:Y:S01]  /*16c0*/  FFMA.FTZ R249, R179, R192, R249 ;  /* 0x000000c0b3f97223 */ /* 0x000fe200000100f9 */
[----:B------:R-:W0:Y:S01]  /*16d0*/  @P0 LDC.64 R188, c[0x0][0x3b8] ;  /* 0x0000ee00ffbc0b82 */ /* 0x000e220000000a00 */
[----:B------:R-:W-:Y:S01]  /*16e0*/  FMUL.FTZ R124, R120, UR10 ;  /* 0x0000000a787c7c20 */ /* 0x000fe20008410000 */
[----:B------:R-:W-:Y:S01]  /*16f0*/  FFMA.FTZ R250, R181, R193, R250 ;  /* 0x000000c1b5fa7223 */ /* 0x000fe200000100fa */
[----:B------:R-:W-:Y:S01]  /*1700*/  FFMA.FTZ R252, R184, R195, R252 ;  /* 0x000000c3b8fc7223 */ /* 0x000fe200000100fc */
[----:B------:R-:W-:Y:S01]  /*1710*/  FADD.FTZ R242, R190, R242 ;  /* 0x000000f2bef27221 */ /* 0x000fe20000010000 */
[----:B------:R-:W-:Y:S01]  /*1720*/  FFMA.FTZ R236, R175, R190, R236 ;  /* 0x000000beafec7223 */ /* 0x000fe200000100ec */
[----:B------:R-:W2:Y:S02]  /*1730*/  LDG.E.128 R152, desc[UR16][R152.64] ;  /* 0x0000001098987981 */ /* 0x000ea4000c1e1d00 */
[----:B------:R-:W1:Y:S01]  /*1740*/  @P0 LDC.64 R192, c[0x0][0x3b8] ;  /* 0x0000ee00ffc00b82 */ /* 0x000e620000000a00 */
[----:B----4-:R-:W-:Y:S01]  /*1750*/  FADD.FTZ R113, R194, R113 ;  /* 0x00000071c2717221 */ /* 0x010fe20000010000 */
[----:B---3--:R-:W-:-:S04]  /*1760*/  FFMA.FTZ R112, R124, R194, R112 ;  /* 0x000000c27c707223 */ /* 0x008fc80000010070 */
[----:B------:R3:W-:Y:S01]  /*1770*/  STL [R1+0x34], R113 ;  /* 0x0000347101007387 */ /* 0x0007e20000100800 */
[----:B0-----:R-:W-:-:S04]  /*1780*/  @P0 IMAD.WIDE.U32 R188, R160, 0x8, R188 ;  /* 0x00000008a0bc0825 */ /* 0x001fc800078e00bc */
[----:B------:R-:W-:Y:S01]  /*1790*/  FMUL.FTZ R187, R53, R194 ;  /* 0x000000c235bb7220 */ /* 0x000fe20000410000 */
[----:B------:R-:W0:Y:S01]  /*17a0*/  @P0 LDC.64 R190, c[0x0][0x3b8] ;  /* 0x0000ee00ffbe0b82 */ /* 0x000e220000000a00 */
[----:B------:R4:W5:Y:S04]  /*17b0*/  @P0 LDG.E.64 R166, desc[UR16][R188.64] ;  /* 0x00000010bca60981 */ /* 0x000968000c1e1b00 */
[----:B---3--:R-:W3:Y:S04]  /*17c0*/  LDL.LU R113, [R1+0x28] ;  /* 0x0000280001717983 */ /* 0x008ee80000300800 */
[----:B------:R1:W-:Y:S01]  /*17d0*/  STL [R1+0x24], R112 ;  /* 0x0000247001007387 */ /* 0x0003e20000100800 */
[----:B----4-:R-:W4:Y:S03]  /*17e0*/  @P0 LDC.64 R188, c[0x0][0x3b8] ;  /* 0x0000ee00ffbc0b82 */ /* 0x010f260000000a00 */
[----:B-1----:R-:W3:Y:S01]  /*17f0*/  LDL.LU R112, [R1+0x3c] ;  /* 0x00003c0001707983 */ /* 0x002ee20000300800 */
[----:B------:R-:W-:-:S02]  /*1800*/  HADD2.F32 R128, -RZ, R128.H1_H1 ;  /* 0x30000080ff807230 */ /* 0x000fc40000004100 */
[----:B------:R-:W-:Y:S01]  /*1810*/  @P0 IMAD.WIDE.U32 R192, R3, 0x8, R192 ;  /* 0x0000000803c00825 */ /* 0x000fe200078e00c0 */
[----:B------:R-:W3:Y:S03]  /*1820*/  LDL.LU R202, [R1+0x2c] ;  /* 0x00002c0001ca7983 */ /* 0x000ee60000300800 */
[--C-:B------:R-:W-:Y:S02]  /*1830*/  HADD2.F32 R120, -RZ, R121.reuse.H0_H0 ;  /* 0x20000079ff787230 */ /* 0x100fe40000004100 */
[----:B------:R-:W-:Y:S01]  /*1840*/  FADD.FTZ R218, R128, R218 ;  /* 0x000000da80da7221 */ /* 0x000fe20000010000 */
[-C--:B------:R-:W-:Y:S01]  /*1850*/  FFMA.FTZ R13, R124, R128.reuse, R13 ;  /* 0x000000807c0d7223 */ /* 0x080fe2000001000d */
[----:B------:R1:W5:Y:S01]  /*1860*/  @P0 LDG.E.64 R170, desc[UR16][R192.64] ;  /* 0x00000010c0aa0981 */ /* 0x000362000c1e1b00 */
[----:B------:R-:W-:Y:S01]  /*1870*/  FFMA.FTZ R128, R85, R128, R187 ;  /* 0x0000008055807223 */ /* 0x000fe200000100bb */
[----:B------:R-:W-:-:S02]  /*1880*/  HADD2.F32 R121, -RZ, R121.H1_H1 ;  /* 0x30000079ff797230 */ /* 0x000fc40000004100 */
[C---:B------:R-:W-:Y:S01]  /*1890*/  FADD.FTZ R187, -R206.reuse, R120 ;  /* 0x00000078cebb7221 */ /* 0x040fe20000010100 */
[----:B------:R-:W-:Y:S01]  /*18a0*/  HADD2.F32 R195, -RZ, R125.H1_H1 ;  /* 0x3000007dffc37230 */ /* 0x000fe20000004100 */
[----:B------:R-:W3:Y:S01]  /*18b0*/  LDL.LU R201, [R1+0x60] ;  /* 0x0000600001c97983 */ /* 0x000ee20000300800 */
[----:B------:R-:W-:Y:S02]  /*18c0*/  HADD2.F32 R120, -RZ, R129.H0_H0 ;  /* 0x20000081ff787230 */ /* 0x000fe40000004100 */
[----:B-1----:R-:W-:Y:S02]  /*18d0*/  HADD2.F32 R193, -RZ, R125.H0_H0 ;  /* 0x2000007dffc17230 */ /* 0x002fe40000004100 */
[----:B------:R-:W-:Y:S01]  /*18e0*/  FMUL.FTZ R187, R187, UR10 ;  /* 0x0000000abbbb7c20 */ /* 0x000fe20008410000 */
[----:B------:R-:W-:Y:S02]  /*18f0*/  HADD2.F32 R192, -RZ, R129.H1_H1 ;  /* 0x30000081ffc07230 */ /* 0x000fe40000004100 */
[----:B------:R-:W-:Y:S01]  /*1900*/  FADD.FTZ R121, -R206, R121 ;  /* 0x00000079ce797221 */ /* 0x000fe20000010100 */
[----:B------:R-:W-:Y:S01]  /*1910*/  FMUL.FTZ R196, R55, R195 ;  /* 0x000000c337c47220 */ /* 0x000fe20000410000 */
[----:B------:R-:W-:Y:S01]  /*1920*/  FMUL.FTZ R129, R54, R193 ;  /* 0x000000c136817220 */ /* 0x000fe20000410000 */
[----:B------:R-:W3:Y:S01]  /*1930*/  LDL.LU R200, [R1+0x48] ;  /* 0x0000480001c87983 */ /* 0x000ee20000300800 */
[----:B------:R-:W-:Y:S01]  /*1940*/  FADD.FTZ R219, R120, R219 ;  /* 0x000000db78db7221 */ /* 0x000fe20000010000 */
[-C--:B------:R-:W-:Y:S01]  /*1950*/  FFMA.FTZ R14, R187, R120.reuse, R14 ;  /* 0x00000078bb0e7223 */ /* 0x080fe2000001000e */
[----:B------:R-:W-:Y:S01]  /*1960*/  FFMA.FTZ R129, R86, R120, R129 ;  /* 0x0000007856817223 */ /* 0x000fe20000010081 */
[----:B------:R-:W-:Y:S01]  /*1970*/  FMUL.FTZ R125, R121, UR10 ;  /* 0x0000000a797d7c20 */ /* 0x000fe20008410000 */
[----:B------:R-:W3:Y:S01]  /*1980*/  LDL.LU R199, [R1+0x64] ;  /* 0x0000640001c77983 */ /* 0x000ee20000300800 */
[----:B--2---:R-:W-:Y:S01]  /*1990*/  FADD.FTZ R203, R193, R203 ;  /* 0x000000cbc1cb7221 */ /* 0x004fe20000010000 */
[----:B----4-:R-:W-:-:S04]  /*19a0*/  @P0 IMAD.WIDE.U32 R120, R2, 0x8, R188 ;  /* 0x0000000802780825 */ /* 0x010fc800078e00bc */
[----:B------:R-:W-:Y:S01]  /*19b0*/  FFMA.FTZ R188, R87, R192, R196 ;  /* 0x000000c057bc7223 */ /* 0x000fe200000100c4 */
[----:B------:R-:W2:Y:S04]  /*19c0*/  LDL.LU R198, [R1+0x4c] ;  /* 0x00004c0001c67983 */ /* 0x000ea80000300800 */
[----:B------:R-:W4:Y:S04]  /*19d0*/  LDL.LU R197, [R1+0x68] ;  /* 0x0000680001c57983 */ /* 0x000f280000300800 */
[----:B------:R-:W4:Y:S04]  /*19e0*/  LDL.LU R196, [R1+0x50] ;  /* 0x0000500001c47983 */ /* 0x000f280000300800 */
[----:B------:R-:W-:Y:S01]  /*19f0*/  STL [R1+0x38], R203 ;  /* 0x000038cb01007387 */ /* 0x000fe20000100800 */
[----:B0-----:R-:W-:-:S04]  /*1a00*/  @P0 IMAD.WIDE.U32 R190, R161, 0x8, R190 ;  /* 0x00000008a1be0825 */ /* 0x001fc800078e00be */
[----:B---3--:R-:W-:Y:S01]  /*1a10*/  FFMA.FTZ R113, R187, R193, R113 ;  /* 0x000000c1bb717223 */ /* 0x008fe20000010071 */
[----:B------:R0:W5:Y:S04]  /*1a20*/  @P0 LDG.E.64 R168, desc[UR16][R190.64] ;  /* 0x00000010bea80981 */ /* 0x000168000c1e1b00 */
[----:B------:R1:W-:Y:S01]  /*1a30*/  STL [R1+0x28], R113 ;  /* 0x0000287101007387 */ /* 0x0003e20000100800 */
[----:B------:R-:W-:-:S03]  /*1a40*/  FADD.FTZ R112, R195, R112 ;  /* 0x00000070c3707221 */ /* 0x000fc60000010000 */
[----:B-1----:R-:W3:Y:S01]  /*1a50*/  LDL.LU R113, [R1+0x6c] ;  /* 0x00006c0001717983 */ /* 0x002ee20000300800 */
[----:B0-----:R-:W0:Y:S03]  /*1a60*/  @P2 LDC.64 R190, c[0x0][0x438] ;  /* 0x00010e00ffbe2b82 */ /* 0x001e260000000a00 */
[----:B------:R1:W-:Y:S01]  /*1a70*/  STL [R1+0x3c], R112 ;  /* 0x00003c7001007387 */ /* 0x0003e20000100800 */
[----:B------:R-:W-:Y:S02]  /*1a80*/  HADD2.F32 R189, -RZ, R122.H1_H1 ;  /* 0x3000007affbd7230 */ /* 0x000fe40000004100 */
[----:B------:R-:W-:Y:S01]  /*1a90*/  FADD.FTZ R220, R192, R220 ;  /* 0x000000dcc0dc7221 */ /* 0x000fe20000010000 */
[C---:B------:R-:W-:Y:S01]  /*1aa0*/  FFMA.FTZ R15, R125.reuse, R192, R15 ;  /* 0x000000c07d0f7223 */ /* 0x040fe2000001000f */
[----:B------:R-:W-:Y:S02]  /*1ab0*/  HADD2.F32 R194, -RZ, R130.H0_H0 ;  /* 0x20000082ffc27230 */ /* 0x000fe40000004100 */
[----:B------:R-:W-:Y:S01]  /*1ac0*/  FFMA.FTZ R202, R125, R195, R202 ;  /* 0x000000c37dca7223 */ /* 0x000fe200000100ca */
[----:B------:R0:W5:Y:S04]  /*1ad0*/  @P0 LDG.E.64 R172, desc[UR16][R120.64] ;  /* 0x0000001078ac0981 */ /* 0x000168000c1e1b00 */
[----:B-1----:R-:W3:Y:S01]  /*1ae0*/  LDL.LU R112, [R1+0x54] ;  /* 0x0000540001707983 */ /* 0x002ee20000300800 */
[----:B------:R-:W-:-:S02]  /*1af0*/  HADD2.F32 R192, -RZ, R122.H0_H0 ;  /* 0x2000007affc07230 */ /* 0x000fc40000004100 */
[----:B0-----:R-:W-:-:S04]  /*1b00*/  @P2 IMAD.WIDE.U32 R190, R161, 0x10, R190 ;  /* 0x00000010a1be2825 */ /* 0x001fc800078e00be */
[----:B------:R-:W-:Y:S01]  /*1b10*/  FADD.FTZ R221, R194, R221 ;  /* 0x000000ddc2dd7221 */ /* 0x000fe20000010000 */
[----:B------:R-:W0:Y:S01]  /*1b20*/  @P2 LDC.64 R120, c[0x0][0x438] ;  /* 0x00010e00ff782b82 */ /* 0x000e220000000a00 */
[----:B------:R1:W5:Y:S01]  /*1b30*/  @P2 LDG.E.128 R96, desc[UR16][R190.64] ;  /* 0x00000010be602981 */ /* 0x000362000c1e1d00 */
[--C-:B------:R-:W-:Y:S02]  /*1b40*/  HADD2.F32 R122, -RZ, R126.reuse.H1_H1 ;  /* 0x3000007eff7a7230 */ /* 0x100fe40000004100 */
[----:B-1----:R-:W-:Y:S02]  /*1b50*/  HADD2.F32 R190, -RZ, R126.H0_H0 ;  /* 0x2000007effbe7230 */ /* 0x002fe40000004100 */
[----:B------:R-:W-:Y:S02]  /*1b60*/  HADD2.F32 R191, -RZ, R130.H1_H1 ;  /* 0x30000082ffbf7230 */ /* 0x000fe40000004100 */
[----:B------:R-:W-:Y:S01]  /*1b70*/  FADD.FTZ R130, -R206, R189 ;  /* 0x000000bdce827221 */ /* 0x000fe20000010100 */
[----:B------:R-:W-:-:S03]  /*1b80*/  FMUL.FTZ R126, R48, R190 ;  /* 0x000000be307e7220 */ /* 0x000fc60000410000 */
[----:B------:R-:W-:Y:S01]  /*1b90*/  FMUL.FTZ R130, R130, UR10 ;  /* 0x0000000a82827c20 */ /* 0x000fe20008410000 */
[----:B------:R-:W-:Y:S01]  /*1ba0*/  FFMA.FTZ R189, R80, R194, R126 ;  /* 0x000000c250bd7223 */ /* 0x000fe2000001007e */
[----:B------:R-:W-:Y:S01]  /*1bb0*/  FMUL.FTZ R126, R49, R122 ;  /* 0x0000007a317e7220 */ /* 0x000fe20000410000 */
[----:B------:R-:W-:Y:S01]  /*1bc0*/  FADD.FTZ R222, R191, R222 ;  /* 0x000000debfde7221 */ /* 0x000fe20000010000 */
[-C--:B------:R-:W-:Y:S01]  /*1bd0*/  FFMA.FTZ R17, R130, R191.reuse, R17 ;  /* 0x000000bf82117223 */ /* 0x080fe20000010011 */
[----:B------:R-:W-:Y:S01]  /*1be0*/  FADD.FTZ R192, -R206, R192 ;  /* 0x000000c0cec07221 */ /* 0x000fe20000010100 */
[----:B------:R-:W-:Y:S01]  /*1bf0*/  FFMA.FTZ R126, R81, R191, R126 ;  /* 0x000000bf517e7223 */ /* 0x000fe2000001007e */
[----:B------:R-:W-:Y:S02]  /*1c00*/  HADD2.F32 R191, -RZ, R123.H0_H0 ;  /* 0x2000007bffbf7230 */ /* 0x000fe40000004100 */
[----:B------:R-:W-:Y:S01]  /*1c10*/  FMUL.FTZ R192, R192, UR10 ;  /* 0x0000000ac0c07c20 */ /* 0x000fe20008410000 */
[----:B------:R-:W-:-:S02]  /*1c20*/  HADD2.F32 R195, -RZ, R127.H0_H0 ;  /* 0x2000007fffc37230 */ /* 0x000fc40000004100 */
[----:B------:R-:W-:Y:S01]  /*1c30*/  FADD.FTZ R191, -R206, R191 ;  /* 0x000000bfcebf7221 */ /* 0x000fe20000010100 */
[----:B------:R-:W-:Y:S01]  /*1c40*/  FFMA.FTZ R16, R192, R194, R16 ;  /* 0x000000c2c0107223 */ /* 0x000fe20000010010 */
[----:B------:R-:W-:Y:S01]  /*1c50*/  FADD.FTZ R201, R190, R201 ;  /* 0x000000c9bec97221 */ /* 0x000fe20000010000 */
[----:B------:R-:W-:Y:S02]  /*1c60*/  HADD2.F32 R123, -RZ, R123.H1_H1 ;  /* 0x3000007bff7b7230 */ /* 0x000fe40000004100 */
[----:B------:R-:W-:Y:S01]  /*1c70*/  FFMA.FTZ R200, R192, R190, R200 ;  /* 0x000000bec0c87223 */ /* 0x000fe200000100c8 */
[----:B------:R-:W-:Y:S01]  /*1c80*/  FMUL.FTZ R194, R191, UR10 ;  /* 0x0000000abfc27c20 */ /* 0x000fe20008410000 */
[----:B------:R-:W-:Y:S01]  /*1c90*/  FADD.FTZ R199, R122, R199 ;  /* 0x000000c77ac77221 */ /* 0x000fe20000010000 */
[----:B--2---:R-:W-:Y:S01]  /*1ca0*/  FFMA.FTZ R198, R130, R122, R198 ;  /* 0x0000007a82c67223 */ /* 0x004fe200000100c6 */
[----:B------:R1:W-:Y:S01]  /*1cb0*/  STL [R1+0x2c], R202 ;  /* 0x00002cca01007387 */ /* 0x0003e20000100800 */
[----:B----4-:R-:W-:Y:S01]  /*1cc0*/  FADD.FTZ R197, R195, R197 ;  /* 0x000000c5c3c57221 */ /* 0x010fe20000010000 */
[----:B------:R-:W-:-:S02]  /*1cd0*/  HADD2.F32 R122, -RZ, R127.H1_H1 ;  /* 0x3000007fff7a7230 */ /* 0x000fc40000004100 */
[----:B------:R-:W-:Y:S01]  /*1ce0*/  FFMA.FTZ R196, R194, R195, R196 ;  /* 0x000000c3c2c47223 */ /* 0x000fe200000100c4 */
[----:B------:R-:W-:Y:S01]  /*1cf0*/  STL [R1+0x60], R201 ;  /* 0x000060c901007387 */ /* 0x000fe20000100800 */
[----:B------:R-:W-:Y:S01]  /*1d00*/  FADD.FTZ R123, -R206, R123 ;  /* 0x0000007bce7b7221 */ /* 0x000fe20000010100 */
[--C-:B------:R-:W-:Y:S02]  /*1d10*/  HADD2.F32 R193, -RZ, R131.reuse.H0_H0 ;  /* 0x20000083ffc17230 */ /* 0x100fe40000004100 */
[----:B------:R-:W-:Y:S01]  /*1d20*/  STL [R1+0x48], R200 ;  /* 0x000048c801007387 */ /* 0x000fe20000100800 */
[----:B------:R-:W-:Y:S02]  /*1d30*/  HADD2.F32 R127, -RZ, R131.H1_H1 ;  /* 0x30000083ff7f7230 */ /* 0x000fe40000004100 */
[----:B------:R-:W-:Y:S01]  /*1d40*/  FMUL.FTZ R131, R123, UR10 ;  /* 0x0000000a7b837c20 */ /* 0x000fe20008410000 */
[----:B------:R-:W-:Y:S04]  /*1d50*/  STL [R1+0x64], R199 ;  /* 0x000064c701007387 */ /* 0x000fe80000100800 */
[----:B------:R2:W-:Y:S04]  /*1d60*/  STL [R1+0x4c], R198 ;  /* 0x00004cc601007387 */ /* 0x0005e80000100800 */
[----:B------:R-:W-:Y:S04]  /*1d70*/  STL [R1+0x68], R197 ;  /* 0x000068c501007387 */ /* 0x000fe80000100800 */
[----:B------:R-:W-:Y:S04]  /*1d80*/  STL [R1+0x50], R196 ;  /* 0x000050c401007387 */ /* 0x000fe80000100800 */
[----:B-1----:R-:W4:Y:S01]  /*1d90*/  LDL.LU R202, [R1+0x90] ;  /* 0x0000900001ca7983 */ /* 0x002f220000300800 */
[----:B------:R-:W-:-:S03]  /*1da0*/  FMUL.FTZ R123, R51, R122 ;  /* 0x0000007a337b7220 */ /* 0x000fc60000410000 */
[----:B--2---:R-:W2:Y:S01]  /*1db0*/  LDL.LU R198, [R1+0x58] ;  /* 0x0000580001c67983 */ /* 0x004ea20000300800 */
[----:B------:R-:W-:Y:S01]  /*1dc0*/  FADD.FTZ R224, R127, R224 ;  /* 0x000000e07fe07221 */ /* 0x000fe20000010000 */
[-C--:B------:R-:W-:Y:S01]  /*1dd0*/  FFMA.FTZ R19, R131, R127.reuse, R19 ;  /* 0x0000007f83137223 */ /* 0x080fe20000010013 */
[----:B------:R-:W-:Y:S01]  /*1de0*/  FFMA.FTZ R127, R83, R127, R123 ;  /* 0x0000007f537f7223 */ /* 0x000fe2000001007b */
[----:B---3--:R-:W-:-:S05]  /*1df0*/  FADD.FTZ R113, R122, R113 ;  /* 0x000000717a717221 */ /* 0x008fca0000010000 */
[----:B------:R1:W-:Y:S04]  /*1e00*/  STL [R1+0x6c], R113 ;  /* 0x00006c7101007387 */ /* 0x0003e80000100800 */
[----:B------:R-:W3:Y:S01]  /*1e10*/  LDL.LU R201, [R1+0x94] ;  /* 0x0000940001c97983 */ /* 0x000ee20000300800 */
[----:B------:R-:W-:-:S05]  /*1e20*/  FFMA.FTZ R112, R131, R122, R112 ;  /* 0x0000007a83707223 */ /* 0x000fca0000010070 */
[----:B------:R0:W-:Y:S04]  /*1e30*/  STL [R1+0x54], R112 ;  /* 0x0000547001007387 */ /* 0x0001e80000100800 */
[----:B------:R-:W3:Y:S04]  /*1e40*/  LDL.LU R200, [R1+0x5c] ;  /* 0x00005c0001c87983 */ /* 0x000ee80000300800 */
[----:B------:R-:W3:Y:S04]  /*1e50*/  LDL.LU R199, [R1+0x98] ;  /* 0x0000980001c77983 */ /* 0x000ee80000300800 */
[----:B------:R-:W3:Y:S04]  /*1e60*/  LDL.LU R123, [R1+0x70] ;  /* 0x00007000017b7983 */ /* 0x000ee80000300800 */
[----:B-1----:R-:W3:Y:S04]  /*1e70*/  LDL.LU R113, [R1+0x9c] ;  /* 0x00009c0001717983 */ /* 0x002ee80000300800 */
[----:B0-----:R-:W3:Y:S01]  /*1e80*/  LDL.LU R112, [R1+0x74] ;  /* 0x0000740001707983 */ /* 0x001ee20000300800 */
[----:B------:R-:W-:-:S04]  /*1e90*/  @P2 IMAD.WIDE.U32 R120, R160, 0x10, R120 ;  /* 0x00000010a0782825 */ /* 0x000fc800078e0078 */
[----:B------:R-:W-:Y:S01]  /*1ea0*/  FMUL.FTZ R190, R50, R195 ;  /* 0x000000c332be7220 */ /* 0x000fe20000410000 */
[----:B------:R0:W5:Y:S01]  /*1eb0*/  @P2 LDG.E.128 R100, desc[UR16][R120.64] ;  /* 0x0000001078642981 */ /* 0x000162000c1e1d00 */
[----:B------:R-:W-:Y:S01]  /*1ec0*/  FADD.FTZ R223, R193, R223 ;  /* 0x000000dfc1df7221 */ /* 0x000fe20000010000 */
[-C--:B------:R-:W-:Y:S01]  /*1ed0*/  FFMA.FTZ R18, R194, R193.reuse, R18 ;  /* 0x000000c1c2127223 */ /* 0x080fe20000010012 */
[----:B0-----:R-:W0:Y:S01]  /*1ee0*/  @P2 LDC.64 R120, c[0x0][0x438] ;  /* 0x00010e00ff782b82 */ /* 0x001e220000000a00 */
[----:B------:R-:W-:-:S07]  /*1ef0*/  FFMA.FTZ R193, R82, R193, R190 ;  /* 0x000000c152c17223 */ /* 0x000fce00000100be */
[----:B------:R-:W1:Y:S01]  /*1f00*/  @P2 LDC.64 R190, c[0x0][0x438] ;  /* 0x00010e00ffbe2b82 */ /* 0x000e620000000a00 */
[--C-:B------:R-:W-:Y:S02]  /*1f10*/  HADD2.F32 R122, -RZ, R132.reuse.H0_H0 ;  /* 0x20000084ff7a7230 */ /* 0x100fe40000004100 */
[----:B------:R-:W-:-:S03]  /*1f20*/  HADD2.F32 R132, -RZ, R132.H1_H1 ;  /* 0x30000084ff847230 */ /* 0x000fc60000004100 */
[----:B------:R-:W-:Y:S01]  /*1f30*/  FADD.FTZ R122, -R206, R122 ;  /* 0x0000007ace7a7221 */ /* 0x000fe20000010100 */
[----:B------:R-:W-:Y:S02]  /*1f40*/  HADD2.F32 R196, -RZ, R140.H0_H0 ;  /* 0x2000008cffc47230 */ /* 0x000fe40000004100 */
[----:B0-----:R-:W-:-:S05]  /*1f50*/  @P2 IMAD.WIDE.U32 R120, R3, 0x10, R120 ;  /* 0x0000001003782825 */ /* 0x001fca00078e0078 */
[----:B------:R0:W5:Y:S01]  /*1f60*/  @P2 LDG.E.128 R104, desc[UR16][R120.64] ;  /* 0x0000001078682981 */ /* 0x000162000c1e1d00 */
[----:B------:R-:W-:Y:S01]  /*1f70*/  FMUL.FTZ R195, R122, UR10 ;  /* 0x0000000a7ac37c20 */ /* 0x000fe20008410000 */
[----:B-1----:R-:W-:-:S04]  /*1f80*/  @P2 IMAD.WIDE.U32 R190, R2, 0x10, R190 ;  /* 0x0000001002be2825 */ /* 0x002fc800078e00be */
[----:B------:R-:W-:Y:S01]  /*1f90*/  FADD.FTZ R132, -R206, R132 ;  /* 0x00000084ce847221 */ /* 0x000fe20000010100 */
[--C-:B0-----:R-:W-:Y:S02]  /*1fa0*/  HADD2.F32 R120, -RZ, R136.reuse.H0_H0 ;  /* 0x20000088ff787230 */ /* 0x101fe40000004100 */
[----:B------:R-:W-:Y:S01]  /*1fb0*/  FADD.FTZ R226, R196, R226 ;  /* 0x000000e2c4e27221 */ /* 0x000fe20000010000 */
[----:B------:R-:W-:Y:S02]  /*1fc0*/  HADD2.F32 R136, -RZ, R136.H1_H1 ;  /* 0x30000088ff887230 */ /* 0x000fe40000004100 */
[----:B------:R-:W-:Y:S01]  /*1fd0*/  FFMA.FTZ R20, R195, R196, R20 ;  /* 0x000000c4c3147223 */ /* 0x000fe20000010014 */
[----:B------:R-:W-:Y:S02]  /*1fe0*/  HADD2.F32 R140, -RZ, R140.H1_H1 ;  /* 0x3000008cff8c7230 */ /* 0x000fe40000004100 */
[----:B------:R-:W-:Y:S01]  /*1ff0*/  FMUL.FTZ R121, R44, R120 ;  /* 0x000000782c797220 */ /* 0x000fe20000410000 */
[----:B------:R0:W5:Y:S01]  /*2000*/  @P2 LDG.E.128 R108, desc[UR16][R190.64] ;  /* 0x00000010be6c2981 */ /* 0x000162000c1e1d00 */
[----:B------:R-:W-:-:S02]  /*2010*/  HADD2.F32 R197, -RZ, R133.H0_H0 ;  /* 0x20000085ffc57230 */ /* 0x000fc40000004100 */
[----:B------:R-:W-:Y:S01]  /*2020*/  FFMA.FTZ R196, R76, R196, R121 ;  /* 0x000000c44cc47223 */ /* 0x000fe20000010079 */
[----:B------:R-:W-:Y:S01]  /*2030*/  FMUL.FTZ R121, R45, R136 ;  /* 0x000000882d797220 */ /* 0x000fe20000410000 */
[----:B----4-:R-:W-:Y:S01]  /*2040*/  FADD.FTZ R202, R120, R202 ;  /* 0x000000ca78ca7221 */ /* 0x010fe20000010000 */
[----:B--2---:R-:W-:Y:S01]  /*2050*/  FFMA.FTZ R198, R195, R120, R198 ;  /* 0x00000078c3c67223 */ /* 0x004fe200000100c6 */
[----:B------:R-:W-:Y:S02]  /*2060*/  HADD2.F32 R133, -RZ, R133.H1_H1 ;  /* 0x30000085ff857230 */ /* 0x000fe40000004100 */
[----:B0-----:R-:W-:Y:S01]  /*2070*/  FMUL.FTZ R190, R132, UR10 ;  /* 0x0000000a84be7c20 */ /* 0x001fe20008410000 */
[----:B------:R-:W-:Y:S01]  /*2080*/  FADD.FTZ R227, R140, R227 ;  /* 0x000000e38ce37221 */ /* 0x000fe20000010000 */
[----:B------:R-:W-:Y:S02]  /*2090*/  FADD.FTZ R197, -R206, R197 ;  /* 0x000000c5cec57221 */ /* 0x000fe40000010100 */
[-C--:B------:R-:W-:Y:S01]  /*20a0*/  FFMA.FTZ R21, R190, R140.reuse, R21 ;  /* 0x0000008cbe157223 */ /* 0x080fe20000010015 */
[----:B------:R-:W-:Y:S01]  /*20b0*/  FFMA.FTZ R140, R77, R140, R121 ;  /* 0x0000008c4d8c7223 */ /* 0x000fe20000010079 */
[----:B------:R-:W-:Y:S01]  /*20c0*/  HADD2.F32 R121, -RZ, R137.H0_H0 ;  /* 0x20000089ff797230 */ /* 0x000fe20000004100 */
[----:B------:R-:W-:Y:S01]  /*20d0*/  STL [R1+0x90], R202 ;  /* 0x000090ca01007387 */ /* 0x000fe20000100800 */
[----:B------:R-:W-:Y:S01]  /*20e0*/  FMUL.FTZ R197, R197, UR10 ;  /* 0x0000000ac5c57c20 */ /* 0x000fe20008410000 */
[----:B------:R-:W-:-:S02]  /*20f0*/  FADD.FTZ R133, -R206, R133 ;  /* 0x00000085ce857221 */ /* 0x000fc40000010100 */
[----:B------:R0:W-:Y:S01]  /*2100*/  STL [R1+0x58], R198 ;  /* 0x000058c601007387 */ /* 0x0001e20000100800 */
[----:B------:R-:W-:-:S03]  /*2110*/  HADD2.F32 R137, -RZ, R137.H1_H1 ;  /* 0x30000089ff897230 */ /* 0x000fc60000004100 */
[----:B------:R-:W2:Y:S01]  /*2120*/  LDL.LU R204, [R1+0xb8] ;  /* 0x0000b80001cc7983 */ /* 0x000ea20000300800 */
[----:B------:R-:W-:-:S03]  /*2130*/  HADD2.F32 R191, -RZ, R141.H0_H0 ;  /* 0x2000008dffbf7230 */ /* 0x000fc60000004100 */
[----:B------:R-:W4:Y:S01]  /*2140*/  LDL.LU R203, [R1+0x78] ;  /* 0x0000780001cb7983 */ /* 0x000f220000300800 */
[----:B0-----:R-:W-:Y:S02]  /*2150*/  HADD2.F32 R198, -RZ, R141.H1_H1 ;  /* 0x3000008dffc67230 */ /* 0x001fe40000004100 */
[----:B------:R-:W-:Y:S01]  /*2160*/  FMUL.FTZ R141, R133, UR10 ;  /* 0x0000000a858d7c20 */ /* 0x000fe20008410000 */
[----:B---3--:R-:W-:-:S05]  /*2170*/  FADD.FTZ R201, R136, R201 ;  /* 0x000000c988c97221 */ /* 0x008fca0000010000 */
[----:B------:R-:W-:Y:S04]  /*2180*/  STL [R1+0x94], R201 ;  /* 0x000094c901007387 */ /* 0x000fe80000100800 */
[----:B------:R-:W3:Y:S04]  /*2190*/  LDL.LU R202, [R1+0xbc] ;  /* 0x0000bc0001ca7983 */ /* 0x000ee80000300800 */
[----:B------:R-:W3:Y:S01]  /*21a0*/  LDL.LU R133, [R1+0x7c] ;  /* 0x00007c0001857983 */ /* 0x000ee20000300800 */
[----:B------:R-:W-:Y:S01]  /*21b0*/  FFMA.FTZ R200, R190, R136, R200 ;  /* 0x00000088bec87223 */ /* 0x000fe200000100c8 */
[----:B------:R-:W-:-:S04]  /*21c0*/  FADD.FTZ R199, R121, R199 ;  /* 0x000000c779c77221 */ /* 0x000fc80000010000 */
[----:B------:R-:W-:Y:S01]  /*21d0*/  STL [R1+0x5c], R200 ;  /* 0x00005cc801007387 */ /* 0x000fe20000100800 */
[----:B------:R-:W-:-:S03]  /*21e0*/  FFMA.FTZ R123, R197, R121, R123 ;  /* 0x00000079c57b7223 */ /* 0x000fc6000001007b */
[----:B------:R-:W-:Y:S01]  /*21f0*/  STL [R1+0x98], R199 ;  /* 0x000098c701007387 */ /* 0x000fe20000100800 */
[----:B------:R-:W-:-:S03]  /*2200*/  FADD.FTZ R113, R137, R113 ;  /* 0x0000007189717221 */ /* 0x000fc60000010000 */
[----:B------:R0:W-:Y:S01]  /*2210*/  STL [R1+0x70], R123 ;  /* 0x0000707b01007387 */ /* 0x0001e20000100800 */
[----:B------:R-:W-:-:S03]  /*2220*/  FFMA.FTZ R112, R141, R137, R112 ;  /* 0x000000898d707223 */ /* 0x000fc60000010070 */
[----:B------:R-:W3:Y:S04]  /*2230*/  LDL.LU R132, [R1+0xc0] ;  /* 0x0000c00001847983 */ /* 0x000ee80000300800 */
[----:B0-----:R-:W3:Y:S04]  /*2240*/  LDL.LU R123, [R1+0x80] ;  /* 0x00008000017b7983 */ /* 0x001ee80000300800 */
[----:B------:R0:W-:Y:S04]  /*2250*/  STL [R1+0x9c], R113 ;  /* 0x00009c7101007387 */ /* 0x0001e80000100800 */
[----:B0-----:R-:W3:Y:S04]  /*2260*/  LDL.LU R113, [R1+0xc4] ;  /* 0x0000c40001717983 */ /* 0x001ee80000300800 */
[----:B------:R0:W-:Y:S04]  /*2270*/  STL [R1+0x74], R112 ;  /* 0x0000747001007387 */ /* 0x0001e80000100800 */
[----:B0-----:R-:W3:Y:S01]  /*2280*/  LDL.LU R112, [R1+0x84] ;  /* 0x0000840001707983 */ /* 0x001ee20000300800 */
[----:B------:R-:W-:Y:S01]  /*2290*/  FMUL.FTZ R120, R46, R121 ;  /* 0x000000792e787220 */ /* 0x000fe20000410000 */
[----:B------:R-:W-:Y:S01]  /*22a0*/  FADD.FTZ R229, R191, R229 ;  /* 0x000000e5bfe57221 */ /* 0x000fe20000010000 */
[----:B------:R-:W-:Y:S01]  /*22b0*/  FFMA.FTZ R22, R197, R191, R22 ;  /* 0x000000bfc5167223 */ /* 0x000fe20000010016 */
[----:B------:R-:W-:-:S02]  /*22c0*/  HADD2.F32 R122, -RZ, R134.H0_H0 ;  /* 0x20000086ff7a7230 */ /* 0x000fc40000004100 */
[----:B------:R-:W-:Y:S01]  /*22d0*/  FFMA.FTZ R191, R78, R191, R120 ;  /* 0x000000bf4ebf7223 */ /* 0x000fe20000010078 */
[----:B------:R-:W-:Y:S01]  /*22e0*/  FMUL.FTZ R120, R47, R137 ;  /* 0x000000892f787220 */ /* 0x000fe20000410000 */
[----:B------:R-:W-:Y:S01]  /*22f0*/  FADD.FTZ R231, R198, R231 ;  /* 0x000000e7c6e77221 */ /* 0x000fe20000010000 */
[-C--:B------:R-:W-:Y:S01]  /*2300*/  FFMA.FTZ R23, R141, R198.reuse, R23 ;  /* 0x000000c68d177223 */ /* 0x080fe20000010017 */
[----:B------:R-:W-:Y:S01]  /*2310*/  FADD.FTZ R122, -R206, R122 ;  /* 0x0000007ace7a7221 */ /* 0x000fe20000010100 */
[----:B------:R-:W-:Y:S01]  /*2320*/  FFMA.FTZ R198, R79, R198, R120 ;  /* 0x000000c64fc67223 */ /* 0x000fe20000010078 */
[----:B------:R-:W-:Y:S02]  /*2330*/  HADD2.F32 R120, -RZ, R138.H0_H0 ;  /* 0x2000008aff787230 */ /* 0x000fe40000004100 */
[----:B------:R-:W-:Y:S02]  /*2340*/  HADD2.F32 R134, -RZ, R134.H1_H1 ;  /* 0x30000086ff867230 */ /* 0x000fe40000004100 */
[----:B------:R-:W-:Y:S01]  /*2350*/  FMUL.FTZ R200, R122, UR10 ;  /* 0x0000000a7ac87c20 */ /* 0x000fe20008410000 */
[----:B------:R-:W-:-:S02]  /*2360*/  HADD2.F32 R199, -RZ, R142.H0_H0 ;  /* 0x2000008effc77230 */ /* 0x000fc40000004100 */
[----:B------:R-:W-:Y:S01]  /*2370*/  FMUL.FTZ R121, R40, R120 ;  /* 0x0000007828797220 */ /* 0x000fe20000410000 */
[----:B------:R-:W-:Y:S02]  /*2380*/  HADD2.F32 R138, -RZ, R138.H1_H1 ;  /* 0x3000008aff8a7230 */ /* 0x000fe40000004100 */
[----:B------:R-:W-:Y:S01]  /*2390*/  FADD.FTZ R134, -R206, R134 ;  /* 0x00000086ce867221 */ /* 0x000fe20000010100 */
[----:B------:R-:W-:Y:S01]  /*23a0*/  FADD.FTZ R232, R199, R232 ;  /* 0x000000e8c7e87221 */ /* 0x000fe20000010000 */
[-C--:B------:R-:W-:Y:S01]  /*23b0*/  FFMA.FTZ R24, R200, R199.reuse, R24 ;  /* 0x000000c7c8187223 */ /* 0x080fe20000010018 */
[----:B------:R-:W-:Y:S01]  /*23c0*/  FFMA.FTZ R199, R72, R199, R121 ;  /* 0x000000c748c77223 */ /* 0x000fe20000010079 */
[----:B------:R-:W-:Y:S02]  /*23d0*/  HADD2.F32 R201, -RZ, R142.H1_H1 ;  /* 0x3000008effc97230 */ /* 0x000fe40000004100 */
[----:B------:R-:W-:Y:S01]  /*23e0*/  FMUL.FTZ R142, R134, UR10 ;  /* 0x0000000a868e7c20 */ /* 0x000fe20008410000 */
[----:B------:R-:W-:-:S02]  /*23f0*/  HADD2.F32 R121, -RZ, R135.H0_H0 ;  /* 0x20000087ff797230 */ /* 0x000fc40000004100 */
[----:B------:R-:W-:Y:S02]  /*2400*/  HADD2.F32 R135, -RZ, R135.H1_H1 ;  /* 0x30000087ff877230 */ /* 0x000fe40000004100 */
[----:B------:R-:W-:Y:S01]  /*2410*/  FADD.FTZ R233, R201, R233 ;  /* 0x000000e9c9e97221 */ /* 0x000fe20000010000 */
[----:B------:R-:W-:Y:S01]  /*2420*/  FFMA.FTZ R25, R142, R201, R25 ;  /* 0x000000c98e197223 */ /* 0x000fe20000010019 */
[C---:B------:R-:W-:Y:S01]  /*2430*/  FADD.FTZ R121, -R206.reuse, R121 ;  /* 0x00000079ce797221 */ /* 0x040fe20000010100 */
[----:B------:R-:W-:-:S04]  /*2440*/  FADD.FTZ R135, -R206, R135 ;  /* 0x00000087ce877221 */ /* 0x000fc80000010100 */
[----:B------:R-:W-:Y:S01]  /*2450*/  FMUL.FTZ R205, R135, UR10 ;  /* 0x0000000a87cd7c20 */ /* 0x000fe20008410000 */
[----:B--2---:R-:W-:Y:S01]  /*2460*/  FADD.FTZ R204, R120, R204 ;  /* 0x000000cc78cc7221 */ /* 0x004fe20000010000 */
[----:B----4-:R-:W-:Y:S01]  /*2470*/  FFMA.FTZ R203, R200, R120, R203 ;  /* 0x00000078c8cb7223 */ /* 0x010fe200000100cb */
[----:B------:R-:W-:-:S03]  /*2480*/  FMUL.FTZ R120, R41, R138 ;  /* 0x0000008a29787220 */ /* 0x000fc60000410000 */
[----:B------:R-:W-:Y:S01]  /*2490*/  STL [R1+0xb8], R204 ;  /* 0x0000b8cc01007387 */ /* 0x000fe20000100800 */
[----:B------:R-:W-:-:S03]  /*24a0*/  FFMA.FTZ R201, R73, R201, R120 ;  /* 0x000000c949c97223 */ /* 0x000fc60000010078 */
[----:B------:R-:W-:Y:S01]  /*24b0*/  STL [R1+0x78], R203 ;  /* 0x000078cb01007387 */ /* 0x000fe20000100800 */
[--C-:B------:R-:W-:Y:S02]  /*24c0*/  HADD2.F32 R120, -RZ, R139.reuse.H0_H0 ;  /* 0x2000008bff787230 */ /* 0x100fe40000004100 */
[----:B------:R-:W-:Y:S02]  /*24d0*/  HADD2.F32 R139, -RZ, R139.H1_H1 ;  /* 0x3000008bff8b7230 */ /* 0x000fe40000004100 */
[----:B---3--:R-:W-:-:S05]  /*24e0*/  FADD.FTZ R202, R138, R202 ;  /* 0x000000ca8aca7221 */ /* 0x008fca0000010000 */
[----:B------:R0:W-:Y:S01]  /*24f0*/  STL [R1+0xbc], R202 ;  /* 0x0000bcca01007387 */ /* 0x0001e20000100800 */
[----:B------:R-:W-:Y:S01]  /*2500*/  FFMA.FTZ R133, R142, R138, R133 ;  /* 0x0000008a8e857223 */ /* 0x000fe20000010085 */
[----:B0-----:R-:W-:-:S04]  /*2510*/  FMUL.FTZ R202, R121, UR10 ;  /* 0x0000000a79ca7c20 */ /* 0x001fc80008410000 */
[----:B------:R-:W-:Y:S01]  /*2520*/  STL [R1+0x7c], R133 ;  /* 0x00007c8501007387 */ /* 0x000fe20000100800 */
[----:B------:R-:W-:Y:S01]  /*2530*/  FADD.FTZ R132, R120, R132 ;  /* 0x0000008478847221 */ /* 0x000fe20000010000 */
[----:B------:R-:W-:-:S04]  /*2540*/  FFMA.FTZ R123, R202, R120, R123 ;  /* 0x00000078ca7b7223 */ /* 0x000fc8000001007b */
[----:B------:R-:W-:Y:S04]  /*2550*/  STL [R1+0xc0], R132 ;  /* 0x0000c08401007387 */ /* 0x000fe80000100800 */
[----:B------:R-:W-:Y:S01]  /*2560*/  STL [R1+0x80], R123 ;  /* 0x0000807b01007387 */ /* 0x000fe20000100800 */
[----:B------:R-:W-:-:S05]  /*2570*/  FFMA.FTZ R112, R205, R139, R112 ;  /* 0x0000008bcd707223 */ /* 0x000fca0000010070 */
[----:B------:R0:W-:Y:S04]  /*2580*/  STL [R1+0x84], R112 ;  /* 0x0000847001007387 */ /* 0x0001e80000100800 */
[----:B0-----:R-:W2:Y:S01]  /*2590*/  LDL.LU R112, [R1+0x10] ;  /* 0x0000100001707983 */ /* 0x001ea20000300800 */
[----:B------:R-:W-:-:S05]  /*25a0*/  FADD.FTZ R113, R139, R113 ;  /* 0x000000718b717221 */ /* 0x000fca0000010000 */
[----:B------:R0:W-:Y:S04]  /*25b0*/  STL [R1+0xc4], R113 ;  /* 0x0000c47101007387 */ /* 0x0001e80000100800 */
[----:B------:R-:W3:Y:S04]  /*25c0*/  LDL.LU R137, [R1+0x14] ;  /* 0x0000140001897983 */ /* 0x000ee80000300800 */
[----:B------:R-:W4:Y:S01]  /*25d0*/  LDL.LU R136, [R1+0x18] ;  /* 0x0000180001887983 */ /* 0x000f220000300800 */
[----:B------:R-:W-:Y:S02]  /*25e0*/  HADD2.F32 R203, -RZ, R143.H0_H0 ;  /* 0x2000008fffcb7230 */ /* 0x000fe40000004100 */
[----:B------:R-:W-:Y:S01]  /*25f0*/  FMUL.FTZ R121, R42, R120 ;  /* 0x000000782a797220 */ /* 0x000fe20000410000 */
[----:B------:R-:W-:-:S02]  /*2600*/  HADD2.F32 R120, -RZ, R145.H0_H0 ;  /* 0x20000091ff787230 */ /* 0x000fc40000004100 */
[----:B------:R-:W-:Y:S01]  /*2610*/  FMUL.FTZ R204, R43, R139 ;  /* 0x0000008b2bcc7220 */ /* 0x000fe20000410000 */
[----:B------:R-:W-:Y:S02]  /*2620*/  HADD2.F32 R133, -RZ, R146.H0_H0 ;  /* 0x20000092ff857230 */ /* 0x000fe40000004100 */
[----:B------:R-:W-:Y:S01]  /*2630*/  FADD.FTZ R244, R203, R244 ;  /* 0x000000f4cbf47221 */ /* 0x000fe20000010000 */
[-C--:B------:R-:W-:Y:S01]  /*2640*/  FFMA.FTZ R26, R202, R203.reuse, R26 ;  /* 0x000000cbca1a7223 */ /* 0x080fe2000001001a */
[----:B------:R-:W-:Y:S01]  /*2650*/  FFMA.FTZ R203, R74, R203, R121 ;  /* 0x000000cb4acb7223 */ /* 0x000fe20000010079 */
[----:B------:R-:W-:Y:S01]  /*2660*/  HADD2.F32 R121, -RZ, R144.H0_H0 ;  /* 0x20000090ff797230 */ /* 0x000fe20000004100 */
[----:B0-----:R-:W4:Y:S01]  /*2670*/  LDL.LU R113, [R1+0x1c] ;  /* 0x00001c0001717983 */ /* 0x001f220000300800 */
[----:B------:R-:W-:Y:S02]  /*2680*/  HADD2.F32 R143, -RZ, R143.H1_H1 ;  /* 0x3000008fff8f7230 */ /* 0x000fe40000004100 */
[----:B------:R-:W-:-:S02]  /*2690*/  HADD2.F32 R208, -RZ, R146.H1_H1 ;  /* 0x30000092ffd07230 */ /* 0x000fc40000004100 */
[C---:B------:R-:W-:Y:S01]  /*26a0*/  FADD.FTZ R146, -R206.reuse, R120 ;  /* 0x00000078ce927221 */ /* 0x040fe20000010100 */
[----:B------:R-:W-:Y:S02]  /*26b0*/  HADD2.F32 R122, -RZ, R144.H1_H1 ;  /* 0x30000090ff7a7230 */ /* 0x000fe40000004100 */
[----:B------:R-:W-:Y:S01]  /*26c0*/  FADD.FTZ R144, -R206, R121 ;  /* 0x00000079ce907221 */ /* 0x000fe20000010100 */
[----:B------:R-:W-:Y:S02]  /*26d0*/  HADD2.F32 R120, -RZ, R152.H0_H0 ;  /* 0x20000098ff787230 */ /* 0x000fe40000004100 */
[----:B------:R-:W-:Y:S01]  /*26e0*/  FADD.FTZ R245, R143, R245 ;  /* 0x000000f58ff57221 */ /* 0x000fe20000010000 */
[----:B------:R-:W-:Y:S02]  /*26f0*/  HADD2.F32 R134, -RZ, R145.H1_H1 ;  /* 0x30000091ff867230 */ /* 0x000fe40000004100 */
[-C--:B------:R-:W-:Y:S01]  /*2700*/  FFMA.FTZ R27, R205, R143.reuse, R27 ;  /* 0x0000008fcd1b7223 */ /* 0x080fe2000001001b */
[----:B------:R-:W-:Y:S01]  /*2710*/  FFMA.FTZ R204, R75, R143, R204 ;  /* 0x0000008f4bcc7223 */ /* 0x000fe200000100cc */
[----:B------:R-:W-:-:S02]  /*2720*/  HADD2.F32 R145, -RZ, R149.H0_H0 ;  /* 0x20000095ff917230 */ /* 0x000fc40000004100 */
[----:B------:R-:W-:Y:S01]  /*2730*/  FMUL.FTZ R144, R144, UR10 ;  /* 0x0000000a90907c20 */ /* 0x000fe20008410000 */
[----:B------:R-:W-:Y:S02]  /*2740*/  HADD2.F32 R143, -RZ, R148.H0_H0 ;  /* 0x20000094ff8f7230 */ /* 0x000fe40000004100 */
[----:B------:R-:W-:Y:S01]  /*2750*/  FMUL.FTZ R121, R36, R120 ;  /* 0x0000007824797220 */ /* 0x000fe20000410000 */
[----:B------:R-:W-:Y:S02]  /*2760*/  FADD.FTZ R122, -R206, R122 ;  /* 0x0000007ace7a7221 */ /* 0x000fe40000010100 */
[----:B------:R-:W-:Y:S01]  /*2770*/  FADD.FTZ R246, R143, R246 ;  /* 0x000000f68ff67221 */ /* 0x000fe20000010000 */
[-C--:B------:R-:W-:Y:S01]  /*2780*/  FFMA.FTZ R28, R144, R143.reuse, R28 ;  /* 0x0000008f901c7223 */ /* 0x080fe2000001001c */
[----:B------:R-:W-:Y:S01]  /*2790*/  FFMA.FTZ R143, R68, R143, R121 ;  /* 0x0000008f448f7223 */ /* 0x000fe20000010079 */
[----:B------:R-:W-:Y:S02]  /*27a0*/  HADD2.F32 R121, -RZ, R152.H1_H1 ;  /* 0x30000098ff797230 */ /* 0x000fe40000004100 */
[----:B------:R-:W-:-:S02]  /*27b0*/  HADD2.F32 R132, -RZ, R147.H0_H0 ;  /* 0x20000093ff847230 */ /* 0x000fc40000004100 */
[----:B------:R-:W-:Y:S02]  /*27c0*/  HADD2.F32 R123, -RZ, R147.H1_H1 ;  /* 0x30000093ff7b7230 */ /* 0x000fe40000004100 */
[----:B------:R-:W-:Y:S02]  /*27d0*/  HADD2.F32 R147, -RZ, R148.H1_H1 ;  /* 0x30000094ff937230 */ /* 0x000fe40000004100 */
[----:B------:R-:W-:Y:S01]  /*27e0*/  FMUL.FTZ R148, R122, UR10 ;  /* 0x0000000a7a947c20 */ /* 0x000fe20008410000 */
[----:B------:R-:W-:Y:S01]  /*27f0*/  FMUL.FTZ R122, R37, R121 ;  /* 0x00000079257a7220 */ /* 0x000fe20000410000 */
[--C-:B------:R-:W-:Y:S02]  /*2800*/  HADD2.F32 R237, -RZ, R153.reuse.H1_H1 ;  /* 0x30000099ffed7230 */ /* 0x100fe40000004100 */
[----:B------:R-:W-:Y:S01]  /*2810*/  FADD.FTZ R134, -R206, R134 ;  /* 0x00000086ce867221 */ /* 0x000fe20000010100 */
[----:B------:R-:W-:Y:S01]  /*2820*/  FADD.FTZ R247, R147, R247 ;  /* 0x000000f793f77221 */ /* 0x000fe20000010000 */
[-C--:B------:R-:W-:Y:S01]  /*2830*/  FFMA.FTZ R29, R148, R147.reuse, R29 ;  /* 0x00000093941d7223 */ /* 0x080fe2000001001d */
[----:B------:R-:W-:Y:S01]  /*2840*/  FFMA.FTZ R147, R69, R147, R122 ;  /* 0x0000009345937223 */ /* 0x000fe2000001007a */
[C---:B------:R-:W-:Y:S01]  /*2850*/  FADD.FTZ R133, -R206.reuse, R133 ;  /* 0x00000085ce857221 */ /* 0x040fe20000010100 */
[C---:B------:R-:W-:Y:S01]  /*2860*/  FADD.FTZ R208, -R206.reuse, R208 ;  /* 0x000000d0ced07221 */ /* 0x040fe20000010100 */
[C---:B------:R-:W-:Y:S01]  /*2870*/  FADD.FTZ R132, -R206.reuse, R132 ;  /* 0x00000084ce847221 */ /* 0x040fe20000010100 */
[----:B------:R-:W-:Y:S01]  /*2880*/  FADD.FTZ R123, -R206, R123 ;  /* 0x0000007bce7b7221 */ /* 0x000fe20000010100 */
[----:B------:R-:W-:-:S02]  /*2890*/  HADD2.F32 R122, -RZ, R153.H0_H0 ;  /* 0x20000099ff7a7230 */ /* 0x000fc40000004100 */
[----:B------:R-:W-:Y:S01]  /*28a0*/  FMUL.FTZ R206, R134, UR10 ;  /* 0x0000000a86ce7c20 */ /* 0x000fe20008410000 */
[----:B------:R-:W-:Y:S02]  /*28b0*/  HADD2.F32 R149, -RZ, R149.H1_H1 ;  /* 0x30000095ff957230 */ /* 0x000fe40000004100 */
[----:B------:R-:W-:Y:S01]  /*28c0*/  FMUL.FTZ R153, R39, R237 ;  /* 0x000000ed27997220 */ /* 0x000fe20000410000 */
[----:B------:R-:W-:Y:S01]  /*28d0*/  FMUL.FTZ R146, R146, UR10 ;  /* 0x0000000a92927c20 */ /* 0x000fe20008410000 */
[----:B------:R-:W-:Y:S01]  /*28e0*/  FMUL.FTZ R135, R38, R122 ;  /* 0x0000007a26877220 */ /* 0x000fe20000410000 */
[----:B------:R-:W-:Y:S02]  /*28f0*/  HADD2.F32 R238, -RZ, R154.H0_H0 ;  /* 0x2000009affee7230 */ /* 0x000fe40000004100 */
[-C--:B------:R-:W-:Y:S01]  /*2900*/  FFMA.FTZ R31, R206, R149.reuse, R31 ;  /* 0x00000095ce1f7223 */ /* 0x080fe2000001001f */
[----:B------:R-:W-:Y:S01]  /*2910*/  FFMA.FTZ R153, R71, R149, R153 ;  /* 0x0000009547997223 */ /* 0x000fe20000010099 */
[----:B------:R-:W-:Y:S01]  /*2920*/  FFMA.FTZ R30, R146, R145, R30 ;  /* 0x00000091921e7223 */ /* 0x000fe2000001001e */
[----:B------:R-:W-:Y:S01]  /*2930*/  FMUL.FTZ R152, R133, UR10 ;  /* 0x0000000a85987c20 */ /* 0x000fe20008410000 */
[----:B--2---:R-:W-:-:S05]  /*2940*/  FADD.FTZ R112, R145, R112 ;  /* 0x0000007091707221 */ /* 0x004fca0000010000 */
[----:B------:R0:W-:Y:S04]  /*2950*/  STL [R1+0x10], R112 ;  /* 0x0000107001007387 */ /* 0x0001e80000100800 */
[----:B0-----:R-:W2:Y:S01]  /*2960*/  LDL.LU R112, [R1+0x40] ;  /* 0x0000400001707983 */ /* 0x001ea20000300800 */
[----:B---3--:R-:W-:Y:S01]  /*2970*/  FADD.FTZ R137, R149, R137 ;  /* 0x0000008995897221 */ /* 0x008fe20000010000 */
[----:B------:R-:W-:Y:S02]  /*2980*/  HADD2.F32 R149, -RZ, R150.H0_H0 ;  /* 0x20000096ff957230 */ /* 0x000fe40000004100 */
[----:B------:R-:W-:Y:S01]  /*2990*/  FFMA.FTZ R145, R70, R145, R135 ;  /* 0x0000009146917223 */ /* 0x000fe20000010087 */
[----:B------:R-:W-:Y:S02]  /*29a0*/  FMUL.FTZ R135, R32, R238 ;  /* 0x000000ee20877220 */ /* 0x000fe40000410000 */
[----:B----4-:R-:W-:Y:S01]  /*29b0*/  FADD.FTZ R136, R149, R136 ;  /* 0x0000008895887221 */ /* 0x010fe20000010000 */
[----:B------:R-:W-:Y:S01]  /*29c0*/  STL [R1+0x14], R137 ;  /* 0x0000148901007387 */ /* 0x000fe20000100800 */
[-C--:B------:R-:W-:Y:S01]  /*29d0*/  FFMA.FTZ R156, R152, R149.reuse, R156 ;  /* 0x00000095989c7223 */ /* 0x080fe2000001009c */
[----:B------:R-:W-:-:S02]  /*29e0*/  FFMA.FTZ R149, R64, R149, R135 ;  /* 0x0000009540957223 */ /* 0x000fc40000010087 */
[----:B------:R-:W-:Y:S04]  /*29f0*/  STL [R1+0x18], R136 ;  /* 0x0000188801007387 */ /* 0x000fe80000100800 */
[----:B------:R-:W3:Y:S01]  /*2a00*/  LDL.LU R135, [R1+0x44] ;  /* 0x0000440001877983 */ /* 0x000ee20000300800 */
[----:B------:R-:W-:-:S04]  /*2a10*/  FADD.FTZ R134, RZ, R164 ;  /* 0x000000a4ff867221 */ /* 0x000fc80000010000 */
[----:B------:R-:W-:-:S04]  /*2a20*/  FADD.FTZ R134, R174, R134 ;  /* 0x00000086ae867221 */ /* 0x000fc80000010000 */
[----:B------:R-:W-:Y:S01]  /*2a30*/  FADD.FTZ R133, R176, R134 ;  /* 0x00000086b0857221 */ /* 0x000fe20000010000 */
[----:B------:R-:W-:-:S03]  /*2a40*/  HADD2.F32 R225, -RZ, R154.H1_H1 ;  /* 0x3000009affe17230 */ /* 0x000fc60000004100 */
[----:B------:R-:W-:Y:S01]  /*2a50*/  FADD.FTZ R133, R178, R133 ;  /* 0x00000085b2857221 */ /* 0x000fe20000010000 */
[----:B------:R-:W-:Y:S02]  /*2a60*/  HADD2.F32 R150, -RZ, R150.H1_H1 ;  /* 0x30000096ff967230 */ /* 0x000fe40000004100 */
[----:B------:R-:W-:Y:S01]  /*2a70*/  FMUL.FTZ R208, R208, UR10 ;  /* 0x0000000ad0d07c20 */ /* 0x000fe20008410000 */
[----:B------:R-:W-:Y:S01]  /*2a80*/  FADD.FTZ R133, R180, R133 ;  /* 0x00000085b4857221 */ /* 0x000fe20000010000 */
[----:B------:R-:W-:Y:S01]  /*2a90*/  FMUL.FTZ R207, R33, R225 ;  /* 0x000000e121cf7220 */ /* 0x000fe20000410000 */
[----:B------:R-:W-:Y:S02]  /*2aa0*/  FFMA.FTZ R134, R0, R164, RZ ;  /* 0x000000a400867223 */ /* 0x000fe400000100ff */
[----:B------:R-:W-:Y:S01]  /*2ab0*/  FADD.FTZ R133, R182, R133 ;  /* 0x00000085b6857221 */ /* 0x000fe20000010000 */
[----:B------:R-:W-:Y:S01]  /*2ac0*/  FADD.FTZ R113, R150, R113 ;  /* 0x0000007196717221 */ /* 0x000fe20000010000 */
[-C--:B------:R-:W-:Y:S01]  /*2ad0*/  FFMA.FTZ R157, R208, R150.reuse, R157 ;  /* 0x00000096d09d7223 */ /* 0x080fe2000001009d */
[----:B------:R-:W-:Y:S01]  /*2ae0*/  FFMA.FTZ R207, R65, R150, R207 ;  /* 0x0000009641cf7223 */ /* 0x000fe200000100cf */
[----:B------:R-:W-:-:S02]  /*2af0*/  HADD2.F32 R150, -RZ, R151.H0_H0 ;  /* 0x20000097ff967230 */ /* 0x000fc40000004100 */
[----:B------:R-:W-:Y:S01]  /*2b00*/  FADD.FTZ R133, R185, R133 ;  /* 0x00000085b9857221 */ /* 0x000fe20000010000 */
[----:B------:R-:W-:-:S03]  /*2b10*/  FFMA.FTZ R134, R165, R174, R134 ;  /* 0x000000aea5867223 */ /* 0x000fc60000010086 */
[----:B------:R-:W-:Y:S01]  /*2b20*/  FADD.FTZ R133, R186, R133 ;  /* 0x00000085ba857221 */ /* 0x000fe20000010000 */
[----:B------:R-:W-:Y:S01]  /*2b30*/  FFMA.FTZ R134, R175, R176, R134 ;  /* 0x000000b0af867223 */ /* 0x000fe20000010086 */
[----:B------:R-:W-:Y:S02]  /*2b40*/  STL [R1+0x1c], R113 ;  /* 0x00001c7101007387 */ /* 0x000fe40000100800 */
[----:B------:R-:W-:Y:S01]  /*2b50*/  FADD.FTZ R133, R163, R133 ;  /* 0x00000085a3857221 */ /* 0x000fe20000010000 */
[----:B------:R-:W-:Y:S01]  /*2b60*/  FFMA.FTZ R134, R177, R178, R134 ;  /* 0x000000b2b1867223 */ /* 0x000fe20000010086 */
[----:B------:R-:W-:Y:S02]  /*2b70*/  FMUL.FTZ R154, R132, UR10 ;  /* 0x0000000a849a7c20 */ /* 0x000fe40008410000 */
[----:B------:R-:W-:Y:S01]  /*2b80*/  FADD.FTZ R133, R128, R133 ;  /* 0x0000008580857221 */ /* 0x000fe20000010000 */
[----:B------:R-:W-:-:S03]  /*2b90*/  FFMA.FTZ R132, R179, R180, R134 ;  /* 0x000000b4b3847223 */ /* 0x000fc60000010086 */
[----:B------:R-:W-:Y:S01]  /*2ba0*/  FADD.FTZ R133, R129, R133 ;  /* 0x0000008581857221 */ /* 0x000fe20000010000 */
[----:B------:R-:W-:-:S03]  /*2bb0*/  FFMA.FTZ R132, R181, R182, R132 ;  /* 0x000000b6b5847223 */ /* 0x000fc60000010084 */
[----:B------:R-:W-:Y:S01]  /*2bc0*/  FADD.FTZ R248, R188, R133 ;  /* 0x00000085bcf87221 */ /* 0x000fe20000010000 */
[----:B------:R-:W-:Y:S01]  /*2bd0*/  FFMA.FTZ R133, R183, R185, R132 ;  /* 0x000000b9b7857223 */ /* 0x000fe20000010084 */
[----:B------:R-:W-:Y:S02]  /*2be0*/  HADD2.F32 R132, -RZ, R151.H1_H1 ;  /* 0x30000097ff847230 */ /* 0x000fe40000004100 */
[--C-:B------:R-:W-:Y:S02]  /*2bf0*/  HADD2.F32 R228, -RZ, R155.reuse.H0_H0 ;  /* 0x2000009bffe47230 */ /* 0x100fe40000004100 */
[----:B------:R-:W-:Y:S01]  /*2c00*/  FFMA.FTZ R133, R184, R186, R133 ;  /* 0x000000bab8857223 */ /* 0x000fe20000010085 */
[----:B------:R-:W-:Y:S02]  /*2c10*/  HADD2.F32 R230, -RZ, R155.H1_H1 ;  /* 0x3000009bffe67230 */ /* 0x000fe40000004100 */
[----:B------:R-:W-:Y:S01]  /*2c20*/  FMUL.FTZ R151, R123, UR10 ;  /* 0x0000000a7b977c20 */ /* 0x000fe20008410000 */
[----:B------:R-:W-:Y:S01]  /*2c30*/  FMUL.FTZ R134, R34, R228 ;  /* 0x000000e422867220 */ /* 0x000fe20000410000 */
[----:B------:R-:W-:Y:S01]  /*2c40*/  FFMA.FTZ R133, R162, R163, R133 ;  /* 0x000000a3a2857223 */ /* 0x000fe20000010085 */
[----:B------:R-:W-:Y:S01]  /*2c50*/  FMUL.FTZ R155, R35, R230 ;  /* 0x000000e6239b7220 */ /* 0x000fe20000410000 */
[----:B------:R-:W-:Y:S01]  /*2c60*/  FFMA.FTZ R158, R154, R150, R158 ;  /* 0x000000969a9e7223 */ /* 0x000fe2000001009e */
[----:B------:R-:W-:Y:S01]  /*2c70*/  FFMA.FTZ R159, R151, R132, R159 ;  /* 0x00000084979f7223 */ /* 0x000fe2000001009f */
[----:B------:R-:W-:Y:S01]  /*2c80*/  FFMA.FTZ R123, R124, R128, R133 ;  /* 0x000000807c7b7223 */ /* 0x000fe20000010085 */
[----:B------:R-:W-:Y:S01]  /*2c90*/  FFMA.FTZ R155, R67, R132, R155 ;  /* 0x00000084439b7223 */ /* 0x000fe2000001009b */
[----:B--2---:R-:W-:-:S05]  /*2ca0*/  FADD.FTZ R112, R150, R112 ;  /* 0x0000007096707221 */ /* 0x004fca0000010000 */
[----:B------:R0:W-:Y:S02]  /*2cb0*/  STL [R1+0x40], R112 ;  /* 0x0000407001007387 */ /* 0x0001e40000100800 */
[----:B0-----:R-:W0:Y:S01]  /*2cc0*/  LDC.64 R112, c[0x0][0x3b0] ;  /* 0x0000ec00ff707b82 */ /* 0x001e220000000a00 */
[----:B---3--:R-:W-:Y:S01]  /*2cd0*/  FADD.FTZ R135, R132, R135 ;  /* 0x0000008784877221 */ /* 0x008fe20000010000 */
[----:B------:R-:W-:-:S04]  /*2ce0*/  FFMA.FTZ R150, R66, R150, R134 ;  /* 0x0000009642967223 */ /* 0x000fc80000010086 */
[----:B------:R1:W-:Y:S01]  /*2cf0*/  STL [R1+0x44], R135 ;  /* 0x0000448701007387 */ /* 0x0003e20000100800 */
[----:B0-----:R-:W-:-:S04]  /*2d00*/  IMAD.WIDE.U32 R138, R161, 0x8, R112 ;  /* 0x00000008a18a7825 */ /* 0x001fc800078e0070 */
[----:B------:R-:W-:-:S04]  /*2d10*/  IMAD.WIDE.U32 R136, R160, 0x8, R112 ;  /* 0x00000008a0887825 */ /* 0x000fc800078e0070 */
[----:B------:R-:W-:Y:S01]  /*2d20*/  FADD.FTZ R248, R189, R248 ;  /* 0x000000f8bdf87221 */ /* 0x000fe20000010000 */
[----:B------:R-:W-:Y:S01]  /*2d30*/  FFMA.FTZ R123, R187, R129, R123 ;  /* 0x00000081bb7b7223 */ /* 0x000fe2000001007b */
[----:B------:R-:W5:Y:S01]  /*2d40*/  LDG.E.64 R138, desc[UR16][R138.64] ;  /* 0x000000108a8a7981 */ /* 0x000f62000c1e1b00 */
[----:B-1----:R-:W-:-:S04]  /*2d50*/  IMAD.WIDE.U32 R134, R3, 0x8, R112 ;  /* 0x0000000803867825 */ /* 0x002fc800078e0070 */
[----:B------:R-:W-:Y:S01]  /*2d60*/  IMAD.WIDE.U32 R132, R2, 0x8, R112 ;  /* 0x0000000802847825 */ /* 0x000fe200078e0070 */
[----:B------:R-:W5:Y:S04]  /*2d70*/  LDG.E.64 R136, desc[UR16][R136.64] ;  /* 0x0000001088887981 */ /* 0x000f68000c1e1b00 */
[----:B------:R-:W2:Y:S04]  /*2d80*/  LDL.LU R113, [R1+0xc8] ;  /* 0x0000c80001717983 */ /* 0x000ea80000300800 */
[----:B------:R-:W3:Y:S01]  /*2d90*/  LDL.LU R112, [R1+0x88] ;  /* 0x0000880001707983 */ /* 0x000ee20000300800 */
[----:B------:R-:W-:Y:S01]  /*2da0*/  FADD.FTZ R248, R126, R248 ;  /* 0x000000f87ef87221 */ /* 0x000fe20000010000 */
[----:B------:R-:W-:-:S02]  /*2db0*/  FFMA.FTZ R123, R125, R188, R123 ;  /* 0x000000bc7d7b7223 */ /* 0x000fc4000001007b */
[----:B------:R-:W5:Y:S01]  /*2dc0*/  LDG.E.64 R134, desc[UR16][R134.64] ;  /* 0x0000001086867981 */ /* 0x000f62000c1e1b00 */
[----:B------:R-:W-:-:S03]  /*2dd0*/  FADD.FTZ R248, R193, R248 ;  /* 0x000000f8c1f87221 */ /* 0x000fc60000010000 */
[----:B------:R-:W5:Y:S01]  /*2de0*/  LDG.E.64 R132, desc[UR16][R132.64] ;  /* 0x0000001084847981 */ /* 0x000f62000c1e1b00 */
[----:B--2---:R-:W-:Y:S01]  /*2df0*/  FADD.FTZ R113, R120, R113 ;  /* 0x0000007178717221 */ /* 0x004fe20000010000 */
[----:B---3--:R-:W-:-:S04]  /*2e00*/  FFMA.FTZ R112, R144, R120, R112 ;  /* 0x0000007890707223 */ /* 0x008fc80000010070 */
[----:B------:R0:W-:Y:S04]  /*2e10*/  STL [R1+0xc8], R113 ;  /* 0x0000c87101007387 */ /* 0x0001e80000100800 */
[----:B0-----:R-:W2:Y:S04]  /*2e20*/  LDL.LU R113, [R1+0xcc] ;  /* 0x0000cc0001717983 */ /* 0x001ea80000300800 */
[----:B------:R0:W-:Y:S04]  /*2e30*/  STL [R1+0x88], R112 ;  /* 0x0000887001007387 */ /* 0x0001e80000100800 */
[----:B0-----:R-:W3:Y:S01]  /*2e40*/  LDL.LU R112, [R1+0x8c] ;  /* 0x00008c0001707983 */ /* 0x001ee20000300800 */
[----:B------:R-:W-:-:S04]  /*2e50*/  FADD.FTZ R248, R127, R248 ;  /* 0x000000f87ff87221 */ /* 0x000fc80000010000 */
        /* <DEDUP_REMOVED lines=28> */
[----:B------:R-:W-:-:S04]  /*3020*/  FADD.FTZ R248, R248, R150 ;  /* 0x00000096f8f87221 */ /* 0x000fc80000010000 */
[----:B------:R-:W-:Y:S01]  /*3030*/  FADD.FTZ R248, R248, R155 ;  /* 0x0000009bf8f87221 */ /* 0x000fe20000010000 */
[----:B------:R-:W-:-:S04]  /*3040*/  FFMA.FTZ R120, R146, R145, R123 ;  /* 0x0000009192787223 */ /* 0x000fc8000001007b */
[----:B------:R-:W0:Y:S01]  /*3050*/  SHFL.DOWN PT, R123, R248, 0x10, 0x1f ;  /* 0x0a001f00f87b7f89 */ /* 0x000e2200000e0000 */
        /* <DEDUP_REMOVED lines=10> */
[----:B------:R-:W0:Y:S01]  /*3100*/  SHFL.DOWN PT, R248, R120, 0x8, 0x1f ;  /* 0x09001f0078f87f89 */ /* 0x000e2200000e0000 */
[----:B--2---:R-:W-:-:S05]  /*3110*/  FADD.FTZ R113, R121, R113 ;  /* 0x0000007179717221 */ /* 0x004fca0000010000 */
[----:B------:R1:W-:Y:S01]  /*3120*/  STL [R1+0xcc], R113 ;  /* 0x0000cc7101007387 */ /* 0x0003e20000100800 */
[----:B---3--:R-:W-:-:S03]  /*3130*/  FFMA.FTZ R112, R148, R121, R112 ;  /* 0x0000007994707223 */ /* 0x008fc60000010070 */
[----:B-1----:R1:W5:Y:S04]  /*3140*/  LDL.LU R113, [R1+0xec] ;  /* 0x0000ec0001717983 */ /* 0x0023680000300800 */
[----:B------:R2:W-:Y:S04]  /*3150*/  STL [R1+0x8c], R112 ;  /* 0x00008c7001007387 */ /* 0x0005e80000100800 */
[----:B--2---:R1:W5:Y:S01]  /*3160*/  LDL.LU R112, [R1+0xe8] ;  /* 0x0000e80001707983 */ /* 0x0043620000300800 */
[----:B0-----:R-:W-:-:S03]  /*3170*/  FADD.FTZ R120, R120, R248 ;  /* 0x000000f878787221 */ /* 0x001fc60000010000 */
[----:B------:R-:W0:Y:S02]  /*3180*/  SHFL.DOWN PT, R248, R123, 0x4, 0x1f ;  /* 0x08801f007bf87f89 */ /* 0x000e2400000e0000 */
[----:B0-----:R-:W-:Y:S02]  /*3190*/  FADD.FTZ R123, R123, R248 ;  /* 0x000000f87b7b7221 */ /* 0x001fe40000010000 */
[----:B------:R-:W0:Y:S02]  /*31a0*/  SHFL.DOWN PT, R248, R120, 0x4, 0x1f ;  /* 0x08801f0078f87f89 */ /* 0x000e2400000e0000 */
[----:B0-----:R-:W-:Y:S02]  /*31b0*/  FADD.FTZ R120, R120, R248 ;  /* 0x000000f878787221 */ /* 0x001fe40000010000 */
[----:B------:R-:W0:Y:S02]  /*31c0*/  SHFL.DOWN PT, R248, R123, 0x2, 0x1f ;  /* 0x08401f007bf87f89 */ /* 0x000e2400000e0000 */
[----:B0-----:R-:W-:-:S02]  /*31d0*/  FADD.FTZ R123, R123, R248 ;  /* 0x000000f87b7b7221 */ /* 0x001fc40000010000 */
[----:B------:R-:W0:Y:S04]  /*31e0*/  SHFL.DOWN PT, R248, R120, 0x2, 0x1f ;  /* 0x08401f0078f87f89 */ /* 0x000e2800000e0000 */
[----:B------:R-:W2:Y:S01]  /*31f0*/  SHFL.DOWN PT, R121, R123, 0x1, 0x1f ;  /* 0x08201f007b797f89 */ /* 0x000ea200000e0000 */
[----:B0-----:R-:W-:Y:S01]  /*3200*/  FADD.FTZ R248, R120, R248 ;  /* 0x000000f878f87221 */ /* 0x001fe20000010000 */
[----:B--2---:R-:W-:Y:S02]  /*3210*/  FADD.FTZ R120, R123, R121 ;  /* 0x000000797b787221 */ /* 0x004fe40000010000 */
[----:B------:R-:W0:Y:S02]  /*3220*/  S2R R123, SR_TID.X ;  /* 0x00000000007b7919 */ /* 0x000e240000002100 */
[----:B------:R-:W2:Y:S01]  /*3230*/  SHFL.DOWN PT, R121, R248, 0x1, 0x1f ;  /* 0x08201f00f8797f89 */ /* 0x000ea200000e0000 */
[----:B------:R-:W-:Y:S01]  /*3240*/  BSSY.RECONVERGENT B0, `(.L_x_2300) ;  /* 0x000000c000007945 */ /* 0x000fe20003800200 */
[----:B0-----:R-:W-:Y:S01]  /*3250*/  LOP3.LUT P1, RZ, R123, 0x1f, RZ, 0xc0, !PT ;  /* 0x0000001f7bff7812 */ /* 0x001fe2000782c0ff */
[----:B--2---:R-:W-:-:S12]  /*3260*/  FADD.FTZ R121, R248, R121 ;  /* 0x00000079f8797221 */ /* 0x004fd80000010000 */
[----:B-1----:R-:W-:Y:S05]  /*3270*/  @P1 BRA `(.L_x_2301) ;  /* 0x0000000000201947 */ /* 0x002fea0003800000 */
        /* <DEDUP_REMOVED lines=8> */
.L_x_2301:
[----:B------:R-:W-:Y:S05]  /*3300*/  BSYNC.RECONVERGENT B0 ;  /* 0x0000000000007941 */ /* 0x000fea0003800200 */
.L_x_2300:
[----:B0-----:R-:W2:Y:S04]  /*3310*/  LDL.LU R121, [R1+0xd0] ;  /* 0x0000d00001797983 */ /* 0x001ea80000300800 */
[----:B------:R-:W3:Y:S04]  /*3320*/  LDL.LU R120, [R1+0xa0] ;  /* 0x0000a00001787983 */ /* 0x000ee80000300800 */
[----:B------:R0:W-:Y:S04]  /*3330*/  STL [R1+0xf4], R4 ;  /* 0x0000f40401007387 */ /* 0x0001e80000100800 */
[----:B0-----:R-:W4:Y:S04]  /*3340*/  LDL.LU R4, [R1+0xd4] ;  /* 0x0000d40001047983 */ /* 0x001f280000300800 */
[----:B------:R0:W-:Y:S04]  /*3350*/  STL [R1+0xf0], R3 ;  /* 0x0000f00301007387 */ /* 0x0001e80000100800 */
[----:B0-----:R-:W4:Y:S04]  /*3360*/  LDL.LU R3, [R1+0xa4] ;  /* 0x0000a40001037983 */ /* 0x001f280000300800 */
[----:B------:R0:W-:Y:S04]  /*3370*/  STL [R1+0xec], R2 ;  /* 0x0000ec0201007387 */ /* 0x0001e80000100800 */
[----:B0-----:R-:W4:Y:S04]  /*3380*/  LDL.LU R2, [R1+0xa8] ;  /* 0x0000a80001027983 */ /* 0x001f280000300800 */
[----:B------:R0:W-:Y:S04]  /*3390*/  STL [R1+0xe8], R0 ;  /* 0x0000e80001007387 */ /* 0x0001e80000100800 */
[----:B0-----:R-:W4:Y:S04]  /*33a0*/  LDL.LU R0, [R1+0xd8] ;  /* 0x0000d80001007983 */ /* 0x001f280000300800 */
        /* <DEDUP_REMOVED lines=15> */
[----:B-1----:R1:W5:Y:S04]  /*34a0*/  LDL.LU R4, [R1+0xf4] ;  /* 0x0000f40001047983 */ /* 0x0023680000300800 */
[----:B------:R2:W-:Y:S01]  /*34b0*/  STL [R1+0xa4], R3 ;  /* 0x0000a40301007387 */ /* 0x0005e20000100800 */
[----:B------:R-:W-:-:S03]  /*34c0*/  FFMA.FTZ R2, R152, R238, R2 ;  /* 0x000000ee98027223 */ /* 0x000fc60000010002 */
[----:B--2---:R1:W5:Y:S01]  /*34d0*/  LDL.LU R3, [R1+0xf0] ;  /* 0x0000f00001037983 */ /* 0x0043620000300800 */
[----:B------:R-:W-:-:S03]  /*34e0*/  UIADD3 UR6, UPT, UPT, UR5, 0x8050, URZ ;  /* 0x0000805005067890 */ /* 0x000fc6000fffe0ff */
[----:B------:R2:W-:Y:S01]  /*34f0*/  STL [R1+0xa8], R2 ;  /* 0x0000a80201007387 */ /* 0x0005e20000100800 */
[----:B------:R-:W-:-:S03]  /*3500*/  FADD.FTZ R0, R238, R0 ;  /* 0x00000000ee007221 */ /* 0x000fc60000010000 */
        /* <DEDUP_REMOVED lines=33> */
[----:B0-----:R1:W5:Y:S04]  /*3720*/  LDL.LU R0, [R1+0xe8] ;  /* 0x0000e80001007983 */ /* 0x0013680000300800 */
[----:B------:R-:W2:Y:S01]  /*3730*/  LDL.LU R237, [R1+0xe0] ;  /* 0x0000e00001ed7983 */ /* 0x000ea20000300800 */
[----:B------:R-:W-:Y:S01]  /*3740*/  FADD.FTZ R248, R230, R248 ;  /* 0x000000f8e6f87221 */ /* 0x000fe20000010000 */
[----:B------:R-:W-:Y:S01]  /*3750*/  UISETP.NE.U32.AND UP0, UPT, UR24, URZ, UPT ;  /* 0x000000ff1800728c */ /* 0x000fe2000bf05070 */
[----:B------:R-:W-:Y:S01]  /*3760*/  FMUL.FTZ R121, R121, UR26 ;  /* 0x0000001a79797c20 */ /* 0x000fe20008410000 */
[----:B------:R-:W-:Y:S01]  /*3770*/  FADD.FTZ R120, R122, R120 ;  /* 0x000000787a787221 */ /* 0x000fe20000010000 */
[----:B------:R-:W-:-:S02]  /*3780*/  UIADD3 UR4, UPT, UPT, UR4, UR22, URZ ;  /* 0x0000001604047290 */ /* 0x000fc4000fffe0ff */
[----:B------:R-:W-:Y:S01]  /*3790*/  UISETP.NE.AND.EX UP0, UPT, UR25, URZ, UPT, UP0 ;  /* 0x000000ff1900728c */ /* 0x000fe2000bf05300 */
[----:B------:R-:W-:Y:S01]  /*37a0*/  R2UR UR11, R121 ;  /* 0x00000000790b72ca */ /* 0x000fe200000e0000 */
[----:B------:R-:W-:Y:S01]  /*37b0*/  FMUL.FTZ R120, R120, UR26 ;  /* 0x0000001a78787c20 */ /* 0x000fe20008410000 */
[----:B------:R-:W-:-:S04]  /*37c0*/  UISETP.GE.AND UP2, UPT, UR4, UR23, UPT ;  /* 0x000000170400728c */ /* 0x000fc8000bf46270 */
[----:B------:R-:W-:Y:S01]  /*37d0*/  FSEL R225, R120, RZ, !P3 ;  /* 0x000000ff78e17208 */ /* 0x000fe20005800000 */
[----:B----4-:R-:W-:Y:S01]  /*37e0*/  FFMA.FTZ R238, R151, R230, R238 ;  /* 0x000000e697ee7223 */ /* 0x010fe200000100ee */
[----:B------:R-:W-:Y:S01]  /*37f0*/  FFMA.FTZ R123, R154, R228, R123 ;  /* 0x000000e49a7b7223 */ /* 0x000fe2000001007b */
[----:B--2---:R-:W-:-:S05]  /*3800*/  FADD.FTZ R237, R228, R237 ;  /* 0x000000ede4ed7221 */ /* 0x004fca0000010000 */
        /* <DEDUP_REMOVED lines=67> */
.L_x_2304:
[--C-:B------:R-:W-:Y:S01]  /*3c40*/  FFMA.FTZ R183, R183, UR11, R225.reuse ;  /* 0x0000000bb7b77c23 */ /* 0x100fe200080100e1 */
[--C-:B------:R-:W-:Y:S01]  /*3c50*/  FFMA.FTZ R184, R184, UR11, R225.reuse ;  /* 0x0000000bb8b87c23 */ /* 0x100fe200080100e1 */
[--C-:B------:R-:W-:Y:S01]  /*3c60*/  FFMA.FTZ R179, R179, UR11, R225.reuse ;  /* 0x0000000bb3b37c23 */ /* 0x100fe200080100e1 */
[----:B------:R-:W-:Y:S01]  /*3c70*/  FFMA.FTZ R181, R181, UR11, R225 ;  /* 0x0000000bb5b57c23 */ /* 0x000fe200080100e1 */
        /* <DEDUP_REMOVED lines=54> */
.L_x_2303:
        /* <DEDUP_REMOVED lines=16> */
[----:B-1----:R-:W-:Y:S02]  /*40e0*/  HADD2.F32 R123, -RZ, R98.H1_H1 ;  /* 0x30000062ff7b7230 */ /* 0x002fe40000004100 */
        /* <DEDUP_REMOVED lines=10> */
[----:B------:R-:W-:Y:S01]  /*4190*/  LOP3.LUT P4, RZ, R139, 0xff, RZ, 0xc0, !PT ;  /* 0x000000ff8bff7812 */ /* 0x000fe2000788c0ff */
        /* <DEDUP_REMOVED lines=13> */
[----:B------:R-:W-:Y:S01]  /*4270*/  LOP3.LUT P1, RZ, R138, 0xff000000, RZ, 0xc0, !PT ;  /* 0xff0000008aff7812 */ /* 0x000fe2000782c0ff */
        /* <DEDUP_REMOVED lines=25> */
.L_x_2306:
        /* <DEDUP_REMOVED lines=24> */
[----:B-1----:R-:W-:Y:S01]  /*4590*/  FMUL.FTZ R123, R113, UR7 ;  /* 0x00000007717b7c20 */ /* 0x002fe20008410000 */
[----:B------:R-:W-:Y:S01]  /*45a0*/  FSEL R122, R122, RZ, P5 ;  /* 0x000000ff7a7a7208 */ /* 0x000fe20002800000 */
[--C-:B------:R-:W-:Y:S01]  /*45b0*/  FFMA.FTZ R177, R177, UR11, R225.reuse ;  /* 0x0000000bb1b17c23 */ /* 0x100fe200080100e1 */
[----:B------:R-:W-:Y:S01]  /*45c0*/  FSEL R0, R0, RZ, P4 ;  /* 0x000000ff00007208 */ /* 0x000fe20002000000 */
[----:B------:R-:W-:Y:S01]  /*45d0*/  FFMA.FTZ R165, R165, UR11, R225 ;  /* 0x0000000ba5a57c23 */ /* 0x000fe200080100e1 */
[C---:B------:R-:W-:Y:S01]  /*45e0*/  LOP3.LUT P3, RZ, R139.reuse, 0xff0000, RZ, 0xc0, !PT ;  /* 0x00ff00008bff7812 */ /* 0x040fe2000786c0ff */
        /* <DEDUP_REMOVED lines=36> */
.L_x_2302:
        /* <DEDUP_REMOVED lines=83> */
.L_x_2308:
        /* <DEDUP_REMOVED lines=17> */
[----:B------:R-:W-:Y:S01]  /*4e70*/  FFMA.FTZ R175, R175, UR11, R225 ;  /* 0x0000000bafaf7c23 */ /* 0x000fe200080100e1 */
        /* <DEDUP_REMOVED lines=61> */
.L_x_2307:
        /* <DEDUP_REMOVED lines=27> */
[--C-:B------:R-:W-:Y:S01]  /*5400*/  FFMA.FTZ R0, R0, UR11, R225.reuse ;  /* 0x0000000b00007c23 */ /* 0x100fe200080100e1 */
        /* <DEDUP_REMOVED lines=12> */
[----:B-1----:R-:W-:Y:S01]  /*54d0*/  FSEL R123, R117, RZ, P1 ;  /* 0x000000ff757b7208 */ /* 0x002fe20000800000 */
[----:B------:R-:W-:Y:S01]  /*54e0*/  FADD.FTZ R178, R178, -R177 ;  /* 0x800000b1b2b27221 */ /* 0x000fe20000010000 */
[----:B------:R-:W-:Y:S01]  /*54f0*/  F2FP.F16.F32.PACK_AB R122, R0, R122 ;  /* 0x0000007a007a723e */ /* 0x000fe200000000ff */
[--C-:B------:R-:W-:Y:S01]  /*5500*/  HADD2.F32 R0, -RZ, R97.reuse.H0_H0 ;  /* 0x20000061ff007230 */ /* 0x100fe20000004100 */
[----:B------:R-:W-:Y:S01]  /*5510*/  ISETP.GE.U32.AND P3, PT, R168, RZ, PT ;  /* 0x000000ffa800720c */ /* 0x000fe20003f66070 */
[----:B------:R-:W-:Y:S01]  /*5520*/  FFMA.FTZ R165, R165, UR11, R225 ;  /* 0x0000000ba5a57c23 */ /* 0x000fe200080100e1 */
[----:B------:R-:W-:Y:S01]  /*5530*/  F2FP.F16.F32.PACK_AB R123, R123, R116 ;  /* 0x000000747b7b723e */ /* 0x000fe200000000ff */
[----:B------:R-:W-:Y:S01]  /*5540*/  HADD2.F32 R116, -RZ, R97.H1_H1 ;  /* 0x30000061ff747230 */ /* 0x000fe20000004100 */
[C---:B------:R-:W-:Y:S01]  /*5550*/  ISETP.GE.U32.AND.EX P3, PT, R169.reuse, 0x1000000, PT, P3 ;  /* 0x01000000a900780c */ /* 0x040fe20003f66130 */
        /* <DEDUP_REMOVED lines=11> */
[C---:B------:R-:W-:Y:S02]  /*5610*/  FSEL R117, R121.reuse, RZ, P4 ;  /* 0x000000ff79757208 */ /* 0x040fe40002000000 */
        /* <DEDUP_REMOVED lines=27> */
.L_x_2309:
        /* <DEDUP_REMOVED lines=26> */
[----:B-1----:R-:W-:Y:S01]  /*5970*/  FSEL R123, R119, RZ, P5 ;  /* 0x000000ff777b7208 */ /* 0x002fe20002800000 */
        /* <DEDUP_REMOVED lines=37> */
[C---:B------:R-:W-:Y:S02]  /*5bd0*/  FSEL R121, R117.reuse, RZ, P1 ;  /* 0x000000ff75797208 */ /* 0x040fe40000800000 */
        /* <DEDUP_REMOVED lines=21> */
.L_x_2305:
        /* <DEDUP_REMOVED lines=26> */
[--C-:B------:R-:W-:Y:S01]  /*5ed0*/  FFMA.FTZ R130, R130, UR11, R225.reuse ;  /* 0x0000000b82827c23 */ /* 0x100fe200080100e1 */
        /* <DEDUP_REMOVED lines=9> */
[C---:B------:R-:W-:Y:S01]  /*5f70*/  FSEL R112, R0.reuse, RZ, P3 ;  /* 0x000000ff00707208 */ /* 0x040fe20001800000 */
        /* <DEDUP_REMOVED lines=23> */
[----:B------:R-:W-:Y:S01]  /*60f0*/  LOP3.LUT P5, RZ, R167, 0xff, RZ, 0xc0, !PT ;  /* 0x000000ffa7ff7812 */ /* 0x000fe200078ac0ff */
        /* <DEDUP_REMOVED lines=40> */
.L_x_2312:
[--C-:B------:R-:W-:Y:S01]  /*6380*/  FFMA.FTZ R194, R194, UR11, R225.reuse ;  /* 0x0000000bc2c27c23 */ /* 0x100fe200080100e1 */
[--C-:B------:R-:W-:Y:S01]  /*6390*/  FFMA.FTZ R131, R131, UR11, R225.reuse ;  /* 0x0000000b83837c23 */ /* 0x100fe200080100e1 */
[--C-:B0-----:R-:W-:Y:S02]  /*63a0*/  HADD2.F32 R116, -RZ, R103.reuse.H0_H0 ;  /* 0x20000067ff747230 */ /* 0x101fe40000004100 */
[----:B------:R-:W-:Y:S01]  /*63b0*/  FFMA.FTZ R192, R192, UR11, R225 ;  /* 0x0000000bc0c07c23 */ /* 0x000fe200080100e1 */
[----:B------:R-:W-:Y:S01]  /*63c0*/  FADD.FTZ R118, R193, -R194 ;  /* 0x800000c2c1767221 */ /* 0x000fe20000010000 */
[----:B------:R-:W-:Y:S02]  /*63d0*/  HADD2.F32 R0, -RZ, R103.H1_H1 ;  /* 0x30000067ff007230 */ /* 0x000fe40000004100 */
[----:B------:R-:W-:Y:S01]  /*63e0*/  FADD.FTZ R117, R127, -R131 ;  /* 0x800000837f757221 */ /* 0x000fe20000010000 */
[--C-:B------:R-:W-:Y:S01]  /*63f0*/  FFMA.FTZ R124, R124, UR11, R225.reuse ;  /* 0x0000000b7c7c7c23 */ /* 0x100fe200080100e1 */
[----:B------:R-:W-:Y:S01]  /*6400*/  FFMA.FTZ R118, R118, UR10, R116 ;  /* 0x0000000a76767c23 */ /* 0x000fe20008010074 */
[----:B------:R-:W-:Y:S01]  /*6410*/  FFMA.FTZ R130, R130, UR11, R225 ;  /* 0x0000000b82827c23 */ /* 0x000fe200080100e1 */
[----:B------:R-:W-:-:S02]  /*6420*/  HADD2.F32 R116, -RZ, R102.H0_H0 ;  /* 0x20000066ff747230 */ /* 0x000fc40000004100 */
[----:B------:R-:W-:Y:S01]  /*6430*/  FADD.FTZ R192, R189, -R192 ;  /* 0x800000c0bdc07221 */ /* 0x000fe20000010000 */
[----:B------:R-:W-:Y:S01]  /*6440*/  FFMA.FTZ R117, R117, UR10, R0 ;  /* 0x0000000a75757c23 */ /* 0x000fe20008010000 */
[----:B------:R-:W-:Y:S01]  /*6450*/  FADD.FTZ R128, R128, -R124 ;  /* 0x8000007c80807221 */ /* 0x000fe20000010000 */
[----:B------:R-:W-:Y:S01]  /*6460*/  FFMA.FTZ R125, R125, UR11, R225 ;  /* 0x0000000b7d7d7c23 */ /* 0x000fe200080100e1 */
[----:B------:R-:W-:Y:S02]  /*6470*/  HADD2.F32 R0, -RZ, R102.H1_H1 ;  /* 0x30000066ff007230 */ /* 0x000fe40000004100 */
[----:B------:R-:W-:Y:S01]  /*6480*/  FADD.FTZ R124, R126, -R130 ;  /* 0x800000827e7c7221 */ /* 0x000fe20000010000 */
[----:B------:R-:W-:Y:S01]  /*6490*/  ISETP.GE.U32.AND P3, PT, R136, RZ, PT ;  /* 0x000000ff8800720c */ /* 0x000fe20003f66070 */
[----:B------:R-:W-:Y:S01]  /*64a0*/  FFMA.FTZ R192, R192, UR10, R116 ;  /* 0x0000000ac0c07c23 */ /* 0x000fe20008010074 */
[--C-:B------:R-:W-:Y:S02]  /*64b0*/  HADD2.F32 R116, -RZ, R101.reuse.H1_H1 ;  /* 0x30000065ff747230 */ /* 0x100fe40000004100 */
[----:B------:R-:W-:Y:S01]  /*64c0*/  FADD.FTZ R125, R188, -R125 ;  /* 0x8000007dbc7d7221 */ /* 0x000fe20000010000 */
[----:B------:R-:W-:Y:S01]  /*64d0*/  FMUL.FTZ R118, R118, UR7 ;  /* 0x0000000776767c20 */ /* 0x000fe20008410000 */
[----:B------:R-:W-:Y:S01]  /*64e0*/  FMUL.FTZ R117, R117, UR7 ;  /* 0x0000000775757c20 */ /* 0x000fe20008410000 */
[----:B------:R-:W-:Y:S01]  /*64f0*/  FFMA.FTZ R124, R124, UR10, R0 ;  /* 0x0000000a7c7c7c23 */ /* 0x000fe20008010000 */
[----:B------:R-:W-:Y:S01]  /*6500*/  LOP3.LUT P6, RZ, R137, 0xff0000, RZ, 0xc0, !PT ;  /* 0x00ff000089ff7812 */ /* 0x000fe200078cc0ff */
[----:B------:R-:W-:Y:S01]  /*6510*/  FFMA.FTZ R187, R187, UR11, R225 ;  /* 0x0000000bbbbb7c23 */ /* 0x000fe200080100e1 */
[----:B------:R-:W-:Y:S01]  /*6520*/  ISETP.GE.U32.AND.EX P3, PT, R137, 0x1000000, PT, P3 ;  /* 0x010000008900780c */ /* 0x000fe20003f66130 */
[----:B------:R-:W-:Y:S01]  /*6530*/  FFMA.FTZ R116, R125, UR10, R116 ;  /* 0x0000000a7d747c23 */ /* 0x000fe20008010074 */
[----:B------:R-:W-:Y:S01]  /*6540*/  FSEL R125, R118, RZ, P6 ;  /* 0x000000ff767d7208 */ /* 0x000fe20003000000 */
[----:B------:R-:W-:Y:S01]  /*6550*/  FMUL.FTZ R192, R192, UR7 ;  /* 0x00000007c0c07c20 */ /* 0x000fe20008410000 */
[----:B------:R-:W-:Y:S01]  /*6560*/  FSEL R123, R117, RZ, P3 ;  /* 0x000000ff757b7208 */ /* 0x000fe20001800000 */
[----:B------:R-:W-:Y:S01]  /*6570*/  FMUL.FTZ R124, R124, UR7 ;  /* 0x000000077c7c7c20 */ /* 0x000fe20008410000 */
[C---:B------:R-:W-:Y:S01]  /*6580*/  LOP3.LUT P6, RZ, R137.reuse, 0xff, RZ, 0xc0, !PT ;  /* 0x000000ff89ff7812 */ /* 0x040fe200078cc0ff */
[----:B------:R-:W-:Y:S01]  /*6590*/  HADD2.F32 R0, -RZ, R101.H0_H0 ;  /* 0x20000065ff007230 */ /* 0x000fe20000004100 */
[----:B------:R-:W-:Y:S01]  /*65a0*/  LOP3.LUT P3, RZ, R137, 0xff00, RZ, 0xc0, !PT ;  /* 0x0000ff0089ff7812 */ /* 0x000fe2000786c0ff */
[----:B------:R-:W-:Y:S01]  /*65b0*/  FADD.FTZ R187, R129, -R187 ;  /* 0x800000bb81bb7221 */ /* 0x000fe20000010000 */
[----:B------:R-:W-:Y:S01]  /*65c0*/  LOP3.LUT P5, RZ, R167, 0xff0000, RZ, 0xc0, !PT ;  /* 0x00ff0000a7ff7812 */ /* 0x000fe200078ac0ff */
[----:B------:R-:W-:Y:S01]  /*65d0*/  FFMA.FTZ R162, R162, UR11, R225 ;  /* 0x0000000ba2a27c23 */ /* 0x000fe200080100e1 */
[----:B------:R-:W-:Y:S01]  /*65e0*/  FSEL R121, R192, RZ, P6 ;  /* 0x000000ffc0797208 */ /* 0x000fe20003000000 */
[----:B------:R-:W-:Y:S01]  /*65f0*/  FFMA.FTZ R0, R187, UR10, R0 ;  /* 0x0000000abb007c23 */ /* 0x000fe20008010000 */
[----:B------:R-:W-:Y:S01]  /*6600*/  FSEL R122, R124, RZ, P3 ;  /* 0x000000ff7c7a7208 */ /* 0x000fe20001800000 */
[----:B------:R-:W-:Y:S01]  /*6610*/  FADD.FTZ R163, R163, -R162 ;  /* 0x800000a2a3a37221 */ /* 0x000fe20000010000 */
[----:B------:R-:W-:Y:S01]  /*6620*/  FSEL R119, R118, RZ, P5 ;  /* 0x000000ff76777208 */ /* 0x000fe20002800000 */
[----:B------:R-:W-:Y:S01]  /*6630*/  FMUL.FTZ R0, R0, UR7 ;  /* 0x0000000700007c20 */ /* 0x000fe20008410000 */
[----:B------:R-:W-:Y:S01]  /*6640*/  ISETP.GE.U32.AND P4, PT, R166, RZ, PT ;  /* 0x000000ffa600720c */ /* 0x000fe20003f86070 */
[----:B------:R-:W-:Y:S01]  /*6650*/  FMUL.FTZ R116, R116, UR7 ;  /* 0x0000000774747c20 */ /* 0x000fe20008410000 */
[----:B------:R-:W-:-:S02]  /*6660*/  LOP3.LUT P5, RZ, R167, 0xff, RZ, 0xc0, !PT ;  /* 0x000000ffa7ff7812 */ /* 0x000fc400078ac0ff */
[----:B------:R-:W-:Y:S01]  /*6670*/  F2FP.F16.F32.PACK_AB R122, R122, R121 ;  /* 0x000000797a7a723e */ /* 0x000fe200000000ff */
[----:B------:R-:W-:Y:S01]  /*6680*/  HADD2.F32 R121, -RZ, R100.H1_H1 ;  /* 0x30000064ff797230 */ /* 0x000fe20000004100 */
[----:B------:R-:W-:Y:S02]  /*6690*/  ISETP.GE.U32.AND.EX P4, PT, R167, 0x1000000, PT, P4 ;  /* 0x01000000a700780c */ /* 0x000fe40003f86140 */
[----:B------:R-:W-:Y:S02]  /*66a0*/  FSEL R118, R192, RZ, P5 ;  /* 0x000000ffc0767208 */ /* 0x000fe40002800000 */
[----:B------:R-:W-:Y:S01]  /*66b0*/  LOP3.LUT P6, RZ, R136, 0xff0000, RZ, 0xc0, !PT ;  /* 0x00ff000088ff7812 */ /* 0x000fe200078cc0ff */
[----:B------:R-:W-:Y:S01]  /*66c0*/  FFMA.FTZ R128, R128, UR10, R121 ;  /* 0x0000000a80807c23 */ /* 0x000fe20008010079 */
[----:B------:R-:W-:Y:S02]  /*66d0*/  LOP3.LUT P5, RZ, R166, 0xff0000, RZ, 0xc0, !PT ;  /* 0x00ff0000a6ff7812 */ /* 0x000fe400078ac0ff */
[----:B------:R-:W-:Y:S01]  /*66e0*/  FSEL R126, R117, RZ, P4 ;  /* 0x000000ff757e7208 */ /* 0x000fe20002000000 */
[----:B------:R-:W-:Y:S01]  /*66f0*/  FMUL.FTZ R128, R128, UR7 ;  /* 0x0000000780807c20 */ /* 0x000fe20008410000 */
[----:B------:R-:W-:-:S02]  /*6700*/  FSEL R117, R0, RZ, P5 ;  /* 0x000000ff00757208 */ /* 0x000fc40002800000 */
[----:B------:R-:W-:Y:S01]  /*6710*/  FSEL R121, R0, RZ, P6 ;  /* 0x000000ff00797208 */ /* 0x000fe20003000000 */
[----:B------:R-:W-:Y:S01]  /*6720*/  HADD2.F32 R0, -RZ, R100.H0_H0 ;  /* 0x20000064ff007230 */ /* 0x000fe20000004100 */
[----:B------:R-:W-:Y:S02]  /*6730*/  LOP3.LUT P4, RZ, R167, 0xff00, RZ, 0xc0, !PT ;  /* 0x0000ff00a7ff7812 */ /* 0x000fe4000788c0ff */
[----:B------:R-:W-:Y:S02]  /*6740*/  LOP3.LUT P3, RZ, R166, 0xff000000, RZ, 0xc0, !PT ;  /* 0xff000000a6ff7812 */ /* 0x000fe4000786c0ff */
[----:B------:R-:W-:Y:S01]  /*6750*/  FSEL R124, R124, RZ, P4 ;  /* 0x000000ff7c7c7208 */ /* 0x000fe20002000000 */
[----:B------:R-:W-:Y:S01]  /*6760*/  FFMA.FTZ R0, R163, UR10, R0 ;  /* 0x0000000aa3007c23 */ /* 0x000fe20008010000 */
[----:B------:R-:W-:Y:S02]  /*6770*/  LOP3.LUT P4, RZ, R136, 0xff000000, RZ, 0xc0, !PT ;  /* 0xff00000088ff7812 */ /* 0x000fe4000788c0ff */
[----:B------:R-:W-:Y:S01]  /*6780*/  FSEL R120, R116, RZ, P3 ;  /* 0x000000ff74787208 */ /* 0x000fe20001800000 */
[----:B------:R-:W-:Y:S01]  /*6790*/  FMUL.FTZ R0, R0, UR7 ;  /* 0x0000000700007c20 */ /* 0x000fe20008410000 */
[----:B------:R-:W-:-:S02]  /*67a0*/  FSEL R116, R116, RZ, P4 ;  /* 0x000000ff74747208 */ /* 0x000fc40002000000 */
[----:B------:R-:W-:Y:S02]  /*67b0*/  LOP3.LUT P4, RZ, R166, 0xff, RZ, 0xc0, !PT ;  /* 0x000000ffa6ff7812 */ /* 0x000fe4000788c0ff */
[C---:B------:R-:W-:Y:S02]  /*67c0*/  LOP3.LUT P5, RZ, R136.reuse, 0xff00, RZ, 0xc0, !PT ;  /* 0x0000ff0088ff7812 */ /* 0x040fe400078ac0ff */
[----:B------:R-:W-:Y:S02]  /*67d0*/  LOP3.LUT P3, RZ, R136, 0xff, RZ, 0xc0, !PT ;  /* 0x000000ff88ff7812 */ /* 0x000fe4000786c0ff */
[----:B------:R-:W-:Y:S02]  /*67e0*/  LOP3.LUT P6, RZ, R166, 0xff00, RZ, 0xc0, !PT ;  /* 0x0000ff00a6ff7812 */ /* 0x000fe400078cc0ff */
[----:B------:R-:W-:Y:S02]  /*67f0*/  F2FP.F16.F32.PACK_AB R118, R124, R118 ;  /* 0x000000767c76723e */ /* 0x000fe400000000ff */
[----:B------:R-:W-:-:S02]  /*6800*/  F2FP.F16.F32.PACK_AB R117, R120, R117 ;  /* 0x000000757875723e */ /* 0x000fc400000000ff */
[----:B------:R-:W-:Y:S02]  /*6810*/  F2FP.F16.F32.PACK_AB R121, R116, R121 ;  /* 0x000000797479723e */ /* 0x000fe400000000ff */
[----:B------:R-:W-:Y:S02]  /*6820*/  FSEL R124, R0, RZ, P4 ;  /* 0x000000ff007c7208 */ /* 0x000fe40002000000 */
[C---:B------:R-:W-:Y:S02]  /*6830*/  FSEL R120, R128.reuse, RZ, P5 ;  /* 0x000000ff80787208 */ /* 0x040fe40002800000 */
[----:B------:R-:W-:Y:S02]  /*6840*/  FSEL R116, R128, RZ, P6 ;  /* 0x000000ff80747208 */ /* 0x000fe40003000000 */
[----:B------:R-:W-:Y:S02]  /*6850*/  FSEL R0, R0, RZ, P3 ;  /* 0x000000ff00007208 */ /* 0x000fe40001800000 */
[----:B------:R-:W-:-:S02]  /*6860*/  F2FP.F16.F32.PACK_AB R119, R126, R119 ;  /* 0x000000777e77723e */ /* 0x000fc400000000ff */
[----:B------:R-:W-:Y:S02]  /*6870*/  F2FP.F16.F32.PACK_AB R123, R123, R125 ;  /* 0x0000007d7b7b723e */ /* 0x000fe400000000ff */
[----:B------:R-:W-:Y:S02]  /*6880*/  F2FP.F16.F32.PACK_AB R116, R116, R124 ;  /* 0x0000007c7474723e */ /* 0x000fe400000000ff */
[----:B------:R-:W-:Y:S01]  /*6890*/  F2FP.F16.F32.PACK_AB R120, R120, R0 ;  /* 0x000000007878723e */ /* 0x000fe200000000ff */
[----:B------:R-:W-:Y:S06]  /*68a0*/  BRA `(.L_x_2313) ;  /* 0x0000001800347947 */ /* 0x000fec0003800000 */
.L_x_2311:
        /* <DEDUP_REMOVED lines=16> */
[----:B------:R-:W-:Y:S01]  /*69b0*/  FFMA.FTZ R187, R187, UR11, R225 ;  /* 0x0000000bbbbb7c23 */ /* 0x000fe200080100e1 */
        /* <DEDUP_REMOVED lines=63> */
.L_x_2314:
        /* <DEDUP_REMOVED lines=75> */
.L_x_2310:
        /* <DEDUP_REMOVED lines=49> */
[C---:B------:R-:W-:Y:S01]  /*7570*/  LOP3.LUT P3, RZ, R136.reuse, 0xff0000, RZ, 0xc0, !PT ;  /* 0x00ff000088ff7812 */ /* 0x040fe2000786c0ff */
        /* <DEDUP_REMOVED lines=18> */
.L_x_2316:
        /* <DEDUP_REMOVED lines=23> */
[C---:B------:R-:W-:Y:S01]  /*7810*/  LOP3.LUT P5, RZ, R137.reuse, 0xff, RZ, 0xc0, !PT ;  /* 0x000000ff89ff7812 */ /* 0x040fe200078ac0ff */
        /* <DEDUP_REMOVED lines=15> */
[----:B------:R-:W-:Y:S01]  /*7910*/  FADD.FTZ R188, R188, -R125 ;  /* 0x8000007dbcbc7221 */ /* 0x000fe20000010000 */
[--C-:B------:R-:W-:Y:S02]  /*7920*/  HADD2.F32 R121, -RZ, R100.reuse.H0_H0 ;  /* 0x20000064ff797230 */ /* 0x100fe40000004100 */
[----:B------:R-:W-:Y:S01]  /*7930*/  FADD.FTZ R163, R163, -R162 ;  /* 0x800000a2a3a37221 */ /* 0x000fe20000010000 */
[----:B------:R-:W-:Y:S02]  /*7940*/  HADD2.F32 R124, -RZ, R100.H1_H1 ;  /* 0x30000064ff7c7230 */ /* 0x000fe40000004100 */
[----:B------:R-:W-:Y:S01]  /*7950*/  FFMA.FTZ R120, R129, UR10, R120 ;  /* 0x0000000a81787c23 */ /* 0x000fe20008010078 */
[----:B------:R-:W-:Y:S01]  /*7960*/  FFMA.FTZ R0, R188, UR10, R0 ;  /* 0x0000000abc007c23 */ /* 0x000fe20008010000 */
[----:B------:R-:W-:Y:S01]  /*7970*/  FFMA.FTZ R121, R163, UR10, R121 ;  /* 0x0000000aa3797c23 */ /* 0x000fe20008010079 */
[----:B------:R-:W-:Y:S01]  /*7980*/  LOP3.LUT P3, RZ, R136, 0xff0000, RZ, 0xc0, !PT ;  /* 0x00ff000088ff7812 */ /* 0x000fe2000786c0ff */
[----:B------:R-:W-:Y:S01]  /*7990*/  FFMA.FTZ R124, R128, UR10, R124 ;  /* 0x0000000a807c7c23 */ /* 0x000fe2000801007c */
[----:B------:R-:W-:Y:S01]  /*79a0*/  FMUL.FTZ R120, R120, UR7 ;  /* 0x0000000778787c20 */ /* 0x000fe20008410000 */
[----:B------:R-:W-:Y:S01]  /*79b0*/  FMUL.FTZ R0, R0, UR7 ;  /* 0x0000000700007c20 */ /* 0x000fe20008410000 */
[----:B------:R-:W-:Y:S01]  /*79c0*/  LOP3.LUT P4, RZ, R136, 0xff000000, RZ, 0xc0, !PT ;  /* 0xff00000088ff7812 */ /* 0x000fe2000788c0ff */
[----:B------:R-:W-:Y:S01]  /*79d0*/  FMUL.FTZ R121, R121, UR7 ;  /* 0x0000000779797c20 */ /* 0x000fe20008410000 */
        /* <DEDUP_REMOVED lines=10> */
.L_x_2315:
        /* <DEDUP_REMOVED lines=59> */
.L_x_2317:
        /* <DEDUP_REMOVED lines=53> */
.L_x_2313:
        /* <DEDUP_REMOVED lines=20> */
[--C-:B------:R-:W-:Y:S01]  /*82c0*/  FFMA.FTZ R200, R200, UR11, R225.reuse ;  /* 0x0000000bc8c87c23 */ /* 0x100fe200080100e1 */
[----:B------:R-:W-:Y:S01]  /*82d0*/  FFMA.FTZ R0, R203, UR10, R0 ;  /* 0x0000000acb007c23 */ /* 0x000fe20008010000 */
[----:B------:R-:W-:Y:S01]  /*82e0*/  FFMA.FTZ R205, R205, UR10, R112 ;  /* 0x0000000acdcd7c23 */ /* 0x000fe20008010070 */
[----:B------:R-:W-:Y:S01]  /*82f0*/  ISETP.GE.U32.AND.EX P3, PT, R171, 0x1000000, PT, P3 ;  /* 0x01000000ab00780c */ /* 0x000fe20003f66130 */
[--C-:B------:R-:W-:Y:S01]  /*8300*/  FFMA.FTZ R142, R142, UR11, R225.reuse ;  /* 0x0000000b8e8e7c23 */ /* 0x100fe200080100e1 */
[----:B0-----:R-:W-:Y:S01]  /*8310*/  FMUL.FTZ R119, R0, UR7 ;  /* 0x0000000700777c20 */ /* 0x001fe20008410000 */
[----:B------:R-:W-:Y:S01]  /*8320*/  LOP3.LUT P6, RZ, R135, 0xff0000, RZ, 0xc0, !PT ;  /* 0x00ff000087ff7812 */ /* 0x000fe200078cc0ff */
        /* <DEDUP_REMOVED lines=10> */
[--C-:B------:R-:W-:Y:S01]  /*83d0*/  FFMA.FTZ R197, R197, UR11, R225.reuse ;  /* 0x0000000bc5c57c23 */ /* 0x100fe200080100e1 */
[----:B------:R-:W-:Y:S01]  /*83e0*/  LOP3.LUT P5, RZ, R171, 0xff0000, RZ, 0xc0, !PT ;  /* 0x00ff0000abff7812 */ /* 0x000fe200078ac0ff */
[----:B------:R-:W-:Y:S01]  /*83f0*/  FMUL.FTZ R118, R114, UR7 ;  /* 0x0000000772767c20 */ /* 0x000fe20008410000 */
[----:B------:R-:W-:Y:S01]  /*8400*/  F2FP.F16.F32.PACK_AB R123, R0, R123 ;  /* 0x0000007b007b723e */ /* 0x000fe200000000ff */
[----:B------:R-:W-:Y:S01]  /*8410*/  HADD2.F32 R0, -RZ, R106.H1_H1 ;  /* 0x3000006aff007230 */ /* 0x000fe20000004100 */
[----:B------:R-:W-:Y:S01]  /*8420*/  FSEL R119, R119, RZ, P5 ;  /* 0x000000ff77777208 */ /* 0x000fe20002800000 */
[----:B------:R-:W-:Y:S01]  /*8430*/  FFMA.FTZ R141, R141, UR11, R225 ;  /* 0x0000000b8d8d7c23 */ /* 0x000fe200080100e1 */
[----:B------:R-:W-:Y:S01]  /*8440*/  LOP3.LUT P4, RZ, R135, 0xff, RZ, 0xc0, !PT ;  /* 0x000000ff87ff7812 */ /* 0x000fe2000788c0ff */
[----:B------:R-:W-:Y:S01]  /*8450*/  FADD.FTZ R191, R191, -R197 ;  /* 0x800000c5bfbf7221 */ /* 0x000fe20000010000 */
[----:B------:R-:W-:Y:S01]  /*8460*/  FFMA.FTZ R201, R201, UR10, R0 ;  /* 0x0000000ac9c97c23 */ /* 0x000fe20008010000 */
[----:B------:R-:W-:Y:S01]  /*8470*/  F2FP.F16.F32.PACK_AB R119, R112, R119 ;  /* 0x000000777077723e */ /* 0x000fe200000000ff */
[--C-:B------:R-:W-:Y:S01]  /*8480*/  HADD2.F32 R117, -RZ, R105.reuse.H1_H1 ;  /* 0x30000069ff757230 */ /* 0x100fe20000004100 */
[----:B------:R-:W-:Y:S01]  /*8490*/  LOP3.LUT P6, RZ, R135, 0xff00, RZ, 0xc0, !PT ;  /* 0x0000ff0087ff7812 */ /* 0x000fe200078cc0ff */
[----:B------:R-:W-:Y:S01]  /*84a0*/  FMUL.FTZ R112, R201, UR7 ;  /* 0x00000007c9707c20 */ /* 0x000fe20008410000 */
[----:B------:R-:W-:Y:S01]  /*84b0*/  FSEL R0, R118, RZ, P4 ;  /* 0x000000ff76007208 */ /* 0x000fe20002000000 */
[----:B------:R-:W-:Y:S01]  /*84c0*/  FADD.FTZ R198, R198, -R141 ;  /* 0x8000008dc6c67221 */ /* 0x000fe20000010000 */
[----:B------:R-:W-:Y:S01]  /*84d0*/  FFMA.FTZ R195, R195, UR11, R225 ;  /* 0x0000000bc3c37c23 */ /* 0x000fe200080100e1 */
[----:B------:R-:W-:Y:S01]  /*84e0*/  HADD2.F32 R121, -RZ, R104.H0_H0 ;  /* 0x20000068ff797230 */ /* 0x000fe20000004100 */
[----:B------:R-:W-:Y:S01]  /*84f0*/  FSEL R122, R112, RZ, P6 ;  /* 0x000000ff707a7208 */ /* 0x000fe20003000000 */
[----:B------:R-:W-:Y:S01]  /*8500*/  FFMA.FTZ R198, R198, UR10, R117 ;  /* 0x0000000ac6c67c23 */ /* 0x000fe20008010075 */
[----:B------:R-:W-:Y:S01]  /*8510*/  FADD.FTZ R196, R196, -R195 ;  /* 0x800000c3c4c47221 */ /* 0x000fe20000010000 */
[----:B------:R-:W-:Y:S01]  /*8520*/  LOP3.LUT P4, RZ, R134, 0xff0000, RZ, 0xc0, !PT ;  /* 0x00ff000086ff7812 */ /* 0x000fe2000788c0ff */
[----:B------:R-:W-:Y:S01]  /*8530*/  FFMA.FTZ R190, R190, UR11, R225 ;  /* 0x0000000bbebe7c23 */ /* 0x000fe200080100e1 */
[----:B------:R-:W-:Y:S01]  /*8540*/  F2FP.F16.F32.PACK_AB R122, R122, R0 ;  /* 0x000000007a7a723e */ /* 0x000fe200000000ff */
[----:B------:R-:W-:-:S02]  /*8550*/  HADD2.F32 R0, -RZ, R105.H0_H0 ;  /* 0x20000069ff007230 */ /* 0x000fc40000004100 */
[----:B------:R-:W-:Y:S01]  /*8560*/  FFMA.FTZ R196, R196, UR10, R121 ;  /* 0x0000000ac4c47c23 */ /* 0x000fe20008010079 */
[C---:B------:R-:W-:Y:S01]  /*8570*/  LOP3.LUT P5, RZ, R171.reuse, 0xff, RZ, 0xc0, !PT ;  /* 0x000000ffabff7812 */ /* 0x040fe200078ac0ff */
[----:B------:R-:W-:Y:S01]  /*8580*/  HADD2.F32 R125, -RZ, R104.H1_H1 ;  /* 0x30000068ff7d7230 */ /* 0x000fe20000004100 */
[----:B------:R-:W-:Y:S01]  /*8590*/  LOP3.LUT P3, RZ, R171, 0xff00, RZ, 0xc0, !PT ;  /* 0x0000ff00abff7812 */ /* 0x000fe2000786c0ff */
[----:B------:R-:W-:Y:S01]  /*85a0*/  FFMA.FTZ R113, R191, UR10, R0 ;  /* 0x0000000abf717c23 */ /* 0x000fe20008010000 */
[----:B------:R-:W-:Y:S01]  /*85b0*/  FSEL R118, R118, RZ, P5 ;  /* 0x000000ff76767208 */ /* 0x000fe20002800000 */
[----:B------:R-:W-:Y:S01]  /*85c0*/  FMUL.FTZ R0, R198, UR7 ;  /* 0x00000007c6007c20 */ /* 0x000fe20008410000 */
[----:B------:R-:W-:Y:S01]  /*85d0*/  FSEL R112, R112, RZ, P3 ;  /* 0x000000ff70707208 */ /* 0x000fe20001800000 */
[----:B------:R-:W-:Y:S01]  /*85e0*/  FMUL.FTZ R117, R113, UR7 ;  /* 0x0000000771757c20 */ /* 0x000fe20008410000 */
[----:B------:R-:W-:Y:S01]  /*85f0*/  FADD.FTZ R140, R140, -R190 ;  /* 0x800000be8c8c7221 */ /* 0x000fe20000010000 */
[----:B------:R-:W-:-:S02]  /*8600*/  LOP3.LUT P5, RZ, R134, 0xff000000, RZ, 0xc0, !PT ;  /* 0xff00000086ff7812 */ /* 0x000fc400078ac0ff */
[----:B------:R-:W-:Y:S01]  /*8610*/  F2FP.F16.F32.PACK_AB R118, R112, R118 ;  /* 0x000000767076723e */ /* 0x000fe200000000ff */
[----:B------:R-:W-:Y:S01]  /*8620*/  FFMA.FTZ R125, R140, UR10, R125 ;  /* 0x0000000a8c7d7c23 */ /* 0x000fe2000801007d */
[----:B------:R-:W-:Y:S02]  /*8630*/  FSEL R121, R117, RZ, P4 ;  /* 0x000000ff75797208 */ /* 0x000fe40002000000 */
[----:B------:R-:W-:Y:S01]  /*8640*/  LOP3.LUT P4, RZ, R170, 0xff0000, RZ, 0xc0, !PT ;  /* 0x00ff0000aaff7812 */ /* 0x000fe2000788c0ff */
[----:B------:R-:W-:Y:S01]  /*8650*/  FMUL.FTZ R116, R125, UR7 ;  /* 0x000000077d747c20 */ /* 0x000fe20008410000 */
[----:B------:R-:W-:Y:S02]  /*8660*/  LOP3.LUT P6, RZ, R134, 0xff00, RZ, 0xc0, !PT ;  /* 0x0000ff0086ff7812 */ /* 0x000fe400078cc0ff */
[----:B------:R-:W-:Y:S02]  /*8670*/  FSEL R117, R117, RZ, P4 ;  /* 0x000000ff75757208 */ /* 0x000fe40002000000 */
[----:B------:R-:W-:-:S02]  /*8680*/  LOP3.LUT P4, RZ, R170, 0xff000000, RZ, 0xc0, !PT ;  /* 0xff000000aaff7812 */ /* 0x000fc4000788c0ff */
[----:B------:R-:W-:Y:S02]  /*8690*/  LOP3.LUT P3, RZ, R134, 0xff, RZ, 0xc0, !PT ;  /* 0x000000ff86ff7812 */ /* 0x000fe4000786c0ff */
[C---:B------:R-:W-:Y:S02]  /*86a0*/  FSEL R112, R0.reuse, RZ, P4 ;  /* 0x000000ff00707208 */ /* 0x040fe40002000000 */
[----:B------:R-:W-:Y:S02]  /*86b0*/  FSEL R0, R0, RZ, P5 ;  /* 0x000000ff00007208 */ /* 0x000fe40002800000 */
[----:B------:R-:W-:Y:S02]  /*86c0*/  F2FP.F16.F32.PACK_AB R117, R112, R117 ;  /* 0x000000757075723e */ /* 0x000fe400000000ff */
[----:B------:R-:W-:Y:S01]  /*86d0*/  F2FP.F16.F32.PACK_AB R112, R125, R196 ;  /* 0x000000c47d70723e */ /* 0x000fe200000000ff */
[----:B------:R-:W-:Y:S01]  /*86e0*/  FMUL.FTZ R125, R196, UR7 ;  /* 0x00000007c47d7c20 */ /* 0x000fe20008410000 */
        /* <DEDUP_REMOVED lines=12> */
.L_x_2320:
        /* <DEDUP_REMOVED lines=8> */
[----:B------:R-:W-:Y:S01]  /*8830*/  FADD.FTZ R200, R199, -R200 ;  /* 0x800000c8c7c87221 */ /* 0x000fe20000010000 */
[----:B------:R-:W-:Y:S01]  /*8840*/  FFMA.FTZ R118, R118, UR10, R116 ;  /* 0x0000000a76767c23 */ /* 0x000fe20008010074 */
[----:B------:R-:W-:Y:S01]  /*8850*/  FFMA.FTZ R117, R117, UR10, R0 ;  /* 0x0000000a75757c23 */ /* 0x000fe20008010000 */
[----:B------:R-:W-:-:S02]  /*8860*/  HADD2.F32 R116, -RZ, R106.H0_H0 ;  /* 0x2000006aff747230 */ /* 0x000fc40000004100 */
[----:B------:R-:W-:Y:S01]  /*8870*/  FADD.FTZ R124, R201, -R142 ;  /* 0x8000008ec97c7221 */ /* 0x000fe20000010000 */
[----:B------:R-:W-:Y:S01]  /*8880*/  HADD2.F32 R0, -RZ, R106.H1_H1 ;  /* 0x3000006aff007230 */ /* 0x000fe20000004100 */
[----:B------:R-:W-:Y:S01]  /*8890*/  ISETP.GE.U32.AND P3, PT, R134, RZ, PT ;  /* 0x000000ff8600720c */ /* 0x000fe20003f66070 */
[----:B------:R-:W-:Y:S01]  /*88a0*/  FMUL.FTZ R118, R118, UR7 ;  /* 0x0000000776767c20 */ /* 0x000fe20008410000 */
[----:B------:R-:W-:Y:S01]  /*88b0*/  FMUL.FTZ R117, R117, UR7 ;  /* 0x0000000775757c20 */ /* 0x000fe20008410000 */
[----:B------:R-:W-:Y:S01]  /*88c0*/  FFMA.FTZ R200, R200, UR10, R116 ;  /* 0x0000000ac8c87c23 */ /* 0x000fe20008010074 */
[----:B------:R-:W-:Y:S01]  /*88d0*/  FFMA.FTZ R124, R124, UR10, R0 ;  /* 0x0000000a7c7c7c23 */ /* 0x000fe20008010000 */
[----:B------:R-:W-:Y:S01]  /*88e0*/  LOP3.LUT P6, RZ, R135, 0xff0000, RZ, 0xc0, !PT ;  /* 0x00ff000087ff7812 */ /* 0x000fe200078cc0ff */
[--C-:B------:R-:W-:Y:S01]  /*88f0*/  FFMA.FTZ R141, R141, UR11, R225.reuse ;  /* 0x0000000b8d8d7c23 */ /* 0x100fe200080100e1 */
[----:B------:R-:W-:Y:S01]  /*8900*/  ISETP.GE.U32.AND.EX P3, PT, R135, 0x1000000, PT, P3 ;  /* 0x010000008700780c */ /* 0x000fe20003f66130 */
[----:B------:R-:W-:Y:S01]  /*8910*/  FMUL.FTZ R200, R200, UR7 ;  /* 0x00000007c8c87c20 */ /* 0x000fe20008410000 */
[----:B------:R-:W-:Y:S01]  /*8920*/  ISETP.GE.U32.AND P4, PT, R170, RZ, PT ;  /* 0x000000ffaa00720c */ /* 0x000fe20003f86070 */
[----:B------:R-:W-:Y:S01]  /*8930*/  FMUL.FTZ R124, R124, UR7 ;  /* 0x000000077c7c7c20 */ /* 0x000fe20008410000 */
[----:B------:R-:W-:Y:S01]  /*8940*/  FSEL R125, R118, RZ, P6 ;  /* 0x000000ff767d7208 */ /* 0x000fe20003000000 */
[----:B------:R-:W-:Y:S01]  /*8950*/  FFMA.FTZ R197, R197, UR11, R225 ;  /* 0x0000000bc5c57c23 */ /* 0x000fe200080100e1 */
[----:B------:R-:W-:Y:S01]  /*8960*/  FSEL R123, R117, RZ, P3 ;  /* 0x000000ff757b7208 */ /* 0x000fe20001800000 */
[--C-:B------:R-:W-:Y:S01]  /*8970*/  HADD2.F32 R116, -RZ, R105.reuse.H1_H1 ;  /* 0x30000069ff747230 */ /* 0x100fe20000004100 */
[C---:B------:R-:W-:Y:S01]  /*8980*/  LOP3.LUT P6, RZ, R135.reuse, 0xff, RZ, 0xc0, !PT ;  /* 0x000000ff87ff7812 */ /* 0x040fe200078cc0ff */
[----:B------:R-:W-:Y:S01]  /*8990*/  FADD.FTZ R141, R198, -R141 ;  /* 0x8000008dc68d7221 */ /* 0x000fe20000010000 */
[----:B------:R-:W-:Y:S01]  /*89a0*/  LOP3.LUT P3, RZ, R135, 0xff00, RZ, 0xc0, !PT ;  /* 0x0000ff0087ff7812 */ /* 0x000fe2000786c0ff */
[----:B------:R-:W-:Y:S01]  /*89b0*/  HADD2.F32 R0, -RZ, R105.H0_H0 ;  /* 0x20000069ff007230 */ /* 0x000fe20000004100 */
[----:B------:R-:W-:Y:S01]  /*89c0*/  ISETP.GE.U32.AND.EX P4, PT, R171, 0x1000000, PT, P4 ;  /* 0x01000000ab00780c */ /* 0x000fe20003f86140 */
[----:B------:R-:W-:Y:S01]  /*89d0*/  FADD.FTZ R197, R191, -R197 ;  /* 0x800000c5bfc57221 */ /* 0x000fe20000010000 */
[----:B------:R-:W-:Y:S01]  /*89e0*/  LOP3.LUT P5, RZ, R171, 0xff0000, RZ, 0xc0, !PT ;  /* 0x00ff0000abff7812 */ /* 0x000fe200078ac0ff */
[--C-:B------:R-:W-:Y:S01]  /*89f0*/  FFMA.FTZ R195, R195, UR11, R225.reuse ;  /* 0x0000000bc3c37c23 */ /* 0x100fe200080100e1 */
[----:B------:R-:W-:Y:S01]  /*8a00*/  FSEL R121, R200, RZ, P6 ;  /* 0x000000ffc8797208 */ /* 0x000fe20003000000 */
[----:B------:R-:W-:Y:S01]  /*8a10*/  FFMA.FTZ R190, R190, UR11, R225 ;  /* 0x0000000bbebe7c23 */ /* 0x000fe200080100e1 */
[----:B------:R-:W-:Y:S01]  /*8a20*/  FSEL R122, R124, RZ, P3 ;  /* 0x000000ff7c7a7208 */ /* 0x000fe20001800000 */
[----:B------:R-:W-:Y:S01]  /*8a30*/  FFMA.FTZ R116, R141, UR10, R116 ;  /* 0x0000000a8d747c23 */ /* 0x000fe20008010074 */
[----:B------:R-:W-:Y:S01]  /*8a40*/  FSEL R126, R117, RZ, P4 ;  /* 0x000000ff757e7208 */ /* 0x000fe20002000000 */
[----:B------:R-:W-:Y:S01]  /*8a50*/  FFMA.FTZ R0, R197, UR10, R0 ;  /* 0x0000000ac5007c23 */ /* 0x000fe20008010000 */
[----:B------:R-:W-:Y:S01]  /*8a60*/  F2FP.F16.F32.PACK_AB R123, R123, R125 ;  /* 0x0000007d7b7b723e */ /* 0x000fe200000000ff */
[--C-:B------:R-:W-:Y:S01]  /*8a70*/  HADD2.F32 R125, -RZ, R104.reuse.H0_H0 ;  /* 0x20000068ff7d7230 */ /* 0x100fe20000004100 */
[----:B------:R-:W-:Y:S01]  /*8a80*/  FSEL R119, R118, RZ, P5 ;  /* 0x000000ff76777208 */ /* 0x000fe20002800000 */
[----:B------:R-:W-:Y:S01]  /*8a90*/  FADD.FTZ R196, R196, -R195 ;  /* 0x800000c3c4c47221 */ /* 0x000fe20000010000 */
[C---:B------:R-:W-:Y:S01]  /*8aa0*/  LOP3.LUT P4, RZ, R171.reuse, 0xff00, RZ, 0xc0, !PT ;  /* 0x0000ff00abff7812 */ /* 0x040fe2000788c0ff */
[----:B------:R-:W-:Y:S01]  /*8ab0*/  FADD.FTZ R140, R140, -R190 ;  /* 0x800000be8c8c7221 */ /* 0x000fe20000010000 */
[----:B------:R-:W-:Y:S01]  /*8ac0*/  F2FP.F16.F32.PACK_AB R122, R122, R121 ;  /* 0x000000797a7a723e */ /* 0x000fe200000000ff */
[----:B------:R-:W-:Y:S01]  /*8ad0*/  HADD2.F32 R121, -RZ, R104.H1_H1 ;  /* 0x30000068ff797230 */ /* 0x000fe20000004100 */
[----:B------:R-:W-:Y:S01]  /*8ae0*/  LOP3.LUT P5, RZ, R171, 0xff, RZ, 0xc0, !PT ;  /* 0x000000ffabff7812 */ /* 0x000fe200078ac0ff */
[----:B------:R-:W-:Y:S01]  /*8af0*/  FMUL.FTZ R116, R116, UR7 ;  /* 0x0000000774747c20 */ /* 0x000fe20008410000 */
[----:B------:R-:W-:Y:S01]  /*8b00*/  LOP3.LUT P3, RZ, R170, 0xff000000, RZ, 0xc0, !PT ;  /* 0xff000000aaff7812 */ /* 0x000fe2000786c0ff */
[----:B------:R-:W-:Y:S01]  /*8b10*/  FMUL.FTZ R0, R0, UR7 ;  /* 0x0000000700007c20 */ /* 0x000fe20008410000 */
[----:B------:R-:W-:Y:S01]  /*8b20*/  FSEL R124, R124, RZ, P4 ;  /* 0x000000ff7c7c7208 */ /* 0x000fe20002000000 */
[----:B------:R-:W-:Y:S01]  /*8b30*/  FFMA.FTZ R125, R196, UR10, R125 ;  /* 0x0000000ac47d7c23 */ /* 0x000fe2000801007d */
[----:B------:R-:W-:Y:S01]  /*8b40*/  FSEL R118, R200, RZ, P5 ;  /* 0x000000ffc8767208 */ /* 0x000fe20002800000 */
[----:B------:R-:W-:Y:S01]  /*8b50*/  FFMA.FTZ R140, R140, UR10, R121 ;  /* 0x0000000a8c8c7c23 */ /* 0x000fe20008010079 */
[C---:B------:R-:W-:Y:S01]  /*8b60*/  LOP3.LUT P4, RZ, R134.reuse, 0xff000000, RZ, 0xc0, !PT ;  /* 0xff00000086ff7812 */ /* 0x040fe2000788c0ff */
[----:B------:R-:W-:Y:S01]  /*8b70*/  FMUL.FTZ R125, R125, UR7 ;  /* 0x000000077d7d7c20 */ /* 0x000fe20008410000 */
[----:B------:R-:W-:Y:S01]  /*8b80*/  LOP3.LUT P6, RZ, R134, 0xff0000, RZ, 0xc0, !PT ;  /* 0x00ff000086ff7812 */ /* 0x000fe200078cc0ff */
[----:B------:R-:W-:Y:S01]  /*8b90*/  FMUL.FTZ R140, R140, UR7 ;  /* 0x000000078c8c7c20 */ /* 0x000fe20008410000 */
[----:B------:R-:W-:-:S02]  /*8ba0*/  LOP3.LUT P5, RZ, R170, 0xff0000, RZ, 0xc0, !PT ;  /* 0x00ff0000aaff7812 */ /* 0x000fc400078ac0ff */
[C---:B------:R-:W-:Y:S02]  /*8bb0*/  FSEL R120, R116.reuse, RZ, P3 ;  /* 0x000000ff74787208 */ /* 0x040fe40001800000 */
[----:B------:R-:W-:Y:S02]  /*8bc0*/  FSEL R116, R116, RZ, P4 ;  /* 0x000000ff74747208 */ /* 0x000fe40002000000 */
[C---:B------:R-:W-:Y:S02]  /*8bd0*/  FSEL R117, R0.reuse, RZ, P5 ;  /* 0x000000ff00757208 */ /* 0x040fe40002800000 */
        /* <DEDUP_REMOVED lines=16> */
.L_x_2319:
        /* <DEDUP_REMOVED lines=15> */
[----:B------:R-:W-:Y:S01]  /*8dd0*/  FFMA.FTZ R197, R197, UR11, R225 ;  /* 0x0000000bc5c57c23 */ /* 0x000fe200080100e1 */
[C---:B------:R-:W-:Y:S01]  /*8de0*/  F2FP.F16.F32.PACK_AB R115, R0.reuse, R115 ;  /* 0x000000730073723e */ /* 0x040fe200000000ff */
[----:B------:R-:W-:Y:S01]  /*8df0*/  FMUL.FTZ R0, R0, UR7 ;  /* 0x0000000700007c20 */ /* 0x000fe20008410000 */
        /* <DEDUP_REMOVED lines=36> */
[----:B------:R-:W-:Y:S01]  /*9040*/  F2FP.F16.F32.PACK_AB R122, R0, R122 ;  /* 0x0000007a007a723e */ /* 0x000fe200000000ff */
[----:B------:R-:W-:Y:S01]  /*9050*/  FMUL.FTZ R0, R198, UR7 ;  /* 0x00000007c6007c20 */ /* 0x000fe20008410000 */
[----:B------:R-:W-:Y:S02]  /*9060*/  FSEL R118, R118, RZ, P5 ;  /* 0x000000ff76767208 */ /* 0x000fe40002800000 */
[----:B------:R-:W-:Y:S02]  /*9070*/  FSEL R112, R112, RZ, P3 ;  /* 0x000000ff70707208 */ /* 0x000fe40001800000 */
[----:B------:R-:W-:Y:S02]  /*9080*/  FSEL R117, R117, RZ, P4 ;  /* 0x000000ff75757208 */ /* 0x000fe40002000000 */
[----:B------:R-:W-:-:S02]  /*9090*/  LOP3.LUT P4, RZ, R170, 0xff000000, RZ, 0xc0, !PT ;  /* 0xff000000aaff7812 */ /* 0x000fc4000788c0ff */
        /* <DEDUP_REMOVED lines=20> */
.L_x_2322:
        /* <DEDUP_REMOVED lines=75> */
.L_x_2318:
        /* <DEDUP_REMOVED lines=15> */
[----:B------:R-:W-:Y:S02]  /*9780*/  HADD2.F32 R0, -RZ, R106.H1_H1 ;  /* 0x3000006aff007230 */ /* 0x000fe40000004100 */
[----:B------:R-:W-:Y:S01]  /*9790*/  FFMA.FTZ R141, R141, UR11, R225 ;  /* 0x0000000b8d8d7c23 */ /* 0x000fe200080100e1 */
[C---:B------:R-:W-:Y:S01]  /*97a0*/  LOP3.LUT P5, RZ, R135.reuse, 0xff, RZ, 0xc0, !PT ;  /* 0x000000ff87ff7812 */ /* 0x040fe200078ac0ff */
[----:B------:R-:W-:Y:S01]  /*97b0*/  FFMA.FTZ R114, R114, UR10, R112 ;  /* 0x0000000a72727c23 */ /* 0x000fe20008010070 */
[----:B------:R-:W-:Y:S01]  /*97c0*/  LOP3.LUT P6, RZ, R135, 0xff00, RZ, 0xc0, !PT ;  /* 0x0000ff0087ff7812 */ /* 0x000fe200078cc0ff */
[----:B------:R-:W-:Y:S01]  /*97d0*/  FFMA.FTZ R113, R113, UR10, R0 ;  /* 0x0000000a71717c23 */ /* 0x000fe20008010000 */
[----:B------:R-:W-:Y:S01]  /*97e0*/  ISETP.GE.U32.AND P3, PT, R134, RZ, PT ;  /* 0x000000ff8600720c */ /* 0x000fe20003f66070 */
[----:B------:R-:W-:Y:S01]  /*97f0*/  FMUL.FTZ R122, R114, UR7 ;  /* 0x00000007727a7c20 */ /* 0x000fe20008410000 */
[----:B------:R-:W-:-:S02]  /*9800*/  HADD2.F32 R121, -RZ, R105.H1_H1 ;  /* 0x30000069ff797230 */ /* 0x000fc40000004100 */
[----:B------:R-:W-:Y:S01]  /*9810*/  FMUL.FTZ R0, R113, UR7 ;  /* 0x0000000771007c20 */ /* 0x000fe20008410000 */
[----:B------:R-:W-:Y:S01]  /*9820*/  FADD.FTZ R198, R198, -R141 ;  /* 0x8000008dc6c67221 */ /* 0x000fe20000010000 */
[----:B------:R-:W-:Y:S01]  /*9830*/  FMUL.FTZ R123, R120, UR7 ;  /* 0x00000007787b7c20 */ /* 0x000fe20008410000 */
[----:B------:R-:W-:Y:S01]  /*9840*/  FMUL.FTZ R112, R115, UR7 ;  /* 0x0000000773707c20 */ /* 0x000fe20008410000 */
[----:B------:R-:W-:Y:S01]  /*9850*/  FSEL R122, R122, RZ, P5 ;  /* 0x000000ff7a7a7208 */ /* 0x000fe20002800000 */
[--C-:B------:R-:W-:Y:S01]  /*9860*/  FFMA.FTZ R190, R190, UR11, R225.reuse ;  /* 0x0000000bbebe7c23 */ /* 0x100fe200080100e1 */
[----:B------:R-:W-:Y:S01]  /*9870*/  FSEL R0, R0, RZ, P6 ;  /* 0x000000ff00007208 */ /* 0x000fe20003000000 */
[--C-:B------:R-:W-:Y:S01]  /*9880*/  FFMA.FTZ R197, R197, UR11, R225.reuse ;  /* 0x0000000bc5c57c23 */ /* 0x100fe200080100e1 */
[----:B------:R-:W-:Y:S01]  /*9890*/  LOP3.LUT P4, RZ, R135, 0xff0000, RZ, 0xc0, !PT ;  /* 0x00ff000087ff7812 */ /* 0x000fe2000788c0ff */
[----:B------:R-:W-:Y:S01]  /*98a0*/  FFMA.FTZ R195, R195, UR11, R225 ;  /* 0x0000000bc3c37c23 */ /* 0x000fe200080100e1 */
[----:B------:R-:W-:Y:S01]  /*98b0*/  ISETP.GE.U32.AND.EX P3, PT, R135, 0x1000000, PT, P3 ;  /* 0x010000008700780c */ /* 0x000fe20003f66130 */
[----:B------:R-:W-:Y:S01]  /*98c0*/  FFMA.FTZ R198, R198, UR10, R121 ;  /* 0x0000000ac6c67c23 */ /* 0x000fe20008010079 */
[----:B------:R-:W-:Y:S01]  /*98d0*/  F2FP.F16.F32.PACK_AB R122, R0, R122 ;  /* 0x0000007a007a723e */ /* 0x000fe200000000ff */
[----:B------:R-:W-:Y:S01]  /*98e0*/  HADD2.F32 R0, -RZ, R105.H0_H0 ;  /* 0x20000069ff007230 */ /* 0x000fe20000004100 */
[----:B------:R-:W-:Y:S01]  /*98f0*/  FSEL R123, R123, RZ, P3 ;  /* 0x000000ff7b7b7208 */ /* 0x000fe20001800000 */
[--C-:B------:R-:W-:Y:S01]  /*9900*/  HADD2.F32 R125, -RZ, R104.reuse.H0_H0 ;  /* 0x20000068ff7d7230 */ /* 0x100fe20000004100 */
[----:B------:R-:W-:Y:S01]  /*9910*/  FSEL R112, R112, RZ, P4 ;  /* 0x000000ff70707208 */ /* 0x000fe20002000000 */
[----:B------:R-:W-:-:S02]  /*9920*/  HADD2.F32 R121, -RZ, R104.H1_H1 ;  /* 0x30000068ff797230 */ /* 0x000fc40000004100 */
[----:B------:R-:W-:Y:S01]  /*9930*/  FADD.FTZ R140, R140, -R190 ;  /* 0x800000be8c8c7221 */ /* 0x000fe20000010000 */
[----:B------:R-:W-:Y:S01]  /*9940*/  FADD.FTZ R191, R191, -R197 ;  /* 0x800000c5bfbf7221 */ /* 0x000fe20000010000 */
[----:B------:R-:W-:Y:S01]  /*9950*/  FADD.FTZ R196, R196, -R195 ;  /* 0x800000c3c4c47221 */ /* 0x000fe20000010000 */
[----:B------:R-:W-:Y:S01]  /*9960*/  F2FP.F16.F32.PACK_AB R114, R113, R114 ;  /* 0x000000727172723e */ /* 0x000fe200000000ff */
[----:B------:R-:W-:Y:S01]  /*9970*/  FFMA.FTZ R140, R140, UR10, R121 ;  /* 0x0000000a8c8c7c23 */ /* 0x000fe20008010079 */
[----:B------:R-:W-:Y:S01]  /*9980*/  F2FP.F16.F32.PACK_AB R123, R123, R112 ;  /* 0x000000707b7b723e */ /* 0x000fe200000000ff */
[----:B------:R-:W-:Y:S01]  /*9990*/  FFMA.FTZ R113, R191, UR10, R0 ;  /* 0x0000000abf717c23 */ /* 0x000fe20008010000 */
[----:B------:R-:W-:Y:S01]  /*99a0*/  FFMA.FTZ R112, R196, UR10, R125 ;  /* 0x0000000ac4707c23 */ /* 0x000fe2000801007d */
[----:B------:R-:W-:Y:S02]  /*99b0*/  F2FP.F16.F32.PACK_AB R115, R120, R115 ;  /* 0x000000737873723e */ /* 0x000fe400000000ff */
        /* <DEDUP_REMOVED lines=17> */
.L_x_2324:
        /* <DEDUP_REMOVED lines=62> */
.L_x_2323:
        /* <DEDUP_REMOVED lines=59> */
.L_x_2325:
        /* <DEDUP_REMOVED lines=53> */
.L_x_2321:
        /* <DEDUP_REMOVED lines=13> */
[--C-:B------:R-:W-:Y:S02]  /*a680*/  HADD2.F32 R114, -RZ, R111.reuse.H0_H0 ;  /* 0x2000006fff727230 */ /* 0x100fe40000004100 */
[--C-:B------:R-:W-:Y:S01]  /*a690*/  FFMA.FTZ R0, R151, UR11, R225.reuse ;  /* 0x0000000b97007c23 */ /* 0x100fe200080100e1 */
[----:B------:R-:W-:Y:S01]  /*a6a0*/  FFMA.FTZ R208, R208, UR11, R225 ;  /* 0x0000000bd0d07c23 */ /* 0x000fe200080100e1 */
[----:B------:R-:W-:Y:S01]  /*a6b0*/  FADD.FTZ R113, R150, -R113 ;  /* 0x8000007196717221 */ /* 0x000fe20000010000 */
[----:B------:R-:W-:Y:S01]  /*a6c0*/  FFMA.FTZ R152, R152, UR11, R225 ;  /* 0x0000000b98987c23 */ /* 0x000fe200080100e1 */
[----:B------:R-:W-:Y:S01]  /*a6d0*/  FADD.FTZ R115, R155, -R0 ;  /* 0x800000009b737221 */ /* 0x000fe20000010000 */
[----:B------:R-:W-:Y:S02]  /*a6e0*/  HADD2.F32 R112, -RZ, R111.H1_H1 ;  /* 0x3000006fff707230 */ /* 0x000fe40000004100 */
[----:B------:R-:W-:Y:S01]  /*a6f0*/  FFMA.FTZ R114, R113, UR10, R114 ;  /* 0x0000000a71727c23 */ /* 0x000fe20008010072 */
[----:B------:R-:W-:-:S02]  /*a700*/  HADD2.F32 R113, -RZ, R110.H1_H1 ;  /* 0x3000006eff717230 */ /* 0x000fc40000004100 */
[----:B------:R-:W-:Y:S01]  /*a710*/  FADD.FTZ R208, R207, -R208 ;  /* 0x800000d0cfd07221 */ /* 0x000fe20000010000 */
[----:B------:R-:W-:Y:S02]  /*a720*/  HADD2.F32 R0, -RZ, R110.H0_H0 ;  /* 0x2000006eff007230 */ /* 0x000fe40000004100 */
[----:B------:R-:W-:Y:S01]  /*a730*/  FADD.FTZ R3, R149, -R152 ;  /* 0x8000009895037221 */ /* 0x000fe20000010000 */
[----:B0-----:R-:W-:Y:S01]  /*a740*/  FMUL.FTZ R119, R114, UR7 ;  /* 0x0000000772777c20 */ /* 0x001fe20008410000 */
[----:B------:R-:W-:Y:S01]  /*a750*/  LOP3.LUT P6, RZ, R133, 0xff0000, RZ, 0xc0, !PT ;  /* 0x00ff000085ff7812 */ /* 0x000fe200078cc0ff */
[----:B------:R-:W-:Y:S01]  /*a760*/  FFMA.FTZ R208, R208, UR10, R113 ;  /* 0x0000000ad0d07c23 */ /* 0x000fe20008010071 */
[----:B------:R-:W-:Y:S01]  /*a770*/  LOP3.LUT P4, RZ, R173, 0xff0000, RZ, 0xc0, !PT ;  /* 0x00ff0000adff7812 */ /* 0x000fe2000788c0ff */
[----:B------:R-:W-:Y:S01]  /*a780*/  FFMA.FTZ R115, R115, UR10, R112 ;  /* 0x0000000a73737c23 */ /* 0x000fe20008010070 */
[----:B------:R-:W-:Y:S01]  /*a790*/  FFMA.FTZ R3, R3, UR10, R0 ;  /* 0x0000000a03037c23 */ /* 0x000fe20008010000 */
[--C-:B------:R-:W-:Y:S01]  /*a7a0*/  FFMA.FTZ R146, R146, UR11, R225.reuse ;  /* 0x0000000b92927c23 */ /* 0x100fe200080100e1 */
[C---:B------:R-:W-:Y:S01]  /*a7b0*/  FSEL R0, R119.reuse, RZ, P6 ;  /* 0x000000ff77007208 */ /* 0x040fe20003000000 */
[----:B------:R-:W-:Y:S01]  /*a7c0*/  FMUL.FTZ R116, R208, UR7 ;  /* 0x00000007d0747c20 */ /* 0x000fe20008410000 */
[----:B------:R-:W-:Y:S01]  /*a7d0*/  FSEL R119, R119, RZ, P4 ;  /* 0x000000ff77777208 */ /* 0x000fe20002000000 */
[----:B------:R-:W-:Y:S01]  /*a7e0*/  FMUL.FTZ R112, R115, UR7 ;  /* 0x0000000773707c20 */ /* 0x000fe20008410000 */
[----:B------:R-:W-:Y:S01]  /*a7f0*/  LOP3.LUT P4, RZ, R133, 0xff00, RZ, 0xc0, !PT ;  /* 0x0000ff0085ff7812 */ /* 0x000fe2000788c0ff */
[----:B------:R-:W-:Y:S01]  /*a800*/  FFMA.FTZ R206, R206, UR11, R225 ;  /* 0x0000000bcece7c23 */ /* 0x000fe200080100e1 */
[--C-:B------:R-:W-:Y:S01]  /*a810*/  HADD2.F32 R113, -RZ, R109.reuse.H0_H0 ;  /* 0x2000006dff717230 */ /* 0x100fe20000004100 */
[----:B------:R-:W-:Y:S01]  /*a820*/  ISETP.GE.U32.AND P2, PT, R132, RZ, PT ;  /* 0x000000ff8400720c */ /* 0x000fe20003f46070 */
[----:B------:R-:W-:Y:S01]  /*a830*/  FADD.FTZ R146, R145, -R146 ;  /* 0x8000009291927221 */ /* 0x000fe20000010000 */
[----:B------:R-:W-:Y:S01]  /*a840*/  F2FP.F16.F32.PACK_AB R115, R115, R114 ;  /* 0x000000727373723e */ /* 0x000fe200000000ff */
[----:B------:R-:W-:Y:S01]  /*a850*/  FMUL.FTZ R118, R3, UR7 ;  /* 0x0000000703767c20 */ /* 0x000fe20008410000 */
[----:B------:R-:W-:Y:S01]  /*a860*/  F2FP.F16.F32.PACK_AB R114, R208, R3 ;  /* 0x00000003d072723e */ /* 0x000fe200000000ff */
[----:B------:R-:W-:-:S02]  /*a870*/  HADD2.F32 R3, -RZ, R109.H1_H1 ;  /* 0x3000006dff037230 */ /* 0x000fc40000004100 */
[----:B------:R-:W-:Y:S01]  /*a880*/  FADD.FTZ R206, R153, -R206 ;  /* 0x800000ce99ce7221 */ /* 0x000fe20000010000 */
[----:B------:R-:W-:Y:S01]  /*a890*/  FSEL R121, R116, RZ, P4 ;  /* 0x000000ff74797208 */ /* 0x000fe20002000000 */
[----:B------:R-:W-:Y:S01]  /*a8a0*/  FFMA.FTZ R113, R146, UR10, R113 ;  /* 0x0000000a92717c23 */ /* 0x000fe20008010071 */
[----:B------:R-:W-:Y:S01]  /*a8b0*/  ISETP.GE.U32.AND.EX P2, PT, R133, 0x1000000, PT, P2 ;  /* 0x010000008500780c */ /* 0x000fe20003f46120 */
[----:B------:R-:W-:Y:S01]  /*a8c0*/  FFMA.FTZ R206, R206, UR10, R3 ;  /* 0x0000000acece7c23 */ /* 0x000fe20008010003 */
[----:B------:R-:W-:Y:S01]  /*a8d0*/  LOP3.LUT P4, RZ, R173, 0xff00, RZ, 0xc0, !PT ;  /* 0x0000ff00adff7812 */ /* 0x000fe2000788c0ff */
[----:B------:R-:W-:Y:S01]  /*a8e0*/  FMUL.FTZ R120, R113, UR7 ;  /* 0x0000000771787c20 */ /* 0x000fe20008410000 */
[----:B------:R-:W-:Y:S01]  /*a8f0*/  ISETP.GE.U32.AND P3, PT, R172, RZ, PT ;  /* 0x000000ffac00720c */ /* 0x000fe20003f66070 */
[--C-:B------:R-:W-:Y:S01]  /*a900*/  FFMA.FTZ R148, R148, UR11, R225.reuse ;  /* 0x0000000b94947c23 */ /* 0x100fe200080100e1 */
[----:B------:R-:W-:Y:S01]  /*a910*/  FSEL R123, R112, RZ, P2 ;  /* 0x000000ff707b7208 */ /* 0x000fe20001000000 */
[----:B------:R-:W-:Y:S01]  /*a920*/  FFMA.FTZ R144, R144, UR11, R225 ;  /* 0x0000000b90907c23 */ /* 0x000fe200080100e1 */
[----:B------:R-:W-:Y:S01]  /*a930*/  FSEL R125, R116, RZ, P4 ;  /* 0x000000ff747d7208 */ /* 0x000fe20002000000 */
[--C-:B------:R-:W-:Y:S01]  /*a940*/  HADD2.F32 R3, -RZ, R108.reuse.H0_H0 ;  /* 0x2000006cff037230 */ /* 0x100fe20000004100 */
[----:B------:R-:W-:Y:S01]  /*a950*/  ISETP.GE.U32.AND.EX P3, PT, R173, 0x1000000, PT, P3 ;  /* 0x01000000ad00780c */ /* 0x000fe20003f66130 */
[----:B------:R-:W-:Y:S01]  /*a960*/  FADD.FTZ R147, R147, -R148 ;  /* 0x8000009493937221 */ /* 0x000fe20000010000 */
[----:B------:R-:W-:Y:S01]  /*a970*/  LOP3.LUT P4, RZ, R172, 0xff0000, RZ, 0xc0, !PT ;  /* 0x00ff0000acff7812 */ /* 0x000fe2000788c0ff */
[----:B------:R-:W-:Y:S01]  /*a980*/  FADD.FTZ R144, R143, -R144 ;  /* 0x800000908f907221 */ /* 0x000fe20000010000 */
[----:B------:R-:W-:Y:S01]  /*a990*/  F2FP.F16.F32.PACK_AB R123, R123, R0 ;  /* 0x000000007b7b723e */ /* 0x000fe200000000ff */
[----:B------:R-:W-:Y:S01]  /*a9a0*/  HADD2.F32 R0, -RZ, R108.H1_H1 ;  /* 0x3000006cff007230 */ /* 0x000fe20000004100 */
[C---:B------:R-:W-:Y:S01]  /*a9b0*/  F2FP.F16.F32.PACK_AB R113, R206.reuse, R113 ;  /* 0x00000071ce71723e */ /* 0x040fe200000000ff */
[----:B------:R-:W-:Y:S01]  /*a9c0*/  FMUL.FTZ R206, R206, UR7 ;  /* 0x00000007cece7c20 */ /* 0x000fe20008410000 */
[----:B------:R-:W-:Y:S01]  /*a9d0*/  FSEL R112, R112, RZ, P3 ;  /* 0x000000ff70707208 */ /* 0x000fe20001800000 */
[----:B------:R-:W-:Y:S01]  /*a9e0*/  FFMA.FTZ R3, R144, UR10, R3 ;  /* 0x0000000a90037c23 */ /* 0x000fe20008010003 */
[----:B------:R-:W-:Y:S01]  /*a9f0*/  FSEL R117, R120, RZ, P4 ;  /* 0x000000ff78757208 */ /* 0x000fe20002000000 */
[----:B------:R-:W-:Y:S01]  /*aa00*/  FFMA.FTZ R0, R147, UR10, R0 ;  /* 0x0000000a93007c23 */ /* 0x000fe20008010000 */
[----:B------:R-:W-:-:S02]  /*aa10*/  LOP3.LUT P4, RZ, R172, 0xff000000, RZ, 0xc0, !PT ;  /* 0xff000000acff7812 */ /* 0x000fc4000788c0ff */
[----:B------:R-:W-:Y:S01]  /*aa20*/  LOP3.LUT P5, RZ, R133, 0xff, RZ, 0xc0, !PT ;  /* 0x000000ff85ff7812 */ /* 0x000fe200078ac0ff */
[----:B------:R-:W-:Y:S01]  /*aa30*/  FMUL.FTZ R116, R0, UR7 ;  /* 0x0000000700747c20 */ /* 0x000fe20008410000 */
[----:B------:R-:W-:Y:S02]  /*aa40*/  F2FP.F16.F32.PACK_AB R119, R112, R119 ;  /* 0x000000777077723e */ /* 0x000fe400000000ff */
[----:B------:R-:W-:Y:S02]  /*aa50*/  FSEL R112, R206, RZ, P4 ;  /* 0x000000ffce707208 */ /* 0x000fe40002000000 */
[----:B------:R-:W-:Y:S02]  /*aa60*/  LOP3.LUT P6, RZ, R173, 0xff, RZ, 0xc0, !PT ;  /* 0x000000ffadff7812 */ /* 0x000fe400078cc0ff */
[----:B------:R-:W-:Y:S02]  /*aa70*/  FSEL R122, R118, RZ, P5 ;  /* 0x000000ff767a7208 */ /* 0x000fe40002800000 */
[----:B------:R-:W-:-:S02]  /*aa80*/  LOP3.LUT P2, RZ, R132, 0xff0000, RZ, 0xc0, !PT ;  /* 0x00ff000084ff7812 */ /* 0x000fc4000784c0ff */
[----:B------:R-:W-:Y:S02]  /*aa90*/  F2FP.F16.F32.PACK_AB R117, R112, R117 ;  /* 0x000000757075723e */ /* 0x000fe400000000ff */
[----:B------:R-:W-:Y:S02]  /*aaa0*/  FSEL R118, R118, RZ, P6 ;  /* 0x000000ff76767208 */ /* 0x000fe40003000000 */
[----:B------:R-:W-:Y:S02]  /*aab0*/  F2FP.F16.F32.PACK_AB R122, R121, R122 ;  /* 0x0000007a797a723e */ /* 0x000fe400000000ff */
[----:B------:R-:W-:Y:S01]  /*aac0*/  F2FP.F16.F32.PACK_AB R112, R0, R3 ;  /* 0x000000030070723e */ /* 0x000fe200000000ff */
[----:B------:R-:W-:Y:S01]  /*aad0*/  FMUL.FTZ R3, R3, UR7 ;  /* 0x0000000703037c20 */ /* 0x000fe20008410000 */
[----:B------:R-:W-:Y:S02]  /*aae0*/  LOP3.LUT P5, RZ, R132, 0xff00, RZ, 0xc0, !PT ;  /* 0x0000ff0084ff7812 */ /* 0x000fe400078ac0ff */
[----:B------:R-:W-:-:S02]  /*aaf0*/  LOP3.LUT P4, RZ, R172, 0xff00, RZ, 0xc0, !PT ;  /* 0x0000ff00acff7812 */ /* 0x000fc4000788c0ff */
[----:B------:R-:W-:Y:S02]  /*ab00*/  FSEL R121, R120, RZ, P2 ;  /* 0x000000ff78797208 */ /* 0x000fe40001000000 */
[C---:B------:R-:W-:Y:S02]  /*ab10*/  LOP3.LUT P3, RZ, R132.reuse, 0xff000000, RZ, 0xc0, !PT ;  /* 0xff00000084ff7812 */ /* 0x040fe4000786c0ff */
[----:B------:R-:W-:Y:S02]  /*ab20*/  LOP3.LUT P6, RZ, R132, 0xff, RZ, 0xc0, !PT ;  /* 0x000000ff84ff7812 */ /* 0x000fe400078cc0ff */
[----:B------:R-:W-:Y:S02]  /*ab30*/  LOP3.LUT P2, RZ, R172, 0xff, RZ, 0xc0, !PT ;  /* 0x000000ffacff7812 */ /* 0x000fe4000784c0ff */
[----:B------:R-:W-:Y:S02]  /*ab40*/  F2FP.F16.F32.PACK_AB R118, R125, R118 ;  /* 0x000000767d76723e */ /* 0x000fe400000000ff */
[----:B------:R-:W-:-:S02]  /*ab50*/  FSEL R125, R116, RZ, P5 ;  /* 0x000000ff747d7208 */ /* 0x000fc40002800000 */
[----:B------:R-:W-:Y:S02]  /*ab60*/  FSEL R127, R116, RZ, P4 ;  /* 0x000000ff747f7208 */ /* 0x000fe40002000000 */
[----:B------:R-:W-:Y:S02]  /*ab70*/  FSEL R206, R206, RZ, P3 ;  /* 0x000000ffcece7208 */ /* 0x000fe40001800000 */
[C---:B------:R-:W-:Y:S02]  /*ab80*/  FSEL R116, R3.reuse, RZ, P2 ;  /* 0x000000ff03747208 */ /* 0x040fe40001000000 */
[----:B------:R-:W-:Y:S02]  /*ab90*/  FSEL R120, R3, RZ, P6 ;  /* 0x000000ff03787208 */ /* 0x000fe40003000000 */
[----:B------:R-:W-:Y:S02]  /*aba0*/  F2FP.F16.F32.PACK_AB R121, R206, R121 ;  /* 0x00000079ce79723e */ /* 0x000fe400000000ff */
[----:B------:R-:W-:-:S02]  /*abb0*/  F2FP.F16.F32.PACK_AB R116, R127, R116 ;  /* 0x000000747f74723e */ /* 0x000fc400000000ff */
[----:B------:R-:W-:Y:S01]  /*abc0*/  F2FP.F16.F32.PACK_AB R120, R125, R120 ;  /* 0x000000787d78723e */ /* 0x000fe200000000ff */
[----:B------:R-:W-:Y:S06]  /*abd0*/  BRA `(.L_x_2329) ;  /* 0x0000001c00807947 */ /* 0x000fec0003800000 */
.L_x_2328:
[--C-:B------:R-:W-:Y:S01]  /*abe0*/  FFMA.FTZ R0, R151, UR11, R225.reuse ;  /* 0x0000000b97007c23 */ /* 0x100fe200080100e1 */
[--C-:B------:R-:W-:Y:S01]  /*abf0*/  FFMA.FTZ R3, R154, UR11, R225.reuse ;  /* 0x0000000b9a037c23 */ /* 0x100fe200080100e1 */
[----:B------:R-:W-:Y:S01]  /*ac00*/  FFMA.FTZ R152, R152, UR11, R225 ;  /* 0x0000000b98987c23 */ /* 0x000fe200080100e1 */
[----:B------:R-:W-:Y:S01]  /*ac10*/  LOP3.LUT P6, RZ, R133, 0xff0000, RZ, 0xc0, !PT ;  /* 0x00ff000085ff7812 */ /* 0x000fe200078cc0ff */
[----:B------:R-:W-:Y:S01]  /*ac20*/  FADD.FTZ R155, R155, -R0 ;  /* 0x800000009b9b7221 */ /* 0x000fe20000010000 */
[--C-:B------:R-:W-:Y:S02]  /*ac30*/  HADD2.F32 R0, -RZ, R111.reuse.H0_H0 ;  /* 0x2000006fff007230 */ /* 0x100fe40000004100 */
[----:B------:R-:W-:Y:S01]  /*ac40*/  FADD.FTZ R3, R150, -R3 ;  /* 0x8000000396037221 */ /* 0x000fe20000010000 */
[----:B------:R-:W-:Y:S01]  /*ac50*/  FADD.FTZ R152, R149, -R152 ;  /* 0x8000009895987221 */ /* 0x000fe20000010000 */
[----:B------:R-:W-:Y:S01]  /*ac60*/  LOP3.LUT P5, RZ, R133, 0xff, RZ, 0xc0, !PT ;  /* 0x000000ff85ff7812 */ /* 0x000fe200078ac0ff */
[----:B------:R-:W-:Y:S01]  /*ac70*/  FFMA.FTZ R208, R208, UR11, R225 ;  /* 0x0000000bd0d07c23 */ /* 0x000fe200080100e1 */
[----:B------:R-:W-:Y:S01]  /*ac80*/  FFMA.FTZ R0, R3, UR10, R0 ;  /* 0x0000000a03007c23 */ /* 0x000fe20008010000 */
[----:B------:R-:W-:Y:S01]  /*ac90*/  HADD2.F32 R3, -RZ, R110.H0_H0 ;  /* 0x2000006eff037230 */ /* 0x000fe20000004100 */
[----:B------:R-:W-:Y:S01]  /*aca0*/  ISETP.GE.U32.AND P2, PT, R132, RZ, PT ;  /* 0x000000ff8400720c */ /* 0x000fe20003f46070 */
[----:B0-----:R-:W-:-:S02]  /*acb0*/  HADD2.F32 R116, -RZ, R111.H1_H1 ;  /* 0x3000006fff747230 */ /* 0x001fc40000004100 */
[----:B------:R-:W-:Y:S01]  /*acc0*/  FMUL.FTZ R119, R0, UR7 ;  /* 0x0000000700777c20 */ /* 0x000fe20008410000 */
[----:B------:R-:W-:Y:S01]  /*acd0*/  FADD.FTZ R208, R207, -R208 ;  /* 0x800000d0cfd07221 */ /* 0x000fe20000010000 */
[----:B------:R-:W-:Y:S01]  /*ace0*/  FFMA.FTZ R3, R152, UR10, R3 ;  /* 0x0000000a98037c23 */ /* 0x000fe20008010003 */
[----:B------:R-:W-:Y:S01]  /*acf0*/  LOP3.LUT P4, RZ, R173, 0xff0000, RZ, 0xc0, !PT ;  /* 0x00ff0000adff7812 */ /* 0x000fe2000788c0ff */
[----:B------:R-:W-:Y:S01]  /*ad00*/  FFMA.FTZ R116, R155, UR10, R116 ;  /* 0x0000000a9b747c23 */ /* 0x000fe20008010074 */
[----:B------:R-:W-:Y:S01]  /*ad10*/  FSEL R0, R119, RZ, P6 ;  /* 0x000000ff77007208 */ /* 0x000fe20003000000 */
[----:B------:R-:W-:Y:S01]  /*ad20*/  FMUL.FTZ R3, R3, UR7 ;  /* 0x0000000703037c20 */ /* 0x000fe20008410000 */
[----:B------:R-:W-:Y:S01]  /*ad30*/  LOP3.LUT P6, RZ, R173, 0xff, RZ, 0xc0, !PT ;  /* 0x000000ffadff7812 */ /* 0x000fe200078cc0ff */
[--C-:B------:R-:W-:Y:S01]  /*ad40*/  FFMA.FTZ R146, R146, UR11, R225.reuse ;  /* 0x0000000b92927c23 */ /* 0x100fe200080100e1 */
[----:B------:R-:W-:Y:S01]  /*ad50*/  ISETP.GE.U32.AND P3, PT, R172, RZ, PT ;  /* 0x000000ffac00720c */ /* 0x000fe20003f66070 */
[----:B------:R-:W-:Y:S01]  /*ad60*/  FMUL.FTZ R116, R116, UR7 ;  /* 0x0000000774747c20 */ /* 0x000fe20008410000 */
[C---:B------:R-:W-:Y:S01]  /*ad70*/  FSEL R122, R3.reuse, RZ, P5 ;  /* 0x000000ff037a7208 */ /* 0x040fe20002800000 */
[----:B------:R-:W-:Y:S01]  /*ad80*/  FFMA.FTZ R206, R206, UR11, R225 ;  /* 0x0000000bcece7c23 */ /* 0x000fe200080100e1 */
[----:B------:R-:W-:Y:S01]  /*ad90*/  FSEL R118, R3, RZ, P6 ;  /* 0x000000ff03767208 */ /* 0x000fe20003000000 */
[----:B------:R-:W-:Y:S01]  /*ada0*/  HADD2.F32 R3, -RZ, R110.H1_H1 ;  /* 0x3000006eff037230 */ /* 0x000fe20000004100 */
[----:B------:R-:W-:Y:S01]  /*adb0*/  ISETP.GE.U32.AND.EX P2, PT, R133, 0x1000000, PT, P2 ;  /* 0x010000008500780c */ /* 0x000fe20003f46120 */
[----:B------:R-:W-:Y:S01]  /*adc0*/  FADD.FTZ R146, R145, -R146 ;  /* 0x8000009291927221 */ /* 0x000fe20000010000 */
[----:B------:R-:W-:Y:S01]  /*add0*/  FSEL R119, R119, RZ, P4 ;  /* 0x000000ff77777208 */ /* 0x000fe20002000000 */
[----:B------:R-:W-:-:S02]  /*ade0*/  HADD2.F32 R117, -RZ, R109.H1_H1 ;  /* 0x3000006dff757230 */ /* 0x000fc40000004100 */
[----:B------:R-:W-:Y:S01]  /*adf0*/  FFMA.FTZ R3, R208, UR10, R3 ;  /* 0x0000000ad0037c23 */ /* 0x000fe20008010003 */
[----:B------:R-:W-:Y:S01]  /*ae00*/  LOP3.LUT P4, RZ, R133, 0xff00, RZ, 0xc0, !PT ;  /* 0x0000ff0085ff7812 */ /* 0x000fe2000788c0ff */
[----:B------:R-:W-:Y:S01]  /*ae10*/  FADD.FTZ R206, R153, -R206 ;  /* 0x800000ce99ce7221 */ /* 0x000fe20000010000 */
[----:B------:R-:W-:Y:S01]  /*ae20*/  ISETP.GE.U32.AND.EX P3, PT, R173, 0x1000000, PT, P3 ;  /* 0x01000000ad00780c */ /* 0x000fe20003f66130 */
[----:B------:R-:W-:Y:S01]  /*ae30*/  FMUL.FTZ R120, R3, UR7 ;  /* 0x0000000703787c20 */ /* 0x000fe20008410000 */
[----:B------:R-:W-:Y:S01]  /*ae40*/  HADD2.F32 R3, -RZ, R109.H0_H0 ;  /* 0x2000006dff037230 */ /* 0x000fe20000004100 */
[----:B------:R-:W-:Y:S01]  /*ae50*/  FSEL R123, R116, RZ, P2 ;  /* 0x000000ff747b7208 */ /* 0x000fe20001000000 */
[--C-:B------:R-:W-:Y:S01]  /*ae60*/  FFMA.FTZ R148, R148, UR11, R225.reuse ;  /* 0x0000000b94947c23 */ /* 0x100fe200080100e1 */
[----:B------:R-:W-:Y:S01]  /*ae70*/  FSEL R116, R116, RZ, P3 ;  /* 0x000000ff74747208 */ /* 0x000fe20001800000 */
[----:B------:R-:W-:Y:S01]  /*ae80*/  FFMA.FTZ R144, R144, UR11, R225 ;  /* 0x0000000b90907c23 */ /* 0x000fe200080100e1 */
[----:B------:R-:W-:Y:S01]  /*ae90*/  FSEL R121, R120, RZ, P4 ;  /* 0x000000ff78797208 */ /* 0x000fe20002000000 */
[----:B------:R-:W-:Y:S01]  /*aea0*/  FFMA.FTZ R3, R146, UR10, R3 ;  /* 0x0000000a92037c23 */ /* 0x000fe20008010003 */
[----:B------:R-:W-:Y:S01]  /*aeb0*/  LOP3.LUT P4, RZ, R173, 0xff00, RZ, 0xc0, !PT ;  /* 0x0000ff00adff7812 */ /* 0x000fe2000788c0ff */
[----:B------:R-:W-:Y:S01]  /*aec0*/  FFMA.FTZ R117, R206, UR10, R117 ;  /* 0x0000000ace757c23 */ /* 0x000fe20008010075 */
[----:B------:R-:W-:Y:S01]  /*aed0*/  F2FP.F16.F32.PACK_AB R119, R116, R119 ;  /* 0x000000777477723e */ /* 0x000fe200000000ff */
[----:B------:R-:W-:Y:S01]  /*aee0*/  FMUL.FTZ R116, R3, UR7 ;  /* 0x0000000703747c20 */ /* 0x000fe20008410000 */
[----:B------:R-:W-:Y:S01]  /*aef0*/  FSEL R125, R120, RZ, P4 ;  /* 0x000000ff787d7208 */ /* 0x000fe20002000000 */
[--C-:B------:R-:W-:Y:S01]  /*af00*/  HADD2.F32 R3, -RZ, R108.reuse.H0_H0 ;  /* 0x2000006cff037230 */ /* 0x100fe20000004100 */
[----:B------:R-:W-:Y:S01]  /*af10*/  F2FP.F16.F32.PACK_AB R123, R123, R0 ;  /* 0x000000007b7b723e */ /* 0x000fe200000000ff */
[----:B------:R-:W-:Y:S01]  /*af20*/  HADD2.F32 R0, -RZ, R108.H1_H1 ;  /* 0x3000006cff007230 */ /* 0x000fe20000004100 */
[----:B------:R-:W-:Y:S01]  /*af30*/  LOP3.LUT P4, RZ, R172, 0xff0000, RZ, 0xc0, !PT ;  /* 0x00ff0000acff7812 */ /* 0x000fe2000788c0ff */
[----:B------:R-:W-:Y:S01]  /*af40*/  FADD.FTZ R147, R147, -R148 ;  /* 0x8000009493937221 */ /* 0x000fe20000010000 */
[----:B------:R-:W-:Y:S01]  /*af50*/  FADD.FTZ R144, R143, -R144 ;  /* 0x800000908f907221 */ /* 0x000fe20000010000 */
[----:B------:R-:W-:Y:S01]  /*af60*/  FMUL.FTZ R120, R117, UR7 ;  /* 0x0000000775787c20 */ /* 0x000fe20008410000 */
[----:B------:R-:W-:Y:S01]  /*af70*/  FSEL R117, R116, RZ, P4 ;  /* 0x000000ff74757208 */ /* 0x000fe20002000000 */
[----:B------:R-:W-:Y:S01]  /*af80*/  FFMA.FTZ R0, R147, UR10, R0 ;  /* 0x0000000a93007c23 */ /* 0x000fe20008010000 */
[----:B------:R-:W-:Y:S01]  /*af90*/  LOP3.LUT P4, RZ, R172, 0xff000000, RZ, 0xc0, !PT ;  /* 0xff000000acff7812 */ /* 0x000fe2000788c0ff */
[----:B------:R-:W-:Y:S01]  /*afa0*/  FFMA.FTZ R3, R144, UR10, R3 ;  /* 0x0000000a90037c23 */ /* 0x000fe20008010003 */
[----:B------:R-:W-:Y:S01]  /*afb0*/  LOP3.LUT P2, RZ, R132, 0xff0000, RZ, 0xc0, !PT ;  /* 0x00ff000084ff7812 */ /* 0x000fe2000784c0ff */
[----:B------:R-:W-:Y:S01]  /*afc0*/  FMUL.FTZ R0, R0, UR7 ;  /* 0x0000000700007c20 */ /* 0x000fe20008410000 */
[----:B------:R-:W-:Y:S01]  /*afd0*/  FSEL R124, R120, RZ, P4 ;  /* 0x000000ff787c7208 */ /* 0x000fe20002000000 */
[----:B------:R-:W-:Y:S01]  /*afe0*/  FMUL.FTZ R3, R3, UR7 ;  /* 0x0000000703037c20 */ /* 0x000fe20008410000 */
[----:B------:R-:W-:-:S02]  /*aff0*/  F2FP.F16.F32.PACK_AB R122, R121, R122 ;  /* 0x0000007a797a723e */ /* 0x000fc400000000ff */
[----:B------:R-:W-:Y:S02]  /*b000*/  LOP3.LUT P3, RZ, R132, 0xff000000, RZ, 0xc0, !PT ;  /* 0xff00000084ff7812 */ /* 0x000fe4000786c0ff */
[----:B------:R-:W-:Y:S02]  /*b010*/  FSEL R121, R116, RZ, P2 ;  /* 0x000000ff74797208 */ /* 0x000fe40001000000 */
[C---:B------:R-:W-:Y:S02]  /*b020*/  LOP3.LUT P5, RZ, R132.reuse, 0xff00, RZ, 0xc0, !PT ;  /* 0x0000ff0084ff7812 */ /* 0x040fe400078ac0ff */
[----:B------:R-:W-:Y:S02]  /*b030*/  LOP3.LUT P6, RZ, R132, 0xff, RZ, 0xc0, !PT ;  /* 0x000000ff84ff7812 */ /* 0x000fe400078cc0ff */
        /* <DEDUP_REMOVED lines=13> */
.L_x_2327:
[----:B------:R-:W-:Y:S05]  /*b110*/  @!P1 BRA `(.L_x_2330) ;  /* 0x00000004003c9947 */ /* 0x000fea0003800000 */
[--C-:B------:R-:W-:Y:S01]  /*b120*/  FFMA.FTZ R3, R154, UR11, R225.reuse ;  /* 0x0000000b9a037c23 */ /* 0x100fe200080100e1 */
[--C-:B------:R-:W-:Y:S01]  /*b130*/  FFMA.FTZ R208, R208, UR11, R225.reuse ;  /* 0x0000000bd0d07c23 */ /* 0x100fe200080100e1 */
[----:B------:R-:W-:Y:S01]  /*b140*/  LOP3.LUT P6, RZ, R133, 0xff0000, RZ, 0xc0, !PT ;  /* 0x00ff000085ff7812 */ /* 0x000fe200078cc0ff */
[----:B------:R-:W-:Y:S01]  /*b150*/  FFMA.FTZ R152, R152, UR11, R225 ;  /* 0x0000000b98987c23 */ /* 0x000fe200080100e1 */
[----:B------:R-:W-:Y:S01]  /*b160*/  FADD.FTZ R3, R150, -R3 ;  /* 0x8000000396037221 */ /* 0x000fe20000010000 */
[--C-:B------:R-:W-:Y:S01]  /*b170*/  FFMA.FTZ R0, R151, UR11, R225.reuse ;  /* 0x0000000b97007c23 */ /* 0x100fe200080100e1 */
[----:B------:R-:W-:Y:S01]  /*b180*/  LOP3.LUT P4, RZ, R173, 0xff0000, RZ, 0xc0, !PT ;  /* 0x00ff0000adff7812 */ /* 0x000fe2000788c0ff */
[--C-:B------:R-:W-:Y:S01]  /*b190*/  FFMA.FTZ R146, R146, UR11, R225.reuse ;  /* 0x0000000b92927c23 */ /* 0x100fe200080100e1 */
[----:B0-----:R-:W-:Y:S01]  /*b1a0*/  FMUL.FTZ R116, R3, UR10 ;  /* 0x0000000a03747c20 */ /* 0x001fe20008410000 */
[----:B------:R-:W-:Y:S01]  /*b1b0*/  FADD.FTZ R3, R207, -R208 ;  /* 0x800000d0cf037221 */ /* 0x000fe20000010000 */
[----:B------:R-:W-:Y:S01]  /*b1c0*/  FADD.FTZ R114, R149, -R152 ;  /* 0x8000009895727221 */ /* 0x000fe20000010000 */
[----:B------:R-:W-:Y:S01]  /*b1d0*/  FADD.FTZ R0, R155, -R0 ;  /* 0x800000009b007221 */ /* 0x000fe20000010000 */
[----:B------:R-:W-:Y:S01]  /*b1e0*/  FMUL.FTZ R119, R116, UR7 ;  /* 0x0000000774777c20 */ /* 0x000fe20008410000 */
[----:B------:R-:W-:Y:S01]  /*b1f0*/  FMUL.FTZ R3, R3, UR10 ;  /* 0x0000000a03037c20 */ /* 0x000fe20008410000 */
[--C-:B------:R-:W-:Y:S01]  /*b200*/  FFMA.FTZ R206, R206, UR11, R225.reuse ;  /* 0x0000000bcece7c23 */ /* 0x100fe200080100e1 */
[----:B------:R-:W-:Y:S01]  /*b210*/  FADD.FTZ R113, R145, -R146 ;  /* 0x8000009291717221 */ /* 0x000fe20000010000 */
[----:B------:R-:W-:Y:S01]  /*b220*/  FMUL.FTZ R115, R0, UR10 ;  /* 0x0000000a00737c20 */ /* 0x000fe20008410000 */
[----:B------:R-:W-:Y:S01]  /*b230*/  FSEL R123, R119, RZ, P6 ;  /* 0x000000ff777b7208 */ /* 0x000fe20003000000 */
[----:B------:R-:W-:Y:S01]  /*b240*/  FMUL.FTZ R117, R3, UR7 ;  /* 0x0000000703757c20 */ /* 0x000fe20008410000 */
[----:B------:R-:W-:Y:S01]  /*b250*/  FSEL R119, R119, RZ, P4 ;  /* 0x000000ff77777208 */ /* 0x000fe20002000000 */
[----:B------:R-:W-:Y:S01]  /*b260*/  FMUL.FTZ R114, R114, UR10 ;  /* 0x0000000a72727c20 */ /* 0x000fe20008410000 */
[----:B------:R-:W-:Y:S01]  /*b270*/  LOP3.LUT P4, RZ, R133, 0xff00, RZ, 0xc0, !PT ;  /* 0x0000ff0085ff7812 */ /* 0x000fe2000788c0ff */
[----:B------:R-:W-:Y:S01]  /*b280*/  FADD.FTZ R120, R153, -R206 ;  /* 0x800000ce99787221 */ /* 0x000fe20000010000 */
[----:B------:R-:W-:Y:S01]  /*b290*/  ISETP.GE.U32.AND P2, PT, R132, RZ, PT ;  /* 0x000000ff8400720c */ /* 0x000fe20003f46070 */
[----:B------:R-:W-:Y:S01]  /*b2a0*/  FMUL.FTZ R113, R113, UR10 ;  /* 0x0000000a71717c20 */ /* 0x000fe20008410000 */
[----:B------:R-:W-:Y:S01]  /*b2b0*/  FSEL R121, R117, RZ, P4 ;  /* 0x000000ff75797208 */ /* 0x000fe20002000000 */
[----:B------:R-:W-:Y:S01]  /*b2c0*/  FMUL.FTZ R112, R115, UR7 ;  /* 0x0000000773707c20 */ /* 0x000fe20008410000 */
[----:B------:R-:W-:Y:S01]  /*b2d0*/  LOP3.LUT P4, RZ, R173, 0xff00, RZ, 0xc0, !PT ;  /* 0x0000ff00adff7812 */ /* 0x000fe2000788c0ff */
[----:B------:R-:W-:Y:S01]  /*b2e0*/  FMUL.FTZ R118, R114, UR7 ;  /* 0x0000000772767c20 */ /* 0x000fe20008410000 */
[----:B------:R-:W-:Y:S01]  /*b2f0*/  ISETP.GE.U32.AND P3, PT, R172, RZ, PT ;  /* 0x000000ffac00720c */ /* 0x000fe20003f66070 */
[----:B------:R-:W-:Y:S01]  /*b300*/  FMUL.FTZ R120, R120, UR10 ;  /* 0x0000000a78787c20 */ /* 0x000fe20008410000 */
[----:B------:R-:W-:Y:S01]  /*b310*/  F2FP.F16.F32.PACK_AB R115, R115, R116 ;  /* 0x000000747373723e */ /* 0x000fe200000000ff */
[----:B------:R-:W-:Y:S01]  /*b320*/  FMUL.FTZ R116, R113, UR7 ;  /* 0x0000000771747c20 */ /* 0x000fe20008410000 */
[----:B------:R-:W-:Y:S01]  /*b330*/  F2FP.F16.F32.PACK_AB R114, R3, R114 ;  /* 0x000000720372723e */ /* 0x000fe200000000ff */
[--C-:B------:R-:W-:Y:S01]  /*b340*/  FFMA.FTZ R148, R148, UR11, R225.reuse ;  /* 0x0000000b94947c23 */ /* 0x100fe200080100e1 */
[----:B------:R-:W-:Y:S01]  /*b350*/  ISETP.GE.U32.AND.EX P2, PT, R133, 0x1000000, PT, P2 ;  /* 0x010000008500780c */ /* 0x000fe20003f46120 */
[----:B------:R-:W-:Y:S01]  /*b360*/  FFMA.FTZ R144, R144, UR11, R225 ;  /* 0x0000000b90907c23 */ /* 0x000fe200080100e1 */
[----:B------:R-:W-:Y:S01]  /*b370*/  FSEL R3, R117, RZ, P4 ;  /* 0x000000ff75037208 */ /* 0x000fe20002000000 */
[----:B------:R-:W-:Y:S01]  /*b380*/  FADD.FTZ R147, R147, -R148 ;  /* 0x8000009493937221 */ /* 0x000fe20000010000 */
[----:B------:R-:W-:Y:S01]  /*b390*/  ISETP.GE.U32.AND.EX P3, PT, R173, 0x1000000, PT, P3 ;  /* 0x01000000ad00780c */ /* 0x000fe20003f66130 */
[----:B------:R-:W-:Y:S01]  /*b3a0*/  FADD.FTZ R144, R143, -R144 ;  /* 0x800000908f907221 */ /* 0x000fe20000010000 */
[----:B------:R-:W-:Y:S01]  /*b3b0*/  LOP3.LUT P4, RZ, R172, 0xff0000, RZ, 0xc0, !PT ;  /* 0x00ff0000acff7812 */ /* 0x000fe2000788c0ff */
[----:B------:R-:W-:Y:S01]  /*b3c0*/  FMUL.FTZ R147, R147, UR10 ;  /* 0x0000000a93937c20 */ /* 0x000fe20008410000 */
[----:B------:R-:W-:-:S02]  /*b3d0*/  FSEL R0, R112, RZ, P2 ;  /* 0x000000ff70007208 */ /* 0x000fc40001000000 */
[C---:B------:R-:W-:Y:S01]  /*b3e0*/  F2FP.F16.F32.PACK_AB R113, R120.reuse, R113 ;  /* 0x000000717871723e */ /* 0x040fe200000000ff */
[----:B------:R-:W-:Y:S01]  /*b3f0*/  FMUL.FTZ R120, R120, UR7 ;  /* 0x0000000778787c20 */ /* 0x000fe20008410000 */
[----:B------:R-:W-:Y:S02]  /*b400*/  LOP3.LUT P5, RZ, R133, 0xff, RZ, 0xc0, !PT ;  /* 0x000000ff85ff7812 */ /* 0x000fe400078ac0ff */
[----:B------:R-:W-:Y:S02]  /*b410*/  FSEL R112, R112, RZ, P3 ;  /* 0x000000ff70707208 */ /* 0x000fe40001800000 */
[----:B------:R-:W-:Y:S02]  /*b420*/  FSEL R117, R116, RZ, P4 ;  /* 0x000000ff74757208 */ /* 0x000fe40002000000 */
[----:B------:R-:W-:Y:S02]  /*b430*/  LOP3.LUT P6, RZ, R173, 0xff, RZ, 0xc0, !PT ;  /* 0x000000ffadff7812 */ /* 0x000fe400078cc0ff */
[----:B------:R-:W-:-:S02]  /*b440*/  LOP3.LUT P4, RZ, R172, 0xff000000, RZ, 0xc0, !PT ;  /* 0xff000000acff7812 */ /* 0x000fc4000788c0ff */
[----:B------:R-:W-:Y:S02]  /*b450*/  FSEL R122, R118, RZ, P5 ;  /* 0x000000ff767a7208 */ /* 0x000fe40002800000 */
[----:B------:R-:W-:Y:S02]  /*b460*/  F2FP.F16.F32.PACK_AB R119, R112, R119 ;  /* 0x000000777077723e */ /* 0x000fe400000000ff */
[----:B------:R-:W-:Y:S01]  /*b470*/  F2FP.F16.F32.PACK_AB R123, R0, R123 ;  /* 0x0000007b007b723e */ /* 0x000fe200000000ff */
[----:B------:R-:W-:Y:S01]  /*b480*/  FMUL.FTZ R0, R144, UR10 ;  /* 0x0000000a90007c20 */ /* 0x000fe20008410000 */
[----:B------:R-:W-:Y:S02]  /*b490*/  FSEL R118, R118, RZ, P6 ;  /* 0x000000ff76767208 */ /* 0x000fe40003000000 */
[----:B------:R-:W-:Y:S02]  /*b4a0*/  FSEL R112, R120, RZ, P4 ;  /* 0x000000ff78707208 */ /* 0x000fe40002000000 */
[----:B------:R-:W-:-:S02]  /*b4b0*/  LOP3.LUT P2, RZ, R132, 0xff0000, RZ, 0xc0, !PT ;  /* 0x00ff000084ff7812 */ /* 0x000fc4000784c0ff */
[----:B------:R-:W-:Y:S01]  /*b4c0*/  F2FP.F16.F32.PACK_AB R118, R3, R118 ;  /* 0x000000760376723e */ /* 0x000fe200000000ff */
[----:B------:R-:W-:Y:S01]  /*b4d0*/  FMUL.FTZ R3, R147, UR7 ;  /* 0x0000000793037c20 */ /* 0x000fe20008410000 */
[----:B------:R-:W-:Y:S02]  /*b4e0*/  F2FP.F16.F32.PACK_AB R117, R112, R117 ;  /* 0x000000757075723e */ /* 0x000fe400000000ff */
[----:B------:R-:W-:Y:S02]  /*b4f0*/  F2FP.F16.F32.PACK_AB R122, R121, R122 ;  /* 0x0000007a797a723e */ /* 0x000fe400000000ff */
[----:B------:R-:W-:Y:S01]  /*b500*/  F2FP.F16.F32.PACK_AB R112, R147, R0 ;  /* 0x000000009370723e */ /* 0x000fe200000000ff */
[----:B------:R-:W-:Y:S01]  /*b510*/  FMUL.FTZ R0, R0, UR7 ;  /* 0x0000000700007c20 */ /* 0x000fe20008410000 */
[C---:B------:R-:W-:Y:S02]  /*b520*/  LOP3.LUT P3, RZ, R132.reuse, 0xff000000, RZ, 0xc0, !PT ;  /* 0xff00000084ff7812 */ /* 0x040fe4000786c0ff */
[----:B------:R-:W-:-:S02]  /*b530*/  LOP3.LUT P5, RZ, R132, 0xff00, RZ, 0xc0, !PT ;  /* 0x0000ff0084ff7812 */ /* 0x000fc400078ac0ff */
[----:B------:R-:W-:Y:S02]  /*b540*/  FSEL R121, R116, RZ, P2 ;  /* 0x000000ff74797208 */ /* 0x000fe40001000000 */
[----:B------:R-:W-:Y:S02]  /*b550*/  LOP3.LUT P6, RZ, R132, 0xff, RZ, 0xc0, !PT ;  /* 0x000000ff84ff7812 */ /* 0x000fe400078cc0ff */
[C---:B------:R-:W-:Y:S02]  /*b560*/  LOP3.LUT P4, RZ, R172.reuse, 0xff00, RZ, 0xc0, !PT ;  /* 0x0000ff00acff7812 */ /* 0x040fe4000788c0ff */
[----:B------:R-:W-:Y:S02]  /*b570*/  LOP3.LUT P2, RZ, R172, 0xff, RZ, 0xc0, !PT ;  /* 0x000000ffacff7812 */ /* 0x000fe4000784c0ff */
[----:B------:R-:W-:Y:S02]  /*b580*/  FSEL R124, R120, RZ, P3 ;  /* 0x000000ff787c7208 */ /* 0x000fe40001800000 */
[----:B------:R-:W-:-:S02]  /*b590*/  FSEL R125, R3, RZ, P5 ;  /* 0x000000ff037d7208 */ /* 0x000fc40002800000 */
[----:B------:R-:W-:Y:S02]  /*b5a0*/  FSEL R3, R3, RZ, P4 ;  /* 0x000000ff03037208 */ /* 0x000fe40002000000 */
[C---:B------:R-:W-:Y:S02]  /*b5b0*/  FSEL R116, R0.reuse, RZ, P2 ;  /* 0x000000ff00747208 */ /* 0x040fe40001000000 */
[----:B------:R-:W-:Y:S02]  /*b5c0*/  FSEL R120, R0, RZ, P6 ;  /* 0x000000ff00787208 */ /* 0x000fe40003000000 */
[----:B------:R-:W-:Y:S02]  /*b5d0*/  F2FP.F16.F32.PACK_AB R121, R124, R121 ;  /* 0x000000797c79723e */ /* 0x000fe400000000ff */
[----:B------:R-:W-:Y:S02]  /*b5e0*/  F2FP.F16.F32.PACK_AB R116, R3, R116 ;  /* 0x000000740374723e */ /* 0x000fe400000000ff */
[----:B------:R-:W-:Y:S01]  /*b5f0*/  F2FP.F16.F32.PACK_AB R120, R125, R120 ;  /* 0x000000787d78723e */ /* 0x000fe200000000ff */
[----:B------:R-:W-:Y:S06]  /*b600*/  BRA `(.L_x_2329) ;  /* 0x0000001000f47947 */ /* 0x000fec0003800000 */
.L_x_2330:
        /* <DEDUP_REMOVED lines=10> */
[--C-:B------:R-:W-:Y:S01]  /*b6b0*/  FFMA.FTZ R146, R146, UR11, R225.reuse ;  /* 0x0000000b92927c23 */ /* 0x100fe200080100e1 */
[----:B------:R-:W-:Y:S01]  /*b6c0*/  LOP3.LUT P6, RZ, R173, 0xff0000, RZ, 0xc0, !PT ;  /* 0x00ff0000adff7812 */ /* 0x000fe200078cc0ff */
[----:B------:R-:W-:Y:S01]  /*b6d0*/  FMUL.FTZ R3, R3, UR7 ;  /* 0x0000000703037c20 */ /* 0x000fe20008410000 */
[----:B------:R-:W-:Y:S01]  /*b6e0*/  FMUL.FTZ R208, R208, UR7 ;  /* 0x00000007d0d07c20 */ /* 0x000fe20008410000 */
[----:B------:R-:W-:Y:S01]  /*b6f0*/  FMUL.FTZ R0, R0, UR10 ;  /* 0x0000000a00007c20 */ /* 0x000fe20008410000 */
[----:B------:R-:W-:Y:S01]  /*b700*/  FADD.FTZ R152, R149, -R152 ;  /* 0x8000009895987221 */ /* 0x000fe20000010000 */
[----:B------:R-:W-:Y:S01]  /*b710*/  ISETP.GE.U32.AND P2, PT, R132, RZ, PT ;  /* 0x000000ff8400720c */ /* 0x000fe20003f46070 */
[----:B------:R-:W-:Y:S01]  /*b720*/  FADD.FTZ R146, R145, -R146 ;  /* 0x8000009291927221 */ /* 0x000fe20000010000 */
[----:B------:R-:W-:Y:S01]  /*b730*/  FSEL R123, R3, RZ, P3 ;  /* 0x000000ff037b7208 */ /* 0x000fe20001800000 */
[--C-:B------:R-:W-:Y:S01]  /*b740*/  FFMA.FTZ R206, R206, UR11, R225.reuse ;  /* 0x0000000bcece7c23 */ /* 0x100fe200080100e1 */
[----:B------:R-:W-:Y:S01]  /*b750*/  LOP3.LUT P3, RZ, R133, 0xff00, RZ, 0xc0, !PT ;  /* 0x0000ff0085ff7812 */ /* 0x000fe2000786c0ff */
[----:B0-----:R-:W-:Y:S01]  /*b760*/  FMUL.FTZ R116, R0, UR7 ;  /* 0x0000000700747c20 */ /* 0x001fe20008410000 */
[----:B------:R-:W-:Y:S01]  /*b770*/  FSEL R119, R3, RZ, P6 ;  /* 0x000000ff03777208 */ /* 0x000fe20003000000 */
[----:B------:R-:W-:Y:S01]  /*b780*/  FMUL.FTZ R152, R152, UR10 ;  /* 0x0000000a98987c20 */ /* 0x000fe20008410000 */
[----:B------:R-:W-:Y:S01]  /*b790*/  FSEL R3, R208, RZ, P3 ;  /* 0x000000ffd0037208 */ /* 0x000fe20001800000 */
[----:B------:R-:W-:Y:S01]  /*b7a0*/  FMUL.FTZ R146, R146, UR10 ;  /* 0x0000000a92927c20 */ /* 0x000fe20008410000 */
[----:B------:R-:W-:Y:S01]  /*b7b0*/  ISETP.GE.U32.AND.EX P5, PT, R133, 0x1000000, PT, P2 ;  /* 0x010000008500780c */ /* 0x000fe20003fa6120 */
[--C-:B------:R-:W-:Y:S01]  /*b7c0*/  FFMA.FTZ R148, R148, UR11, R225.reuse ;  /* 0x0000000b94947c23 */ /* 0x100fe200080100e1 */
[----:B------:R-:W-:Y:S01]  /*b7d0*/  LOP3.LUT P3, RZ, R173, 0xff00, RZ, 0xc0, !PT ;  /* 0x0000ff00adff7812 */ /* 0x000fe2000786c0ff */
[----:B------:R-:W-:Y:S01]  /*b7e0*/  FADD.FTZ R206, R153, -R206 ;  /* 0x800000ce99ce7221 */ /* 0x000fe20000010000 */
[----:B------:R-:W-:Y:S01]  /*b7f0*/  FFMA.FTZ R144, R144, UR11, R225 ;  /* 0x0000000b90907c23 */ /* 0x000fe200080100e1 */
[----:B------:R-:W-:Y:S01]  /*b800*/  FSEL R0, R116, RZ, P5 ;  /* 0x000000ff74007208 */ /* 0x000fe20002800000 */
[----:B------:R-:W-:Y:S01]  /*b810*/  FMUL.FTZ R152, R152, UR7 ;  /* 0x0000000798987c20 */ /* 0x000fe20008410000 */
[----:B------:R-:W-:Y:S01]  /*b820*/  FMUL.FTZ R146, R146, UR7 ;  /* 0x0000000792927c20 */ /* 0x000fe20008410000 */
[----:B------:R-:W-:Y:S01]  /*b830*/  FSEL R121, R208, RZ, P3 ;  /* 0x000000ffd0797208 */ /* 0x000fe20001800000 */
[----:B------:R-:W-:Y:S01]  /*b840*/  FADD.FTZ R147, R147, -R148 ;  /* 0x8000009493937221 */ /* 0x000fe20000010000 */
[----:B------:R-:W-:Y:S01]  /*b850*/  LOP3.LUT P5, RZ, R173, 0xff, RZ, 0xc0, !PT ;  /* 0x000000ffadff7812 */ /* 0x000fe200078ac0ff */
[----:B------:R-:W-:Y:S01]  /*b860*/  FMUL.FTZ R206, R206, UR10 ;  /* 0x0000000acece7c20 */ /* 0x000fe20008410000 */
[C---:B------:R-:W-:Y:S01]  /*b870*/  LOP3.LUT P3, RZ, R172.reuse, 0xff0000, RZ, 0xc0, !PT ;  /* 0x00ff0000acff7812 */ /* 0x040fe2000786c0ff */
[----:B------:R-:W-:Y:S01]  /*b880*/  FADD.FTZ R144, R143, -R144 ;  /* 0x800000908f907221 */ /* 0x000fe20000010000 */
[----:B------:R-:W-:Y:S01]  /*b890*/  ISETP.GE.U32.AND P2, PT, R172, RZ, PT ;  /* 0x000000ffac00720c */ /* 0x000fe20003f46070 */
[----:B------:R-:W-:Y:S01]  /*b8a0*/  FMUL.FTZ R206, R206, UR7 ;  /* 0x00000007cece7c20 */ /* 0x000fe20008410000 */
[----:B------:R-:W-:Y:S01]  /*b8b0*/  LOP3.LUT P4, RZ, R133, 0xff, RZ, 0xc0, !PT ;  /* 0x000000ff85ff7812 */ /* 0x000fe2000788c0ff */
[----:B------:R-:W-:Y:S01]  /*b8c0*/  FMUL.FTZ R147, R147, UR10 ;  /* 0x0000000a93937c20 */ /* 0x000fe20008410000 */
[----:B------:R-:W-:Y:S01]  /*b8d0*/  FSEL R118, R152, RZ, P5 ;  /* 0x000000ff98767208 */ /* 0x000fe20002800000 */
[----:B------:R-:W-:Y:S01]  /*b8e0*/  FMUL.FTZ R144, R144, UR10 ;  /* 0x0000000a90907c20 */ /* 0x000fe20008410000 */
[----:B------:R-:W-:Y:S01]  /*b8f0*/  FSEL R117, R146, RZ, P3 ;  /* 0x000000ff92757208 */ /* 0x000fe20001800000 */
[----:B------:R-:W-:Y:S01]  /*b900*/  FMUL.FTZ R147, R147, UR7 ;  /* 0x0000000793937c20 */ /* 0x000fe20008410000 */
[----:B------:R-:W-:Y:S01]  /*b910*/  ISETP.GE.U32.AND.EX P2, PT, R173, 0x1000000, PT, P2 ;  /* 0x01000000ad00780c */ /* 0x000fe20003f46120 */
[----:B------:R-:W-:Y:S01]  /*b920*/  FMUL.FTZ R144, R144, UR7 ;  /* 0x0000000790907c20 */ /* 0x000fe20008410000 */
[----:B------:R-:W-:-:S02]  /*b930*/  LOP3.LUT P6, RZ, R132, 0xff0000, RZ, 0xc0, !PT ;  /* 0x00ff000084ff7812 */ /* 0x000fc400078cc0ff */
[----:B------:R-:W-:Y:S02]  /*b940*/  LOP3.LUT P3, RZ, R172, 0xff000000, RZ, 0xc0, !PT ;  /* 0xff000000acff7812 */ /* 0x000fe4000786c0ff */
[----:B------:R-:W-:Y:S02]  /*b950*/  FSEL R122, R152, RZ, P4 ;  /* 0x000000ff987a7208 */ /* 0x000fe40002000000 */
[----:B------:R-:W-:Y:S02]  /*b960*/  F2FP.F16.F32.PACK_AB R123, R0, R123 ;  /* 0x0000007b007b723e */ /* 0x000fe400000000ff */
[----:B------:R-:W-:Y:S02]  /*b970*/  F2FP.F16.F32.PACK_AB R118, R121, R118 ;  /* 0x000000767976723e */ /* 0x000fe400000000ff */
[----:B------:R-:W-:Y:S02]  /*b980*/  FSEL R116, R116, RZ, P2 ;  /* 0x000000ff74747208 */ /* 0x000fe40001000000 */
[----:B------:R-:W-:-:S02]  /*b990*/  LOP3.LUT P4, RZ, R132, 0xff00, RZ, 0xc0, !PT ;  /* 0x0000ff0084ff7812 */ /* 0x000fc4000788c0ff */
[----:B------:R-:W-:Y:S02]  /*b9a0*/  FSEL R0, R206, RZ, P3 ;  /* 0x000000ffce007208 */ /* 0x000fe40001800000 */
[----:B------:R-:W-:Y:S02]  /*b9b0*/  FSEL R121, R146, RZ, P6 ;  /* 0x000000ff92797208 */ /* 0x000fe40003000000 */
[C---:B------:R-:W-:Y:S02]  /*b9c0*/  LOP3.LUT P2, RZ, R132.reuse, 0xff000000, RZ, 0xc0, !PT ;  /* 0xff00000084ff7812 */ /* 0x040fe4000784c0ff */
[----:B------:R-:W-:Y:S02]  /*b9d0*/  LOP3.LUT P5, RZ, R132, 0xff, RZ, 0xc0, !PT ;  /* 0x000000ff84ff7812 */ /* 0x000fe400078ac0ff */
[C---:B------:R-:W-:Y:S02]  /*b9e0*/  LOP3.LUT P3, RZ, R172.reuse, 0xff00, RZ, 0xc0, !PT ;  /* 0x0000ff00acff7812 */ /* 0x040fe4000786c0ff */
[----:B------:R-:W-:-:S02]  /*b9f0*/  LOP3.LUT P6, RZ, R172, 0xff, RZ, 0xc0, !PT ;  /* 0x000000ffacff7812 */ /* 0x000fc400078cc0ff */
[----:B------:R-:W-:Y:S02]  /*ba00*/  F2FP.F16.F32.PACK_AB R122, R3, R122 ;  /* 0x0000007a037a723e */ /* 0x000fe400000000ff */
[----:B------:R-:W-:Y:S02]  /*ba10*/  F2FP.F16.F32.PACK_AB R119, R116, R119 ;  /* 0x000000777477723e */ /* 0x000fe400000000ff */
[C---:B------:R-:W-:Y:S02]  /*ba20*/  FSEL R3, R147.reuse, RZ, P4 ;  /* 0x000000ff93037208 */ /* 0x040fe40002000000 */
[----:B------:R-:W-:Y:S02]  /*ba30*/  FSEL R206, R206, RZ, P2 ;  /* 0x000000ffcece7208 */ /* 0x000fe40001000000 */
[----:B------:R-:W-:Y:S02]  /*ba40*/  FSEL R147, R147, RZ, P3 ;  /* 0x000000ff93937208 */ /* 0x000fe40001800000 */
[----:B------:R-:W-:-:S02]  /*ba50*/  FSEL R116, R144, RZ, P6 ;  /* 0x000000ff90747208 */ /* 0x000fc40003000000 */
[----:B------:R-:W-:Y:S02]  /*ba60*/  FSEL R120, R144, RZ, P5 ;  /* 0x000000ff90787208 */ /* 0x000fe40002800000 */
[----:B------:R-:W-:Y:S02]  /*ba70*/  F2FP.F16.F32.PACK_AB R117, R0, R117 ;  /* 0x000000750075723e */ /* 0x000fe400000000ff */
[----:B------:R-:W-:Y:S02]  /*ba80*/  F2FP.F16.F32.PACK_AB R121, R206, R121 ;  /* 0x00000079ce79723e */ /* 0x000fe400000000ff */
[----:B------:R-:W-:Y:S02]  /*ba90*/  F2FP.F16.F32.PACK_AB R116, R147, R116 ;  /* 0x000000749374723e */ /* 0x000fe400000000ff */
[----:B------:R-:W-:Y:S01]  /*baa0*/  F2FP.F16.F32.PACK_AB R120, R3, R120 ;  /* 0x000000780378723e */ /* 0x000fe200000000ff */
[----:B------:R-:W-:Y:S06]  /*bab0*/  BRA `(.L_x_2329) ;  /* 0x0000000c00c87947 */ /* 0x000fec0003800000 */
.L_x_2326:
[----:B------:R-:W-:Y:S05]  /*bac0*/  @!P2 BRA `(.L_x_2331) ;  /* 0x000000080004a947 */ /* 0x000fea0003800000 */
[----:B------:R-:W-:Y:S05]  /*bad0*/  @!P1 BRA `(.L_x_2332) ;  /* 0x0000000400089947 */ /* 0x000fea0003800000 */
[--C-:B------:R-:W-:Y:S01]  /*bae0*/  FFMA.FTZ R3, R154, UR11, R225.reuse ;  /* 0x0000000b9a037c23 */ /* 0x100fe200080100e1 */
[----:B------:R-:W-:Y:S02]  /*baf0*/  HADD2.F32 R112, -RZ, R111.H0_H0 ;  /* 0x2000006fff707230 */ /* 0x000fe40000004100 */
[--C-:B------:R-:W-:Y:S01]  /*bb00*/  FFMA.FTZ R152, R152, UR11, R225.reuse ;  /* 0x0000000b98987c23 */ /* 0x100fe200080100e1 */
[----:B------:R-:W-:Y:S01]  /*bb10*/  FFMA.FTZ R208, R208, UR11, R225 ;  /* 0x0000000bd0d07c23 */ /* 0x000fe200080100e1 */
[----:B------:R-:W-:Y:S01]  /*bb20*/  FADD.FTZ R3, R150, -R3 ;  /* 0x8000000396037221 */ /* 0x000fe20000010000 */
[----:B------:R-:W-:Y:S01]  /*bb30*/  FFMA.FTZ R0, R151, UR11, R225 ;  /* 0x0000000b97007c23 */ /* 0x000fe200080100e1 */
[----:B------:R-:W-:Y:S01]  /*bb40*/  FADD.FTZ R114, R149, -R152 ;  /* 0x8000009895727221 */ /* 0x000fe20000010000 */
[----:B------:R-:W-:Y:S01]  /*bb50*/  FADD.FTZ R208, R207, -R208 ;  /* 0x800000d0cfd07221 */ /* 0x000fe20000010000 */
[----:B------:R-:W-:Y:S01]  /*bb60*/  FFMA.FTZ R112, R3, UR10, R112 ;  /* 0x0000000a03707c23 */ /* 0x000fe20008010070 */
[----:B------:R-:W-:-:S02]  /*bb70*/  HADD2.F32 R3, -RZ, R110.H0_H0 ;  /* 0x2000006eff037230 */ /* 0x000fc40000004100 */
[--C-:B------:R-:W-:Y:S01]  /*bb80*/  FFMA.FTZ R146, R146, UR11, R225.reuse ;  /* 0x0000000b92927c23 */ /* 0x100fe200080100e1 */
[----:B------:R-:W-:Y:S01]  /*bb90*/  FFMA.FTZ R206, R206, UR11, R225 ;  /* 0x0000000bcece7c23 */ /* 0x000fe200080100e1 */
[----:B------:R-:W-:Y:S02]  /*bba0*/  HADD2.F32 R115, -RZ, R111.H1_H1 ;  /* 0x3000006fff737230 */ /* 0x000fe40000004100 */
[----:B------:R-:W-:Y:S01]  /*bbb0*/  FADD.FTZ R0, R155, -R0 ;  /* 0x800000009b007221 */ /* 0x000fe20000010000 */
[----:B------:R-:W-:Y:S01]  /*bbc0*/  FFMA.FTZ R114, R114, UR10, R3 ;  /* 0x0000000a72727c23 */ /* 0x000fe20008010003 */
[----:B------:R-:W-:Y:S02]  /*bbd0*/  HADD2.F32 R3, -RZ, R110.H1_H1 ;  /* 0x3000006eff037230 */ /* 0x000fe40000004100 */
[----:B------:R-:W-:Y:S01]  /*bbe0*/  FADD.FTZ R146, R145, -R146 ;  /* 0x8000009291927221 */ /* 0x000fe20000010000 */
[--C-:B------:R-:W-:Y:S02]  /*bbf0*/  HADD2.F32 R113, -RZ, R109.reuse.H1_H1 ;  /* 0x3000006dff717230 */ /* 0x100fe40000004100 */
[----:B------:R-:W-:Y:S01]  /*bc00*/  FADD.FTZ R206, R153, -R206 ;  /* 0x800000ce99ce7221 */ /* 0x000fe20000010000 */
[----:B------:R-:W-:Y:S01]  /*bc10*/  FFMA.FTZ R115, R0, UR10, R115 ;  /* 0x0000000a00737c23 */ /* 0x000fe20008010073 */
[----:B------:R-:W-:Y:S01]  /*bc20*/  FFMA.FTZ R125, R208, UR10, R3 ;  /* 0x0000000ad07d7c23 */ /* 0x000fe20008010003 */
[----:B------:R-:W-:-:S02]  /*bc30*/  HADD2.F32 R3, -RZ, R109.H0_H0 ;  /* 0x2000006dff037230 */ /* 0x000fc40000004100 */
[--C-:B------:R-:W-:Y:S01]  /*bc40*/  FFMA.FTZ R148, R148, UR11, R225.reuse ;  /* 0x0000000b94947c23 */ /* 0x100fe200080100e1 */
[----:B------:R-:W-:Y:S01]  /*bc50*/  FFMA.FTZ R144, R144, UR11, R225 ;  /* 0x0000000b90907c23 */ /* 0x000fe200080100e1 */
[----:B------:R-:W-:Y:S01]  /*bc60*/  ISETP.GE.U32.AND P2, PT, R132, RZ, PT ;  /* 0x000000ff8400720c */ /* 0x000fe20003f46070 */
[----:B0-----:R-:W-:Y:S01]  /*bc70*/  FFMA.FTZ R121, R206, UR10, R113 ;  /* 0x0000000ace797c23 */ /* 0x001fe20008010071 */
[----:B------:R-:W-:Y:S01]  /*bc80*/  FFMA.FTZ R146, R146, UR10, R3 ;  /* 0x0000000a92927c23 */ /* 0x000fe20008010003 */
[--C-:B------:R-:W-:Y:S02]  /*bc90*/  HADD2.F32 R3, -RZ, R108.reuse.H0_H0 ;  /* 0x2000006cff037230 */ /* 0x100fe40000004100 */
[----:B------:R-:W-:Y:S01]  /*bca0*/  FMUL.FTZ R123, R115, UR7 ;  /* 0x00000007737b7c20 */ /* 0x000fe20008410000 */
[----:B------:R-:W-:Y:S02]  /*bcb0*/  HADD2.F32 R113, -RZ, R108.H1_H1 ;  /* 0x3000006cff717230 */ /* 0x000fe40000004100 */
[----:B------:R-:W-:Y:S01]  /*bcc0*/  FMUL.FTZ R0, R112, UR7 ;  /* 0x0000000770007c20 */ /* 0x000fe20008410000 */
[----:B------:R-:W-:Y:S01]  /*bcd0*/  FADD.FTZ R148, R147, -R148 ;  /* 0x8000009493947221 */ /* 0x000fe20000010000 */
[----:B------:R-:W-:Y:S01]  /*bce0*/  FADD.FTZ R144, R143, -R144 ;  /* 0x800000908f907221 */ /* 0x000fe20000010000 */
[C---:B------:R-:W-:Y:S01]  /*bcf0*/  LOP3.LUT P3, RZ, R133.reuse, 0xff0000, RZ, 0xc0, !PT ;  /* 0x00ff000085ff7812 */ /* 0x040fe2000786c0ff */
[----:B------:R-:W-:Y:S01]  /*bd00*/  FMUL.FTZ R122, R114, UR7 ;  /* 0x00000007727a7c20 */ /* 0x000fe20008410000 */
[----:B------:R-:W-:Y:S01]  /*bd10*/  ISETP.GE.U32.AND.EX P2, PT, R133, 0x1000000, PT, P2 ;  /* 0x010000008500780c */ /* 0x000fe20003f46120 */
[----:B------:R-:W-:Y:S01]  /*bd20*/  FFMA.FTZ R3, R144, UR10, R3 ;  /* 0x0000000a90037c23 */ /* 0x000fe20008010003 */
[----:B------:R-:W-:Y:S01]  /*bd30*/  FFMA.FTZ R148, R148, UR10, R113 ;  /* 0x0000000a94947c23 */ /* 0x000fe20008010071 */
[----:B------:R-:W-:Y:S01]  /*bd40*/  FSEL R0, R0, RZ, P3 ;  /* 0x000000ff00007208 */ /* 0x000fe20001800000 */
[----:B------:R-:W-:Y:S01]  /*bd50*/  FMUL.FTZ R120, R146, UR7 ;  /* 0x0000000792787c20 */ /* 0x000fe20008410000 */
[----:B------:R-:W-:-:S02]  /*bd60*/  FSEL R123, R123, RZ, P2 ;  /* 0x000000ff7b7b7208 */ /* 0x000fc40001000000 */
[----:B------:R-:W-:Y:S02]  /*bd70*/  LOP3.LUT P5, RZ, R133, 0xff, RZ, 0xc0, !PT ;  /* 0x000000ff85ff7812 */ /* 0x000fe400078ac0ff */
[----:B------:R-:W-:Y:S02]  /*bd80*/  F2FP.F16.F32.PACK_AB R115, R115, R112 ;  /* 0x000000707373723e */ /* 0x000fe400000000ff */
[C---:B------:R-:W-:Y:S01]  /*bd90*/  F2FP.F16.F32.PACK_AB R113, R121.reuse, R146 ;  /* 0x000000927971723e */ /* 0x040fe200000000ff */
[----:B------:R-:W-:Y:S01]  /*bda0*/  FMUL.FTZ R121, R121, UR7 ;  /* 0x0000000779797c20 */ /* 0x000fe20008410000 */
[----:B------:R-:W-:Y:S01]  /*bdb0*/  F2FP.F16.F32.PACK_AB R123, R123, R0 ;  /* 0x000000007b7b723e */ /* 0x000fe200000000ff */
        /* <DEDUP_REMOVED lines=8> */
[----:B------:R-:W-:Y:S02]  /*be40*/  LOP3.LUT P4, RZ, R133, 0xff00, RZ, 0xc0, !PT ;  /* 0x0000ff0085ff7812 */ /* 0x000fe4000788c0ff */
[C---:B------:R-:W-:Y:S02]  /*be50*/  LOP3.LUT P3, RZ, R132.reuse, 0xff, RZ, 0xc0, !PT ;  /* 0x000000ff84ff7812 */ /* 0x040fe4000786c0ff */
[----:B------:R-:W-:Y:S02]  /*be60*/  LOP3.LUT P5, RZ, R132, 0xff00, RZ, 0xc0, !PT ;  /* 0x0000ff0084ff7812 */ /* 0x000fe400078ac0ff */
        /* <DEDUP_REMOVED lines=9> */
.L_x_2332:
[--C-:B------:R-:W-:Y:S01]  /*bf00*/  FFMA.FTZ R0, R151, UR11, R225.reuse ;  /* 0x0000000b97007c23 */ /* 0x100fe200080100e1 */
[--C-:B------:R-:W-:Y:S01]  /*bf10*/  FFMA.FTZ R3, R154, UR11, R225.reuse ;  /* 0x0000000b9a037c23 */ /* 0x100fe200080100e1 */
[--C-:B0-----:R-:W-:Y:S02]  /*bf20*/  HADD2.F32 R121, -RZ, R111.reuse.H1_H1 ;  /* 0x3000006fff797230 */ /* 0x101fe40000004100 */
[----:B------:R-:W-:Y:S01]  /*bf30*/  FFMA.FTZ R152, R152, UR11, R225 ;  /* 0x0000000b98987c23 */ /* 0x000fe200080100e1 */
[----:B------:R-:W-:Y:S01]  /*bf40*/  FADD.FTZ R0, R155, -R0 ;  /* 0x800000009b007221 */ /* 0x000fe20000010000 */
[----:B------:R-:W-:Y:S02]  /*bf50*/  HADD2.F32 R120, -RZ, R111.H0_H0 ;  /* 0x2000006fff787230 */ /* 0x000fe40000004100 */
[----:B------:R-:W-:Y:S01]  /*bf60*/  FADD.FTZ R3, R150, -R3 ;  /* 0x8000000396037221 */ /* 0x000fe20000010000 */
[----:B------:R-:W-:Y:S01]  /*bf70*/  FADD.FTZ R149, R149, -R152 ;  /* 0x8000009895957221 */ /* 0x000fe20000010000 */
[----:B------:R-:W-:Y:S01]  /*bf80*/  FFMA.FTZ R121, R0, UR10, R121 ;  /* 0x0000000a00797c23 */ /* 0x000fe20008010079 */
[----:B------:R-:W-:-:S02]  /*bf90*/  HADD2.F32 R0, -RZ, R110.H0_H0 ;  /* 0x2000006eff007230 */ /* 0x000fc40000004100 */
[----:B------:R-:W-:Y:S01]  /*bfa0*/  FFMA.FTZ R3, R3, UR10, R120 ;  /* 0x0000000a03037c23 */ /* 0x000fe20008010078 */
[----:B------:R-:W-:Y:S01]  /*bfb0*/  LOP3.LUT P5, RZ, R133, 0xff0000, RZ, 0xc0, !PT ;  /* 0x00ff000085ff7812 */ /* 0x000fe200078ac0ff */
[----:B------:R-:W-:Y:S01]  /*bfc0*/  FFMA.FTZ R208, R208, UR11, R225 ;  /* 0x0000000bd0d07c23 */ /* 0x000fe200080100e1 */
[----:B------:R-:W-:Y:S01]  /*bfd0*/  ISETP.GE.U32.AND P2, PT, R132, RZ, PT ;  /* 0x000000ff8400720c */ /* 0x000fe20003f46070 */
[----:B------:R-:W-:Y:S01]  /*bfe0*/  FFMA.FTZ R0, R149, UR10, R0 ;  /* 0x0000000a95007c23 */ /* 0x000fe20008010000 */
[----:B------:R-:W-:Y:S01]  /*bff0*/  FMUL.FTZ R3, R3, UR7 ;  /* 0x0000000703037c20 */ /* 0x000fe20008410000 */
[----:B------:R-:W-:Y:S01]  /*c000*/  FMUL.FTZ R121, R121, UR7 ;  /* 0x0000000779797c20 */ /* 0x000fe20008410000 */
[----:B------:R-:W-:Y:S01]  /*c010*/  ISETP.GE.U32.AND.EX P2, PT, R133, 0x1000000, PT, P2 ;  /* 0x010000008500780c */ /* 0x000fe20003f46120 */
[----:B------:R-:W-:Y:S01]  /*c020*/  FMUL.FTZ R122, R0, UR7 ;  /* 0x00000007007a7c20 */ /* 0x000fe20008410000 */
[----:B------:R-:W-:Y:S01]  /*c030*/  FADD.FTZ R208, R207, -R208 ;  /* 0x800000d0cfd07221 */ /* 0x000fe20000010000 */
[----:B------:R-:W-:Y:S01]  /*c040*/  FSEL R0, R3, RZ, P5 ;  /* 0x000000ff03007208 */ /* 0x000fe20002800000 */
[----:B------:R-:W-:-:S02]  /*c050*/  HADD2.F32 R3, -RZ, R110.H1_H1 ;  /* 0x3000006eff037230 */ /* 0x000fc40000004100 */
[--C-:B------:R-:W-:Y:S01]  /*c060*/  FFMA.FTZ R146, R146, UR11, R225.reuse ;  /* 0x0000000b92927c23 */ /* 0x100fe200080100e1 */
[----:B------:R-:W-:Y:S01]  /*c070*/  FFMA.FTZ R206, R206, UR11, R225 ;  /* 0x0000000bcece7c23 */ /* 0x000fe200080100e1 */
[----:B------:R-:W-:Y:S01]  /*c080*/  FSEL R123, R121, RZ, P2 ;  /* 0x000000ff797b7208 */ /* 0x000fe20001000000 */
[--C-:B------:R-:W-:Y:S02]  /*c090*/  HADD2.F32 R121, -RZ, R109.reuse.H1_H1 ;  /* 0x3000006dff797230 */ /* 0x100fe40000004100 */
[----:B------:R-:W-:Y:S01]  /*c0a0*/  FFMA.FTZ R208, R208, UR10, R3 ;  /* 0x0000000ad0d07c23 */ /* 0x000fe20008010003 */
[----:B------:R-:W-:Y:S02]  /*c0b0*/  HADD2.F32 R3, -RZ, R109.H0_H0 ;  /* 0x2000006dff037230 */ /* 0x000fe40000004100 */
[----:B------:R-:W-:Y:S01]  /*c0c0*/  FADD.FTZ R146, R145, -R146 ;  /* 0x8000009291927221 */ /* 0x000fe20000010000 */
        /* <DEDUP_REMOVED lines=9> */
[----:B------:R-:W-:Y:S01]  /*c160*/  LOP3.LUT P4, RZ, R133, 0xff, RZ, 0xc0, !PT ;  /* 0x000000ff85ff7812 */ /* 0x000fe2000788c0ff */
[----:B------:R-:W-:Y:S01]  /*c170*/  FMUL.FTZ R208, R208, UR7 ;  /* 0x00000007d0d07c20 */ /* 0x000fe20008410000 */
[----:B------:R-:W-:Y:S01]  /*c180*/  FMUL.FTZ R146, R146, UR7 ;  /* 0x0000000792927c20 */ /* 0x000fe20008410000 */
[----:B------:R-:W-:Y:S01]  /*c190*/  FFMA.FTZ R3, R144, UR10, R3 ;  /* 0x0000000a90037c23 */ /* 0x000fe20008010003 */
[----:B------:R-:W-:Y:S01]  /*c1a0*/  FFMA.FTZ R121, R148, UR10, R121 ;  /* 0x0000000a94797c23 */ /* 0x000fe20008010079 */
        /* <DEDUP_REMOVED lines=14> */
[----:B------:R-:W-:Y:S02]  /*c290*/  F2FP.F16.F32.PACK_AB R123, R123, R0 ;  /* 0x000000007b7b723e */ /* 0x000fe400000000ff */
[----:B------:R-:W-:Y:S02]  /*c2a0*/  F2FP.F16.F32.PACK_AB R122, R127, R122 ;  /* 0x0000007a7f7a723e */ /* 0x000fe400000000ff */
[----:B------:R-:W-:-:S02]  /*c2b0*/  F2FP.F16.F32.PACK_AB R121, R125, R146 ;  /* 0x000000927d79723e */ /* 0x000fc400000000ff */
[----:B------:R-:W-:Y:S01]  /*c2c0*/  F2FP.F16.F32.PACK_AB R120, R120, R3 ;  /* 0x000000037878723e */ /* 0x000fe200000000ff */
[----:B------:R-:W-:Y:S06]  /*c2d0*/  BRA `(.L_x_2329) ;  /* 0x0000000400c07947 */ /* 0x000fec0003800000 */
.L_x_2331:
        /* <DEDUP_REMOVED lines=8> */
[--C-:B------:R-:W-:Y:S01]  /*c360*/  FFMA.FTZ R146, R146, UR11, R225.reuse ;  /* 0x0000000b92927c23 */ /* 0x100fe200080100e1 */
[----:B------:R-:W-:Y:S01]  /*c370*/  FMUL.FTZ R115, R0, UR10 ;  /* 0x0000000a00737c20 */ /* 0x000fe20008410000 */
[----:B------:R-:W-:Y:S01]  /*c380*/  FMUL.FTZ R112, R3, UR10 ;  /* 0x0000000a03707c20 */ /* 0x000fe20008410000 */
[--C-:B------:R-:W-:Y:S01]  /*c390*/  FFMA.FTZ R206, R206, UR11, R225.reuse ;  /* 0x0000000bcece7c23 */ /* 0x100fe200080100e1 */
[--C-:B------:R-:W-:Y:S01]  /*c3a0*/  FFMA.FTZ R148, R148, UR11, R225.reuse ;  /* 0x0000000b94947c23 */ /* 0x100fe200080100e1 */
[----:B------:R-:W-:Y:S01]  /*c3b0*/  FFMA.FTZ R144, R144, UR11, R225 ;  /* 0x0000000b90907c23 */ /* 0x000fe200080100e1 */
[----:B------:R-:W-:Y:S01]  /*c3c0*/  FADD.FTZ R114, R149, -R152 ;  /* 0x8000009895727221 */ /* 0x000fe20000010000 */
[----:B------:R-:W-:Y:S01]  /*c3d0*/  FMUL.FTZ R123, R115, UR7 ;  /* 0x00000007737b7c20 */ /* 0x000fe20008410000 */
[----:B------:R-:W-:Y:S01]  /*c3e0*/  FMUL.FTZ R0, R112, UR7 ;  /* 0x0000000770007c20 */ /* 0x000fe20008410000 */
[----:B------:R-:W-:Y:S01]  /*c3f0*/  FADD.FTZ R208, R207, -R208 ;  /* 0x800000d0cfd07221 */ /* 0x000fe20000010000 */
[----:B------:R-:W-:Y:S01]  /*c400*/  LOP3.LUT P5, RZ, R133, 0xff0000, RZ, 0xc0, !PT ;  /* 0x00ff000085ff7812 */ /* 0x000fe200078ac0ff */
[----:B------:R-:W-:Y:S01]  /*c410*/  FADD.FTZ R146, R145, -R146 ;  /* 0x8000009291927221 */ /* 0x000fe20000010000 */
[----:B------:R-:W-:Y:S01]  /*c420*/  ISETP.GE.U32.AND.EX P2, PT, R133, 0x1000000, PT, P2 ;  /* 0x010000008500780c */ /* 0x000fe20003f46120 */
[----:B------:R-:W-:Y:S01]  /*c430*/  FADD.FTZ R206, R153, -R206 ;  /* 0x800000ce99ce7221 */ /* 0x000fe20000010000 */
[----:B------:R-:W-:Y:S01]  /*c440*/  FADD.FTZ R148, R147, -R148 ;  /* 0x8000009493947221 */ /* 0x000fe20000010000 */
[----:B------:R-:W-:Y:S01]  /*c450*/  FADD.FTZ R144, R143, -R144 ;  /* 0x800000908f907221 */ /* 0x000fe20000010000 */
[----:B------:R-:W-:Y:S01]  /*c460*/  FMUL.FTZ R114, R114, UR10 ;  /* 0x0000000a72727c20 */ /* 0x000fe20008410000 */
[----:B0-----:R-:W-:Y:S01]  /*c470*/  FMUL.FTZ R121, R208, UR10 ;  /* 0x0000000ad0797c20 */ /* 0x001fe20008410000 */
[----:B------:R-:W-:Y:S01]  /*c480*/  FSEL R123, R123, RZ, P2 ;  /* 0x000000ff7b7b7208 */ /* 0x000fe20001000000 */
[----:B------:R-:W-:Y:S01]  /*c490*/  FMUL.FTZ R113, R146, UR10 ;  /* 0x0000000a92717c20 */ /* 0x000fe20008410000 */
[----:B------:R-:W-:Y:S01]  /*c4a0*/  FSEL R0, R0, RZ, P5 ;  /* 0x000000ff00007208 */ /* 0x000fe20002800000 */
[----:B------:R-:W-:Y:S01]  /*c4b0*/  FMUL.FTZ R206, R206, UR10 ;  /* 0x0000000acece7c20 */ /* 0x000fe20008410000 */
[----:B------:R-:W-:Y:S01]  /*c4c0*/  F2FP.F16.F32.PACK_AB R115, R115, R112 ;  /* 0x000000707373723e */ /* 0x000fe200000000ff */
[----:B------:R-:W-:Y:S01]  /*c4d0*/  FMUL.FTZ R3, R148, UR10 ;  /* 0x0000000a94037c20 */ /* 0x000fe20008410000 */
[----:B------:R-:W-:Y:S01]  /*c4e0*/  FMUL.FTZ R112, R144, UR10 ;  /* 0x0000000a90707c20 */ /* 0x000fe20008410000 */
[----:B------:R-:W-:Y:S01]  /*c4f0*/  FMUL.FTZ R122, R114, UR7 ;  /* 0x00000007727a7c20 */ /* 0x000fe20008410000 */
[----:B------:R-:W-:Y:S01]  /*c500*/  LOP3.LUT P4, RZ, R133, 0xff, RZ, 0xc0, !PT ;  /* 0x000000ff85ff7812 */ /* 0x000fe2000788c0ff */
        /* <DEDUP_REMOVED lines=8> */
[C---:B------:R-:W-:Y:S01]  /*c590*/  F2FP.F16.F32.PACK_AB R112, R3.reuse, R112 ;  /* 0x000000700370723e */ /* 0x040fe200000000ff */
[----:B------:R-:W-:Y:S01]  /*c5a0*/  FMUL.FTZ R3, R3, UR7 ;  /* 0x0000000703037c20 */ /* 0x000fe20008410000 */
[C---:B------:R-:W-:Y:S02]  /*c5b0*/  LOP3.LUT P6, RZ, R132.reuse, 0xff0000, RZ, 0xc0, !PT ;  /* 0x00ff000084ff7812 */ /* 0x040fe400078cc0ff */
[----:B------:R-:W-:Y:S02]  /*c5c0*/  LOP3.LUT P2, RZ, R132, 0xff000000, RZ, 0xc0, !PT ;  /* 0xff00000084ff7812 */ /* 0x000fe4000784c0ff */
[----:B------:R-:W-:Y:S02]  /*c5d0*/  FSEL R122, R122, RZ, P4 ;  /* 0x000000ff7a7a7208 */ /* 0x000fe40002000000 */
[C---:B------:R-:W-:Y:S02]  /*c5e0*/  LOP3.LUT P5, RZ, R132.reuse, 0xff, RZ, 0xc0, !PT ;  /* 0x000000ff84ff7812 */ /* 0x040fe400078ac0ff */
        /* <DEDUP_REMOVED lines=10> */
.L_x_2333:
        /* <DEDUP_REMOVED lines=49> */
[----:B------:R-:W-:Y:S02]  /*c9a0*/  F2FP.F16.F32.PACK_AB R123, R123, R0 ;  /* 0x000000007b7b723e */ /* 0x000fe400000000ff */
[----:B------:R-:W-:Y:S02]  /*c9b0*/  F2FP.F16.F32.PACK_AB R122, R125, R122 ;  /* 0x0000007a7d7a723e */ /* 0x000fe400000000ff */
[----:B------:R-:W-:-:S02]  /*c9c0*/  F2FP.F16.F32.PACK_AB R121, R206, R121 ;  /* 0x00000079ce79723e */ /* 0x000fc400000000ff */
[----:B------:R-:W-:-:S07]  /*c9d0*/  F2FP.F16.F32.PACK_AB R120, R3, R120 ;  /* 0x000000780378723e */ /* 0x000fce00000000ff */
.L_x_2329:
[----:B------:R-:W0:Y:S01]  /*c9e0*/  @P1 LDC.64 R124, c[0x0][0x478] ;  /* 0x00011e00ff7c1b82 */ /* 0x000e220000000a00 */
[----:B------:R-:W-:Y:S01]  /*c9f0*/  MOV R3, 0x10 ;  /* 0x0000001000037802 */ /* 0x000fe20000000f00 */
[----:B------:R-:W-:-:S06]  /*ca00*/  UPLOP3.LUT UP1, UPT, UPT, UPT, UP1, 0x40, 0x4 ;  /* 0x000000000004789c */ /* 0x000fcc0003f2e810 */
[----:B------:R-:W1:Y:S01]  /*ca10*/  @P0 LDC.64 R126, c[0x0][0x470] ;  /* 0x00011c00ff7e0b82 */ /* 0x000e620000000a00 */
[----:B0-----:R-:W-:-:S05]  /*ca20*/  @P1 IMAD.WIDE.U32 R124, R2, 0x10, R124 ;  /* 0x00000010027c1825 */ /* 0x001fca00078e007c */
[----:B------:R0:W-:Y:S01]  /*ca30*/  @P1 STG.E.128 desc[UR16][R124.64], R112 ;  /* 0x000000707c001986 */ /* 0x0001e2000c101d10 */
[----:B-1----:R-:W-:-:S04]  /*ca40*/  @P0 IMAD.WIDE.U32 R126, R2, 0x10, R126 ;  /* 0x00000010027e0825 */ /* 0x002fc800078e007e */
[----:B------:R-:W-:-:S05]  /*ca50*/  IMAD.WIDE.U32 R2, R2, R3, UR28 ;  /* 0x0000001c02027e25 */ /* 0x000fca000f8e0003 */
        /* <DEDUP_REMOVED lines=93> */
.L_x_2299:
        /* <DEDUP_REMOVED lines=46> */
.L_x_2335:
        /* <DEDUP_REMOVED lines=15> */
.L_x_4861:


//--------------------- .text._ZN10layer_norm22ln_bwd_finalize_kernelINS_22Kernel_traits_finalizeILj8192Ef6__halfS2_S2_fjLb0ELj1024ELj4ENS_18Kernel_traits_baseILj8192EfS2_S2_S2_fjLj1024EEEEELb0ELb0EEEvNS_9BwdParamsE --------------------------
	.section	.text._ZN10layer_norm22ln_bwd_finalize_kernelINS_22Kernel_traits_finalizeILj8192Ef6__halfS2_S2_fjLb0ELj1024ELj4ENS_18Kernel_traits_baseILj8192EfS2_S2_S2_fjLj1024EEEEELb0ELb0EEEvNS_9BwdParamsE,"ax",@progbits
	.align	128
        .global         _ZN10layer_norm22ln_bwd_finalize_kernelINS_22Kernel_traits_finalizeILj8192Ef6__halfS2_S2_fjLb0ELj1024ELj4ENS_18Kernel_traits_baseILj8192EfS2_S2_S2_fjLj1024EEEEELb0ELb0EEEvNS_9BwdParamsE
        .type           _ZN10layer_norm22ln_bwd_finalize_kernelINS_22Kernel_traits_finalizeILj8192Ef6__halfS2_S2_fjLb0ELj1024ELj4ENS_18Kernel_traits_baseILj8192EfS2_S2_S2_fjLj1024EEEEELb0ELb0EEEvNS_9BwdParamsE,@function
        .size           _ZN10layer_norm22ln_bwd_finalize_kernelINS_22Kernel_traits_finalizeILj8192Ef6__halfS2_S2_fjLb0ELj1024ELj4ENS_18Kernel_traits_baseILj8192EfS2_S2_S2_fjLj1024EEEEELb0ELb0EEEvNS_9BwdParamsE,(.L_x_4862 - _ZN10layer_norm22ln_bwd_finalize_kernelINS_22Kernel_traits_finalizeILj8192Ef6__halfS2_S2_fjLb0ELj1024ELj4ENS_18Kernel_traits_baseILj8192EfS2_S2_S2_fjLj1024EEEEELb0ELb0EEEvNS_9BwdParamsE)
        .other          _ZN10layer_norm22ln_bwd_finalize_kernelINS_22Kernel_traits_finalizeILj8192Ef6__halfS2_S2_fjLb0ELj1024ELj4ENS_18Kernel_traits_baseILj8192EfS2_S2_S2_fjLj1024EEEEELb0ELb0EEEvNS_9BwdParamsE,@"STO_CUDA_ENTRY STV_DEFAULT"
_ZN10layer_norm22ln_bwd_finalize_kernelINS_22Kernel_traits_finalizeILj8192Ef6__halfS2_S2_fjLb0ELj1024ELj4ENS_18Kernel_traits_baseILj8192EfS2_S2_S2_fjLj1024EEEEELb0ELb0EEEvNS_9BwdParamsE:
.text._ZN10layer_norm22ln_bwd_finalize_kernelINS_22Kernel_traits_finalizeILj8192Ef6__halfS2_S2_fjLb0ELj1024ELj4ENS_18Kernel_traits_baseILj8192EfS2_S2_S2_fjLj1024EEEEELb0ELb0EEEvNS_9BwdParamsE:
        /* <DEDUP_REMOVED lines=82> */
.L_x_2340:
        /* <DEDUP_REMOVED lines=118> */
.L_x_2339:
[----:B------:R-:W-:Y:S05]  /*0c80*/  BSYNC.RECONVERGENT B1 ;  /* 0x0000000000017941 */ /* 0x000fea0003800200 */
.L_x_2338:
        /* <DEDUP_REMOVED lines=75> */
.L_x_2342:
[----:B------:R-:W-:Y:S05]  /*1140*/  BSYNC.RECONVERGENT B1 ;  /* 0x0000000000017941 */ /* 0x000fea0003800200 */
.L_x_2341:
        /* <DEDUP_REMOVED lines=37> */
.L_x_2344:
[----:B------:R-:W-:Y:S05]  /*13a0*/  BSYNC.RECONVERGENT B1 ;  /* 0x0000000000017941 */ /* 0x000fea0003800200 */
.L_x_2343:
[----:B------:R-:W-:Y:S05]  /*13b0*/  @!P1 BRA `(.L_x_2337) ;  /* 0x0000000000409947 */ /* 0x000fea0003800000 */
[----:B------:R-:W0:Y:S01]  /*13c0*/  LDC.64 R6, c[0x0][0x440] ;  /* 0x00011000ff067b82 */ /* 0x000e220000000a00 */
[----:B------:R-:W-:Y:S01]  /*13d0*/  IMAD R59, R2, R56, R59 ;  /* 0x00000038023b7224 */ /* 0x000fe200078e023b */
[----:B------:R-:W-:Y:S02]  /*13e0*/  LOP3.LUT R8, R8, 0x1f, RZ, 0xc0, !PT ;  /* 0x0000001f08087812 */ /* 0x000fe400078ec0ff */
[----:B------:R-:W-:Y:S02]  /*13f0*/  IADD3 R9, PT, PT, -R9, RZ, RZ ;  /* 0x000000ff09097210 */ /* 0x000fe40007ffe1ff */
[----:B------:R-:W-:Y:S02]  /*1400*/  IADD3 R59, PT, PT, R8, R59, RZ ;  /* 0x0000003b083b7210 */ /* 0x000fe40007ffe0ff */
[----:B------:R-:W1:Y:S05]  /*1410*/  LDC.64 R10, c[0x0][0x448] ;  /* 0x00011200ff0a7b82 */ /* 0x000e6a0000000a00 */
.L_x_2345:
        /* <DEDUP_REMOVED lines=10> */
.L_x_2337:
[----:B------:R-:W-:Y:S05]  /*14c0*/  BSYNC.RECONVERGENT B0 ;  /* 0x0000000000007941 */ /* 0x000fea0003800200 */
.L_x_2336:
        /* <DEDUP_REMOVED lines=57> */
.L_x_2346:
        /* <DEDUP_REMOVED lines=10> */
.L_x_4862:


//--------------------- .text._ZN10layer_norm40ln_parallel_residual_bwd_finalize_kernelINS_22Kernel_traits_finalizeILj8192Ef6__halfS2_S2_fjLb0ELj1024ELj4ENS_18Kernel_traits_baseILj8192EfS2_S2_S2_fjLj1024EEEEELb0EEEvNS_9BwdParamsE --------------------------
	.section	.text._ZN10layer_norm40ln_parallel_residual_bwd_finalize_kernelINS_22Kernel_traits_finalizeILj8192Ef6__halfS2_S2_fjLb0ELj1024ELj4ENS_18Kernel_traits_baseILj8192EfS2_S2_S2_fjLj1024EEEEELb0EEEvNS_9BwdParamsE,"ax",@progbits
	.align	128
        .global         _ZN10layer_norm40ln_parallel_residual_bwd_finalize_kernelINS_22Kernel_traits_finalizeILj8192Ef6__halfS2_S2_fjLb0ELj1024ELj4ENS_18Kernel_traits_baseILj8192EfS2_S2_S2_fjLj1024EEEEELb0EEEvNS_9BwdParamsE
        .type           _ZN10layer_norm40ln_parallel_residual_bwd_finalize_kernelINS_22Kernel_traits_finalizeILj8192Ef6__halfS2_S2_fjLb0ELj1024ELj4ENS_18Kernel_traits_baseILj8192EfS2_S2_S2_fjLj1024EEEEELb0EEEvNS_9BwdParamsE,@function
        .size           _ZN10layer_norm40ln_parallel_residual_bwd_finalize_kernelINS_22Kernel_traits_finalizeILj8192Ef6__halfS2_S2_fjLb0ELj1024ELj4ENS_18Kernel_traits_baseILj8192EfS2_S2_S2_fjLj1024EEEEELb0EEEvNS_9BwdParamsE,(.L_x_4863 - _ZN10layer_norm40ln_parallel_residual_bwd_finalize_kernelINS_22Kernel_traits_finalizeILj8192Ef6__halfS2_S2_fjLb0ELj1024ELj4ENS_18Kernel_traits_baseILj8192EfS2_S2_S2_fjLj1024EEEEELb0EEEvNS_9BwdParamsE)
        .other          _ZN10layer_norm40ln_parallel_residual_bwd_finalize_kernelINS_22Kernel_traits_finalizeILj8192Ef6__halfS2_S2_fjLb0ELj1024ELj4ENS_18Kernel_traits_baseILj8192EfS2_S2_S2_fjLj1024EEEEELb0EEEvNS_9BwdParamsE,@"STO_CUDA_ENTRY STV_DEFAULT"
_ZN10layer_norm40ln_parallel_residual_bwd_finalize_kernelINS_22Kernel_traits_finalizeILj8192Ef6__halfS2_S2_fjLb0ELj1024ELj4ENS_18Kernel_traits_baseILj8192EfS2_S2_S2_fjLj1024EEEEELb0EEEvNS_9BwdParamsE:
.text._ZN10layer_norm40ln_parallel_residual_bwd_finalize_kernelINS_22Kernel_traits_finalizeILj8192Ef6__halfS2_S2_fjLb0ELj1024ELj4ENS_18Kernel_traits_baseILj8192EfS2_S2_S2_fjLj1024EEEEELb0EEEvNS_9BwdParamsE:
        /* <DEDUP_REMOVED lines=60> */
.L_x_2351:
        /* <DEDUP_REMOVED lines=112> */
.L_x_2350:
[----:B------:R-:W-:Y:S05]  /*0ac0*/  BSYNC.RECONVERGENT B1 ;  /* 0x0000000000017941 */ /* 0x000fea0003800200 */
.L_x_2349:
        /* <DEDUP_REMOVED lines=65> */
.L_x_2353:
[----:B------:R-:W-:Y:S05]  /*0ee0*/  BSYNC.RECONVERGENT B1 ;  /* 0x0000000000017941 */ /* 0x000fea0003800200 */
.L_x_2352:
        /* <DEDUP_REMOVED lines=36> */
.L_x_2355:
[----:B------:R-:W-:Y:S05]  /*1130*/  BSYNC.RECONVERGENT B1 ;  /* 0x0000000000017941 */ /* 0x000fea0003800200 */
.L_x_2354:
        /* <DEDUP_REMOVED lines=18> */
.L_x_2348:
[----:B------:R-:W-:Y:S05]  /*1260*/  BSYNC.RECONVERGENT B0 ;  /* 0x0000000000007941 */ /* 0x000fea0003800200 */
.L_x_2347:
        /* <DEDUP_REMOVED lines=90> */
.L_x_2356:
        /* <DEDUP_REMOVED lines=15> */
.L_x_4863:


//--------------------- .text._ZN10layer_norm31ln_parallel_residual_bwd_kernelINS_13Kernel_traitsIf6__halfS2_S2_fjLj8192ELj1ELj1ELj8ELj16ENS_18Kernel_traits_baseILj8192EfS2_S2_S2_fjLj256EEEEELb1ELb1ELb0EEEvNS_9BwdParamsE --------------------------
	.section	.text._ZN10layer_norm31ln_parallel_residual_bwd_kernelINS_13Kernel_traitsIf6__halfS2_S2_fjLj8192ELj1ELj1ELj8ELj16ENS_18Kernel_traits_baseILj8192EfS2_S2_S2_fjLj256EEEEELb1ELb1ELb0EEEvNS_9BwdParamsE,"ax",@progbits
	.align	128
        .global         _ZN10layer_norm31ln_parallel_residual_bwd_kernelINS_13Kernel_traitsIf6__halfS2_S2_fjLj8192ELj1ELj1ELj8ELj16ENS_18Kernel_traits_baseILj8192EfS2_S2_S2_fjLj256EEEEELb1ELb1ELb0EEEvNS_9BwdParamsE
        .type           _ZN10layer_norm31ln_parallel_residual_bwd_kernelINS_13Kernel_traitsIf6__halfS2_S2_fjLj8192ELj1ELj1ELj8ELj16ENS_18Kernel_traits_baseILj8192EfS2_S2_S2_fjLj256EEEEELb1ELb1ELb0EEEvNS_9BwdParamsE,@function
        .size           _ZN10layer_norm31ln_parallel_residual_bwd_kernelINS_13Kernel_traitsIf6__halfS2_S2_fjLj8192ELj1ELj1ELj8ELj16ENS_18Kernel_traits_baseILj8192EfS2_S2_S2_fjLj256EEEEELb1ELb1ELb0EEEvNS_9BwdParamsE,(.L_x_4864 - _ZN10layer_norm31ln_parallel_residual_bwd_kernelINS_13Kernel_traitsIf6__halfS2_S2_fjLj8192ELj1ELj1ELj8ELj16ENS_18Kernel_traits_baseILj8192EfS2_S2_S2_fjLj256EEEEELb1ELb1ELb0EEEvNS_9BwdParamsE)
        .other          _ZN10layer_norm31ln_parallel_residual_bwd_kernelINS_13Kernel_traitsIf6__halfS2_S2_fjLj8192ELj1ELj1ELj8ELj16ENS_18Kernel_traits_baseILj8192EfS2_S2_S2_fjLj256EEEEELb1ELb1ELb0EEEvNS_9BwdParamsE,@"STO_CUDA_ENTRY STV_DEFAULT"
_ZN10layer_norm31ln_parallel_residual_bwd_kernelINS_13Kernel_traitsIf6__halfS2_S2_fjLj8192ELj1ELj1ELj8ELj16ENS_18Kernel_traits_baseILj8192EfS2_S2_S2_fjLj256EEEEELb1ELb1ELb0EEEvNS_9BwdParamsE:
.text._ZN10layer_norm31ln_parallel_residual_bwd_kernelINS_13Kernel_traitsIf6__halfS2_S2_fjLj8192ELj1ELj1ELj8ELj16ENS_18Kernel_traits_baseILj8192EfS2_S2_S2_fjLj256EEEEELb1ELb1ELb0EEEvNS_9BwdParamsE:
        /* <DEDUP_REMOVED lines=23> */
[C---:B-1----:R-:W-:Y:S01]  /*0170*/  @P1 IMAD.WIDE.U32 R10, R3.reuse, 0x20, R8 ;  /* 0x00000020030a1825 */ /* 0x042fe200078e0008 */
[----:B------:R-:W-:Y:S02]  /*0180*/  @P1 IADD3 R3, PT, PT, R3, 0x100, RZ ;  /* 0x0000010003031810 */ /* 0x000fe40007ffe0ff */
[----:B------:R0:W5:Y:S04]  /*0190*/  @P0 LDG.E.128 R128, desc[UR10][R6.64+0x10] ;  /* 0x0000100a06800981 */ /* 0x000168000c1e1d00 */
        /* <DEDUP_REMOVED lines=86> */
.L_x_2408:
        /* <DEDUP_REMOVED lines=16> */
[----:B------:R-:W-:Y:S02]  /*0800*/  CS2R R196, SRZ ;  /* 0x0000000000c47805 */ /* 0x000fe4000001ff00 */
[----:B------:R-:W-:Y:S02]  /*0810*/  MOV R167, R4 ;  /* 0x0000000400a77202 */ /* 0x000fe40000000f00 */
        /* <DEDUP_REMOVED lines=21> */
[--C-:B---3--:R-:W-:Y:S02]  /*0970*/  HADD2.F32 R157, -RZ, R8.reuse.H0_H0 ;  /* 0x20000008ff9d7230 */ /* 0x108fe40000004100 */
[----:B------:R-:W-:-:S03]  /*0980*/  HADD2.F32 R159, -RZ, R8.H1_H1 ;  /* 0x30000008ff9f7230 */ /* 0x000fc60000004100 */
[C---:B0-----:R-:W-:Y:S01]  /*0990*/  FADD.FTZ R6, -R166.reuse, R157 ;  /* 0x0000009da6067221 */ /* 0x041fe20000010100 */
[----:B------:R-:W-:Y:S02]  /*09a0*/  HADD2.F32 R161, -RZ, R9.H0_H0 ;  /* 0x20000009ffa17230 */ /* 0x000fe40000004100 */
[C---:B------:R-:W-:Y:S01]  /*09b0*/  FADD.FTZ R206, -R166.reuse, R159 ;  /* 0x0000009fa6ce7221 */ /* 0x040fe20000010100 */
[--C-:B----4-:R-:W-:Y:S02]  /*09c0*/  HADD2.F32 R205, -RZ, R12.reuse.H0_H0 ;  /* 0x2000000cffcd7230 */ /* 0x110fe40000004100 */
[----:B-----5:R-:W-:Y:S01]  /*09d0*/  FMUL.FTZ R207, R5, R6 ;  /* 0x0000000605cf7220 */ /* 0x020fe20000410000 */
[----:B------:R-:W-:Y:S02]  /*09e0*/  HADD2.F32 R12, -RZ, R12.H1_H1 ;  /* 0x3000000cff0c7230 */ /* 0x000fe40000004100 */
[----:B------:R-:W-:Y:S01]  /*09f0*/  FADD.FTZ R8, -R166, R161 ;  /* 0x000000a1a6087221 */ /* 0x000fe20000010100 */
[----:B------:R-:W-:-:S02]  /*0a00*/  HADD2.F32 R163, -RZ, R10.H0_H0 ;  /* 0x2000000affa37230 */ /* 0x000fc40000004100 */
[----:B------:R-:W-:Y:S01]  /*0a10*/  FADD.FTZ R68, R68, R205 ;  /* 0x000000cd44447221 */ /* 0x000fe20000010000 */
[----:B------:R-:W-:Y:S01]  /*0a20*/  FMUL.FTZ R206, R5, R206 ;  /* 0x000000ce05ce7220 */ /* 0x000fe20000410000 */
[-C--:B------:R-:W-:Y:S01]  /*0a30*/  FFMA.FTZ R100, R207, R205.reuse, R100 ;  /* 0x000000cdcf647223 */ /* 0x080fe20000010064 */
[----:B------:R-:W-:Y:S01]  /*0a40*/  FMUL.FTZ R205, R108, R205 ;  /* 0x000000cd6ccd7220 */ /* 0x000fe20000410000 */
[--C-:B------:R-:W-:Y:S02]  /*0a50*/  HADD2.F32 R167, -RZ, R11.reuse.H0_H0 ;  /* 0x2000000bffa77230 */ /* 0x100fe40000004100 */
[----:B------:R-:W-:Y:S01]  /*0a60*/  FADD.FTZ R69, R69, R12 ;  /* 0x0000000c45457221 */ /* 0x000fe20000010000 */
[----:B------:R-:W-:Y:S02]  /*0a70*/  HADD2.F32 R11, -RZ, R11.H1_H1 ;  /* 0x3000000bff0b7230 */ /* 0x000fe40000004100 */
[----:B------:R-:W-:Y:S01]  /*0a80*/  FMUL.FTZ R201, R5, R8 ;  /* 0x0000000805c97220 */ /* 0x000fe20000410000 */
[----:B------:R-:W-:-:S02]  /*0a90*/  HADD2.F32 R7, -RZ, R13.H0_H0 ;  /* 0x2000000dff077230 */ /* 0x000fc40000004100 */
[-C--:B------:R-:W-:Y:S01]  /*0aa0*/  FFMA.FTZ R101, R206, R12.reuse, R101 ;  /* 0x0000000cce657223 */ /* 0x080fe20000010065 */
[--C-:B------:R-:W-:Y:S02]  /*0ab0*/  HADD2.F32 R153, -RZ, R14.reuse.H0_H0 ;  /* 0x2000000eff997230 */ /* 0x100fe40000004100 */
[----:B------:R-:W-:Y:S01]  /*0ac0*/  FMUL.FTZ R203, R109, R12 ;  /* 0x0000000c6dcb7220 */ /* 0x000fe20000410000 */
[----:B-1----:R-:W-:Y:S02]  /*0ad0*/  HADD2.F32 R154, -RZ, R14.H1_H1 ;  /* 0x3000000eff9a7230 */ /* 0x002fe40000004100 */
[----:B------:R-:W-:Y:S01]  /*0ae0*/  FADD.FTZ R14, -R166, R163 ;  /* 0x000000a3a60e7221 */ /* 0x000fe20000010100 */
[----:B------:R-:W-:Y:S02]  /*0af0*/  HADD2.F32 R9, -RZ, R9.H1_H1 ;  /* 0x30000009ff097230 */ /* 0x000fe40000004100 */
[----:B------:R-:W-:Y:S01]  /*0b00*/  FADD.FTZ R12, RZ, R205 ;  /* 0x000000cdff0c7221 */ /* 0x000fe20000010000 */
[----:B------:R-:W-:-:S02]  /*0b10*/  HADD2.F32 R16, -RZ, R13.H1_H1 ;  /* 0x3000000dff107230 */ /* 0x000fc40000004100 */
[----:B------:R-:W-:Y:S01]  /*0b20*/  FFMA.FTZ R13, R207, R205, RZ ;  /* 0x000000cdcf0d7223 */ /* 0x000fe200000100ff */
[----:B------:R-:W-:Y:S01]  /*0b30*/  FADD.FTZ R158, -R166, R11 ;  /* 0x0000000ba69e7221 */ /* 0x000fe20000010100 */
[----:B------:R-:W-:Y:S01]  /*0b40*/  FADD.FTZ R70, R70, R7 ;  /* 0x0000000746467221 */ /* 0x000fe20000010000 */
[-C--:B------:R-:W-:Y:S01]  /*0b50*/  FFMA.FTZ R102, R201, R7.reuse, R102 ;  /* 0x00000007c9667223 */ /* 0x080fe20000010066 */
[----:B------:R-:W-:Y:S02]  /*0b60*/  HADD2.F32 R165, -RZ, R10.H1_H1 ;  /* 0x3000000affa57230 */ /* 0x000fe40000004100 */
[----:B------:R-:W-:Y:S01]  /*0b70*/  FMUL.FTZ R7, R110, R7 ;  /* 0x000000076e077220 */ /* 0x000fe20000410000 */
[----:B------:R-:W-:Y:S01]  /*0b80*/  FMUL.FTZ R11, R5, R14 ;  /* 0x0000000e050b7220 */ /* 0x000fe20000410000 */
[----:B------:R-:W-:Y:S01]  /*0b90*/  FADD.FTZ R12, R12, R203 ;  /* 0x000000cb0c0c7221 */ /* 0x000fe20000010000 */
[----:B------:R-:W-:Y:S01]  /*0ba0*/  FADD.FTZ R10, -R166, R9 ;  /* 0x00000009a60a7221 */ /* 0x000fe20000010100 */
[----:B------:R-:W-:Y:S01]  /*0bb0*/  FFMA.FTZ R14, R206, R203, R13 ;  /* 0x000000cbce0e7223 */ /* 0x000fe2000001000d */
[----:B------:R-:W-:Y:S01]  /*0bc0*/  FMUL.FTZ R9, R111, R16 ;  /* 0x000000106f097220 */ /* 0x000fe20000410000 */
[----:B------:R-:W-:Y:S01]  /*0bd0*/  FADD.FTZ R64, R64, R153 ;  /* 0x0000009940407221 */ /* 0x000fe20000010000 */
[-C--:B------:R-:W-:Y:S01]  /*0be0*/  FFMA.FTZ R96, R11, R153.reuse, R96 ;  /* 0x000000990b607223 */ /* 0x080fe20000010060 */
[----:B------:R-:W-:Y:S01]  /*0bf0*/  FMUL.FTZ R8, R104, R153 ;  /* 0x0000009968087220 */ /* 0x000fe20000410000 */
[----:B------:R-:W-:Y:S01]  /*0c00*/  FADD.FTZ R12, R12, R7 ;  /* 0x000000070c0c7221 */ /* 0x000fe20000010000 */
[----:B------:R-:W-:Y:S01]  /*0c10*/  FMUL.FTZ R6, R5, R10 ;  /* 0x0000000a05067220 */ /* 0x000fe20000410000 */
[----:B------:R-:W-:Y:S01]  /*0c20*/  FFMA.FTZ R153, R201, R7, R14 ;  /* 0x00000007c9997223 */ /* 0x000fe2000001000e */
[----:B------:R-:W-:Y:S01]  /*0c30*/  FADD.FTZ R152, -R166, R165 ;  /* 0x000000a5a6987221 */ /* 0x000fe20000010100 */
[----:B------:R-:W-:-:S02]  /*0c40*/  FADD.FTZ R155, R12, R9 ;  /* 0x000000090c9b7221 */ /* 0x000fc40000010000 */
[C---:B------:R-:W-:Y:S01]  /*0c50*/  FFMA.FTZ R12, R6.reuse, R9, R153 ;  /* 0x00000009060c7223 */ /* 0x040fe20000010099 */
[--C-:B------:R-:W-:Y:S02]  /*0c60*/  HADD2.F32 R197, -RZ, R15.reuse.H0_H0 ;  /* 0x2000000fffc57230 */ /* 0x100fe40000004100 */
        /* <DEDUP_REMOVED lines=25> */
.L_x_2359:
[----:B----4-:R-:W-:Y:S05]  /*0e00*/  BSYNC.RECONVERGENT B0 ;  /* 0x0000000000007941 */ /* 0x010fea0003800200 */
.L_x_2358:
        /* <DEDUP_REMOVED lines=22> */
[--C-:B---3--:R-:W-:Y:S02]  /*0f70*/  HADD2.F32 R17, -RZ, R20.reuse.H0_H0 ;  /* 0x20000014ff117230 */ /* 0x108fe40000004100 */
[----:B------:R-:W-:Y:S02]  /*0f80*/  HADD2.F32 R153, -RZ, R20.H1_H1 ;  /* 0x30000014ff997230 */ /* 0x000fe40000004100 */
[----:B------:R-:W-:Y:S02]  /*0f90*/  HADD2.F32 R157, -RZ, R22.H0_H0 ;  /* 0x20000016ff9d7230 */ /* 0x000fe40000004100 */
[C---:B0-----:R-:W-:Y:S01]  /*0fa0*/  FADD.FTZ R18, -R166.reuse, R17 ;  /* 0x00000011a6127221 */ /* 0x041fe20000010100 */
[----:B------:R-:W-:Y:S02]  /*0fb0*/  HADD2.F32 R155, -RZ, R21.H0_H0 ;  /* 0x20000015ff9b7230 */ /* 0x000fe40000004100 */
[----:B------:R-:W-:Y:S01]  /*0fc0*/  FADD.FTZ R20, -R166, R153 ;  /* 0x00000099a6147221 */ /* 0x000fe20000010100 */
[----:B----4-:R-:W-:-:S02]  /*0fd0*/  HADD2.F32 R19, -RZ, R24.H0_H0 ;  /* 0x20000018ff137230 */ /* 0x010fc40000004100 */
[C---:B-----5:R-:W-:Y:S01]  /*0fe0*/  FMUL.FTZ R17, R5.reuse, R18 ;  /* 0x0000001205117220 */ /* 0x060fe20000410000 */
[----:B------:R-:W-:Y:S02]  /*0ff0*/  HADD2.F32 R21, -RZ, R21.H1_H1 ;  /* 0x30000015ff157230 */ /* 0x000fe40000004100 */
[----:B-1----:R-:W-:Y:S01]  /*1000*/  FADD.FTZ R30, -R166, R157 ;  /* 0x0000009da61e7221 */ /* 0x002fe20000010100 */
[----:B------:R-:W-:Y:S02]  /*1010*/  HADD2.F32 R24, -RZ, R24.H1_H1 ;  /* 0x30000018ff187230 */ /* 0x000fe40000004100 */
[----:B------:R-:W-:Y:S01]  /*1020*/  FMUL.FTZ R18, R5, R20 ;  /* 0x0000001405127220 */ /* 0x000fe20000410000 */
[----:B------:R-:W-:Y:S02]  /*1030*/  HADD2.F32 R159, -RZ, R22.H1_H1 ;  /* 0x30000016ff9f7230 */ /* 0x000fe40000004100 */
[----:B------:R-:W-:Y:S01]  /*1040*/  FMUL.FTZ R20, R132, R19 ;  /* 0x0000001384147220 */ /* 0x000fe20000410000 */
[----:B------:R-:W-:-:S02]  /*1050*/  HADD2.F32 R161, -RZ, R23.H0_H0 ;  /* 0x20000017ffa17230 */ /* 0x000fc40000004100 */
[C---:B------:R-:W-:Y:S01]  /*1060*/  FADD.FTZ R22, -R166.reuse, R155 ;  /* 0x0000009ba6167221 */ /* 0x040fe20000010100 */
[----:B------:R-:W-:Y:S02]  /*1070*/  HADD2.F32 R165, -RZ, R23.H1_H1 ;  /* 0x30000017ffa57230 */ /* 0x000fe40000004100 */
[--C-:B------:R-:W-:Y:S02]  /*1080*/  HADD2.F32 R29, -RZ, R26.reuse.H0_H0 ;  /* 0x2000001aff1d7230 */ /* 0x100fe40000004100 */
[----:B------:R-:W-:Y:S02]  /*1090*/  HADD2.F32 R154, -RZ, R26.H1_H1 ;  /* 0x3000001aff9a7230 */ /* 0x000fe40000004100 */
[----:B------:R-:W-:Y:S01]  /*10a0*/  FADD.FTZ R26, -R166, R21 ;  /* 0x00000015a61a7221 */ /* 0x000fe20000010100 */
[--C-:B------:R-:W-:Y:S02]  /*10b0*/  HADD2.F32 R23, -RZ, R25.reuse.H0_H0 ;  /* 0x20000019ff177230 */ /* 0x100fe40000004100 */
[----:B------:R-:W-:-:S02]  /*10c0*/  HADD2.F32 R28, -RZ, R25.H1_H1 ;  /* 0x30000019ff1c7230 */ /* 0x000fc40000004100 */
[----:B------:R-:W-:Y:S01]  /*10d0*/  FMUL.FTZ R25, R5, R30 ;  /* 0x0000001e05197220 */ /* 0x000fe20000410000 */
[--C-:B------:R-:W-:Y:S02]  /*10e0*/  HADD2.F32 R163, -RZ, R27.reuse.H0_H0 ;  /* 0x2000001bffa37230 */ /* 0x100fe40000004100 */
[----:B------:R-:W-:Y:S01]  /*10f0*/  FADD.FTZ R60, R60, R19 ;  /* 0x000000133c3c7221 */ /* 0x000fe20000010000 */
[----:B------:R-:W-:Y:S02]  /*1100*/  HADD2.F32 R158, -RZ, R27.H1_H1 ;  /* 0x3000001bff9e7230 */ /* 0x000fe40000004100 */
[----:B------:R-:W-:Y:S01]  /*1110*/  FFMA.FTZ R92, R17, R19, R92 ;  /* 0x00000013115c7223 */ /* 0x000fe2000001005c */
[----:B------:R-:W-:Y:S01]  /*1120*/  FMUL.FTZ R21, R133, R24 ;  /* 0x0000001885157220 */ /* 0x000fe20000410000 */
[----:B------:R-:W-:Y:S01]  /*1130*/  FADD.FTZ R30, R197, R20 ;  /* 0x00000014c51e7221 */ /* 0x000fe20000010000 */
[----:B------:R-:W-:Y:S01]  /*1140*/  FMUL.FTZ R19, R5, R22 ;  /* 0x0000001605137220 */ /* 0x000fe20000410000 */
[----:B------:R-:W-:Y:S01]  /*1150*/  FFMA.FTZ R27, R17, R20, R196 ;  /* 0x00000014111b7223 */ /* 0x000fe200000100c4 */
[----:B------:R-:W-:Y:S01]  /*1160*/  FMUL.FTZ R22, R5, R26 ;  /* 0x0000001a05167220 */ /* 0x000fe20000410000 */
[----:B------:R-:W-:Y:S01]  /*1170*/  FADD.FTZ R152, -R166, R159 ;  /* 0x0000009fa6987221 */ /* 0x000fe20000010100 */
[----:B------:R-:W-:Y:S01]  /*1180*/  FADD.FTZ R61, R61, R24 ;  /* 0x000000183d3d7221 */ /* 0x000fe20000010000 */
[----:B------:R-:W-:Y:S01]  /*1190*/  FFMA.FTZ R93, R18, R24, R93 ;  /* 0x00000018125d7223 */ /* 0x000fe2000001005d */
[----:B------:R-:W-:Y:S01]  /*11a0*/  FADD.FTZ R56, R56, R29 ;  /* 0x0000001d38387221 */ /* 0x000fe20000010000 */
[-C--:B------:R-:W-:Y:S01]  /*11b0*/  FFMA.FTZ R88, R25, R29.reuse, R88 ;  /* 0x0000001d19587223 */ /* 0x080fe20000010058 */
[----:B------:R-:W-:Y:S01]  /*11c0*/  FMUL.FTZ R26, R128, R29 ;  /* 0x0000001d801a7220 */ /* 0x000fe20000410000 */
[-C--:B------:R-:W-:Y:S01]  /*11d0*/  FMUL.FTZ R24, R134, R23.reuse ;  /* 0x0000001786187220 */ /* 0x080fe20000410000 */
[----:B------:R-:W-:Y:S01]  /*11e0*/  FADD.FTZ R29, R30, R21 ;  /* 0x000000151e1d7221 */ /* 0x000fe20000010000 */
[----:B------:R-:W-:Y:S01]  /*11f0*/  FADD.FTZ R62, R62, R23 ;  /* 0x000000173e3e7221 */ /* 0x000fe20000010000 */
[----:B------:R-:W-:Y:S01]  /*1200*/  FFMA.FTZ R94, R19, R23, R94 ;  /* 0x00000017135e7223 */ /* 0x000fe2000001005e */
[----:B------:R-:W-:Y:S01]  /*1210*/  FFMA.FTZ R30, R18, R21, R27 ;  /* 0x00000015121e7223 */ /* 0x000fe2000001001b */
[----:B------:R-:W-:Y:S01]  /*1220*/  FADD.FTZ R63, R63, R28 ;  /* 0x0000001c3f3f7221 */ /* 0x000fe20000010000 */
[-C--:B------:R-:W-:Y:S01]  /*1230*/  FFMA.FTZ R95, R22, R28.reuse, R95 ;  /* 0x0000001c165f7223 */ /* 0x080fe2000001005f */
[----:B------:R-:W-:Y:S01]  /*1240*/  FMUL.FTZ R23, R135, R28 ;  /* 0x0000001c87177220 */ /* 0x000fe20000410000 */
[----:B------:R-:W-:Y:S01]  /*1250*/  FMUL.FTZ R28, R5, R152 ;  /* 0x00000098051c7220 */ /* 0x000fe20000410000 */
[----:B------:R-:W-:Y:S01]  /*1260*/  FADD.FTZ R152, R29, R24 ;  /* 0x000000181d987221 */ /* 0x000fe20000010000 */
[----:B------:R-:W-:-:S03]  /*1270*/  FFMA.FTZ R31, R19, R24, R30 ;  /* 0x00000018131f7223 */ /* 0x000fc6000001001e */
[----:B------:R-:W-:Y:S01]  /*1280*/  FADD.FTZ R153, R152, R23 ;  /* 0x0000001798997221 */ /* 0x000fe20000010000 */
[----:B------:R-:W-:Y:S01]  /*1290*/  FFMA.FTZ R30, R22, R23, R31 ;  /* 0x00000017161e7223 */ /* 0x000fe2000001001f */
[----:B------:R-:W-:Y:S01]  /*12a0*/  FMUL.FTZ R27, R129, R154 ;  /* 0x0000009a811b7220 */ /* 0x000fe20000410000 */
[C---:B------:R-:W-:Y:S01]  /*12b0*/  FADD.FTZ R156, -R166.reuse, R161 ;  /* 0x000000a1a69c7221 */ /* 0x040fe20000010100 */
[----:B------:R-:W-:Y:S01]  /*12c0*/  FADD.FTZ R152, R153, R26 ;  /* 0x0000001a99987221 */ /* 0x000fe20000010000 */
[----:B------:R-:W-:Y:S01]  /*12d0*/  FFMA.FTZ R153, R25, R26, R30 ;  /* 0x0000001a19997223 */ /* 0x000fe2000001001e */
[----:B------:R-:W-:Y:S01]  /*12e0*/  FADD.FTZ R168, -R166, R165 ;  /* 0x000000a5a6a87221 */ /* 0x000fe20000010100 */
[----:B------:R-:W-:Y:S01]  /*12f0*/  FMUL.FTZ R29, R5, R156 ;  /* 0x0000009c051d7220 */ /* 0x000fe20000410000 */
[----:B------:R-:W-:Y:S01]  /*1300*/  FADD.FTZ R155, R152, R27 ;  /* 0x0000001b989b7221 */ /* 0x000fe20000010000 */
[----:B------:R-:W-:Y:S01]  /*1310*/  FMUL.FTZ R30, R130, R163 ;  /* 0x000000a3821e7220 */ /* 0x000fe20000410000 */
        /* <DEDUP_REMOVED lines=13> */
.L_x_2361:
[----:B------:R-:W-:Y:S05]  /*13f0*/  BSYNC.RECONVERGENT B0 ;  /* 0x0000000000007941 */ /* 0x000fea0003800200 */
.L_x_2360:
        /* <DEDUP_REMOVED lines=23> */
[--C-:B------:R-:W-:Y:S02]  /*1570*/  HADD2.F32 R175, -RZ, R153.reuse.H0_H0 ;  /* 0x20000099ffaf7230 */ /* 0x100fe40000004100 */
[----:B------:R-:W-:Y:S02]  /*1580*/  HADD2.F32 R177, -RZ, R153.H1_H1 ;  /* 0x30000099ffb17230 */ /* 0x000fe40000004100 */
[----:B------:R-:W-:Y:S02]  /*1590*/  HADD2.F32 R173, -RZ, R152.H1_H1 ;  /* 0x30000098ffad7230 */ /* 0x000fe40000004100 */
[----:B------:R-:W-:Y:S01]  /*15a0*/  FADD.FTZ R152, -R166, R171 ;  /* 0x000000aba6987221 */ /* 0x000fe20000010100 */
[----:B----4-:R-:W-:-:S02]  /*15b0*/  HADD2.F32 R153, -RZ, R156.H0_H0 ;  /* 0x2000009cff997230 */ /* 0x010fc40000004100 */
[--C-:B------:R-:W-:Y:S02]  /*15c0*/  HADD2.F32 R179, -RZ, R154.reuse.H0_H0 ;  /* 0x2000009affb37230 */ /* 0x100fe40000004100 */
[----:B------:R-:W-:Y:S02]  /*15d0*/  HADD2.F32 R181, -RZ, R154.H1_H1 ;  /* 0x3000009affb57230 */ /* 0x000fe40000004100 */
[----:B------:R-:W-:Y:S01]  /*15e0*/  FADD.FTZ R154, -R166, R175 ;  /* 0x000000afa69a7221 */ /* 0x000fe20000010100 */
[----:B------:R-:W-:Y:S02]  /*15f0*/  HADD2.F32 R156, -RZ, R156.H1_H1 ;  /* 0x3000009cff9c7230 */ /* 0x000fe40000004100 */
[----:B-----5:R-:W-:Y:S01]  /*1600*/  FMUL.FTZ R171, R5, R152 ;  /* 0x0000009805ab7220 */ /* 0x020fe20000410000 */
[----:B------:R-:W-:Y:S01]  /*1610*/  FMUL.FTZ R172, R124, R153 ;  /* 0x000000997cac7220 */ /* 0x000fe20000410000 */
[--C-:B------:R-:W-:Y:S02]  /*1620*/  HADD2.F32 R183, -RZ, R155.reuse.H0_H0 ;  /* 0x2000009bffb77230 */ /* 0x100fe40000004100 */
[----:B------:R-:W-:Y:S01]  /*1630*/  FADD.FTZ R170, -R166, R173 ;  /* 0x000000ada6aa7221 */ /* 0x000fe20000010100 */
[----:B------:R-:W-:-:S02]  /*1640*/  HADD2.F32 R217, -RZ, R155.H1_H1 ;  /* 0x3000009bffd97230 */ /* 0x000fc40000004100 */
[----:B------:R-:W-:Y:S01]  /*1650*/  FMUL.FTZ R173, R5, R154 ;  /* 0x0000009a05ad7220 */ /* 0x000fe20000410000 */
[--C-:B------:R-:W-:Y:S02]  /*1660*/  HADD2.F32 R155, -RZ, R157.reuse.H0_H0 ;  /* 0x2000009dff9b7230 */ /* 0x100fe40000004100 */
        /* <DEDUP_REMOVED lines=9> */
[----:B0-----:R-:W-:-:S02]  /*1700*/  HADD2.F32 R160, -RZ, R157.H1_H1 ;  /* 0x3000009dffa07230 */ /* 0x001fc40000004100 */
[----:B------:R-:W-:Y:S01]  /*1710*/  FADD.FTZ R155, R152, R175 ;  /* 0x000000af989b7221 */ /* 0x000fe20000010000 */
[----:B------:R-:W-:Y:S01]  /*1720*/  FADD.FTZ R174, -R166, R177 ;  /* 0x000000b1a6ae7221 */ /* 0x000fe20000010100 */
[----:B------:R-:W-:Y:S01]  /*1730*/  FFMA.FTZ R152, R170, R175, R153 ;  /* 0x000000afaa987223 */ /* 0x000fe20000010099 */
[--C-:B------:R-:W-:Y:S02]  /*1740*/  HADD2.F32 R157, -RZ, R158.reuse.H0_H0 ;  /* 0x2000009eff9d7230 */ /* 0x100fe40000004100 */
[----:B------:R-:W-:Y:S01]  /*1750*/  FMUL.FTZ R177, R127, R160 ;  /* 0x000000a07fb17220 */ /* 0x000fe20000410000 */
[----:B------:R-:W-:Y:S02]  /*1760*/  HADD2.F32 R162, -RZ, R158.H1_H1 ;  /* 0x3000009effa27230 */ /* 0x000fe40000004100 */
[C---:B------:R-:W-:Y:S01]  /*1770*/  FADD.FTZ R158, -R166.reuse, R179 ;  /* 0x000000b3a69e7221 */ /* 0x040fe20000010100 */
        /* <DEDUP_REMOVED lines=8> */
[----:B------:R-:W-:-:S02]  /*1800*/  HADD2.F32 R161, -RZ, R159.H0_H0 ;  /* 0x2000009fffa17230 */ /* 0x000fc40000004100 */
[C---:B-1----:R-:W-:Y:S01]  /*1810*/  FADD.FTZ R164, -R166.reuse, R183 ;  /* 0x000000b7a6a47221 */ /* 0x042fe20000010100 */
        /* <DEDUP_REMOVED lines=28> */
.L_x_2363:
[----:B------:R-:W-:Y:S05]  /*19e0*/  BSYNC.RECONVERGENT B0 ;  /* 0x0000000000007941 */ /* 0x000fea0003800200 */
.L_x_2362:
        /* <DEDUP_REMOVED lines=14> */
[----:B------:R0:W5:Y:S07]  /*1ad0*/  LDG.E.64 R210, desc[UR10][R162.64] ;  /* 0x0000000aa2d27981 */ /* 0x00016e000c1e1b00 */
[----:B------:R-:W1:Y:S08]  /*1ae0*/  @P4 LDC.64 R160, c[0x0][0x3b8] ;  /* 0x0000ee00ffa04b82 */ /* 0x000e700000000a00 */
[----:B------:R-:W2:Y:S01]  /*1af0*/  @P3 LDC.64 R164, c[0x0][0x438] ;  /* 0x00010e00ffa43b82 */ /* 0x000ea20000000a00 */
[----:B-1----:R-:W-:-:S05]  /*1b00*/  @P4 IMAD.WIDE.U32 R160, R167, 0x8, R160 ;  /* 0x00000008a7a04825 */ /* 0x002fca00078e00a0 */
[----:B------:R1:W5:Y:S01]  /*1b10*/  @P4 LDG.E.64 R218, desc[UR10][R160.64] ;  /* 0x0000000aa0da4981 */ /* 0x000362000c1e1b00 */
[----:B--2---:R-:W-:-:S05]  /*1b20*/  @P3 IMAD.WIDE.U32 R164, R167, 0x10, R164 ;  /* 0x00000010a7a43825 */ /* 0x004fca00078e00a4 */
[----:B------:R2:W5:Y:S01]  /*1b30*/  @P3 LDG.E.128 R140, desc[UR10][R164.64] ;  /* 0x0000000aa48c3981 */ /* 0x000562000c1e1d00 */
[--C-:B---3--:R-:W-:Y:S02]  /*1b40*/  HADD2.F32 R185, -RZ, R153.reuse.H0_H0 ;  /* 0x20000099ffb97230 */ /* 0x108fe40000004100 */
[----:B------:R-:W-:Y:S02]  /*1b50*/  HADD2.F32 R153, -RZ, R153.H1_H1 ;  /* 0x30000099ff997230 */ /* 0x000fe40000004100 */
[--C-:B------:R-:W-:Y:S02]  /*1b60*/  HADD2.F32 R167, -RZ, R152.reuse.H0_H0 ;  /* 0x20000098ffa77230 */ /* 0x100fe40000004100 */
[----:B------:R-:W-:Y:S02]  /*1b70*/  HADD2.F32 R169, -RZ, R152.H1_H1 ;  /* 0x30000098ffa97230 */ /* 0x000fe40000004100 */
[----:B------:R-:W-:Y:S01]  /*1b80*/  FADD.FTZ R192, -R166, R153 ;  /* 0x00000099a6c07221 */ /* 0x000fe20000010100 */
[----:B------:R-:W-:-:S02]  /*1b90*/  HADD2.F32 R191, -RZ, R155.H0_H0 ;  /* 0x2000009bffbf7230 */ /* 0x000fc40000004100 */
[C---:B------:R-:W-:Y:S01]  /*1ba0*/  FADD.FTZ R152, -R166.reuse, R167 ;  /* 0x000000a7a6987221 */ /* 0x040fe20000010100 */
[----:B----4-:R-:W-:Y:S02]  /*1bb0*/  HADD2.F32 R153, -RZ, R156.H0_H0 ;  /* 0x2000009cff997230 */ /* 0x010fe40000004100 */
[----:B------:R-:W-:Y:S02]  /*1bc0*/  HADD2.F32 R155, -RZ, R155.H1_H1 ;  /* 0x3000009bff9b7230 */ /* 0x000fe40000004100 */
[C---:B------:R-:W-:Y:S01]  /*1bd0*/  FADD.FTZ R188, -R166.reuse, R169 ;  /* 0x000000a9a6bc7221 */ /* 0x040fe20000010100 */
[--C-:B------:R-:W-:Y:S02]  /*1be0*/  HADD2.F32 R187, -RZ, R154.reuse.H0_H0 ;  /* 0x2000009affbb7230 */ /* 0x100fe40000004100 */
[----:B------:R-:W-:Y:S02]  /*1bf0*/  HADD2.F32 R189, -RZ, R154.H1_H1 ;  /* 0x3000009affbd7230 */ /* 0x000fe40000004100 */
[----:B------:R-:W-:Y:S01]  /*1c00*/  FADD.FTZ R154, -R166, R185 ;  /* 0x000000b9a69a7221 */ /* 0x000fe20000010100 */
[----:B------:R-:W-:-:S02]  /*1c10*/  HADD2.F32 R156, -RZ, R156.H1_H1 ;  /* 0x3000009cff9c7230 */ /* 0x000fc40000004100 */
[C---:B-----5:R-:W-:Y:S01]  /*1c20*/  FMUL.FTZ R169, R5.reuse, R152 ;  /* 0x0000009805a97220 */ /* 0x060fe20000410000 */
[-C--:B------:R-:W-:Y:S01]  /*1c30*/  FMUL.FTZ R190, R116, R153.reuse ;  /* 0x0000009974be7220 */ /* 0x080fe20000410000 */
[C---:B------:R-:W-:Y:S01]  /*1c40*/  FADD.FTZ R204, -R166.reuse, R155 ;  /* 0x0000009ba6cc7221 */ /* 0x040fe20000010100 */
[--C-:B------:R-:W-:Y:S02]  /*1c50*/  HADD2.F32 R155, -RZ, R157.reuse.H0_H0 ;  /* 0x2000009dff9b7230 */ /* 0x100fe40000004100 */
[----:B0-----:R-:W-:Y:S01]  /*1c60*/  FADD.FTZ R162, -R166, R187 ;  /* 0x000000bba6a27221 */ /* 0x001fe20000010100 */
        /* <DEDUP_REMOVED lines=10> */
[----:B-1----:R-:W-:-:S02]  /*1d10*/  HADD2.F32 R160, -RZ, R157.H1_H1 ;  /* 0x3000009dffa07230 */ /* 0x002fc40000004100 */
[----:B------:R-:W-:Y:S01]  /*1d20*/  FADD.FTZ R155, R152, R187 ;  /* 0x000000bb989b7221 */ /* 0x000fe20000010000 */
[----:B------:R-:W-:Y:S01]  /*1d30*/  FFMA.FTZ R152, R188, R187, R153 ;  /* 0x000000bbbc987223 */ /* 0x000fe20000010099 */
[C---:B------:R-:W-:Y:S01]  /*1d40*/  FADD.FTZ R200, -R166.reuse, R189 ;  /* 0x000000bda6c87221 */ /* 0x040fe20000010100 */
[--C-:B------:R-:W-:Y:S02]  /*1d50*/  HADD2.F32 R157, -RZ, R158.reuse.H0_H0 ;  /* 0x2000009eff9d7230 */ /* 0x100fe40000004100 */
[----:B------:R-:W-:Y:S01]  /*1d60*/  FMUL.FTZ R192, R5, R192 ;  /* 0x000000c005c07220 */ /* 0x000fe20000410000 */
[----:B------:R-:W-:Y:S01]  /*1d70*/  FMUL.FTZ R189, R119, R160 ;  /* 0x000000a077bd7220 */ /* 0x000fe20000410000 */
[----:B------:R-:W-:Y:S01]  /*1d80*/  FADD.FTZ R154, R155, R194 ;  /* 0x000000c29b9a7221 */ /* 0x000fe20000010000 */
[----:B------:R-:W-:Y:S01]  /*1d90*/  FFMA.FTZ R153, R185, R194, R152 ;  /* 0x000000c2b9997223 */ /* 0x000fe20000010098 */
[----:B--2---:R-:W-:Y:S01]  /*1da0*/  FADD.FTZ R164, -R166, R191 ;  /* 0x000000bfa6a47221 */ /* 0x004fe20000010100 */
[----:B------:R-:W-:-:S02]  /*1db0*/  HADD2.F32 R158, -RZ, R158.H1_H1 ;  /* 0x3000009eff9e7230 */ /* 0x000fc40000004100 */
[C---:B------:R-:W-:Y:S01]  /*1dc0*/  FMUL.FTZ R191, R5.reuse, R162 ;  /* 0x000000a205bf7220 */ /* 0x040fe20000410000 */
        /* <DEDUP_REMOVED lines=31> */
.L_x_2365:
[----:B------:R-:W-:Y:S05]  /*1fc0*/  BSYNC.RECONVERGENT B0 ;  /* 0x0000000000007941 */ /* 0x000fea0003800200 */
.L_x_2364:
        /* <DEDUP_REMOVED lines=32> */
.L_x_2367:
[----:B------:R-:W-:Y:S05]  /*21d0*/  BSYNC.RECONVERGENT B0 ;  /* 0x0000000000007941 */ /* 0x000fea0003800200 */
.L_x_2366:
        /* <DEDUP_REMOVED lines=60> */
[----:B------:R-:W-:Y:S01]  /*25a0*/  FFMA.FTZ R153, R11, R162, R163 ;  /* 0x000000a20b997223 */ /* 0x000fe200000100a3 */
[----:B------:R-:W-:Y:S02]  /*25b0*/  FADD.FTZ R156, R14, -R155 ;  /* 0x8000009b0e9c7221 */ /* 0x000fe40000010000 */
[C---:B-----5:R-:W-:Y:S02]  /*25c0*/  FMUL.FTZ R152, R5.reuse, R152 ;  /* 0x0000009805987220 */ /* 0x060fe40000410000 */
[----:B------:R-:W-:-:S02]  /*25d0*/  FMUL.FTZ R156, R5, R156 ;  /* 0x0000009c059c7220 */ /* 0x000fc40000410000 */
[----:B------:R-:W-:Y:S01]  /*25e0*/  FMUL.FTZ R154, R152, UR14 ;  /* 0x0000000e989a7c20 */ /* 0x000fe20008410000 */
[----:B------:R-:W-:Y:S01]  /*25f0*/  FADD.FTZ R152, R8, -R153 ;  /* 0x8000009908987221 */ /* 0x000fe20000010000 */
[----:B------:R-:W-:-:S03]  /*2600*/  FMUL.FTZ R156, R156, UR14 ;  /* 0x0000000e9c9c7c20 */ /* 0x000fc60008410000 */
[----:B------:R-:W-:Y:S01]  /*2610*/  FSEL R164, R154, RZ, P4 ;  /* 0x000000ff9aa47208 */ /* 0x000fe20002000000 */
[----:B------:R-:W-:Y:S01]  /*2620*/  FMUL.FTZ R152, R5, R152 ;  /* 0x0000009805987220 */ /* 0x000fe20000410000 */
[----:B------:R-:W-:Y:S01]  /*2630*/  ISETP.GE.U32.AND P4, PT, R214, RZ, PT ;  /* 0x000000ffd600720c */ /* 0x000fe20003f86070 */
[-CC-:B------:R-:W-:Y:S02]  /*2640*/  FFMA.FTZ R154, R10, R162.reuse, R163.reuse ;  /* 0x000000a20a9a7223 */ /* 0x180fe400000100a3 */
[----:B------:R-:W-:Y:S01]  /*2650*/  FMUL.FTZ R153, R152, UR14 ;  /* 0x0000000e98997c20 */ /* 0x000fe20008410000 */
[----:B------:R-:W-:Y:S01]  /*2660*/  ISETP.GE.U32.AND.EX P4, PT, R215, 0x1000000, PT, P4 ;  /* 0x01000000d700780c */ /* 0x000fe20003f86140 */
[----:B------:R-:W-:Y:S01]  /*2670*/  FADD.FTZ R154, R13, -R154 ;  /* 0x8000009a0d9a7221 */ /* 0x000fe20000010000 */
[--C-:B------:R-:W-:Y:S02]  /*2680*/  FFMA.FTZ R152, R201, R162, R163.reuse ;  /* 0x000000a2c9987223 */ /* 0x100fe400000100a3 */
[----:B------:R-:W-:Y:S01]  /*2690*/  FSEL R165, R156, RZ, P4 ;  /* 0x000000ff9ca57208 */ /* 0x000fe20002000000 */
[----:B------:R-:W-:Y:S01]  /*26a0*/  FMUL.FTZ R155, R5, R154 ;  /* 0x0000009a059b7220 */ /* 0x000fe20000410000 */
[----:B------:R-:W-:Y:S01]  /*26b0*/  LOP3.LUT P4, RZ, R215, 0xff, RZ, 0xc0, !PT ;  /* 0x000000ffd7ff7812 */ /* 0x000fe2000788c0ff */
[----:B------:R-:W-:Y:S01]  /*26c0*/  FADD.FTZ R152, R7, -R152 ;  /* 0x8000009807987221 */ /* 0x000fe20000010000 */
[--C-:B------:R-:W-:Y:S01]  /*26d0*/  FFMA.FTZ R156, R6, R162, R163.reuse ;  /* 0x000000a2069c7223 */ /* 0x100fe200000100a3 */
[----:B------:R-:W-:Y:S01]  /*26e0*/  FMUL.FTZ R155, R155, UR14 ;  /* 0x0000000e9b9b7c20 */ /* 0x000fe20008410000 */
        /* <DEDUP_REMOVED lines=10> */
[----:B------:R-:W-:Y:S01]  /*2790*/  FFMA.FTZ R152, R207, R162, R163 ;  /* 0x000000a2cf987223 */ /* 0x000fe200000100a3 */
[----:B------:R-:W-:Y:S01]  /*27a0*/  FMUL.FTZ R156, R156, UR14 ;  /* 0x0000000e9c9c7c20 */ /* 0x000fe20008410000 */
        /* <DEDUP_REMOVED lines=8> */
[----:B------:R-:W-:-:S02]  /*2830*/  LOP3.LUT P4, RZ, R214, 0xff00, RZ, 0xc0, !PT ;  /* 0x0000ff00d6ff7812 */ /* 0x000fc4000788c0ff */
[----:B------:R-:W-:Y:S01]  /*2840*/  F2FP.F16.F32.PACK_AB R153, R156, R153 ;  /* 0x000000999c99723e */ /* 0x000fe200000000ff */
[----:B------:R-:W-:Y:S01]  /*2850*/  FMUL.FTZ R152, R152, UR14 ;  /* 0x0000000e98987c20 */ /* 0x000fe20008410000 */
[----:B------:R-:W-:Y:S02]  /*2860*/  FSEL R157, R154, RZ, P4 ;  /* 0x000000ff9a9d7208 */ /* 0x000fe40002000000 */
[----:B------:R-:W-:Y:S02]  /*2870*/  LOP3.LUT P4, RZ, R214, 0xff, RZ, 0xc0, !PT ;  /* 0x000000ffd6ff7812 */ /* 0x000fe4000788c0ff */
[----:B------:R-:W-:Y:S02]  /*2880*/  F2FP.F16.F32.PACK_AB R154, R159, R158 ;  /* 0x0000009e9f9a723e */ /* 0x000fe400000000ff */
[----:B------:R-:W-:-:S04]  /*2890*/  FSEL R152, R152, RZ, P4 ;  /* 0x000000ff98987208 */ /* 0x000fc80002000000 */
[----:B------:R-:W-:Y:S01]  /*28a0*/  F2FP.F16.F32.PACK_AB R152, R157, R152 ;  /* 0x000000989d98723e */ /* 0x000fe200000000ff */
[----:B------:R-:W-:Y:S06]  /*28b0*/  BRA `(.L_x_2373) ;  /* 0x00000020003c7947 */ /* 0x000fec0003800000 */
.L_x_2372:
[-CC-:B------:R-:W-:Y:S01]  /*28c0*/  FFMA.FTZ R145, R15, R162.reuse, R163.reuse ;  /* 0x000000a20f917223 */ /* 0x180fe200000100a3 */
[-C--:B------:R-:W-:Y:S01]  /*28d0*/  FFMA.FTZ R147, R16, R162.reuse, R163 ;  /* 0x000000a210937223 */ /* 0x080fe200000100a3 */
[----:B------:R-:W-:Y:S02]  /*28e0*/  LOP3.LUT P4, RZ, R215, 0xff0000, RZ, 0xc0, !PT ;  /* 0x00ff0000d7ff7812 */ /* 0x000fe4000788c0ff */
[----:B------:R-:W-:Y:S01]  /*28f0*/  FADD.FTZ R144, R12, -R145 ;  /* 0x800000910c907221 */ /* 0x000fe20000010000 */
[----:B------:R-:W-:Y:S01]  /*2900*/  FFMA.FTZ R145, R11, R162, R163 ;  /* 0x000000a20b917223 */ /* 0x000fe200000100a3 */
[----:B------:R-:W-:Y:S02]  /*2910*/  FADD.FTZ R152, R14, -R147 ;  /* 0x800000930e987221 */ /* 0x000fe40000010000 */
[C---:B-----5:R-:W-:Y:S01]  /*2920*/  FMUL.FTZ R167, R5.reuse, R144 ;  /* 0x0000009005a77220 */ /* 0x060fe20000410000 */
[----:B------:R-:W-:Y:S01]  /*2930*/  FADD.FTZ R144, R8, -R145 ;  /* 0x8000009108907221 */ /* 0x000fe20000010000 */
[----:B------:R-:W-:Y:S01]  /*2940*/  FMUL.FTZ R226, R5, R152 ;  /* 0x0000009805e27220 */ /* 0x000fe20000410000 */
[----:B------:R-:W-:Y:S01]  /*2950*/  FFMA.FTZ R152, R6, R162, R163 ;  /* 0x000000a206987223 */ /* 0x000fe200000100a3 */
[----:B------:R-:W-:Y:S01]  /*2960*/  FMUL.FTZ R146, R167, UR14 ;  /* 0x0000000ea7927c20 */ /* 0x000fe20008410000 */
[----:B------:R-:W-:Y:S01]  /*2970*/  FMUL.FTZ R157, R5, R144 ;  /* 0x00000090059d7220 */ /* 0x000fe20000410000 */
[----:B------:R-:W-:Y:S01]  /*2980*/  FMUL.FTZ R144, R226, UR14 ;  /* 0x0000000ee2907c20 */ /* 0x000fe20008410000 */
        /* <DEDUP_REMOVED lines=10> */
[-CC-:B------:R-:W-:Y:S01]  /*2a30*/  FFMA.FTZ R144, R201, R162.reuse, R163.reuse ;  /* 0x000000a2c9907223 */ /* 0x180fe200000100a3 */
        /* <DEDUP_REMOVED lines=19> */
[----:B------:R-:W-:Y:S02]  /*2b70*/  F2FP.F16.F32.PACK_AB R146, R166, R157 ;  /* 0x0000009da692723e */ /* 0x000fe400000000ff */
[----:B------:R-:W-:Y:S01]  /*2b80*/  FSEL R159, R147, RZ, P4 ;  /* 0x000000ff939f7208 */ /* 0x000fe20002000000 */
[C---:B------:R-:W-:Y:S01]  /*2b90*/  FMUL.FTZ R154, R153.reuse, UR14 ;  /* 0x0000000e999a7c20 */ /* 0x040fe20008410000 */
[----:B------:R-:W-:Y:S02]  /*2ba0*/  LOP3.LUT P4, RZ, R214, 0xff, RZ, 0xc0, !PT ;  /* 0x000000ffd6ff7812 */ /* 0x000fe4000788c0ff */
[----:B------:R-:W-:Y:S02]  /*2bb0*/  F2FP.F16.F32.PACK_AB R144, R153, R144 ;  /* 0x000000909990723e */ /* 0x000fe400000000ff */
        /* <DEDUP_REMOVED lines=10> */
.L_x_2371:
[----:B------:R-:W-:Y:S01]  /*2c60*/  UMOV UR4, UR6 ;  /* 0x0000000600047c82 */ /* 0x000fe20008000000 */
[----:B------:R-:W-:Y:S01]  /*2c70*/  UMOV UR5, UR7 ;  /* 0x0000000700057c82 */ /* 0x000fe20008000000 */
[----:B------:R-:W-:-:S04]  /*2c80*/  UISETP.NE.U32.AND UP0, UPT, UR4, URZ, UPT ;  /* 0x000000ff0400728c */ /* 0x000fc8000bf05070 */
[----:B------:R-:W-:-:S09]  /*2c90*/  UISETP.NE.AND.EX UP0, UPT, UR5, URZ, UPT, UP0 ;  /* 0x000000ff0500728c */ /* 0x000fd2000bf05300 */
[----:B------:R-:W-:Y:S05]  /*2ca0*/  BRA.U UP0, `(.L_x_2374) ;  /* 0x0000000100f87547 */ /* 0x000fea000b800000 */
[-CC-:B------:R-:W-:Y:S01]  /*2cb0*/  FFMA.FTZ R155, R15, R162.reuse, R163.reuse ;  /* 0x000000a20f9b7223 */ /* 0x180fe200000100a3 */
[--C-:B------:R-:W-:Y:S02]  /*2cc0*/  HADD2.F32 R156, -RZ, R39.reuse.H0_H0 ;  /* 0x20000027ff9c7230 */ /* 0x100fe40000004100 */
[-C--:B------:R-:W-:Y:S01]  /*2cd0*/  FFMA.FTZ R159, R16, R162.reuse, R163 ;  /* 0x000000a2109f7223 */ /* 0x080fe200000100a3 */
[----:B------:R-:W-:Y:S02]  /*2ce0*/  HADD2.F32 R158, -RZ, R39.H1_H1 ;  /* 0x30000027ff9e7230 */ /* 0x000fe40000004100 */
[----:B------:R-:W-:Y:S01]  /*2cf0*/  FADD.FTZ R157, R12, -R155 ;  /* 0x8000009b0c9d7221 */ /* 0x000fe20000010000 */
[-C--:B------:R-:W-:Y:S01]  /*2d00*/  FFMA.FTZ R164, R10, R162.reuse, R163 ;  /* 0x000000a20aa47223 */ /* 0x080fe200000100a3 */
[----:B------:R-:W-:Y:S01]  /*2d10*/  FADD.FTZ R159, R14, -R159 ;  /* 0x8000009f0e9f7221 */ /* 0x000fe20000010000 */
[----:B------:R-:W-:Y:S01]  /*2d20*/  LOP3.LUT P4, RZ, R215, 0xff0000, RZ, 0xc0, !PT ;  /* 0x00ff0000d7ff7812 */ /* 0x000fe2000788c0ff */
[----:B-----5:R-:W-:Y:S01]  /*2d30*/  FFMA.FTZ R156, R5, R157, R156 ;  /* 0x0000009d059c7223 */ /* 0x020fe2000001009c */
[----:B------:R-:W-:Y:S01]  /*2d40*/  FFMA.FTZ R153, R11, R162, R163 ;  /* 0x000000a20b997223 */ /* 0x000fe200000100a3 */
[----:B------:R-:W-:Y:S01]  /*2d50*/  FADD.FTZ R155, R13, -R164 ;  /* 0x800000a40d9b7221 */ /* 0x000fe20000010000 */
[----:B------:R-:W-:-:S02]  /*2d60*/  HADD2.F32 R152, -RZ, R38.H0_H0 ;  /* 0x20000026ff987230 */ /* 0x000fc40000004100 */
[----:B------:R-:W-:Y:S01]  /*2d70*/  FMUL.FTZ R156, R156, UR14 ;  /* 0x0000000e9c9c7c20 */ /* 0x000fe20008410000 */
[C---:B------:R-:W-:Y:S01]  /*2d80*/  FFMA.FTZ R158, R5.reuse, R159, R158 ;  /* 0x0000009f059e7223 */ /* 0x040fe2000001009e */
[----:B------:R-:W-:Y:S02]  /*2d90*/  HADD2.F32 R154, -RZ, R38.H1_H1 ;  /* 0x30000026ff9a7230 */ /* 0x000fe40000004100 */
[----:B------:R-:W-:Y:S01]  /*2da0*/  FADD.FTZ R153, R8, -R153 ;  /* 0x8000009908997221 */ /* 0x000fe20000010000 */
[-CC-:B------:R-:W-:Y:S01]  /*2db0*/  FFMA.FTZ R166, R6, R162.reuse, R163.reuse ;  /* 0x000000a206a67223 */ /* 0x180fe200000100a3 */
[----:B------:R-:W-:Y:S01]  /*2dc0*/  FSEL R164, R156, RZ, P4 ;  /* 0x000000ff9ca47208 */ /* 0x000fe20002000000 */
[----:B------:R-:W-:Y:S01]  /*2dd0*/  FMUL.FTZ R158, R158, UR14 ;  /* 0x0000000e9e9e7c20 */ /* 0x000fe20008410000 */
[----:B------:R-:W-:Y:S01]  /*2de0*/  ISETP.GE.U32.AND P4, PT, R214, RZ, PT ;  /* 0x000000ffd600720c */ /* 0x000fe20003f86070 */
[C---:B------:R-:W-:Y:S01]  /*2df0*/  FFMA.FTZ R153, R5.reuse, R153, R152 ;  /* 0x0000009905997223 */ /* 0x040fe20000010098 */
[----:B------:R-:W-:Y:S01]  /*2e00*/  FFMA.FTZ R155, R5, R155, R154 ;  /* 0x0000009b059b7223 */ /* 0x000fe2000001009a */
[----:B------:R-:W-:Y:S01]  /*2e10*/  FFMA.FTZ R154, R201, R162, R163 ;  /* 0x000000a2c99a7223 */ /* 0x000fe200000100a3 */
[----:B------:R-:W-:Y:S01]  /*2e20*/  ISETP.GE.U32.AND.EX P4, PT, R215, 0x1000000, PT, P4 ;  /* 0x01000000d700780c */ /* 0x000fe20003f86140 */
[----:B------:R-:W-:Y:S01]  /*2e30*/  FMUL.FTZ R153, R153, UR14 ;  /* 0x0000000e99997c20 */ /* 0x000fe20008410000 */
[----:B------:R-:W-:-:S02]  /*2e40*/  HADD2.F32 R152, -RZ, R37.H0_H0 ;  /* 0x20000025ff987230 */ /* 0x000fc40000004100 */
[----:B------:R-:W-:Y:S01]  /*2e50*/  FADD.FTZ R154, R7, -R154 ;  /* 0x8000009a079a7221 */ /* 0x000fe20000010000 */
[----:B------:R-:W-:Y:S01]  /*2e60*/  FSEL R167, R158, RZ, P4 ;  /* 0x000000ff9ea77208 */ /* 0x000fe20002000000 */
[----:B------:R-:W-:Y:S01]  /*2e70*/  FADD.FTZ R157, R9, -R166 ;  /* 0x800000a6099d7221 */ /* 0x000fe20000010000 */
[----:B------:R-:W-:Y:S01]  /*2e80*/  LOP3.LUT P4, RZ, R215, 0xff, RZ, 0xc0, !PT ;  /* 0x000000ffd7ff7812 */ /* 0x000fe2000788c0ff */
[----:B------:R-:W-:Y:S01]  /*2e90*/  FFMA.FTZ R166, R206, R162, R163 ;  /* 0x000000a2cea67223 */ /* 0x000fe200000100a3 */
[----:B------:R-:W-:Y:S02]  /*2ea0*/  HADD2.F32 R156, -RZ, R37.H1_H1 ;  /* 0x30000025ff9c7230 */ /* 0x000fe40000004100 */
[----:B------:R-:W-:Y:S01]  /*2eb0*/  FMUL.FTZ R155, R155, UR14 ;  /* 0x0000000e9b9b7c20 */ /* 0x000fe20008410000 */
[----:B------:R-:W-:Y:S01]  /*2ec0*/  FSEL R158, R153, RZ, P4 ;  /* 0x000000ff999e7208 */ /* 0x000fe20002000000 */
[----:B------:R-:W-:Y:S01]  /*2ed0*/  FFMA.FTZ R154, R5, R154, R152 ;  /* 0x0000009a059a7223 */ /* 0x000fe20000010098 */
[----:B------:R-:W-:Y:S01]  /*2ee0*/  LOP3.LUT P4, RZ, R215, 0xff00, RZ, 0xc0, !PT ;  /* 0x0000ff00d7ff7812 */ /* 0x000fe2000788c0ff */
[----:B------:R-:W-:-:S02]  /*2ef0*/  HADD2.F32 R152, -RZ, R36.H1_H1 ;  /* 0x30000024ff987230 */ /* 0x000fc40000004100 */
[----:B------:R-:W-:Y:S01]  /*2f00*/  FADD.FTZ R166, R203, -R166 ;  /* 0x800000a6cba67221 */ /* 0x000fe20000010000 */
[----:B------:R-:W-:Y:S01]  /*2f10*/  FFMA.FTZ R156, R5, R157, R156 ;  /* 0x0000009d059c7223 */ /* 0x000fe2000001009c */
[----:B------:R-:W-:Y:S01]  /*2f20*/  FMUL.FTZ R154, R154, UR14 ;  /* 0x0000000e9a9a7c20 */ /* 0x000fe20008410000 */
[----:B------:R-:W-:Y:S01]  /*2f30*/  FSEL R165, R155, RZ, P4 ;  /* 0x000000ff9ba57208 */ /* 0x000fe20002000000 */
[----:B------:R-:W-:Y:S01]  /*2f40*/  FFMA.FTZ R153, R5, R166, R152 ;  /* 0x000000a605997223 */ /* 0x000fe20000010098 */
[----:B------:R-:W-:Y:S01]  /*2f50*/  LOP3.LUT P4, RZ, R214, 0xff0000, RZ, 0xc0, !PT ;  /* 0x00ff0000d6ff7812 */ /* 0x000fe2000788c0ff */
[----:B------:R-:W-:Y:S01]  /*2f60*/  FFMA.FTZ R166, R207, R162, R163 ;  /* 0x000000a2cfa67223 */ /* 0x000fe200000100a3 */
[----:B------:R-:W-:Y:S01]  /*2f70*/  FMUL.FTZ R155, R156, UR14 ;  /* 0x0000000e9c9b7c20 */ /* 0x000fe20008410000 */
[----:B------:R-:W-:Y:S01]  /*2f80*/  HADD2.F32 R152, -RZ, R36.H0_H0 ;  /* 0x20000024ff987230 */ /* 0x000fe20000004100 */
[----:B------:R-:W-:Y:S01]  /*2f90*/  FSEL R156, R154, RZ, P4 ;  /* 0x000000ff9a9c7208 */ /* 0x000fe20002000000 */
[----:B------:R-:W-:Y:S01]  /*2fa0*/  FADD.FTZ R166, R205, -R166 ;  /* 0x800000a6cda67221 */ /* 0x000fe20000010000 */
[----:B------:R-:W-:Y:S01]  /*2fb0*/  LOP3.LUT P4, RZ, R214, 0xff000000, RZ, 0xc0, !PT ;  /* 0xff000000d6ff7812 */ /* 0x000fe2000788c0ff */
[----:B------:R-:W-:Y:S01]  /*2fc0*/  FMUL.FTZ R153, R153, UR14 ;  /* 0x0000000e99997c20 */ /* 0x000fe20008410000 */
[----:B------:R-:W-:Y:S01]  /*2fd0*/  F2FP.F16.F32.PACK_AB R154, R165, R158 ;  /* 0x0000009ea59a723e */ /* 0x000fe200000000ff */
[----:B------:R-:W-:Y:S01]  /*2fe0*/  FFMA.FTZ R152, R5, R166, R152 ;  /* 0x000000a605987223 */ /* 0x000fe20000010098 */
[----:B------:R-:W-:-:S02]  /*2ff0*/  FSEL R159, R155, RZ, P4 ;  /* 0x000000ff9b9f7208 */ /* 0x000fc40002000000 */
[----:B------:R-:W-:Y:S01]  /*3000*/  LOP3.LUT P4, RZ, R214, 0xff00, RZ, 0xc0, !PT ;  /* 0x0000ff00d6ff7812 */ /* 0x000fe2000788c0ff */
[----:B------:R-:W-:Y:S01]  /*3010*/  FMUL.FTZ R152, R152, UR14 ;  /* 0x0000000e98987c20 */ /* 0x000fe20008410000 */
[----:B------:R-:W-:Y:S02]  /*3020*/  F2FP.F16.F32.PACK_AB R155, R167, R164 ;  /* 0x000000a4a79b723e */ /* 0x000fe400000000ff */
[----:B------:R-:W-:Y:S02]  /*3030*/  FSEL R157, R153, RZ, P4 ;  /* 0x000000ff999d7208 */ /* 0x000fe40002000000 */
[----:B------:R-:W-:Y:S02]  /*3040*/  LOP3.LUT P4, RZ, R214, 0xff, RZ, 0xc0, !PT ;  /* 0x000000ffd6ff7812 */ /* 0x000fe4000788c0ff */
[----:B------:R-:W-:Y:S02]  /*3050*/  F2FP.F16.F32.PACK_AB R153, R159, R156 ;  /* 0x0000009c9f99723e */ /* 0x000fe400000000ff */
[----:B------:R-:W-:-:S04]  /*3060*/  FSEL R152, R152, RZ, P4 ;  /* 0x000000ff98987208 */ /* 0x000fc80002000000 */
[----:B------:R-:W-:Y:S01]  /*3070*/  F2FP.F16.F32.PACK_AB R152, R157, R152 ;  /* 0x000000989d98723e */ /* 0x000fe200000000ff */
[----:B------:R-:W-:Y:S06]  /*3080*/  BRA `(.L_x_2373) ;  /* 0x0000001800487947 */ /* 0x000fec0003800000 */
.L_x_2374:
[-CC-:B------:R-:W-:Y:S01]  /*3090*/  FFMA.FTZ R145, R15, R162.reuse, R163.reuse ;  /* 0x000000a20f917223 */ /* 0x180fe200000100a3 */
[--C-:B------:R-:W-:Y:S02]  /*30a0*/  HADD2.F32 R146, -RZ, R39.reuse.H0_H0 ;  /* 0x20000027ff927230 */ /* 0x100fe40000004100 */
[-C--:B------:R-:W-:Y:S01]  /*30b0*/  FFMA.FTZ R147, R16, R162.reuse, R163 ;  /* 0x000000a210937223 */ /* 0x080fe200000100a3 */
[----:B------:R-:W-:Y:S02]  /*30c0*/  HADD2.F32 R153, -RZ, R39.H1_H1 ;  /* 0x30000027ff997230 */ /* 0x000fe40000004100 */
[----:B------:R-:W-:Y:S01]  /*30d0*/  FADD.FTZ R144, R12, -R145 ;  /* 0x800000910c907221 */ /* 0x000fe20000010000 */
[-C--:B------:R-:W-:Y:S01]  /*30e0*/  FFMA.FTZ R145, R11, R162.reuse, R163 ;  /* 0x000000a20b917223 */ /* 0x080fe200000100a3 */
[----:B------:R-:W-:Y:S01]  /*30f0*/  FADD.FTZ R152, R14, -R147 ;  /* 0x800000930e987221 */ /* 0x000fe20000010000 */
[--C-:B------:R-:W-:Y:S01]  /*3100*/  FFMA.FTZ R154, R10, R162, R163.reuse ;  /* 0x000000a20a9a7223 */ /* 0x100fe200000100a3 */
[----:B-----5:R-:W-:Y:S01]  /*3110*/  FFMA.FTZ R167, R5, R144, R146 ;  /* 0x0000009005a77223 */ /* 0x020fe20000010092 */
[----:B------:R-:W-:Y:S01]  /*3120*/  FFMA.FTZ R144, R201, R162, R163 ;  /* 0x000000a2c9907223 */ /* 0x000fe200000100a3 */
[----:B------:R-:W-:Y:S01]  /*3130*/  FADD.FTZ R146, R8, -R145 ;  /* 0x8000009108927221 */ /* 0x000fe20000010000 */
[----:B------:R-:W-:-:S02]  /*3140*/  HADD2.F32 R145, -RZ, R37.H0_H0 ;  /* 0x20000025ff917230 */ /* 0x000fc40000004100 */
[----:B------:R-:W-:Y:S01]  /*3150*/  FFMA.FTZ R226, R5, R152, R153 ;  /* 0x0000009805e27223 */ /* 0x000fe20000010099 */
[----:B------:R-:W-:Y:S01]  /*3160*/  FADD.FTZ R144, R7, -R144 ;  /* 0x8000009007907221 */ /* 0x000fe20000010000 */
[----:B------:R-:W-:Y:S01]  /*3170*/  ISETP.GE.U32.AND P4, PT, R214, RZ, PT ;  /* 0x000000ffd600720c */ /* 0x000fe20003f86070 */
[--C-:B------:R-:W-:Y:S02]  /*3180*/  HADD2.F32 R147, -RZ, R38.reuse.H1_H1 ;  /* 0x30000026ff937230 */ /* 0x100fe40000004100 */
[----:B------:R-:W-:Y:S01]  /*3190*/  FADD.FTZ R154, R13, -R154 ;  /* 0x8000009a0d9a7221 */ /* 0x000fe20000010000 */
[----:B------:R-:W-:Y:S01]  /*31a0*/  FFMA.FTZ R155, R5, R144, R145 ;  /* 0x00000090059b7223 */ /* 0x000fe20000010091 */
[----:B------:R-:W-:Y:S01]  /*31b0*/  FMUL.FTZ R145, R226, UR14 ;  /* 0x0000000ee2917c20 */ /* 0x000fe20008410000 */
[----:B------:R-:W-:Y:S01]  /*31c0*/  HADD2.F32 R152, -RZ, R38.H0_H0 ;  /* 0x20000026ff987230 */ /* 0x000fe20000004100 */
[----:B------:R-:W-:Y:S01]  /*31d0*/  ISETP.GE.U32.AND.EX P4, PT, R215, 0x1000000, PT, P4 ;  /* 0x01000000d700780c */ /* 0x000fe20003f86140 */
[----:B------:R-:W-:Y:S01]  /*31e0*/  FFMA.FTZ R166, R5, R154, R147 ;  /* 0x0000009a05a67223 */ /* 0x000fe20000010093 */
[----:B------:R-:W-:Y:S01]  /*31f0*/  FFMA.FTZ R144, R6, R162, R163 ;  /* 0x000000a206907223 */ /* 0x000fe200000100a3 */
[----:B------:R-:W-:Y:S01]  /*3200*/  FMUL.FTZ R147, R167, UR14 ;  /* 0x0000000ea7937c20 */ /* 0x000fe20008410000 */
[----:B------:R-:W-:Y:S01]  /*3210*/  FSEL R197, R145, RZ, P4 ;  /* 0x000000ff91c57208 */ /* 0x000fe20002000000 */
[----:B------:R-:W-:Y:S01]  /*3220*/  FFMA.FTZ R157, R5, R146, R152 ;  /* 0x00000092059d7223 */ /* 0x000fe20000010098 */
[----:B------:R-:W-:Y:S01]  /*3230*/  LOP3.LUT P4, RZ, R215, 0xff0000, RZ, 0xc0, !PT ;  /* 0x00ff0000d7ff7812 */ /* 0x000fe2000788c0ff */
[----:B------:R-:W-:-:S02]  /*3240*/  HADD2.F32 R146, -RZ, R37.H1_H1 ;  /* 0x30000025ff927230 */ /* 0x000fc40000004100 */
[----:B------:R-:W-:Y:S01]  /*3250*/  FADD.FTZ R144, R9, -R144 ;  /* 0x8000009009907221 */ /* 0x000fe20000010000 */
[----:B------:R-:W-:Y:S01]  /*3260*/  FMUL.FTZ R145, R157, UR14 ;  /* 0x0000000e9d917c20 */ /* 0x000fe20008410000 */
[----:B------:R-:W-:Y:S01]  /*3270*/  FSEL R196, R147, RZ, P4 ;  /* 0x000000ff93c47208 */ /* 0x000fe20002000000 */
[----:B------:R-:W-:Y:S01]  /*3280*/  FMUL.FTZ R147, R166, UR14 ;  /* 0x0000000ea6937c20 */ /* 0x000fe20008410000 */
[----:B------:R-:W-:Y:S01]  /*3290*/  LOP3.LUT P4, RZ, R215, 0xff, RZ, 0xc0, !PT ;  /* 0x000000ffd7ff7812 */ /* 0x000fe2000788c0ff */
[----:B------:R-:W-:Y:S01]  /*32a0*/  FFMA.FTZ R158, R5, R144, R146 ;  /* 0x00000090059e7223 */ /* 0x000fe20000010092 */
[----:B------:R-:W-:Y:S01]  /*32b0*/  FFMA.FTZ R144, R207, R162, R163 ;  /* 0x000000a2cf907223 */ /* 0x000fe200000100a3 */
[--C-:B------:R-:W-:Y:S01]  /*32c0*/  HADD2.F32 R146, -RZ, R36.reuse.H0_H0 ;  /* 0x20000024ff927230 */ /* 0x100fe20000004100 */
[----:B------:R-:W-:Y:S01]  /*32d0*/  FSEL R164, R145, RZ, P4 ;  /* 0x000000ff91a47208 */ /* 0x000fe20002000000 */
[----:B------:R-:W-:Y:S01]  /*32e0*/  FMUL.FTZ R145, R155, UR14 ;  /* 0x0000000e9b917c20 */ /* 0x000fe20008410000 */
[----:B------:R-:W-:Y:S01]  /*32f0*/  LOP3.LUT P4, RZ, R215, 0xff00, RZ, 0xc0, !PT ;  /* 0x0000ff00d7ff7812 */ /* 0x000fe2000788c0ff */
[----:B------:R-:W-:Y:S01]  /*3300*/  FADD.FTZ R144, R205, -R144 ;  /* 0x80000090cd907221 */ /* 0x000fe20000010000 */
[----:B------:R-:W-:-:S02]  /*3310*/  HADD2.F32 R152, -RZ, R36.H1_H1 ;  /* 0x30000024ff987230 */ /* 0x000fc40000004100 */
[----:B------:R-:W-:Y:S01]  /*3320*/  FSEL R165, R147, RZ, P4 ;  /* 0x000000ff93a57208 */ /* 0x000fe20002000000 */
[----:B------:R-:W-:Y:S01]  /*3330*/  FFMA.FTZ R144, R5, R144, R146 ;  /* 0x0000009005907223 */ /* 0x000fe20000010092 */
[----:B------:R-:W-:Y:S01]  /*3340*/  LOP3.LUT P4, RZ, R214, 0xff0000, RZ, 0xc0, !PT ;  /* 0x00ff0000d6ff7812 */ /* 0x000fe2000788c0ff */
[----:B------:R-:W-:Y:S01]  /*3350*/  FFMA.FTZ R146, R206, R162, R163 ;  /* 0x000000a2ce927223 */ /* 0x000fe200000100a3 */
[----:B------:R-:W-:Y:S02]  /*3360*/  FMUL.FTZ R147, R158, UR14 ;  /* 0x0000000e9e937c20 */ /* 0x000fe40008410000 */
[----:B------:R-:W-:Y:S01]  /*3370*/  FSEL R156, R145, RZ, P4 ;  /* 0x000000ff919c7208 */ /* 0x000fe20002000000 */
[----:B------:R-:W-:Y:S01]  /*3380*/  FADD.FTZ R146, R203, -R146 ;  /* 0x80000092cb927221 */ /* 0x000fe20000010000 */
[----:B------:R-:W-:Y:S01]  /*3390*/  LOP3.LUT P4, RZ, R214, 0xff000000, RZ, 0xc0, !PT ;  /* 0xff000000d6ff7812 */ /* 0x000fe2000788c0ff */
[----:B------:R-:W-:Y:S02]  /*33a0*/  FMUL.FTZ R145, R144, UR14 ;  /* 0x0000000e90917c20 */ /* 0x000fe40008410000 */
        /* <DEDUP_REMOVED lines=16> */
.L_x_2370:
        /* <DEDUP_REMOVED lines=14> */
[----:B-----5:R-:W-:Y:S01]  /*3590*/  FMUL.FTZ R148, R5, R148 ;  /* 0x0000009405947220 */ /* 0x020fe20000410000 */
[----:B------:R-:W-:Y:S01]  /*35a0*/  FADD.FTZ R150, R14, -R149 ;  /* 0x800000950e967221 */ /* 0x000fe20000010000 */
[----:B------:R-:W-:Y:S01]  /*35b0*/  FFMA.FTZ R149, R11, R162, R163 ;  /* 0x000000a20b957223 */ /* 0x000fe200000100a3 */
[C---:B------:R-:W-:Y:S01]  /*35c0*/  FMUL.FTZ R155, R5.reuse, R154 ;  /* 0x0000009a059b7220 */ /* 0x040fe20000410000 */
[----:B------:R-:W-:Y:S01]  /*35d0*/  FMUL.FTZ R148, R148, UR14 ;  /* 0x0000000e94947c20 */ /* 0x000fe20008410000 */
[----:B------:R-:W-:-:S02]  /*35e0*/  FMUL.FTZ R150, R5, R150 ;  /* 0x0000009605967220 */ /* 0x000fc40000410000 */
[----:B------:R-:W-:Y:S02]  /*35f0*/  FMUL.FTZ R156, R155, UR14 ;  /* 0x0000000e9b9c7c20 */ /* 0x000fe40008410000 */
[----:B------:R-:W-:Y:S01]  /*3600*/  FSEL R166, R148, RZ, P4 ;  /* 0x000000ff94a67208 */ /* 0x000fe20002000000 */
[----:B------:R-:W-:Y:S01]  /*3610*/  FMUL.FTZ R153, R150, UR14 ;  /* 0x0000000e96997c20 */ /* 0x000fe20008410000 */
[----:B------:R-:W-:Y:S01]  /*3620*/  LOP3.LUT P4, RZ, R225, 0xff0000, RZ, 0xc0, !PT ;  /* 0x00ff0000e1ff7812 */ /* 0x000fe2000788c0ff */
[----:B------:R-:W-:-:S03]  /*3630*/  FFMA.FTZ R150, R10, R162, R163 ;  /* 0x000000a20a967223 */ /* 0x000fc600000100a3 */
[----:B------:R-:W-:Y:S01]  /*3640*/  FSEL R151, R148, RZ, P4 ;  /* 0x000000ff94977208 */ /* 0x000fe20002000000 */
[----:B------:R-:W-:Y:S01]  /*3650*/  FADD.FTZ R148, R8, -R149 ;  /* 0x8000009508947221 */ /* 0x000fe20000010000 */
[----:B------:R-:W-:Y:S01]  /*3660*/  ISETP.GE.U32.AND P4, PT, R214, RZ, PT ;  /* 0x000000ffd600720c */ /* 0x000fe20003f86070 */
[----:B------:R-:W-:Y:S01]  /*3670*/  FADD.FTZ R152, R13, -R150 ;  /* 0x800000960d987221 */ /* 0x000fe20000010000 */
[----:B------:R-:W-:Y:S01]  /*3680*/  FFMA.FTZ R150, R201, R162, R163 ;  /* 0x000000a2c9967223 */ /* 0x000fe200000100a3 */
        /* <DEDUP_REMOVED lines=14> */
[----:B------:R-:W-:-:S04]  /*3770*/  LOP3.LUT P4, RZ, R225, 0xff, RZ, 0xc0, !PT ;  /* 0x000000ffe1ff7812 */ /* 0x000fc8000788c0ff */
[----:B------:R-:W-:Y:S01]  /*3780*/  FSEL R150, R149, RZ, P4 ;  /* 0x000000ff95967208 */ /* 0x000fe20002000000 */
[----:B------:R-:W-:Y:S01]  /*3790*/  FMUL.FTZ R149, R152, UR14 ;  /* 0x0000000e98957c20 */ /* 0x000fe20008410000 */
[----:B------:R-:W-:Y:S01]  /*37a0*/  LOP3.LUT P4, RZ, R215, 0xff00, RZ, 0xc0, !PT ;  /* 0x0000ff00d7ff7812 */ /* 0x000fe2000788c0ff */
[----:B------:R-:W-:-:S03]  /*37b0*/  FFMA.FTZ R152, R206, R162, R163 ;  /* 0x000000a2ce987223 */ /* 0x000fc600000100a3 */
[----:B------:R-:W-:Y:S01]  /*37c0*/  FSEL R167, R153, RZ, P4 ;  /* 0x000000ff99a77208 */ /* 0x000fe20002000000 */
[----:B------:R-:W-:Y:S01]  /*37d0*/  FADD.FTZ R154, R203, -R152 ;  /* 0x80000098cb9a7221 */ /* 0x000fe20000010000 */
[----:B------:R-:W-:Y:S01]  /*37e0*/  LOP3.LUT P4, RZ, R225, 0xff00, RZ, 0xc0, !PT ;  /* 0x0000ff00e1ff7812 */ /* 0x000fe2000788c0ff */
[----:B------:R-:W-:Y:S02]  /*37f0*/  FFMA.FTZ R152, R207, R162, R163 ;  /* 0x000000a2cf987223 */ /* 0x000fe400000100a3 */
[----:B------:R-:W-:Y:S01]  /*3800*/  FMUL.FTZ R155, R5, R154 ;  /* 0x0000009a059b7220 */ /* 0x000fe20000410000 */
[----:B------:R-:W-:Y:S01]  /*3810*/  FSEL R153, R153, RZ, P4 ;  /* 0x000000ff99997208 */ /* 0x000fe20002000000 */
[----:B------:R-:W-:Y:S01]  /*3820*/  FADD.FTZ R154, R205, -R152 ;  /* 0x80000098cd9a7221 */ /* 0x000fe20000010000 */
[----:B------:R-:W-:Y:S01]  /*3830*/  LOP3.LUT P4, RZ, R214, 0xff0000, RZ, 0xc0, !PT ;  /* 0x00ff0000d6ff7812 */ /* 0x000fe2000788c0ff */
[----:B------:R-:W-:Y:S01]  /*3840*/  FMUL.FTZ R155, R155, UR14 ;  /* 0x0000000e9b9b7c20 */ /* 0x000fe20008410000 */
[----:B------:R-:W-:Y:S01]  /*3850*/  F2FP.F16.F32.PACK_AB R150, R153, R150 ;  /* 0x000000969996723e */ /* 0x000fe200000000ff */
[----:B------:R-:W-:Y:S01]  /*3860*/  FMUL.FTZ R154, R5, R154 ;  /* 0x0000009a059a7220 */ /* 0x000fe20000410000 */
[----:B------:R-:W-:-:S02]  /*3870*/  FSEL R158, R149, RZ, P4 ;  /* 0x000000ff959e7208 */ /* 0x000fc40002000000 */
[----:B------:R-:W-:Y:S01]  /*3880*/  LOP3.LUT P4, RZ, R224, 0xff0000, RZ, 0xc0, !PT ;  /* 0x00ff0000e0ff7812 */ /* 0x000fe2000788c0ff */
[----:B------:R-:W-:-:S03]  /*3890*/  FMUL.FTZ R154, R154, UR14 ;  /* 0x0000000e9a9a7c20 */ /* 0x000fc60008410000 */
        /* <DEDUP_REMOVED lines=17> */
[----:B------:R-:W-:Y:S02]  /*39b0*/  F2FP.F16.F32.PACK_AB R154, R167, R164 ;  /* 0x000000a4a79a723e */ /* 0x000fe400000000ff */
[----:B------:R-:W-:Y:S01]  /*39c0*/  F2FP.F16.F32.PACK_AB R148, R157, R148 ;  /* 0x000000949d94723e */ /* 0x000fe200000000ff */
[----:B------:R-:W-:Y:S06]  /*39d0*/  BRA `(.L_x_2373) ;  /* 0x0000000c00f47947 */ /* 0x000fec0003800000 */
.L_x_2376:
[----:B------:R-:W-:Y:S01]  /*39e0*/  FFMA.FTZ R145, R15, R162, R163 ;  /* 0x000000a20f917223 */ /* 0x000fe200000100a3 */
[----:B------:R-:W-:-:S03]  /*39f0*/  LOP3.LUT P4, RZ, R215, 0xff0000, RZ, 0xc0, !PT ;  /* 0x00ff0000d7ff7812 */ /* 0x000fc6000788c0ff */
[----:B------:R-:W-:Y:S01]  /*3a00*/  FADD.FTZ R144, R12, -R145 ;  /* 0x800000910c907221 */ /* 0x000fe20000010000 */
[----:B------:R-:W-:-:S03]  /*3a10*/  FFMA.FTZ R145, R16, R162, R163 ;  /* 0x000000a210917223 */ /* 0x000fc600000100a3 */
[----:B-----5:R-:W-:Y:S01]  /*3a20*/  FMUL.FTZ R148, R5, R144 ;  /* 0x0000009005947220 */ /* 0x020fe20000410000 */
[----:B------:R-:W-:Y:S01]  /*3a30*/  FADD.FTZ R146, R14, -R145 ;  /* 0x800000910e927221 */ /* 0x000fe20000010000 */
[--C-:B------:R-:W-:Y:S02]  /*3a40*/  FFMA.FTZ R145, R11, R162, R163.reuse ;  /* 0x000000a20b917223 */ /* 0x100fe400000100a3 */
[----:B------:R-:W-:Y:S01]  /*3a50*/  FMUL.FTZ R144, R148, UR14 ;  /* 0x0000000e94907c20 */ /* 0x000fe20008410000 */
[----:B------:R-:W-:Y:S01]  /*3a60*/  FMUL.FTZ R159, R5, R146 ;  /* 0x00000092059f7220 */ /* 0x000fe20000410000 */
[----:B------:R-:W-:-:S03]  /*3a70*/  FFMA.FTZ R146, R10, R162, R163 ;  /* 0x000000a20a927223 */ /* 0x000fc600000100a3 */
[----:B------:R-:W-:Y:S01]  /*3a80*/  FSEL R166, R144, RZ, P4 ;  /* 0x000000ff90a67208 */ /* 0x000fe20002000000 */
[----:B------:R-:W-:Y:S01]  /*3a90*/  FMUL.FTZ R147, R159, UR14 ;  /* 0x0000000e9f937c20 */ /* 0x000fe20008410000 */
[----:B------:R-:W-:Y:S01]  /*3aa0*/  LOP3.LUT P4, RZ, R225, 0xff0000, RZ, 0xc0, !PT ;  /* 0x00ff0000e1ff7812 */ /* 0x000fe2000788c0ff */
[----:B------:R-:W-:-:S03]  /*3ab0*/  FADD.FTZ R146, R13, -R146 ;  /* 0x800000920d927221 */ /* 0x000fc60000010000 */
[----:B------:R-:W-:Y:S01]  /*3ac0*/  FSEL R196, R144, RZ, P4 ;  /* 0x000000ff90c47208 */ /* 0x000fe20002000000 */
[----:B------:R-:W-:Y:S01]  /*3ad0*/  FADD.FTZ R144, R8, -R145 ;  /* 0x8000009108907221 */ /* 0x000fe20000010000 */
[----:B------:R-:W-:Y:S01]  /*3ae0*/  ISETP.GE.U32.AND P4, PT, R214, RZ, PT ;  /* 0x000000ffd600720c */ /* 0x000fe20003f86070 */
[C---:B------:R-:W-:Y:S01]  /*3af0*/  FMUL.FTZ R155, R5.reuse, R146 ;  /* 0x00000092059b7220 */ /* 0x040fe20000410000 */
[--C-:B------:R-:W-:Y:S01]  /*3b00*/  FFMA.FTZ R146, R6, R162, R163.reuse ;  /* 0x000000a206927223 */ /* 0x100fe200000100a3 */
[----:B------:R-:W-:Y:S01]  /*3b10*/  FMUL.FTZ R152, R5, R144 ;  /* 0x0000009005987220 */ /* 0x000fe20000410000 */
[----:B------:R-:W-:Y:S01]  /*3b20*/  ISETP.GE.U32.AND.EX P4, PT, R215, 0x1000000, PT, P4 ;  /* 0x01000000d700780c */ /* 0x000fe20003f86140 */
[----:B------:R-:W-:Y:S01]  /*3b30*/  FFMA.FTZ R144, R201, R162, R163 ;  /* 0x000000a2c9907223 */ /* 0x000fe200000100a3 */
[----:B------:R-:W-:Y:S01]  /*3b40*/  FADD.FTZ R146, R9, -R146 ;  /* 0x8000009209927221 */ /* 0x000fe20000010000 */
[----:B------:R-:W-:Y:S01]  /*3b50*/  FMUL.FTZ R145, R152, UR14 ;  /* 0x0000000e98917c20 */ /* 0x000fe20008410000 */
[----:B------:R-:W-:Y:S01]  /*3b60*/  FSEL R217, R147, RZ, P4 ;  /* 0x000000ff93d97208 */ /* 0x000fe20002000000 */
[----:B------:R-:W-:Y:S01]  /*3b70*/  FADD.FTZ R144, R7, -R144 ;  /* 0x8000009007907221 */ /* 0x000fe20000010000 */
[----:B------:R-:W-:Y:S01]  /*3b80*/  ISETP.GE.U32.AND P4, PT, R224, RZ, PT ;  /* 0x000000ffe000720c */ /* 0x000fe20003f86070 */
[----:B------:R-:W-:-:S02]  /*3b90*/  FMUL.FTZ R151, R5, R146 ;  /* 0x0000009205977220 */ /* 0x000fc40000410000 */
[----:B------:R-:W-:Y:S01]  /*3ba0*/  FMUL.FTZ R150, R5, R144 ;  /* 0x0000009005967220 */ /* 0x000fe20000410000 */
[----:B------:R-:W-:Y:S01]  /*3bb0*/  ISETP.GE.U32.AND.EX P4, PT, R225, 0x1000000, PT, P4 ;  /* 0x01000000e100780c */ /* 0x000fe20003f86140 */
[----:B------:R-:W-:-:S03]  /*3bc0*/  FFMA.FTZ R144, R206, R162, R163 ;  /* 0x000000a2ce907223 */ /* 0x000fc600000100a3 */
[----:B------:R-:W-:Y:S01]  /*3bd0*/  FSEL R227, R147, RZ, P4 ;  /* 0x000000ff93e37208 */ /* 0x000fe20002000000 */
[----:B------:R-:W-:Y:S01]  /*3be0*/  FMUL.FTZ R147, R155, UR14 ;  /* 0x0000000e9b937c20 */ /* 0x000fe20008410000 */
[----:B------:R-:W-:Y:S01]  /*3bf0*/  LOP3.LUT P4, RZ, R215, 0xff, RZ, 0xc0, !PT ;  /* 0x000000ffd7ff7812 */ /* 0x000fe2000788c0ff */
[----:B------:R-:W-:Y:S01]  /*3c00*/  FADD.FTZ R146, R203, -R144 ;  /* 0x80000090cb927221 */ /* 0x000fe20000010000 */
[----:B------:R-:W-:Y:S02]  /*3c10*/  FFMA.FTZ R144, R207, R162, R163 ;  /* 0x000000a2cf907223 */ /* 0x000fe400000100a3 */
[----:B------:R-:W-:Y:S01]  /*3c20*/  FSEL R154, R145, RZ, P4 ;  /* 0x000000ff919a7208 */ /* 0x000fe20002000000 */
[----:B------:R-:W-:Y:S01]  /*3c30*/  FMUL.FTZ R149, R5, R146 ;  /* 0x0000009205957220 */ /* 0x000fe20000410000 */
[----:B------:R-:W-:Y:S01]  /*3c40*/  LOP3.LUT P4, RZ, R225, 0xff, RZ, 0xc0, !PT ;  /* 0x000000ffe1ff7812 */ /* 0x000fe2000788c0ff */
[----:B------:R-:W-:Y:S01]  /*3c50*/  FADD.FTZ R144, R205, -R144 ;  /* 0x80000090cd907221 */ /* 0x000fe20000010000 */
[----:B------:R-:W-:-:S02]  /*3c60*/  F2FP.F16.F32.PACK_AB R146, R155, R152 ;  /* 0x000000989b92723e */ /* 0x000fc400000000ff */
[----:B------:R-:W-:Y:S01]  /*3c70*/  FSEL R164, R145, RZ, P4 ;  /* 0x000000ff91a47208 */ /* 0x000fe20002000000 */
[----:B------:R-:W-:Y:S01]  /*3c80*/  FMUL.FTZ R145, R150, UR14 ;  /* 0x0000000e96917c20 */ /* 0x000fe20008410000 */
[----:B------:R-:W-:Y:S01]  /*3c90*/  LOP3.LUT P4, RZ, R215, 0xff00, RZ, 0xc0, !PT ;  /* 0x0000ff00d7ff7812 */ /* 0x000fe2000788c0ff */
[----:B------:R-:W-:Y:S01]  /*3ca0*/  FMUL.FTZ R144, R5, R144 ;  /* 0x0000009005907220 */ /* 0x000fe20000410000 */
[----:B------:R-:W-:Y:S02]  /*3cb0*/  F2FP.F16.F32.PACK_AB R155, R217, R166 ;  /* 0x000000a6d99b723e */ /* 0x000fe400000000ff */
[----:B------:R-:W-:Y:S02]  /*3cc0*/  FSEL R167, R147, RZ, P4 ;  /* 0x000000ff93a77208 */ /* 0x000fe40002000000 */
[----:B------:R-:W-:Y:S02]  /*3cd0*/  LOP3.LUT P4, RZ, R225, 0xff00, RZ, 0xc0, !PT ;  /* 0x0000ff00e1ff7812 */ /* 0x000fe4000788c0ff */
[----:B------:R-:W-:-:S02]  /*3ce0*/  F2FP.F16.F32.PACK_AB R154, R167, R154 ;  /* 0x0000009aa79a723e */ /* 0x000fc400000000ff */
[----:B------:R-:W-:Y:S01]  /*3cf0*/  FSEL R197, R147, RZ, P4 ;  /* 0x000000ff93c57208 */ /* 0x000fe20002000000 */
[----:B------:R-:W-:Y:S01]  /*3d00*/  FMUL.FTZ R147, R151, UR14 ;  /* 0x0000000e97937c20 */ /* 0x000fe20008410000 */
[----:B------:R-:W-:-:S04]  /*3d10*/  LOP3.LUT P4, RZ, R214, 0xff0000, RZ, 0xc0, !PT ;  /* 0x00ff0000d6ff7812 */ /* 0x000fc8000788c0ff */
[----:B------:R-:W-:Y:S02]  /*3d20*/  FSEL R153, R145, RZ, P4 ;  /* 0x000000ff91997208 */ /* 0x000fe40002000000 */
[----:B------:R-:W-:-:S04]  /*3d30*/  LOP3.LUT P4, RZ, R224, 0xff0000, RZ, 0xc0, !PT ;  /* 0x00ff0000e0ff7812 */ /* 0x000fc8000788c0ff */
[----:B------:R-:W-:Y:S01]  /*3d40*/  FSEL R156, R145, RZ, P4 ;  /* 0x000000ff919c7208 */ /* 0x000fe20002000000 */
[----:B------:R-:W-:Y:S01]  /*3d50*/  FMUL.FTZ R145, R149, UR14 ;  /* 0x0000000e95917c20 */ /* 0x000fe20008410000 */
[----:B------:R-:W-:-:S04]  /*3d60*/  LOP3.LUT P4, RZ, R214, 0xff000000, RZ, 0xc0, !PT ;  /* 0xff000000d6ff7812 */ /* 0x000fc8000788c0ff */
[C---:B------:R-:W-:Y:S02]  /*3d70*/  FSEL R158, R147.reuse, RZ, P4 ;  /* 0x000000ff939e7208 */ /* 0x040fe40002000000 */
[----:B------:R-:W-:Y:S02]  /*3d80*/  LOP3.LUT P4, RZ, R224, 0xff000000, RZ, 0xc0, !PT ;  /* 0xff000000e0ff7812 */ /* 0x000fe4000788c0ff */
        /* <DEDUP_REMOVED lines=18> */
[----:B------:R-:W-:Y:S01]  /*3eb0*/  F2FP.F16.F32.PACK_AB R152, R157, R152 ;  /* 0x000000989d98723e */ /* 0x000fe200000000ff */
[----:B------:R-:W-:Y:S06]  /*3ec0*/  BRA `(.L_x_2373) ;  /* 0x0000000800b87947 */ /* 0x000fec0003800000 */
.L_x_2375:
[----:B------:R-:W-:Y:S01]  /*3ed0*/  UMOV UR4, UR6 ;  /* 0x0000000600047c82 */ /* 0x000fe20008000000 */
[----:B------:R-:W-:Y:S01]  /*3ee0*/  UMOV UR5, UR7 ;  /* 0x0000000700057c82 */ /* 0x000fe20008000000 */
[----:B------:R-:W-:-:S04]  /*3ef0*/  UISETP.NE.U32.AND UP0, UPT, UR4, URZ, UPT ;  /* 0x000000ff0400728c */ /* 0x000fc8000bf05070 */
[----:B------:R-:W-:-:S09]  /*3f00*/  UISETP.NE.AND.EX UP0, UPT, UR5, URZ, UPT, UP0 ;  /* 0x000000ff0500728c */ /* 0x000fd2000bf05300 */
[----:B------:R-:W-:Y:S05]  /*3f10*/  BRA.U UP0, `(.L_x_2377) ;  /* 0x00000005004c7547 */ /* 0x000fea000b800000 */
[-C--:B------:R-:W-:Y:S01]  /*3f20*/  FFMA.FTZ R149, R15, R162.reuse, R163 ;  /* 0x000000a20f957223 */ /* 0x080fe200000100a3 */
[--C-:B------:R-:W-:Y:S01]  /*3f30*/  HADD2.F32 R150, -RZ, R39.reuse.H0_H0 ;  /* 0x20000027ff967230 */ /* 0x100fe20000004100 */
[----:B------:R-:W-:Y:S01]  /*3f40*/  LOP3.LUT P4, RZ, R215, 0xff0000, RZ, 0xc0, !PT ;  /* 0x00ff0000d7ff7812 */ /* 0x000fe2000788c0ff */
[----:B------:R-:W-:Y:S02]  /*3f50*/  HADD2.F32 R152, -RZ, R39.H1_H1 ;  /* 0x30000027ff987230 */ /* 0x000fe40000004100 */
[----:B------:R-:W-:Y:S01]  /*3f60*/  FADD.FTZ R148, R12, -R149 ;  /* 0x800000950c947221 */ /* 0x000fe20000010000 */
[----:B------:R-:W-:Y:S01]  /*3f70*/  FFMA.FTZ R149, R16, R162, R163 ;  /* 0x000000a210957223 */ /* 0x000fe200000100a3 */
[--C-:B------:R-:W-:Y:S02]  /*3f80*/  HADD2.F32 R154, -RZ, R37.reuse.H0_H0 ;  /* 0x20000025ff9a7230 */ /* 0x100fe40000004100 */
        /* <DEDUP_REMOVED lines=14> */
[----:B------:R-:W-:-:S03]  /*4070*/  ISETP.GE.U32.AND P4, PT, R214, RZ, PT ;  /* 0x000000ffd600720c */ /* 0x000fc60003f86070 */
[----:B------:R-:W-:Y:S01]  /*4080*/  FFMA.FTZ R148, R5, R148, R150 ;  /* 0x0000009405947223 */ /* 0x000fe20000010096 */
[----:B------:R-:W-:Y:S01]  /*4090*/  ISETP.GE.U32.AND.EX P4, PT, R215, 0x1000000, PT, P4 ;  /* 0x01000000d700780c */ /* 0x000fe20003f86140 */
[----:B------:R-:W-:Y:S02]  /*40a0*/  HADD2.F32 R150, -RZ, R38.H1_H1 ;  /* 0x30000026ff967230 */ /* 0x000fe40000004100 */
[----:B------:R-:W-:Y:S01]  /*40b0*/  FMUL.FTZ R149, R148, UR14 ;  /* 0x0000000e94957c20 */ /* 0x000fe20008410000 */
[----:B------:R-:W-:Y:S02]  /*40c0*/  FSEL R166, R153, RZ, P4 ;  /* 0x000000ff99a67208 */ /* 0x000fe40002000000 */
[----:B------:R-:W-:Y:S02]  /*40d0*/  ISETP.GE.U32.AND P4, PT, R224, RZ, PT ;  /* 0x000000ffe000720c */ /* 0x000fe40003f86070 */
[----:B------:R-:W-:Y:S02]  /*40e0*/  F2FP.F16.F32.PACK_AB R155, R166, R155 ;  /* 0x0000009ba69b723e */ /* 0x000fe400000000ff */
[----:B------:R-:W-:-:S04]  /*40f0*/  ISETP.GE.U32.AND.EX P4, PT, R225, 0x1000000, PT, P4 ;  /* 0x01000000e100780c */ /* 0x000fc80003f86140 */
[----:B------:R-:W-:Y:S01]  /*4100*/  FSEL R148, R153, RZ, P4 ;  /* 0x000000ff99947208 */ /* 0x000fe20002000000 */
[----:B------:R-:W-:Y:S01]  /*4110*/  FFMA.FTZ R153, R5, R152, R150 ;  /* 0x0000009805997223 */ /* 0x000fe20000010096 */
[----:B------:R-:W-:Y:S01]  /*4120*/  LOP3.LUT P4, RZ, R215, 0xff, RZ, 0xc0, !PT ;  /* 0x000000ffd7ff7812 */ /* 0x000fe2000788c0ff */
[----:B------:R-:W-:Y:S01]  /*4130*/  FFMA.FTZ R150, R201, R162, R163 ;  /* 0x000000a2c9967223 */ /* 0x000fe200000100a3 */
[----:B------:R-:W-:Y:S01]  /*4140*/  F2FP.F16.F32.PACK_AB R151, R148, R151 ;  /* 0x000000979497723e */ /* 0x000fe200000000ff */
[----:B------:R-:W-:Y:S01]  /*4150*/  FMUL.FTZ R153, R153, UR14 ;  /* 0x0000000e99997c20 */ /* 0x000fe20008410000 */
[----:B------:R-:W-:Y:S01]  /*4160*/  FSEL R164, R149, RZ, P4 ;  /* 0x000000ff95a47208 */ /* 0x000fe20002000000 */
[----:B------:R-:W-:Y:S01]  /*4170*/  FADD.FTZ R152, R7, -R150 ;  /* 0x8000009607987221 */ /* 0x000fe20000010000 */
[----:B------:R-:W-:-:S03]  /*4180*/  LOP3.LUT P4, RZ, R225, 0xff, RZ, 0xc0, !PT ;  /* 0x000000ffe1ff7812 */ /* 0x000fc6000788c0ff */
[----:B------:R-:W-:Y:S01]  /*4190*/  FFMA.FTZ R152, R5, R152, R154 ;  /* 0x0000009805987223 */ /* 0x000fe2000001009a */
[----:B------:R-:W-:Y:S01]  /*41a0*/  FSEL R150, R149, RZ, P4 ;  /* 0x000000ff95967208 */ /* 0x000fe20002000000 */
[-CC-:B------:R-:W-:Y:S01]  /*41b0*/  FFMA.FTZ R154, R6, R162.reuse, R163.reuse ;  /* 0x000000a2069a7223 */ /* 0x180fe200000100a3 */
[----:B------:R-:W-:Y:S01]  /*41c0*/  LOP3.LUT P4, RZ, R215, 0xff00, RZ, 0xc0, !PT ;  /* 0x0000ff00d7ff7812 */ /* 0x000fe2000788c0ff */
[----:B------:R-:W-:Y:S01]  /*41d0*/  FMUL.FTZ R149, R152, UR14 ;  /* 0x0000000e98957c20 */ /* 0x000fe20008410000 */
[----:B------:R-:W-:Y:S01]  /*41e0*/  FFMA.FTZ R152, R206, R162, R163 ;  /* 0x000000a2ce987223 */ /* 0x000fe200000100a3 */
[----:B------:R-:W-:Y:S01]  /*41f0*/  FADD.FTZ R154, R9, -R154 ;  /* 0x8000009a099a7221 */ /* 0x000fe20000010000 */
[----:B------:R-:W-:Y:S02]  /*4200*/  FSEL R167, R153, RZ, P4 ;  /* 0x000000ff99a77208 */ /* 0x000fe40002000000 */
[----:B------:R-:W-:Y:S01]  /*4210*/  LOP3.LUT P4, RZ, R225, 0xff00, RZ, 0xc0, !PT ;  /* 0x0000ff00e1ff7812 */ /* 0x000fe2000788c0ff */
[----:B------:R-:W-:Y:S01]  /*4220*/  FFMA.FTZ R156, R5, R154, R156 ;  /* 0x0000009a059c7223 */ /* 0x000fe2000001009c */
[----:B------:R-:W-:-:S02]  /*4230*/  HADD2.F32 R154, -RZ, R36.H1_H1 ;  /* 0x30000024ff9a7230 */ /* 0x000fc40000004100 */
[----:B------:R-:W-:Y:S01]  /*4240*/  FADD.FTZ R152, R203, -R152 ;  /* 0x80000098cb987221 */ /* 0x000fe20000010000 */
[----:B------:R-:W-:Y:S01]  /*4250*/  FSEL R153, R153, RZ, P4 ;  /* 0x000000ff99997208 */ /* 0x000fe20002000000 */
[----:B------:R-:W-:Y:S01]  /*4260*/  FMUL.FTZ R159, R156, UR14 ;  /* 0x0000000e9c9f7c20 */ /* 0x000fe20008410000 */
[----:B------:R-:W-:Y:S01]  /*4270*/  LOP3.LUT P4, RZ, R214, 0xff0000, RZ, 0xc0, !PT ;  /* 0x00ff0000d6ff7812 */ /* 0x000fe2000788c0ff */
[----:B------:R-:W-:Y:S01]  /*4280*/  FFMA.FTZ R157, R5, R152, R154 ;  /* 0x00000098059d7223 */ /* 0x000fe2000001009a */
[----:B------:R-:W-:Y:S01]  /*4290*/  FFMA.FTZ R152, R207, R162, R163 ;  /* 0x000000a2cf987223 */ /* 0x000fe200000100a3 */
[----:B------:R-:W-:Y:S01]  /*42a0*/  HADD2.F32 R156, -RZ, R36.H0_H0 ;  /* 0x20000024ff9c7230 */ /* 0x000fe20000004100 */
[----:B------:R-:W-:Y:S01]  /*42b0*/  FSEL R158, R149, RZ, P4 ;  /* 0x000000ff959e7208 */ /* 0x000fe20002000000 */
[----:B------:R-:W-:Y:S01]  /*42c0*/  FMUL.FTZ R157, R157, UR14 ;  /* 0x0000000e9d9d7c20 */ /* 0x000fe20008410000 */
[----:B------:R-:W-:Y:S01]  /*42d0*/  LOP3.LUT P4, RZ, R224, 0xff0000, RZ, 0xc0, !PT ;  /* 0x00ff0000e0ff7812 */ /* 0x000fe2000788c0ff */
[----:B------:R-:W-:Y:S01]  /*42e0*/  FADD.FTZ R154, R205, -R152 ;  /* 0x80000098cd9a7221 */ /* 0x000fe20000010000 */
[----:B------:R-:W-:-:S02]  /*42f0*/  F2FP.F16.F32.PACK_AB R150, R153, R150 ;  /* 0x000000969996723e */ /* 0x000fc400000000ff */
[----:B------:R-:W-:Y:S01]  /*4300*/  FSEL R149, R149, RZ, P4 ;  /* 0x000000ff95957208 */ /* 0x000fe20002000000 */
[----:B------:R-:W-:Y:S01]  /*4310*/  FFMA.FTZ R154, R5, R154, R156 ;  /* 0x0000009a059a7223 */ /* 0x000fe2000001009c */
[----:B------:R-:W-:-:S03]  /*4320*/  LOP3.LUT P4, RZ, R214, 0xff000000, RZ, 0xc0, !PT ;  /* 0xff000000d6ff7812 */ /* 0x000fc6000788c0ff */
[----:B------:R-:W-:Y:S01]  /*4330*/  FMUL.FTZ R154, R154, UR14 ;  /* 0x0000000e9a9a7c20 */ /* 0x000fe20008410000 */
        /* <DEDUP_REMOVED lines=17> */
.L_x_2377:
[-CC-:B------:R-:W-:Y:S01]  /*4450*/  FFMA.FTZ R145, R15, R162.reuse, R163.reuse ;  /* 0x000000a20f917223 */ /* 0x180fe200000100a3 */
[--C-:B------:R-:W-:Y:S01]  /*4460*/  HADD2.F32 R146, -RZ, R39.reuse.H0_H0 ;  /* 0x20000027ff927230 */ /* 0x100fe20000004100 */
[----:B------:R-:W-:Y:S01]  /*4470*/  LOP3.LUT P4, RZ, R215, 0xff0000, RZ, 0xc0, !PT ;  /* 0x00ff0000d7ff7812 */ /* 0x000fe2000788c0ff */
[-C--:B------:R-:W-:Y:S01]  /*4480*/  FFMA.FTZ R150, R10, R162.reuse, R163 ;  /* 0x000000a20a967223 */ /* 0x080fe200000100a3 */
[----:B------:R-:W-:Y:S01]  /*4490*/  FADD.FTZ R144, R12, -R145 ;  /* 0x800000910c907221 */ /* 0x000fe20000010000 */
[----:B------:R-:W-:Y:S02]  /*44a0*/  FFMA.FTZ R145, R16, R162, R163 ;  /* 0x000000a210917223 */ /* 0x000fe400000100a3 */
[----:B------:R-:W-:Y:S01]  /*44b0*/  FADD.FTZ R150, R13, -R150 ;  /* 0x800000960d967221 */ /* 0x000fe20000010000 */
[----:B-----5:R-:W-:Y:S01]  /*44c0*/  FFMA.FTZ R149, R5, R144, R146 ;  /* 0x0000009005957223 */ /* 0x020fe20000010092 */
[----:B------:R-:W-:Y:S02]  /*44d0*/  HADD2.F32 R146, -RZ, R39.H1_H1 ;  /* 0x30000027ff927230 */ /* 0x000fe40000004100 */
[----:B------:R-:W-:Y:S01]  /*44e0*/  FADD.FTZ R144, R14, -R145 ;  /* 0x800000910e907221 */ /* 0x000fe20000010000 */
[----:B------:R-:W-:Y:S01]  /*44f0*/  FFMA.FTZ R145, R11, R162, R163 ;  /* 0x000000a20b917223 */ /* 0x000fe200000100a3 */
[----:B------:R-:W-:-:S02]  /*4500*/  FMUL.FTZ R151, R149, UR14 ;  /* 0x0000000e95977c20 */ /* 0x000fc40008410000 */
[----:B------:R-:W-:Y:S01]  /*4510*/  FFMA.FTZ R166, R5, R144, R146 ;  /* 0x0000009005a67223 */ /* 0x000fe20000010092 */
[--C-:B------:R-:W-:Y:S02]  /*4520*/  HADD2.F32 R146, -RZ, R38.reuse.H0_H0 ;  /* 0x20000026ff927230 */ /* 0x100fe40000004100 */
[----:B------:R-:W-:Y:S01]  /*4530*/  FADD.FTZ R144, R8, -R145 ;  /* 0x8000009108907221 */ /* 0x000fe20000010000 */
[----:B------:R-:W-:Y:S01]  /*4540*/  FSEL R155, R151, RZ, P4 ;  /* 0x000000ff979b7208 */ /* 0x000fe20002000000 */
[----:B------:R-:W-:Y:S01]  /*4550*/  FMUL.FTZ R147, R166, UR14 ;  /* 0x0000000ea6937c20 */ /* 0x000fe20008410000 */
[----:B------:R-:W-:Y:S01]  /*4560*/  LOP3.LUT P4, RZ, R225, 0xff0000, RZ, 0xc0, !PT ;  /* 0x00ff0000e1ff7812 */ /* 0x000fe2000788c0ff */
[----:B------:R-:W-:Y:S01]  /*4570*/  FFMA.FTZ R152, R5, R144, R146 ;  /* 0x0000009005987223 */ /* 0x000fe20000010092 */
[----:B------:R-:W-:Y:S02]  /*4580*/  HADD2.F32 R144, -RZ, R38.H1_H1 ;  /* 0x30000026ff907230 */ /* 0x000fe40000004100 */
[----:B------:R-:W-:Y:S01]  /*4590*/  FSEL R151, R151, RZ, P4 ;  /* 0x000000ff97977208 */ /* 0x000fe20002000000 */
[----:B------:R-:W-:Y:S01]  /*45a0*/  FMUL.FTZ R145, R152, UR14 ;  /* 0x0000000e98917c20 */ /* 0x000fe20008410000 */
[----:B------:R-:W-:Y:S01]  /*45b0*/  ISETP.GE.U32.AND P4, PT, R214, RZ, PT ;  /* 0x000000ffd600720c */ /* 0x000fe20003f86070 */
[----:B------:R-:W-:Y:S01]  /*45c0*/  FFMA.FTZ R217, R5, R150, R144 ;  /* 0x0000009605d97223 */ /* 0x000fe20000010090 */
[----:B------:R-:W-:Y:S01]  /*45d0*/  FFMA.FTZ R144, R201, R162, R163 ;  /* 0x000000a2c9907223 */ /* 0x000fe200000100a3 */
[----:B------:R-:W-:Y:S01]  /*45e0*/  HADD2.F32 R146, -RZ, R37.H0_H0 ;  /* 0x20000025ff927230 */ /* 0x000fe20000004100 */
[----:B------:R-:W-:-:S02]  /*45f0*/  ISETP.GE.U32.AND.EX P4, PT, R215, 0x1000000, PT, P4 ;  /* 0x01000000d700780c */ /* 0x000fc40003f86140 */
[----:B------:R-:W-:Y:S02]  /*4600*/  FADD.FTZ R144, R7, -R144 ;  /* 0x8000009007907221 */ /* 0x000fe40000010000 */
[----:B------:R-:W-:Y:S02]  /*4610*/  FSEL R148, R147, RZ, P4 ;  /* 0x000000ff93947208 */ /* 0x000fe40002000000 */
[----:B------:R-:W-:Y:S01]  /*4620*/  ISETP.GE.U32.AND P4, PT, R224, RZ, PT ;  /* 0x000000ffe000720c */ /* 0x000fe20003f86070 */
[----:B------:R-:W-:Y:S01]  /*4630*/  FFMA.FTZ R150, R5, R144, R146 ;  /* 0x0000009005967223 */ /* 0x000fe20000010092 */
[----:B------:R-:W-:Y:S01]  /*4640*/  FFMA.FTZ R144, R6, R162, R163 ;  /* 0x000000a206907223 */ /* 0x000fe200000100a3 */
[----:B------:R-:W-:Y:S01]  /*4650*/  HADD2.F32 R146, -RZ, R37.H1_H1 ;  /* 0x30000025ff927230 */ /* 0x000fe20000004100 */
[----:B------:R-:W-:Y:S02]  /*4660*/  ISETP.GE.U32.AND.EX P4, PT, R225, 0x1000000, PT, P4 ;  /* 0x01000000e100780c */ /* 0x000fe40003f86140 */
[----:B------:R-:W-:Y:S01]  /*4670*/  FADD.FTZ R144, R9, -R144 ;  /* 0x8000009009907221 */ /* 0x000fe20000010000 */
[----:B------:R-:W-:-:S02]  /*4680*/  F2FP.F16.F32.PACK_AB R155, R148, R155 ;  /* 0x0000009b949b723e */ /* 0x000fc400000000ff */
[----:B------:R-:W-:Y:S01]  /*4690*/  FSEL R196, R147, RZ, P4 ;  /* 0x000000ff93c47208 */ /* 0x000fe20002000000 */
[----:B------:R-:W-:Y:S01]  /*46a0*/  FMUL.FTZ R147, R217, UR14 ;  /* 0x0000000ed9937c20 */ /* 0x000fe20008410000 */
[----:B------:R-:W-:Y:S01]  /*46b0*/  LOP3.LUT P4, RZ, R215, 0xff, RZ, 0xc0, !PT ;  /* 0x000000ffd7ff7812 */ /* 0x000fe2000788c0ff */
[----:B------:R-:W-:Y:S01]  /*46c0*/  FFMA.FTZ R165, R5, R144, R146 ;  /* 0x0000009005a57223 */ /* 0x000fe20000010092 */
[----:B------:R-:W-:Y:S01]  /*46d0*/  FFMA.FTZ R144, R206, R162, R163 ;  /* 0x000000a2ce907223 */ /* 0x000fe200000100a3 */
[----:B------:R-:W-:Y:S01]  /*46e0*/  HADD2.F32 R146, -RZ, R36.H1_H1 ;  /* 0x30000024ff927230 */ /* 0x000fe20000004100 */
[----:B------:R-:W-:Y:S02]  /*46f0*/  FSEL R154, R145, RZ, P4 ;  /* 0x000000ff919a7208 */ /* 0x000fe40002000000 */
[----:B------:R-:W-:Y:S01]  /*4700*/  LOP3.LUT P4, RZ, R225, 0xff, RZ, 0xc0, !PT ;  /* 0x000000ffe1ff7812 */ /* 0x000fe2000788c0ff */
[----:B------:R-:W-:Y:S01]  /*4710*/  FADD.FTZ R144, R203, -R144 ;  /* 0x80000090cb907221 */ /* 0x000fe20000010000 */
[----:B------:R-:W-:-:S02]  /*4720*/  F2FP.F16.F32.PACK_AB R151, R196, R151 ;  /* 0x00000097c497723e */ /* 0x000fc400000000ff */
[----:B------:R-:W-:Y:S01]  /*4730*/  FSEL R164, R145, RZ, P4 ;  /* 0x000000ff91a47208 */ /* 0x000fe20002000000 */
[----:B------:R-:W-:Y:S01]  /*4740*/  FMUL.FTZ R145, R150, UR14 ;  /* 0x0000000e96917c20 */ /* 0x000fe20008410000 */
[----:B------:R-:W-:Y:S01]  /*4750*/  LOP3.LUT P4, RZ, R215, 0xff00, RZ, 0xc0, !PT ;  /* 0x0000ff00d7ff7812 */ /* 0x000fe2000788c0ff */
[----:B------:R-:W-:Y:S01]  /*4760*/  FFMA.FTZ R153, R5, R144, R146 ;  /* 0x0000009005997223 */ /* 0x000fe20000010092 */
[----:B------:R-:W-:Y:S01]  /*4770*/  FFMA.FTZ R144, R207, R162, R163 ;  /* 0x000000a2cf907223 */ /* 0x000fe200000100a3 */
[----:B------:R-:W-:Y:S01]  /*4780*/  HADD2.F32 R146, -RZ, R36.H0_H0 ;  /* 0x20000024ff927230 */ /* 0x000fe20000004100 */
        /* <DEDUP_REMOVED lines=8> */
[----:B------:R-:W-:Y:S02]  /*4810*/  F2FP.F16.F32.PACK_AB R146, R217, R152 ;  /* 0x00000098d992723e */ /* 0x000fe400000000ff */
[----:B------:R-:W-:Y:S02]  /*4820*/  FSEL R156, R145, RZ, P4 ;  /* 0x000000ff919c7208 */ /* 0x000fe40002000000 */
[----:B------:R-:W-:-:S04]  /*4830*/  LOP3.LUT P4, RZ, R224, 0xff0000, RZ, 0xc0, !PT ;  /* 0x00ff0000e0ff7812 */ /* 0x000fc8000788c0ff */
[----:B------:R-:W-:Y:S01]  /*4840*/  FSEL R158, R145, RZ, P4 ;  /* 0x000000ff919e7208 */ /* 0x000fe20002000000 */
[----:B------:R-:W-:Y:S01]  /*4850*/  FMUL.FTZ R145, R153, UR14 ;  /* 0x0000000e99917c20 */ /* 0x000fe20008410000 */
[----:B------:R-:W-:-:S04]  /*4860*/  LOP3.LUT P4, RZ, R214, 0xff000000, RZ, 0xc0, !PT ;  /* 0xff000000d6ff7812 */ /* 0x000fc8000788c0ff */
[----:B------:R-:W-:Y:S02]  /*4870*/  FSEL R167, R147, RZ, P4 ;  /* 0x000000ff93a77208 */ /* 0x000fe40002000000 */
[----:B------:R-:W-:-:S04]  /*4880*/  LOP3.LUT P4, RZ, R224, 0xff000000, RZ, 0xc0, !PT ;  /* 0xff000000e0ff7812 */ /* 0x000fc8000788c0ff */
[----:B------:R-:W-:Y:S02]  /*4890*/  FSEL R197, R147, RZ, P4 ;  /* 0x000000ff93c57208 */ /* 0x000fe40002000000 */
[----:B------:R-:W-:Y:S02]  /*48a0*/  LOP3.LUT P4, RZ, R214, 0xff00, RZ, 0xc0, !PT ;  /* 0x0000ff00d6ff7812 */ /* 0x000fe4000788c0ff */
[----:B------:R-:W-:Y:S01]  /*48b0*/  F2FP.F16.F32.PACK_AB R147, R166, R149 ;  /* 0x00000095a693723e */ /* 0x000fe200000000ff */
[----:B------:R-:W-:Y:S01]  /*48c0*/  FMUL.FTZ R149, R144, UR14 ;  /* 0x0000000e90957c20 */ /* 0x000fe20008410000 */
[----:B------:R-:W-:Y:S02]  /*48d0*/  FSEL R157, R145, RZ, P4 ;  /* 0x000000ff919d7208 */ /* 0x000fe40002000000 */
        /* <DEDUP_REMOVED lines=10> */
[----:B------:R-:W-:Y:S02]  /*4980*/  F2FP.F16.F32.PACK_AB R153, R167, R156 ;  /* 0x0000009ca799723e */ /* 0x000fe400000000ff */
[----:B------:R-:W-:Y:S02]  /*4990*/  F2FP.F16.F32.PACK_AB R148, R159, R148 ;  /* 0x000000949f94723e */ /* 0x000fe400000000ff */
[----:B------:R-:W-:-:S07]  /*49a0*/  F2FP.F16.F32.PACK_AB R152, R157, R152 ;  /* 0x000000989d98723e */ /* 0x000fce00000000ff */
.L_x_2373:
        /* <DEDUP_REMOVED lines=14> */
.L_x_2369:
[----:B------:R-:W-:Y:S05]  /*4a90*/  BSYNC.RECONVERGENT B0 ;  /* 0x0000000000007941 */ /* 0x000fea0003800200 */
.L_x_2368:
        /* <DEDUP_REMOVED lines=12> */
[-C--:B0-----:R-:W-:Y:S01]  /*4b60*/  FFMA.FTZ R145, R29, R162.reuse, R163 ;  /* 0x000000a21d917223 */ /* 0x081fe200000100a3 */
[----:B------:R-:W-:Y:S01]  /*4b70*/  HADD2.F32 R146, -RZ, R35.H0_H0 ;  /* 0x20000023ff927230 */ /* 0x000fe20000004100 */
[----:B------:R-:W-:Y:S02]  /*4b80*/  LOP3.LUT P6, RZ, R213, 0xff0000, RZ, 0xc0, !PT ;  /* 0x00ff0000d5ff7812 */ /* 0x000fe400078cc0ff */
[----:B------:R-:W-:Y:S01]  /*4b90*/  FADD.FTZ R144, R30, -R145 ;  /* 0x800000911e907221 */ /* 0x000fe20000010000 */
[----:B------:R-:W-:-:S03]  /*4ba0*/  FFMA.FTZ R145, R25, R162, R163 ;  /* 0x000000a219917223 */ /* 0x000fc600000100a3 */
[----:B-----5:R-:W-:Y:S01]  /*4bb0*/  FFMA.FTZ R147, R5, R144, R146 ;  /* 0x0000009005937223 */ /* 0x020fe20000010092 */
[----:B------:R-:W-:Y:S01]  /*4bc0*/  FFMA.FTZ R144, R168, R162, R163 ;  /* 0x000000a2a8907223 */ /* 0x000fe200000100a3 */
[----:B------:R-:W-:Y:S02]  /*4bd0*/  HADD2.F32 R146, -RZ, R35.H1_H1 ;  /* 0x30000023ff927230 */ /* 0x000fe40000004100 */
[----:B------:R-:W-:Y:S01]  /*4be0*/  FMUL.FTZ R151, R147, UR14 ;  /* 0x0000000e93977c20 */ /* 0x000fe20008410000 */
[----:B------:R-:W-:-:S04]  /*4bf0*/  FADD.FTZ R144, R31, -R144 ;  /* 0x800000901f907221 */ /* 0x000fc80000010000 */
[----:B------:R-:W-:Y:S01]  /*4c00*/  FSEL R148, R151, RZ, P6 ;  /* 0x000000ff97947208 */ /* 0x000fe20003000000 */
[----:B------:R-:W-:Y:S01]  /*4c10*/  FFMA.FTZ R228, R5, R144, R146 ;  /* 0x0000009005e47223 */ /* 0x000fe20000010092 */
[----:B------:R-:W-:Y:S01]  /*4c20*/  LOP3.LUT P6, RZ, R223, 0xff0000, RZ, 0xc0, !PT ;  /* 0x00ff0000dfff7812 */ /* 0x000fe200078cc0ff */
[--C-:B------:R-:W-:Y:S02]  /*4c30*/  HADD2.F32 R146, -RZ, R34.reuse.H0_H0 ;  /* 0x20000022ff927230 */ /* 0x100fe40000004100 */
[----:B------:R-:W-:Y:S01]  /*4c40*/  FADD.FTZ R144, R26, -R145 ;  /* 0x800000911a907221 */ /* 0x000fe20000010000 */
[----:B------:R-:W-:Y:S01]  /*4c50*/  FMUL.FTZ R150, R228, UR14 ;  /* 0x0000000ee4967c20 */ /* 0x000fe20008410000 */
[----:B------:R-:W-:Y:S01]  /*4c60*/  FSEL R151, R151, RZ, P6 ;  /* 0x000000ff97977208 */ /* 0x000fe20003000000 */
[----:B------:R-:W-:Y:S01]  /*4c70*/  FFMA.FTZ R145, R19, R162, R163 ;  /* 0x000000a213917223 */ /* 0x000fe200000100a3 */
[----:B------:R-:W-:Y:S01]  /*4c80*/  ISETP.GE.U32.AND P6, PT, R212, RZ, PT ;  /* 0x000000ffd400720c */ /* 0x000fe20003fc6070 */
[----:B------:R-:W-:Y:S01]  /*4c90*/  FFMA.FTZ R196, R5, R144, R146 ;  /* 0x0000009005c47223 */ /* 0x000fe20000010092 */
[----:B------:R-:W-:Y:S01]  /*4ca0*/  HADD2.F32 R146, -RZ, R34.H1_H1 ;  /* 0x30000022ff927230 */ /* 0x000fe20000004100 */
[----:B------:R-:W-:-:S02]  /*4cb0*/  F2FP.F16.F32.PACK_AB R147, R228, R147 ;  /* 0x00000093e493723e */ /* 0x000fc400000000ff */
[----:B------:R-:W-:Y:S01]  /*4cc0*/  ISETP.GE.U32.AND.EX P6, PT, R213, 0x1000000, PT, P6 ;  /* 0x01000000d500780c */ /* 0x000fe20003fc6160 */
[----:B------:R-:W-:-:S03]  /*4cd0*/  FMUL.FTZ R144, R196, UR14 ;  /* 0x0000000ec4907c20 */ /* 0x000fc60008410000 */
[----:B------:R-:W-:Y:S02]  /*4ce0*/  FSEL R155, R150, RZ, P6 ;  /* 0x000000ff969b7208 */ /* 0x000fe40003000000 */
[----:B------:R-:W-:Y:S02]  /*4cf0*/  ISETP.GE.U32.AND P6, PT, R222, RZ, PT ;  /* 0x000000ffde00720c */ /* 0x000fe40003fc6070 */
[----:B------:R-:W-:Y:S02]  /*4d00*/  F2FP.F16.F32.PACK_AB R155, R155, R148 ;  /* 0x000000949b9b723e */ /* 0x000fe400000000ff */
[----:B------:R-:W-:-:S04]  /*4d10*/  ISETP.GE.U32.AND.EX P6, PT, R223, 0x1000000, PT, P6 ;  /* 0x01000000df00780c */ /* 0x000fc80003fc6160 */
[----:B------:R-:W-:Y:S02]  /*4d20*/  FSEL R150, R150, RZ, P6 ;  /* 0x000000ff96967208 */ /* 0x000fe40003000000 */
[----:B------:R-:W-:Y:S02]  /*4d30*/  LOP3.LUT P6, RZ, R213, 0xff, RZ, 0xc0, !PT ;  /* 0x000000ffd5ff7812 */ /* 0x000fe400078cc0ff */
[----:B------:R-:W-:Y:S02]  /*4d40*/  F2FP.F16.F32.PACK_AB R151, R150, R151 ;  /* 0x000000979697723e */ /* 0x000fe400000000ff */
        /* <DEDUP_REMOVED lines=54> */
[----:B------:R-:W-:Y:S01]  /*50b0*/  F2FP.F16.F32.PACK_AB R148, R159, R156 ;  /* 0x0000009c9f94723e */ /* 0x000fe200000000ff */
[----:B------:R-:W-:Y:S06]  /*50c0*/  BRA `(.L_x_2383) ;  /* 0x0000001c00ac7947 */ /* 0x000fec0003800000 */
.L_x_2382:
[----:B0-----:R-:W-:Y:S01]  /*50d0*/  FFMA.FTZ R149, R29, R162, R163 ;  /* 0x000000a21d957223 */ /* 0x001fe200000100a3 */
[----:B------:R-:W-:Y:S01]  /*50e0*/  HADD2.F32 R150, -RZ, R35.H0_H0 ;  /* 0x20000023ff967230 */ /* 0x000fe20000004100 */
[----:B------:R-:W-:Y:S01]  /*50f0*/  LOP3.LUT P6, RZ, R213, 0xff0000, RZ, 0xc0, !PT ;  /* 0x00ff0000d5ff7812 */ /* 0x000fe200078cc0ff */
[----:B------:R-:W-:Y:S02]  /*5100*/  HADD2.F32 R152, -RZ, R34.H0_H0 ;  /* 0x20000022ff987230 */ /* 0x000fe40000004100 */
[----:B------:R-:W-:-:S04]  /*5110*/  FADD.FTZ R148, R30, -R149 ;  /* 0x800000951e947221 */ /* 0x000fc80000010000 */
[----:B-----5:R-:W-:Y:S01]  /*5120*/  FFMA.FTZ R148, R5, R148, R150 ;  /* 0x0000009405947223 */ /* 0x020fe20000010096 */
[----:B------:R-:W-:-:S03]  /*5130*/  HADD2.F32 R150, -RZ, R35.H1_H1 ;  /* 0x30000023ff967230 */ /* 0x000fc60000004100 */
        /* <DEDUP_REMOVED lines=8> */
[----:B------:R-:W-:-:S04]  /*51c0*/  FFMA.FTZ R148, R5, R148, R150 ;  /* 0x0000009405947223 */ /* 0x000fc80000010096 */
[----:B------:R-:W-:-:S05]  /*51d0*/  FMUL.FTZ R149, R148, UR14 ;  /* 0x0000000e94957c20 */ /* 0x000fca0008410000 */
[----:B------:R-:W-:Y:S02]  /*51e0*/  FSEL R148, R149, RZ, P6 ;  /* 0x000000ff95947208 */ /* 0x000fe40003000000 */
[----:B------:R-:W-:Y:S02]  /*51f0*/  ISETP.GE.U32.AND P6, PT, R222, RZ, PT ;  /* 0x000000ffde00720c */ /* 0x000fe40003fc6070 */
[----:B------:R-:W-:Y:S02]  /*5200*/  F2FP.F16.F32.PACK_AB R155, R148, R155 ;  /* 0x0000009b949b723e */ /* 0x000fe400000000ff */
[----:B------:R-:W-:-:S04]  /*5210*/  ISETP.GE.U32.AND.EX P6, PT, R223, 0x1000000, PT, P6 ;  /* 0x01000000df00780c */ /* 0x000fc80003fc6160 */
[----:B------:R-:W-:Y:S01]  /*5220*/  FSEL R196, R149, RZ, P6 ;  /* 0x000000ff95c47208 */ /* 0x000fe20003000000 */
[-C--:B------:R-:W-:Y:S01]  /*5230*/  FFMA.FTZ R149, R25, R162.reuse, R163 ;  /* 0x000000a219957223 */ /* 0x080fe200000100a3 */
[----:B------:R-:W-:Y:S02]  /*5240*/  LOP3.LUT P6, RZ, R213, 0xff, RZ, 0xc0, !PT ;  /* 0x000000ffd5ff7812 */ /* 0x000fe400078cc0ff */
[----:B------:R-:W-:Y:S01]  /*5250*/  F2FP.F16.F32.PACK_AB R151, R196, R151 ;  /* 0x00000097c497723e */ /* 0x000fe200000000ff */
[----:B------:R-:W-:Y:S01]  /*5260*/  FADD.FTZ R150, R26, -R149 ;  /* 0x800000951a967221 */ /* 0x000fe20000010000 */
[----:B------:R-:W-:-:S03]  /*5270*/  FFMA.FTZ R149, R19, R162, R163 ;  /* 0x000000a213957223 */ /* 0x000fc600000100a3 */
        /* <DEDUP_REMOVED lines=47> */
[----:B------:R-:W-:-:S04]  /*5570*/  FFMA.FTZ R150, R5, R150, R152 ;  /* 0x0000009605967223 */ /* 0x000fc80000010098 */
[----:B------:R-:W-:-:S05]  /*5580*/  FMUL.FTZ R150, R150, UR14 ;  /* 0x0000000e96967c20 */ /* 0x000fca0008410000 */
[----:B------:R-:W-:Y:S02]  /*5590*/  FSEL R152, R150, RZ, P6 ;  /* 0x000000ff96987208 */ /* 0x000fe40003000000 */
[----:B------:R-:W-:Y:S02]  /*55a0*/  LOP3.LUT P6, RZ, R222, 0xff, RZ, 0xc0, !PT ;  /* 0x000000ffdeff7812 */ /* 0x000fe400078cc0ff */
[----:B------:R-:W-:Y:S02]  /*55b0*/  F2FP.F16.F32.PACK_AB R152, R157, R152 ;  /* 0x000000989d98723e */ /* 0x000fe400000000ff */
[----:B------:R-:W-:Y:S02]  /*55c0*/  FSEL R156, R150, RZ, P6 ;  /* 0x000000ff969c7208 */ /* 0x000fe40003000000 */
[----:B------:R-:W-:Y:S02]  /*55d0*/  F2FP.F16.F32.PACK_AB R150, R197, R166 ;  /* 0x000000a6c596723e */ /* 0x000fe400000000ff */
[----:B------:R-:W-:Y:S01]  /*55e0*/  F2FP.F16.F32.PACK_AB R148, R159, R156 ;  /* 0x0000009c9f94723e */ /* 0x000fe200000000ff */
[----:B------:R-:W-:Y:S06]  /*55f0*/  BRA `(.L_x_2383) ;  /* 0x0000001800607947 */ /* 0x000fec0003800000 */
.L_x_2381:
        /* <DEDUP_REMOVED lines=25> */
[----:B------:R-:W-:-:S04]  /*5790*/  F2FP.F16.F32.PACK_AB R147, R196, R147 ;  /* 0x00000093c493723e */ /* 0x000fc800000000ff */
[----:B------:R-:W-:Y:S02]  /*57a0*/  FSEL R226, R144, RZ, P6 ;  /* 0x000000ff90e27208 */ /* 0x000fe40003000000 */
[----:B------:R-:W-:Y:S02]  /*57b0*/  ISETP.GE.U32.AND P6, PT, R222, RZ, PT ;  /* 0x000000ffde00720c */ /* 0x000fe40003fc6070 */
[----:B------:R-:W-:Y:S02]  /*57c0*/  F2FP.F16.F32.PACK_AB R155, R226, R155 ;  /* 0x0000009be29b723e */ /* 0x000fe400000000ff */
        /* <DEDUP_REMOVED lines=12> */
[----:B------:R-:W-:-:S04]  /*5890*/  F2FP.F16.F32.PACK_AB R146, R167, R146 ;  /* 0x00000092a792723e */ /* 0x000fc800000000ff */
        /* <DEDUP_REMOVED lines=41> */
.L_x_2384:
        /* <DEDUP_REMOVED lines=75> */
.L_x_2380:
[----:B------:R-:W-:-:S04]  /*5fe0*/  UISETP.NE.U32.AND UP0, UPT, UR16, URZ, UPT ;  /* 0x000000ff1000728c */ /* 0x000fc8000bf05070 */
[----:B------:R-:W-:-:S09]  /*5ff0*/  UISETP.NE.AND.EX UP0, UPT, UR17, URZ, UPT, UP0 ;  /* 0x000000ff1100728c */ /* 0x000fd2000bf05300 */
[----:B------:R-:W-:Y:S05]  /*6000*/  BRA.U !UP0, `(.L_x_2385) ;  /* 0x0000000908107547 */ /* 0x000fea000b800000 */
[----:B0-----:R-:W0:Y:S02]  /*6010*/  LDC.64 R152, c[0x0][0x478] ;  /* 0x00011e00ff987b82 */ /* 0x001e240000000a00 */
[----:B0-----:R-:W-:-:S04]  /*6020*/  ISETP.NE.U32.AND P5, PT, R152, RZ, PT ;  /* 0x000000ff9800720c */ /* 0x001fc80003fa5070 */
[----:B------:R-:W-:-:S13]  /*6030*/  ISETP.NE.AND.EX P5, PT, R153, RZ, PT, P5 ;  /* 0x000000ff9900720c */ /* 0x000fda0003fa5350 */
[----:B------:R-:W-:Y:S05]  /*6040*/  @!P5 BRA `(.L_x_2386) ;  /* 0x000000040008d947 */ /* 0x000fea0003800000 */
[-CC-:B------:R-:W-:Y:S01]  /*6050*/  FFMA.FTZ R144, R168, R162.reuse, R163.reuse ;  /* 0x000000a2a8907223 */ /* 0x180fe200000100a3 */
[--C-:B------:R-:W-:Y:S02]  /*6060*/  HADD2.F32 R146, -RZ, R35.reuse.H1_H1 ;  /* 0x30000023ff927230 */ /* 0x100fe40000004100 */
[----:B------:R-:W-:Y:S01]  /*6070*/  FFMA.FTZ R145, R29, R162, R163 ;  /* 0x000000a21d917223 */ /* 0x000fe200000100a3 */
[----:B------:R-:W-:Y:S01]  /*6080*/  ISETP.GE.U32.AND P6, PT, R212, RZ, PT ;  /* 0x000000ffd400720c */ /* 0x000fe20003fc6070 */
[----:B------:R-:W-:Y:S01]  /*6090*/  FADD.FTZ R144, R31, -R144 ;  /* 0x800000901f907221 */ /* 0x000fe20000010000 */
[----:B------:R-:W-:Y:S02]  /*60a0*/  HADD2.F32 R154, -RZ, R32.H1_H1 ;  /* 0x30000020ff9a7230 */ /* 0x000fe40000004100 */
[----:B------:R-:W-:Y:S01]  /*60b0*/  ISETP.GE.U32.AND.EX P6, PT, R213, 0x1000000, PT, P6 ;  /* 0x01000000d500780c */ /* 0x000fe20003fc6160 */
[----:B-----5:R-:W-:Y:S01]  /*60c0*/  FFMA.FTZ R226, R5, R144, R146 ;  /* 0x0000009005e27223 */ /* 0x020fe20000010092 */
[----:B------:R-:W-:-:S02]  /*60d0*/  HADD2.F32 R146, -RZ, R35.H0_H0 ;  /* 0x20000023ff927230 */ /* 0x000fc40000004100 */
[----:B------:R-:W-:Y:S01]  /*60e0*/  FADD.FTZ R144, R30, -R145 ;  /* 0x800000911e907221 */ /* 0x000fe20000010000 */
[----:B------:R-:W-:Y:S01]  /*60f0*/  FFMA.FTZ R145, R25, R162, R163 ;  /* 0x000000a219917223 */ /* 0x000fe200000100a3 */
[C---:B------:R-:W-:Y:S02]  /*6100*/  FMUL.FTZ R155, R226.reuse, UR14 ;  /* 0x0000000ee29b7c20 */ /* 0x040fe40008410000 */
[----:B------:R-:W-:Y:S01]  /*6110*/  FFMA.FTZ R147, R5, R144, R146 ;  /* 0x0000009005937223 */ /* 0x000fe20000010092 */
[----:B------:R-:W-:Y:S02]  /*6120*/  HADD2.F32 R146, -RZ, R34.H0_H0 ;  /* 0x20000022ff927230 */ /* 0x000fe40000004100 */
[----:B------:R-:W-:Y:S01]  /*6130*/  FSEL R155, R155, RZ, P6 ;  /* 0x000000ff9b9b7208 */ /* 0x000fe20003000000 */
[----:B------:R-:W-:Y:S01]  /*6140*/  FMUL.FTZ R144, R147, UR14 ;  /* 0x0000000e93907c20 */ /* 0x000fe20008410000 */
[----:B------:R-:W-:Y:S02]  /*6150*/  LOP3.LUT P6, RZ, R213, 0xff0000, RZ, 0xc0, !PT ;  /* 0x00ff0000d5ff7812 */ /* 0x000fe400078cc0ff */
[----:B------:R-:W-:-:S02]  /*6160*/  F2FP.F16.F32.PACK_AB R147, R226, R147 ;  /* 0x00000093e293723e */ /* 0x000fc400000000ff */
        /* <DEDUP_REMOVED lines=46> */
[----:B------:R-:W-:Y:S01]  /*6450*/  F2FP.F16.F32.PACK_AB R152, R157, R152 ;  /* 0x000000989d98723e */ /* 0x000fe200000000ff */
[----:B------:R-:W-:Y:S06]  /*6460*/  BRA `(.L_x_2383) ;  /* 0x0000000800c47947 */ /* 0x000fec0003800000 */
.L_x_2386:
[-C--:B------:R-:W-:Y:S01]  /*6470*/  FFMA.FTZ R153, R29, R162.reuse, R163 ;  /* 0x000000a21d997223 */ /* 0x080fe200000100a3 */
[----:B------:R-:W-:Y:S01]  /*6480*/  HADD2.F32 R154, -RZ, R35.H0_H0 ;  /* 0x20000023ff9a7230 */ /* 0x000fe20000004100 */
[----:B------:R-:W-:Y:S02]  /*6490*/  LOP3.LUT P6, RZ, R213, 0xff0000, RZ, 0xc0, !PT ;  /* 0x00ff0000d5ff7812 */ /* 0x000fe400078cc0ff */
[----:B------:R-:W-:Y:S01]  /*64a0*/  FADD.FTZ R152, R30, -R153 ;  /* 0x800000991e987221 */ /* 0x000fe20000010000 */
[----:B------:R-:W-:-:S03]  /*64b0*/  FFMA.FTZ R153, R25, R162, R163 ;  /* 0x000000a219997223 */ /* 0x000fc600000100a3 */
[----:B-----5:R-:W-:Y:S01]  /*64c0*/  FFMA.FTZ R152, R5, R152, R154 ;  /* 0x0000009805987223 */ /* 0x020fe2000001009a */
[----:B------:R-:W-:-:S03]  /*64d0*/  HADD2.F32 R154, -RZ, R35.H1_H1 ;  /* 0x30000023ff9a7230 */ /* 0x000fc60000004100 */
[----:B------:R-:W-:-:S05]  /*64e0*/  FMUL.FTZ R152, R152, UR14 ;  /* 0x0000000e98987c20 */ /* 0x000fca0008410000 */
[----:B------:R-:W-:Y:S01]  /*64f0*/  FSEL R155, R152, RZ, P6 ;  /* 0x000000ff989b7208 */ /* 0x000fe20003000000 */
[----:B------:R-:W-:Y:S01]  /*6500*/  FFMA.FTZ R152, R168, R162, R163 ;  /* 0x000000a2a8987223 */ /* 0x000fe200000100a3 */
[----:B------:R-:W-:-:S03]  /*6510*/  ISETP.GE.U32.AND P6, PT, R212, RZ, PT ;  /* 0x000000ffd400720c */ /* 0x000fc60003fc6070 */
[----:B------:R-:W-:Y:S01]  /*6520*/  FADD.FTZ R152, R31, -R152 ;  /* 0x800000981f987221 */ /* 0x000fe20000010000 */
[----:B------:R-:W-:-:S03]  /*6530*/  ISETP.GE.U32.AND.EX P6, PT, R213, 0x1000000, PT, P6 ;  /* 0x01000000d500780c */ /* 0x000fc60003fc6160 */
[----:B------:R-:W-:Y:S01]  /*6540*/  FFMA.FTZ R152, R5, R152, R154 ;  /* 0x0000009805987223 */ /* 0x000fe2000001009a */
[----:B------:R-:W-:-:S03]  /*6550*/  HADD2.F32 R154, -RZ, R34.H0_H0 ;  /* 0x20000022ff9a7230 */ /* 0x000fc60000004100 */
        /* <DEDUP_REMOVED lines=47> */
.L_x_2385:
        /* <DEDUP_REMOVED lines=62> */
.L_x_2387:
        /* <DEDUP_REMOVED lines=53> */
.L_x_2383:
        /* <DEDUP_REMOVED lines=10> */
.L_x_2379:
[----:B------:R-:W-:Y:S05]  /*7020*/  BSYNC.RECONVERGENT B0 ;  /* 0x0000000000007941 */ /* 0x000fea0003800200 */
.L_x_2378:
        /* <DEDUP_REMOVED lines=12> */
[-C--:B0--3--:R-:W-:Y:S01]  /*70f0*/  FFMA.FTZ R145, R183, R162.reuse, R163 ;  /* 0x000000a2b7917223 */ /* 0x089fe200000100a3 */
[----:B------:R-:W-:Y:S01]  /*7100*/  HADD2.F32 R146, -RZ, R139.H0_H0 ;  /* 0x2000008bff927230 */ /* 0x000fe20000004100 */
[----:B------:R-:W-:Y:S02]  /*7110*/  LOP3.LUT P6, RZ, R209, 0xff0000, RZ, 0xc0, !PT ;  /* 0x00ff0000d1ff7812 */ /* 0x000fe400078cc0ff */
[----:B------:R-:W-:Y:S01]  /*7120*/  FADD.FTZ R144, R182, -R145 ;  /* 0x80000091b6907221 */ /* 0x000fe20000010000 */
[----:B------:R-:W-:-:S03]  /*7130*/  FFMA.FTZ R145, R186, R162, R163 ;  /* 0x000000a2ba917223 */ /* 0x000fc600000100a3 */
[----:B-----5:R-:W-:Y:S01]  /*7140*/  FFMA.FTZ R147, R5, R144, R146 ;  /* 0x0000009005937223 */ /* 0x020fe20000010092 */
[----:B------:R-:W-:Y:S02]  /*7150*/  HADD2.F32 R146, -RZ, R139.H1_H1 ;  /* 0x3000008bff927230 */ /* 0x000fe40000004100 */
[----:B------:R-:W-:Y:S01]  /*7160*/  FADD.FTZ R144, R184, -R145 ;  /* 0x80000091b8907221 */ /* 0x000fe20000010000 */
[----:B------:R-:W-:Y:S01]  /*7170*/  FFMA.FTZ R145, R179, R162, R163 ;  /* 0x000000a2b3917223 */ /* 0x000fe200000100a3 */
[----:B------:R-:W-:Y:S02]  /*7180*/  FMUL.FTZ R151, R147, UR14 ;  /* 0x0000000e93977c20 */ /* 0x000fe40008410000 */
[----:B------:R-:W-:Y:S01]  /*7190*/  FFMA.FTZ R228, R5, R144, R146 ;  /* 0x0000009005e47223 */ /* 0x000fe20000010092 */
[--C-:B------:R-:W-:Y:S02]  /*71a0*/  HADD2.F32 R146, -RZ, R138.reuse.H0_H0 ;  /* 0x2000008aff927230 */ /* 0x100fe40000004100 */
[----:B------:R-:W-:Y:S01]  /*71b0*/  FADD.FTZ R144, R178, -R145 ;  /* 0x80000091b2907221 */ /* 0x000fe20000010000 */
[----:B------:R-:W-:Y:S01]  /*71c0*/  FSEL R148, R151, RZ, P6 ;  /* 0x000000ff97947208 */ /* 0x000fe20003000000 */
[----:B------:R-:W-:Y:S01]  /*71d0*/  FMUL.FTZ R150, R228, UR14 ;  /* 0x0000000ee4967c20 */ /* 0x000fe20008410000 */
[----:B------:R-:W-:Y:S01]  /*71e0*/  LOP3.LUT P6, RZ, R221, 0xff0000, RZ, 0xc0, !PT ;  /* 0x00ff0000ddff7812 */ /* 0x000fe200078cc0ff */
[----:B------:R-:W-:Y:S01]  /*71f0*/  FFMA.FTZ R196, R5, R144, R146 ;  /* 0x0000009005c47223 */ /* 0x000fe20000010092 */
[----:B------:R-:W-:-:S02]  /*7200*/  HADD2.F32 R146, -RZ, R138.H1_H1 ;  /* 0x3000008aff927230 */ /* 0x000fc40000004100 */
[----:B------:R-:W-:Y:S01]  /*7210*/  FFMA.FTZ R145, R173, R162, R163 ;  /* 0x000000a2ad917223 */ /* 0x000fe200000100a3 */
[----:B------:R-:W-:Y:S01]  /*7220*/  FSEL R151, R151, RZ, P6 ;  /* 0x000000ff97977208 */ /* 0x000fe20003000000 */
[----:B------:R-:W-:Y:S01]  /*7230*/  FMUL.FTZ R144, R196, UR14 ;  /* 0x0000000ec4907c20 */ /* 0x000fe20008410000 */
[----:B------:R-:W-:Y:S02]  /*7240*/  ISETP.GE.U32.AND P6, PT, R208, RZ, PT ;  /* 0x000000ffd000720c */ /* 0x000fe40003fc6070 */
[----:B------:R-:W-:Y:S02]  /*7250*/  F2FP.F16.F32.PACK_AB R147, R228, R147 ;  /* 0x00000093e493723e */ /* 0x000fe400000000ff */
[----:B------:R-:W-:-:S04]  /*7260*/  ISETP.GE.U32.AND.EX P6, PT, R209, 0x1000000, PT, P6 ;  /* 0x01000000d100780c */ /* 0x000fc80003fc6160 */
        /* <DEDUP_REMOVED lines=63> */
.L_x_2392:
[-C--:B0--3--:R-:W-:Y:S01]  /*7660*/  FFMA.FTZ R149, R183, R162.reuse, R163 ;  /* 0x000000a2b7957223 */ /* 0x089fe200000100a3 */
[----:B------:R-:W-:Y:S01]  /*7670*/  HADD2.F32 R150, -RZ, R139.H0_H0 ;  /* 0x2000008bff967230 */ /* 0x000fe20000004100 */
[----:B------:R-:W-:Y:S01]  /*7680*/  LOP3.LUT P6, RZ, R209, 0xff0000, RZ, 0xc0, !PT ;  /* 0x00ff0000d1ff7812 */ /* 0x000fe200078cc0ff */
[----:B------:R-:W-:Y:S02]  /*7690*/  HADD2.F32 R152, -RZ, R138.H0_H0 ;  /* 0x2000008aff987230 */ /* 0x000fe40000004100 */
[----:B------:R-:W-:Y:S01]  /*76a0*/  FADD.FTZ R148, R182, -R149 ;  /* 0x80000095b6947221 */ /* 0x000fe20000010000 */
[----:B------:R-:W-:-:S03]  /*76b0*/  FFMA.FTZ R149, R186, R162, R163 ;  /* 0x000000a2ba957223 */ /* 0x000fc600000100a3 */
[----:B-----5:R-:W-:Y:S01]  /*76c0*/  FFMA.FTZ R148, R5, R148, R150 ;  /* 0x0000009405947223 */ /* 0x020fe20000010096 */
[----:B------:R-:W-:-:S03]  /*76d0*/  HADD2.F32 R150, -RZ, R139.H1_H1 ;  /* 0x3000008bff967230 */ /* 0x000fc60000004100 */
[----:B------:R-:W-:-:S05]  /*76e0*/  FMUL.FTZ R148, R148, UR14 ;  /* 0x0000000e94947c20 */ /* 0x000fca0008410000 */
[----:B------:R-:W-:Y:S02]  /*76f0*/  FSEL R155, R148, RZ, P6 ;  /* 0x000000ff949b7208 */ /* 0x000fe40003000000 */
[----:B------:R-:W-:-:S04]  /*7700*/  LOP3.LUT P6, RZ, R221, 0xff0000, RZ, 0xc0, !PT ;  /* 0x00ff0000ddff7812 */ /* 0x000fc800078cc0ff */
[----:B------:R-:W-:Y:S01]  /*7710*/  FSEL R151, R148, RZ, P6 ;  /* 0x000000ff94977208 */ /* 0x000fe20003000000 */
[----:B------:R-:W-:Y:S01]  /*7720*/  FADD.FTZ R148, R184, -R149 ;  /* 0x80000095b8947221 */ /* 0x000fe20000010000 */
[----:B------:R-:W-:-:S03]  /*7730*/  ISETP.GE.U32.AND P6, PT, R208, RZ, PT ;  /* 0x000000ffd000720c */ /* 0x000fc60003fc6070 */
[----:B------:R-:W-:Y:S01]  /*7740*/  FFMA.FTZ R148, R5, R148, R150 ;  /* 0x0000009405947223 */ /* 0x000fe20000010096 */
[----:B------:R-:W-:-:S03]  /*7750*/  ISETP.GE.U32.AND.EX P6, PT, R209, 0x1000000, PT, P6 ;  /* 0x01000000d100780c */ /* 0x000fc60003fc6160 */
        /* <DEDUP_REMOVED lines=67> */
.L_x_2391:
        /* <DEDUP_REMOVED lines=20> */
[----:B------:R-:W-:-:S02]  /*7cd0*/  F2FP.F16.F32.PACK_AB R147, R196, R147 ;  /* 0x00000093c493723e */ /* 0x000fc400000000ff */
[----:B------:R-:W-:Y:S01]  /*7ce0*/  FSEL R166, R144, RZ, P6 ;  /* 0x000000ff90a67208 */ /* 0x000fe20003000000 */
[----:B------:R-:W-:Y:S01]  /*7cf0*/  FMUL.FTZ R144, R196, UR14 ;  /* 0x0000000ec4907c20 */ /* 0x000fe20008410000 */
[----:B------:R-:W-:Y:S01]  /*7d00*/  ISETP.GE.U32.AND P6, PT, R208, RZ, PT ;  /* 0x000000ffd000720c */ /* 0x000fe20003fc6070 */
[----:B------:R-:W-:-:S03]  /*7d10*/  FMUL.FTZ R150, R5, R150 ;  /* 0x0000009605967220 */ /* 0x000fc60000410000 */
[----:B------:R-:W-:-:S04]  /*7d20*/  ISETP.GE.U32.AND.EX P6, PT, R209, 0x1000000, PT, P6 ;  /* 0x01000000d100780c */ /* 0x000fc80003fc6160 */
        /* <DEDUP_REMOVED lines=57> */
.L_x_2394:
        /* <DEDUP_REMOVED lines=75> */
.L_x_2390:
        /* <DEDUP_REMOVED lines=73> */
.L_x_2396:
        /* <DEDUP_REMOVED lines=62> */
.L_x_2395:
        /* <DEDUP_REMOVED lines=62> */
.L_x_2397:
        /* <DEDUP_REMOVED lines=53> */
.L_x_2393:
        /* <DEDUP_REMOVED lines=10> */
.L_x_2389:
[----:B------:R-:W-:Y:S05]  /*95b0*/  BSYNC.RECONVERGENT B0 ;  /* 0x0000000000007941 */ /* 0x000fea0003800200 */
.L_x_2388:
        /* <DEDUP_REMOVED lines=70> */
[C---:B------:R-:W-:Y:S01]  /*9a20*/  FMUL.FTZ R144, R164.reuse, UR14 ;  /* 0x0000000ea4907c20 */ /* 0x040fe20008410000 */
[----:B------:R-:W-:-:S04]  /*9a30*/  F2FP.F16.F32.PACK_AB R145, R164, R145 ;  /* 0x00000091a491723e */ /* 0x000fc800000000ff */
        /* <DEDUP_REMOVED lines=24> */
[----:B------:R-:W-:-:S04]  /*9bc0*/  FSEL R5, R5, RZ, P6 ;  /* 0x000000ff05057208 */ /* 0x000fc80003000000 */
[----:B------:R-:W-:Y:S01]  /*9bd0*/  F2FP.F16.F32.PACK_AB R148, R156, R5 ;  /* 0x000000059c94723e */ /* 0x000fe200000000ff */
[----:B------:R-:W-:Y:S06]  /*9be0*/  BRA `(.L_x_2403) ;  /* 0x0000001c00ac7947 */ /* 0x000fec0003800000 */
.L_x_2402:
[----:B0--34-:R-:W-:Y:S01]  /*9bf0*/  FFMA.FTZ R149, R195, R162, R163 ;  /* 0x000000a2c3957223 */ /* 0x019fe200000100a3 */
        /* <DEDUP_REMOVED lines=82> */
.L_x_2401:
        /* <DEDUP_REMOVED lines=23> */
[----:B------:R-:W-:-:S03]  /*a290*/  F2FP.F16.F32.PACK_AB R147, R226, R147 ;  /* 0x00000093e293723e */ /* 0x000fc600000000ff */
        /* <DEDUP_REMOVED lines=34> */
[----:B------:R-:W-:Y:S02]  /*a4c0*/  FSEL R158, R144, RZ, P6 ;  /* 0x000000ff909e7208 */ /* 0x000fe40003000000 */
[----:B------:R-:W-:Y:S02]  /*a4d0*/  LOP3.LUT P6, RZ, R218, 0xff000000, RZ, 0xc0, !PT ;  /* 0xff000000daff7812 */ /* 0x000fe400078cc0ff */
[----:B------:R-:W-:Y:S02]  /*a4e0*/  F2FP.F16.F32.PACK_AB R153, R158, R153 ;  /* 0x000000999e99723e */ /* 0x000fe400000000ff */
        /* <DEDUP_REMOVED lines=22> */
.L_x_2404:
        /* <DEDUP_REMOVED lines=75> */
.L_x_2400:
[----:B------:R-:W-:-:S04]  /*ab00*/  UISETP.NE.U32.AND UP0, UPT, UR16, URZ, UPT ;  /* 0x000000ff1000728c */ /* 0x000fc8000bf05070 */
[----:B------:R-:W-:-:S09]  /*ab10*/  UISETP.NE.AND.EX UP0, UPT, UR17, URZ, UPT, UP0 ;  /* 0x000000ff1100728c */ /* 0x000fd2000bf05300 */
[----:B------:R-:W-:Y:S05]  /*ab20*/  BRA.U !UP0, `(.L_x_2405) ;  /* 0x0000000908107547 */ /* 0x000fea000b800000 */
[----:B0--34-:R-:W0:Y:S02]  /*ab30*/  LDC.64 R152, c[0x0][0x478] ;  /* 0x00011e00ff987b82 */ /* 0x019e240000000a00 */
[----:B0-----:R-:W-:-:S04]  /*ab40*/  ISETP.NE.U32.AND P5, PT, R152, RZ, PT ;  /* 0x000000ff9800720c */ /* 0x001fc80003fa5070 */
[----:B------:R-:W-:-:S13]  /*ab50*/  ISETP.NE.AND.EX P5, PT, R153, RZ, PT, P5 ;  /* 0x000000ff9900720c */ /* 0x000fda0003fa5350 */
[----:B------:R-:W-:Y:S05]  /*ab60*/  @!P5 BRA `(.L_x_2406) ;  /* 0x000000040008d947 */ /* 0x000fea0003800000 */
[-CC-:B------:R-:W-:Y:S01]  /*ab70*/  FFMA.FTZ R144, R204, R162.reuse, R163.reuse ;  /* 0x000000a2cc907223 */ /* 0x180fe200000100a3 */
[----:B------:R-:W-:Y:S02]  /*ab80*/  HADD2.F32 R146, -RZ, R143.H1_H1 ;  /* 0x3000008fff927230 */ /* 0x000fe40000004100 */
[----:B------:R-:W-:Y:S01]  /*ab90*/  FFMA.FTZ R145, R195, R162, R163 ;  /* 0x000000a2c3917223 */ /* 0x000fe200000100a3 */
[----:B------:R-:W-:Y:S01]  /*aba0*/  ISETP.GE.U32.AND P6, PT, R210, RZ, PT ;  /* 0x000000ffd200720c */ /* 0x000fe20003fc6070 */
[----:B------:R-:W-:-:S03]  /*abb0*/  FADD.FTZ R144, R199, -R144 ;  /* 0x80000090c7907221 */ /* 0x000fc60000010000 */
[----:B------:R-:W-:Y:S01]  /*abc0*/  ISETP.GE.U32.AND.EX P6, PT, R211, 0x1000000, PT, P6 ;  /* 0x01000000d300780c */ /* 0x000fe20003fc6160 */
[----:B-----5:R-:W-:Y:S01]  /*abd0*/  FFMA.FTZ R196, R5, R144, R146 ;  /* 0x0000009005c47223 */ /* 0x020fe20000010092 */
[----:B------:R-:W-:Y:S02]  /*abe0*/  HADD2.F32 R146, -RZ, R143.H0_H0 ;  /* 0x2000008fff927230 */ /* 0x000fe40000004100 */
[----:B------:R-:W-:Y:S01]  /*abf0*/  FADD.FTZ R144, R202, -R145 ;  /* 0x80000091ca907221 */ /* 0x000fe20000010000 */
[----:B------:R-:W-:Y:S01]  /*ac00*/  FFMA.FTZ R145, R191, R162, R163 ;  /* 0x000000a2bf917223 */ /* 0x000fe200000100a3 */
[----:B------:R-:W-:Y:S02]  /*ac10*/  FMUL.FTZ R155, R196, UR14 ;  /* 0x0000000ec49b7c20 */ /* 0x000fe40008410000 */
[----:B------:R-:W-:Y:S01]  /*ac20*/  FFMA.FTZ R147, R5, R144, R146 ;  /* 0x0000009005937223 */ /* 0x000fe20000010092 */
[----:B------:R-:W-:Y:S02]  /*ac30*/  HADD2.F32 R146, -RZ, R142.H0_H0 ;  /* 0x2000008eff927230 */ /* 0x000fe40000004100 */
[----:B------:R-:W-:Y:S01]  /*ac40*/  FSEL R155, R155, RZ, P6 ;  /* 0x000000ff9b9b7208 */ /* 0x000fe20003000000 */
[----:B------:R-:W-:Y:S01]  /*ac50*/  FMUL.FTZ R144, R147, UR14 ;  /* 0x0000000e93907c20 */ /* 0x000fe20008410000 */
[----:B------:R-:W-:-:S02]  /*ac60*/  LOP3.LUT P6, RZ, R211, 0xff0000, RZ, 0xc0, !PT ;  /* 0x00ff0000d3ff7812 */ /* 0x000fc400078cc0ff */
        /* <DEDUP_REMOVED lines=50> */
.L_x_2406:
        /* <DEDUP_REMOVED lines=62> */
.L_x_2405:
        /* <DEDUP_REMOVED lines=62> */
.L_x_2407:
        /* <DEDUP_REMOVED lines=53> */
.L_x_2403:
        /* <DEDUP_REMOVED lines=9> */
.L_x_2399:
[----:B------:R-:W-:Y:S05]  /*bb30*/  BSYNC.RECONVERGENT B0 ;  /* 0x0000000000007941 */ /* 0x000fea0003800200 */
.L_x_2398:
[----:B------:R-:W-:Y:S01]  /*bb40*/  ISETP.NE.AND P4, PT, R161, RZ, PT ;  /* 0x000000ffa100720c */ /* 0x000fe20003f85270 */
[----:B------:R-:W-:-:S12]  /*bb50*/  UPLOP3.LUT UP1, UPT, UPT, UPT, UP1, 0x40, 0x4 ;  /* 0x000000000004789c */ /* 0x000fd80003f2e810 */
[----:B------:R-:W-:Y:S05]  /*bb60*/  @!P4 BRA `(.L_x_2408) ;  /* 0xffffff4800e4c947 */ /* 0x000fea000383ffff */
.L_x_2357:
        /* <DEDUP_REMOVED lines=40> */
.L_x_2409:
        /* <DEDUP_REMOVED lines=9> */
.L_x_4864:


//--------------------- .text._ZN10layer_norm22ln_bwd_finalize_kernelINS_22Kernel_traits_finalizeILj8192Ef6__halfS2_S2_fjLb0ELj1024ELj4ENS_18Kernel_traits_baseILj8192EfS2_S2_S2_fjLj1024EEEEELb0ELb1EEEvNS_9BwdParamsE --------------------------
	.section	.text._ZN10layer_norm22ln_bwd_finalize_kernelINS_22Kernel_traits_finalizeILj8192Ef6__halfS2_S2_fjLb0ELj1024ELj4ENS_18Kernel_traits_baseILj8192EfS2_S2_S2_fjLj1024EEEEELb0ELb1EEEvNS_9BwdParamsE,"ax",@progbits
	.align	128
        .global         _ZN10layer_norm22ln_bwd_finalize_kernelINS_22Kernel_traits_finalizeILj8192Ef6__halfS2_S2_fjLb0ELj1024ELj4ENS_18Kernel_traits_baseILj8192EfS2_S2_S2_fjLj1024EEEEELb0ELb1EEEvNS_9BwdParamsE
        .type           _ZN10layer_norm22ln_bwd_finalize_kernelINS_22Kernel_traits_finalizeILj8192Ef6__halfS2_S2_fjLb0ELj1024ELj4ENS_18Kernel_traits_baseILj8192EfS2_S2_S2_fjLj1024EEEEELb0ELb1EEEvNS_9BwdParamsE,@function
        .size           _ZN10layer_norm22ln_bwd_finalize_kernelINS_22Kernel_traits_finalizeILj8192Ef6__halfS2_S2_fjLb0ELj1024ELj4ENS_18Kernel_traits_baseILj8192EfS2_S2_S2_fjLj1024EEEEELb0ELb1EEEvNS_9BwdParamsE,(.L_x_4865 - _ZN10layer_norm22ln_bwd_finalize_kernelINS_22Kernel_traits_finalizeILj8192Ef6__halfS2_S2_fjLb0ELj1024ELj4ENS_18Kernel_traits_baseILj8192EfS2_S2_S2_fjLj1024EEEEELb0ELb1EEEvNS_9BwdParamsE)
        .other          _ZN10layer_norm22ln_bwd_finalize_kernelINS_22Kernel_traits_finalizeILj8192Ef6__halfS2_S2_fjLb0ELj1024ELj4ENS_18Kernel_traits_baseILj8192EfS2_S2_S2_fjLj1024EEEEELb0ELb1EEEvNS_9BwdParamsE,@"STO_CUDA_ENTRY STV_DEFAULT"
_ZN10layer_norm22ln_bwd_finalize_kernelINS_22Kernel_traits_finalizeILj8192Ef6__halfS2_S2_fjLb0ELj1024ELj4ENS_18Kernel_traits_baseILj8192EfS2_S2_S2_fjLj1024EEEEELb0ELb1EEEvNS_9BwdParamsE:
.text._ZN10layer_norm22ln_bwd_finalize_kernelINS_22Kernel_traits_finalizeILj8192Ef6__halfS2_S2_fjLb0ELj1024ELj4ENS_18Kernel_traits_baseILj8192EfS2_S2_S2_fjLj1024EEEEELb0ELb1EEEvNS_9BwdParamsE:
        /* <DEDUP_REMOVED lines=81> */
.L_x_2414:
        /* <DEDUP_REMOVED lines=118> */
.L_x_2413:
[----:B------:R-:W-:Y:S05]  /*0c70*/  BSYNC.RECONVERGENT B1 ;  /* 0x0000000000017941 */ /* 0x000fea0003800200 */
.L_x_2412:
        /* <DEDUP_REMOVED lines=77> */
.L_x_2416:
[----:B------:R-:W-:Y:S05]  /*1150*/  BSYNC.RECONVERGENT B1 ;  /* 0x0000000000017941 */ /* 0x000fea0003800200 */
.L_x_2415:
        /* <DEDUP_REMOVED lines=38> */
.L_x_2418:
[----:B------:R-:W-:Y:S05]  /*13c0*/  BSYNC.RECONVERGENT B1 ;  /* 0x0000000000017941 */ /* 0x000fea0003800200 */
.L_x_2417:
        /* <DEDUP_REMOVED lines=8> */
.L_x_2419:
        /* <DEDUP_REMOVED lines=10> */
.L_x_2411:
[----:B------:R-:W-:Y:S05]  /*14f0*/  BSYNC.RECONVERGENT B0 ;  /* 0x0000000000007941 */ /* 0x000fea0003800200 */
.L_x_2410:
        /* <DEDUP_REMOVED lines=55> */
.L_x_2420:
        /* <DEDUP_REMOVED lines=9> */
.L_x_4865:


//--------------------- .text._ZN10layer_norm40ln_parallel_residual_bwd_finalize_kernelINS_22Kernel_traits_finalizeILj8192Ef6__halfS2_S2_fjLb0ELj1024ELj4ENS_18Kernel_traits_baseILj8192EfS2_S2_S2_fjLj1024EEEEELb1EEEvNS_9BwdParamsE --------------------------
	.section	.text._ZN10layer_norm40ln_parallel_residual_bwd_finalize_kernelINS_22Kernel_traits_finalizeILj8192Ef6__halfS2_S2_fjLb0ELj1024ELj4ENS_18Kernel_traits_baseILj8192EfS2_S2_S2_fjLj1024EEEEELb1EEEvNS_9BwdParamsE,"ax",@progbits
	.align	128
        .global         _ZN10layer_norm40ln_parallel_residual_bwd_finalize_kernelINS_22Kernel_traits_finalizeILj8192Ef6__halfS2_S2_fjLb0ELj1024ELj4ENS_18Kernel_traits_baseILj8192EfS2_S2_S2_fjLj1024EEEEELb1EEEvNS_9BwdParamsE
        .type           _ZN10layer_norm40ln_parallel_residual_bwd_finalize_kernelINS_22Kernel_traits_finalizeILj8192Ef6__halfS2_S2_fjLb0ELj1024ELj4ENS_18Kernel_traits_baseILj8192EfS2_S2_S2_fjLj1024EEEEELb1EEEvNS_9BwdParamsE,@function
        .size           _ZN10layer_norm40ln_parallel_residual_bwd_finalize_kernelINS_22Kernel_traits_finalizeILj8192Ef6__halfS2_S2_fjLb0ELj1024ELj4ENS_18Kernel_traits_baseILj8192EfS2_S2_S2_fjLj1024EEEEELb1EEEvNS_9BwdParamsE,(.L_x_4866 - _ZN10layer_norm40ln_parallel_residual_bwd_finalize_kernelINS_22Kernel_traits_finalizeILj8192Ef6__halfS2_S2_fjLb0ELj1024ELj4ENS_18Kernel_traits_baseILj8192EfS2_S2_S2_fjLj1024EEEEELb1EEEvNS_9BwdParamsE)
        .other          _ZN10layer_norm40ln_parallel_residual_bwd_finalize_kernelINS_22Kernel_traits_finalizeILj8192Ef6__halfS2_S2_fjLb0ELj1024ELj4ENS_18Kernel_traits_baseILj8192EfS2_S2_S2_fjLj1024EEEEELb1EEEvNS_9BwdParamsE,@"STO_CUDA_ENTRY STV_DEFAULT"
_ZN10layer_norm40ln_parallel_residual_bwd_finalize_kernelINS_22Kernel_traits_finalizeILj8192Ef6__halfS2_S2_fjLb0ELj1024ELj4ENS_18Kernel_traits_baseILj8192EfS2_S2_S2_fjLj1024EEEEELb1EEEvNS_9BwdParamsE:
.text._ZN10layer_norm40ln_parallel_residual_bwd_finalize_kernelINS_22Kernel_traits_finalizeILj8192Ef6__halfS2_S2_fjLb0ELj1024ELj4ENS_18Kernel_traits_baseILj8192EfS2_S2_S2_fjLj1024EEEEELb1EEEvNS_9BwdParamsE:
        /* <DEDUP_REMOVED lines=60> */
.L_x_2425:
        /* <DEDUP_REMOVED lines=112> */
.L_x_2424:
[----:B------:R-:W-:Y:S05]  /*0ac0*/  BSYNC.RECONVERGENT B1 ;  /* 0x0000000000017941 */ /* 0x000fea0003800200 */
.L_x_2423:
        /* <DEDUP_REMOVED lines=66> */
.L_x_2427:
[----:B------:R-:W-:Y:S05]  /*0ef0*/  BSYNC.RECONVERGENT B1 ;  /* 0x0000000000017941 */ /* 0x000fea0003800200 */
.L_x_2426:
        /* <DEDUP_REMOVED lines=37> */
.L_x_2429:
[----:B------:R-:W-:Y:S05]  /*1150*/  BSYNC.RECONVERGENT B1 ;  /* 0x0000000000017941 */ /* 0x000fea0003800200 */
.L_x_2428:
        /* <DEDUP_REMOVED lines=19> */
.L_x_2422:
[----:B------:R-:W-:Y:S05]  /*1290*/  BSYNC.RECONVERGENT B0 ;  /* 0x0000000000007941 */ /* 0x000fea0003800200 */
.L_x_2421:
        /* <DEDUP_REMOVED lines=88> */
.L_x_2430:
        /* <DEDUP_REMOVED lines=14> */
.L_x_4866:


//--------------------- .text._ZN10layer_norm31ln_parallel_residual_bwd_kernelINS_13Kernel_traitsIf6__halfS2_S2_fjLj8192ELj1ELj1ELj8ELj16ENS_18Kernel_traits_baseILj8192EfS2_S2_S2_fjLj256EEEEELb1ELb1ELb1EEEvNS_9BwdParamsE --------------------------
	.section	.text._ZN10layer_norm31ln_parallel_residual_bwd_kernelINS_13Kernel_traitsIf6__halfS2_S2_fjLj8192ELj1ELj1ELj8ELj16ENS_18Kernel_traits_baseILj8192EfS2_S2_S2_fjLj256EEEEELb1ELb1ELb1EEEvNS_9BwdParamsE,"ax",@progbits
	.align	128
        .global         _ZN10layer_norm31ln_parallel_residual_bwd_kernelINS_13Kernel_traitsIf6__halfS2_S2_fjLj8192ELj1ELj1ELj8ELj16ENS_18Kernel_traits_baseILj8192EfS2_S2_S2_fjLj256EEEEELb1ELb1ELb1EEEvNS_9BwdParamsE
        .type           _ZN10layer_norm31ln_parallel_residual_bwd_kernelINS_13Kernel_traitsIf6__halfS2_S2_fjLj8192ELj1ELj1ELj8ELj16ENS_18Kernel_traits_baseILj8192EfS2_S2_S2_fjLj256EEEEELb1ELb1ELb1EEEvNS_9BwdParamsE,@function
        .size           _ZN10layer_norm31ln_parallel_residual_bwd_kernelINS_13Kernel_traitsIf6__halfS2_S2_fjLj8192ELj1ELj1ELj8ELj16ENS_18Kernel_traits_baseILj8192EfS2_S2_S2_fjLj256EEEEELb1ELb1ELb1EEEvNS_9BwdParamsE,(.L_x_4867 - _ZN10layer_norm31ln_parallel_residual_bwd_kernelINS_13Kernel_traitsIf6__halfS2_S2_fjLj8192ELj1ELj1ELj8ELj16ENS_18Kernel_traits_baseILj8192EfS2_S2_S2_fjLj256EEEEELb1ELb1ELb1EEEvNS_9BwdParamsE)
        .other          _ZN10layer_norm31ln_parallel_residual_bwd_kernelINS_13Kernel_traitsIf6__halfS2_S2_fjLj8192ELj1ELj1ELj8ELj16ENS_18Kernel_traits_baseILj8192EfS2_S2_S2_fjLj256EEEEELb1ELb1ELb1EEEvNS_9BwdParamsE,@"STO_CUDA_ENTRY STV_DEFAULT"
_ZN10layer_norm31ln_parallel_residual_bwd_kernelINS_13Kernel_traitsIf6__halfS2_S2_fjLj8192ELj1ELj1ELj8ELj16ENS_18Kernel_traits_baseILj8192EfS2_S2_S2_fjLj256EEEEELb1ELb1ELb1EEEvNS_9BwdParamsE:
.text._ZN10layer_norm31ln_parallel_residual_bwd_kernelINS_13Kernel_traitsIf6__halfS2_S2_fjLj8192ELj1ELj1ELj8ELj16ENS_18Kernel_traits_baseILj8192EfS2_S2_S2_fjLj256EEEEELb1ELb1ELb1EEEvNS_9BwdParamsE:
        /* <DEDUP_REMOVED lines=55> */
[----:B--2---:R-:W-:Y:S01]  /*0370*/  UISETP.NE.U32.AND UP0, UPT, UR4, URZ, UPT ;  /* 0x000000ff0400728c */ /* 0x004fe2000bf05070 */
[----:B------:R-:W-:Y:S02]  /*0380*/  CS2R R32, SRZ ;  /* 0x0000000000207805 */ /* 0x000fe4000001ff00 */
[----:B------:R-:W-:Y:S02]  /*0390*/  CS2R R30, SRZ ;  /* 0x00000000001e7805 */ /* 0x000fe4000001ff00 */
[----:B------:R-:W-:Y:S01]  /*03a0*/  CS2R R148, SRZ ;  /* 0x0000000000947805 */ /* 0x000fe2000001ff00 */
[----:B------:R-:W-:Y:S01]  /*03b0*/  UISETP.NE.AND.EX UP0, UPT, UR5, URZ, UPT, UP0 ;  /* 0x000000ff0500728c */ /* 0x000fe2000bf05300 */
[----:B-1----:R-:W-:Y:S01]  /*03c0*/  IMAD.WIDE.U32 R2, R146, 0x20, R2 ;  /* 0x0000002092027825 */ /* 0x002fe200078e0002 */
[----:B---3--:R-:W-:Y:S01]  /*03d0*/  UISETP.NE.AND UP2, UPT, UR13, URZ, UPT ;  /* 0x000000ff0d00728c */ /* 0x008fe2000bf45270 */
[----:B------:R-:W-:-:S02]  /*03e0*/  CS2R R158, SRZ ;  /* 0x00000000009e7805 */ /* 0x000fc4000001ff00 */
        /* <DEDUP_REMOVED lines=19> */
[----:B------:R-:W-:Y:S01]  /*0520*/  PLOP3.LUT P4, PT, PT, PT, UP2, 0x80, 0x8 ;  /* 0x000000000008781c */ /* 0x000fe20003f8f028 */
[----:B------:R-:W-:Y:S01]  /*0530*/  UPLOP3.LUT UP1, UPT, UPT, UPT, UPT, 0x40, 0x4 ;  /* 0x000000000004789c */ /* 0x000fe20003f2e870 */
[----:B------:R-:W-:Y:S01]  /*0540*/  PLOP3.LUT P0, PT, PT, PT, UP0, 0x80, 0x8 ;  /* 0x000000000008781c */ /* 0x000fe20003f0f008 */
[----:B------:R-:W5:Y:S01]  /*0550*/  LDG.E.128 R64, desc[UR10][R2.64+0x4010] ;  /* 0x0040100a02407981 */ /* 0x000f62000c1e1d00 */
[----:B------:R-:W-:Y:S01]  /*0560*/  MOV R165, RZ ;  /* 0x000000ff00a57202 */ /* 0x000fe20000000f00 */
[----:B------:R-:W0:Y:S01]  /*0570*/  LDCU UR6, c[0x0][0x408] ;  /* 0x00008100ff0677ac */ /* 0x000e220008000800 */
[----:B------:R-:W-:Y:S01]  /*0580*/  MOV R163, UR12 ;  /* 0x0000000c00a37c02 */ /* 0x000fe20008000f00 */
[----:B------:R-:W5:Y:S01]  /*0590*/  LDG.E.128 R68, desc[UR10][R2.64+0x6000] ;  /* 0x0060000a02447981 */ /* 0x000f62000c1e1d00 */
[----:B------:R-:W1:Y:S03]  /*05a0*/  LDCU UR14, c[0x0][0x388] ;  /* 0x00007100ff0e77ac */ /* 0x000e660008000800 */
[----:B------:R2:W5:Y:S01]  /*05b0*/  LDG.E.128 R72, desc[UR10][R2.64+0x6010] ;  /* 0x0060100a02487981 */ /* 0x000562000c1e1d00 */
[----:B------:R-:W3:Y:S01]  /*05c0*/  LDCU UR15, c[0x0][0x400] ;  /* 0x00008000ff0f77ac */ /* 0x000ee20008000800 */
[----:B------:R-:W4:Y:S01]  /*05d0*/  LDCU.64 UR8, c[0x0][0x478] ;  /* 0x00008f00ff0877ac */ /* 0x000f220008000a00 */
[----:B--2---:R-:W-:Y:S01]  /*05e0*/  CS2R R2, SRZ ;  /* 0x0000000000027805 */ /* 0x004fe2000001ff00 */
[----:B------:R-:W2:Y:S06]  /*05f0*/  LDCU.64 UR16, c[0x0][0x470] ;  /* 0x00008e00ff1077ac */ /* 0x000eac0008000a00 */
.L_x_2466:
[----:B0-----:R-:W0:Y:S01]  /*0600*/  LDC.64 R100, c[0x0][0x428] ;  /* 0x00010a00ff647b82 */ /* 0x001e220000000a00 */
[----:B-1----:R-:W-:-:S05]  /*0610*/  IMAD R0, R163, UR14, RZ ;  /* 0x0000000ea3007c24 */ /* 0x002fca000f8e02ff */
[----:B------:R-:W-:Y:S02]  /*0620*/  SHF.R.S32.HI R105, RZ, 0x1f, R0 ;  /* 0x0000001fff697819 */ /* 0x000fe40000011400 */
[----:B------:R-:W1:Y:S02]  /*0630*/  LDC.64 R102, c[0x0][0x3a8] ;  /* 0x0000ea00ff667b82 */ /* 0x000e640000000a00 */
[----:B------:R-:W-:-:S04]  /*0640*/  LEA.HI R105, R105, R0, RZ, 0x3 ;  /* 0x0000000069697211 */ /* 0x000fc800078f18ff */
[----:B------:R-:W-:Y:S02]  /*0650*/  LEA.HI.SX32 R168, R105, R146, 0x1d ;  /* 0x0000009269a87211 */ /* 0x000fe400078feaff */
[----:B------:R-:W3:Y:S02]  /*0660*/  LDC.64 R170, c[0x0][0x3c0] ;  /* 0x0000f000ffaa7b82 */ /* 0x000ee40000000a00 */
[----:B------:R-:W-:-:S05]  /*0670*/  IADD3 R167, PT, PT, R168, 0x100, RZ ;  /* 0x00000100a8a77810 */ /* 0x000fca0007ffe0ff */
[----:B0-----:R-:W-:Y:S01]  /*0680*/  IMAD.WIDE.U32 R116, R167, 0x10, R100 ;  /* 0x00000010a7747825 */ /* 0x001fe200078e0064 */
[----:B------:R-:W0:Y:S05]  /*0690*/  LDC.64 R178, c[0x0][0x3c8] ;  /* 0x0000f200ffb27b82 */ /* 0x000e2a0000000a00 */
[----:B------:R-:W4:Y:S01]  /*06a0*/  LDG.E.128 R116, desc[UR10][R116.64] ;  /* 0x0000000a74747981 */ /* 0x000f22000c1e1d00 */
[C---:B------:R-:W-:Y:S01]  /*06b0*/  IADD3 R166, PT, PT, R168.reuse, 0x200, RZ ;  /* 0x00000200a8a67810 */ /* 0x040fe20007ffe0ff */
[C---:B-1----:R-:W-:Y:S01]  /*06c0*/  IMAD.WIDE.U32 R104, R168.reuse, 0x10, R102 ;  /* 0x00000010a8687825 */ /* 0x042fe200078e0066 */
[----:B------:R-:W-:-:S03]  /*06d0*/  IADD3 R162, PT, PT, R168, 0x300, RZ ;  /* 0x00000300a8a27810 */ /* 0x000fc60007ffe0ff */
[----:B------:R-:W-:Y:S02]  /*06e0*/  IMAD.WIDE.U32 R108, R168, 0x10, R100 ;  /* 0x00000010a86c7825 */ /* 0x000fe400078e0064 */
[----:B------:R-:W4:Y:S02]  /*06f0*/  LDG.E.128 R104, desc[UR10][R104.64] ;  /* 0x0000000a68687981 */ /* 0x000f24000c1e1d00 */
[--C-:B------:R-:W-:Y:S02]  /*0700*/  IMAD.WIDE.U32 R112, R167, 0x10, R102.reuse ;  /* 0x00000010a7707825 */ /* 0x100fe400078e0066 */
[----:B------:R-:W4:Y:S02]  /*0710*/  LDG.E.128 R108, desc[UR10][R108.64] ;  /* 0x0000000a6c6c7981 */ /* 0x000f24000c1e1d00 */
[C---:B------:R-:W-:Y:S02]  /*0720*/  IMAD.WIDE.U32 R120, R166.reuse, 0x10, R102 ;  /* 0x00000010a6787825 */ /* 0x040fe400078e0066 */
[----:B------:R-:W4:Y:S02]  /*0730*/  LDG.E.128 R112, desc[UR10][R112.64] ;  /* 0x0000000a70707981 */ /* 0x000f24000c1e1d00 */
[----:B------:R-:W-:-:S02]  /*0740*/  IMAD.WIDE.U32 R124, R166, 0x10, R100 ;  /* 0x00000010a67c7825 */ /* 0x000fc400078e0064 */
[----:B------:R-:W4:Y:S02]  /*0750*/  LDG.E.128 R120, desc[UR10][R120.64] ;  /* 0x0000000a78787981 */ /* 0x000f24000c1e1d00 */
[C---:B------:R-:W-:Y:S02]  /*0760*/  IMAD.WIDE.U32 R128, R162.reuse, 0x10, R102 ;  /* 0x00000010a2807825 */ /* 0x040fe400078e0066 */
[----:B------:R-:W4:Y:S02]  /*0770*/  LDG.E.128 R124, desc[UR10][R124.64] ;  /* 0x0000000a7c7c7981 */ /* 0x000f24000c1e1d00 */
[----:B---3--:R-:W-:Y:S02]  /*0780*/  IMAD.WIDE R170, R163, 0x4, R170 ;  /* 0x00000004a3aa7825 */ /* 0x008fe400078e02aa */
[----:B------:R-:W3:Y:S04]  /*0790*/  LDG.E.128 R128, desc[UR10][R128.64] ;  /* 0x0000000a80807981 */ /* 0x000ee8000c1e1d00 */
[----:B------:R1:W3:Y:S01]  /*07a0*/  LDG.E R0, desc[UR10][R170.64] ;  /* 0x0000000aaa007981 */ /* 0x0002e2000c1e1900 */
[----:B------:R-:W-:-:S04]  /*07b0*/  IMAD.WIDE.U32 R100, R162, 0x10, R100 ;  /* 0x00000010a2647825 */ /* 0x000fc800078e0064 */
[----:B0-----:R-:W-:Y:S02]  /*07c0*/  IMAD.WIDE R178, R163, 0x4, R178 ;  /* 0x00000004a3b27825 */ /* 0x001fe400078e02b2 */
[----:B------:R-:W3:Y:S04]  /*07d0*/  LDG.E.128 R100, desc[UR10][R100.64] ;  /* 0x0000000a64647981 */ /* 0x000ee8000c1e1d00 */
[----:B------:R-:W3:Y:S01]  /*07e0*/  LDG.E R164, desc[UR10][R178.64] ;  /* 0x0000000ab2a47981 */ /* 0x000ee2000c1e1900 */
[----:B--2---:R-:W-:-:S04]  /*07f0*/  ISETP.NE.U32.AND P1, PT, RZ, UR16, PT ;  /* 0x00000010ff007c0c */ /* 0x004fc8000bf25070 */
[----:B------:R-:W-:-:S13]  /*0800*/  ISETP.NE.AND.EX P1, PT, RZ, UR17, PT, P1 ;  /* 0x00000011ff007c0c */ /* 0x000fda000bf25310 */
[----:B------:R-:W0:Y:S08]  /*0810*/  @P1 LDC.64 R176, c[0x0][0x3b8] ;  /* 0x0000ee00ffb01b82 */ /* 0x000e300000000a00 */
[----:B------:R-:W2:Y:S08]  /*0820*/  @P1 LDC.64 R172, c[0x0][0x3b8] ;  /* 0x0000ee00ffac1b82 */ /* 0x000eb00000000a00 */
[----:B------:R-:W1:Y:S08]  /*0830*/  @P1 LDC.64 R180, c[0x0][0x3b8] ;  /* 0x0000ee00ffb41b82 */ /* 0x000e700000000a00 */
[----:B------:R-:W1:Y:S01]  /*0840*/  @P1 LDC.64 R174, c[0x0][0x3b8] ;  /* 0x0000ee00ffae1b82 */ /* 0x000e620000000a00 */
[----:B0-----:R-:W-:-:S05]  /*0850*/  @P1 IMAD.WIDE.U32 R176, R166, 0x8, R176 ;  /* 0x00000008a6b01825 */ /* 0x001fca00078e00b0 */
[----:B-----5:R0:W5:Y:S01]  /*0860*/  @P1 LDG.E.64 R154, desc[UR10][R176.64] ;  /* 0x0000000ab09a1981 */ /* 0x020162000c1e1b00 */
[----:B--2---:R-:W-:-:S05]  /*0870*/  @P1 IMAD.WIDE.U32 R172, R168, 0x8, R172 ;  /* 0x00000008a8ac1825 */ /* 0x004fca00078e00ac */
[----:B------:R2:W5:Y:S01]  /*0880*/  @P1 LDG.E.64 R150, desc[UR10][R172.64] ;  /* 0x0000000aac961981 */ /* 0x000562000c1e1b00 */
[----:B-1----:R-:W-:Y:S01]  /*0890*/  @P1 IMAD.WIDE.U32 R170, R167, 0x8, R180 ;  /* 0x00000008a7aa1825 */ /* 0x002fe200078e00b4 */
[----:B0-----:R-:W0:Y:S04]  /*08a0*/  @P0 LDC.64 R176, c[0x0][0x438] ;  /* 0x00010e00ffb00b82 */ /* 0x001e280000000a00 */
[----:B------:R1:W5:Y:S01]  /*08b0*/  @P1 LDG.E.64 R152, desc[UR10][R170.64] ;  /* 0x0000000aaa981981 */ /* 0x000362000c1e1b00 */
[----:B------:R-:W-:-:S03]  /*08c0*/  @P1 IMAD.WIDE.U32 R174, R162, 0x8, R174 ;  /* 0x00000008a2ae1825 */ /* 0x000fc600078e00ae */
[----:B--2---:R-:W2:Y:S02]  /*08d0*/  @P0 LDC.64 R172, c[0x0][0x438] ;  /* 0x00010e00ffac0b82 */ /* 0x004ea40000000a00 */
[----:B------:R1:W5:Y:S06]  /*08e0*/  @P1 LDG.E.64 R156, desc[UR10][R174.64] ;  /* 0x0000000aae9c1981 */ /* 0x00036c000c1e1b00 */
[----:B-1----:R-:W1:Y:S08]  /*08f0*/  @P0 LDC.64 R170, c[0x0][0x438] ;  /* 0x00010e00ffaa0b82 */ /* 0x002e700000000a00 */
[----:B------:R-:W1:Y:S01]  /*0900*/  @P0 LDC.64 R174, c[0x0][0x438] ;  /* 0x00010e00ffae0b82 */ /* 0x000e620000000a00 */
[----:B0-----:R-:W-:-:S05]  /*0910*/  @P0 IMAD.WIDE.U32 R176, R168, 0x10, R176 ;  /* 0x00000010a8b00825 */ /* 0x001fca00078e00b0 */
[----:B------:R0:W5:Y:S01]  /*0920*/  @P0 LDG.E.128 R84, desc[UR10][R176.64] ;  /* 0x0000000ab0540981 */ /* 0x000162000c1e1d00 */
[----:B--2---:R-:W-:-:S05]  /*0930*/  @P0 IMAD.WIDE.U32 R172, R166, 0x10, R172 ;  /* 0x00000010a6ac0825 */ /* 0x004fca00078e00ac */
[----:B------:R-:W5:Y:S01]  /*0940*/  @P0 LDG.E.128 R92, desc[UR10][R172.64] ;  /* 0x0000000aac5c0981 */ /* 0x000f62000c1e1d00 */
[----:B-1----:R-:W-:-:S05]  /*0950*/  @P0 IMAD.WIDE.U32 R170, R162, 0x10, R170 ;  /* 0x00000010a2aa0825 */ /* 0x002fca00078e00aa */
[----:B------:R1:W5:Y:S01]  /*0960*/  @P0 LDG.E.128 R96, desc[UR10][R170.64] ;  /* 0x0000000aaa600981 */ /* 0x000362000c1e1d00 */
[----:B------:R-:W-:-:S05]  /*0970*/  @P0 IMAD.WIDE.U32 R174, R167, 0x10, R174 ;  /* 0x00000010a7ae0825 */ /* 0x000fca00078e00ae */
[----:B------:R2:W5:Y:S01]  /*0980*/  @P0 LDG.E.128 R88, desc[UR10][R174.64] ;  /* 0x0000000aae580981 */ /* 0x000562000c1e1d00 */
[--C-:B----4-:R-:W-:Y:S02]  /*0990*/  HADD2.F32 R227, -RZ, R116.reuse.H0_H0 ;  /* 0x20000074ffe37230 */ /* 0x110fe40000004100 */
[----:B------:R-:W-:Y:S02]  /*09a0*/  HADD2.F32 R226, -RZ, R116.H1_H1 ;  /* 0x30000074ffe27230 */ /* 0x000fe40000004100 */
[--C-:B------:R-:W-:Y:S02]  /*09b0*/  HADD2.F32 R231, -RZ, R117.reuse.H0_H0 ;  /* 0x20000075ffe77230 */ /* 0x100fe40000004100 */
[----:B------:R-:W-:Y:S02]  /*09c0*/  HADD2.F32 R230, -RZ, R117.H1_H1 ;  /* 0x30000075ffe67230 */ /* 0x000fe40000004100 */
[----:B------:R-:W4:Y:S01]  /*09d0*/  LDC.64 R116, c[0x0][0x3b0] ;  /* 0x0000ec00ff747b82 */ /* 0x000f220000000a00 */
[----:B------:R-:W-:-:S02]  /*09e0*/  HADD2.F32 R179, -RZ, R105.H0_H0 ;  /* 0x20000069ffb37230 */ /* 0x000fc40000004100 */
[----:B------:R-:W-:Y:S02]  /*09f0*/  HADD2.F32 R180, -RZ, R105.H1_H1 ;  /* 0x30000069ffb47230 */ /* 0x000fe40000004100 */
[--C-:B------:R-:W-:Y:S02]  /*0a00*/  HADD2.F32 R181, -RZ, R106.reuse.H0_H0 ;  /* 0x2000006affb57230 */ /* 0x100fe40000004100 */
[----:B------:R-:W-:Y:S02]  /*0a10*/  HADD2.F32 R191, -RZ, R106.H1_H1 ;  /* 0x3000006affbf7230 */ /* 0x000fe40000004100 */
[----:B----4-:R-:W-:-:S04]  /*0a20*/  IMAD.WIDE.U32 R242, R168, 0x8, R116 ;  /* 0x00000008a8f27825 */ /* 0x010fc800078e0074 */
[--C-:B------:R-:W-:Y:S02]  /*0a30*/  IMAD.WIDE.U32 R240, R167, 0x8, R116.reuse ;  /* 0x00000008a7f07825 */ /* 0x100fe400078e0074 */
[----:B------:R-:W5:Y:S02]  /*0a40*/  LDG.E.64 R242, desc[UR10][R242.64] ;  /* 0x0000000af2f27981 */ /* 0x000f64000c1e1b00 */
[--C-:B------:R-:W-:Y:S02]  /*0a50*/  IMAD.WIDE.U32 R238, R166, 0x8, R116.reuse ;  /* 0x00000008a6ee7825 */ /* 0x100fe400078e0074 */
[----:B------:R-:W5:Y:S02]  /*0a60*/  LDG.E.64 R240, desc[UR10][R240.64] ;  /* 0x0000000af0f07981 */ /* 0x000f64000c1e1b00 */
[----:B------:R-:W-:Y:S02]  /*0a70*/  IMAD.WIDE.U32 R236, R162, 0x8, R116 ;  /* 0x00000008a2ec7825 */ /* 0x000fe400078e0074 */
[----:B------:R-:W5:Y:S04]  /*0a80*/  LDG.E.64 R238, desc[UR10][R238.64] ;  /* 0x0000000aeeee7981 */ /* 0x000f68000c1e1b00 */
[----:B------:R-:W5:Y:S01]  /*0a90*/  LDG.E.64 R236, desc[UR10][R236.64] ;  /* 0x0000000aecec7981 */ /* 0x000f62000c1e1b00 */
[--C-:B------:R-:W-:Y:S01]  /*0aa0*/  HADD2.F32 R105, -RZ, R109.reuse.H0_H0 ;  /* 0x2000006dff697230 */ /* 0x100fe20000004100 */
[----:B---3--:R-:W-:Y:S01]  /*0ab0*/  FSEL R0, R0, RZ, !P4 ;  /* 0x000000ff00007208 */ /* 0x008fe20006000000 */
        /* <DEDUP_REMOVED lines=15> */
[----:B------:R-:W-:Y:S02]  /*0bb0*/  HADD2.F32 R104, -RZ, R108.H0_H0 ;  /* 0x2000006cff687230 */ /* 0x000fe40000004100 */
[--C-:B------:R-:W-:Y:S02]  /*0bc0*/  HADD2.F32 R195, -RZ, R113.reuse.H0_H0 ;  /* 0x20000071ffc37230 */ /* 0x100fe40000004100 */
[----:B------:R-:W-:Y:S02]  /*0bd0*/  HADD2.F32 R196, -RZ, R113.H1_H1 ;  /* 0x30000071ffc47230 */ /* 0x000fe40000004100 */
[----:B------:R-:W-:-:S02]  /*0be0*/  HADD2.F32 R115, -RZ, R118.H0_H0 ;  /* 0x20000076ff737230 */ /* 0x000fc40000004100 */
[----:B------:R-:W-:Y:S02]  /*0bf0*/  HADD2.F32 R208, -RZ, R118.H1_H1 ;  /* 0x30000076ffd07230 */ /* 0x000fe40000004100 */
[--C-:B------:R-:W-:Y:S02]  /*0c00*/  HADD2.F32 R111, -RZ, R119.reuse.H0_H0 ;  /* 0x20000077ff6f7230 */ /* 0x100fe40000004100 */
[----:B------:R-:W-:Y:S02]  /*0c10*/  HADD2.F32 R112, -RZ, R119.H1_H1 ;  /* 0x30000077ff707230 */ /* 0x000fe40000004100 */
[----:B------:R-:W-:Y:S02]  /*0c20*/  HADD2.F32 R120, -RZ, R121.H0_H0 ;  /* 0x20000079ff787230 */ /* 0x000fe40000004100 */
[--C-:B------:R-:W-:Y:S02]  /*0c30*/  HADD2.F32 R185, -RZ, R126.reuse.H0_H0 ;  /* 0x2000007effb97230 */ /* 0x100fe40000004100 */
[----:B------:R-:W-:-:S02]  /*0c40*/  HADD2.F32 R188, -RZ, R126.H1_H1 ;  /* 0x3000007effbc7230 */ /* 0x000fc40000004100 */
[--C-:B------:R-:W-:Y:S02]  /*0c50*/  HADD2.F32 R124, -RZ, R128.reuse.H0_H0 ;  /* 0x20000080ff7c7230 */ /* 0x100fe40000004100 */
[----:B------:R-:W-:Y:S02]  /*0c60*/  HADD2.F32 R233, -RZ, R128.H1_H1 ;  /* 0x30000080ffe97230 */ /* 0x000fe40000004100 */
[----:B------:R-:W-:Y:S02]  /*0c70*/  HADD2.F32 R183, -RZ, R107.H1_H1 ;  /* 0x3000006bffb77230 */ /* 0x000fe40000004100 */
[----:B------:R-:W-:Y:S02]  /*0c80*/  HADD2.F32 R121, -RZ, R121.H1_H1 ;  /* 0x30000079ff797230 */ /* 0x000fe40000004100 */
[----:B------:R-:W-:Y:S02]  /*0c90*/  HADD2.F32 R119, -RZ, R122.H0_H0 ;  /* 0x2000007aff777230 */ /* 0x000fe40000004100 */
        /* <DEDUP_REMOVED lines=8> */
[----:B------:R-:W-:Y:S02]  /*0d20*/  HADD2.F32 R182, -RZ, R107.H0_H0 ;  /* 0x2000006bffb67230 */ /* 0x000fe40000004100 */
[----:B------:R-:W-:Y:S02]  /*0d30*/  HADD2.F32 R122, -RZ, R122.H1_H1 ;  /* 0x3000007aff7a7230 */ /* 0x000fe40000004100 */
[--C-:B------:R-:W-:Y:S02]  /*0d40*/  HADD2.F32 R123, -RZ, R130.reuse.H0_H0 ;  /* 0x20000082ff7b7230 */ /* 0x100fe40000004100 */
[----:B------:R-:W-:Y:S02]  /*0d50*/  HADD2.F32 R125, -RZ, R130.H1_H1 ;  /* 0x30000082ff7d7230 */ /* 0x000fe40000004100 */
[----:B------:R-:W-:-:S02]  /*0d60*/  HADD2.F32 R127, -RZ, R131.H0_H0 ;  /* 0x20000083ff7f7230 */ /* 0x000fc40000004100 */
[----:B------:R-:W-:Y:S02]  /*0d70*/  HADD2.F32 R129, -RZ, R131.H1_H1 ;  /* 0x30000083ff817230 */ /* 0x000fe40000004100 */
[C---:B------:R-:W-:Y:S01]  /*0d80*/  FADD.FTZ R213, -R0.reuse, R169 ;  /* 0x000000a900d57221 */ /* 0x040fe20000010100 */
[----:B------:R-:W-:Y:S02]  /*0d90*/  HADD2.F32 R108, -RZ, R108.H1_H1 ;  /* 0x3000006cff6c7230 */ /* 0x000fe40000004100 */
[C---:B------:R-:W-:Y:S01]  /*0da0*/  FADD.FTZ R219, -R0.reuse, R179 ;  /* 0x000000b300db7221 */ /* 0x040fe20000010100 */
[----:B------:R-:W-:Y:S01]  /*0db0*/  FADD.FTZ R209, -R0, R191 ;  /* 0x000000bf00d17221 */ /* 0x000fe20000010100 */
[----:B------:R-:W-:Y:S01]  /*0dc0*/  FMUL.FTZ R207, R44, R104 ;  /* 0x000000682ccf7220 */ /* 0x000fe20000410000 */
[C---:B------:R-:W-:Y:S01]  /*0dd0*/  FADD.FTZ R215, -R0.reuse, R181 ;  /* 0x000000b500d77221 */ /* 0x040fe20000010100 */
[C---:B------:R-:W-:Y:S01]  /*0de0*/  FADD.FTZ R247, -R0.reuse, R183 ;  /* 0x000000b700f77221 */ /* 0x040fe20000010100 */
[C---:B------:R-:W-:Y:S01]  /*0df0*/  FADD.FTZ R191, -R0.reuse, R197 ;  /* 0x000000c500bf7221 */ /* 0x040fe20000010100 */
[C---:B0-----:R-:W-:Y:S01]  /*0e00*/  FADD.FTZ R177, -R0.reuse, R121 ;  /* 0x0000007900b17221 */ /* 0x041fe20000010100 */
        /* <DEDUP_REMOVED lines=13> */
[C---:B--2---:R-:W-:Y:S01]  /*0ee0*/  FADD.FTZ R175, -R0.reuse, R120 ;  /* 0x0000007800af7221 */ /* 0x044fe20000010100 */
        /* <DEDUP_REMOVED lines=11> */
[----:B------:R-:W-:-:S02]  /*0fa0*/  HADD2.F32 R229, -RZ, R101.H0_H0 ;  /* 0x20000065ffe57230 */ /* 0x000fc40000004100 */
[C---:B------:R-:W-:Y:S01]  /*0fb0*/  FMUL.FTZ R0, R164.reuse, R213 ;  /* 0x000000d5a4007220 */ /* 0x040fe20000410000 */
[----:B------:R-:W-:Y:S02]  /*0fc0*/  HADD2.F32 R228, -RZ, R101.H1_H1 ;  /* 0x30000065ffe47230 */ /* 0x000fe40000004100 */
[----:B------:R-:W-:Y:S01]  /*0fd0*/  FMUL.FTZ R222, R45, R108 ;  /* 0x0000006c2dde7220 */ /* 0x000fe20000410000 */
[----:B------:R-:W-:Y:S01]  /*0fe0*/  FADD.FTZ R101, RZ, R207 ;  /* 0x000000cfff657221 */ /* 0x000fe20000010000 */
[--C-:B------:R-:W-:Y:S02]  /*0ff0*/  HADD2.F32 R223, -RZ, R100.reuse.H0_H0 ;  /* 0x20000064ffdf7230 */ /* 0x100fe40000004100 */
[----:B------:R-:W-:Y:S01]  /*1000*/  FMUL.FTZ R221, R164, R221 ;  /* 0x000000dda4dd7220 */ /* 0x000fe20000410000 */
[----:B------:R-:W-:Y:S02]  /*1010*/  HADD2.F32 R224, -RZ, R100.H1_H1 ;  /* 0x30000064ffe07230 */ /* 0x000fe40000004100 */
[----:B------:R-:W-:Y:S01]  /*1020*/  FFMA.FTZ R100, R0, R207, RZ ;  /* 0x000000cf00647223 */ /* 0x000fe200000100ff */
[----:B------:R-:W-:Y:S01]  /*1030*/  FMUL.FTZ R220, R46, R105 ;  /* 0x000000692edc7220 */ /* 0x000fe20000410000 */
[----:B------:R-:W-:Y:S01]  /*1040*/  FADD.FTZ R101, R101, R222 ;  /* 0x000000de65657221 */ /* 0x000fe20000010000 */
[----:B------:R-:W-:-:S02]  /*1050*/  HADD2.F32 R107, -RZ, R110.H0_H0 ;  /* 0x2000006eff6b7230 */ /* 0x000fc40000004100 */
[C---:B------:R-:W-:Y:S01]  /*1060*/  FMUL.FTZ R219, R164.reuse, R219 ;  /* 0x000000dba4db7220 */ /* 0x040fe20000410000 */
[----:B------:R-:W-:Y:S01]  /*1070*/  FFMA.FTZ R100, R221, R222, R100 ;  /* 0x000000dedd647223 */ /* 0x000fe20000010064 */
[----:B------:R-:W-:Y:S01]  /*1080*/  FMUL.FTZ R218, R47, R106 ;  /* 0x0000006a2fda7220 */ /* 0x000fe20000410000 */
[----:B------:R-:W-:Y:S01]  /*1090*/  FADD.FTZ R101, R101, R220 ;  /* 0x000000dc65657221 */ /* 0x000fe20000010000 */
[----:B------:R-:W-:Y:S02]  /*10a0*/  HADD2.F32 R110, -RZ, R110.H1_H1 ;  /* 0x3000006eff6e7230 */ /* 0x000fe40000004100 */
        /* <DEDUP_REMOVED lines=97> */
[----:B------:R-:W-:-:S02]  /*16c0*/  HADD2.F32 R233, -RZ, R102.H0_H0 ;  /* 0x20000066ffe97230 */ /* 0x000fc40000004100 */
[----:B------:R-:W-:Y:S01]  /*16d0*/  FFMA.FTZ R101, R119, R122, R100 ;  /* 0x0000007a77657223 */ /* 0x000fe20000010064 */
[----:B------:R-:W-:Y:S01]  /*16e0*/  FADD.FTZ R235, R126, R121 ;  /* 0x000000797eeb7221 */ /* 0x000fe20000010000 */
[----:B------:R-:W-:Y:S02]  /*16f0*/  HADD2.F32 R232, -RZ, R102.H1_H1 ;  /* 0x30000066ffe87230 */ /* 0x000fe40000004100 */
[----:B------:R-:W-:Y:S01]  /*1700*/  FMUL.FTZ R126, R72, R233 ;  /* 0x000000e9487e7220 */ /* 0x000fe20000410000 */
[----:B------:R-:W-:Y:S01]  /*1710*/  FMUL.FTZ R123, R164, R123 ;  /* 0x0000007ba47b7220 */ /* 0x000fe20000410000 */
[----:B------:R-:W-:Y:S01]  /*1720*/  FFMA.FTZ R100, R124, R121, R101 ;  /* 0x000000797c647223 */ /* 0x000fe20000010065 */
[----:B------:R-:W-:Y:S01]  /*1730*/  FMUL.FTZ R128, R164, R125 ;  /* 0x0000007da4807220 */ /* 0x000fe20000410000 */
[----:B------:R-:W-:Y:S01]  /*1740*/  FADD.FTZ R102, R235, R126 ;  /* 0x0000007eeb667221 */ /* 0x000fe20000010000 */
[--C-:B------:R-:W-:Y:S02]  /*1750*/  HADD2.F32 R235, -RZ, R103.reuse.H0_H0 ;  /* 0x20000067ffeb7230 */ /* 0x100fe40000004100 */
        /* <DEDUP_REMOVED lines=46> */
.L_x_2433:
[----:B------:R-:W-:Y:S05]  /*1a40*/  BSYNC.RECONVERGENT B0 ;  /* 0x0000000000007941 */ /* 0x000fea0003800200 */
.L_x_2432:
        /* <DEDUP_REMOVED lines=168> */
.L_x_2436:
        /* <DEDUP_REMOVED lines=36> */
[----:B------:R-:W-:Y:S01]  /*2710*/  F2FP.F16.F32.PACK_AB R79, R102, R79 ;  /* 0x0000004f664f723e */ /* 0x000fe200000000ff */
[----:B------:R-:W-:Y:S01]  /*2720*/  FMUL.FTZ R101, R77, UR6 ;  /* 0x000000064d657c20 */ /* 0x000fe20008410000 */
[----:B------:R-:W-:Y:S01]  /*2730*/  FSEL R103, R100, RZ, P2 ;  /* 0x000000ff64677208 */ /* 0x000fe20001000000 */
[C---:B------:R-:W-:Y:S01]  /*2740*/  FMUL.FTZ R102, R0.reuse, UR6 ;  /* 0x0000000600667c20 */ /* 0x040fe20008410000 */
        /* <DEDUP_REMOVED lines=18> */
.L_x_2435:
        /* <DEDUP_REMOVED lines=9> */
[--C-:B-----5:R-:W-:Y:S02]  /*2900*/  HADD2.F32 R107, -RZ, R87.reuse.H1_H1 ;  /* 0x30000057ff6b7230 */ /* 0x120fe40000004100 */
[----:B------:R-:W-:Y:S01]  /*2910*/  FADD.FTZ R102, R209, -R210 ;  /* 0x800000d2d1667221 */ /* 0x000fe20000010000 */
[----:B------:R-:W-:Y:S01]  /*2920*/  FFMA.FTZ R0, R0, R114, R115 ;  /* 0x0000007200007223 */ /* 0x000fe20000010073 */
[----:B------:R-:W-:Y:S02]  /*2930*/  HADD2.F32 R103, -RZ, R87.H0_H0 ;  /* 0x20000057ff677230 */ /* 0x000fe40000004100 */
[----:B------:R-:W-:Y:S01]  /*2940*/  FADD.FTZ R216, R216, -R215 ;  /* 0x800000d7d8d87221 */ /* 0x000fe20000010000 */
[----:B------:R-:W-:-:S02]  /*2950*/  HADD2.F32 R101, -RZ, R86.H0_H0 ;  /* 0x20000056ff657230 */ /* 0x000fc40000004100 */
[----:B------:R-:W-:Y:S01]  /*2960*/  FADD.FTZ R100, R212, -R211 ;  /* 0x800000d3d4647221 */ /* 0x000fe20000010000 */
[----:B------:R-:W-:Y:S02]  /*2970*/  HADD2.F32 R111, -RZ, R86.H1_H1 ;  /* 0x30000056ff6f7230 */ /* 0x000fe40000004100 */
[-CC-:B------:R-:W-:Y:S01]  /*2980*/  FFMA.FTZ R219, R219, R114.reuse, R115.reuse ;  /* 0x00000072dbdb7223 */ /* 0x180fe20000010073 */
[----:B------:R-:W-:Y:S01]  /*2990*/  FADD.FTZ R214, R213, -R214 ;  /* 0x800000d6d5d67221 */ /* 0x000fe20000010000 */
[-CC-:B------:R-:W-:Y:S01]  /*29a0*/  FFMA.FTZ R221, R221, R114.reuse, R115.reuse ;  /* 0x00000072dddd7223 */ /* 0x180fe20000010073 */
[----:B------:R-:W-:Y:S01]  /*29b0*/  FFMA.FTZ R217, R217, R114, R115 ;  /* 0x00000072d9d97223 */ /* 0x000fe20000010073 */
[----:B------:R-:W-:Y:S01]  /*29c0*/  FADD.FTZ R106, R207, -R0 ;  /* 0x80000000cf6a7221 */ /* 0x000fe20000010000 */
[C---:B------:R-:W-:Y:S01]  /*29d0*/  FFMA.FTZ R102, R164.reuse, R102, R107 ;  /* 0x00000066a4667223 */ /* 0x040fe2000001006b */
[C---:B------:R-:W-:Y:S01]  /*29e0*/  FFMA.FTZ R100, R164.reuse, R100, R103 ;  /* 0x00000064a4647223 */ /* 0x040fe20000010067 */
[----:B------:R-:W-:Y:S01]  /*29f0*/  FFMA.FTZ R0, R164, R216, R101 ;  /* 0x000000d8a4007223 */ /* 0x000fe20000010065 */
[----:B------:R-:W-:-:S02]  /*2a00*/  HADD2.F32 R107, -RZ, R85.H0_H0 ;  /* 0x20000055ff6b7230 */ /* 0x000fc40000004100 */
[----:B------:R-:W-:Y:S01]  /*2a10*/  FADD.FTZ R220, R220, -R219 ;  /* 0x800000dbdcdc7221 */ /* 0x000fe20000010000 */
[----:B------:R-:W-:Y:S02]  /*2a20*/  HADD2.F32 R109, -RZ, R85.H1_H1 ;  /* 0x30000055ff6d7230 */ /* 0x000fe40000004100 */
[----:B------:R-:W-:Y:S01]  /*2a30*/  FFMA.FTZ R111, R164, R214, R111 ;  /* 0x000000d6a46f7223 */ /* 0x000fe2000001006f */
[--C-:B------:R-:W-:Y:S01]  /*2a40*/  HADD2.F32 R101, -RZ, R84.reuse.H0_H0 ;  /* 0x20000054ff657230 */ /* 0x100fe20000004100 */
[----:B------:R-:W-:Y:S01]  /*2a50*/  ISETP.GE.U32.AND P0, PT, R242, RZ, PT ;  /* 0x000000fff200720c */ /* 0x000fe20003f06070 */
[----:B------:R-:W-:Y:S02]  /*2a60*/  HADD2.F32 R103, -RZ, R84.H1_H1 ;  /* 0x30000054ff677230 */ /* 0x000fe40000004100 */
[----:B------:R-:W-:Y:S01]  /*2a70*/  FADD.FTZ R222, R222, -R221 ;  /* 0x800000dddede7221 */ /* 0x000fe20000010000 */
[----:B------:R-:W-:Y:S01]  /*2a80*/  FADD.FTZ R218, R218, -R217 ;  /* 0x800000d9dada7221 */ /* 0x000fe20000010000 */
        /* <DEDUP_REMOVED lines=33> */
.L_x_2438:
[-CC-:B------:R-:W-:Y:S01]  /*2ca0*/  FFMA.FTZ R210, R210, R114.reuse, R115.reuse ;  /* 0x00000072d2d27223 */ /* 0x180fe20000010073 */
[-CC-:B------:R-:W-:Y:S01]  /*2cb0*/  FFMA.FTZ R215, R215, R114.reuse, R115.reuse ;  /* 0x00000072d7d77223 */ /* 0x180fe20000010073 */
[--C-:B-----5:R-:W-:Y:S02]  /*2cc0*/  HADD2.F32 R100, -RZ, R87.reuse.H1_H1 ;  /* 0x30000057ff647230 */ /* 0x120fe40000004100 */
[-CC-:B------:R-:W-:Y:S01]  /*2cd0*/  FFMA.FTZ R211, R211, R114.reuse, R115.reuse ;  /* 0x00000072d3d37223 */ /* 0x180fe20000010073 */
[----:B------:R-:W-:Y:S01]  /*2ce0*/  FADD.FTZ R209, R209, -R210 ;  /* 0x800000d2d1d17221 */ /* 0x000fe20000010000 */
[----:B------:R-:W-:Y:S01]  /*2cf0*/  FFMA.FTZ R214, R214, R114, R115 ;  /* 0x00000072d6d67223 */ /* 0x000fe20000010073 */
[----:B------:R-:W-:Y:S02]  /*2d00*/  HADD2.F32 R76, -RZ, R86.H0_H0 ;  /* 0x20000056ff4c7230 */ /* 0x000fe40000004100 */
[----:B------:R-:W-:Y:S01]  /*2d10*/  FADD.FTZ R215, R216, -R215 ;  /* 0x800000d7d8d77221 */ /* 0x000fe20000010000 */
[----:B------:R-:W-:-:S02]  /*2d20*/  HADD2.F32 R77, -RZ, R87.H0_H0 ;  /* 0x20000057ff4d7230 */ /* 0x000fc40000004100 */
[----:B------:R-:W-:Y:S01]  /*2d30*/  FADD.FTZ R211, R212, -R211 ;  /* 0x800000d3d4d37221 */ /* 0x000fe20000010000 */
[----:B------:R-:W-:Y:S02]  /*2d40*/  HADD2.F32 R78, -RZ, R86.H1_H1 ;  /* 0x30000056ff4e7230 */ /* 0x000fe40000004100 */
[----:B------:R-:W-:Y:S01]  /*2d50*/  FADD.FTZ R213, R213, -R214 ;  /* 0x800000d6d5d57221 */ /* 0x000fe20000010000 */
[----:B------:R-:W-:Y:S01]  /*2d60*/  FFMA.FTZ R110, R164, R209, R100 ;  /* 0x000000d1a46e7223 */ /* 0x000fe20000010064 */
[----:B------:R-:W-:Y:S01]  /*2d70*/  ISETP.GE.U32.AND P0, PT, R242, RZ, PT ;  /* 0x000000fff200720c */ /* 0x000fe20003f06070 */
[C---:B------:R-:W-:Y:S01]  /*2d80*/  FFMA.FTZ R215, R164.reuse, R215, R76 ;  /* 0x000000d7a4d77223 */ /* 0x040fe2000001004c */
[C---:B------:R-:W-:Y:S01]  /*2d90*/  FFMA.FTZ R79, R164.reuse, R211, R77 ;  /* 0x000000d3a44f7223 */ /* 0x040fe2000001004d */
[----:B------:R-:W-:Y:S01]  /*2da0*/  FFMA.FTZ R102, R164, R213, R78 ;  /* 0x000000d5a4667223 */ /* 0x000fe2000001004e */
[----:B------:R-:W-:Y:S01]  /*2db0*/  FMUL.FTZ R76, R110, UR6 ;  /* 0x000000066e4c7c20 */ /* 0x000fe20008410000 */
[----:B------:R-:W-:Y:S01]  /*2dc0*/  ISETP.GE.U32.AND.EX P0, PT, R243, 0x1000000, PT, P0 ;  /* 0x01000000f300780c */ /* 0x000fe20003f06100 */
[----:B------:R-:W-:Y:S01]  /*2dd0*/  FMUL.FTZ R78, R79, UR6 ;  /* 0x000000064f4e7c20 */ /* 0x000fe20008410000 */
[----:B------:R-:W-:Y:S01]  /*2de0*/  FMUL.FTZ R77, R102, UR6 ;  /* 0x00000006664d7c20 */ /* 0x000fe20008410000 */
[----:B------:R-:W-:Y:S01]  /*2df0*/  LOP3.LUT P2, RZ, R243, 0xff0000, RZ, 0xc0, !PT ;  /* 0x00ff0000f3ff7812 */ /* 0x000fe2000784c0ff */
[-CC-:B------:R-:W-:Y:S01]  /*2e00*/  FFMA.FTZ R219, R219, R114.reuse, R115.reuse ;  /* 0x00000072dbdb7223 */ /* 0x180fe20000010073 */
[----:B------:R-:W-:Y:S01]  /*2e10*/  LOP3.LUT P3, RZ, R243, 0xff00, RZ, 0xc0, !PT ;  /* 0x0000ff00f3ff7812 */ /* 0x000fe2000786c0ff */
[-CC-:B------:R-:W-:Y:S01]  /*2e20*/  FFMA.FTZ R217, R217, R114.reuse, R115.reuse ;  /* 0x00000072d9d97223 */ /* 0x180fe20000010073 */
[----:B------:R-:W-:Y:S01]  /*2e30*/  FSEL R113, R76, RZ, P0 ;  /* 0x000000ff4c717208 */ /* 0x000fe20000000000 */
[----:B------:R-:W-:Y:S01]  /*2e40*/  FMUL.FTZ R76, R215, UR6 ;  /* 0x00000006d74c7c20 */ /* 0x000fe20008410000 */
[----:B------:R-:W-:Y:S01]  /*2e50*/  LOP3.LUT P6, RZ, R243, 0xff, RZ, 0xc0, !PT ;  /* 0x000000fff3ff7812 */ /* 0x000fe200078cc0ff */
[-CC-:B------:R-:W-:Y:S01]  /*2e60*/  FFMA.FTZ R0, R0, R114.reuse, R115.reuse ;  /* 0x0000007200007223 */ /* 0x180fe20000010073 */
[----:B------:R-:W-:Y:S01]  /*2e70*/  FSEL R108, R78, RZ, P2 ;  /* 0x000000ff4e6c7208 */ /* 0x000fe20001000000 */
[----:B------:R-:W-:Y:S01]  /*2e80*/  FFMA.FTZ R221, R221, R114, R115 ;  /* 0x00000072dddd7223 */ /* 0x000fe20000010073 */
[----:B------:R-:W-:Y:S01]  /*2e90*/  FSEL R111, R77, RZ, P3 ;  /* 0x000000ff4d6f7208 */ /* 0x000fe20001800000 */
[--C-:B------:R-:W-:Y:S01]  /*2ea0*/  HADD2.F32 R77, -RZ, R85.reuse.H0_H0 ;  /* 0x20000055ff4d7230 */ /* 0x100fe20000004100 */
[----:B------:R-:W-:Y:S01]  /*2eb0*/  FSEL R106, R76, RZ, P6 ;  /* 0x000000ff4c6a7208 */ /* 0x000fe20003000000 */
[----:B------:R-:W-:-:S02]  /*2ec0*/  HADD2.F32 R78, -RZ, R85.H1_H1 ;  /* 0x30000055ff4e7230 */ /* 0x000fc40000004100 */
[----:B------:R-:W-:Y:S01]  /*2ed0*/  FADD.FTZ R219, R220, -R219 ;  /* 0x800000dbdcdb7221 */ /* 0x000fe20000010000 */
[----:B------:R-:W-:Y:S01]  /*2ee0*/  FADD.FTZ R217, R218, -R217 ;  /* 0x800000d9dad97221 */ /* 0x000fe20000010000 */
[----:B------:R-:W-:Y:S01]  /*2ef0*/  FADD.FTZ R207, R207, -R0 ;  /* 0x80000000cfcf7221 */ /* 0x000fe20000010000 */
[--C-:B------:R-:W-:Y:S02]  /*2f00*/  HADD2.F32 R0, -RZ, R84.reuse.H0_H0 ;  /* 0x20000054ff007230 */ /* 0x100fe40000004100 */
[----:B------:R-:W-:Y:S01]  /*2f10*/  FADD.FTZ R221, R222, -R221 ;  /* 0x800000dddedd7221 */ /* 0x000fe20000010000 */
[----:B------:R-:W-:Y:S02]  /*2f20*/  HADD2.F32 R76, -RZ, R84.H1_H1 ;  /* 0x30000054ff4c7230 */ /* 0x000fe40000004100 */
[C---:B------:R-:W-:Y:S01]  /*2f30*/  FFMA.FTZ R77, R164.reuse, R219, R77 ;  /* 0x000000dba44d7223 */ /* 0x040fe2000001004d */
[C---:B------:R-:W-:Y:S01]  /*2f40*/  FFMA.FTZ R100, R164.reuse, R217, R78 ;  /* 0x000000d9a4647223 */ /* 0x040fe2000001004e */
[----:B------:R-:W-:Y:S01]  /*2f50*/  FFMA.FTZ R0, R164, R207, R0 ;  /* 0x000000cfa4007223 */ /* 0x000fe20000010000 */
[----:B------:R-:W-:Y:S01]  /*2f60*/  F2FP.F16.F32.PACK_AB R78, R102, R215 ;  /* 0x000000d7664e723e */ /* 0x000fe200000000ff */
[----:B------:R-:W-:Y:S01]  /*2f70*/  FFMA.FTZ R221, R164, R221, R76 ;  /* 0x000000dda4dd7223 */ /* 0x000fe2000001004c */
[----:B------:R-:W-:Y:S01]  /*2f80*/  FMUL.FTZ R102, R77, UR6 ;  /* 0x000000064d667c20 */ /* 0x000fe20008410000 */
[C---:B------:R-:W-:Y:S01]  /*2f90*/  F2FP.F16.F32.PACK_AB R77, R100.reuse, R77 ;  /* 0x0000004d644d723e */ /* 0x040fe200000000ff */
[----:B------:R-:W-:Y:S01]  /*2fa0*/  FMUL.FTZ R103, R100, UR6 ;  /* 0x0000000664677c20 */ /* 0x000fe20008410000 */
[----:B------:R-:W-:Y:S01]  /*2fb0*/  FMUL.FTZ R100, R0, UR6 ;  /* 0x0000000600647c20 */ /* 0x000fe20008410000 */
        /* <DEDUP_REMOVED lines=16> */
.L_x_2434:
        /* <DEDUP_REMOVED lines=57> */
[----:B------:R-:W-:Y:S01]  /*3450*/  F2FP.F16.F32.PACK_AB R82, R81, R82 ;  /* 0x000000525152723e */ /* 0x000fe200000000ff */
        /* <DEDUP_REMOVED lines=14> */
[----:B------:R-:W-:Y:S02]  /*3540*/  F2FP.F16.F32.PACK_AB R83, R80, R83 ;  /* 0x000000535053723e */ /* 0x000fe400000000ff */
[----:B------:R-:W-:-:S02]  /*3550*/  F2FP.F16.F32.PACK_AB R103, R100, R103 ;  /* 0x000000676467723e */ /* 0x000fc400000000ff */
[----:B------:R-:W-:Y:S02]  /*3560*/  F2FP.F16.F32.PACK_AB R102, R107, R102 ;  /* 0x000000666b66723e */ /* 0x000fe400000000ff */
[C---:B------:R-:W-:Y:S02]  /*3570*/  FSEL R109, R221.reuse, RZ, P6 ;  /* 0x000000ffdd6d7208 */ /* 0x040fe40003000000 */
[----:B------:R-:W-:Y:S02]  /*3580*/  FSEL R107, R221, RZ, P2 ;  /* 0x000000ffdd6b7208 */ /* 0x000fe40001000000 */
[C---:B------:R-:W-:Y:S02]  /*3590*/  FSEL R80, R207.reuse, RZ, P3 ;  /* 0x000000ffcf507208 */ /* 0x040fe40001800000 */
[----:B------:R-:W-:Y:S02]  /*35a0*/  FSEL R100, R207, RZ, P0 ;  /* 0x000000ffcf647208 */ /* 0x000fe40000000000 */
[----:B------:R-:W-:-:S02]  /*35b0*/  F2FP.F16.F32.PACK_AB R81, R0, R81 ;  /* 0x000000510051723e */ /* 0x000fc400000000ff */
[----:B------:R-:W-:Y:S02]  /*35c0*/  F2FP.F16.F32.PACK_AB R101, R106, R101 ;  /* 0x000000656a65723e */ /* 0x000fe400000000ff */
[----:B------:R-:W-:Y:S02]  /*35d0*/  F2FP.F16.F32.PACK_AB R80, R107, R80 ;  /* 0x000000506b50723e */ /* 0x000fe400000000ff */
[----:B------:R-:W-:Y:S01]  /*35e0*/  F2FP.F16.F32.PACK_AB R100, R109, R100 ;  /* 0x000000646d64723e */ /* 0x000fe200000000ff */
[----:B------:R-:W-:Y:S06]  /*35f0*/  BRA `(.L_x_2437) ;  /* 0x0000000c00f47947 */ /* 0x000fec0003800000 */
.L_x_2440:
        /* <DEDUP_REMOVED lines=49> */
[----:B------:R-:W-:Y:S01]  /*3910*/  F2FP.F16.F32.PACK_AB R79, R80, R79 ;  /* 0x0000004f504f723e */ /* 0x000fe200000000ff */
[C---:B------:R-:W-:Y:S01]  /*3920*/  FMUL.FTZ R80, R76.reuse, UR6 ;  /* 0x000000064c507c20 */ /* 0x040fe20008410000 */
[----:B------:R-:W-:Y:S01]  /*3930*/  F2FP.F16.F32.PACK_AB R77, R76, R77 ;  /* 0x0000004d4c4d723e */ /* 0x000fe200000000ff */
[----:B------:R-:W-:Y:S01]  /*3940*/  FMUL.FTZ R76, R164, R221 ;  /* 0x000000dda44c7220 */ /* 0x000fe20000410000 */
[----:B------:R-:W-:-:S02]  /*3950*/  F2FP.F16.F32.PACK_AB R82, R81, R82 ;  /* 0x000000525152723e */ /* 0x000fc400000000ff */
[----:B------:R-:W-:Y:S01]  /*3960*/  FSEL R81, R0, RZ, P6 ;  /* 0x000000ff00517208 */ /* 0x000fe20003000000 */
[----:B------:R-:W-:Y:S01]  /*3970*/  FMUL.FTZ R0, R76, UR6 ;  /* 0x000000064c007c20 */ /* 0x000fe20008410000 */
[----:B------:R-:W-:Y:S02]  /*3980*/  LOP3.LUT P3, RZ, R242, 0xff000000, RZ, 0xc0, !PT ;  /* 0xff000000f2ff7812 */ /* 0x000fe4000786c0ff */
[----:B------:R-:W-:Y:S02]  /*3990*/  LOP3.LUT P6, RZ, R150, 0xff000000, RZ, 0xc0, !PT ;  /* 0xff00000096ff7812 */ /* 0x000fe400078cc0ff */
[----:B------:R-:W-:Y:S02]  /*39a0*/  F2FP.F16.F32.PACK_AB R83, R106, R83 ;  /* 0x000000536a53723e */ /* 0x000fe400000000ff */
[----:B------:R-:W-:Y:S01]  /*39b0*/  F2FP.F16.F32.PACK_AB R76, R76, R207 ;  /* 0x000000cf4c4c723e */ /* 0x000fe200000000ff */
[----:B------:R-:W-:Y:S01]  /*39c0*/  FMUL.FTZ R207, R207, UR6 ;  /* 0x00000006cfcf7c20 */ /* 0x000fe20008410000 */
[----:B------:R-:W-:-:S02]  /*39d0*/  FSEL R106, R80, RZ, P3 ;  /* 0x000000ff506a7208 */ /* 0x000fc40001800000 */
[----:B------:R-:W-:Y:S02]  /*39e0*/  FSEL R108, R80, RZ, P6 ;  /* 0x000000ff506c7208 */ /* 0x000fe40003000000 */
[C---:B------:R-:W-:Y:S02]  /*39f0*/  LOP3.LUT P0, RZ, R242.reuse, 0xff00, RZ, 0xc0, !PT ;  /* 0x0000ff00f2ff7812 */ /* 0x040fe4000780c0ff */
[----:B------:R-:W-:Y:S02]  /*3a00*/  LOP3.LUT P2, RZ, R242, 0xff, RZ, 0xc0, !PT ;  /* 0x000000fff2ff7812 */ /* 0x000fe4000784c0ff */
[C---:B------:R-:W-:Y:S02]  /*3a10*/  LOP3.LUT P3, RZ, R150.reuse, 0xff00, RZ, 0xc0, !PT ;  /* 0x0000ff0096ff7812 */ /* 0x040fe4000786c0ff */
[----:B------:R-:W-:Y:S02]  /*3a20*/  LOP3.LUT P6, RZ, R150, 0xff, RZ, 0xc0, !PT ;  /* 0x000000ff96ff7812 */ /* 0x000fe400078cc0ff */
        /* <DEDUP_REMOVED lines=9> */
[----:B------:R-:W-:Y:S02]  /*3ac0*/  F2FP.F16.F32.PACK_AB R80, R109, R80 ;  /* 0x000000506d50723e */ /* 0x000fe400000000ff */
[----:B------:R-:W-:Y:S01]  /*3ad0*/  F2FP.F16.F32.PACK_AB R100, R107, R100 ;  /* 0x000000646b64723e */ /* 0x000fe200000000ff */
[----:B------:R-:W-:Y:S06]  /*3ae0*/  BRA `(.L_x_2437) ;  /* 0x0000000800b87947 */ /* 0x000fec0003800000 */
.L_x_2439:
[----:B------:R-:W-:Y:S01]  /*3af0*/  UMOV UR4, UR8 ;  /* 0x0000000800047c82 */ /* 0x000fe20008000000 */
[----:B------:R-:W-:Y:S01]  /*3b00*/  UMOV UR5, UR9 ;  /* 0x0000000900057c82 */ /* 0x000fe20008000000 */
[----:B------:R-:W-:-:S04]  /*3b10*/  UISETP.NE.U32.AND UP0, UPT, UR4, URZ, UPT ;  /* 0x000000ff0400728c */ /* 0x000fc8000bf05070 */
[----:B------:R-:W-:-:S09]  /*3b20*/  UISETP.NE.AND.EX UP0, UPT, UR5, URZ, UPT, UP0 ;  /* 0x000000ff0500728c */ /* 0x000fd2000bf05300 */
[----:B------:R-:W-:Y:S05]  /*3b30*/  BRA.U UP0, `(.L_x_2441) ;  /* 0x00000005004c7547 */ /* 0x000fea000b800000 */
[-CC-:B------:R-:W-:Y:S01]  /*3b40*/  FFMA.FTZ R211, R211, R114.reuse, R115.reuse ;  /* 0x00000072d3d37223 */ /* 0x180fe20000010073 */
[--C-:B-----5:R-:W-:Y:S02]  /*3b50*/  HADD2.F32 R81, -RZ, R87.reuse.H0_H0 ;  /* 0x20000057ff517230 */ /* 0x120fe40000004100 */
[-CC-:B------:R-:W-:Y:S01]  /*3b60*/  FFMA.FTZ R215, R215, R114.reuse, R115.reuse ;  /* 0x00000072d7d77223 */ /* 0x180fe20000010073 */
[-C--:B------:R-:W-:Y:S01]  /*3b70*/  FFMA.FTZ R210, R210, R114.reuse, R115 ;  /* 0x00000072d2d27223 */ /* 0x080fe20000010073 */
[----:B------:R-:W-:Y:S01]  /*3b80*/  FADD.FTZ R211, R212, -R211 ;  /* 0x800000d3d4d37221 */ /* 0x000fe20000010000 */
[----:B------:R-:W-:Y:S01]  /*3b90*/  FFMA.FTZ R214, R214, R114, R115 ;  /* 0x00000072d6d67223 */ /* 0x000fe20000010073 */
[----:B------:R-:W-:Y:S02]  /*3ba0*/  HADD2.F32 R100, -RZ, R87.H1_H1 ;  /* 0x30000057ff647230 */ /* 0x000fe40000004100 */
[----:B------:R-:W-:Y:S01]  /*3bb0*/  FADD.FTZ R215, R216, -R215 ;  /* 0x800000d7d8d77221 */ /* 0x000fe20000010000 */
[----:B------:R-:W-:-:S02]  /*3bc0*/  HADD2.F32 R80, -RZ, R86.H0_H0 ;  /* 0x20000056ff507230 */ /* 0x000fc40000004100 */
[C---:B------:R-:W-:Y:S01]  /*3bd0*/  FFMA.FTZ R81, R164.reuse, R211, R81 ;  /* 0x000000d3a4517223 */ /* 0x040fe20000010051 */
[----:B------:R-:W-:Y:S01]  /*3be0*/  FADD.FTZ R209, R209, -R210 ;  /* 0x800000d2d1d17221 */ /* 0x000fe20000010000 */
[----:B------:R-:W-:Y:S01]  /*3bf0*/  FFMA.FTZ R219, R219, R114, R115 ;  /* 0x00000072dbdb7223 */ /* 0x000fe20000010073 */
[----:B------:R-:W-:Y:S02]  /*3c00*/  HADD2.F32 R82, -RZ, R86.H1_H1 ;  /* 0x30000056ff527230 */ /* 0x000fe40000004100 */
[----:B------:R-:W-:Y:S01]  /*3c10*/  FADD.FTZ R213, R213, -R214 ;  /* 0x800000d6d5d57221 */ /* 0x000fe20000010000 */
[----:B------:R-:W-:Y:S01]  /*3c20*/  FMUL.FTZ R81, R81, UR6 ;  /* 0x0000000651517c20 */ /* 0x000fe20008410000 */
[C---:B------:R-:W-:Y:S01]  /*3c30*/  FFMA.FTZ R100, R164.reuse, R209, R100 ;  /* 0x000000d1a4647223 */ /* 0x040fe20000010064 */
[----:B------:R-:W-:Y:S01]  /*3c40*/  FFMA.FTZ R80, R164, R215, R80 ;  /* 0x000000d7a4507223 */ /* 0x000fe20000010050 */
[----:B------:R-:W-:Y:S01]  /*3c50*/  LOP3.LUT P6, RZ, R243, 0xff0000, RZ, 0xc0, !PT ;  /* 0x00ff0000f3ff7812 */ /* 0x000fe200078cc0ff */
[----:B------:R-:W-:-:S02]  /*3c60*/  HADD2.F32 R101, -RZ, R85.H0_H0 ;  /* 0x20000055ff657230 */ /* 0x000fc40000004100 */
[----:B------:R-:W-:Y:S01]  /*3c70*/  FADD.FTZ R219, R220, -R219 ;  /* 0x800000dbdcdb7221 */ /* 0x000fe20000010000 */
[----:B------:R-:W-:Y:S01]  /*3c80*/  ISETP.GE.U32.AND P2, PT, R150, RZ, PT ;  /* 0x000000ff9600720c */ /* 0x000fe20003f46070 */
[----:B------:R-:W-:Y:S01]  /*3c90*/  FFMA.FTZ R213, R164, R213, R82 ;  /* 0x000000d5a4d57223 */ /* 0x000fe20000010052 */
[----:B------:R-:W-:Y:S01]  /*3ca0*/  ISETP.GE.U32.AND P0, PT, R242, RZ, PT ;  /* 0x000000fff200720c */ /* 0x000fe20003f06070 */
[----:B------:R-:W-:Y:S01]  /*3cb0*/  FMUL.FTZ R100, R100, UR6 ;  /* 0x0000000664647c20 */ /* 0x000fe20008410000 */
[----:B------:R-:W-:Y:S01]  /*3cc0*/  FSEL R107, R81, RZ, P6 ;  /* 0x000000ff516b7208 */ /* 0x000fe20003000000 */
[----:B------:R-:W-:Y:S01]  /*3cd0*/  FMUL.FTZ R82, R80, UR6 ;  /* 0x0000000650527c20 */ /* 0x000fe20008410000 */
[----:B------:R-:W-:Y:S01]  /*3ce0*/  LOP3.LUT P3, RZ, R151, 0xff0000, RZ, 0xc0, !PT ;  /* 0x00ff000097ff7812 */ /* 0x000fe2000786c0ff */
[----:B------:R-:W-:Y:S01]  /*3cf0*/  FFMA.FTZ R101, R164, R219, R101 ;  /* 0x000000dba4657223 */ /* 0x000fe20000010065 */
[----:B------:R-:W-:Y:S01]  /*3d00*/  LOP3.LUT P6, RZ, R243, 0xff, RZ, 0xc0, !PT ;  /* 0x000000fff3ff7812 */ /* 0x000fe200078cc0ff */
[-CC-:B------:R-:W-:Y:S01]  /*3d10*/  FFMA.FTZ R217, R217, R114.reuse, R115.reuse ;  /* 0x00000072d9d97223 */ /* 0x180fe20000010073 */
[----:B------:R-:W-:Y:S01]  /*3d20*/  ISETP.GE.U32.AND.EX P2, PT, R151, 0x1000000, PT, P2 ;  /* 0x010000009700780c */ /* 0x000fe20003f46120 */
[----:B------:R-:W-:Y:S01]  /*3d30*/  FMUL.FTZ R213, R213, UR6 ;  /* 0x00000006d5d57c20 */ /* 0x000fe20008410000 */
[----:B------:R-:W-:Y:S01]  /*3d40*/  ISETP.GE.U32.AND.EX P0, PT, R243, 0x1000000, PT, P0 ;  /* 0x01000000f300780c */ /* 0x000fe20003f06100 */
[-CC-:B------:R-:W-:Y:S01]  /*3d50*/  FFMA.FTZ R0, R0, R114.reuse, R115.reuse ;  /* 0x0000007200007223 */ /* 0x180fe20000010073 */
[----:B------:R-:W-:Y:S01]  /*3d60*/  FSEL R83, R81, RZ, P3 ;  /* 0x000000ff51537208 */ /* 0x000fe20001800000 */
[----:B------:R-:W-:Y:S01]  /*3d70*/  FMUL.FTZ R101, R101, UR6 ;  /* 0x0000000665657c20 */ /* 0x000fe20008410000 */
[----:B------:R-:W-:Y:S01]  /*3d80*/  FSEL R80, R100, RZ, P2 ;  /* 0x000000ff64507208 */ /* 0x000fe20001000000 */
[----:B------:R-:W-:Y:S01]  /*3d90*/  FFMA.FTZ R221, R221, R114, R115 ;  /* 0x00000072dddd7223 */ /* 0x000fe20000010073 */
[----:B------:R-:W-:Y:S01]  /*3da0*/  FSEL R102, R82, RZ, P6 ;  /* 0x000000ff52667208 */ /* 0x000fe20003000000 */
[----:B------:R-:W-:Y:S01]  /*3db0*/  HADD2.F32 R103, -RZ, R85.H1_H1 ;  /* 0x30000055ff677230 */ /* 0x000fe20000004100 */
[C---:B------:R-:W-:Y:S01]  /*3dc0*/  LOP3.LUT P3, RZ, R151.reuse, 0xff, RZ, 0xc0, !PT ;  /* 0x000000ff97ff7812 */ /* 0x040fe2000786c0ff */
[----:B------:R-:W-:Y:S01]  /*3dd0*/  FADD.FTZ R217, R218, -R217 ;  /* 0x800000d9dad97221 */ /* 0x000fe20000010000 */
[----:B------:R-:W-:Y:S01]  /*3de0*/  LOP3.LUT P2, RZ, R151, 0xff00, RZ, 0xc0, !PT ;  /* 0x0000ff0097ff7812 */ /* 0x000fe2000784c0ff */
[----:B------:R-:W-:Y:S01]  /*3df0*/  FADD.FTZ R207, R207, -R0 ;  /* 0x80000000cfcf7221 */ /* 0x000fe20000010000 */
[----:B------:R-:W-:Y:S01]  /*3e00*/  LOP3.LUT P6, RZ, R242, 0xff0000, RZ, 0xc0, !PT ;  /* 0x00ff0000f2ff7812 */ /* 0x000fe200078cc0ff */
[--C-:B------:R-:W-:Y:S01]  /*3e10*/  HADD2.F32 R0, -RZ, R84.reuse.H0_H0 ;  /* 0x20000054ff007230 */ /* 0x100fe20000004100 */
[----:B------:R-:W-:Y:S01]  /*3e20*/  FSEL R108, R100, RZ, P0 ;  /* 0x000000ff646c7208 */ /* 0x000fe20000000000 */
[----:B------:R-:W-:Y:S01]  /*3e30*/  HADD2.F32 R100, -RZ, R84.H1_H1 ;  /* 0x30000054ff647230 */ /* 0x000fe20000004100 */
[----:B------:R-:W-:Y:S01]  /*3e40*/  FSEL R82, R82, RZ, P3 ;  /* 0x000000ff52527208 */ /* 0x000fe20001800000 */
[----:B------:R-:W-:Y:S01]  /*3e50*/  FADD.FTZ R221, R222, -R221 ;  /* 0x800000dddedd7221 */ /* 0x000fe20000010000 */
[----:B------:R-:W-:Y:S01]  /*3e60*/  FSEL R81, R213, RZ, P2 ;  /* 0x000000ffd5517208 */ /* 0x000fe20001000000 */
[C---:B------:R-:W-:Y:S01]  /*3e70*/  FFMA.FTZ R103, R164.reuse, R217, R103 ;  /* 0x000000d9a4677223 */ /* 0x040fe20000010067 */
[----:B------:R-:W-:Y:S01]  /*3e80*/  FSEL R106, R101, RZ, P6 ;  /* 0x000000ff656a7208 */ /* 0x000fe20003000000 */
[----:B------:R-:W-:Y:S01]  /*3e90*/  FFMA.FTZ R100, R164, R221, R100 ;  /* 0x000000dda4647223 */ /* 0x000fe20000010064 */
[----:B------:R-:W-:Y:S01]  /*3ea0*/  LOP3.LUT P6, RZ, R150, 0xff0000, RZ, 0xc0, !PT ;  /* 0x00ff000096ff7812 */ /* 0x000fe200078cc0ff */
[----:B------:R-:W-:Y:S01]  /*3eb0*/  FFMA.FTZ R0, R164, R207, R0 ;  /* 0x000000cfa4007223 */ /* 0x000fe20000010000 */
[----:B------:R-:W-:Y:S01]  /*3ec0*/  F2FP.F16.F32.PACK_AB R83, R80, R83 ;  /* 0x000000535053723e */ /* 0x000fe200000000ff */
[----:B------:R-:W-:Y:S01]  /*3ed0*/  FMUL.FTZ R80, R103, UR6 ;  /* 0x0000000667507c20 */ /* 0x000fe20008410000 */
[----:B------:R-:W-:-:S02]  /*3ee0*/  F2FP.F16.F32.PACK_AB R82, R81, R82 ;  /* 0x000000525152723e */ /* 0x000fc400000000ff */
[----:B------:R-:W-:Y:S02]  /*3ef0*/  FSEL R81, R101, RZ, P6 ;  /* 0x000000ff65517208 */ /* 0x000fe40003000000 */
[----:B------:R-:W-:Y:S02]  /*3f00*/  LOP3.LUT P0, RZ, R243, 0xff00, RZ, 0xc0, !PT ;  /* 0x0000ff00f3ff7812 */ /* 0x000fe4000780c0ff */
[----:B------:R-:W-:Y:S02]  /*3f10*/  LOP3.LUT P6, RZ, R150, 0xff000000, RZ, 0xc0, !PT ;  /* 0xff00000096ff7812 */ /* 0x000fe400078cc0ff */
[----:B------:R-:W-:Y:S02]  /*3f20*/  LOP3.LUT P3, RZ, R242, 0xff000000, RZ, 0xc0, !PT ;  /* 0xff000000f2ff7812 */ /* 0x000fe4000786c0ff */
[----:B------:R-:W-:Y:S01]  /*3f30*/  F2FP.F16.F32.PACK_AB R103, R108, R107 ;  /* 0x0000006b6c67723e */ /* 0x000fe200000000ff */
[----:B------:R-:W-:Y:S01]  /*3f40*/  FMUL.FTZ R107, R100, UR6 ;  /* 0x00000006646b7c20 */ /* 0x000fe20008410000 */
[----:B------:R-:W-:Y:S01]  /*3f50*/  FMUL.FTZ R100, R0, UR6 ;  /* 0x0000000600647c20 */ /* 0x000fe20008410000 */
[----:B------:R-:W-:-:S02]  /*3f60*/  FSEL R109, R213, RZ, P0 ;  /* 0x000000ffd56d7208 */ /* 0x000fc40000000000 */
[----:B------:R-:W-:Y:S02]  /*3f70*/  FSEL R0, R80, RZ, P6 ;  /* 0x000000ff50007208 */ /* 0x000fe40003000000 */
[----:B------:R-:W-:Y:S02]  /*3f80*/  LOP3.LUT P0, RZ, R242, 0xff00, RZ, 0xc0, !PT ;  /* 0x0000ff00f2ff7812 */ /* 0x000fe4000780c0ff */
[----:B------:R-:W-:Y:S02]  /*3f90*/  FSEL R101, R80, RZ, P3 ;  /* 0x000000ff50657208 */ /* 0x000fe40001800000 */
[----:B------:R-:W-:Y:S02]  /*3fa0*/  LOP3.LUT P6, RZ, R150, 0xff, RZ, 0xc0, !PT ;  /* 0x000000ff96ff7812 */ /* 0x000fe400078cc0ff */
[----:B------:R-:W-:Y:S02]  /*3fb0*/  LOP3.LUT P2, RZ, R242, 0xff, RZ, 0xc0, !PT ;  /* 0x000000fff2ff7812 */ /* 0x000fe4000784c0ff */
[----:B------:R-:W-:-:S02]  /*3fc0*/  LOP3.LUT P3, RZ, R150, 0xff00, RZ, 0xc0, !PT ;  /* 0x0000ff0096ff7812 */ /* 0x000fc4000786c0ff */
[----:B------:R-:W-:Y:S02]  /*3fd0*/  F2FP.F16.F32.PACK_AB R102, R109, R102 ;  /* 0x000000666d66723e */ /* 0x000fe400000000ff */
[C---:B------:R-:W-:Y:S02]  /*3fe0*/  FSEL R109, R107.reuse, RZ, P0 ;  /* 0x000000ff6b6d7208 */ /* 0x040fe40000000000 */
        /* <DEDUP_REMOVED lines=8> */
.L_x_2441:
[-CC-:B------:R-:W-:Y:S01]  /*4070*/  FFMA.FTZ R210, R210, R114.reuse, R115.reuse ;  /* 0x00000072d2d27223 */ /* 0x180fe20000010073 */
[-CC-:B------:R-:W-:Y:S01]  /*4080*/  FFMA.FTZ R211, R211, R114.reuse, R115.reuse ;  /* 0x00000072d3d37223 */ /* 0x180fe20000010073 */
[--C-:B-----5:R-:W-:Y:S02]  /*4090*/  HADD2.F32 R80, -RZ, R87.reuse.H1_H1 ;  /* 0x30000057ff507230 */ /* 0x120fe40000004100 */
[-C--:B------:R-:W-:Y:S01]  /*40a0*/  FFMA.FTZ R214, R214, R114.reuse, R115 ;  /* 0x00000072d6d67223 */ /* 0x080fe20000010073 */
[----:B------:R-:W-:Y:S01]  /*40b0*/  FADD.FTZ R209, R209, -R210 ;  /* 0x800000d2d1d17221 */ /* 0x000fe20000010000 */
[----:B------:R-:W-:Y:S02]  /*40c0*/  HADD2.F32 R77, -RZ, R87.H0_H0 ;  /* 0x20000057ff4d7230 */ /* 0x000fe40000004100 */
[----:B------:R-:W-:Y:S01]  /*40d0*/  FADD.FTZ R211, R212, -R211 ;  /* 0x800000d3d4d37221 */ /* 0x000fe20000010000 */
[--C-:B------:R-:W-:Y:S02]  /*40e0*/  HADD2.F32 R78, -RZ, R86.reuse.H1_H1 ;  /* 0x30000056ff4e7230 */ /* 0x100fe40000004100 */
[----:B------:R-:W-:Y:S01]  /*40f0*/  FFMA.FTZ R108, R164, R209, R80 ;  /* 0x000000d1a46c7223 */ /* 0x000fe20000010050 */
[----:B------:R-:W-:Y:S01]  /*4100*/  ISETP.GE.U32.AND P0, PT, R242, RZ, PT ;  /* 0x000000fff200720c */ /* 0x000fe20003f06070 */
[----:B------:R-:W-:Y:S01]  /*4110*/  FADD.FTZ R213, R213, -R214 ;  /* 0x800000d6d5d57221 */ /* 0x000fe20000010000 */
[----:B------:R-:W-:Y:S01]  /*4120*/  ISETP.GE.U32.AND P2, PT, R150, RZ, PT ;  /* 0x000000ff9600720c */ /* 0x000fe20003f46070 */
[----:B------:R-:W-:Y:S01]  /*4130*/  FFMA.FTZ R79, R164, R211, R77 ;  /* 0x000000d3a44f7223 */ /* 0x000fe2000001004d */
[----:B------:R-:W-:Y:S01]  /*4140*/  FMUL.FTZ R77, R108, UR6 ;  /* 0x000000066c4d7c20 */ /* 0x000fe20008410000 */
[----:B------:R-:W-:Y:S01]  /*4150*/  FFMA.FTZ R215, R215, R114, R115 ;  /* 0x00000072d7d77223 */ /* 0x000fe20000010073 */
[----:B------:R-:W-:Y:S01]  /*4160*/  ISETP.GE.U32.AND.EX P0, PT, R243, 0x1000000, PT, P0 ;  /* 0x01000000f300780c */ /* 0x000fe20003f06100 */
[----:B------:R-:W-:Y:S01]  /*4170*/  FFMA.FTZ R100, R164, R213, R78 ;  /* 0x000000d5a4647223 */ /* 0x000fe2000001004e */
[----:B------:R-:W-:Y:S01]  /*4180*/  ISETP.GE.U32.AND.EX P2, PT, R151, 0x1000000, PT, P2 ;  /* 0x010000009700780c */ /* 0x000fe20003f46120 */
[----:B------:R-:W-:-:S02]  /*4190*/  HADD2.F32 R76, -RZ, R86.H0_H0 ;  /* 0x20000056ff4c7230 */ /* 0x000fc40000004100 */
[----:B------:R-:W-:Y:S01]  /*41a0*/  FADD.FTZ R215, R216, -R215 ;  /* 0x800000d7d8d77221 */ /* 0x000fe20000010000 */
[----:B------:R-:W-:Y:S01]  /*41b0*/  FSEL R110, R77, RZ, P0 ;  /* 0x000000ff4d6e7208 */ /* 0x000fe20000000000 */
[-C--:B------:R-:W-:Y:S01]  /*41c0*/  FFMA.FTZ R219, R219, R114.reuse, R115 ;  /* 0x00000072dbdb7223 */ /* 0x080fe20000010073 */
[----:B------:R-:W-:Y:S01]  /*41d0*/  FSEL R112, R77, RZ, P2 ;  /* 0x000000ff4d707208 */ /* 0x000fe20001000000 */
[----:B------:R-:W-:Y:S01]  /*41e0*/  FMUL.FTZ R77, R100, UR6 ;  /* 0x00000006644d7c20 */ /* 0x000fe20008410000 */
[----:B------:R-:W-:Y:S01]  /*41f0*/  LOP3.LUT P0, RZ, R243, 0xff00, RZ, 0xc0, !PT ;  /* 0x0000ff00f3ff7812 */ /* 0x000fe2000780c0ff */
[----:B------:R-:W-:Y:S01]  /*4200*/  FFMA.FTZ R215, R164, R215, R76 ;  /* 0x000000d7a4d77223 */ /* 0x000fe2000001004c */
[----:B------:R-:W-:Y:S01]  /*4210*/  LOP3.LUT P2, RZ, R151, 0xff00, RZ, 0xc0, !PT ;  /* 0x0000ff0097ff7812 */ /* 0x000fe2000784c0ff */
[----:B------:R-:W-:Y:S01]  /*4220*/  FMUL.FTZ R76, R79, UR6 ;  /* 0x000000064f4c7c20 */ /* 0x000fe20008410000 */
[----:B------:R-:W-:Y:S01]  /*4230*/  LOP3.LUT P6, RZ, R243, 0xff0000, RZ, 0xc0, !PT ;  /* 0x00ff0000f3ff7812 */ /* 0x000fe200078cc0ff */
[----:B------:R-:W-:Y:S01]  /*4240*/  FADD.FTZ R219, R220, -R219 ;  /* 0x800000dbdcdb7221 */ /* 0x000fe20000010000 */
[----:B------:R-:W-:Y:S01]  /*4250*/  LOP3.LUT P3, RZ, R151, 0xff0000, RZ, 0xc0, !PT ;  /* 0x00ff000097ff7812 */ /* 0x000fe2000786c0ff */
[-CC-:B------:R-:W-:Y:S01]  /*4260*/  FFMA.FTZ R217, R217, R114.reuse, R115.reuse ;  /* 0x00000072d9d97223 */ /* 0x180fe20000010073 */
[C---:B------:R-:W-:Y:S01]  /*4270*/  FSEL R107, R77.reuse, RZ, P0 ;  /* 0x000000ff4d6b7208 */ /* 0x040fe20000000000 */
[--C-:B------:R-:W-:Y:S01]  /*4280*/  HADD2.F32 R78, -RZ, R85.reuse.H1_H1 ;  /* 0x30000055ff4e7230 */ /* 0x100fe20000004100 */
[----:B------:R-:W-:Y:S01]  /*4290*/  FSEL R106, R77, RZ, P2 ;  /* 0x000000ff4d6a7208 */ /* 0x000fe20001000000 */
[----:B------:R-:W-:Y:S01]  /*42a0*/  HADD2.F32 R77, -RZ, R85.H0_H0 ;  /* 0x20000055ff4d7230 */ /* 0x000fe20000004100 */
[----:B------:R-:W-:Y:S01]  /*42b0*/  FSEL R103, R76, RZ, P6 ;  /* 0x000000ff4c677208 */ /* 0x000fe20003000000 */
[-C--:B------:R-:W-:Y:S01]  /*42c0*/  FFMA.FTZ R0, R0, R114.reuse, R115 ;  /* 0x0000007200007223 */ /* 0x080fe20000010073 */
[----:B------:R-:W-:Y:S01]  /*42d0*/  FSEL R83, R76, RZ, P3 ;  /* 0x000000ff4c537208 */ /* 0x000fe20001800000 */
[----:B------:R-:W-:Y:S01]  /*42e0*/  FMUL.FTZ R76, R215, UR6 ;  /* 0x00000006d74c7c20 */ /* 0x000fe20008410000 */
[----:B------:R-:W-:Y:S01]  /*42f0*/  LOP3.LUT P6, RZ, R243, 0xff, RZ, 0xc0, !PT ;  /* 0x000000fff3ff7812 */ /* 0x000fe200078cc0ff */
[----:B------:R-:W-:Y:S01]  /*4300*/  FFMA.FTZ R77, R164, R219, R77 ;  /* 0x000000dba44d7223 */ /* 0x000fe2000001004d */
[----:B------:R-:W-:Y:S01]  /*4310*/  LOP3.LUT P3, RZ, R151, 0xff, RZ, 0xc0, !PT ;  /* 0x000000ff97ff7812 */ /* 0x000fe2000786c0ff */
[----:B------:R-:W-:Y:S01]  /*4320*/  FADD.FTZ R217, R218, -R217 ;  /* 0x800000d9dad97221 */ /* 0x000fe20000010000 */
[----:B------:R-:W-:Y:S01]  /*4330*/  FSEL R102, R76, RZ, P6 ;  /* 0x000000ff4c667208 */ /* 0x000fe20003000000 */
[----:B------:R-:W-:Y:S01]  /*4340*/  FMUL.FTZ R80, R77, UR6 ;  /* 0x000000064d507c20 */ /* 0x000fe20008410000 */
[----:B------:R-:W-:Y:S01]  /*4350*/  LOP3.LUT P6, RZ, R242, 0xff0000, RZ, 0xc0, !PT ;  /* 0x00ff0000f2ff7812 */ /* 0x000fe200078cc0ff */
[----:B------:R-:W-:Y:S01]  /*4360*/  FFMA.FTZ R221, R221, R114, R115 ;  /* 0x00000072dddd7223 */ /* 0x000fe20000010073 */
[----:B------:R-:W-:Y:S01]  /*4370*/  FSEL R81, R76, RZ, P3 ;  /* 0x000000ff4c517208 */ /* 0x000fe20001800000 */
[----:B------:R-:W-:Y:S01]  /*4380*/  FADD.FTZ R207, R207, -R0 ;  /* 0x80000000cfcf7221 */ /* 0x000fe20000010000 */
[----:B------:R-:W-:Y:S01]  /*4390*/  FFMA.FTZ R82, R164, R217, R78 ;  /* 0x000000d9a4527223 */ /* 0x000fe2000001004e */
[----:B------:R-:W-:-:S02]  /*43a0*/  HADD2.F32 R0, -RZ, R84.H0_H0 ;  /* 0x20000054ff007230 */ /* 0x000fc40000004100 */
[----:B------:R-:W-:Y:S01]  /*43b0*/  FADD.FTZ R221, R222, -R221 ;  /* 0x800000dddedd7221 */ /* 0x000fe20000010000 */
[----:B------:R-:W-:Y:S01]  /*43c0*/  HADD2.F32 R76, -RZ, R84.H1_H1 ;  /* 0x30000054ff4c7230 */ /* 0x000fe20000004100 */
[----:B------:R-:W-:Y:S02]  /*43d0*/  FSEL R101, R80, RZ, P6 ;  /* 0x000000ff50657208 */ /* 0x000fe40003000000 */
[----:B------:R-:W-:Y:S01]  /*43e0*/  LOP3.LUT P6, RZ, R150, 0xff0000, RZ, 0xc0, !PT ;  /* 0x00ff000096ff7812 */ /* 0x000fe200078cc0ff */
[----:B------:R-:W-:Y:S01]  /*43f0*/  FFMA.FTZ R0, R164, R207, R0 ;  /* 0x000000cfa4007223 */ /* 0x000fe20000010000 */
[----:B------:R-:W-:Y:S01]  /*4400*/  F2FP.F16.F32.PACK_AB R78, R100, R215 ;  /* 0x000000d7644e723e */ /* 0x000fe200000000ff */
[C---:B------:R-:W-:Y:S01]  /*4410*/  FMUL.FTZ R100, R82.reuse, UR6 ;  /* 0x0000000652647c20 */ /* 0x040fe20008410000 */
[----:B------:R-:W-:Y:S01]  /*4420*/  F2FP.F16.F32.PACK_AB R77, R82, R77 ;  /* 0x0000004d524d723e */ /* 0x000fe200000000ff */
[----:B------:R-:W-:Y:S01]  /*4430*/  FFMA.FTZ R221, R164, R221, R76 ;  /* 0x000000dda4dd7223 */ /* 0x000fe2000001004c */
[----:B------:R-:W-:-:S02]  /*4440*/  F2FP.F16.F32.PACK_AB R82, R106, R81 ;  /* 0x000000516a52723e */ /* 0x000fc400000000ff */
[----:B------:R-:W-:Y:S02]  /*4450*/  LOP3.LUT P3, RZ, R242, 0xff000000, RZ, 0xc0, !PT ;  /* 0xff000000f2ff7812 */ /* 0x000fe4000786c0ff */
[----:B------:R-:W-:Y:S01]  /*4460*/  FSEL R81, R80, RZ, P6 ;  /* 0x000000ff50517208 */ /* 0x000fe20003000000 */
[C---:B------:R-:W-:Y:S01]  /*4470*/  FMUL.FTZ R80, R221.reuse, UR6 ;  /* 0x00000006dd507c20 */ /* 0x040fe20008410000 */
[----:B------:R-:W-:Y:S02]  /*4480*/  LOP3.LUT P6, RZ, R150, 0xff000000, RZ, 0xc0, !PT ;  /* 0xff00000096ff7812 */ /* 0x000fe400078cc0ff */
[----:B------:R-:W-:Y:S02]  /*4490*/  F2FP.F16.F32.PACK_AB R79, R108, R79 ;  /* 0x0000004f6c4f723e */ /* 0x000fe400000000ff */
        /* <DEDUP_REMOVED lines=9> */
[----:B------:R-:W-:-:S02]  /*4530*/  FSEL R107, R80, RZ, P0 ;  /* 0x000000ff506b7208 */ /* 0x000fc40000000000 */
[----:B------:R-:W-:Y:S02]  /*4540*/  FSEL R109, R80, RZ, P3 ;  /* 0x000000ff506d7208 */ /* 0x000fe40001800000 */
[C---:B------:R-:W-:Y:S02]  /*4550*/  FSEL R80, R0.reuse, RZ, P6 ;  /* 0x000000ff00507208 */ /* 0x040fe40003000000 */
[----:B------:R-:W-:Y:S02]  /*4560*/  FSEL R100, R0, RZ, P2 ;  /* 0x000000ff00647208 */ /* 0x000fe40001000000 */
[----:B------:R-:W-:Y:S02]  /*4570*/  F2FP.F16.F32.PACK_AB R83, R112, R83 ;  /* 0x000000537053723e */ /* 0x000fe400000000ff */
[----:B------:R-:W-:Y:S02]  /*4580*/  F2FP.F16.F32.PACK_AB R103, R110, R103 ;  /* 0x000000676e67723e */ /* 0x000fe400000000ff */
[----:B------:R-:W-:-:S02]  /*4590*/  F2FP.F16.F32.PACK_AB R81, R108, R81 ;  /* 0x000000516c51723e */ /* 0x000fc400000000ff */
[----:B------:R-:W-:Y:S02]  /*45a0*/  F2FP.F16.F32.PACK_AB R101, R106, R101 ;  /* 0x000000656a65723e */ /* 0x000fe400000000ff */
[----:B------:R-:W-:Y:S02]  /*45b0*/  F2FP.F16.F32.PACK_AB R80, R109, R80 ;  /* 0x000000506d50723e */ /* 0x000fe400000000ff */
[----:B------:R-:W-:-:S07]  /*45c0*/  F2FP.F16.F32.PACK_AB R100, R107, R100 ;  /* 0x000000646b64723e */ /* 0x000fce00000000ff */
.L_x_2437:
        /* <DEDUP_REMOVED lines=18> */
[--C-:B------:R-:W-:Y:S02]  /*46f0*/  HADD2.F32 R81, -RZ, R91.reuse.H0_H0 ;  /* 0x2000005bff517230 */ /* 0x100fe40000004100 */
[-C--:B------:R-:W-:Y:S01]  /*4700*/  FFMA.FTZ R0, R197, R114.reuse, R115 ;  /* 0x00000072c5007223 */ /* 0x080fe20000010073 */
[----:B------:R-:W-:Y:S01]  /*4710*/  FADD.FTZ R203, R203, -R76 ;  /* 0x8000004ccbcb7221 */ /* 0x000fe20000010000 */
[----:B------:R-:W-:Y:S02]  /*4720*/  HADD2.F32 R78, -RZ, R90.H1_H1 ;  /* 0x3000005aff4e7230 */ /* 0x000fe40000004100 */
[----:B------:R-:W-:Y:S01]  /*4730*/  FADD.FTZ R79, R200, -R79 ;  /* 0x8000004fc84f7221 */ /* 0x000fe20000010000 */
[----:B------:R-:W-:Y:S01]  /*4740*/  FADD.FTZ R195, R195, -R0 ;  /* 0x80000000c3c37221 */ /* 0x000fe20000010000 */
[----:B------:R-:W-:Y:S01]  /*4750*/  FFMA.FTZ R203, R164, R203, R81 ;  /* 0x000000cba4cb7223 */ /* 0x000fe20000010051 */
[-CC-:B------:R-:W-:Y:S01]  /*4760*/  FFMA.FTZ R83, R206, R114.reuse, R115.reuse ;  /* 0x00000072ce537223 */ /* 0x180fe20000010073 */
[----:B------:R-:W-:Y:S01]  /*4770*/  FFMA.FTZ R0, R201, R114, R115 ;  /* 0x00000072c9007223 */ /* 0x000fe20000010073 */
[----:B------:R-:W-:Y:S01]  /*4780*/  FFMA.FTZ R100, R164, R79, R78 ;  /* 0x0000004fa4647223 */ /* 0x000fe2000001004e */
[----:B------:R-:W-:-:S02]  /*4790*/  HADD2.F32 R80, -RZ, R91.H1_H1 ;  /* 0x3000005bff507230 */ /* 0x000fc40000004100 */
[----:B------:R-:W-:Y:S01]  /*47a0*/  FMUL.FTZ R78, R203, UR6 ;  /* 0x00000006cb4e7c20 */ /* 0x000fe20008410000 */
[----:B------:R-:W-:Y:S01]  /*47b0*/  FADD.FTZ R83, R204, -R83 ;  /* 0x80000053cc537221 */ /* 0x000fe20000010000 */
[----:B------:R-:W-:Y:S01]  /*47c0*/  HADD2.F32 R76, -RZ, R90.H0_H0 ;  /* 0x2000005aff4c7230 */ /* 0x000fe20000004100 */
[----:B------:R-:W-:Y:S01]  /*47d0*/  LOP3.LUT P3, RZ, R241, 0xff0000, RZ, 0xc0, !PT ;  /* 0x00ff0000f1ff7812 */ /* 0x000fe2000786c0ff */
[----:B------:R-:W-:Y:S01]  /*47e0*/  FADD.FTZ R199, R199, -R0 ;  /* 0x80000000c7c77221 */ /* 0x000fe20000010000 */
[-CC-:B------:R-:W-:Y:S01]  /*47f0*/  FFMA.FTZ R0, R191, R114.reuse, R115.reuse ;  /* 0x00000072bf007223 */ /* 0x180fe20000010073 */
[----:B------:R-:W-:Y:S01]  /*4800*/  FFMA.FTZ R77, R198, R114, R115 ;  /* 0x00000072c64d7223 */ /* 0x000fe20000010073 */
[----:B------:R-:W-:Y:S01]  /*4810*/  LOP3.LUT P6, RZ, R153, 0xff0000, RZ, 0xc0, !PT ;  /* 0x00ff000099ff7812 */ /* 0x000fe200078cc0ff */
[----:B------:R-:W-:Y:S01]  /*4820*/  FFMA.FTZ R110, R164, R83, R80 ;  /* 0x00000053a46e7223 */ /* 0x000fe20000010050 */
[----:B------:R-:W-:Y:S01]  /*4830*/  FSEL R103, R78, RZ, P3 ;  /* 0x000000ff4e677208 */ /* 0x000fe20001800000 */
[----:B------:R-:W-:Y:S01]  /*4840*/  FFMA.FTZ R199, R164, R199, R76 ;  /* 0x000000c7a4c77223 */ /* 0x000fe2000001004c */
[----:B------:R-:W-:Y:S01]  /*4850*/  ISETP.GE.U32.AND P3, PT, R240, RZ, PT ;  /* 0x000000fff000720c */ /* 0x000fe20003f66070 */
[----:B------:R-:W-:Y:S01]  /*4860*/  FADD.FTZ R189, R189, -R0 ;  /* 0x80000000bdbd7221 */ /* 0x000fe20000010000 */
[----:B------:R-:W-:-:S02]  /*4870*/  HADD2.F32 R76, -RZ, R89.H1_H1 ;  /* 0x30000059ff4c7230 */ /* 0x000fc40000004100 */
[----:B------:R-:W-:Y:S01]  /*4880*/  FADD.FTZ R77, R196, -R77 ;  /* 0x8000004dc44d7221 */ /* 0x000fe20000010000 */
[----:B------:R-:W-:Y:S01]  /*4890*/  HADD2.F32 R0, -RZ, R89.H0_H0 ;  /* 0x20000059ff007230 */ /* 0x000fe20000004100 */
[----:B------:R-:W-:Y:S01]  /*48a0*/  FSEL R83, R78, RZ, P6 ;  /* 0x000000ff4e537208 */ /* 0x000fe20003000000 */
[----:B------:R-:W-:Y:S01]  /*48b0*/  FMUL.FTZ R78, R110, UR6 ;  /* 0x000000066e4e7c20 */ /* 0x000fe20008410000 */
[----:B------:R-:W-:Y:S01]  /*48c0*/  FFMA.FTZ R194, R194, R114, R115 ;  /* 0x00000072c2c27223 */ /* 0x000fe20000010073 */
[----:B------:R-:W-:Y:S01]  /*48d0*/  ISETP.GE.U32.AND P6, PT, R152, RZ, PT ;  /* 0x000000ff9800720c */ /* 0x000fe20003fc6070 */
[C---:B------:R-:W-:Y:S01]  /*48e0*/  FFMA.FTZ R80, R164.reuse, R77, R76 ;  /* 0x0000004da4507223 */ /* 0x040fe2000001004c */
[----:B------:R-:W-:Y:S01]  /*48f0*/  ISETP.GE.U32.AND.EX P3, PT, R241, 0x1000000, PT, P3 ;  /* 0x01000000f100780c */ /* 0x000fe20003f66130 */
[----:B------:R-:W-:Y:S01]  /*4900*/  FFMA.FTZ R195, R164, R195, R0 ;  /* 0x000000c3a4c37223 */ /* 0x000fe20000010000 */
[----:B------:R-:W-:Y:S02]  /*4910*/  HADD2.F32 R77, -RZ, R88.H1_H1 ;  /* 0x30000058ff4d7230 */ /* 0x000fe40000004100 */
        /* <DEDUP_REMOVED lines=19> */
[----:B------:R-:W-:Y:S02]  /*4a50*/  LOP3.LUT P6, RZ, R152, 0xff0000, RZ, 0xc0, !PT ;  /* 0x00ff000098ff7812 */ /* 0x000fe400078cc0ff */
[----:B------:R-:W-:Y:S02]  /*4a60*/  FSEL R101, R0, RZ, P3 ;  /* 0x000000ff00657208 */ /* 0x000fe40001800000 */
[----:B------:R-:W-:Y:S01]  /*4a70*/  LOP3.LUT P3, RZ, R240, 0xff000000, RZ, 0xc0, !PT ;  /* 0xff000000f0ff7812 */ /* 0x000fe2000786c0ff */
[----:B------:R-:W-:Y:S01]  /*4a80*/  FFMA.FTZ R189, R164, R189, R77 ;  /* 0x000000bda4bd7223 */ /* 0x000fe2000001004d */
[----:B------:R-:W-:Y:S01]  /*4a90*/  FSEL R81, R0, RZ, P6 ;  /* 0x000000ff00517208 */ /* 0x000fe20003000000 */
[----:B------:R-:W-:Y:S01]  /*4aa0*/  FMUL.FTZ R0, R76, UR6 ;  /* 0x000000064c007c20 */ /* 0x000fe20008410000 */
[----:B------:R-:W-:-:S02]  /*4ab0*/  FSEL R104, R78, RZ, P3 ;  /* 0x000000ff4e687208 */ /* 0x000fc40001800000 */
[----:B------:R-:W-:Y:S02]  /*4ac0*/  LOP3.LUT P3, RZ, R240, 0xff00, RZ, 0xc0, !PT ;  /* 0x0000ff00f0ff7812 */ /* 0x000fe4000786c0ff */
[----:B------:R-:W-:Y:S02]  /*4ad0*/  LOP3.LUT P6, RZ, R152, 0xff000000, RZ, 0xc0, !PT ;  /* 0xff00000098ff7812 */ /* 0x000fe400078cc0ff */
[----:B------:R-:W-:Y:S02]  /*4ae0*/  FSEL R105, R0, RZ, P3 ;  /* 0x000000ff00697208 */ /* 0x000fe40001800000 */
[----:B------:R-:W-:Y:S02]  /*4af0*/  LOP3.LUT P3, RZ, R152, 0xff00, RZ, 0xc0, !PT ;  /* 0x0000ff0098ff7812 */ /* 0x000fe4000786c0ff */
[----:B------:R-:W-:Y:S01]  /*4b00*/  F2FP.F16.F32.PACK_AB R76, R76, R189 ;  /* 0x000000bd4c4c723e */ /* 0x000fe200000000ff */
[----:B------:R-:W-:Y:S01]  /*4b10*/  FMUL.FTZ R189, R189, UR6 ;  /* 0x00000006bdbd7c20 */ /* 0x000fe20008410000 */
[----:B------:R-:W-:-:S02]  /*4b20*/  FSEL R108, R78, RZ, P6 ;  /* 0x000000ff4e6c7208 */ /* 0x000fc40003000000 */
[----:B------:R-:W-:Y:S02]  /*4b30*/  FSEL R109, R0, RZ, P3 ;  /* 0x000000ff006d7208 */ /* 0x000fe40001800000 */
[----:B------:R-:W-:Y:S02]  /*4b40*/  LOP3.LUT P6, RZ, R240, 0xff, RZ, 0xc0, !PT ;  /* 0x000000fff0ff7812 */ /* 0x000fe400078cc0ff */
[----:B------:R-:W-:Y:S02]  /*4b50*/  LOP3.LUT P3, RZ, R152, 0xff, RZ, 0xc0, !PT ;  /* 0x000000ff98ff7812 */ /* 0x000fe4000786c0ff */
[----:B------:R-:W-:Y:S02]  /*4b60*/  F2FP.F16.F32.PACK_AB R78, R100, R199 ;  /* 0x000000c7644e723e */ /* 0x000fe400000000ff */
[----:B------:R-:W-:Y:S02]  /*4b70*/  F2FP.F16.F32.PACK_AB R77, R80, R195 ;  /* 0x000000c3504d723e */ /* 0x000fe400000000ff */
        /* <DEDUP_REMOVED lines=9> */
[----:B------:R-:W-:Y:S02]  /*4c10*/  F2FP.F16.F32.PACK_AB R80, R109, R80 ;  /* 0x000000506d50723e */ /* 0x000fe400000000ff */
[----:B------:R-:W-:Y:S01]  /*4c20*/  F2FP.F16.F32.PACK_AB R100, R105, R100 ;  /* 0x000000646964723e */ /* 0x000fe200000000ff */
[----:B------:R-:W-:Y:S06]  /*4c30*/  BRA `(.L_x_2445) ;  /* 0x0000001c00887947 */ /* 0x000fec0003800000 */
.L_x_2444:
[-CC-:B0-----:R-:W-:Y:S01]  /*4c40*/  FFMA.FTZ R80, R205, R114.reuse, R115.reuse ;  /* 0x00000072cd507223 */ /* 0x181fe20000010073 */
[--C-:B------:R-:W-:Y:S02]  /*4c50*/  HADD2.F32 R101, -RZ, R91.reuse.H0_H0 ;  /* 0x2000005bff657230 */ /* 0x100fe40000004100 */
[-CC-:B------:R-:W-:Y:S01]  /*4c60*/  FFMA.FTZ R103, R206, R114.reuse, R115.reuse ;  /* 0x00000072ce677223 */ /* 0x180fe20000010073 */
[-C--:B------:R-:W-:Y:S01]  /*4c70*/  FFMA.FTZ R0, R197, R114.reuse, R115 ;  /* 0x00000072c5007223 */ /* 0x080fe20000010073 */
[----:B------:R-:W-:Y:S01]  /*4c80*/  FADD.FTZ R203, R203, -R80 ;  /* 0x80000050cbcb7221 */ /* 0x000fe20000010000 */
[----:B------:R-:W-:Y:S02]  /*4c90*/  HADD2.F32 R82, -RZ, R91.H1_H1 ;  /* 0x3000005bff527230 */ /* 0x000fe40000004100 */
[----:B------:R-:W-:Y:S01]  /*4ca0*/  FADD.FTZ R103, R204, -R103 ;  /* 0x80000067cc677221 */ /* 0x000fe20000010000 */
[----:B------:R-:W-:Y:S01]  /*4cb0*/  FADD.FTZ R195, R195, -R0 ;  /* 0x80000000c3c37221 */ /* 0x000fe20000010000 */
[C---:B------:R-:W-:Y:S01]  /*4cc0*/  FFMA.FTZ R203, R164.reuse, R203, R101 ;  /* 0x000000cba4cb7223 */ /* 0x040fe20000010065 */
[----:B------:R-:W-:Y:S01]  /*4cd0*/  LOP3.LUT P3, RZ, R241, 0xff0000, RZ, 0xc0, !PT ;  /* 0x00ff0000f1ff7812 */ /* 0x000fe2000786c0ff */
[----:B------:R-:W-:Y:S01]  /*4ce0*/  FFMA.FTZ R0, R201, R114, R115 ;  /* 0x00000072c9007223 */ /* 0x000fe20000010073 */
[----:B------:R-:W-:Y:S01]  /*4cf0*/  LOP3.LUT P6, RZ, R153, 0xff0000, RZ, 0xc0, !PT ;  /* 0x00ff000099ff7812 */ /* 0x000fe200078cc0ff */
[----:B------:R-:W-:Y:S01]  /*4d00*/  FMUL.FTZ R203, R203, UR6 ;  /* 0x00000006cbcb7c20 */ /* 0x000fe20008410000 */
[----:B------:R-:W-:Y:S01]  /*4d10*/  FFMA.FTZ R82, R164, R103, R82 ;  /* 0x00000067a4527223 */ /* 0x000fe20000010052 */
[----:B------:R-:W-:-:S02]  /*4d20*/  HADD2.F32 R80, -RZ, R90.H0_H0 ;  /* 0x2000005aff507230 */ /* 0x000fc40000004100 */
[----:B------:R-:W-:Y:S01]  /*4d30*/  FADD.FTZ R199, R199, -R0 ;  /* 0x80000000c7c77221 */ /* 0x000fe20000010000 */
[-CC-:B------:R-:W-:Y:S01]  /*4d40*/  FFMA.FTZ R83, R202, R114.reuse, R115.reuse ;  /* 0x00000072ca537223 */ /* 0x180fe20000010073 */
[----:B------:R-:W-:Y:S01]  /*4d50*/  FSEL R103, R203, RZ, P3 ;  /* 0x000000ffcb677208 */ /* 0x000fe20001800000 */
[----:B------:R-:W-:Y:S01]  /*4d60*/  FMUL.FTZ R82, R82, UR6 ;  /* 0x0000000652527c20 */ /* 0x000fe20008410000 */
[----:B------:R-:W-:Y:S01]  /*4d70*/  ISETP.GE.U32.AND P3, PT, R240, RZ, PT ;  /* 0x000000fff000720c */ /* 0x000fe20003f66070 */
[----:B------:R-:W-:Y:S01]  /*4d80*/  FFMA.FTZ R0, R191, R114, R115 ;  /* 0x00000072bf007223 */ /* 0x000fe20000010073 */
[----:B------:R-:W-:Y:S01]  /*4d90*/  FSEL R203, R203, RZ, P6 ;  /* 0x000000ffcbcb7208 */ /* 0x000fe20003000000 */
[----:B------:R-:W-:Y:S01]  /*4da0*/  HADD2.F32 R101, -RZ, R90.H1_H1 ;  /* 0x3000005aff657230 */ /* 0x000fe20000004100 */
[----:B------:R-:W-:Y:S01]  /*4db0*/  ISETP.GE.U32.AND P6, PT, R152, RZ, PT ;  /* 0x000000ff9800720c */ /* 0x000fe20003fc6070 */
[----:B------:R-:W-:Y:S01]  /*4dc0*/  FFMA.FTZ R80, R164, R199, R80 ;  /* 0x000000c7a4507223 */ /* 0x000fe20000010050 */
[----:B------:R-:W-:Y:S01]  /*4dd0*/  ISETP.GE.U32.AND.EX P3, PT, R241, 0x1000000, PT, P3 ;  /* 0x01000000f100780c */ /* 0x000fe20003f66130 */
[----:B------:R-:W-:Y:S01]  /*4de0*/  FADD.FTZ R83, R200, -R83 ;  /* 0x80000053c8537221 */ /* 0x000fe20000010000 */
[----:B------:R-:W-:Y:S01]  /*4df0*/  ISETP.GE.U32.AND.EX P6, PT, R153, 0x1000000, PT, P6 ;  /* 0x010000009900780c */ /* 0x000fe20003fc6160 */
[----:B------:R-:W-:Y:S01]  /*4e00*/  FADD.FTZ R189, R189, -R0 ;  /* 0x80000000bdbd7221 */ /* 0x000fe20000010000 */
[----:B------:R-:W-:Y:S01]  /*4e10*/  FMUL.FTZ R80, R80, UR6 ;  /* 0x0000000650507c20 */ /* 0x000fe20008410000 */
[----:B------:R-:W-:Y:S01]  /*4e20*/  FSEL R100, R82, RZ, P3 ;  /* 0x000000ff52647208 */ /* 0x000fe20001800000 */
[----:B------:R-:W-:-:S02]  /*4e30*/  HADD2.F32 R0, -RZ, R89.H0_H0 ;  /* 0x20000059ff007230 */ /* 0x000fc40000004100 */
[----:B------:R-:W-:Y:S01]  /*4e40*/  FFMA.FTZ R101, R164, R83, R101 ;  /* 0x00000053a4657223 */ /* 0x000fe20000010065 */
[----:B------:R-:W-:Y:S01]  /*4e50*/  LOP3.LUT P3, RZ, R241, 0xff, RZ, 0xc0, !PT ;  /* 0x000000fff1ff7812 */ /* 0x000fe2000786c0ff */
[-C--:B------:R-:W-:Y:S01]  /*4e60*/  FFMA.FTZ R81, R198, R114.reuse, R115 ;  /* 0x00000072c6517223 */ /* 0x080fe20000010073 */
[----:B------:R-:W-:Y:S01]  /*4e70*/  FSEL R108, R82, RZ, P6 ;  /* 0x000000ff526c7208 */ /* 0x000fe20003000000 */
[----:B------:R-:W-:Y:S01]  /*4e80*/  HADD2.F32 R83, -RZ, R89.H1_H1 ;  /* 0x30000059ff537230 */ /* 0x000fe20000004100 */
[----:B------:R-:W-:Y:S01]  /*4e90*/  LOP3.LUT P6, RZ, R153, 0xff, RZ, 0xc0, !PT ;  /* 0x000000ff99ff7812 */ /* 0x000fe200078cc0ff */
[----:B------:R-:W-:Y:S01]  /*4ea0*/  FMUL.FTZ R101, R101, UR6 ;  /* 0x0000000665657c20 */ /* 0x000fe20008410000 */
[----:B------:R-:W-:Y:S01]  /*4eb0*/  FSEL R102, R80, RZ, P3 ;  /* 0x000000ff50667208 */ /* 0x000fe20001800000 */
[----:B------:R-:W-:Y:S01]  /*4ec0*/  FADD.FTZ R81, R196, -R81 ;  /* 0x80000051c4517221 */ /* 0x000fe20000010000 */
[----:B------:R-:W-:Y:S01]  /*4ed0*/  FFMA.FTZ R0, R164, R195, R0 ;  /* 0x000000c3a4007223 */ /* 0x000fe20000010000 */
[----:B------:R-:W-:Y:S01]  /*4ee0*/  LOP3.LUT P3, RZ, R241, 0xff00, RZ, 0xc0, !PT ;  /* 0x0000ff00f1ff7812 */ /* 0x000fe2000786c0ff */
[----:B------:R-:W-:Y:S01]  /*4ef0*/  FFMA.FTZ R194, R194, R114, R115 ;  /* 0x00000072c2c27223 */ /* 0x000fe20000010073 */
[----:B------:R-:W-:Y:S01]  /*4f00*/  FSEL R82, R80, RZ, P6 ;  /* 0x000000ff50527208 */ /* 0x000fe20003000000 */
[----:B------:R-:W-:Y:S01]  /*4f10*/  FFMA.FTZ R83, R164, R81, R83 ;  /* 0x00000051a4537223 */ /* 0x000fe20000010053 */
[----:B------:R-:W-:Y:S01]  /*4f20*/  LOP3.LUT P6, RZ, R153, 0xff00, RZ, 0xc0, !PT ;  /* 0x0000ff0099ff7812 */ /* 0x000fe200078cc0ff */
[----:B------:R-:W-:Y:S01]  /*4f30*/  FMUL.FTZ R0, R0, UR6 ;  /* 0x0000000600007c20 */ /* 0x000fe20008410000 */
[----:B------:R-:W-:Y:S01]  /*4f40*/  FSEL R111, R101, RZ, P3 ;  /* 0x000000ff656f7208 */ /* 0x000fe20001800000 */
[--C-:B------:R-:W-:Y:S01]  /*4f50*/  HADD2.F32 R81, -RZ, R88.reuse.H1_H1 ;  /* 0x30000058ff517230 */ /* 0x100fe20000004100 */
[----:B------:R-:W-:Y:S01]  /*4f60*/  LOP3.LUT P3, RZ, R240, 0xff0000, RZ, 0xc0, !PT ;  /* 0x00ff0000f0ff7812 */ /* 0x000fe2000786c0ff */
[----:B------:R-:W-:Y:S01]  /*4f70*/  FADD.FTZ R193, R193, -R194 ;  /* 0x800000c2c1c17221 */ /* 0x000fe20000010000 */
[----:B------:R-:W-:Y:S01]  /*4f80*/  FSEL R113, R101, RZ, P6 ;  /* 0x000000ff65717208 */ /* 0x000fe20003000000 */
[----:B------:R-:W-:Y:S01]  /*4f90*/  FMUL.FTZ R83, R83, UR6 ;  /* 0x0000000653537c20 */ /* 0x000fe20008410000 */
[----:B------:R-:W-:Y:S01]  /*4fa0*/  LOP3.LUT P6, RZ, R152, 0xff0000, RZ, 0xc0, !PT ;  /* 0x00ff000098ff7812 */ /* 0x000fe200078cc0ff */
[----:B------:R-:W-:Y:S01]  /*4fb0*/  FFMA.FTZ R193, R164, R193, R81 ;  /* 0x000000c1a4c17223 */ /* 0x000fe20000010051 */
[----:B------:R-:W-:Y:S01]  /*4fc0*/  FSEL R101, R0, RZ, P3 ;  /* 0x000000ff00657208 */ /* 0x000fe20001800000 */
[----:B------:R-:W-:Y:S01]  /*4fd0*/  HADD2.F32 R81, -RZ, R88.H0_H0 ;  /* 0x20000058ff517230 */ /* 0x000fe20000004100 */
[----:B------:R-:W-:Y:S01]  /*4fe0*/  LOP3.LUT P3, RZ, R240, 0xff000000, RZ, 0xc0, !PT ;  /* 0xff000000f0ff7812 */ /* 0x000fe2000786c0ff */
[----:B------:R-:W-:Y:S01]  /*4ff0*/  FMUL.FTZ R193, R193, UR6 ;  /* 0x00000006c1c17c20 */ /* 0x000fe20008410000 */
[----:B------:R-:W-:-:S02]  /*5000*/  FSEL R0, R0, RZ, P6 ;  /* 0x000000ff00007208 */ /* 0x000fc40003000000 */
[----:B------:R-:W-:Y:S01]  /*5010*/  LOP3.LUT P6, RZ, R152, 0xff000000, RZ, 0xc0, !PT ;  /* 0xff00000098ff7812 */ /* 0x000fe200078cc0ff */
[----:B------:R-:W-:Y:S01]  /*5020*/  FFMA.FTZ R81, R164, R189, R81 ;  /* 0x000000bda4517223 */ /* 0x000fe20000010051 */
[----:B------:R-:W-:Y:S02]  /*5030*/  FSEL R104, R83, RZ, P3 ;  /* 0x000000ff53687208 */ /* 0x000fe40001800000 */
[----:B------:R-:W-:Y:S01]  /*5040*/  LOP3.LUT P3, RZ, R240, 0xff00, RZ, 0xc0, !PT ;  /* 0x0000ff00f0ff7812 */ /* 0x000fe2000786c0ff */
[----:B------:R-:W-:Y:S01]  /*5050*/  FMUL.FTZ R81, R81, UR6 ;  /* 0x0000000651517c20 */ /* 0x000fe20008410000 */
[----:B------:R-:W-:Y:S02]  /*5060*/  FSEL R109, R83, RZ, P6 ;  /* 0x000000ff536d7208 */ /* 0x000fe40003000000 */
[----:B------:R-:W-:Y:S02]  /*5070*/  LOP3.LUT P6, RZ, R152, 0xff00, RZ, 0xc0, !PT ;  /* 0x0000ff0098ff7812 */ /* 0x000fe400078cc0ff */
        /* <DEDUP_REMOVED lines=12> */
[----:B------:R-:W-:-:S02]  /*5140*/  F2FP.F16.F32.PACK_AB R80, R193, R80 ;  /* 0x00000050c150723e */ /* 0x000fc400000000ff */
[----:B------:R-:W-:Y:S01]  /*5150*/  F2FP.F16.F32.PACK_AB R100, R105, R100 ;  /* 0x000000646964723e */ /* 0x000fe200000000ff */
[----:B------:R-:W-:Y:S06]  /*5160*/  BRA `(.L_x_2445) ;  /* 0x00000018003c7947 */ /* 0x000fec0003800000 */
.L_x_2443:
[----:B------:R-:W-:Y:S05]  /*5170*/  @!P2 BRA `(.L_x_2446) ;  /* 0x00000004003ca947 */ /* 0x000fea0003800000 */
[-CC-:B0-----:R-:W-:Y:S01]  /*5180*/  FFMA.FTZ R76, R205, R114.reuse, R115.reuse ;  /* 0x00000072cd4c7223 */ /* 0x181fe20000010073 */
[-CC-:B------:R-:W-:Y:S01]  /*5190*/  FFMA.FTZ R0, R197, R114.reuse, R115.reuse ;  /* 0x00000072c5007223 */ /* 0x180fe20000010073 */
[-CC-:B------:R-:W-:Y:S01]  /*51a0*/  FFMA.FTZ R83, R198, R114.reuse, R115.reuse ;  /* 0x00000072c6537223 */ /* 0x180fe20000010073 */
[----:B------:R-:W-:Y:S01]  /*51b0*/  LOP3.LUT P3, RZ, R241, 0xff0000, RZ, 0xc0, !PT ;  /* 0x00ff0000f1ff7812 */ /* 0x000fe2000786c0ff */
[----:B------:R-:W-:Y:S01]  /*51c0*/  FADD.FTZ R79, R203, -R76 ;  /* 0x8000004ccb4f7221 */ /* 0x000fe20000010000 */
[----:B------:R-:W-:Y:S01]  /*51d0*/  FADD.FTZ R77, R195, -R0 ;  /* 0x80000000c34d7221 */ /* 0x000fe20000010000 */
[-C--:B------:R-:W-:Y:S01]  /*51e0*/  FFMA.FTZ R0, R201, R114.reuse, R115 ;  /* 0x00000072c9007223 */ /* 0x080fe20000010073 */
[----:B------:R-:W-:Y:S01]  /*51f0*/  FADD.FTZ R101, R196, -R83 ;  /* 0x80000053c4657221 */ /* 0x000fe20000010000 */
[----:B------:R-:W-:Y:S01]  /*5200*/  FMUL.FTZ R79, R164, R79 ;  /* 0x0000004fa44f7220 */ /* 0x000fe20000410000 */
[-C--:B------:R-:W-:Y:S01]  /*5210*/  FFMA.FTZ R83, R206, R114.reuse, R115 ;  /* 0x00000072ce537223 */ /* 0x080fe20000010073 */
[----:B------:R-:W-:Y:S01]  /*5220*/  FADD.FTZ R199, R199, -R0 ;  /* 0x80000000c7c77221 */ /* 0x000fe20000010000 */
[----:B------:R-:W-:Y:S01]  /*5230*/  LOP3.LUT P6, RZ, R153, 0xff0000, RZ, 0xc0, !PT ;  /* 0x00ff000099ff7812 */ /* 0x000fe200078cc0ff */
[----:B------:R-:W-:Y:S01]  /*5240*/  FMUL.FTZ R0, R79, UR6 ;  /* 0x000000064f007c20 */ /* 0x000fe20008410000 */
[----:B------:R-:W-:Y:S01]  /*5250*/  FADD.FTZ R105, R204, -R83 ;  /* 0x80000053cc697221 */ /* 0x000fe20000010000 */
[-C--:B------:R-:W-:Y:S01]  /*5260*/  FFMA.FTZ R83, R202, R114.reuse, R115 ;  /* 0x00000072ca537223 */ /* 0x080fe20000010073 */
[C---:B------:R-:W-:Y:S01]  /*5270*/  FMUL.FTZ R82, R164.reuse, R199 ;  /* 0x000000c7a4527220 */ /* 0x040fe20000410000 */
[----:B------:R-:W-:Y:S01]  /*5280*/  FMUL.FTZ R77, R164, R77 ;  /* 0x0000004da44d7220 */ /* 0x000fe20000410000 */
[----:B------:R-:W-:Y:S01]  /*5290*/  FSEL R103, R0, RZ, P3 ;  /* 0x000000ff00677208 */ /* 0x000fe20001800000 */
        /* <DEDUP_REMOVED lines=10> */
[----:B------:R-:W-:Y:S01]  /*5340*/  FFMA.FTZ R194, R194, R114, R115 ;  /* 0x00000072c2c27223 */ /* 0x000fe20000010073 */
[C---:B------:R-:W-:Y:S01]  /*5350*/  FSEL R112, R76.reuse, RZ, P3 ;  /* 0x000000ff4c707208 */ /* 0x040fe20001800000 */
[----:B------:R-:W-:Y:S01]  /*5360*/  FMUL.FTZ R78, R83, UR6 ;  /* 0x00000006534e7c20 */ /* 0x000fe20008410000 */
[----:B------:R-:W-:Y:S01]  /*5370*/  FSEL R168, R76, RZ, P6 ;  /* 0x000000ff4ca87208 */ /* 0x000fe20003000000 */
[----:B------:R-:W-:Y:S01]  /*5380*/  FMUL.FTZ R76, R164, R101 ;  /* 0x00000065a44c7220 */ /* 0x000fe20000410000 */
[----:B------:R-:W-:Y:S01]  /*5390*/  LOP3.LUT P3, RZ, R241, 0xff, RZ, 0xc0, !PT ;  /* 0x000000fff1ff7812 */ /* 0x000fe2000786c0ff */
[----:B------:R-:W-:Y:S01]  /*53a0*/  FADD.FTZ R81, R193, -R194 ;  /* 0x800000c2c1517221 */ /* 0x000fe20000010000 */
[----:B------:R-:W-:-:S02]  /*53b0*/  LOP3.LUT P6, RZ, R153, 0xff, RZ, 0xc0, !PT ;  /* 0x000000ff99ff7812 */ /* 0x000fc400078cc0ff */
[----:B------:R-:W-:Y:S01]  /*53c0*/  FSEL R102, R0, RZ, P3 ;  /* 0x000000ff00667208 */ /* 0x000fe20001800000 */
        /* <DEDUP_REMOVED lines=42> */
.L_x_2446:
[-CC-:B0-----:R-:W-:Y:S01]  /*5670*/  FFMA.FTZ R101, R206, R114.reuse, R115.reuse ;  /* 0x00000072ce657223 */ /* 0x181fe20000010073 */
[-CC-:B------:R-:W-:Y:S01]  /*5680*/  FFMA.FTZ R80, R205, R114.reuse, R115.reuse ;  /* 0x00000072cd507223 */ /* 0x180fe20000010073 */
[-C--:B------:R-:W-:Y:S01]  /*5690*/  FFMA.FTZ R0, R197, R114.reuse, R115 ;  /* 0x00000072c5007223 */ /* 0x080fe20000010073 */
[----:B------:R-:W-:Y:S01]  /*56a0*/  ISETP.GE.U32.AND P3, PT, R240, RZ, PT ;  /* 0x000000fff000720c */ /* 0x000fe20003f66070 */
[----:B------:R-:W-:Y:S01]  /*56b0*/  FADD.FTZ R101, R204, -R101 ;  /* 0x80000065cc657221 */ /* 0x000fe20000010000 */
[----:B------:R-:W-:Y:S01]  /*56c0*/  FADD.FTZ R203, R203, -R80 ;  /* 0x80000050cbcb7221 */ /* 0x000fe20000010000 */
[----:B------:R-:W-:Y:S01]  /*56d0*/  FADD.FTZ R195, R195, -R0 ;  /* 0x80000000c3c37221 */ /* 0x000fe20000010000 */
[-CC-:B------:R-:W-:Y:S01]  /*56e0*/  FFMA.FTZ R0, R201, R114.reuse, R115.reuse ;  /* 0x00000072c9007223 */ /* 0x180fe20000010073 */
[C---:B------:R-:W-:Y:S01]  /*56f0*/  FMUL.FTZ R101, R164.reuse, R101 ;  /* 0x00000065a4657220 */ /* 0x040fe20000410000 */
[----:B------:R-:W-:Y:S01]  /*5700*/  FMUL.FTZ R203, R164, R203 ;  /* 0x000000cba4cb7220 */ /* 0x000fe20000410000 */
[----:B------:R-:W-:Y:S01]  /*5710*/  ISETP.GE.U32.AND.EX P3, PT, R241, 0x1000000, PT, P3 ;  /* 0x01000000f100780c */ /* 0x000fe20003f66130 */
[----:B------:R-:W-:Y:S01]  /*5720*/  FADD.FTZ R199, R199, -R0 ;  /* 0x80000000c7c77221 */ /* 0x000fe20000010000 */
[----:B------:R-:W-:Y:S01]  /*5730*/  FMUL.FTZ R101, R101, UR6 ;  /* 0x0000000665657c20 */ /* 0x000fe20008410000 */
[----:B------:R-:W-:Y:S01]  /*5740*/  FMUL.FTZ R203, R203, UR6 ;  /* 0x00000006cbcb7c20 */ /* 0x000fe20008410000 */
[----:B------:R-:W-:Y:S01]  /*5750*/  LOP3.LUT P6, RZ, R241, 0xff0000, RZ, 0xc0, !PT ;  /* 0x00ff0000f1ff7812 */ /* 0x000fe200078cc0ff */
[-CC-:B------:R-:W-:Y:S01]  /*5760*/  FFMA.FTZ R83, R202, R114.reuse, R115.reuse ;  /* 0x00000072ca537223 */ /* 0x180fe20000010073 */
[----:B------:R-:W-:Y:S01]  /*5770*/  FMUL.FTZ R199, R164, R199 ;  /* 0x000000c7a4c77220 */ /* 0x000fe20000410000 */
[----:B------:R-:W-:Y:S01]  /*5780*/  FSEL R80, R101, RZ, P3 ;  /* 0x000000ff65507208 */ /* 0x000fe20001800000 */
[-C--:B------:R-:W-:Y:S01]  /*5790*/  FFMA.FTZ R81, R198, R114.reuse, R115 ;  /* 0x00000072c6517223 */ /* 0x080fe20000010073 */
[----:B------:R-:W-:Y:S01]  /*57a0*/  ISETP.GE.U32.AND P3, PT, R152, RZ, PT ;  /* 0x000000ff9800720c */ /* 0x000fe20003f66070 */
[----:B------:R-:W-:Y:S01]  /*57b0*/  FADD.FTZ R83, R200, -R83 ;  /* 0x80000053c8537221 */ /* 0x000fe20000010000 */
[----:B------:R-:W-:Y:S01]  /*57c0*/  FSEL R103, R203, RZ, P6 ;  /* 0x000000ffcb677208 */ /* 0x000fe20003000000 */
[----:B------:R-:W-:Y:S01]  /*57d0*/  FMUL.FTZ R199, R199, UR6 ;  /* 0x00000006c7c77c20 */ /* 0x000fe20008410000 */
[C---:B------:R-:W-:Y:S01]  /*57e0*/  LOP3.LUT P6, RZ, R153.reuse, 0xff0000, RZ, 0xc0, !PT ;  /* 0x00ff000099ff7812 */ /* 0x040fe200078cc0ff */
[C---:B------:R-:W-:Y:S01]  /*57f0*/  FMUL.FTZ R83, R164.reuse, R83 ;  /* 0x00000053a4537220 */ /* 0x040fe20000410000 */
[----:B------:R-:W-:Y:S01]  /*5800*/  ISETP.GE.U32.AND.EX P3, PT, R153, 0x1000000, PT, P3 ;  /* 0x010000009900780c */ /* 0x000fe20003f66130 */
[----:B------:R-:W-:Y:S01]  /*5810*/  FMUL.FTZ R195, R164, R195 ;  /* 0x000000c3a4c37220 */ /* 0x000fe20000410000 */
[----:B------:R-:W-:Y:S01]  /*5820*/  FSEL R203, R203, RZ, P6 ;  /* 0x000000ffcbcb7208 */ /* 0x000fe20003000000 */
[----:B------:R-:W-:Y:S01]  /*5830*/  FMUL.FTZ R83, R83, UR6 ;  /* 0x0000000653537c20 */ /* 0x000fe20008410000 */
[----:B------:R-:W-:Y:S01]  /*5840*/  LOP3.LUT P6, RZ, R241, 0xff, RZ, 0xc0, !PT ;  /* 0x000000fff1ff7812 */ /* 0x000fe200078cc0ff */
[----:B------:R-:W-:Y:S01]  /*5850*/  FADD.FTZ R81, R196, -R81 ;  /* 0x80000051c4517221 */ /* 0x000fe20000010000 */
[----:B------:R-:W-:Y:S01]  /*5860*/  FSEL R100, R101, RZ, P3 ;  /* 0x000000ff65647208 */ /* 0x000fe20001800000 */
[-CC-:B------:R-:W-:Y:S01]  /*5870*/  FFMA.FTZ R194, R194, R114.reuse, R115.reuse ;  /* 0x00000072c2c27223 */ /* 0x180fe20000010073 */
[----:B------:R-:W-:Y:S01]  /*5880*/  LOP3.LUT P3, RZ, R153, 0xff, RZ, 0xc0, !PT ;  /* 0x000000ff99ff7812 */ /* 0x000fe2000786c0ff */
[----:B------:R-:W-:Y:S01]  /*5890*/  FFMA.FTZ R0, R191, R114, R115 ;  /* 0x00000072bf007223 */ /* 0x000fe20000010073 */
[----:B------:R-:W-:Y:S01]  /*58a0*/  FSEL R102, R199, RZ, P6 ;  /* 0x000000ffc7667208 */ /* 0x000fe20003000000 */
[----:B------:R-:W-:Y:S01]  /*58b0*/  FMUL.FTZ R195, R195, UR6 ;  /* 0x00000006c3c37c20 */ /* 0x000fe20008410000 */
[----:B------:R-:W-:Y:S01]  /*58c0*/  LOP3.LUT P6, RZ, R241, 0xff00, RZ, 0xc0, !PT ;  /* 0x0000ff00f1ff7812 */ /* 0x000fe200078cc0ff */
[----:B------:R-:W-:Y:S01]  /*58d0*/  FMUL.FTZ R81, R164, R81 ;  /* 0x00000051a4517220 */ /* 0x000fe20000410000 */
[----:B------:R-:W-:Y:S01]  /*58e0*/  FSEL R82, R199, RZ, P3 ;  /* 0x000000ffc7527208 */ /* 0x000fe20001800000 */
[----:B------:R-:W-:Y:S01]  /*58f0*/  FADD.FTZ R193, R193, -R194 ;  /* 0x800000c2c1c17221 */ /* 0x000fe20000010000 */
[----:B------:R-:W-:Y:S01]  /*5900*/  LOP3.LUT P3, RZ, R153, 0xff00, RZ, 0xc0, !PT ;  /* 0x0000ff0099ff7812 */ /* 0x000fe2000786c0ff */
[----:B------:R-:W-:Y:S01]  /*5910*/  FADD.FTZ R189, R189, -R0 ;  /* 0x80000000bdbd7221 */ /* 0x000fe20000010000 */
[----:B------:R-:W-:Y:S01]  /*5920*/  FSEL R109, R83, RZ, P6 ;  /* 0x000000ff536d7208 */ /* 0x000fe20003000000 */
[----:B------:R-:W-:Y:S01]  /*5930*/  FMUL.FTZ R0, R81, UR6 ;  /* 0x0000000651007c20 */ /* 0x000fe20008410000 */
[----:B------:R-:W-:Y:S01]  /*5940*/  LOP3.LUT P6, RZ, R240, 0xff0000, RZ, 0xc0, !PT ;  /* 0x00ff0000f0ff7812 */ /* 0x000fe200078cc0ff */
[C---:B------:R-:W-:Y:S01]  /*5950*/  FMUL.FTZ R193, R164.reuse, R193 ;  /* 0x000000c1a4c17220 */ /* 0x040fe20000410000 */
[----:B------:R-:W-:Y:S01]  /*5960*/  FSEL R111, R83, RZ, P3 ;  /* 0x000000ff536f7208 */ /* 0x000fe20001800000 */
[----:B------:R-:W-:Y:S01]  /*5970*/  FMUL.FTZ R189, R164, R189 ;  /* 0x000000bda4bd7220 */ /* 0x000fe20000410000 */
[----:B------:R-:W-:Y:S01]  /*5980*/  LOP3.LUT P3, RZ, R152, 0xff0000, RZ, 0xc0, !PT ;  /* 0x00ff000098ff7812 */ /* 0x000fe2000786c0ff */
[----:B------:R-:W-:Y:S01]  /*5990*/  FMUL.FTZ R193, R193, UR6 ;  /* 0x00000006c1c17c20 */ /* 0x000fe20008410000 */
[----:B------:R-:W-:Y:S01]  /*59a0*/  FSEL R101, R195, RZ, P6 ;  /* 0x000000ffc3657208 */ /* 0x000fe20003000000 */
[----:B------:R-:W-:Y:S01]  /*59b0*/  FMUL.FTZ R189, R189, UR6 ;  /* 0x00000006bdbd7c20 */ /* 0x000fe20008410000 */
[----:B------:R-:W-:-:S02]  /*59c0*/  LOP3.LUT P6, RZ, R240, 0xff000000, RZ, 0xc0, !PT ;  /* 0xff000000f0ff7812 */ /* 0x000fc400078cc0ff */
[----:B------:R-:W-:Y:S02]  /*59d0*/  FSEL R81, R195, RZ, P3 ;  /* 0x000000ffc3517208 */ /* 0x000fe40001800000 */
[----:B------:R-:W-:Y:S02]  /*59e0*/  LOP3.LUT P3, RZ, R152, 0xff000000, RZ, 0xc0, !PT ;  /* 0xff00000098ff7812 */ /* 0x000fe4000786c0ff */
[----:B------:R-:W-:Y:S02]  /*59f0*/  FSEL R104, R0, RZ, P6 ;  /* 0x000000ff00687208 */ /* 0x000fe40003000000 */
[----:B------:R-:W-:Y:S02]  /*5a00*/  LOP3.LUT P6, RZ, R240, 0xff00, RZ, 0xc0, !PT ;  /* 0x0000ff00f0ff7812 */ /* 0x000fe400078cc0ff */
[----:B------:R-:W-:Y:S02]  /*5a10*/  FSEL R0, R0, RZ, P3 ;  /* 0x000000ff00007208 */ /* 0x000fe40001800000 */
[----:B------:R-:W-:-:S02]  /*5a20*/  LOP3.LUT P3, RZ, R152, 0xff00, RZ, 0xc0, !PT ;  /* 0x0000ff0098ff7812 */ /* 0x000fc4000786c0ff */
[C---:B------:R-:W-:Y:S02]  /*5a30*/  FSEL R105, R193.reuse, RZ, P6 ;  /* 0x000000ffc1697208 */ /* 0x040fe40003000000 */
[----:B------:R-:W-:Y:S02]  /*5a40*/  FSEL R193, R193, RZ, P3 ;  /* 0x000000ffc1c17208 */ /* 0x000fe40001800000 */
[----:B------:R-:W-:Y:S02]  /*5a50*/  LOP3.LUT P6, RZ, R240, 0xff, RZ, 0xc0, !PT ;  /* 0x000000fff0ff7812 */ /* 0x000fe400078cc0ff */
[----:B------:R-:W-:Y:S02]  /*5a60*/  LOP3.LUT P3, RZ, R152, 0xff, RZ, 0xc0, !PT ;  /* 0x000000ff98ff7812 */ /* 0x000fe4000786c0ff */
[----:B------:R-:W-:Y:S02]  /*5a70*/  F2FP.F16.F32.PACK_AB R83, R100, R203 ;  /* 0x000000cb6453723e */ /* 0x000fe400000000ff */
        /* <DEDUP_REMOVED lines=8> */
[----:B------:R-:W-:Y:S01]  /*5b00*/  F2FP.F16.F32.PACK_AB R100, R105, R100 ;  /* 0x000000646964723e */ /* 0x000fe200000000ff */
[----:B------:R-:W-:Y:S06]  /*5b10*/  BRA `(.L_x_2445) ;  /* 0x0000000c00d07947 */ /* 0x000fec0003800000 */
.L_x_2442:
[----:B------:R-:W-:-:S04]  /*5b20*/  ISETP.NE.U32.AND P0, PT, R104, RZ, PT ;  /* 0x000000ff6800720c */ /* 0x000fc80003f05070 */
[----:B------:R-:W-:-:S13]  /*5b30*/  ISETP.NE.AND.EX P0, PT, R105, RZ, PT, P0 ;  /* 0x000000ff6900720c */ /* 0x000fda0003f05300 */
[----:B------:R-:W-:Y:S05]  /*5b40*/  @!P0 BRA `(.L_x_2447) ;  /* 0x0000000800048947 */ /* 0x000fea0003800000 */
        /* <DEDUP_REMOVED lines=8> */
[--C-:B------:R-:W-:Y:S02]  /*5bd0*/  HADD2.F32 R76, -RZ, R91.reuse.H1_H1 ;  /* 0x3000005bff4c7230 */ /* 0x100fe40000004100 */
[----:B------:R-:W-:Y:S01]  /*5be0*/  FADD.FTZ R103, R204, -R103 ;  /* 0x80000067cc677221 */ /* 0x000fe20000010000 */
[----:B------:R-:W-:Y:S01]  /*5bf0*/  FADD.FTZ R199, R199, -R0 ;  /* 0x80000000c7c77221 */ /* 0x000fe20000010000 */
[-CC-:B------:R-:W-:Y:S01]  /*5c00*/  FFMA.FTZ R0, R191, R114.reuse, R115.reuse ;  /* 0x00000072bf007223 */ /* 0x180fe20000010073 */
[----:B------:R-:W-:Y:S01]  /*5c10*/  FFMA.FTZ R77, R198, R114, R115 ;  /* 0x00000072c64d7223 */ /* 0x000fe20000010073 */
[----:B------:R-:W-:-:S02]  /*5c20*/  HADD2.F32 R101, -RZ, R91.H0_H0 ;  /* 0x2000005bff657230 */ /* 0x000fc40000004100 */
[----:B------:R-:W-:Y:S01]  /*5c30*/  FADD.FTZ R79, R200, -R79 ;  /* 0x8000004fc84f7221 */ /* 0x000fe20000010000 */
[--C-:B------:R-:W-:Y:S02]  /*5c40*/  HADD2.F32 R100, -RZ, R90.reuse.H1_H1 ;  /* 0x3000005aff647230 */ /* 0x100fe40000004100 */
[----:B------:R-:W-:Y:S01]  /*5c50*/  FADD.FTZ R189, R189, -R0 ;  /* 0x80000000bdbd7221 */ /* 0x000fe20000010000 */
[----:B------:R-:W-:Y:S02]  /*5c60*/  HADD2.F32 R0, -RZ, R90.H0_H0 ;  /* 0x2000005aff007230 */ /* 0x000fe40000004100 */
[----:B------:R-:W-:Y:S01]  /*5c70*/  FFMA.FTZ R112, R164, R103, R76 ;  /* 0x00000067a4707223 */ /* 0x000fe2000001004c */
[--C-:B------:R-:W-:Y:S01]  /*5c80*/  HADD2.F32 R78, -RZ, R89.reuse.H1_H1 ;  /* 0x30000059ff4e7230 */ /* 0x100fe20000004100 */
[----:B------:R-:W-:Y:S01]  /*5c90*/  ISETP.GE.U32.AND P3, PT, R240, RZ, PT ;  /* 0x000000fff000720c */ /* 0x000fe20003f66070 */
[----:B------:R-:W-:Y:S01]  /*5ca0*/  FADD.FTZ R77, R196, -R77 ;  /* 0x8000004dc44d7221 */ /* 0x000fe20000010000 */
[C---:B------:R-:W-:Y:S01]  /*5cb0*/  FFMA.FTZ R101, R164.reuse, R203, R101 ;  /* 0x000000cba4657223 */ /* 0x040fe20000010065 */
[----:B------:R-:W-:Y:S01]  /*5cc0*/  FFMA.FTZ R108, R164, R79, R100 ;  /* 0x0000004fa46c7223 */ /* 0x000fe20000010064 */
[----:B------:R-:W-:Y:S01]  /*5cd0*/  FMUL.FTZ R79, R112, UR6 ;  /* 0x00000006704f7c20 */ /* 0x000fe20008410000 */
[C---:B------:R-:W-:Y:S01]  /*5ce0*/  FFMA.FTZ R199, R164.reuse, R199, R0 ;  /* 0x000000c7a4c77223 */ /* 0x040fe20000010000 */
[----:B------:R-:W-:Y:S01]  /*5cf0*/  ISETP.GE.U32.AND.EX P3, PT, R241, 0x1000000, PT, P3 ;  /* 0x01000000f100780c */ /* 0x000fe20003f66130 */
[----:B------:R-:W-:Y:S01]  /*5d00*/  FFMA.FTZ R103, R164, R77, R78 ;  /* 0x0000004da4677223 */ /* 0x000fe2000001004e */
[----:B------:R-:W-:Y:S01]  /*5d10*/  FMUL.FTZ R78, R101, UR6 ;  /* 0x00000006654e7c20 */ /* 0x000fe20008410000 */
[----:B------:R-:W-:Y:S01]  /*5d20*/  LOP3.LUT P6, RZ, R241, 0xff0000, RZ, 0xc0, !PT ;  /* 0x00ff0000f1ff7812 */ /* 0x000fe200078cc0ff */
[----:B------:R-:W-:Y:S01]  /*5d30*/  FMUL.FTZ R77, R199, UR6 ;  /* 0x00000006c74d7c20 */ /* 0x000fe20008410000 */
[----:B------:R-:W-:Y:S01]  /*5d40*/  FSEL R113, R79, RZ, P3 ;  /* 0x000000ff4f717208 */ /* 0x000fe20001800000 */
[----:B------:R-:W-:Y:S01]  /*5d50*/  HADD2.F32 R76, -RZ, R89.H0_H0 ;  /* 0x20000059ff4c7230 */ /* 0x000fe20000004100 */
[C---:B------:R-:W-:Y:S01]  /*5d60*/  LOP3.LUT P3, RZ, R241.reuse, 0xff, RZ, 0xc0, !PT ;  /* 0x000000fff1ff7812 */ /* 0x040fe2000786c0ff */
[----:B------:R-:W-:Y:S01]  /*5d70*/  FFMA.FTZ R194, R194, R114, R115 ;  /* 0x00000072c2c27223 */ /* 0x000fe20000010073 */
[----:B------:R-:W-:Y:S01]  /*5d80*/  FSEL R110, R78, RZ, P6 ;  /* 0x000000ff4e6e7208 */ /* 0x000fe20003000000 */
[----:B------:R-:W-:Y:S01]  /*5d90*/  FMUL.FTZ R100, R108, UR6 ;  /* 0x000000066c647c20 */ /* 0x000fe20008410000 */
[----:B------:R-:W-:Y:S01]  /*5da0*/  LOP3.LUT P6, RZ, R241, 0xff00, RZ, 0xc0, !PT ;  /* 0x0000ff00f1ff7812 */ /* 0x000fe200078cc0ff */
[--C-:B------:R-:W-:Y:S01]  /*5db0*/  HADD2.F32 R0, -RZ, R88.reuse.H0_H0 ;  /* 0x20000058ff007230 */ /* 0x100fe20000004100 */
[----:B------:R-:W-:Y:S01]  /*5dc0*/  FSEL R102, R77, RZ, P3 ;  /* 0x000000ff4d667208 */ /* 0x000fe20001800000 */
[----:B------:R-:W-:Y:S01]  /*5dd0*/  FFMA.FTZ R76, R164, R195, R76 ;  /* 0x000000c3a44c7223 */ /* 0x000fe2000001004c */
[----:B------:R-:W-:-:S02]  /*5de0*/  HADD2.F32 R77, -RZ, R88.H1_H1 ;  /* 0x30000058ff4d7230 */ /* 0x000fc40000004100 */
[----:B------:R-:W-:Y:S01]  /*5df0*/  FADD.FTZ R193, R193, -R194 ;  /* 0x800000c2c1c17221 */ /* 0x000fe20000010000 */
[----:B------:R-:W-:Y:S01]  /*5e00*/  FMUL.FTZ R79, R103, UR6 ;  /* 0x00000006674f7c20 */ /* 0x000fe20008410000 */
[----:B------:R-:W-:Y:S01]  /*5e10*/  FSEL R111, R100, RZ, P6 ;  /* 0x000000ff646f7208 */ /* 0x000fe20003000000 */
[----:B------:R-:W-:Y:S01]  /*5e20*/  FMUL.FTZ R78, R76, UR6 ;  /* 0x000000064c4e7c20 */ /* 0x000fe20008410000 */
[----:B------:R-:W-:Y:S01]  /*5e30*/  LOP3.LUT P6, RZ, R240, 0xff000000, RZ, 0xc0, !PT ;  /* 0xff000000f0ff7812 */ /* 0x000fe200078cc0ff */
[----:B------:R-:W-:Y:S01]  /*5e40*/  FFMA.FTZ R0, R164, R189, R0 ;  /* 0x000000bda4007223 */ /* 0x000fe20000010000 */
[----:B------:R-:W-:Y:S01]  /*5e50*/  LOP3.LUT P3, RZ, R240, 0xff0000, RZ, 0xc0, !PT ;  /* 0x00ff0000f0ff7812 */ /* 0x000fe2000786c0ff */
[----:B------:R-:W-:Y:S01]  /*5e60*/  FFMA.FTZ R193, R164, R193, R77 ;  /* 0x000000c1a4c17223 */ /* 0x000fe2000001004d */
[----:B------:R-:W-:Y:S01]  /*5e70*/  FSEL R109, R79, RZ, P6 ;  /* 0x000000ff4f6d7208 */ /* 0x000fe20003000000 */
[----:B------:R-:W-:Y:S01]  /*5e80*/  FMUL.FTZ R100, R0, UR6 ;  /* 0x0000000600647c20 */ /* 0x000fe20008410000 */
[----:B------:R-:W-:Y:S01]  /*5e90*/  F2FP.F16.F32.PACK_AB R79, R112, R101 ;  /* 0x00000065704f723e */ /* 0x000fe200000000ff */
[----:B------:R-:W-:Y:S01]  /*5ea0*/  FMUL.FTZ R101, R193, UR6 ;  /* 0x00000006c1657c20 */ /* 0x000fe20008410000 */
[----:B------:R-:W-:-:S02]  /*5eb0*/  FSEL R104, R78, RZ, P3 ;  /* 0x000000ff4e687208 */ /* 0x000fc40001800000 */
[C---:B------:R-:W-:Y:S02]  /*5ec0*/  LOP3.LUT P3, RZ, R240.reuse, 0xff, RZ, 0xc0, !PT ;  /* 0x000000fff0ff7812 */ /* 0x040fe4000786c0ff */
[----:B------:R-:W-:Y:S02]  /*5ed0*/  LOP3.LUT P6, RZ, R240, 0xff00, RZ, 0xc0, !PT ;  /* 0x0000ff00f0ff7812 */ /* 0x000fe400078cc0ff */
[----:B------:R-:W-:Y:S02]  /*5ee0*/  FSEL R100, R100, RZ, P3 ;  /* 0x000000ff64647208 */ /* 0x000fe40001800000 */
[----:B------:R-:W-:Y:S02]  /*5ef0*/  FSEL R105, R101, RZ, P6 ;  /* 0x000000ff65697208 */ /* 0x000fe40003000000 */
        /* <DEDUP_REMOVED lines=8> */
.L_x_2448:
[-CC-:B------:R-:W-:Y:S01]  /*5f80*/  FFMA.FTZ R0, R197, R114.reuse, R115.reuse ;  /* 0x00000072c5007223 */ /* 0x180fe20000010073 */
[-CC-:B0-----:R-:W-:Y:S01]  /*5f90*/  FFMA.FTZ R100, R205, R114.reuse, R115.reuse ;  /* 0x00000072cd647223 */ /* 0x181fe20000010073 */
[-CC-:B------:R-:W-:Y:S01]  /*5fa0*/  FFMA.FTZ R105, R206, R114.reuse, R115.reuse ;  /* 0x00000072ce697223 */ /* 0x180fe20000010073 */
[--C-:B------:R-:W-:Y:S02]  /*5fb0*/  HADD2.F32 R109, -RZ, R91.reuse.H1_H1 ;  /* 0x3000005bff6d7230 */ /* 0x100fe40000004100 */
[----:B------:R-:W-:Y:S01]  /*5fc0*/  FADD.FTZ R195, R195, -R0 ;  /* 0x80000000c3c37221 */ /* 0x000fe20000010000 */
[-CC-:B------:R-:W-:Y:S01]  /*5fd0*/  FFMA.FTZ R0, R201, R114.reuse, R115.reuse ;  /* 0x00000072c9007223 */ /* 0x180fe20000010073 */
[----:B------:R-:W-:Y:S02]  /*5fe0*/  HADD2.F32 R104, -RZ, R91.H0_H0 ;  /* 0x2000005bff687230 */ /* 0x000fe40000004100 */
[-C--:B------:R-:W-:Y:S01]  /*5ff0*/  FFMA.FTZ R103, R202, R114.reuse, R115 ;  /* 0x00000072ca677223 */ /* 0x080fe20000010073 */
[----:B------:R-:W-:Y:S01]  /*6000*/  FADD.FTZ R203, R203, -R100 ;  /* 0x80000064cbcb7221 */ /* 0x000fe20000010000 */
        /* <DEDUP_REMOVED lines=8> */
[----:B------:R-:W-:Y:S01]  /*6090*/  ISETP.GE.U32.AND P3, PT, R240, RZ, PT ;  /* 0x000000fff000720c */ /* 0x000fe20003f66070 */
[-C--:B------:R-:W-:Y:S01]  /*60a0*/  FFMA.FTZ R101, R198, R114.reuse, R115 ;  /* 0x00000072c6657223 */ /* 0x080fe20000010073 */
[----:B------:R-:W-:Y:S01]  /*60b0*/  FADD.FTZ R189, R189, -R0 ;  /* 0x80000000bdbd7221 */ /* 0x000fe20000010000 */
[--C-:B------:R-:W-:Y:S02]  /*60c0*/  HADD2.F32 R0, -RZ, R89.reuse.H0_H0 ;  /* 0x20000059ff007230 */ /* 0x100fe40000004100 */
[----:B------:R-:W-:Y:S01]  /*60d0*/  FFMA.FTZ R103, R164, R103, R102 ;  /* 0x00000067a4677223 */ /* 0x000fe20000010066 */
[----:B------:R-:W-:Y:S01]  /*60e0*/  FMUL.FTZ R105, R105, UR6 ;  /* 0x0000000669697c20 */ /* 0x000fe20008410000 */
[----:B------:R-:W-:Y:S01]  /*60f0*/  FMUL.FTZ R104, R104, UR6 ;  /* 0x0000000668687c20 */ /* 0x000fe20008410000 */
[----:B------:R-:W-:Y:S01]  /*6100*/  FFMA.FTZ R199, R164, R199, R100 ;  /* 0x000000c7a4c77223 */ /* 0x000fe20000010064 */
[----:B------:R-:W-:Y:S01]  /*6110*/  HADD2.F32 R102, -RZ, R89.H1_H1 ;  /* 0x30000059ff667230 */ /* 0x000fe20000004100 */
[C---:B------:R-:W-:Y:S01]  /*6120*/  ISETP.GE.U32.AND.EX P3, PT, R241.reuse, 0x1000000, PT, P3 ;  /* 0x01000000f100780c */ /* 0x040fe20003f66130 */
        /* <DEDUP_REMOVED lines=9> */
[C---:B------:R-:W-:Y:S01]  /*61c0*/  FFMA.FTZ R101, R164.reuse, R101, R102 ;  /* 0x00000065a4657223 */ /* 0x040fe20000010066 */
[----:B------:R-:W-:Y:S01]  /*61d0*/  HADD2.F32 R0, -RZ, R88.H0_H0 ;  /* 0x20000058ff007230 */ /* 0x000fe20000004100 */
[----:B------:R-:W-:Y:S01]  /*61e0*/  LOP3.LUT P3, RZ, R241, 0xff, RZ, 0xc0, !PT ;  /* 0x000000fff1ff7812 */ /* 0x000fe2000786c0ff */
        /* <DEDUP_REMOVED lines=23> */
.L_x_2447:
        /* <DEDUP_REMOVED lines=10> */
[-CC-:B------:R-:W-:Y:S01]  /*6400*/  FFMA.FTZ R77, R202, R114.reuse, R115.reuse ;  /* 0x00000072ca4d7223 */ /* 0x180fe20000010073 */
[----:B------:R-:W-:Y:S01]  /*6410*/  FADD.FTZ R199, R199, -R0 ;  /* 0x80000000c7c77221 */ /* 0x000fe20000010000 */
[-C--:B------:R-:W-:Y:S01]  /*6420*/  FFMA.FTZ R0, R191, R114.reuse, R115 ;  /* 0x00000072bf007223 */ /* 0x080fe20000010073 */
[----:B------:R-:W-:Y:S01]  /*6430*/  FMUL.FTZ R100, R164, R103 ;  /* 0x00000067a4647220 */ /* 0x000fe20000410000 */
[----:B------:R-:W-:Y:S01]  /*6440*/  ISETP.GE.U32.AND P3, PT, R240, RZ, PT ;  /* 0x000000fff000720c */ /* 0x000fe20003f66070 */
[----:B------:R-:W-:Y:S01]  /*6450*/  FMUL.FTZ R203, R164, R203 ;  /* 0x000000cba4cb7220 */ /* 0x000fe20000410000 */
[----:B------:R-:W-:Y:S01]  /*6460*/  FADD.FTZ R101, R200, -R77 ;  /* 0x8000004dc8657221 */ /* 0x000fe20000010000 */
[----:B------:R-:W-:Y:S01]  /*6470*/  FADD.FTZ R189, R189, -R0 ;  /* 0x80000000bdbd7221 */ /* 0x000fe20000010000 */
[----:B------:R-:W-:Y:S01]  /*6480*/  FMUL.FTZ R76, R100, UR6 ;  /* 0x00000006644c7c20 */ /* 0x000fe20008410000 */
[----:B------:R-:W-:Y:S01]  /*6490*/  ISETP.GE.U32.AND.EX P3, PT, R241, 0x1000000, PT, P3 ;  /* 0x01000000f100780c */ /* 0x000fe20003f66130 */
[----:B------:R-:W-:Y:S01]  /*64a0*/  FMUL.FTZ R0, R203, UR6 ;  /* 0x00000006cb007c20 */ /* 0x000fe20008410000 */
[----:B------:R-:W-:Y:S01]  /*64b0*/  LOP3.LUT P6, RZ, R241, 0xff0000, RZ, 0xc0, !PT ;  /* 0x00ff0000f1ff7812 */ /* 0x000fe200078cc0ff */
[C---:B------:R-:W-:Y:S01]  /*64c0*/  FMUL.FTZ R199, R164.reuse, R199 ;  /* 0x000000c7a4c77220 */ /* 0x040fe20000410000 */
[----:B------:R-:W-:Y:S01]  /*64d0*/  FMUL.FTZ R110, R164, R101 ;  /* 0x00000065a46e7220 */ /* 0x000fe20000410000 */
        /* <DEDUP_REMOVED lines=20> */
[----:B------:R-:W-:Y:S01]  /*6620*/  F2FP.F16.F32.PACK_AB R79, R100, R203 ;  /* 0x000000cb644f723e */ /* 0x000fe200000000ff */
        /* <DEDUP_REMOVED lines=12> */
[----:B------:R-:W-:Y:S01]  /*66f0*/  F2FP.F16.F32.PACK_AB R100, R105, R0 ;  /* 0x000000006964723e */ /* 0x000fe200000000ff */
[----:B------:R-:W-:Y:S06]  /*6700*/  BRA `(.L_x_2445) ;  /* 0x0000000000d47947 */ /* 0x000fec0003800000 */
.L_x_2449:
        /* <DEDUP_REMOVED lines=8> */
[----:B------:R-:W-:Y:S01]  /*6790*/  FADD.FTZ R103, R200, -R103 ;  /* 0x80000067c8677221 */ /* 0x000fe20000010000 */
[C---:B------:R-:W-:Y:S01]  /*67a0*/  FMUL.FTZ R105, R164.reuse, R105 ;  /* 0x00000069a4697220 */ /* 0x040fe20000410000 */
[----:B------:R-:W-:Y:S01]  /*67b0*/  FMUL.FTZ R203, R164, R203 ;  /* 0x000000cba4cb7220 */ /* 0x000fe20000410000 */
[----:B------:R-:W-:Y:S01]  /*67c0*/  FADD.FTZ R199, R199, -R0 ;  /* 0x80000000c7c77221 */ /* 0x000fe20000010000 */
[----:B------:R-:W-:Y:S01]  /*67d0*/  ISETP.GE.U32.AND P3, PT, R240, RZ, PT ;  /* 0x000000fff000720c */ /* 0x000fe20003f66070 */
        /* <DEDUP_REMOVED lines=40> */
.L_x_2445:
        /* <DEDUP_REMOVED lines=98> */
.L_x_2452:
        /* <DEDUP_REMOVED lines=83> */
.L_x_2451:
        /* <DEDUP_REMOVED lines=80> */
.L_x_2454:
        /* <DEDUP_REMOVED lines=75> */
.L_x_2450:
        /* <DEDUP_REMOVED lines=68> */
.L_x_2456:
        /* <DEDUP_REMOVED lines=62> */
.L_x_2455:
        /* <DEDUP_REMOVED lines=59> */
.L_x_2457:
[-CC-:B------:R-:W-:Y:S01]  /*8b30*/  FFMA.FTZ R0, R175, R114.reuse, R115.reuse ;  /* 0x00000072af007223 */ /* 0x180fe20000010073 */
[-CC-:B0-----:R-:W-:Y:S01]  /*8b40*/  FFMA.FTZ R105, R184, R114.reuse, R115.reuse ;  /* 0x00000072b8697223 */ /* 0x181fe20000010073 */
[-CC-:B------:R-:W-:Y:S01]  /*8b50*/  FFMA.FTZ R100, R183, R114.reuse, R115.reuse ;  /* 0x00000072b7647223 */ /* 0x180fe20000010073 */
        /* <DEDUP_REMOVED lines=50> */
.L_x_2453:
        /* <DEDUP_REMOVED lines=13> */
[--C-:B0-----:R-:W-:Y:S02]  /*8f50*/  HADD2.F32 R76, -RZ, R99.reuse.H0_H0 ;  /* 0x20000063ff4c7230 */ /* 0x101fe40000004100 */
[-C--:B------:R-:W-:Y:S01]  /*8f60*/  FFMA.FTZ R170, R170, R114.reuse, R115 ;  /* 0x00000072aaaa7223 */ /* 0x080fe20000010073 */
[----:B------:R-:W-:Y:S01]  /*8f70*/  FADD.FTZ R127, R130, -R127 ;  /* 0x8000007f827f7221 */ /* 0x000fe20000010000 */
[----:B------:R-:W-:Y:S02]  /*8f80*/  HADD2.F32 R78, -RZ, R98.H1_H1 ;  /* 0x30000062ff4e7230 */ /* 0x000fe40000004100 */
[----:B------:R-:W-:Y:S01]  /*8f90*/  FADD.FTZ R125, R125, -R128 ;  /* 0x800000807d7d7221 */ /* 0x000fe20000010000 */
[----:B------:R-:W-:Y:S01]  /*8fa0*/  FFMA.FTZ R123, R123, R114, R115 ;  /* 0x000000727b7b7223 */ /* 0x000fe20000010073 */
[----:B------:R-:W-:Y:S01]  /*8fb0*/  FFMA.FTZ R127, R164, R127, R76 ;  /* 0x0000007fa47f7223 */ /* 0x000fe2000001004c */
[----:B------:R-:W-:-:S02]  /*8fc0*/  HADD2.F32 R79, -RZ, R99.H1_H1 ;  /* 0x30000063ff4f7230 */ /* 0x000fc40000004100 */
[----:B------:R-:W-:Y:S01]  /*8fd0*/  FFMA.FTZ R100, R164, R125, R78 ;  /* 0x0000007da4647223 */ /* 0x000fe2000001004e */
[----:B------:R-:W-:Y:S01]  /*8fe0*/  FADD.FTZ R129, R129, -R170 ;  /* 0x800000aa81817221 */ /* 0x000fe20000010000 */
[----:B------:R-:W-:Y:S01]  /*8ff0*/  FMUL.FTZ R78, R127, UR6 ;  /* 0x000000067f4e7c20 */ /* 0x000fe20008410000 */
[----:B------:R-:W-:Y:S01]  /*9000*/  LOP3.LUT P3, RZ, R237, 0xff0000, RZ, 0xc0, !PT ;  /* 0x00ff0000edff7812 */ /* 0x000fe2000786c0ff */
[----:B------:R-:W-:Y:S02]  /*9010*/  HADD2.F32 R0, -RZ, R98.H0_H0 ;  /* 0x20000062ff007230 */ /* 0x000fe40000004100 */
[----:B------:R-:W-:Y:S01]  /*9020*/  FADD.FTZ R123, R126, -R123 ;  /* 0x8000007b7e7b7221 */ /* 0x000fe20000010000 */
[----:B------:R-:W-:Y:S01]  /*9030*/  LOP3.LUT P6, RZ, R157, 0xff0000, RZ, 0xc0, !PT ;  /* 0x00ff00009dff7812 */ /* 0x000fe200078cc0ff */
[-C--:B------:R-:W-:Y:S01]  /*9040*/  FFMA.FTZ R119, R119, R114.reuse, R115 ;  /* 0x0000007277777223 */ /* 0x080fe20000010073 */
[----:B------:R-:W-:Y:S01]  /*9050*/  FFMA.FTZ R110, R164, R129, R79 ;  /* 0x00000081a46e7223 */ /* 0x000fe2000001004f */
[----:B------:R-:W-:Y:S01]  /*9060*/  FSEL R103, R78, RZ, P3 ;  /* 0x000000ff4e677208 */ /* 0x000fe20001800000 */
[----:B------:R-:W-:Y:S01]  /*9070*/  FFMA.FTZ R123, R164, R123, R0 ;  /* 0x0000007ba47b7223 */ /* 0x000fe20000010000 */
[----:B------:R-:W-:Y:S01]  /*9080*/  ISETP.GE.U32.AND P3, PT, R236, RZ, PT ;  /* 0x000000ffec00720c */ /* 0x000fe20003f66070 */
[--C-:B------:R-:W-:Y:S01]  /*9090*/  HADD2.F32 R0, -RZ, R97.reuse.H0_H0 ;  /* 0x20000061ff007230 */ /* 0x100fe20000004100 */
[----:B------:R-:W-:Y:S01]  /*90a0*/  FSEL R83, R78, RZ, P6 ;  /* 0x000000ff4e537208 */ /* 0x000fe20003000000 */
[-C--:B------:R-:W-:Y:S01]  /*90b0*/  FFMA.FTZ R124, R124, R114.reuse, R115 ;  /* 0x000000727c7c7223 */ /* 0x080fe20000010073 */
[----:B------:R-:W-:Y:S01]  /*90c0*/  FADD.FTZ R119, R122, -R119 ;  /* 0x800000777a777221 */ /* 0x000fe20000010000 */
[----:B------:R-:W-:Y:S01]  /*90d0*/  FMUL.FTZ R78, R110, UR6 ;  /* 0x000000066e4e7c20 */ /* 0x000fe20008410000 */
[----:B------:R-:W-:Y:S01]  /*90e0*/  FFMA.FTZ R77, R120, R114, R115 ;  /* 0x00000072784d7223 */ /* 0x000fe20000010073 */
[----:B------:R-:W-:Y:S01]  /*90f0*/  ISETP.GE.U32.AND P6, PT, R156, RZ, PT ;  /* 0x000000ff9c00720c */ /* 0x000fe20003fc6070 */
[----:B------:R-:W-:Y:S01]  /*9100*/  HADD2.F32 R76, -RZ, R97.H1_H1 ;  /* 0x30000061ff4c7230 */ /* 0x000fe20000004100 */
[----:B------:R-:W-:Y:S01]  /*9110*/  ISETP.GE.U32.AND.EX P3, PT, R237, 0x1000000, PT, P3 ;  /* 0x01000000ed00780c */ /* 0x000fe20003f66130 */
[----:B------:R-:W-:Y:S01]  /*9120*/  FADD.FTZ R121, R121, -R124 ;  /* 0x8000007c79797221 */ /* 0x000fe20000010000 */
[----:B------:R-:W-:Y:S01]  /*9130*/  FFMA.FTZ R119, R164, R119, R0 ;  /* 0x00000077a4777223 */ /* 0x000fe20000010000 */
[----:B------:R-:W-:-:S02]  /*9140*/  HADD2.F32 R79, -RZ, R96.H1_H1 ;  /* 0x30000060ff4f7230 */ /* 0x000fc40000004100 */
[----:B------:R-:W-:Y:S01]  /*9150*/  FADD.FTZ R77, R118, -R77 ;  /* 0x8000004d764d7221 */ /* 0x000fe20000010000 */
[----:B------:R-:W-:Y:S01]  /*9160*/  ISETP.GE.U32.AND.EX P6, PT, R157, 0x1000000, PT, P6 ;  /* 0x010000009d00780c */ /* 0x000fe20003fc6160 */
        /* <DEDUP_REMOVED lines=10> */
[----:B------:R-:W-:Y:S01]  /*9210*/  FSEL R102, R0, RZ, P3 ;  /* 0x000000ff00667208 */ /* 0x000fe20001800000 */
[----:B------:R-:W-:Y:S01]  /*9220*/  FADD.FTZ R115, R116, -R115 ;  /* 0x8000007374737221 */ /* 0x000fe20000010000 */
[----:B------:R-:W-:-:S02]  /*9230*/  LOP3.LUT P3, RZ, R237, 0xff00, RZ, 0xc0, !PT ;  /* 0x0000ff00edff7812 */ /* 0x000fc4000786c0ff */
[----:B------:R-:W-:Y:S01]  /*9240*/  FSEL R82, R0, RZ, P6 ;  /* 0x000000ff00527208 */ /* 0x000fe20003000000 */
[----:B------:R-:W-:Y:S01]  /*9250*/  FMUL.FTZ R0, R119, UR6 ;  /* 0x0000000677007c20 */ /* 0x000fe20008410000 */
[----:B------:R-:W-:Y:S02]  /*9260*/  LOP3.LUT P6, RZ, R157, 0xff00, RZ, 0xc0, !PT ;  /* 0x0000ff009dff7812 */ /* 0x000fe400078cc0ff */
[C---:B------:R-:W-:Y:S02]  /*9270*/  FSEL R111, R77.reuse, RZ, P3 ;  /* 0x000000ff4d6f7208 */ /* 0x040fe40001800000 */
[----:B------:R-:W-:Y:S02]  /*9280*/  LOP3.LUT P3, RZ, R236, 0xff0000, RZ, 0xc0, !PT ;  /* 0x00ff0000ecff7812 */ /* 0x000fe4000786c0ff */
[----:B------:R-:W-:Y:S01]  /*9290*/  FSEL R113, R77, RZ, P6 ;  /* 0x000000ff4d717208 */ /* 0x000fe20003000000 */
[----:B------:R-:W-:Y:S01]  /*92a0*/  HADD2.F32 R77, -RZ, R96.H0_H0 ;  /* 0x20000060ff4d7230 */ /* 0x000fe20000004100 */
[----:B------:R-:W-:-:S02]  /*92b0*/  LOP3.LUT P6, RZ, R156, 0xff0000, RZ, 0xc0, !PT ;  /* 0x00ff00009cff7812 */ /* 0x000fc400078cc0ff */
[----:B------:R-:W-:Y:S02]  /*92c0*/  FSEL R101, R0, RZ, P3 ;  /* 0x000000ff00657208 */ /* 0x000fe40001800000 */
[----:B------:R-:W-:Y:S01]  /*92d0*/  LOP3.LUT P3, RZ, R236, 0xff000000, RZ, 0xc0, !PT ;  /* 0xff000000ecff7812 */ /* 0x000fe2000786c0ff */
[----:B------:R-:W-:Y:S01]  /*92e0*/  FFMA.FTZ R115, R164, R115, R77 ;  /* 0x00000073a4737223 */ /* 0x000fe2000001004d */
[----:B------:R-:W-:Y:S01]  /*92f0*/  FSEL R81, R0, RZ, P6 ;  /* 0x000000ff00517208 */ /* 0x000fe20003000000 */
[----:B------:R-:W-:Y:S01]  /*9300*/  FMUL.FTZ R0, R76, UR6 ;  /* 0x000000064c007c20 */ /* 0x000fe20008410000 */
[----:B------:R-:W-:Y:S02]  /*9310*/  FSEL R104, R78, RZ, P3 ;  /* 0x000000ff4e687208 */ /* 0x000fe40001800000 */
[----:B------:R-:W-:Y:S02]  /*9320*/  LOP3.LUT P3, RZ, R236, 0xff00, RZ, 0xc0, !PT ;  /* 0x0000ff00ecff7812 */ /* 0x000fe4000786c0ff */
[----:B------:R-:W-:-:S02]  /*9330*/  LOP3.LUT P6, RZ, R156, 0xff000000, RZ, 0xc0, !PT ;  /* 0xff0000009cff7812 */ /* 0x000fc400078cc0ff */
[----:B------:R-:W-:Y:S02]  /*9340*/  FSEL R105, R0, RZ, P3 ;  /* 0x000000ff00697208 */ /* 0x000fe40001800000 */
[----:B------:R-:W-:Y:S02]  /*9350*/  LOP3.LUT P3, RZ, R156, 0xff00, RZ, 0xc0, !PT ;  /* 0x0000ff009cff7812 */ /* 0x000fe4000786c0ff */
[----:B------:R-:W-:Y:S01]  /*9360*/  F2FP.F16.F32.PACK_AB R76, R76, R115 ;  /* 0x000000734c4c723e */ /* 0x000fe200000000ff */
[----:B------:R-:W-:Y:S01]  /*9370*/  FMUL.FTZ R115, R115, UR6 ;  /* 0x0000000673737c20 */ /* 0x000fe20008410000 */
[----:B------:R-:W-:Y:S02]  /*9380*/  FSEL R108, R78, RZ, P6 ;  /* 0x000000ff4e6c7208 */ /* 0x000fe40003000000 */
        /* <DEDUP_REMOVED lines=17> */
.L_x_2460:
[-CC-:B------:R-:W-:Y:S01]  /*94a0*/  FFMA.FTZ R170, R170, R114.reuse, R115.reuse ;  /* 0x00000072aaaa7223 */ /* 0x180fe20000010073 */
[-C--:B------:R-:W-:Y:S01]  /*94b0*/  FFMA.FTZ R127, R127, R114.reuse, R115 ;  /* 0x000000727f7f7223 */ /* 0x080fe20000010073 */
[--C-:B0-----:R-:W-:Y:S01]  /*94c0*/  HADD2.F32 R83, -RZ, R99.reuse.H1_H1 ;  /* 0x30000063ff537230 */ /* 0x101fe20000004100 */
[----:B------:R-:W-:Y:S01]  /*94d0*/  ISETP.GE.U32.AND P3, PT, R236, RZ, PT ;  /* 0x000000ffec00720c */ /* 0x000fe20003f66070 */
[----:B------:R-:W-:Y:S01]  /*94e0*/  FADD.FTZ R129, R129, -R170 ;  /* 0x800000aa81817221 */ /* 0x000fe20000010000 */
[----:B------:R-:W-:Y:S02]  /*94f0*/  HADD2.F32 R82, -RZ, R99.H0_H0 ;  /* 0x20000063ff527230 */ /* 0x000fe40000004100 */
[----:B------:R-:W-:Y:S01]  /*9500*/  FADD.FTZ R127, R130, -R127 ;  /* 0x8000007f827f7221 */ /* 0x000fe20000010000 */
[----:B------:R-:W-:Y:S01]  /*9510*/  FFMA.FTZ R123, R123, R114, R115 ;  /* 0x000000727b7b7223 */ /* 0x000fe20000010073 */
[C---:B------:R-:W-:Y:S01]  /*9520*/  FFMA.FTZ R129, R164.reuse, R129, R83 ;  /* 0x00000081a4817223 */ /* 0x040fe20000010053 */
[----:B------:R-:W-:Y:S01]  /*9530*/  ISETP.GE.U32.AND.EX P3, PT, R237, 0x1000000, PT, P3 ;  /* 0x01000000ed00780c */ /* 0x000fe20003f66130 */
[----:B------:R-:W-:Y:S01]  /*9540*/  FFMA.FTZ R82, R164, R127, R82 ;  /* 0x0000007fa4527223 */ /* 0x000fe20000010052 */
[----:B------:R-:W-:-:S02]  /*9550*/  HADD2.F32 R0, -RZ, R98.H0_H0 ;  /* 0x20000062ff007230 */ /* 0x000fc40000004100 */
[----:B------:R-:W-:Y:S01]  /*9560*/  FMUL.FTZ R129, R129, UR6 ;  /* 0x0000000681817c20 */ /* 0x000fe20008410000 */
[----:B------:R-:W-:Y:S01]  /*9570*/  LOP3.LUT P6, RZ, R237, 0xff0000, RZ, 0xc0, !PT ;  /* 0x00ff0000edff7812 */ /* 0x000fe200078cc0ff */
[----:B------:R-:W-:Y:S01]  /*9580*/  FMUL.FTZ R82, R82, UR6 ;  /* 0x0000000652527c20 */ /* 0x000fe20008410000 */
[----:B------:R-:W-:Y:S01]  /*9590*/  FADD.FTZ R123, R126, -R123 ;  /* 0x8000007b7e7b7221 */ /* 0x000fe20000010000 */
[-CC-:B------:R-:W-:Y:S01]  /*95a0*/  FFMA.FTZ R128, R128, R114.reuse, R115.reuse ;  /* 0x0000007280807223 */ /* 0x180fe20000010073 */
[----:B------:R-:W-:Y:S01]  /*95b0*/  FSEL R110, R129, RZ, P3 ;  /* 0x000000ff816e7208 */ /* 0x000fe20001800000 */
[----:B------:R-:W-:Y:S01]  /*95c0*/  FFMA.FTZ R119, R119, R114, R115 ;  /* 0x0000007277777223 */ /* 0x000fe20000010073 */
[----:B------:R-:W-:Y:S01]  /*95d0*/  ISETP.GE.U32.AND P3, PT, R156, RZ, PT ;  /* 0x000000ff9c00720c */ /* 0x000fe20003f66070 */
[----:B------:R-:W-:Y:S01]  /*95e0*/  HADD2.F32 R80, -RZ, R98.H1_H1 ;  /* 0x30000062ff507230 */ /* 0x000fe20000004100 */
[----:B------:R-:W-:Y:S01]  /*95f0*/  FSEL R103, R82, RZ, P6 ;  /* 0x000000ff52677208 */ /* 0x000fe20003000000 */
[----:B------:R-:W-:Y:S01]  /*9600*/  FFMA.FTZ R0, R164, R123, R0 ;  /* 0x0000007ba4007223 */ /* 0x000fe20000010000 */
[----:B------:R-:W-:Y:S01]  /*9610*/  LOP3.LUT P6, RZ, R157, 0xff0000, RZ, 0xc0, !PT ;  /* 0x00ff00009dff7812 */ /* 0x000fe200078cc0ff */
[----:B------:R-:W-:Y:S01]  /*9620*/  FADD.FTZ R125, R125, -R128 ;  /* 0x800000807d7d7221 */ /* 0x000fe20000010000 */
[----:B------:R-:W-:Y:S01]  /*9630*/  ISETP.GE.U32.AND.EX P3, PT, R157, 0x1000000, PT, P3 ;  /* 0x010000009d00780c */ /* 0x000fe20003f66130 */
[----:B------:R-:W-:-:S02]  /*9640*/  HADD2.F32 R83, -RZ, R97.H0_H0 ;  /* 0x20000061ff537230 */ /* 0x000fc40000004100 */
[----:B------:R-:W-:Y:S01]  /*9650*/  FADD.FTZ R119, R122, -R119 ;  /* 0x800000777a777221 */ /* 0x000fe20000010000 */
[----:B------:R-:W-:Y:S01]  /*9660*/  FMUL.FTZ R0, R0, UR6 ;  /* 0x0000000600007c20 */ /* 0x000fe20008410000 */
[----:B------:R-:W-:Y:S01]  /*9670*/  FSEL R100, R82, RZ, P6 ;  /* 0x000000ff52647208 */ /* 0x000fe20003000000 */
[----:B------:R-:W-:Y:S01]  /*9680*/  FFMA.FTZ R80, R164, R125, R80 ;  /* 0x0000007da4507223 */ /* 0x000fe20000010050 */
[----:B------:R-:W-:Y:S01]  /*9690*/  LOP3.LUT P6, RZ, R237, 0xff, RZ, 0xc0, !PT ;  /* 0x000000ffedff7812 */ /* 0x000fe200078cc0ff */
[-C--:B------:R-:W-:Y:S01]  /*96a0*/  FFMA.FTZ R124, R124, R114.reuse, R115 ;  /* 0x000000727c7c7223 */ /* 0x080fe20000010073 */
        /* <DEDUP_REMOVED lines=8> */
[-C--:B------:R-:W-:Y:S01]  /*9730*/  FFMA.FTZ R81, R120, R114.reuse, R115 ;  /* 0x0000007278517223 */ /* 0x080fe20000010073 */
        /* <DEDUP_REMOVED lines=9> */
[----:B------:R-:W-:Y:S01]  /*97d0*/  FFMA.FTZ R115, R117, R114, R115 ;  /* 0x0000007275737223 */ /* 0x000fe20000010073 */
[----:B------:R-:W-:Y:S01]  /*97e0*/  LOP3.LUT P3, RZ, R156, 0xff0000, RZ, 0xc0, !PT ;  /* 0x00ff00009cff7812 */ /* 0x000fe2000786c0ff */
[----:B------:R-:W-:Y:S01]  /*97f0*/  FFMA.FTZ R83, R164, R81, R83 ;  /* 0x00000051a4537223 */ /* 0x000fe20000010053 */
[----:B------:R-:W-:Y:S01]  /*9800*/  FSEL R101, R119, RZ, P6 ;  /* 0x000000ff77657208 */ /* 0x000fe20003000000 */
[----:B------:R-:W-:Y:S01]  /*9810*/  FMUL.FTZ R121, R121, UR6 ;  /* 0x0000000679797c20 */ /* 0x000fe20008410000 */
[----:B------:R-:W-:Y:S01]  /*9820*/  FSEL R119, R119, RZ, P3 ;  /* 0x000000ff77777208 */ /* 0x000fe20001800000 */
[----:B------:R-:W-:Y:S01]  /*9830*/  HADD2.F32 R81, -RZ, R96.H0_H0 ;  /* 0x20000060ff517230 */ /* 0x000fe20000004100 */
[----:B------:R-:W-:Y:S01]  /*9840*/  LOP3.LUT P6, RZ, R236, 0xff000000, RZ, 0xc0, !PT ;  /* 0xff000000ecff7812 */ /* 0x000fe200078cc0ff */
[----:B------:R-:W-:Y:S01]  /*9850*/  FADD.FTZ R115, R116, -R115 ;  /* 0x8000007374737221 */ /* 0x000fe20000010000 */
[----:B------:R-:W-:Y:S01]  /*9860*/  LOP3.LUT P3, RZ, R156, 0xff000000, RZ, 0xc0, !PT ;  /* 0xff0000009cff7812 */ /* 0x000fe2000786c0ff */
[----:B------:R-:W-:Y:S01]  /*9870*/  FMUL.FTZ R0, R83, UR6 ;  /* 0x0000000653007c20 */ /* 0x000fe20008410000 */
        /* <DEDUP_REMOVED lines=10> */
[----:B------:R-:W-:Y:S02]  /*9920*/  F2FP.F16.F32.PACK_AB R83, R129, R100 ;  /* 0x000000648153723e */ /* 0x000fe400000000ff */
        /* <DEDUP_REMOVED lines=10> */
.L_x_2459:
        /* <DEDUP_REMOVED lines=61> */
[----:B------:R-:W-:-:S02]  /*9da0*/  F2FP.F16.F32.PACK_AB R78, R83, R80 ;  /* 0x00000050534e723e */ /* 0x000fc400000000ff */
[----:B------:R-:W-:Y:S02]  /*9db0*/  F2FP.F16.F32.PACK_AB R77, R76, R77 ;  /* 0x0000004d4c4d723e */ /* 0x000fe400000000ff */
[----:B------:R-:W-:Y:S02]  /*9dc0*/  F2FP.F16.F32.PACK_AB R83, R109, R100 ;  /* 0x000000646d53723e */ /* 0x000fe400000000ff */
[----:B------:R-:W-:Y:S01]  /*9dd0*/  F2FP.F16.F32.PACK_AB R76, R81, R164 ;  /* 0x000000a4514c723e */ /* 0x000fe200000000ff */
[----:B------:R-:W-:Y:S01]  /*9de0*/  FMUL.FTZ R164, R164, UR6 ;  /* 0x00000006a4a47c20 */ /* 0x000fe20008410000 */
[----:B------:R-:W-:Y:S02]  /*9df0*/  FSEL R109, R0, RZ, P3 ;  /* 0x000000ff006d7208 */ /* 0x000fe40001800000 */
[----:B------:R-:W-:Y:S02]  /*9e00*/  LOP3.LUT P6, RZ, R236, 0xff, RZ, 0xc0, !PT ;  /* 0x000000ffecff7812 */ /* 0x000fe400078cc0ff */
[----:B------:R-:W-:-:S02]  /*9e10*/  LOP3.LUT P3, RZ, R156, 0xff, RZ, 0xc0, !PT ;  /* 0x000000ff9cff7812 */ /* 0x000fc4000786c0ff */
        /* <DEDUP_REMOVED lines=11> */
.L_x_2462:
        /* <DEDUP_REMOVED lines=75> */
.L_x_2458:
[----:B------:R-:W-:Y:S05]  /*a380*/  @!P0 BRA `(.L_x_2463) ;  /* 0x0000000800048947 */ /* 0x000fea0003800000 */
[----:B------:R-:W-:Y:S05]  /*a390*/  @!P2 BRA `(.L_x_2464) ;  /* 0x000000040008a947 */ /* 0x000fea0003800000 */
[-CC-:B------:R-:W-:Y:S01]  /*a3a0*/  FFMA.FTZ R127, R127, R114.reuse, R115.reuse ;  /* 0x000000727f7f7223 */ /* 0x180fe20000010073 */
[-CC-:B------:R-:W-:Y:S01]  /*a3b0*/  FFMA.FTZ R170, R170, R114.reuse, R115.reuse ;  /* 0x00000072aaaa7223 */ /* 0x180fe20000010073 */
[-C--:B------:R-:W-:Y:S01]  /*a3c0*/  FFMA.FTZ R128, R128, R114.reuse, R115 ;  /* 0x0000007280807223 */ /* 0x080fe20000010073 */
[--C-:B0-----:R-:W-:Y:S02]  /*a3d0*/  HADD2.F32 R79, -RZ, R99.reuse.H1_H1 ;  /* 0x30000063ff4f7230 */ /* 0x101fe40000004100 */
[----:B------:R-:W-:Y:S01]  /*a3e0*/  FADD.FTZ R127, R130, -R127 ;  /* 0x8000007f827f7221 */ /* 0x000fe20000010000 */
[----:B------:R-:W-:Y:S02]  /*a3f0*/  HADD2.F32 R76, -RZ, R99.H0_H0 ;  /* 0x20000063ff4c7230 */ /* 0x000fe40000004100 */
[----:B------:R-:W-:Y:S01]  /*a400*/  FADD.FTZ R129, R129, -R170 ;  /* 0x800000aa81817221 */ /* 0x000fe20000010000 */
[----:B------:R-:W-:Y:S01]  /*a410*/  FFMA.FTZ R123, R123, R114, R115 ;  /* 0x000000727b7b7223 */ /* 0x000fe20000010073 */
[----:B------:R-:W-:-:S02]  /*a420*/  HADD2.F32 R100, -RZ, R98.H1_H1 ;  /* 0x30000062ff647230 */ /* 0x000fc40000004100 */
[----:B------:R-:W-:Y:S01]  /*a430*/  FADD.FTZ R125, R125, -R128 ;  /* 0x800000807d7d7221 */ /* 0x000fe20000010000 */
[-C--:B------:R-:W-:Y:S01]  /*a440*/  FFMA.FTZ R124, R124, R114.reuse, R115 ;  /* 0x000000727c7c7223 */ /* 0x080fe20000010073 */
[----:B------:R-:W-:Y:S02]  /*a450*/  HADD2.F32 R0, -RZ, R98.H0_H0 ;  /* 0x20000062ff007230 */ /* 0x000fe40000004100 */
[C---:B------:R-:W-:Y:S01]  /*a460*/  FFMA.FTZ R102, R164.reuse, R129, R79 ;  /* 0x00000081a4667223 */ /* 0x040fe2000001004f */
[----:B------:R-:W-:Y:S01]  /*a470*/  FFMA.FTZ R127, R164, R127, R76 ;  /* 0x0000007fa47f7223 */ /* 0x000fe2000001004c */
[----:B------:R-:W-:Y:S01]  /*a480*/  FADD.FTZ R123, R126, -R123 ;  /* 0x8000007b7e7b7221 */ /* 0x000fe20000010000 */
[----:B------:R-:W-:Y:S01]  /*a490*/  ISETP.GE.U32.AND P3, PT, R236, RZ, PT ;  /* 0x000000ffec00720c */ /* 0x000fe20003f66070 */
[-CC-:B------:R-:W-:Y:S01]  /*a4a0*/  FFMA.FTZ R119, R119, R114.reuse, R115.reuse ;  /* 0x0000007277777223 */ /* 0x180fe20000010073 */
[--C-:B------:R-:W-:Y:S02]  /*a4b0*/  HADD2.F32 R78, -RZ, R97.reuse.H1_H1 ;  /* 0x30000061ff4e7230 */ /* 0x100fe40000004100 */
[----:B------:R-:W-:Y:S01]  /*a4c0*/  FFMA.FTZ R110, R164, R125, R100 ;  /* 0x0000007da46e7223 */ /* 0x000fe20000010064 */
[----:B------:R-:W-:Y:S01]  /*a4d0*/  FADD.FTZ R121, R121, -R124 ;  /* 0x8000007c79797221 */ /* 0x000fe20000010000 */
[----:B------:R-:W-:Y:S01]  /*a4e0*/  FMUL.FTZ R100, R102, UR6 ;  /* 0x0000000666647c20 */ /* 0x000fe20008410000 */
[----:B------:R-:W-:Y:S01]  /*a4f0*/  FMUL.FTZ R79, R127, UR6 ;  /* 0x000000067f4f7c20 */ /* 0x000fe20008410000 */
[----:B------:R-:W-:Y:S01]  /*a500*/  FFMA.FTZ R123, R164, R123, R0 ;  /* 0x0000007ba47b7223 */ /* 0x000fe20000010000 */
[C---:B------:R-:W-:Y:S01]  /*a510*/  ISETP.GE.U32.AND.EX P3, PT, R237.reuse, 0x1000000, PT, P3 ;  /* 0x01000000ed00780c */ /* 0x040fe20003f66130 */
[----:B------:R-:W-:Y:S01]  /*a520*/  HADD2.F32 R76, -RZ, R97.H0_H0 ;  /* 0x20000061ff4c7230 */ /* 0x000fe20000004100 */
[----:B------:R-:W-:Y:S01]  /*a530*/  LOP3.LUT P6, RZ, R237, 0xff0000, RZ, 0xc0, !PT ;  /* 0x00ff0000edff7812 */ /* 0x000fe200078cc0ff */
[-C--:B------:R-:W-:Y:S01]  /*a540*/  FFMA.FTZ R77, R120, R114.reuse, R115 ;  /* 0x00000072784d7223 */ /* 0x080fe20000010073 */
[----:B------:R-:W-:Y:S01]  /*a550*/  FADD.FTZ R119, R122, -R119 ;  /* 0x800000777a777221 */ /* 0x000fe20000010000 */
[----:B------:R-:W-:Y:S01]  /*a560*/  FFMA.FTZ R115, R117, R114, R115 ;  /* 0x0000007275737223 */ /* 0x000fe20000010073 */
[----:B------:R-:W-:Y:S01]  /*a570*/  FFMA.FTZ R121, R164, R121, R78 ;  /* 0x00000079a4797223 */ /* 0x000fe2000001004e */
[----:B------:R-:W-:Y:S01]  /*a580*/  FMUL.FTZ R78, R123, UR6 ;  /* 0x000000067b4e7c20 */ /* 0x000fe20008410000 */
[----:B------:R-:W-:Y:S01]  /*a590*/  FSEL R112, R100, RZ, P3 ;  /* 0x000000ff64707208 */ /* 0x000fe20001800000 */
[----:B------:R-:W-:Y:S01]  /*a5a0*/  FMUL.FTZ R101, R110, UR6 ;  /* 0x000000066e657c20 */ /* 0x000fe20008410000 */
[----:B------:R-:W-:Y:S01]  /*a5b0*/  FSEL R103, R79, RZ, P6 ;  /* 0x000000ff4f677208 */ /* 0x000fe20003000000 */
[--C-:B------:R-:W-:Y:S01]  /*a5c0*/  HADD2.F32 R0, -RZ, R96.reuse.H0_H0 ;  /* 0x20000060ff007230 */ /* 0x100fe20000004100 */
[C---:B------:R-:W-:Y:S01]  /*a5d0*/  LOP3.LUT P3, RZ, R237.reuse, 0xff, RZ, 0xc0, !PT ;  /* 0x000000ffedff7812 */ /* 0x040fe2000786c0ff */
[----:B------:R-:W-:Y:S01]  /*a5e0*/  FFMA.FTZ R76, R164, R119, R76 ;  /* 0x00000077a44c7223 */ /* 0x000fe2000001004c */
[----:B------:R-:W-:Y:S01]  /*a5f0*/  LOP3.LUT P6, RZ, R237, 0xff00, RZ, 0xc0, !PT ;  /* 0x0000ff00edff7812 */ /* 0x000fe200078cc0ff */
[----:B------:R-:W-:-:S02]  /*a600*/  HADD2.F32 R79, -RZ, R96.H1_H1 ;  /* 0x30000060ff4f7230 */ /* 0x000fc40000004100 */
[----:B------:R-:W-:Y:S01]  /*a610*/  FADD.FTZ R77, R118, -R77 ;  /* 0x8000004d764d7221 */ /* 0x000fe20000010000 */
[----:B------:R-:W-:Y:S01]  /*a620*/  FADD.FTZ R115, R116, -R115 ;  /* 0x8000007374737221 */ /* 0x000fe20000010000 */
[----:B------:R-:W-:Y:S01]  /*a630*/  FSEL R108, R78, RZ, P3 ;  /* 0x000000ff4e6c7208 */ /* 0x000fe20001800000 */
        /* <DEDUP_REMOVED lines=24> */
.L_x_2464:
[-CC-:B------:R-:W-:Y:S01]  /*a7c0*/  FFMA.FTZ R170, R170, R114.reuse, R115.reuse ;  /* 0x00000072aaaa7223 */ /* 0x180fe20000010073 */
[-CC-:B------:R-:W-:Y:S01]  /*a7d0*/  FFMA.FTZ R127, R127, R114.reuse, R115.reuse ;  /* 0x000000727f7f7223 */ /* 0x180fe20000010073 */
[--C-:B0-----:R-:W-:Y:S02]  /*a7e0*/  HADD2.F32 R103, -RZ, R99.reuse.H1_H1 ;  /* 0x30000063ff677230 */ /* 0x101fe40000004100 */
[-C--:B------:R-:W-:Y:S01]  /*a7f0*/  FFMA.FTZ R128, R128, R114.reuse, R115 ;  /* 0x0000007280807223 */ /* 0x080fe20000010073 */
[----:B------:R-:W-:Y:S01]  /*a800*/  FADD.FTZ R129, R129, -R170 ;  /* 0x800000aa81817221 */ /* 0x000fe20000010000 */
[----:B------:R-:W-:Y:S02]  /*a810*/  HADD2.F32 R0, -RZ, R99.H0_H0 ;  /* 0x20000063ff007230 */ /* 0x000fe40000004100 */
[----:B------:R-:W-:Y:S01]  /*a820*/  FADD.FTZ R127, R130, -R127 ;  /* 0x8000007f827f7221 */ /* 0x000fe20000010000 */
[----:B------:R-:W-:Y:S01]  /*a830*/  FFMA.FTZ R123, R123, R114, R115 ;  /* 0x000000727b7b7223 */ /* 0x000fe20000010073 */
[----:B------:R-:W-:-:S02]  /*a840*/  HADD2.F32 R102, -RZ, R98.H1_H1 ;  /* 0x30000062ff667230 */ /* 0x000fc40000004100 */
[C---:B------:R-:W-:Y:S01]  /*a850*/  FFMA.FTZ R103, R164.reuse, R129, R103 ;  /* 0x00000081a4677223 */ /* 0x040fe20000010067 */
[----:B------:R-:W-:Y:S01]  /*a860*/  FADD.FTZ R125, R125, -R128 ;  /* 0x800000807d7d7221 */ /* 0x000fe20000010000 */
[----:B------:R-:W-:Y:S02]  /*a870*/  HADD2.F32 R100, -RZ, R98.H0_H0 ;  /* 0x20000062ff647230 */ /* 0x000fe40000004100 */
[----:B------:R-:W-:Y:S01]  /*a880*/  FFMA.FTZ R127, R164, R127, R0 ;  /* 0x0000007fa47f7223 */ /* 0x000fe20000010000 */
[----:B------:R-:W-:Y:S01]  /*a890*/  ISETP.GE.U32.AND P3, PT, R236, RZ, PT ;  /* 0x000000ffec00720c */ /* 0x000fe20003f66070 */
[-C--:B------:R-:W-:Y:S01]  /*a8a0*/  FFMA.FTZ R119, R119, R114.reuse, R115 ;  /* 0x0000007277777223 */ /* 0x080fe20000010073 */
[----:B------:R-:W-:Y:S01]  /*a8b0*/  FADD.FTZ R123, R126, -R123 ;  /* 0x8000007b7e7b7221 */ /* 0x000fe20000010000 */
[----:B------:R-:W-:Y:S01]  /*a8c0*/  FFMA.FTZ R124, R124, R114, R115 ;  /* 0x000000727c7c7223 */ /* 0x000fe20000010073 */
[----:B------:R-:W-:Y:S01]  /*a8d0*/  FMUL.FTZ R103, R103, UR6 ;  /* 0x0000000667677c20 */ /* 0x000fe20008410000 */
[----:B------:R-:W-:-:S02]  /*a8e0*/  HADD2.F32 R0, -RZ, R97.H0_H0 ;  /* 0x20000061ff007230 */ /* 0x000fc40000004100 */
[----:B------:R-:W-:Y:S01]  /*a8f0*/  FFMA.FTZ R125, R164, R125, R102 ;  /* 0x0000007da47d7223 */ /* 0x000fe20000010066 */
[----:B------:R-:W-:Y:S01]  /*a900*/  ISETP.GE.U32.AND.EX P3, PT, R237, 0x1000000, PT, P3 ;  /* 0x01000000ed00780c */ /* 0x000fe20003f66130 */
[----:B------:R-:W-:Y:S01]  /*a910*/  FMUL.FTZ R127, R127, UR6 ;  /* 0x000000067f7f7c20 */ /* 0x000fe20008410000 */
[----:B------:R-:W-:Y:S01]  /*a920*/  FADD.FTZ R119, R122, -R119 ;  /* 0x800000777a777221 */ /* 0x000fe20000010000 */
[----:B------:R-:W-:Y:S01]  /*a930*/  FFMA.FTZ R123, R164, R123, R100 ;  /* 0x0000007ba47b7223 */ /* 0x000fe20000010064 */
[----:B------:R-:W-:Y:S01]  /*a940*/  HADD2.F32 R102, -RZ, R97.H1_H1 ;  /* 0x30000061ff667230 */ /* 0x000fe20000004100 */
[----:B------:R-:W-:Y:S01]  /*a950*/  LOP3.LUT P6, RZ, R237, 0xff0000, RZ, 0xc0, !PT ;  /* 0x00ff0000edff7812 */ /* 0x000fe200078cc0ff */
[-CC-:B------:R-:W-:Y:S01]  /*a960*/  FFMA.FTZ R101, R120, R114.reuse, R115.reuse ;  /* 0x0000007278657223 */ /* 0x180fe20000010073 */
[----:B------:R-:W-:Y:S01]  /*a970*/  FADD.FTZ R121, R121, -R124 ;  /* 0x8000007c79797221 */ /* 0x000fe20000010000 */
[----:B------:R-:W-:Y:S01]  /*a980*/  FFMA.FTZ R115, R117, R114, R115 ;  /* 0x0000007275737223 */ /* 0x000fe20000010073 */
[----:B------:R-:W-:Y:S01]  /*a990*/  FSEL R110, R103, RZ, P3 ;  /* 0x000000ff676e7208 */ /* 0x000fe20001800000 */
[----:B------:R-:W-:Y:S01]  /*a9a0*/  FFMA.FTZ R119, R164, R119, R0 ;  /* 0x00000077a4777223 */ /* 0x000fe20000010000 */
        /* <DEDUP_REMOVED lines=31> */
.L_x_2463:
        /* <DEDUP_REMOVED lines=43> */
[----:B------:R-:W-:Y:S01]  /*ae50*/  F2FP.F16.F32.PACK_AB R79, R100, R79 ;  /* 0x0000004f644f723e */ /* 0x000fe200000000ff */
[----:B------:R-:W-:Y:S01]  /*ae60*/  FMUL.FTZ R0, R76, UR6 ;  /* 0x000000064c007c20 */ /* 0x000fe20008410000 */
[----:B------:R-:W-:Y:S01]  /*ae70*/  FSEL R109, R78, RZ, P6 ;  /* 0x000000ff4e6d7208 */ /* 0x000fe20003000000 */
[----:B------:R-:W-:Y:S01]  /*ae80*/  FMUL.FTZ R100, R101, UR6 ;  /* 0x0000000665647c20 */ /* 0x000fe20008410000 */
[C---:B------:R-:W-:Y:S02]  /*ae90*/  LOP3.LUT P3, RZ, R236.reuse, 0xff, RZ, 0xc0, !PT ;  /* 0x000000ffecff7812 */ /* 0x040fe4000786c0ff */
[----:B------:R-:W-:Y:S02]  /*aea0*/  LOP3.LUT P6, RZ, R236, 0xff00, RZ, 0xc0, !PT ;  /* 0x0000ff00ecff7812 */ /* 0x000fe400078cc0ff */
[----:B------:R-:W-:Y:S02]  /*aeb0*/  FSEL R0, R0, RZ, P3 ;  /* 0x000000ff00007208 */ /* 0x000fe40001800000 */
        /* <DEDUP_REMOVED lines=9> */
.L_x_2465:
        /* <DEDUP_REMOVED lines=53> */
.L_x_2461:
        /* <DEDUP_REMOVED lines=74> */
.L_x_2431:
        /* <DEDUP_REMOVED lines=24> */
.L_x_2467:
        /* <DEDUP_REMOVED lines=12> */
.L_x_4867:


//--------------------- .text._ZN10layer_norm31ln_parallel_residual_bwd_kernelINS_13Kernel_traitsI6__halfS2_fS2_fjLj8192ELj1ELj1ELj8ELj16ENS_18Kernel_traits_baseILj8192ES2_S2_fS2_fjLj256EEEEELb0ELb0ELb0EEEvNS_9BwdParamsE --------------------------
	.section	.text._ZN10layer_norm31ln_parallel_residual_bwd_kernelINS_13Kernel_traitsI6__halfS2_fS2_fjLj8192ELj1ELj1ELj8ELj16ENS_18Kernel_traits_baseILj8192ES2_S2_fS2_fjLj256EEEEELb0ELb0ELb0EEEvNS_9BwdParamsE,"ax",@progbits
	.align	128
        .global         _ZN10layer_norm31ln_parallel_residual_bwd_kernelINS_13Kernel_traitsI6__halfS2_fS2_fjLj8192ELj1ELj1ELj8ELj16ENS_18Kernel_traits_baseILj8192ES2_S2_fS2_fjLj256EEEEELb0ELb0ELb0EEEvNS_9BwdParamsE
        .type           _ZN10layer_norm31ln_parallel_residual_bwd_kernelINS_13Kernel_traitsI6__halfS2_fS2_fjLj8192ELj1ELj1ELj8ELj16ENS_18Kernel_traits_baseILj8192ES2_S2_fS2_fjLj256EEEEELb0ELb0ELb0EEEvNS_9BwdParamsE,@function
        .size           _ZN10layer_norm31ln_parallel_residual_bwd_kernelINS_13Kernel_traitsI6__halfS2_fS2_fjLj8192ELj1ELj1ELj8ELj16ENS_18Kernel_traits_baseILj8192ES2_S2_fS2_fjLj256EEEEELb0ELb0ELb0EEEvNS_9BwdParamsE,(.L_x_4868 - _ZN10layer_norm31ln_parallel_residual_bwd_kernelINS_13Kernel_traitsI6__halfS2_fS2_fjLj8192ELj1ELj1ELj8ELj16ENS_18Kernel_traits_baseILj8192ES2_S2_fS2_fjLj256EEEEELb0ELb0ELb0EEEvNS_9BwdParamsE)
        .other          _ZN10layer_norm31ln_parallel_residual_bwd_kernelINS_13Kernel_traitsI6__halfS2_fS2_fjLj8192ELj1ELj1ELj8ELj16ENS_18Kernel_traits_baseILj8192ES2_S2_fS2_fjLj256EEEEELb0ELb0ELb0EEEvNS_9BwdParamsE,@"STO_CUDA_ENTRY STV_DEFAULT"
_ZN10layer_norm31ln_parallel_residual_bwd_kernelINS_13Kernel_traitsI6__halfS2_fS2_fjLj8192ELj1ELj1ELj8ELj16ENS_18Kernel_traits_baseILj8192ES2_S2_fS2_fjLj256EEEEELb0ELb0ELb0EEEvNS_9BwdParamsE:
.text._ZN10layer_norm31ln_parallel_residual_bwd_kernelINS_13Kernel_traitsI6__halfS2_fS2_fjLj8192ELj1ELj1ELj8ELj16ENS_18Kernel_traits_baseILj8192ES2_S2_fS2_fjLj256EEEEELb0ELb0ELb0EEEvNS_9BwdParamsE:
        /* <DEDUP_REMOVED lines=14> */
[----:B------:R-:W-:Y:S01]  /*00e0*/  MOV R23, R153 ;  /* 0x0000009900177202 */ /* 0x000fe20000000f00 */
[----:B------:R-:W1:Y:S01]  /*00f0*/  LDCU UR4, c[0x0][0x384] ;  /* 0x00007080ff0477ac */ /* 0x000e620008000800 */
[----:B------:R-:W-:-:S04]  /*0100*/  LEA.HI.SX32 R10, R7, R0, 0x1d ;  /* 0x00000000070a7211 */ /* 0x000fc800078feaff */
[C---:B------:R-:W-:Y:S01]  /*0110*/  ISETP.GE.U32.AND P4, PT, R10.reuse, 0x100, PT ;  /* 0x000001000a00780c */ /* 0x040fe20003f86070 */
[----:B------:R-:W2:Y:S01]  /*0120*/  LDC.64 R6, c[0x0][0x3d0] ;  /* 0x0000f400ff067b82 */ /* 0x000ea20000000a00 */
[C---:B------:R-:W-:Y:S01]  /*0130*/  ISETP.GE.U32.AND P1, PT, R10.reuse, 0x200, PT ;  /* 0x000002000a00780c */ /* 0x040fe20003f26070 */
[----:B------:R2:W-:Y:S01]  /*0140*/  STL [R1+0x90], R10 ;  /* 0x0000900a01007387 */ /* 0x0005e20000100800 */
[C---:B------:R-:W-:Y:S02]  /*0150*/  ISETP.GE.U32.AND P2, PT, R10.reuse, 0x300, PT ;  /* 0x000003000a00780c */ /* 0x040fe40003f46070 */
[----:B------:R-:W-:-:S03]  /*0160*/  ISETP.GE.U32.AND P3, PT, R10, 0x400, PT ;  /* 0x000004000a00780c */ /* 0x000fc60003f66070 */
[----:B------:R-:W1:Y:S04]  /*0170*/  LDC.64 R18, c[0x0][0x3d0] ;  /* 0x0000f400ff127b82 */ /* 0x000e680000000a00 */
[----:B---3--:R-:W-:-:S04]  /*0180*/  @P4 IMAD.WIDE.U32 R2, R23, 0x10, R2 ;  /* 0x0000001017024825 */ /* 0x008fc800078e0002 */
[----:B------:R-:W3:Y:S01]  /*0190*/  LDC.64 R20, c[0x0][0x3d8] ;  /* 0x0000f600ff147b82 */ /* 0x000ee20000000a00 */
        /* <DEDUP_REMOVED lines=8> */
[C---:B------:R-:W-:Y:S01]  /*0220*/  @P2 IMAD.WIDE.U32 R14, R23.reuse, 0x10, R14 ;  /* 0x00000010170e2825 */ /* 0x040fe200078e000e */
[----:B------:R0:W5:Y:S03]  /*0230*/  @P1 LDG.E.128 R116, desc[UR16][R10.64] ;  /* 0x000000100a741981 */ /* 0x000166000c1e1d00 */
[C---:B-1----:R-:W-:Y:S01]  /*0240*/  @P2 IMAD.WIDE.U32 R16, R23.reuse, 0x10, R16 ;  /* 0x0000001017102825 */ /* 0x042fe200078e0010 */
[----:B------:R-:W-:Y:S01]  /*0250*/  @P2 IADD3 R23, PT, PT, R23, 0x100, RZ ;  /* 0x0000010017172810 */ /* 0x000fe20007ffe0ff */
[----:B------:R0:W5:Y:S04]  /*0260*/  @P2 LDG.E.128 R108, desc[UR16][R14.64] ;  /* 0x000000100e6c2981 */ /* 0x000168000c1e1d00 */
[C---:B------:R-:W-:Y:S01]  /*0270*/  @P3 IMAD.WIDE.U32 R6, R23.reuse, 0x10, R18 ;  /* 0x0000001017063825 */ /* 0x040fe200078e0012 */
[----:B------:R0:W5:Y:S03]  /*0280*/  @P2 LDG.E.128 R104, desc[UR16][R16.64] ;  /* 0x0000001010682981 */ /* 0x000166000c1e1d00 */
[----:B---3--:R-:W-:Y:S01]  /*0290*/  @P3 IMAD.WIDE.U32 R8, R23, 0x10, R20 ;  /* 0x0000001017083825 */ /* 0x008fe200078e0014 */
        /* <DEDUP_REMOVED lines=152> */
[----:B------:R-:W2:Y:S03]  /*0c20*/  LDCU UR10, c[0x0][0x388] ;  /* 0x00007100ff0a77ac */ /* 0x000ea60008000800 */
        /* <DEDUP_REMOVED lines=26> */
[----:B0-234-:R1:W-:Y:S02]  /*0dd0*/  STL [R1+0xc], RZ ;  /* 0x00000cff01007387 */ /* 0x01d3e40000100800 */
.L_x_2519:
[----:B------:R-:W-:Y:S01]  /*0de0*/  UIMAD.WIDE UR8, UR11, 0x4, UR12 ;  /* 0x000000040b0878a5 */ /* 0x000fe2000f8e020c */
[----:B--2---:R-:W2:Y:S05]  /*0df0*/  LDL R146, [R1+0x90] ;  /* 0x0000900001927983 */ /* 0x004eaa0000100800 */
[----:B0--34-:R-:W-:Y:S02]  /*0e00*/  MOV R144, UR8 ;  /* 0x0000000800907c02 */ /* 0x019fe40008000f00 */
        /* <DEDUP_REMOVED lines=9> */
[----:B------:R-:W-:Y:S01]  /*0ea0*/  HFMA2 R189, -RZ, RZ, 0, 0 ;  /* 0x00000000ffbd7431 */ /* 0x000fe200000001ff */
[----:B------:R-:W-:Y:S01]  /*0eb0*/  USHF.R.S32.HI UR9, URZ, 0x1f, UR8 ;  /* 0x0000001fff097899 */ /* 0x000fe20008011408 */
[----:B------:R-:W-:-:S03]  /*0ec0*/  MOV R190, RZ ;  /* 0x000000ff00be7202 */ /* 0x000fc60000000f00 */
[----:B------:R-:W-:Y:S01]  /*0ed0*/  ULEA.HI UR9, UR9, UR8, URZ, 0x3 ;  /* 0x0000000809097291 */ /* 0x000fe2000f8f18ff */
[C---:B--2---:R-:W-:Y:S02]  /*0ee0*/  ISETP.GE.U32.AND P1, PT, R146.reuse, 0x200, PT ;  /* 0x000002009200780c */ /* 0x044fe40003f26070 */
[C---:B------:R-:W-:Y:S02]  /*0ef0*/  ISETP.GE.U32.AND P2, PT, R146.reuse, 0x300, PT ;  /* 0x000003009200780c */ /* 0x040fe40003f46070 */
[----:B------:R-:W-:Y:S02]  /*0f00*/  ISETP.GE.U32.AND P3, PT, R146, 0x400, PT ;  /* 0x000004009200780c */ /* 0x000fe40003f66070 */
        /* <DEDUP_REMOVED lines=8> */
[----:B------:R-:W2:Y:S04]  /*0f90*/  LDL.LU R189, [R1] ;  /* 0x0000000001bd7983 */ /* 0x000ea80000300800 */
[----:B------:R-:W3:Y:S03]  /*0fa0*/  LDL.LU R18, [R1+0x80] ;  /* 0x0000800001127983 */ /* 0x000ee60000300800 */
[----:B------:R-:W4:Y:S01]  /*0fb0*/  LDC.64 R24, c[0x0][0x3a8] ;  /* 0x0000ea00ff187b82 */ /* 0x000f220000000a00 */
[----:B------:R-:W3:Y:S04]  /*0fc0*/  LDL.LU R190, [R1+0x4] ;  /* 0x0000040001be7983 */ /* 0x000ee80000300800 */
[----:B------:R-:W3:Y:S03]  /*0fd0*/  LDL.LU R191, [R1+0x84] ;  /* 0x0000840001bf7983 */ /* 0x000ee60000300800 */
[----:B------:R-:W1:Y:S01]  /*0fe0*/  LDC.64 R148, c[0x0][0x428] ;  /* 0x00010a00ff947b82 */ /* 0x000e620000000a00 */
[----:B------:R-:W3:Y:S04]  /*0ff0*/  LDL.LU R172, [R1+0x8] ;  /* 0x0000080001ac7983 */ /* 0x000ee80000300800 */
[----:B------:R-:W3:Y:S01]  /*1000*/  LDL.LU R171, [R1+0x88] ;  /* 0x0000880001ab7983 */ /* 0x000ee20000300800 */
[----:B0-----:R-:W-:Y:S01]  /*1010*/  IMAD.WIDE.U32 R30, R2, 0x10, R30 ;  /* 0x00000010021e7825 */ /* 0x001fe200078e001e */
[----:B------:R-:W-:-:S02]  /*1020*/  ISETP.NE.U32.AND P0, PT, RZ, UR18, PT ;  /* 0x00000012ff007c0c */ /* 0x000fc4000bf05070 */
[----:B------:R-:W3:Y:S04]  /*1030*/  LDL.LU R179, [R1+0xc] ;  /* 0x00000c0001b37983 */ /* 0x000ee80000300800 */
[----:B------:R-:W2:Y:S01]  /*1040*/  LDG.E.128 R144, desc[UR16][R30.64] ;  /* 0x000000101e907981 */ /* 0x000ea2000c1e1d00 */
[----:B----4-:R-:W-:-:S04]  /*1050*/  IMAD.WIDE.U32 R24, R2, 0x20, R24 ;  /* 0x0000002002187825 */ /* 0x010fc800078e0018 */
[----:B-1----:R-:W-:Y:S01]  /*1060*/  IMAD.WIDE.U32 R148, R2, 0x10, R148 ;  /* 0x0000001002947825 */ /* 0x002fe200078e0094 */
[----:B------:R-:W4:Y:S01]  /*1070*/  LDG.E.128 R156, desc[UR16][R24.64] ;  /* 0x00000010189c7981 */ /* 0x000f22000c1e1d00 */
[----:B------:R-:W-:-:S03]  /*1080*/  ISETP.NE.AND.EX P0, PT, RZ, UR19, PT, P0 ;  /* 0x00000013ff007c0c */ /* 0x000fc6000bf05300 */
[----:B------:R0:W3:Y:S04]  /*1090*/  LDG.E.128 R152, desc[UR16][R24.64+0x10] ;  /* 0x0000101018987981 */ /* 0x0000e8000c1e1d00 */
[----:B------:R-:W3:Y:S01]  /*10a0*/  LDG.E.128 R148, desc[UR16][R148.64] ;  /* 0x0000001094947981 */ /* 0x000ee2000c1e1d00 */
[----:B-----5:R-:W-:-:S03]  /*10b0*/  HADD2.F32 R6, -RZ, R120.H0_H0 ;  /* 0x20000078ff067230 */ /* 0x020fc60000004100 */
[----:B------:R-:W3:Y:S02]  /*10c0*/  LDL.LU R178, [R1+0x8c] ;  /* 0x00008c0001b27983 */ /* 0x000ee40000300800 */
[----:B0-----:R-:W0:Y:S01]  /*10d0*/  @P0 LDC.64 R24, c[0x0][0x438] ;  /* 0x00010e00ff180b82 */ /* 0x001e220000000a00 */
[----:B------:R-:W-:Y:S01]  /*10e0*/  HADD2.F32 R10, -RZ, R124.H0_H0 ;  /* 0x2000007cff0a7230 */ /* 0x000fe20000004100 */
[----:B------:R-:W3:Y:S04]  /*10f0*/  LDL.LU R182, [R1+0x70] ;  /* 0x0000700001b67983 */ /* 0x000ee80000300800 */
[----:B------:R-:W3:Y:S01]  /*1100*/  LDL.LU R183, [R1+0x74] ;  /* 0x0000740001b77983 */ /* 0x000ee20000300800 */
[----:B0-----:R-:W-:-:S05]  /*1110*/  @P0 IMAD.WIDE.U32 R24, R2, 0x20, R24 ;  /* 0x0000002002180825 */ /* 0x001fca00078e0018 */
[----:B------:R-:W5:Y:S04]  /*1120*/  @P0 LDG.E.128 R60, desc[UR16][R24.64] ;  /* 0x00000010183c0981 */ /* 0x000f68000c1e1d00 */
[----:B------:R0:W5:Y:S01]  /*1130*/  @P0 LDG.E.128 R56, desc[UR16][R24.64+0x10] ;  /* 0x0000101018380981 */ /* 0x000162000c1e1d00 */
[----:B--2---:R-:W-:-:S05]  /*1140*/  HADD2.F32 R17, -RZ, R144.H0_H0 ;  /* 0x20000090ff117230 */ /* 0x004fca0000004100 */
[----:B------:R-:W-:Y:S01]  /*1150*/  FMUL.FTZ R6, R6, R17 ;  /* 0x0000001106067220 */ /* 0x000fe20000410000 */
[----:B----4-:R-:W-:-:S04]  /*1160*/  FADD.FTZ R0, R156, -UR24 ;  /* 0x800000189c007e21 */ /* 0x010fc80008010000 */
[----:B------:R-:W-:Y:S01]  /*1170*/  FMUL.FTZ R0, R0, UR23 ;  /* 0x0000001700007c20 */ /* 0x000fe20008410000 */
[----:B---3--:R-:W-:Y:S02]  /*1180*/  HADD2.F32 R9, -RZ, R148.H0_H0 ;  /* 0x20000094ff097230 */ /* 0x008fe40000004100 */
[----:B0-----:R-:W-:-:S03]  /*1190*/  HADD2.F32 R24, -RZ, R144.H1_H1 ;  /* 0x30000090ff187230 */ /* 0x001fc60000004100 */
[----:B------:R-:W-:Y:S01]  /*11a0*/  FADD.FTZ R189, R189, R9 ;  /* 0x00000009bdbd7221 */ /* 0x000fe20000010000 */
[-C--:B------:R-:W-:Y:S01]  /*11b0*/  FFMA.FTZ R18, R0, R9.reuse, R18 ;  /* 0x0000000900127223 */ /* 0x080fe20000010012 */
[----:B------:R-:W-:Y:S01]  /*11c0*/  FFMA.FTZ R6, R10, R9, R6 ;  /* 0x000000090a067223 */ /* 0x000fe20000010006 */
[----:B------:R-:W-:Y:S02]  /*11d0*/  HADD2.F32 R9, -RZ, R120.H1_H1 ;  /* 0x30000078ff097230 */ /* 0x000fe40000004100 */
[----:B------:R-:W-:Y:S01]  /*11e0*/  FADD.FTZ R92, R92, R17 ;  /* 0x000000115c5c7221 */ /* 0x000fe20000010000 */
[----:B------:R-:W-:Y:S01]  /*11f0*/  STL [R1], R189 ;  /* 0x000000bd01007387 */ /* 0x000fe20000100800 */
[----:B------:R-:W-:Y:S01]  /*1200*/  FFMA.FTZ R220, R0, R17, R220 ;  /* 0x0000001100dc7223 */ /* 0x000fe200000100dc */
[----:B------:R-:W-:Y:S01]  /*1210*/  FADD.FTZ R10, R157, -UR24 ;  /* 0x800000189d0a7e21 */ /* 0x000fe20008010000 */
[----:B------:R-:W-:Y:S01]  /*1220*/  HADD2.F32 R17, -RZ, R148.H1_H1 ;  /* 0x30000094ff117230 */ /* 0x000fe20000004100 */
[----:B------:R0:W-:Y:S01]  /*1230*/  STL [R1+0x80], R18 ;  /* 0x0000801201007387 */ /* 0x0001e20000100800 */
[----:B------:R-:W-:Y:S01]  /*1240*/  FMUL.FTZ R9, R9, R24 ;  /* 0x0000001809097220 */ /* 0x000fe20000410000 */
[----:B------:R-:W-:Y:S01]  /*1250*/  FMUL.FTZ R10, R10, UR23 ;  /* 0x000000170a0a7c20 */ /* 0x000fe20008410000 */
[----:B------:R-:W-:Y:S01]  /*1260*/  FADD.FTZ R93, R93, R24 ;  /* 0x000000185d5d7221 */ /* 0x000fe20000010000 */
[----:B0-----:R-:W-:-:S02]  /*1270*/  HADD2.F32 R18, -RZ, R124.H1_H1 ;  /* 0x3000007cff127230 */ /* 0x001fc40000004100 */
[----:B------:R-:W-:Y:S01]  /*1280*/  FFMA.FTZ R221, R10, R24, R221 ;  /* 0x000000180add7223 */ /* 0x000fe200000100dd */
[----:B------:R-:W-:Y:S02]  /*1290*/  HADD2.F32 R24, -RZ, R149.H0_H0 ;  /* 0x20000095ff187230 */ /* 0x000fe40000004100 */
[-C--:B------:R-:W-:Y:S01]  /*12a0*/  FFMA.FTZ R9, R18, R17.reuse, R9 ;  /* 0x0000001112097223 */ /* 0x080fe20000010009 */
[----:B------:R-:W-:Y:S01]  /*12b0*/  FADD.FTZ R18, R158, -UR24 ;  /* 0x800000189e127e21 */ /* 0x000fe20008010000 */
[----:B------:R-:W-:Y:S01]  /*12c0*/  FADD.FTZ R190, R190, R17 ;  /* 0x00000011bebe7221 */ /* 0x000fe20000010000 */
[----:B------:R-:W-:Y:S02]  /*12d0*/  FFMA.FTZ R191, R10, R17, R191 ;  /* 0x000000110abf7223 */ /* 0x000fe400000100bf */
[----:B------:R-:W-:Y:S01]  /*12e0*/  FMUL.FTZ R18, R18, UR23 ;  /* 0x0000001712127c20 */ /* 0x000fe20008410000 */
[----:B------:R-:W-:Y:S01]  /*12f0*/  FADD.FTZ R172, R172, R24 ;  /* 0x00000018acac7221 */ /* 0x000fe20000010000 */
[----:B------:R-:W-:Y:S02]  /*1300*/  STL [R1+0x4], R190 ;  /* 0x000004be01007387 */ /* 0x000fe40000100800 */
[----:B------:R-:W-:-:S02]  /*1310*/  FFMA.FTZ R171, R18, R24, R171 ;  /* 0x0000001812ab7223 */ /* 0x000fc400000100ab */
[----:B------:R-:W-:Y:S04]  /*1320*/  STL [R1+0x84], R191 ;  /* 0x000084bf01007387 */ /* 0x000fe80000100800 */
[----:B------:R0:W-:Y:S04]  /*1330*/  STL [R1+0x8], R172 ;  /* 0x000008ac01007387 */ /* 0x0001e80000100800 */
[----:B------:R1:W-:Y:S04]  /*1340*/  STL [R1+0x88], R171 ;  /* 0x000088ab01007387 */ /* 0x0003e80000100800 */
[----:B------:R-:W2:Y:S04]  /*1350*/  LDL.LU R157, [R1+0x78] ;  /* 0x00007800019d7983 */ /* 0x000ea80000300800 */
[----:B------:R-:W3:Y:S01]  /*1360*/  LDL.LU R156, [R1+0x7c] ;  /* 0x00007c00019c7983 */ /* 0x000ee20000300800 */
[----:B------:R-:W-:-:S02]  /*1370*/  HADD2.F32 R17, -RZ, R121.H0_H0 ;  /* 0x20000079ff117230 */ /* 0x000fc40000004100 */
[----:B------:R-:W-:Y:S02]  /*1380*/  HADD2.F32 R30, -RZ, R145.H0_H0 ;  /* 0x20000091ff1e7230 */ /* 0x000fe40000004100 */
[----:B------:R-:W-:-:S03]  /*1390*/  HADD2.F32 R25, -RZ, R125.H0_H0 ;  /* 0x2000007dff197230 */ /* 0x000fc60000004100 */
[----:B------:R-:W-:Y:S01]  /*13a0*/  FMUL.FTZ R17, R17, R30 ;  /* 0x0000001e11117220 */ /* 0x000fe20000410000 */
[----:B------:R-:W-:-:S03]  /*13b0*/  HADD2.F32 R145, -RZ, R145.H1_H1 ;  /* 0x30000091ff917230 */ /* 0x000fc60000004100 */
[----:B------:R-:W-:Y:S01]  /*13c0*/  FFMA.FTZ R17, R25, R24, R17 ;  /* 0x0000001819117223 */ /* 0x000fe20000010011 */
[----:B------:R-:W-:Y:S02]  /*13d0*/  HADD2.F32 R24, -RZ, R121.H1_H1 ;  /* 0x30000079ff187230 */ /* 0x000fe40000004100 */
[----:B------:R-:W-:Y:S01]  /*13e0*/  FADD.FTZ R25, R159, -UR24 ;  /* 0x800000189f197e21 */ /* 0x000fe20008010000 */
[----:B------:R-:W-:Y:S01]  /*13f0*/  FADD.FTZ R94, R94, R30 ;  /* 0x0000001e5e5e7221 */ /* 0x000fe20000010000 */
[----:B------:R-:W-:Y:S01]  /*1400*/  FFMA.FTZ R222, R18, R30, R222 ;  /* 0x0000001e12de7223 */ /* 0x000fe200000100de */
[----:B------:R-:W-:Y:S02]  /*1410*/  HADD2.F32 R30, -RZ, R149.H1_H1 ;  /* 0x30000095ff1e7230 */ /* 0x000fe40000004100 */
[----:B------:R-:W-:Y:S01]  /*1420*/  FMUL.FTZ R24, R24, R145 ;  /* 0x0000009118187220 */ /* 0x000fe20000410000 */
[----:B------:R-:W-:Y:S02]  /*1430*/  HADD2.F32 R31, -RZ, R125.H1_H1 ;  /* 0x3000007dff1f7230 */ /* 0x000fe40000004100 */
[----:B------:R-:W-:Y:S01]  /*1440*/  FMUL.FTZ R25, R25, UR23 ;  /* 0x0000001719197c20 */ /* 0x000fe20008410000 */
[----:B------:R-:W-:-:S02]  /*1450*/  HADD2.F32 R148, -RZ, R146.H0_H0 ;  /* 0x20000092ff947230 */ /* 0x000fc40000004100 */
[----:B------:R-:W-:Y:S01]  /*1460*/  FADD.FTZ R179, R179, R30 ;  /* 0x0000001eb3b37221 */ /* 0x000fe20000010000 */
[-C--:B------:R-:W-:Y:S01]  /*1470*/  FFMA.FTZ R24, R31, R30.reuse, R24 ;  /* 0x0000001e1f187223 */ /* 0x080fe20000010018 */
[----:B------:R-:W-:Y:S01]  /*1480*/  FFMA.FTZ R178, R25, R30, R178 ;  /* 0x0000001e19b27223 */ /* 0x000fe200000100b2 */
[----:B------:R-:W-:Y:S02]  /*1490*/  HADD2.F32 R30, -RZ, R122.H0_H0 ;  /* 0x2000007aff1e7230 */ /* 0x000fe40000004100 */
[----:B------:R-:W-:Y:S01]  /*14a0*/  FADD.FTZ R95, R95, R145 ;  /* 0x000000915f5f7221 */ /* 0x000fe20000010000 */
[----:B------:R-:W-:Y:S01]  /*14b0*/  FFMA.FTZ R223, R25, R145, R223 ;  /* 0x0000009119df7223 */ /* 0x000fe200000100df */
[----:B------:R-:W-:Y:S02]  /*14c0*/  HADD2.F32 R145, -RZ, R126.H0_H0 ;  /* 0x2000007eff917230 */ /* 0x000fe40000004100 */
[----:B------:R-:W-:Y:S01]  /*14d0*/  FADD.FTZ R31, R152, -UR24 ;  /* 0x80000018981f7e21 */ /* 0x000fe20008010000 */
[----:B------:R-:W-:-:S02]  /*14e0*/  HADD2.F32 R144, -RZ, R150.H0_H0 ;  /* 0x20000096ff907230 */ /* 0x000fc40000004100 */
[----:B------:R-:W-:Y:S01]  /*14f0*/  FMUL.FTZ R30, R30, R148 ;  /* 0x000000941e1e7220 */ /* 0x000fe20000410000 */
[----:B------:R-:W-:Y:S02]  /*1500*/  HADD2.F32 R149, -RZ, R146.H1_H1 ;  /* 0x30000092ff957230 */ /* 0x000fe40000004100 */
[----:B------:R-:W-:Y:S01]  /*1510*/  FMUL.FTZ R31, R31, UR23 ;  /* 0x000000171f1f7c20 */ /* 0x000fe20008410000 */
[-C--:B------:R-:W-:Y:S01]  /*1520*/  FFMA.FTZ R30, R145, R144.reuse, R30 ;  /* 0x00000090911e7223 */ /* 0x080fe2000001001e */
[----:B------:R-:W-:Y:S02]  /*1530*/  HADD2.F32 R145, -RZ, R122.H1_H1 ;  /* 0x3000007aff917230 */ /* 0x000fe40000004100 */
[----:B------:R-:W-:Y:S01]  /*1540*/  FADD.FTZ R146, R153, -UR24 ;  /* 0x8000001899927e21 */ /* 0x000fe20008010000 */
[----:B------:R-:W-:Y:S01]  /*1550*/  FADD.FTZ R248, R248, R144 ;  /* 0x00000090f8f87221 */ /* 0x000fe20000010000 */
[C---:B------:R-:W-:Y:S01]  /*1560*/  FFMA.FTZ R182, R31.reuse, R144, R182 ;  /* 0x000000901fb67223 */ /* 0x040fe200000100b6 */
[----:B------:R-:W-:Y:S01]  /*1570*/  FADD.FTZ R88, R88, R148 ;  /* 0x0000009458587221 */ /* 0x000fe20000010000 */
[----:B------:R-:W-:Y:S01]  /*1580*/  FFMA.FTZ R216, R31, R148, R216 ;  /* 0x000000941fd87223 */ /* 0x000fe200000100d8 */
[----:B------:R-:W-:-:S02]  /*1590*/  HADD2.F32 R144, -RZ, R150.H1_H1 ;  /* 0x30000096ff907230 */ /* 0x000fc40000004100 */
[-C--:B------:R-:W-:Y:S01]  /*15a0*/  FMUL.FTZ R145, R145, R149.reuse ;  /* 0x0000009591917220 */ /* 0x080fe20000410000 */
[----:B------:R-:W-:Y:S02]  /*15b0*/  HADD2.F32 R148, -RZ, R126.H1_H1 ;  /* 0x3000007eff947230 */ /* 0x000fe40000004100 */
[----:B0-----:R-:W-:Y:S01]  /*15c0*/  FMUL.FTZ R172, R146, UR23 ;  /* 0x0000001792ac7c20 */ /* 0x001fe20008410000 */
[----:B------:R-:W-:Y:S02]  /*15d0*/  FADD.FTZ R89, R89, R149 ;  /* 0x0000009559597221 */ /* 0x000fe40000010000 */
[----:B-1----:R-:W-:Y:S01]  /*15e0*/  FFMA.FTZ R171, R148, R144, R145 ;  /* 0x0000009094ab7223 */ /* 0x002fe20000010091 */
[----:B------:R-:W-:Y:S01]  /*15f0*/  FFMA.FTZ R217, R172, R149, R217 ;  /* 0x00000095acd97223 */ /* 0x000fe200000100d9 */
[----:B------:R-:W-:Y:S02]  /*1600*/  HADD2.F32 R145, -RZ, R123.H0_H0 ;  /* 0x2000007bff917230 */ /* 0x000fe40000004100 */
[----:B------:R-:W-:-:S02]  /*1610*/  HADD2.F32 R149, -RZ, R147.H0_H0 ;  /* 0x20000093ff957230 */ /* 0x000fc40000004100 */
[----:B------:R-:W-:Y:S01]  /*1620*/  FADD.FTZ R249, R249, R144 ;  /* 0x00000090f9f97221 */ /* 0x000fe20000010000 */
[----:B------:R-:W-:Y:S01]  /*1630*/  FFMA.FTZ R183, R172, R144, R183 ;  /* 0x00000090acb77223 */ /* 0x000fe200000100b7 */
[----:B------:R-:W-:Y:S02]  /*1640*/  HADD2.F32 R146, -RZ, R127.H0_H0 ;  /* 0x2000007fff927230 */ /* 0x000fe40000004100 */
[----:B------:R-:W-:Y:S01]  /*1650*/  FADD.FTZ R148, R154, -UR24 ;  /* 0x800000189a947e21 */ /* 0x000fe20008010000 */
[----:B------:R-:W-:Y:S02]  /*1660*/  HADD2.F32 R144, -RZ, R151.H0_H0 ;  /* 0x20000097ff907230 */ /* 0x000fe40000004100 */
[----:B------:R-:W-:Y:S01]  /*1670*/  FMUL.FTZ R145, R145, R149 ;  /* 0x0000009591917220 */ /* 0x000fe20000410000 */
[----:B------:R0:W-:Y:S04]  /*1680*/  STL [R1+0xc], R179 ;  /* 0x00000cb301007387 */ /* 0x0001e80000100800 */
[----:B------:R1:W-:Y:S01]  /*1690*/  STL [R1+0x8c], R178 ;  /* 0x00008cb201007387 */ /* 0x0003e20000100800 */
[----:B------:R-:W-:Y:S01]  /*16a0*/  FADD.FTZ R250, R250, R144 ;  /* 0x00000090fafa7221 */ /* 0x000fe20000010000 */
[----:B0-----:R-:W-:Y:S01]  /*16b0*/  FMUL.FTZ R179, R148, UR23 ;  /* 0x0000001794b37c20 */ /* 0x001fe20008410000 */
[----:B------:R-:W-:-:S02]  /*16c0*/  HADD2.F32 R148, -RZ, R147.H1_H1 ;  /* 0x30000093ff947230 */ /* 0x000fc40000004100 */
[----:B-1----:R-:W-:Y:S01]  /*16d0*/  FFMA.FTZ R178, R146, R144, R145 ;  /* 0x0000009092b27223 */ /* 0x002fe20000010091 */
[----:B------:R-:W-:Y:S02]  /*16e0*/  HADD2.F32 R145, -RZ, R123.H1_H1 ;  /* 0x3000007bff917230 */ /* 0x000fe40000004100 */
[----:B------:R-:W-:Y:S01]  /*16f0*/  FADD.FTZ R146, R155, -UR24 ;  /* 0x800000189b927e21 */ /* 0x000fe20008010000 */
[----:B------:R0:W-:Y:S01]  /*1700*/  STL [R1+0x70], R182 ;  /* 0x000070b601007387 */ /* 0x0001e20000100800 */
[----:B------:R-:W-:Y:S02]  /*1710*/  HADD2.F32 R147, -RZ, R127.H1_H1 ;  /* 0x3000007fff937230 */ /* 0x000fe40000004100 */
[-C--:B------:R-:W-:Y:S01]  /*1720*/  FMUL.FTZ R145, R145, R148.reuse ;  /* 0x0000009491917220 */ /* 0x080fe20000410000 */
[----:B------:R1:W-:Y:S01]  /*1730*/  STL [R1+0x74], R183 ;  /* 0x000074b701007387 */ /* 0x0003e20000100800 */
[----:B0-----:R-:W-:Y:S01]  /*1740*/  FMUL.FTZ R182, R146, UR23 ;  /* 0x0000001792b67c20 */ /* 0x001fe20008410000 */
[----:B------:R-:W-:Y:S01]  /*1750*/  FADD.FTZ R90, R90, R149 ;  /* 0x000000955a5a7221 */ /* 0x000fe20000010000 */
[----:B------:R-:W-:Y:S01]  /*1760*/  FFMA.FTZ R218, R179, R149, R218 ;  /* 0x00000095b3da7223 */ /* 0x000fe200000100da */
[----:B------:R-:W-:Y:S01]  /*1770*/  FADD.FTZ R91, R91, R148 ;  /* 0x000000945b5b7221 */ /* 0x000fe20000010000 */
[----:B------:R-:W-:Y:S01]  /*1780*/  FFMA.FTZ R219, R182, R148, R219 ;  /* 0x00000094b6db7223 */ /* 0x000fe200000100db */
[----:B------:R-:W-:Y:S01]  /*1790*/  IADD3 R191, PT, PT, R2, 0x100, RZ ;  /* 0x0000010002bf7810 */ /* 0x000fe20007ffe0ff */
[----:B--2---:R-:W-:Y:S01]  /*17a0*/  FFMA.FTZ R157, R179, R144, R157 ;  /* 0x00000090b39d7223 */ /* 0x004fe2000001009d */
[----:B------:R-:W-:-:S05]  /*17b0*/  HADD2.F32 R144, -RZ, R151.H1_H1 ;  /* 0x30000097ff907230 */ /* 0x000fca0000004100 */
[-C--:B-1----:R-:W-:Y:S01]  /*17c0*/  FFMA.FTZ R183, R147, R144.reuse, R145 ;  /* 0x0000009093b77223 */ /* 0x082fe20000010091 */
[----:B------:R-:W-:Y:S01]  /*17d0*/  FADD.FTZ R251, R251, R144 ;  /* 0x00000090fbfb7221 */ /* 0x000fe20000010000 */
[----:B---3--:R-:W-:Y:S01]  /*17e0*/  FFMA.FTZ R156, R182, R144, R156 ;  /* 0x00000090b69c7223 */ /* 0x008fe2000001009c */
[----:B------:R-:W-:Y:S01]  /*17f0*/  FADD.FTZ R145, RZ, R6 ;  /* 0x00000006ff917221 */ /* 0x000fe20000010000 */
[----:B------:R-:W-:-:S03]  /*1800*/  FFMA.FTZ R144, R0, R6, RZ ;  /* 0x0000000600907223 */ /* 0x000fc600000100ff */
        /* <DEDUP_REMOVED lines=16> */
.L_x_2470:
[----:B------:R-:W-:Y:S05]  /*1910*/  BSYNC.RECONVERGENT B0 ;  /* 0x0000000000007941 */ /* 0x000fea0003800200 */
.L_x_2469:
        /* <DEDUP_REMOVED lines=9> */
[----:B-----5:R-:W-:Y:S01]  /*19b0*/  HADD2.F32 R5, -RZ, R112.H0_H0 ;  /* 0x20000070ff057230 */ /* 0x020fe20000004100 */
[----:B------:R-:W3:Y:S01]  /*19c0*/  LDL.LU R176, [R1+0x6c] ;  /* 0x00006c0001b07983 */ /* 0x000ee20000300800 */
[----:B0-----:R-:W-:-:S04]  /*19d0*/  IMAD.WIDE.U32 R144, R191, 0x10, R144 ;  /* 0x00000010bf907825 */ /* 0x001fc800078e0090 */
[C---:B----4-:R-:W-:Y:S02]  /*19e0*/  IMAD.WIDE.U32 R148, R191.reuse, 0x10, R148 ;  /* 0x00000010bf947825 */ /* 0x050fe400078e0094 */
[----:B------:R-:W4:Y:S02]  /*19f0*/  LDG.E.128 R144, desc[UR16][R144.64] ;  /* 0x0000001090907981 */ /* 0x000f24000c1e1d00 */
[----:B-1----:R-:W-:Y:S02]  /*1a00*/  IMAD.WIDE.U32 R26, R191, 0x20, R26 ;  /* 0x00000020bf1a7825 */ /* 0x002fe400078e001a */
[----:B------:R-:W2:Y:S04]  /*1a10*/  LDG.E.128 R148, desc[UR16][R148.64] ;  /* 0x0000001094947981 */ /* 0x000ea8000c1e1d00 */
[----:B------:R-:W3:Y:S01]  /*1a20*/  LDG.E.128 R156, desc[UR16][R26.64] ;  /* 0x000000101a9c7981 */ /* 0x000ee2000c1e1d00 */
[----:B------:R-:W-:-:S03]  /*1a30*/  ISETP.NE.AND.EX P0, PT, RZ, UR19, PT, P0 ;  /* 0x00000013ff007c0c */ /* 0x000fc6000bf05300 */
[----:B------:R0:W3:Y:S01]  /*1a40*/  LDG.E.128 R152, desc[UR16][R26.64+0x10] ;  /* 0x000010101a987981 */ /* 0x0000e2000c1e1d00 */
[----:B------:R-:W-:-:S03]  /*1a50*/  HADD2.F32 R12, -RZ, R116.H0_H0 ;  /* 0x20000074ff0c7230 */ /* 0x000fc60000004100 */
[----:B------:R-:W3:Y:S04]  /*1a60*/  LDL.LU R184, [R1+0x50] ;  /* 0x0000500001b87983 */ /* 0x000ee80000300800 */
[----:B------:R-:W3:Y:S02]  /*1a70*/  LDL.LU R185, [R1+0x54] ;  /* 0x0000540001b97983 */ /* 0x000ee40000300800 */
[----:B0-----:R-:W0:Y:S02]  /*1a80*/  @P0 LDC.64 R26, c[0x0][0x438] ;  /* 0x00010e00ff1a0b82 */ /* 0x001e240000000a00 */
[----:B0-----:R-:W-:-:S05]  /*1a90*/  @P0 IMAD.WIDE.U32 R26, R191, 0x20, R26 ;  /* 0x00000020bf1a0825 */ /* 0x001fca00078e001a */
[----:B------:R-:W5:Y:S04]  /*1aa0*/  @P0 LDG.E.128 R52, desc[UR16][R26.64] ;  /* 0x000000101a340981 */ /* 0x000f68000c1e1d00 */
[----:B------:R4:W5:Y:S02]  /*1ab0*/  @P0 LDG.E.128 R48, desc[UR16][R26.64+0x10] ;  /* 0x000010101a300981 */ /* 0x000964000c1e1d00 */
[----:B----4-:R-:W-:-:S05]  /*1ac0*/  HADD2.F32 R26, -RZ, R144.H0_H0 ;  /* 0x20000090ff1a7230 */ /* 0x010fca0000004100 */
[----:B------:R-:W-:Y:S01]  /*1ad0*/  FMUL.FTZ R11, R5, R26 ;  /* 0x0000001a050b7220 */ /* 0x000fe20000410000 */
[----:B--2---:R-:W-:Y:S02]  /*1ae0*/  HADD2.F32 R20, -RZ, R148.H0_H0 ;  /* 0x20000094ff147230 */ /* 0x004fe40000004100 */
[----:B---3--:R-:W-:-:S03]  /*1af0*/  FADD.FTZ R19, R156, -UR24 ;  /* 0x800000189c137e21 */ /* 0x008fc60008010000 */
[-C--:B------:R-:W-:Y:S01]  /*1b00*/  FFMA.FTZ R252, R12, R20.reuse, R11 ;  /* 0x000000140cfc7223 */ /* 0x080fe2000001000b */
[----:B------:R-:W-:Y:S02]  /*1b10*/  HADD2.F32 R27, -RZ, R144.H1_H1 ;  /* 0x30000090ff1b7230 */ /* 0x000fe40000004100 */
[----:B------:R-:W-:Y:S01]  /*1b20*/  FMUL.FTZ R5, R19, UR23 ;  /* 0x0000001713057c20 */ /* 0x000fe20008410000 */
[----:B------:R-:W-:Y:S02]  /*1b30*/  HADD2.F32 R11, -RZ, R112.H1_H1 ;  /* 0x30000070ff0b7230 */ /* 0x000fe40000004100 */
[----:B------:R-:W-:Y:S01]  /*1b40*/  FADD.FTZ R244, R244, R20 ;  /* 0x00000014f4f47221 */ /* 0x000fe20000010000 */
[----:B------:R-:W-:Y:S01]  /*1b50*/  FADD.FTZ R84, R84, R26 ;  /* 0x0000001a54547221 */ /* 0x000fe20000010000 */
[C---:B------:R-:W-:Y:S01]  /*1b60*/  FFMA.FTZ R170, R5.reuse, R20, R170 ;  /* 0x0000001405aa7223 */ /* 0x040fe200000100aa */
[----:B------:R-:W-:Y:S01]  /*1b70*/  FFMA.FTZ R212, R5, R26, R212 ;  /* 0x0000001a05d47223 */ /* 0x000fe200000100d4 */
[----:B------:R-:W-:Y:S01]  /*1b80*/  FADD.FTZ R20, R157, -UR24 ;  /* 0x800000189d147e21 */ /* 0x000fe20008010000 */
[----:B------:R-:W-:-:S02]  /*1b90*/  HADD2.F32 R26, -RZ, R148.H1_H1 ;  /* 0x30000094ff1a7230 */ /* 0x000fc40000004100 */
[-C--:B------:R-:W-:Y:S01]  /*1ba0*/  FMUL.FTZ R12, R11, R27.reuse ;  /* 0x0000001b0b0c7220 */ /* 0x080fe20000410000 */
[----:B------:R-:W-:Y:S02]  /*1bb0*/  HADD2.F32 R19, -RZ, R116.H1_H1 ;  /* 0x30000074ff137230 */ /* 0x000fe40000004100 */
[----:B------:R-:W-:Y:S01]  /*1bc0*/  FMUL.FTZ R11, R20, UR23 ;  /* 0x00000017140b7c20 */ /* 0x000fe20008410000 */
[----:B------:R-:W-:Y:S02]  /*1bd0*/  HADD2.F32 R148, -RZ, R145.H0_H0 ;  /* 0x20000091ff947230 */ /* 0x000fe40000004100 */
[----:B------:R-:W-:Y:S01]  /*1be0*/  FADD.FTZ R85, R85, R27 ;  /* 0x0000001b55557221 */ /* 0x000fe20000010000 */
[----:B------:R-:W-:Y:S01]  /*1bf0*/  FFMA.FTZ R12, R19, R26, R12 ;  /* 0x0000001a130c7223 */ /* 0x000fe2000001000c */
[----:B------:R-:W-:Y:S02]  /*1c00*/  HADD2.F32 R19, -RZ, R113.H0_H0 ;  /* 0x20000071ff137230 */ /* 0x000fe40000004100 */
[----:B------:R-:W-:Y:S01]  /*1c10*/  FFMA.FTZ R213, R11, R27, R213 ;  /* 0x0000001b0bd57223 */ /* 0x000fe200000100d5 */
[----:B------:R-:W-:Y:S01]  /*1c20*/  FADD.FTZ R27, R158, -UR24 ;  /* 0x800000189e1b7e21 */ /* 0x000fe20008010000 */
[----:B------:R-:W-:-:S02]  /*1c30*/  HADD2.F32 R144, -RZ, R149.H0_H0 ;  /* 0x20000095ff907230 */ /* 0x000fc40000004100 */
[----:B------:R-:W-:Y:S01]  /*1c40*/  FMUL.FTZ R20, R19, R148 ;  /* 0x0000009413147220 */ /* 0x000fe20000410000 */
[----:B------:R-:W-:Y:S01]  /*1c50*/  FMUL.FTZ R19, R27, UR23 ;  /* 0x000000171b137c20 */ /* 0x000fe20008410000 */
[----:B------:R-:W-:-:S03]  /*1c60*/  FFMA.FTZ R169, R11, R26, R169 ;  /* 0x0000001a0ba97223 */ /* 0x000fc600000100a9 */
[----:B------:R-:W-:Y:S01]  /*1c70*/  FFMA.FTZ R177, R19, R144, R177 ;  /* 0x0000009013b17223 */ /* 0x000fe200000100b1 */
[----:B------:R0:W-:Y:S04]  /*1c80*/  STL [R1+0x60], R170 ;  /* 0x000060aa01007387 */ /* 0x0001e80000100800 */
[----:B------:R1:W-:Y:S04]  /*1c90*/  STL [R1+0x64], R169 ;  /* 0x000064a901007387 */ /* 0x0003e80000100800 */
[----:B------:R2:W-:Y:S04]  /*1ca0*/  STL [R1+0x68], R177 ;  /* 0x000068b101007387 */ /* 0x0005e80000100800 */
[----:B------:R-:W3:Y:S04]  /*1cb0*/  LDL.LU R158, [R1+0x58] ;  /* 0x00005800019e7983 */ /* 0x000ee80000300800 */
[----:B------:R-:W4:Y:S01]  /*1cc0*/  LDL.LU R157, [R1+0x5c] ;  /* 0x00005c00019d7983 */ /* 0x000f220000300800 */
[----:B------:R-:W-:Y:S01]  /*1cd0*/  FADD.FTZ R245, R245, R26 ;  /* 0x0000001af5f57221 */ /* 0x000fe20000010000 */
[----:B------:R-:W-:-:S02]  /*1ce0*/  HADD2.F32 R26, -RZ, R117.H0_H0 ;  /* 0x20000075ff1a7230 */ /* 0x000fc40000004100 */
[----:B------:R-:W-:Y:S01]  /*1cf0*/  FADD.FTZ R86, R86, R148 ;  /* 0x0000009456567221 */ /* 0x000fe20000010000 */
[----:B------:R-:W-:Y:S01]  /*1d00*/  FFMA.FTZ R214, R19, R148, R214 ;  /* 0x0000009413d67223 */ /* 0x000fe200000100d6 */
[----:B------:R-:W-:Y:S02]  /*1d10*/  HADD2.F32 R148, -RZ, R145.H1_H1 ;  /* 0x30000091ff947230 */ /* 0x000fe40000004100 */
[----:B------:R-:W-:Y:S01]  /*1d20*/  FFMA.FTZ R20, R26, R144, R20 ;  /* 0x000000901a147223 */ /* 0x000fe20000010014 */
[----:B------:R-:W-:Y:S02]  /*1d30*/  HADD2.F32 R26, -RZ, R113.H1_H1 ;  /* 0x30000071ff1a7230 */ /* 0x000fe40000004100 */
[----:B------:R-:W-:Y:S01]  /*1d40*/  FADD.FTZ R246, R246, R144 ;  /* 0x00000090f6f67221 */ /* 0x000fe20000010000 */
[----:B------:R-:W-:Y:S02]  /*1d50*/  HADD2.F32 R149, -RZ, R149.H1_H1 ;  /* 0x30000095ff957230 */ /* 0x000fe40000004100 */
[----:B------:R-:W-:Y:S01]  /*1d60*/  FADD.FTZ R145, R159, -UR24 ;  /* 0x800000189f917e21 */ /* 0x000fe20008010000 */
[----:B------:R-:W-:-:S02]  /*1d70*/  HADD2.F32 R144, -RZ, R117.H1_H1 ;  /* 0x30000075ff907230 */ /* 0x000fc40000004100 */
[-C--:B------:R-:W-:Y:S01]  /*1d80*/  FMUL.FTZ R27, R26, R148.reuse ;  /* 0x000000941a1b7220 */ /* 0x080fe20000410000 */
[----:B------:R-:W-:Y:S02]  /*1d90*/  HADD2.F32 R156, -RZ, R146.H0_H0 ;  /* 0x20000092ff9c7230 */ /* 0x000fe40000004100 */
[----:B------:R-:W-:Y:S01]  /*1da0*/  FMUL.FTZ R26, R145, UR23 ;  /* 0x00000017911a7c20 */ /* 0x000fe20008410000 */
[-C--:B------:R-:W-:Y:S01]  /*1db0*/  FFMA.FTZ R27, R144, R149.reuse, R27 ;  /* 0x00000095901b7223 */ /* 0x080fe2000001001b */
[----:B------:R-:W-:Y:S02]  /*1dc0*/  HADD2.F32 R144, -RZ, R114.H0_H0 ;  /* 0x20000072ff907230 */ /* 0x000fe40000004100 */
[----:B------:R-:W-:Y:S01]  /*1dd0*/  FADD.FTZ R247, R247, R149 ;  /* 0x00000095f7f77221 */ /* 0x000fe20000010000 */
[C---:B------:R-:W-:Y:S01]  /*1de0*/  FFMA.FTZ R176, R26.reuse, R149, R176 ;  /* 0x000000951ab07223 */ /* 0x040fe200000100b0 */
[----:B------:R-:W-:Y:S01]  /*1df0*/  FADD.FTZ R87, R87, R148 ;  /* 0x0000009457577221 */ /* 0x000fe20000010000 */
[----:B------:R-:W-:Y:S01]  /*1e00*/  FFMA.FTZ R215, R26, R148, R215 ;  /* 0x000000941ad77223 */ /* 0x000fe200000100d7 */
[----:B------:R-:W-:-:S02]  /*1e10*/  HADD2.F32 R145, -RZ, R118.H0_H0 ;  /* 0x20000076ff917230 */ /* 0x000fc40000004100 */
[----:B------:R-:W-:Y:S01]  /*1e20*/  FADD.FTZ R148, R152, -UR24 ;  /* 0x8000001898947e21 */ /* 0x000fe20008010000 */
[----:B------:R-:W-:Y:S02]  /*1e30*/  HADD2.F32 R149, -RZ, R150.H0_H0 ;  /* 0x20000096ff957230 */ /* 0x000fe40000004100 */
[----:B------:R-:W-:Y:S01]  /*1e40*/  FMUL.FTZ R144, R144, R156 ;  /* 0x0000009c90907220 */ /* 0x000fe20000410000 */
[----:B------:R-:W-:Y:S01]  /*1e50*/  FMUL.FTZ R161, R148, UR23 ;  /* 0x0000001794a17c20 */ /* 0x000fe20008410000 */
[----:B------:R-:W-:Y:S02]  /*1e60*/  HADD2.F32 R148, -RZ, R146.H1_H1 ;  /* 0x30000092ff947230 */ /* 0x000fe40000004100 */
[----:B------:R-:W-:Y:S01]  /*1e70*/  FFMA.FTZ R162, R145, R149, R144 ;  /* 0x0000009591a27223 */ /* 0x000fe20000010090 */
[----:B------:R-:W-:Y:S02]  /*1e80*/  HADD2.F32 R144, -RZ, R114.H1_H1 ;  /* 0x30000072ff907230 */ /* 0x000fe40000004100 */
[----:B------:R-:W-:Y:S01]  /*1e90*/  FADD.FTZ R146, R153, -UR24 ;  /* 0x8000001899927e21 */ /* 0x000fe20008010000 */
[----:B------:R-:W-:-:S02]  /*1ea0*/  HADD2.F32 R150, -RZ, R150.H1_H1 ;  /* 0x30000096ff967230 */ /* 0x000fc40000004100 */
[----:B------:R-:W-:Y:S02]  /*1eb0*/  HADD2.F32 R145, -RZ, R118.H1_H1 ;  /* 0x30000076ff917230 */ /* 0x000fe40000004100 */
[----:B------:R-:W-:Y:S01]  /*1ec0*/  FMUL.FTZ R144, R144, R148 ;  /* 0x0000009490907220 */ /* 0x000fe20000410000 */
[----:B------:R-:W-:Y:S01]  /*1ed0*/  FADD.FTZ R240, R240, R149 ;  /* 0x00000095f0f07221 */ /* 0x000fe20000010000 */
[----:B------:R-:W-:Y:S01]  /*1ee0*/  FFMA.FTZ R184, R161, R149, R184 ;  /* 0x00000095a1b87223 */ /* 0x000fe200000100b8 */
[----:B0-----:R-:W-:Y:S01]  /*1ef0*/  FMUL.FTZ R170, R146, UR23 ;  /* 0x0000001792aa7c20 */ /* 0x001fe20008410000 */
[----:B-1----:R-:W-:Y:S01]  /*1f00*/  FFMA.FTZ R169, R145, R150, R144 ;  /* 0x0000009691a97223 */ /* 0x002fe20000010090 */
[----:B------:R-:W-:Y:S02]  /*1f10*/  HADD2.F32 R144, -RZ, R115.H0_H0 ;  /* 0x20000073ff907230 */ /* 0x000fe40000004100 */
[----:B------:R-:W-:Y:S01]  /*1f20*/  FADD.FTZ R146, R154, -UR24 ;  /* 0x800000189a927e21 */ /* 0x000fe20008010000 */
[----:B------:R-:W-:-:S02]  /*1f30*/  HADD2.F32 R149, -RZ, R147.H0_H0 ;  /* 0x20000093ff957230 */ /* 0x000fc40000004100 */
[----:B------:R-:W-:Y:S01]  /*1f40*/  FADD.FTZ R81, R81, R148 ;  /* 0x0000009451517221 */ /* 0x000fe20000010000 */
[----:B------:R-:W-:Y:S01]  /*1f50*/  FFMA.FTZ R209, R170, R148, R209 ;  /* 0x00000094aad17223 */ /* 0x000fe200000100d1 */
[----:B------:R-:W-:Y:S02]  /*1f60*/  HADD2.F32 R145, -RZ, R119.H0_H0 ;  /* 0x20000077ff917230 */ /* 0x000fe40000004100 */
[----:B--2---:R-:W-:Y:S01]  /*1f70*/  FMUL.FTZ R177, R146, UR23 ;  /* 0x0000001792b17c20 */ /* 0x004fe20008410000 */
[----:B------:R-:W-:Y:S02]  /*1f80*/  HADD2.F32 R148, -RZ, R151.H0_H0 ;  /* 0x20000097ff947230 */ /* 0x000fe40000004100 */
[----:B------:R-:W-:Y:S01]  /*1f90*/  FMUL.FTZ R144, R144, R149 ;  /* 0x0000009590907220 */ /* 0x000fe20000410000 */
[----:B------:R0:W-:Y:S02]  /*1fa0*/  STL [R1+0x6c], R176 ;  /* 0x00006cb001007387 */ /* 0x0001e40000100800 */
[----:B------:R-:W-:Y:S01]  /*1fb0*/  FADD.FTZ R242, R242, R148 ;  /* 0x00000094f2f27221 */ /* 0x000fe20000010000 */
[----:B------:R-:W-:Y:S01]  /*1fc0*/  FFMA.FTZ R185, R170, R150, R185 ;  /* 0x00000096aab97223 */ /* 0x000fe200000100b9 */
[----:B0-----:R-:W-:Y:S01]  /*1fd0*/  FFMA.FTZ R176, R145, R148, R144 ;  /* 0x0000009491b07223 */ /* 0x001fe20000010090 */
[----:B------:R-:W-:-:S02]  /*1fe0*/  HADD2.F32 R144, -RZ, R115.H1_H1 ;  /* 0x30000073ff907230 */ /* 0x000fc40000004100 */
[----:B------:R-:W-:Y:S01]  /*1ff0*/  FADD.FTZ R146, R155, -UR24 ;  /* 0x800000189b927e21 */ /* 0x000fe20008010000 */
[----:B------:R-:W-:Y:S01]  /*2000*/  HADD2.F32 R145, -RZ, R119.H1_H1 ;  /* 0x30000077ff917230 */ /* 0x000fe20000004100 */
[----:B------:R0:W-:Y:S04]  /*2010*/  STL [R1+0x50], R184 ;  /* 0x000050b801007387 */ /* 0x0001e80000100800 */
[----:B------:R1:W-:Y:S01]  /*2020*/  STL [R1+0x54], R185 ;  /* 0x000054b901007387 */ /* 0x0003e20000100800 */
[----:B0-----:R-:W-:Y:S01]  /*2030*/  FMUL.FTZ R184, R146, UR23 ;  /* 0x0000001792b87c20 */ /* 0x001fe20008410000 */
[----:B------:R-:W-:Y:S01]  /*2040*/  FADD.FTZ R80, R80, R156 ;  /* 0x0000009c50507221 */ /* 0x000fe20000010000 */
[----:B------:R-:W-:Y:S01]  /*2050*/  FFMA.FTZ R208, R161, R156, R208 ;  /* 0x0000009ca1d07223 */ /* 0x000fe200000100d0 */
[----:B------:R-:W-:Y:S01]  /*2060*/  FADD.FTZ R241, R241, R150 ;  /* 0x00000096f1f17221 */ /* 0x000fe20000010000 */
[----:B------:R-:W-:Y:S01]  /*2070*/  FADD.FTZ R82, R82, R149 ;  /* 0x0000009552527221 */ /* 0x000fe20000010000 */
[----:B------:R-:W-:Y:S01]  /*2080*/  FFMA.FTZ R210, R177, R149, R210 ;  /* 0x00000095b1d27223 */ /* 0x000fe200000100d2 */
[----:B------:R-:W-:Y:S01]  /*2090*/  IADD3 R191, PT, PT, R191, 0x100, RZ ;  /* 0x00000100bfbf7810 */ /* 0x000fe20007ffe0ff */
[----:B---3--:R-:W-:Y:S01]  /*20a0*/  FFMA.FTZ R158, R177, R148, R158 ;  /* 0x00000094b19e7223 */ /* 0x008fe2000001009e */
[----:B------:R-:W-:-:S02]  /*20b0*/  HADD2.F32 R148, -RZ, R147.H1_H1 ;  /* 0x30000093ff947230 */ /* 0x000fc40000004100 */
[----:B------:R-:W-:-:S03]  /*20c0*/  HADD2.F32 R147, -RZ, R151.H1_H1 ;  /* 0x30000097ff937230 */ /* 0x000fc60000004100 */
[----:B------:R-:W-:-:S04]  /*20d0*/  FMUL.FTZ R144, R144, R148 ;  /* 0x0000009490907220 */ /* 0x000fc80000410000 */
[-C--:B-1----:R-:W-:Y:S01]  /*20e0*/  FFMA.FTZ R185, R145, R147.reuse, R144 ;  /* 0x0000009391b97223 */ /* 0x082fe20000010090 */
[----:B------:R-:W-:Y:S01]  /*20f0*/  FADD.FTZ R145, R189, R252 ;  /* 0x000000fcbd917221 */ /* 0x000fe20000010000 */
[----:B------:R-:W-:Y:S01]  /*2100*/  FFMA.FTZ R144, R5, R252, R190 ;  /* 0x000000fc05907223 */ /* 0x000fe200000100be */
[----:B----4-:R-:W-:Y:S02]  /*2110*/  FFMA.FTZ R157, R184, R147, R157 ;  /* 0x00000093b89d7223 */ /* 0x010fe4000001009d */
        /* <DEDUP_REMOVED lines=16> */
[C---:B------:R-:W-:Y:S01]  /*2220*/  FFMA.FTZ R211, R184.reuse, R148, R211 ;  /* 0x00000094b8d37223 */ /* 0x040fe200000100d3 */
[----:B------:R-:W-:Y:S01]  /*2230*/  FADD.FTZ R189, R145, R185 ;  /* 0x000000b991bd7221 */ /* 0x000fe20000010000 */
[----:B0-----:R-:W-:-:S07]  /*2240*/  FFMA.FTZ R190, R184, R185, R144 ;  /* 0x000000b9b8be7223 */ /* 0x001fce0000010090 */
.L_x_2472:
[----:B------:R-:W-:Y:S05]  /*2250*/  BSYNC.RECONVERGENT B0 ;  /* 0x0000000000007941 */ /* 0x000fea0003800200 */
.L_x_2471:
        /* <DEDUP_REMOVED lines=25> */
[----:B------:R0:W5:Y:S01]  /*23f0*/  @P0 LDG.E.128 R40, desc[UR16][R28.64+0x10] ;  /* 0x000010101c280981 */ /* 0x000162000c1e1d00 */
[----:B----4-:R-:W-:-:S05]  /*2400*/  HADD2.F32 R22, -RZ, R144.H0_H0 ;  /* 0x20000090ff167230 */ /* 0x010fca0000004100 */
[----:B------:R-:W-:Y:S01]  /*2410*/  FMUL.FTZ R13, R4, R22 ;  /* 0x00000016040d7220 */ /* 0x000fe20000410000 */
[----:B--2---:R-:W-:Y:S02]  /*2420*/  HADD2.F32 R21, -RZ, R148.H0_H0 ;  /* 0x20000094ff157230 */ /* 0x004fe40000004100 */
[----:B---3--:R-:W-:Y:S01]  /*2430*/  FADD.FTZ R3, R156, -UR24 ;  /* 0x800000189c037e21 */ /* 0x008fe20008010000 */
[----:B0-----:R-:W-:-:S03]  /*2440*/  HADD2.F32 R28, -RZ, R144.H1_H1 ;  /* 0x30000090ff1c7230 */ /* 0x001fc60000004100 */
[----:B------:R-:W-:Y:S01]  /*2450*/  FMUL.FTZ R4, R3, UR23 ;  /* 0x0000001703047c20 */ /* 0x000fe20008410000 */
[-C--:B------:R-:W-:Y:S01]  /*2460*/  FFMA.FTZ R3, R14, R21.reuse, R13 ;  /* 0x000000150e037223 */ /* 0x080fe2000001000d */
[----:B------:R-:W-:Y:S02]  /*2470*/  HADD2.F32 R14, -RZ, R104.H1_H1 ;  /* 0x30000068ff0e7230 */ /* 0x000fe40000004100 */
[----:B------:R-:W-:Y:S01]  /*2480*/  FADD.FTZ R236, R236, R21 ;  /* 0x00000015ecec7221 */ /* 0x000fe20000010000 */
[----:B------:R-:W-:Y:S01]  /*2490*/  FFMA.FTZ R168, R4, R21, R168 ;  /* 0x0000001504a87223 */ /* 0x000fe200000100a8 */
[----:B------:R-:W-:Y:S01]  /*24a0*/  FADD.FTZ R76, R76, R22 ;  /* 0x000000164c4c7221 */ /* 0x000fe20000010000 */
[----:B------:R-:W-:Y:S01]  /*24b0*/  FFMA.FTZ R204, R4, R22, R204 ;  /* 0x0000001604cc7223 */ /* 0x000fe200000100cc */
[----:B------:R-:W-:Y:S02]  /*24c0*/  HADD2.F32 R22, -RZ, R148.H1_H1 ;  /* 0x30000094ff167230 */ /* 0x000fe40000004100 */
[----:B------:R-:W-:Y:S01]  /*24d0*/  FMUL.FTZ R14, R14, R28 ;  /* 0x0000001c0e0e7220 */ /* 0x000fe20000410000 */
[----:B------:R-:W-:-:S02]  /*24e0*/  HADD2.F32 R21, -RZ, R108.H1_H1 ;  /* 0x3000006cff157230 */ /* 0x000fc40000004100 */
[----:B------:R-:W-:-:S03]  /*24f0*/  FADD.FTZ R13, R157, -UR24 ;  /* 0x800000189d0d7e21 */ /* 0x000fc60008010000 */
[-C--:B------:R-:W-:Y:S01]  /*2500*/  FFMA.FTZ R14, R21, R22.reuse, R14 ;  /* 0x00000016150e7223 */ /* 0x080fe2000001000e */
[----:B------:R-:W-:Y:S01]  /*2510*/  FADD.FTZ R21, R158, -UR24 ;  /* 0x800000189e157e21 */ /* 0x000fe20008010000 */
[----:B------:R-:W-:Y:S01]  /*2520*/  FMUL.FTZ R13, R13, UR23 ;  /* 0x000000170d0d7c20 */ /* 0x000fe20008410000 */
[----:B------:R-:W-:Y:S02]  /*2530*/  HADD2.F32 R29, -RZ, R149.H0_H0 ;  /* 0x20000095ff1d7230 */ /* 0x000fe40000004100 */
        /* <DEDUP_REMOVED lines=10> */
[----:B------:R-:W-:Y:S02]  /*25e0*/  HADD2.F32 R144, -RZ, R145.H0_H0 ;  /* 0x20000091ff907230 */ /* 0x000fe40000004100 */
[----:B------:R-:W-:Y:S01]  /*25f0*/  FADD.FTZ R77, R77, R28 ;  /* 0x0000001c4d4d7221 */ /* 0x000fe20000010000 */
[----:B------:R-:W-:Y:S01]  /*2600*/  FFMA.FTZ R205, R13, R28, R205 ;  /* 0x0000001c0dcd7223 */ /* 0x000fe200000100cd */
[----:B------:R-:W-:Y:S02]  /*2610*/  HADD2.F32 R28, -RZ, R109.H0_H0 ;  /* 0x2000006dff1c7230 */ /* 0x000fe40000004100 */
[----:B------:R-:W-:Y:S01]  /*2620*/  FMUL.FTZ R22, R22, R144 ;  /* 0x0000009016167220 */ /* 0x000fe20000410000 */
[----:B------:R-:W-:-:S03]  /*2630*/  HADD2.F32 R148, -RZ, R145.H1_H1 ;  /* 0x30000091ff947230 */ /* 0x000fc60000004100 */
[----:B------:R-:W-:Y:S01]  /*2640*/  FFMA.FTZ R22, R28, R29, R22 ;  /* 0x0000001d1c167223 */ /* 0x000fe20000010016 */
[----:B------:R-:W-:Y:S02]  /*2650*/  HADD2.F32 R28, -RZ, R105.H1_H1 ;  /* 0x30000069ff1c7230 */ /* 0x000fe40000004100 */
[----:B------:R-:W-:Y:S01]  /*2660*/  FADD.FTZ R145, R159, -UR24 ;  /* 0x800000189f917e21 */ /* 0x000fe20008010000 */
[----:B------:R-:W-:Y:S01]  /*2670*/  FADD.FTZ R238, R238, R29 ;  /* 0x0000001deeee7221 */ /* 0x000fe20000010000 */
[----:B------:R-:W-:Y:S01]  /*2680*/  FADD.FTZ R78, R78, R144 ;  /* 0x000000904e4e7221 */ /* 0x000fe20000010000 */
[----:B------:R-:W-:Y:S01]  /*2690*/  FFMA.FTZ R206, R21, R144, R206 ;  /* 0x0000009015ce7223 */ /* 0x000fe200000100ce */
[----:B------:R-:W-:Y:S02]  /*26a0*/  HADD2.F32 R149, -RZ, R149.H1_H1 ;  /* 0x30000095ff957230 */ /* 0x000fe40000004100 */
[----:B------:R-:W-:Y:S01]  /*26b0*/  FMUL.FTZ R29, R28, R148 ;  /* 0x000000941c1d7220 */ /* 0x000fe20000410000 */
[----:B------:R-:W-:-:S02]  /*26c0*/  HADD2.F32 R144, -RZ, R109.H1_H1 ;  /* 0x3000006dff907230 */ /* 0x000fc40000004100 */
[----:B------:R-:W-:Y:S01]  /*26d0*/  FMUL.FTZ R28, R145, UR23 ;  /* 0x00000017911c7c20 */ /* 0x000fe20008410000 */
[----:B------:R-:W-:Y:S02]  /*26e0*/  HADD2.F32 R145, -RZ, R106.H0_H0 ;  /* 0x2000006aff917230 */ /* 0x000fe40000004100 */
[----:B------:R-:W-:Y:S02]  /*26f0*/  HADD2.F32 R156, -RZ, R146.H0_H0 ;  /* 0x20000092ff9c7230 */ /* 0x000fe40000004100 */
[-C--:B------:R-:W-:Y:S01]  /*2700*/  FFMA.FTZ R29, R144, R149.reuse, R29 ;  /* 0x00000095901d7223 */ /* 0x080fe2000001001d */
        /* <DEDUP_REMOVED lines=29> */
[----:B------:R0:W-:Y:S01]  /*28e0*/  STL [R1+0x4c], R174 ;  /* 0x00004cae01007387 */ /* 0x0001e20000100800 */
[----:B------:R-:W-:Y:S02]  /*28f0*/  HADD2.F32 R144, -RZ, R107.H1_H1 ;  /* 0x3000006bff907230 */ /* 0x000fe40000004100 */
[----:B------:R-:W-:Y:S01]  /*2900*/  FADD.FTZ R234, R234, R148 ;  /* 0x00000094eaea7221 */ /* 0x000fe20000010000 */
[----:B------:R-:W-:Y:S01]  /*2910*/  FFMA.FTZ R187, R168, R150, R187 ;  /* 0x00000096a8bb7223 */ /* 0x000fe200000100bb */
[----:B0-----:R-:W-:Y:S01]  /*2920*/  FFMA.FTZ R174, R146, R148, R145 ;  /* 0x0000009492ae7223 */ /* 0x001fe20000010091 */
[----:B------:R-:W-:-:S02]  /*2930*/  HADD2.F32 R146, -RZ, R111.H1_H1 ;  /* 0x3000006fff927230 */ /* 0x000fc40000004100 */
[----:B------:R-:W-:Y:S01]  /*2940*/  FADD.FTZ R145, R155, -UR24 ;  /* 0x800000189b917e21 */ /* 0x000fe20008010000 */
[----:B------:R0:W-:Y:S04]  /*2950*/  STL [R1+0x30], R186 ;  /* 0x000030ba01007387 */ /* 0x0001e80000100800 */
[----:B------:R1:W-:Y:S01]  /*2960*/  STL [R1+0x34], R187 ;  /* 0x000034bb01007387 */ /* 0x0003e20000100800 */
[----:B0-----:R-:W-:Y:S01]  /*2970*/  FMUL.FTZ R186, R145, UR23 ;  /* 0x0000001791ba7c20 */ /* 0x001fe20008410000 */
        /* <DEDUP_REMOVED lines=9> */
[----:B------:R-:W-:Y:S01]  /*2a10*/  FADD.FTZ R233, R233, R150 ;  /* 0x00000096e9e97221 */ /* 0x000fe20000010000 */
[----:B------:R-:W-:Y:S01]  /*2a20*/  FADD.FTZ R74, R74, R149 ;  /* 0x000000954a4a7221 */ /* 0x000fe20000010000 */
[----:B------:R-:W-:Y:S01]  /*2a30*/  FFMA.FTZ R202, R175, R149, R202 ;  /* 0x00000095afca7223 */ /* 0x000fe200000100ca */
[----:B------:R-:W-:Y:S01]  /*2a40*/  IADD3 R191, PT, PT, R191, 0x100, RZ ;  /* 0x00000100bfbf7810 */ /* 0x000fe20007ffe0ff */
[----:B---3--:R-:W-:Y:S01]  /*2a50*/  FFMA.FTZ R158, R175, R148, R158 ;  /* 0x00000094af9e7223 */ /* 0x008fe2000001009e */
[----:B------:R-:W-:Y:S02]  /*2a60*/  HADD2.F32 R148, -RZ, R147.H1_H1 ;  /* 0x30000093ff947230 */ /* 0x000fe40000004100 */
[----:B------:R-:W-:-:S03]  /*2a70*/  HADD2.F32 R147, -RZ, R151.H1_H1 ;  /* 0x30000097ff937230 */ /* 0x000fc60000004100 */
[----:B------:R-:W-:-:S04]  /*2a80*/  FMUL.FTZ R144, R144, R148 ;  /* 0x0000009490907220 */ /* 0x000fc80000410000 */
[----:B-1----:R-:W-:Y:S01]  /*2a90*/  FFMA.FTZ R187, R146, R147, R144 ;  /* 0x0000009392bb7223 */ /* 0x002fe20000010090 */
[----:B------:R-:W-:Y:S01]  /*2aa0*/  FFMA.FTZ R144, R4, R3, R190 ;  /* 0x0000000304907223 */ /* 0x000fe200000100be */
[----:B----4-:R-:W-:-:S03]  /*2ab0*/  FFMA.FTZ R157, R186, R147, R157 ;  /* 0x00000093ba9d7223 */ /* 0x010fc6000001009d */
[----:B------:R-:W-:Y:S01]  /*2ac0*/  FFMA.FTZ R144, R13, R14, R144 ;  /* 0x0000000e0d907223 */ /* 0x000fe20000010090 */
[----:B------:R0:W-:Y:S03]  /*2ad0*/  STL [R1+0x38], R158 ;  /* 0x0000389e01007387 */ /* 0x0001e60000100800 */
[----:B------:R-:W-:Y:S01]  /*2ae0*/  FFMA.FTZ R144, R21, R22, R144 ;  /* 0x0000001615907223 */ /* 0x000fe20000010090 */
[----:B------:R0:W-:Y:S03]  /*2af0*/  STL [R1+0x3c], R157 ;  /* 0x00003c9d01007387 */ /* 0x0001e60000100800 */
[----:B------:R-:W-:-:S04]  /*2b00*/  FFMA.FTZ R144, R28, R29, R144 ;  /* 0x0000001d1c907223 */ /* 0x000fc80000010090 */
[----:B------:R-:W-:-:S04]  /*2b10*/  FFMA.FTZ R144, R163, R164, R144 ;  /* 0x000000a4a3907223 */ /* 0x000fc80000010090 */
[----:B------:R-:W-:-:S04]  /*2b20*/  FFMA.FTZ R144, R168, R167, R144 ;  /* 0x000000a7a8907223 */ /* 0x000fc80000010090 */
[----:B------:R-:W-:Y:S01]  /*2b30*/  FFMA.FTZ R144, R175, R174, R144 ;  /* 0x000000aeaf907223 */ /* 0x000fe20000010090 */
[----:B------:R-:W-:Y:S01]  /*2b40*/  FADD.FTZ R235, R235, R147 ;  /* 0x00000093ebeb7221 */ /* 0x000fe20000010000 */
[----:B------:R-:W-:Y:S01]  /*2b50*/  FADD.FTZ R75, R75, R148 ;  /* 0x000000944b4b7221 */ /* 0x000fe20000010000 */
[C---:B------:R-:W-:Y:S01]  /*2b60*/  FFMA.FTZ R203, R186.reuse, R148, R203 ;  /* 0x00000094bacb7223 */ /* 0x040fe200000100cb */
[----:B------:R-:W-:Y:S01]  /*2b70*/  FADD.FTZ R189, R145, R187 ;  /* 0x000000bb91bd7221 */ /* 0x000fe20000010000 */
[----:B0-----:R-:W-:-:S07]  /*2b80*/  FFMA.FTZ R190, R186, R187, R144 ;  /* 0x000000bbbabe7223 */ /* 0x001fce0000010090 */
.L_x_2474:
[----:B------:R-:W-:Y:S05]  /*2b90*/  BSYNC.RECONVERGENT B0 ;  /* 0x0000000000007941 */ /* 0x000fea0003800200 */
.L_x_2473:
        /* <DEDUP_REMOVED lines=17> */
[----:B------:R-:W-:Y:S01]  /*2cb0*/  ISETP.NE.AND.EX P0, PT, RZ, UR19, PT, P0 ;  /* 0x00000013ff007c0c */ /* 0x000fe2000bf05300 */
[----:B------:R-:W-:-:S02]  /*2cc0*/  HADD2.F32 R15, -RZ, R100.H0_H0 ;  /* 0x20000064ff0f7230 */ /* 0x000fc40000004100 */
[----:B------:R-:W3:Y:S04]  /*2cd0*/  LDL.LU R159, [R1+0x10] ;  /* 0x00001000019f7983 */ /* 0x000ee80000300800 */
[----:B------:R-:W3:Y:S04]  /*2ce0*/  LDL.LU R158, [R1+0x14] ;  /* 0x00001400019e7983 */ /* 0x000ee80000300800 */
[----:B------:R-:W3:Y:S02]  /*2cf0*/  LDG.E.128 R152, desc[UR16][R152.64+0x10] ;  /* 0x0000101098987981 */ /* 0x000ee4000c1e1d00 */
[----:B------:R-:W0:Y:S02]  /*2d00*/  @P0 LDC.64 R156, c[0x0][0x438] ;  /* 0x00010e00ff9c0b82 */ /* 0x000e240000000a00 */
        /* <DEDUP_REMOVED lines=12> */
[----:B------:R-:W-:Y:S02]  /*2dd0*/  HADD2.F32 R144, -RZ, R144.H1_H1 ;  /* 0x30000090ff907230 */ /* 0x000fe40000004100 */
[----:B------:R-:W-:Y:S01]  /*2de0*/  FFMA.FTZ R173, R7, R23, R173 ;  /* 0x0000001707ad7223 */ /* 0x000fe200000100ad */
[----:B------:R-:W-:-:S02]  /*2df0*/  HADD2.F32 R23, -RZ, R100.H1_H1 ;  /* 0x30000064ff177230 */ /* 0x000fc40000004100 */
[----:B------:R-:W-:Y:S01]  /*2e00*/  FMUL.FTZ R16, R15, R148 ;  /* 0x000000940f107220 */ /* 0x000fe20000410000 */
[----:B------:R-:W-:Y:S01]  /*2e10*/  FADD.FTZ R140, R149, -UR24 ;  /* 0x80000018958c7e21 */ /* 0x000fe20008010000 */
[----:B------:R-:W-:Y:S01]  /*2e20*/  FADD.FTZ R68, R68, R156 ;  /* 0x0000009c44447221 */ /* 0x000fe20000010000 */
[----:B------:R-:W-:Y:S01]  /*2e30*/  FFMA.FTZ R196, R7, R156, R196 ;  /* 0x0000009c07c47223 */ /* 0x000fe200000100c4 */
[----:B------:R-:W-:Y:S01]  /*2e40*/  FFMA.FTZ R16, R23, R144, R16 ;  /* 0x0000009017107223 */ /* 0x000fe20000010010 */
[----:B------:R-:W-:Y:S01]  /*2e50*/  FMUL.FTZ R15, R140, UR23 ;  /* 0x000000178c0f7c20 */ /* 0x000fe20008410000 */
[----:B------:R-:W-:Y:S02]  /*2e60*/  HADD2.F32 R23, -RZ, R97.H0_H0 ;  /* 0x20000061ff177230 */ /* 0x000fe40000004100 */
[----:B------:R-:W-:Y:S02]  /*2e70*/  HADD2.F32 R156, -RZ, R141.H0_H0 ;  /* 0x2000008dff9c7230 */ /* 0x000fe40000004100 */
[----:B------:R-:W-:Y:S01]  /*2e80*/  FADD.FTZ R150, R150, -UR24 ;  /* 0x8000001896967e21 */ /* 0x000fe20008010000 */
[----:B------:R-:W-:Y:S01]  /*2e90*/  FADD.FTZ R69, R69, R148 ;  /* 0x0000009445457221 */ /* 0x000fe20000010000 */
[----:B------:R-:W-:Y:S01]  /*2ea0*/  FFMA.FTZ R197, R15, R148, R197 ;  /* 0x000000940fc57223 */ /* 0x000fe200000100c5 */
        /* <DEDUP_REMOVED lines=8> */
[----:B------:R-:W3:Y:S01]  /*2f30*/  LDL.LU R157, [R1+0x18] ;  /* 0x00001800019d7983 */ /* 0x000ee20000300800 */
[----:B------:R-:W-:Y:S01]  /*2f40*/  FADD.FTZ R229, R229, R144 ;  /* 0x00000090e5e57221 */ /* 0x000fe20000010000 */
[----:B------:R-:W-:-:S02]  /*2f50*/  HADD2.F32 R144, -RZ, R101.H0_H0 ;  /* 0x20000065ff907230 */ /* 0x000fc40000004100 */
[----:B------:R-:W-:Y:S02]  /*2f60*/  HADD2.F32 R149, -RZ, R141.H1_H1 ;  /* 0x3000008dff957230 */ /* 0x000fe40000004100 */
[----:B------:R-:W-:Y:S01]  /*2f70*/  FADD.FTZ R151, R151, -UR24 ;  /* 0x8000001897977e21 */ /* 0x000fe20008010000 */
[----:B------:R-:W-:Y:S02]  /*2f80*/  HADD2.F32 R141, -RZ, R97.H1_H1 ;  /* 0x30000061ff8d7230 */ /* 0x000fe40000004100 */
[----:B------:R-:W-:-:S03]  /*2f90*/  FFMA.FTZ R140, R144, R148, R140 ;  /* 0x00000094908c7223 */ /* 0x000fc6000001008c */
[----:B------:R-:W-:Y:S01]  /*2fa0*/  FMUL.FTZ R144, R141, R149 ;  /* 0x000000958d907220 */ /* 0x000fe20000410000 */
[----:B------:R-:W-:Y:S02]  /*2fb0*/  FMUL.FTZ R141, R151, UR23 ;  /* 0x00000017978d7c20 */ /* 0x000fe40008410000 */
[----:B------:R-:W4:Y:S01]  /*2fc0*/  LDL.LU R151, [R1+0x1c] ;  /* 0x00001c0001977983 */ /* 0x000f220000300800 */
[----:B------:R-:W-:Y:S01]  /*2fd0*/  FADD.FTZ R230, R230, R148 ;  /* 0x00000094e6e67221 */ /* 0x000fe20000010000 */
[----:B------:R-:W-:Y:S02]  /*2fe0*/  HADD2.F32 R148, -RZ, R145.H1_H1 ;  /* 0x30000091ff947230 */ /* 0x000fe40000004100 */
[----:B------:R-:W-:Y:S02]  /*2ff0*/  HADD2.F32 R145, -RZ, R101.H1_H1 ;  /* 0x30000065ff917230 */ /* 0x000fe40000004100 */
[----:B------:R-:W-:Y:S02]  /*3000*/  HADD2.F32 R150, -RZ, R142.H0_H0 ;  /* 0x2000008eff967230 */ /* 0x000fe40000004100 */
[----:B------:R-:W-:Y:S01]  /*3010*/  FADD.FTZ R231, R231, R148 ;  /* 0x00000094e7e77221 */ /* 0x000fe20000010000 */
[-C--:B------:R-:W-:Y:S01]  /*3020*/  FFMA.FTZ R188, R141, R148.reuse, R188 ;  /* 0x000000948dbc7223 */ /* 0x080fe200000100bc */
[----:B------:R-:W-:Y:S01]  /*3030*/  FFMA.FTZ R160, R145, R148, R144 ;  /* 0x0000009491a07223 */ /* 0x000fe20000010090 */
[----:B------:R-:W-:-:S02]  /*3040*/  HADD2.F32 R144, -RZ, R98.H0_H0 ;  /* 0x20000062ff907230 */ /* 0x000fc40000004100 */
[----:B------:R-:W-:Y:S01]  /*3050*/  FADD.FTZ R148, R152, -UR24 ;  /* 0x8000001898947e21 */ /* 0x000fe20008010000 */
[----:B------:R-:W-:Y:S01]  /*3060*/  FADD.FTZ R71, R71, R149 ;  /* 0x0000009547477221 */ /* 0x000fe20000010000 */
[----:B------:R-:W-:Y:S01]  /*3070*/  FFMA.FTZ R199, R141, R149, R199 ;  /* 0x000000958dc77223 */ /* 0x000fe200000100c7 */
[----:B------:R-:W-:Y:S02]  /*3080*/  HADD2.F32 R145, -RZ, R102.H0_H0 ;  /* 0x20000066ff917230 */ /* 0x000fe40000004100 */
[----:B------:R-:W-:Y:S01]  /*3090*/  FMUL.FTZ R144, R144, R150 ;  /* 0x0000009690907220 */ /* 0x000fe20000410000 */
[--C-:B------:R-:W-:Y:S02]  /*30a0*/  HADD2.F32 R149, -RZ, R146.reuse.H0_H0 ;  /* 0x20000092ff957230 */ /* 0x100fe40000004100 */
[----:B------:R-:W-:Y:S01]  /*30b0*/  FMUL.FTZ R165, R148, UR23 ;  /* 0x0000001794a57c20 */ /* 0x000fe20008410000 */
[----:B------:R-:W-:Y:S02]  /*30c0*/  HADD2.F32 R148, -RZ, R146.H1_H1 ;  /* 0x30000092ff947230 */ /* 0x000fe40000004100 */
[-C--:B------:R-:W-:Y:S01]  /*30d0*/  FFMA.FTZ R166, R145, R149.reuse, R144 ;  /* 0x0000009591a67223 */ /* 0x080fe20000010090 */
        /* <DEDUP_REMOVED lines=8> */
[----:B------:R-:W-:Y:S02]  /*3160*/  FADD.FTZ R65, R65, R149 ;  /* 0x0000009541417221 */ /* 0x000fe40000010000 */
[----:B0-----:R-:W-:Y:S01]  /*3170*/  FFMA.FTZ R173, R145, R148, R144 ;  /* 0x0000009491ad7223 */ /* 0x001fe20000010090 */
[----:B------:R-:W-:Y:S01]  /*3180*/  FFMA.FTZ R193, R142, R149, R193 ;  /* 0x000000958ec17223 */ /* 0x000fe200000100c1 */
[----:B------:R-:W-:-:S02]  /*3190*/  HADD2.F32 R144, -RZ, R99.H0_H0 ;  /* 0x20000063ff907230 */ /* 0x000fc40000004100 */
[----:B------:R-:W-:Y:S01]  /*31a0*/  FADD.FTZ R146, R154, -UR24 ;  /* 0x800000189a927e21 */ /* 0x000fe20008010000 */
[----:B------:R-:W-:Y:S02]  /*31b0*/  HADD2.F32 R149, -RZ, R143.H0_H0 ;  /* 0x2000008fff957230 */ /* 0x000fe40000004100 */
[----:B------:R-:W-:Y:S01]  /*31c0*/  FADD.FTZ R225, R225, R148 ;  /* 0x00000094e1e17221 */ /* 0x000fe20000010000 */
[----:B------:R-:W-:Y:S01]  /*31d0*/  FFMA.FTZ R158, R142, R148, R158 ;  /* 0x000000948e9e7223 */ /* 0x000fe2000001009e */
[----:B------:R-:W-:Y:S02]  /*31e0*/  HADD2.F32 R145, -RZ, R103.H0_H0 ;  /* 0x20000067ff917230 */ /* 0x000fe40000004100 */
[----:B-1----:R-:W-:Y:S01]  /*31f0*/  FMUL.FTZ R180, R146, UR23 ;  /* 0x0000001792b47c20 */ /* 0x002fe20008410000 */
[----:B------:R-:W-:Y:S02]  /*3200*/  HADD2.F32 R148, -RZ, R147.H0_H0 ;  /* 0x20000093ff947230 */ /* 0x000fe40000004100 */
[----:B------:R-:W-:-:S04]  /*3210*/  FMUL.FTZ R144, R144, R149 ;  /* 0x0000009590907220 */ /* 0x000fc80000410000 */
[----:B--2---:R-:W-:Y:S01]  /*3220*/  FFMA.FTZ R181, R145, R148, R144 ;  /* 0x0000009491b57223 */ /* 0x004fe20000010090 */
[----:B------:R-:W-:Y:S01]  /*3230*/  FADD.FTZ R226, R226, R148 ;  /* 0x00000094e2e27221 */ /* 0x000fe20000010000 */
[----:B------:R-:W-:Y:S02]  /*3240*/  HADD2.F32 R147, -RZ, R147.H1_H1 ;  /* 0x30000093ff937230 */ /* 0x000fe40000004100 */
[----:B------:R-:W-:Y:S01]  /*3250*/  FADD.FTZ R146, R155, -UR24 ;  /* 0x800000189b927e21 */ /* 0x000fe20008010000 */
[----:B------:R-:W-:Y:S01]  /*3260*/  HADD2.F32 R145, -RZ, R103.H1_H1 ;  /* 0x30000067ff917230 */ /* 0x000fe20000004100 */
[----:B------:R0:W-:Y:S04]  /*3270*/  STL [R1+0x2c], R188 ;  /* 0x00002cbc01007387 */ /* 0x0001e80000100800 */
[----:B------:R2:W-:Y:S04]  /*3280*/  STL [R1+0x10], R159 ;  /* 0x0000109f01007387 */ /* 0x0005e80000100800 */
[----:B------:R2:W-:Y:S01]  /*3290*/  STL [R1+0x14], R158 ;  /* 0x0000149e01007387 */ /* 0x0005e20000100800 */
[----:B------:R-:W-:Y:S01]  /*32a0*/  FADD.FTZ R70, R70, R156 ;  /* 0x0000009c46467221 */ /* 0x000fe20000010000 */
[----:B------:R-:W-:Y:S01]  /*32b0*/  FFMA.FTZ R198, R23, R156, R198 ;  /* 0x0000009c17c67223 */ /* 0x000fe200000100c6 */
[----:B------:R-:W-:Y:S01]  /*32c0*/  FADD.FTZ R64, R64, R150 ;  /* 0x0000009640407221 */ /* 0x000fe20000010000 */
[----:B------:R-:W-:Y:S01]  /*32d0*/  FFMA.FTZ R192, R165, R150, R192 ;  /* 0x00000096a5c07223 */ /* 0x000fe200000100c0 */
[----:B------:R-:W-:Y:S01]  /*32e0*/  FADD.FTZ R66, R66, R149 ;  /* 0x0000009542427221 */ /* 0x000fe20000010000 */
[C---:B------:R-:W-:Y:S01]  /*32f0*/  FFMA.FTZ R194, R180.reuse, R149, R194 ;  /* 0x00000095b4c27223 */ /* 0x040fe200000100c2 */
[----:B------:R-:W-:Y:S01]  /*3300*/  FADD.FTZ R227, R227, R147 ;  /* 0x00000093e3e37221 */ /* 0x000fe20000010000 */
[----:B---3--:R-:W-:Y:S01]  /*3310*/  FFMA.FTZ R157, R180, R148, R157 ;  /* 0x00000094b49d7223 */ /* 0x008fe2000001009d */
[----:B------:R-:W-:-:S02]  /*3320*/  HADD2.F32 R148, -RZ, R143.H1_H1 ;  /* 0x3000008fff947230 */ /* 0x000fc40000004100 */
[----:B------:R-:W-:-:S05]  /*3330*/  HADD2.F32 R143, -RZ, R99.H1_H1 ;  /* 0x30000063ff8f7230 */ /* 0x000fca0000004100 */
[----:B------:R-:W-:Y:S01]  /*3340*/  FMUL.FTZ R144, R143, R148 ;  /* 0x000000948f907220 */ /* 0x000fe20000410000 */
[----:B------:R-:W-:-:S03]  /*3350*/  FMUL.FTZ R143, R146, UR23 ;  /* 0x00000017928f7c20 */ /* 0x000fc60008410000 */
[-C--:B0-----:R-:W-:Y:S01]  /*3360*/  FFMA.FTZ R188, R145, R147.reuse, R144 ;  /* 0x0000009391bc7223 */ /* 0x081fe20000010090 */
        /* <DEDUP_REMOVED lines=18> */
[C---:B------:R-:W-:Y:S01]  /*3490*/  FFMA.FTZ R195, R143.reuse, R148, R195 ;  /* 0x000000948fc37223 */ /* 0x040fe200000100c3 */
[----:B------:R-:W-:Y:S01]  /*34a0*/  FADD.FTZ R189, R144, R188 ;  /* 0x000000bc90bd7221 */ /* 0x000fe20000010000 */
[----:B--2---:R-:W-:-:S07]  /*34b0*/  FFMA.FTZ R190, R143, R188, R145 ;  /* 0x000000bc8fbe7223 */ /* 0x004fce0000010091 */
.L_x_2476:
[----:B------:R-:W-:Y:S05]  /*34c0*/  BSYNC.RECONVERGENT B0 ;  /* 0x0000000000007941 */ /* 0x000fea0003800200 */
.L_x_2475:
        /* <DEDUP_REMOVED lines=32> */
.L_x_2478:
[----:B------:R-:W-:Y:S05]  /*36d0*/  BSYNC.RECONVERGENT B0 ;  /* 0x0000000000007941 */ /* 0x000fea0003800200 */
.L_x_2477:
[----:B------:R-:W2:Y:S01]  /*36e0*/  LDL R150, [R1+0x90] ;  /* 0x0000900001967983 */ /* 0x000ea20000100800 */
[----:B------:R-:W3:Y:S01]  /*36f0*/  S2UR UR9, SR_CgaCtaId ;  /* 0x00000000000979c3 */ /* 0x000ee20000008800 */
[----:B------:R-:W-:Y:S01]  /*3700*/  UMOV UR8, 0x400 ;  /* 0x0000040000087882 */ /* 0x000fe20000000000 */
[----:B------:R-:W-:Y:S01]  /*3710*/  UISETP.NE.AND UP2, UPT, UR25, URZ, UPT ;  /* 0x000000ff1900728c */ /* 0x000fe2000bf45270 */
[----:B------:R-:W-:Y:S01]  /*3720*/  BSSY.RECONVERGENT B0, `(.L_x_2479) ;  /* 0x0000143000007945 */ /* 0x000fe20003800200 */
[----:B------:R-:W-:-:S04]  /*3730*/  UIADD3 UR11, UPT, UPT, UR11, UR20, URZ ;  /* 0x000000140b0b7290 */ /* 0x000fc8000fffe0ff */
[----:B------:R-:W-:Y:S01]  /*3740*/  BAR.SYNC.DEFER_BLOCKING 0x0 ;  /* 0x0000000000007b1d */ /* 0x000fe20000010000 */
[----:B------:R-:W-:Y:S01]  /*3750*/  PLOP3.LUT P0, PT, PT, PT, UP2, 0x40, 0x4 ;  /* 0x000000000004781c */ /* 0x000fe20003f0e828 */
[----:B------:R-:W-:Y:S02]  /*3760*/  UISETP.GE.AND UP3, UPT, UR11, UR21, UPT ;  /* 0x000000150b00728c */ /* 0x000fe4000bf66270 */
[----:B---3--:R-:W-:-:S04]  /*3770*/  ULEA UR8, UR9, UR8, 0x18 ;  /* 0x0000000809087291 */ /* 0x008fc8000f8ec0ff */
        /* <DEDUP_REMOVED lines=31> */
[----:B------:R-:W-:Y:S02]  /*3970*/  FSEL R148, R144, RZ, P0 ;  /* 0x000000ff90947208 */ /* 0x000fe40000000000 */
[----:B--2---:R-:W-:-:S13]  /*3980*/  ISETP.GE.U32.AND P4, PT, R150, 0x100, PT ;  /* 0x000001009600780c */ /* 0x004fda0003f86070 */
[----:B------:R-:W-:Y:S05]  /*3990*/  @!P4 BRA `(.L_x_2480) ;  /* 0x00000010006cc947 */ /* 0x000fea0003800000 */
        /* <DEDUP_REMOVED lines=38> */
.L_x_2483:
        /* <DEDUP_REMOVED lines=33> */
.L_x_2482:
        /* <DEDUP_REMOVED lines=30> */
[----:B------:R-:W-:Y:S01]  /*3ff0*/  F2FP.F16.F32.PACK_AB R144, R137, R136 ;  /* 0x000000888990723e */ /* 0x000fe200000000ff */
[----:B------:R-:W-:Y:S06]  /*4000*/  BRA `(.L_x_2484) ;  /* 0x0000000800947947 */ /* 0x000fec0003800000 */
.L_x_2485:
        /* <DEDUP_REMOVED lines=33> */
.L_x_2481:
        /* <DEDUP_REMOVED lines=19> */
[----:B------:R-:W-:Y:S01]  /*4350*/  F2FP.F16.F32.PACK_AB R144, R145, R144 ;  /* 0x000000909190723e */ /* 0x000fe200000000ff */
[----:B------:R-:W-:Y:S01]  /*4360*/  FFMA.FTZ R145, R25, UR8, R148 ;  /* 0x0000000819917c23 */ /* 0x000fe20008010094 */
[----:B------:R-:W-:-:S03]  /*4370*/  FADD.FTZ R149, R178, -R149 ;  /* 0x80000095b2957221 */ /* 0x000fc60000010000 */
[----:B------:R-:W-:Y:S01]  /*4380*/  FADD.FTZ R145, R24, -R145 ;  /* 0x8000009118917221 */ /* 0x000fe20000010000 */
[----:B------:R-:W-:-:S03]  /*4390*/  FFMA.FTZ R149, R149, UR23, R58 ;  /* 0x0000001795957c23 */ /* 0x000fc6000801003a */
[----:B------:R-:W-:-:S05]  /*43a0*/  FFMA.FTZ R145, R145, UR23, R63 ;  /* 0x0000001791917c23 */ /* 0x000fca000801003f */
[----:B------:R-:W-:Y:S01]  /*43b0*/  F2FP.F16.F32.PACK_AB R145, R145, R146 ;  /* 0x000000929191723e */ /* 0x000fe200000000ff */
[----:B------:R-:W-:-:S04]  /*43c0*/  FFMA.FTZ R146, R172, UR8, R148 ;  /* 0x00000008ac927c23 */ /* 0x000fc80008010094 */
[----:B------:R-:W-:-:S04]  /*43d0*/  FADD.FTZ R146, R171, -R146 ;  /* 0x80000092ab927221 */ /* 0x000fc80000010000 */
[----:B------:R-:W-:-:S05]  /*43e0*/  FFMA.FTZ R146, R146, UR23, R57 ;  /* 0x0000001792927c23 */ /* 0x000fca0008010039 */
[----:B------:R-:W-:Y:S01]  /*43f0*/  F2FP.F16.F32.PACK_AB R146, R146, R147 ;  /* 0x000000939292723e */ /* 0x000fe200000000ff */
[----:B------:R-:W-:-:S04]  /*4400*/  FFMA.FTZ R147, R182, UR8, R148 ;  /* 0x00000008b6937c23 */ /* 0x000fc80008010094 */
[----:B------:R-:W-:-:S04]  /*4410*/  FADD.FTZ R147, R183, -R147 ;  /* 0x80000093b7937221 */ /* 0x000fc80000010000 */
[----:B------:R-:W-:-:S05]  /*4420*/  FFMA.FTZ R147, R147, UR23, R59 ;  /* 0x0000001793937c23 */ /* 0x000fca000801003b */
[----:B------:R-:W-:Y:S01]  /*4430*/  F2FP.F16.F32.PACK_AB R147, R147, R149 ;  /* 0x000000959393723e */ /* 0x000fe200000000ff */
[----:B------:R-:W-:Y:S06]  /*4440*/  BRA `(.L_x_2484) ;  /* 0x0000000400847947 */ /* 0x000fec0003800000 */
.L_x_2487:
        /* <DEDUP_REMOVED lines=12> */
[----:B------:R-:W-:Y:S01]  /*4510*/  F2FP.F16.F32.PACK_AB R145, R129, R128 ;  /* 0x000000808191723e */ /* 0x000fe200000000ff */
[--C-:B------:R-:W-:Y:S01]  /*4520*/  FFMA.FTZ R128, R179, UR8, R148.reuse ;  /* 0x00000008b3807c23 */ /* 0x100fe20008010094 */
[----:B------:R-:W-:Y:S01]  /*4530*/  FFMA.FTZ R129, R182, UR8, R148 ;  /* 0x00000008b6817c23 */ /* 0x000fe20008010094 */
[----:B------:R-:W-:Y:S02]  /*4540*/  F2FP.F16.F32.PACK_AB R146, R131, R130 ;  /* 0x000000828392723e */ /* 0x000fe400000000ff */
[----:B------:R-:W-:Y:S01]  /*4550*/  FADD.FTZ R128, R178, -R128 ;  /* 0x80000080b2807221 */ /* 0x000fe20000010000 */
[----:B------:R-:W-:Y:S01]  /*4560*/  FADD.FTZ R129, R183, -R129 ;  /* 0x80000081b7817221 */ /* 0x000fe20000010000 */
[----:B------:R-:W-:Y:S02]  /*4570*/  MOV R130, R146 ;  /* 0x0000009200827202 */ /* 0x000fe40000000f00 */
[----:B------:R-:W-:Y:S01]  /*4580*/  FFMA.FTZ R128, R128, UR23, R58 ;  /* 0x0000001780807c23 */ /* 0x000fe2000801003a */
[----:B------:R-:W-:-:S05]  /*4590*/  FFMA.FTZ R129, R129, UR23, R59 ;  /* 0x0000001781817c23 */ /* 0x000fca000801003b */
[----:B------:R-:W-:Y:S01]  /*45a0*/  F2FP.F16.F32.PACK_AB R147, R129, R128 ;  /* 0x000000808193723e */ /* 0x000fe200000000ff */
[--C-:B------:R-:W-:Y:S01]  /*45b0*/  FFMA.FTZ R129, R0, UR8, R148.reuse ;  /* 0x0000000800817c23 */ /* 0x100fe20008010094 */
[----:B------:R-:W-:Y:S02]  /*45c0*/  FFMA.FTZ R128, R10, UR8, R148 ;  /* 0x000000080a807c23 */ /* 0x000fe40008010094 */
[----:B------:R-:W-:Y:S01]  /*45d0*/  MOV R131, R147 ;  /* 0x0000009300837202 */ /* 0x000fe20000000f00 */
[----:B------:R-:W-:Y:S01]  /*45e0*/  FADD.FTZ R129, R6, -R129 ;  /* 0x8000008106817221 */ /* 0x000fe20000010000 */
[----:B------:R-:W-:-:S03]  /*45f0*/  FADD.FTZ R128, R9, -R128 ;  /* 0x8000008009807221 */ /* 0x000fc60000010000 */
[----:B------:R-:W-:Y:S01]  /*4600*/  FFMA.FTZ R129, R129, UR23, R60 ;  /* 0x0000001781817c23 */ /* 0x000fe2000801003c */
[----:B------:R-:W-:-:S05]  /*4610*/  FFMA.FTZ R128, R128, UR23, R61 ;  /* 0x0000001780807c23 */ /* 0x000fca000801003d */
[----:B------:R-:W-:Y:S02]  /*4620*/  F2FP.F16.F32.PACK_AB R144, R128, R129 ;  /* 0x000000818090723e */ /* 0x000fe400000000ff */
[----:B------:R-:W-:Y:S02]  /*4630*/  MOV R129, R145 ;  /* 0x0000009100817202 */ /* 0x000fe40000000f00 */
[----:B------:R-:W-:Y:S01]  /*4640*/  MOV R128, R144 ;  /* 0x0000009000807202 */ /* 0x000fe20000000f00 */
[----:B------:R-:W-:Y:S06]  /*4650*/  BRA `(.L_x_2484) ;  /* 0x0000000400007947 */ /* 0x000fec0003800000 */
.L_x_2486:
        /* <DEDUP_REMOVED lines=30> */
[----:B------:R-:W-:Y:S01]  /*4840*/  F2FP.F16.F32.PACK_AB R144, R137, R136 ;  /* 0x000000888990723e */ /* 0x000fe200000000ff */
[----:B------:R-:W-:Y:S06]  /*4850*/  BRA `(.L_x_2484) ;  /* 0x0000000000807947 */ /* 0x000fec0003800000 */
.L_x_2488:
        /* <DEDUP_REMOVED lines=31> */
[----:B------:R-:W-:-:S07]  /*4a50*/  MOV R128, R144 ;  /* 0x0000009000807202 */ /* 0x000fce0000000f00 */
.L_x_2484:
        /* <DEDUP_REMOVED lines=15> */
.L_x_2480:
[----:B------:R-:W-:Y:S05]  /*4b50*/  BSYNC.RECONVERGENT B0 ;  /* 0x0000000000007941 */ /* 0x000fea0003800200 */
.L_x_2479:
        /* <DEDUP_REMOVED lines=45> */
.L_x_2493:
        /* <DEDUP_REMOVED lines=26> */
[----:B0-----:R-:W-:Y:S02]  /*4fd0*/  F2FP.F16.F32.PACK_AB R145, R139, R138 ;  /* 0x0000008a8b91723e */ /* 0x001fe400000000ff */
[----:B------:R-:W-:Y:S01]  /*4fe0*/  F2FP.F16.F32.PACK_AB R144, R137, R136 ;  /* 0x000000888990723e */ /* 0x000fe200000000ff */
[----:B------:R-:W-:Y:S06]  /*4ff0*/  BRA `(.L_x_2494) ;  /* 0x0000000c00187947 */ /* 0x000fec0003800000 */
.L_x_2492:
        /* <DEDUP_REMOVED lines=36> */
.L_x_2495:
        /* <DEDUP_REMOVED lines=29> */
.L_x_2491:
        /* <DEDUP_REMOVED lines=40> */
.L_x_2497:
        /* <DEDUP_REMOVED lines=29> */
.L_x_2496:
        /* <DEDUP_REMOVED lines=36> */
.L_x_2498:
        /* <DEDUP_REMOVED lines=28> */
.L_x_2494:
[----:B------:R-:W0:Y:S01]  /*5c60*/  @P0 LDC.64 R150, c[0x0][0x478] ;  /* 0x00011e00ff960b82 */ /* 0x000e220000000a00 */
[----:B------:R-:W2:Y:S01]  /*5c70*/  @UP0 LDCU.64 UR26, c[0x0][0x470] ;  /* 0x00008e00ff1a07ac */ /* 0x000ea20008000a00 */
        /* <DEDUP_REMOVED lines=9> */
[C---:B--2---:R-:W-:Y:S01]  /*5d10*/  @P0 IMAD.WIDE.U32 R144, R2.reuse, R144, UR26 ;  /* 0x0000001a02900e25 */ /* 0x044fe2000f8e0090 */
[----:B------:R-:W-:-:S04]  /*5d20*/  IADD3 R2, PT, PT, R2, 0x100, RZ ;  /* 0x0000010002027810 */ /* 0x000fc80007ffe0ff */
[----:B------:R2:W-:Y:S03]  /*5d30*/  @P5 STG.E.128 desc[UR16][R144.64], R128 ;  /* 0x0000008090005986 */ /* 0x0005e6000c101d10 */
.L_x_2490:
[----:B------:R-:W-:Y:S05]  /*5d40*/  BSYNC.RECONVERGENT B0 ;  /* 0x0000000000007941 */ /* 0x000fea0003800200 */
.L_x_2489:
        /* <DEDUP_REMOVED lines=12> */
[--C-:B0-2---:R-:W-:Y:S01]  /*5e10*/  FFMA.FTZ R129, R4, UR8, R148.reuse ;  /* 0x0000000804817c23 */ /* 0x105fe20008010094 */
        /* <DEDUP_REMOVED lines=32> */
.L_x_2503:
        /* <DEDUP_REMOVED lines=26> */
[----:B0-2---:R-:W-:Y:S02]  /*61c0*/  F2FP.F16.F32.PACK_AB R145, R139, R138 ;  /* 0x0000008a8b91723e */ /* 0x005fe400000000ff */
[----:B------:R-:W-:Y:S01]  /*61d0*/  F2FP.F16.F32.PACK_AB R144, R137, R136 ;  /* 0x000000888990723e */ /* 0x000fe200000000ff */
[----:B------:R-:W-:Y:S06]  /*61e0*/  BRA `(.L_x_2504) ;  /* 0x0000000c00187947 */ /* 0x000fec0003800000 */
.L_x_2502:
        /* <DEDUP_REMOVED lines=36> */
.L_x_2505:
        /* <DEDUP_REMOVED lines=29> */
.L_x_2501:
[----:B0-2---:R-:W0:Y:S02]  /*6600*/  LDC.64 R144, c[0x0][0x478] ;  /* 0x00011e00ff907b82 */ /* 0x005e240000000a00 */
        /* <DEDUP_REMOVED lines=39> */
.L_x_2507:
        /* <DEDUP_REMOVED lines=29> */
.L_x_2506:
        /* <DEDUP_REMOVED lines=36> */
.L_x_2508:
        /* <DEDUP_REMOVED lines=28> */
.L_x_2504:
        /* <DEDUP_REMOVED lines=14> */
.L_x_2500:
[----:B------:R-:W-:Y:S05]  /*6f30*/  BSYNC.RECONVERGENT B0 ;  /* 0x0000000000007941 */ /* 0x000fea0003800200 */
.L_x_2499:
        /* <DEDUP_REMOVED lines=15> */
[--C-:B0-23--:R-:W-:Y:S01]  /*7030*/  FFMA.FTZ R128, R15, UR8, R148.reuse ;  /* 0x000000080f807c23 */ /* 0x10dfe20008010094 */
        /* <DEDUP_REMOVED lines=29> */
.L_x_2513:
        /* <DEDUP_REMOVED lines=26> */
[----:B0-23--:R-:W-:Y:S02]  /*73b0*/  F2FP.F16.F32.PACK_AB R145, R139, R138 ;  /* 0x0000008a8b91723e */ /* 0x00dfe400000000ff */
[----:B------:R-:W-:Y:S01]  /*73c0*/  F2FP.F16.F32.PACK_AB R144, R137, R136 ;  /* 0x000000888990723e */ /* 0x000fe200000000ff */
[----:B------:R-:W-:Y:S06]  /*73d0*/  BRA `(.L_x_2514) ;  /* 0x0000000c00187947 */ /* 0x000fec0003800000 */
.L_x_2512:
[----:B------:R-:W-:-:S04]  /*73e0*/  UISETP.NE.U32.AND UP0, UPT, UR4, URZ, UPT ;  /* 0x000000ff0400728c */ /* 0x000fc8000bf05070 */
[----:B------:R-:W-:-:S09]  /*73f0*/  UISETP.NE.AND.EX UP0, UPT, UR5, URZ, UPT, UP0 ;  /* 0x000000ff0500728c */ /* 0x000fd2000bf05300 */
[----:B------:R-:W-:Y:S05]  /*7400*/  BRA.U !UP0, `(.L_x_2515) ;  /* 0x0000000108847547 */ /* 0x000fea000b800000 */
[--C-:B0-23--:R-:W-:Y:S01]  /*7410*/  FFMA.FTZ R130, R7, UR8, R148.reuse ;  /* 0x0000000807827c23 */ /* 0x10dfe20008010094 */
        /* <DEDUP_REMOVED lines=25> */
[----:B------:R-:W-:Y:S02]  /*75b0*/  F2FP.F16.F32.PACK_AB R147, R130, R128 ;  /* 0x000000808293723e */ /* 0x000fe400000000ff */
[----:B------:R-:W-:Y:S02]  /*75c0*/  F2FP.F16.F32.PACK_AB R146, R131, R129 ;  /* 0x000000818392723e */ /* 0x000fe400000000ff */
[----:B------:R-:W-:Y:S02]  /*75d0*/  MOV R131, R147 ;  /* 0x0000009300837202 */ /* 0x000fe40000000f00 */
[----:B------:R-:W-:Y:S02]  /*75e0*/  MOV R130, R146 ;  /* 0x0000009200827202 */ /* 0x000fe40000000f00 */
[----:B------:R-:W-:Y:S02]  /*75f0*/  MOV R129, R145 ;  /* 0x0000009100817202 */ /* 0x000fe40000000f00 */
[----:B------:R-:W-:Y:S01]  /*7600*/  MOV R128, R144 ;  /* 0x0000009000807202 */ /* 0x000fe20000000f00 */
[----:B------:R-:W-:Y:S06]  /*7610*/  BRA `(.L_x_2514) ;  /* 0x0000000800887947 */ /* 0x000fec0003800000 */
.L_x_2515:
        /* <DEDUP_REMOVED lines=21> */
[--C-:B------:R-:W-:Y:S01]  /*7770*/  FFMA.FTZ R147, R143, UR8, R148.reuse ;  /* 0x000000088f937c23 */ /* 0x100fe20008010094 */
[----:B------:R-:W-:-:S03]  /*7780*/  FFMA.FTZ R148, R180, UR8, R148 ;  /* 0x00000008b4947c23 */ /* 0x000fc60008010094 */
[----:B------:R-:W-:Y:S01]  /*7790*/  FADD.FTZ R147, R188, -R147 ;  /* 0x80000093bc937221 */ /* 0x000fe20000010000 */
[----:B------:R-:W-:-:S03]  /*77a0*/  FADD.FTZ R148, R181, -R148 ;  /* 0x80000094b5947221 */ /* 0x000fc60000010000 */
[----:B------:R-:W-:Y:S01]  /*77b0*/  FFMA.FTZ R147, R147, UR23, R35 ;  /* 0x0000001793937c23 */ /* 0x000fe20008010023 */
[----:B------:R-:W-:-:S05]  /*77c0*/  FFMA.FTZ R148, R148, UR23, R34 ;  /* 0x0000001794947c23 */ /* 0x000fca0008010022 */
[----:B------:R-:W-:Y:S01]  /*77d0*/  F2FP.F16.F32.PACK_AB R147, R147, R148 ;  /* 0x000000949393723e */ /* 0x000fe200000000ff */
[----:B------:R-:W-:Y:S06]  /*77e0*/  BRA `(.L_x_2514) ;  /* 0x0000000800147947 */ /* 0x000fec0003800000 */
.L_x_2511:
[----:B0-23--:R-:W0:Y:S02]  /*77f0*/  LDC.64 R144, c[0x0][0x478] ;  /* 0x00011e00ff907b82 */ /* 0x00de240000000a00 */
        /* <DEDUP_REMOVED lines=39> */
.L_x_2517:
        /* <DEDUP_REMOVED lines=29> */
.L_x_2516:
        /* <DEDUP_REMOVED lines=36> */
.L_x_2518:
        /* <DEDUP_REMOVED lines=28> */
.L_x_2514:
        /* <DEDUP_REMOVED lines=11> */
[----:B--2---:R-:W-:-:S05]  /*80f0*/  @P0 IMAD.WIDE.U32 R144, R2, R144, UR26 ;  /* 0x0000001a02900e25 */ /* 0x004fca000f8e0090 */
[----:B------:R4:W-:Y:S02]  /*8100*/  @P5 STG.E.128 desc[UR16][R144.64], R128 ;  /* 0x0000008090005986 */ /* 0x0009e4000c101d10 */
.L_x_2510:
[----:B------:R-:W-:Y:S05]  /*8110*/  BSYNC.RECONVERGENT B0 ;  /* 0x0000000000007941 */ /* 0x000fea0003800200 */
.L_x_2509:
[----:B------:R-:W-:Y:S01]  /*8120*/  UPLOP3.LUT UP1, UPT, UPT, UPT, UP1, 0x40, 0x4 ;  /* 0x000000000004789c */ /* 0x000fe20003f2e810 */
[----:B------:R-:W-:Y:S10]  /*8130*/  BRA.U !UP3, `(.L_x_2519) ;  /* 0xffffff8d0b287547 */ /* 0x000ff4000b83ffff */
.L_x_2468:
[----:B------:R-:W0:Y:S01]  /*8140*/  S2UR UR4, SR_CTAID.X ;  /* 0x00000000000479c3 */ /* 0x000e220000002500 */
[----:B------:R-:W-:Y:S01]  /*8150*/  BSSY.RECONVERGENT B0, `(.L_x_2520) ;  /* 0x0000022000007945 */ /* 0x000fe20003800200 */
[----:B0-----:R-:W-:-:S06]  /*8160*/  UIMAD UR4, UR4, UR10, URZ ;  /* 0x0000000a040472a4 */ /* 0x001fcc000f8e02ff */
[----:B------:R-:W-:-:S04]  /*8170*/  MOV R0, UR4 ;  /* 0x0000000400007c02 */ /* 0x000fc80008000f00 */
[----:B------:R-:W-:Y:S01]  /*8180*/  LEA.HI R153, R0, R153, RZ, 0x1d ;  /* 0x0000009900997211 */ /* 0x000fe200078fe8ff */
[----:B------:R-:W-:Y:S06]  /*8190*/  @!P4 BRA `(.L_x_2521) ;  /* 0x000000000074c947 */ /* 0x000fec0003800000 */
[----:B------:R-:W2:Y:S01]  /*81a0*/  LDL.LU R156, [R1] ;  /* 0x00000000019c7983 */ /* 0x000ea20000300800 */
[----:B------:R-:W0:Y:S03]  /*81b0*/  LDC.64 R2, c[0x0][0x440] ;  /* 0x00011000ff027b82 */ /* 0x000e260000000a00 */
[----:B------:R-:W2:Y:S04]  /*81c0*/  LDL.LU R157, [R1+0x4] ;  /* 0x00000400019d7983 */ /* 0x000ea80000300800 */
[----:B------:R-:W2:Y:S01]  /*81d0*/  LDL.LU R158, [R1+0x8] ;  /* 0x00000800019e7983 */ /* 0x000ea20000300800 */
[----:B------:R-:W1:Y:S03]  /*81e0*/  LDC.64 R4, c[0x0][0x448] ;  /* 0x00011200ff047b82 */ /* 0x000e660000000a00 */
[----:B------:R-:W2:Y:S04]  /*81f0*/  LDL.LU R159, [R1+0xc] ;  /* 0x00000c00019f7983 */ /* 0x000ea80000300800 */
[----:B------:R-:W2:Y:S01]  /*8200*/  LDL.LU R148, [R1+0x80] ;  /* 0x0000800001947983 */ /* 0x000ea20000300800 */
[----:B------:R-:W1:Y:S03]  /*8210*/  LDC.64 R6, c[0x0][0x450] ;  /* 0x00011400ff067b82 */ /* 0x000e660000000a00 */
[----:B------:R-:W2:Y:S04]  /*8220*/  LDL.LU R149, [R1+0x84] ;  /* 0x0000840001957983 */ /* 0x000ea80000300800 */
[----:B------:R-:W2:Y:S01]  /*8230*/  LDL.LU R150, [R1+0x88] ;  /* 0x0000880001967983 */ /* 0x000ea20000300800 */
[----:B------:R-:W1:Y:S03]  /*8240*/  LDC.64 R8, c[0x0][0x458] ;  /* 0x00011600ff087b82 */ /* 0x000e660000000a00 */
[----:B------:R-:W2:Y:S04]  /*8250*/  LDL.LU R151, [R1+0x8c] ;  /* 0x00008c0001977983 */ /* 0x000ea80000300800 */
[----:B--234-:R-:W2:Y:S04]  /*8260*/  LDL.LU R144, [R1+0x70] ;  /* 0x0000700001907983 */ /* 0x01cea80000300800 */
[----:B------:R-:W2:Y:S04]  /*8270*/  LDL.LU R145, [R1+0x74] ;  /* 0x0000740001917983 */ /* 0x000ea80000300800 */
[----:B------:R-:W2:Y:S04]  /*8280*/  LDL.LU R146, [R1+0x78] ;  /* 0x0000780001927983 */ /* 0x000ea80000300800 */
[----:B------:R-:W2:Y:S01]  /*8290*/  LDL.LU R147, [R1+0x7c] ;  /* 0x00007c0001937983 */ /* 0x000ea20000300800 */
[----:B0-----:R-:W-:-:S04]  /*82a0*/  IMAD.WIDE.U32 R2, R153, 0x20, R2 ;  /* 0x0000002099027825 */ /* 0x001fc800078e0002 */
[C---:B-1----:R-:W-:Y:S01]  /*82b0*/  IMAD.WIDE.U32 R4, R153.reuse, 0x20, R4 ;  /* 0x0000002099047825 */ /* 0x042fe200078e0004 */
[----:B------:R0:W-:Y:S03]  /*82c0*/  STG.E.128 desc[UR16][R2.64+0x10], R248 ;  /* 0x000010f802007986 */ /* 0x0001e6000c101d10 */
[----:B------:R-:W-:-:S04]  /*82d0*/  IMAD.WIDE.U32 R6, R153, 0x20, R6 ;  /* 0x0000002099067825 */ /* 0x000fc800078e0006 */
[C---:B------:R-:W-:Y:S01]  /*82e0*/  IMAD.WIDE.U32 R8, R153.reuse, 0x20, R8 ;  /* 0x0000002099087825 */ /* 0x040fe200078e0008 */
[----:B------:R-:W-:Y:S01]  /*82f0*/  IADD3 R153, PT, PT, R153, 0x100, RZ ;  /* 0x0000010099997810 */ /* 0x000fe20007ffe0ff */
[----:B------:R0:W-:Y:S04]  /*8300*/  STG.E.128 desc[UR16][R2.64], R156 ;  /* 0x0000009c02007986 */ /* 0x0001e8000c101d10 */
[----:B------:R0:W-:Y:S04]  /*8310*/  STG.E.128 desc[UR16][R4.64], R148 ;  /* 0x0000009404007986 */ /* 0x0001e8000c101d10 */
[----:B--2---:R0:W-:Y:S04]  /*8320*/  STG.E.128 desc[UR16][R4.64+0x10], R144 ;  /* 0x0000109004007986 */ /* 0x0041e8000c101d10 */
[----:B------:R0:W-:Y:S04]  /*8330*/  STG.E.128 desc[UR16][R6.64], R92 ;  /* 0x0000005c06007986 */ /* 0x0001e8000c101d10 */
[----:B------:R0:W-:Y:S04]  /*8340*/  STG.E.128 desc[UR16][R6.64+0x10], R88 ;  /* 0x0000105806007986 */ /* 0x0001e8000c101d10 */
[----:B------:R0:W-:Y:S04]  /*8350*/  STG.E.128 desc[UR16][R8.64], R220 ;  /* 0x000000dc08007986 */ /* 0x0001e8000c101d10 */
[----:B------:R0:W-:Y:S02]  /*8360*/  STG.E.128 desc[UR16][R8.64+0x10], R216 ;  /* 0x000010d808007986 */ /* 0x0001e4000c101d10 */
.L_x_2521:
[----:B------:R-:W-:Y:S05]  /*8370*/  BSYNC.RECONVERGENT B0 ;  /* 0x0000000000007941 */ /* 0x000fea0003800200 */
.L_x_2520:
        /* <DEDUP_REMOVED lines=27> */
.L_x_2523:
[----:B------:R-:W-:Y:S05]  /*8530*/  BSYNC.RECONVERGENT B0 ;  /* 0x0000000000007941 */ /* 0x000fea0003800200 */
.L_x_2522:
        /* <DEDUP_REMOVED lines=27> */
.L_x_2525:
[----:B------:R-:W-:Y:S05]  /*86f0*/  BSYNC.RECONVERGENT B0 ;  /* 0x0000000000007941 */ /* 0x000fea0003800200 */
.L_x_2524:
[----:B------:R-:W-:Y:S05]  /*8700*/  @!P3 EXIT ;  /* 0x000000000000b94d */ /* 0x000fea0003800000 */
        /* <DEDUP_REMOVED lines=25> */
.L_x_2526:
        /* <DEDUP_REMOVED lines=14> */
.L_x_4868:


//--------------------- .text._ZN10layer_norm31ln_parallel_residual_bwd_kernelINS_13Kernel_traitsI6__halfS2_fS2_fjLj8192ELj1ELj1ELj8ELj16ENS_18Kernel_traits_baseILj8192ES2_S2_fS2_fjLj256EEEEELb0ELb0ELb1EEEvNS_9BwdParamsE --------------------------
	.section	.text._ZN10layer_norm31ln_parallel_residual_bwd_kernelINS_13Kernel_traitsI6__halfS2_fS2_fjLj8192ELj1ELj1ELj8ELj16ENS_18Kernel_traits_baseILj8192ES2_S2_fS2_fjLj256EEEEELb0ELb0ELb1EEEvNS_9BwdParamsE,"ax",@progbits
	.align	128
        .global         _ZN10layer_norm31ln_parallel_residual_bwd_kernelINS_13Kernel_traitsI6__halfS2_fS2_fjLj8192ELj1ELj1ELj8ELj16ENS_18Kernel_traits_baseILj8192ES2_S2_fS2_fjLj256EEEEELb0ELb0ELb1EEEvNS_9BwdParamsE
        .type           _ZN10layer_norm31ln_parallel_residual_bwd_kernelINS_13Kernel_traitsI6__halfS2_fS2_fjLj8192ELj1ELj1ELj8ELj16ENS_18Kernel_traits_baseILj8192ES2_S2_fS2_fjLj256EEEEELb0ELb0ELb1EEEvNS_9BwdParamsE,@function
        .size           _ZN10layer_norm31ln_parallel_residual_bwd_kernelINS_13Kernel_traitsI6__halfS2_fS2_fjLj8192ELj1ELj1ELj8ELj16ENS_18Kernel_traits_baseILj8192ES2_S2_fS2_fjLj256EEEEELb0ELb0ELb1EEEvNS_9BwdParamsE,(.L_x_4869 - _ZN10layer_norm31ln_parallel_residual_bwd_kernelINS_13Kernel_traitsI6__halfS2_fS2_fjLj8192ELj1ELj1ELj8ELj16ENS_18Kernel_traits_baseILj8192ES2_S2_fS2_fjLj256EEEEELb0ELb0ELb1EEEvNS_9BwdParamsE)
        .other          _ZN10layer_norm31ln_parallel_residual_bwd_kernelINS_13Kernel_traitsI6__halfS2_fS2_fjLj8192ELj1ELj1ELj8ELj16ENS_18Kernel_traits_baseILj8192ES2_S2_fS2_fjLj256EEEEELb0ELb0ELb1EEEvNS_9BwdParamsE,@"STO_CUDA_ENTRY STV_DEFAULT"
_ZN10layer_norm31ln_parallel_residual_bwd_kernelINS_13Kernel_traitsI6__halfS2_fS2_fjLj8192ELj1ELj1ELj8ELj16ENS_18Kernel_traits_baseILj8192ES2_S2_fS2_fjLj256EEEEELb0ELb0ELb1EEEvNS_9BwdParamsE:
.text._ZN10layer_norm31ln_parallel_residual_bwd_kernelINS_13Kernel_traitsI6__halfS2_fS2_fjLj8192ELj1ELj1ELj8ELj16ENS_18Kernel_traits_baseILj8192ES2_S2_fS2_fjLj256EEEEELb0ELb0ELb1EEEvNS_9BwdParamsE:
        /* <DEDUP_REMOVED lines=103> */
[----:B------:R-:W-:Y:S02]  /*0670*/  MOV R205, RZ ;  /* 0x000000ff00cd7202 */ /* 0x000fe40000000f00 */
        /* <DEDUP_REMOVED lines=14> */
[----:B------:R0:W5:Y:S01]  /*0760*/  LDG.E.128 R8, desc[UR14][R2.64+0x3000] ;  /* 0x0030000e02087981 */ /* 0x000162000c1e1d00 */
[----:B------:R-:W-:Y:S02]  /*0770*/  CS2R R166, SRZ ;  /* 0x0000000000a67805 */ /* 0x000fe4000001ff00 */
[----:B------:R-:W-:Y:S02]  /*0780*/  CS2R R164, SRZ ;  /* 0x0000000000a47805 */ /* 0x000fe4000001ff00 */
[----:B------:R-:W-:Y:S01]  /*0790*/  CS2R R162, SRZ ;  /* 0x0000000000a27805 */ /* 0x000fe2000001ff00 */
[----:B------:R-:W5:Y:S01]  /*07a0*/  LDG.E.128 R4, desc[UR14][R12.64+0x3000] ;  /* 0x0030000e0c047981 */ /* 0x000f62000c1e1d00 */
        /* <DEDUP_REMOVED lines=27> */
[----:B------:R-:W1:Y:S01]  /*0960*/  LDCU UR21, c[0x0][0x388] ;  /* 0x00007100ff1577ac */ /* 0x000e620008000800 */
        /* <DEDUP_REMOVED lines=9> */
[----:B0-----:R-:W-:Y:S02]  /*0a00*/  HADD2.F32 R2, -RZ, R36.H1_H1 ;  /* 0x30000024ff027230 */ /* 0x001fe40000004100 */
[--C-:B------:R-:W-:Y:S01]  /*0a10*/  HADD2.F32 R3, -RZ, R37.reuse.H0_H0 ;  /* 0x20000025ff037230 */ /* 0x100fe20000004100 */
[----:B------:R0:W-:Y:S04]  /*0a20*/  STL [R1+0xf8], R0 ;  /* 0x0000f80001007387 */ /* 0x0001e80000100800 */
[----:B------:R3:W-:Y:S01]  /*0a30*/  STL [R1+0xf0], R2 ;  /* 0x0000f00201007387 */ /* 0x0007e20000100800 */
[----:B0-----:R-:W-:-:S03]  /*0a40*/  HADD2.F32 R0, -RZ, R37.H1_H1 ;  /* 0x30000025ff007230 */ /* 0x001fc60000004100 */
[----:B------:R0:W-:Y:S01]  /*0a50*/  STL [R1+0xe8], R3 ;  /* 0x0000e80301007387 */ /* 0x0001e20000100800 */
[----:B---3--:R-:W-:-:S03]  /*0a60*/  HADD2.F32 R2, -RZ, R38.H0_H0 ;  /* 0x20000026ff027230 */ /* 0x008fc60000004100 */
[----:B------:R3:W-:Y:S01]  /*0a70*/  STL [R1+0xe0], R0 ;  /* 0x0000e00001007387 */ /* 0x0007e20000100800 */
[----:B0-----:R-:W-:-:S03]  /*0a80*/  HADD2.F32 R3, -RZ, R38.H1_H1 ;  /* 0x30000026ff037230 */ /* 0x001fc60000004100 */
[----:B------:R0:W-:Y:S01]  /*0a90*/  STL [R1+0xd8], R2 ;  /* 0x0000d80201007387 */ /* 0x0001e20000100800 */
[----:B---3--:R-:W-:-:S03]  /*0aa0*/  HADD2.F32 R0, -RZ, R39.H0_H0 ;  /* 0x20000027ff007230 */ /* 0x008fc60000004100 */
[----:B------:R4:W-:Y:S04]  /*0ab0*/  STL [R1+0xd0], R3 ;  /* 0x0000d00301007387 */ /* 0x0009e80000100800 */
[----:B------:R3:W-:Y:S01]  /*0ac0*/  STL [R1+0xc8], R0 ;  /* 0x0000c80001007387 */ /* 0x0007e20000100800 */
[----:B0-----:R-:W-:Y:S02]  /*0ad0*/  HADD2.F32 R2, -RZ, R39.H1_H1 ;  /* 0x30000027ff027230 */ /* 0x001fe40000004100 */
[----:B----4-:R-:W-:-:S03]  /*0ae0*/  HADD2.F32 R3, -RZ, R32.H0_H0 ;  /* 0x20000020ff037230 */ /* 0x010fc60000004100 */
[----:B------:R0:W-:Y:S01]  /*0af0*/  STL [R1+0xc0], R2 ;  /* 0x0000c00201007387 */ /* 0x0001e20000100800 */
[----:B---3--:R-:W-:-:S03]  /*0b00*/  HADD2.F32 R0, -RZ, R32.H1_H1 ;  /* 0x30000020ff007230 */ /* 0x008fc60000004100 */
[----:B------:R3:W-:Y:S04]  /*0b10*/  STL [R1+0xf4], R3 ;  /* 0x0000f40301007387 */ /* 0x0007e80000100800 */
[----:B------:R4:W-:Y:S01]  /*0b20*/  STL [R1+0xec], R0 ;  /* 0x0000ec0001007387 */ /* 0x0009e20000100800 */
[--C-:B0-----:R-:W-:Y:S02]  /*0b30*/  HADD2.F32 R2, -RZ, R33.reuse.H0_H0 ;  /* 0x20000021ff027230 */ /* 0x101fe40000004100 */
[----:B---3--:R-:W-:-:S03]  /*0b40*/  HADD2.F32 R3, -RZ, R33.H1_H1 ;  /* 0x30000021ff037230 */ /* 0x008fc60000004100 */
[----:B------:R0:W-:Y:S01]  /*0b50*/  STL [R1+0xe4], R2 ;  /* 0x0000e40201007387 */ /* 0x0001e20000100800 */
[----:B----4-:R-:W-:-:S03]  /*0b60*/  HADD2.F32 R0, -RZ, R34.H0_H0 ;  /* 0x20000022ff007230 */ /* 0x010fc60000004100 */
[----:B------:R3:W-:Y:S04]  /*0b70*/  STL [R1+0xdc], R3 ;  /* 0x0000dc0301007387 */ /* 0x0007e80000100800 */
[----:B------:R4:W-:Y:S01]  /*0b80*/  STL [R1+0xd4], R0 ;  /* 0x0000d40001007387 */ /* 0x0009e20000100800 */
[----:B0-----:R-:W-:Y:S02]  /*0b90*/  HADD2.F32 R2, -RZ, R34.H1_H1 ;  /* 0x30000022ff027230 */ /* 0x001fe40000004100 */
[----:B---3--:R-:W-:-:S03]  /*0ba0*/  HADD2.F32 R3, -RZ, R35.H0_H0 ;  /* 0x20000023ff037230 */ /* 0x008fc60000004100 */
[----:B------:R2:W-:Y:S01]  /*0bb0*/  STL [R1+0xcc], R2 ;  /* 0x0000cc0201007387 */ /* 0x0005e20000100800 */
[----:B----4-:R-:W-:-:S03]  /*0bc0*/  HADD2.F32 R0, -RZ, R35.H1_H1 ;  /* 0x30000023ff007230 */ /* 0x010fc60000004100 */
[----:B------:R0:W-:Y:S04]  /*0bd0*/  STL [R1+0xc4], R3 ;  /* 0x0000c40301007387 */ /* 0x0001e80000100800 */
[----:B------:R3:W-:Y:S01]  /*0be0*/  STL [R1+0xbc], R0 ;  /* 0x0000bc0001007387 */ /* 0x0007e20000100800 */
[--C-:B--2---:R-:W-:Y:S02]  /*0bf0*/  HADD2.F32 R2, -RZ, R28.reuse.H0_H0 ;  /* 0x2000001cff027230 */ /* 0x104fe40000004100 */
[----:B0-----:R-:W-:-:S03]  /*0c00*/  HADD2.F32 R3, -RZ, R28.H1_H1 ;  /* 0x3000001cff037230 */ /* 0x001fc60000004100 */
[----:B------:R0:W-:Y:S01]  /*0c10*/  STL [R1+0xb8], R2 ;  /* 0x0000b80201007387 */ /* 0x0001e20000100800 */
[----:B---3--:R-:W-:-:S03]  /*0c20*/  HADD2.F32 R0, -RZ, R29.H0_H0 ;  /* 0x2000001dff007230 */ /* 0x008fc60000004100 */
[----:B------:R2:W-:Y:S04]  /*0c30*/  STL [R1+0xb0], R3 ;  /* 0x0000b00301007387 */ /* 0x0005e80000100800 */
[----:B------:R3:W-:Y:S01]  /*0c40*/  STL [R1+0xa8], R0 ;  /* 0x0000a80001007387 */ /* 0x0007e20000100800 */
[----:B0-----:R-:W-:Y:S02]  /*0c50*/  HADD2.F32 R2, -RZ, R29.H1_H1 ;  /* 0x3000001dff027230 */ /* 0x001fe40000004100 */
[----:B--2---:R-:W-:-:S03]  /*0c60*/  HADD2.F32 R3, -RZ, R30.H0_H0 ;  /* 0x2000001eff037230 */ /* 0x004fc60000004100 */
[----:B------:R0:W-:Y:S01]  /*0c70*/  STL [R1+0xa0], R2 ;  /* 0x0000a00201007387 */ /* 0x0001e20000100800 */
[----:B---3--:R-:W-:-:S03]  /*0c80*/  HADD2.F32 R0, -RZ, R30.H1_H1 ;  /* 0x3000001eff007230 */ /* 0x008fc60000004100 */
[----:B------:R2:W-:Y:S04]  /*0c90*/  STL [R1+0x98], R3 ;  /* 0x0000980301007387 */ /* 0x0005e80000100800 */
[----:B------:R5:W-:Y:S01]  /*0ca0*/  STL [R1+0x90], R0 ;  /* 0x0000900001007387 */ /* 0x000be20000100800 */
[--C-:B0-----:R-:W-:Y:S02]  /*0cb0*/  HADD2.F32 R2, -RZ, R31.reuse.H0_H0 ;  /* 0x2000001fff027230 */ /* 0x101fe40000004100 */
[----:B--2---:R-:W-:-:S03]  /*0cc0*/  HADD2.F32 R3, -RZ, R31.H1_H1 ;  /* 0x3000001fff037230 */ /* 0x004fc60000004100 */
[----:B------:R0:W-:Y:S01]  /*0cd0*/  STL [R1+0x88], R2 ;  /* 0x0000880201007387 */ /* 0x0001e20000100800 */
[----:B-----5:R-:W-:-:S03]  /*0ce0*/  HADD2.F32 R0, -RZ, R24.H0_H0 ;  /* 0x20000018ff007230 */ /* 0x020fc60000004100 */
        /* <DEDUP_REMOVED lines=11> */
[----:B---3--:R-:W-:-:S03]  /*0da0*/  HADD2.F32 R0, -RZ, R27.H0_H0 ;  /* 0x2000001bff007230 */ /* 0x008fc60000004100 */
[----:B------:R-:W-:Y:S04]  /*0db0*/  STL [R1+0x8c], R3 ;  /* 0x00008c0301007387 */ /* 0x000fe80000100800 */
[----:B------:R2:W-:Y:S01]  /*0dc0*/  STL [R1+0x84], R0 ;  /* 0x0000840001007387 */ /* 0x0005e20000100800 */
[----:B0-----:R-:W-:-:S05]  /*0dd0*/  HADD2.F32 R2, -RZ, R27.H1_H1 ;  /* 0x3000001bff027230 */ /* 0x001fca0000004100 */
[----:B------:R0:W-:Y:S01]  /*0de0*/  STL [R1+0x7c], R2 ;  /* 0x00007c0201007387 */ /* 0x0001e20000100800 */
[----:B--2---:R-:W-:Y:S02]  /*0df0*/  HADD2.F32 R0, -RZ, R20.H0_H0 ;  /* 0x20000014ff007230 */ /* 0x004fe40000004100 */
[----:B------:R-:W-:-:S03]  /*0e00*/  HADD2.F32 R3, -RZ, R21.H0_H0 ;  /* 0x20000015ff037230 */ /* 0x000fc60000004100 */
[----:B------:R2:W-:Y:S01]  /*0e10*/  STL [R1+0x78], R0 ;  /* 0x0000780001007387 */ /* 0x0005e20000100800 */
[----:B0-----:R-:W-:-:S05]  /*0e20*/  HADD2.F32 R2, -RZ, R20.H1_H1 ;  /* 0x30000014ff027230 */ /* 0x001fca0000004100 */
[----:B------:R0:W-:Y:S01]  /*0e30*/  STL [R1+0x70], R2 ;  /* 0x0000700201007387 */ /* 0x0001e20000100800 */
[----:B--2---:R-:W-:-:S03]  /*0e40*/  HADD2.F32 R0, -RZ, R21.H1_H1 ;  /* 0x30000015ff007230 */ /* 0x004fc60000004100 */
        /* <DEDUP_REMOVED lines=38> */
[----:B------:R2:W-:Y:S04]  /*10b0*/  STL [R1+0x10], R3 ;  /* 0x0000100301007387 */ /* 0x0005e80000100800 */
[----:B------:R3:W-:Y:S01]  /*10c0*/  STL [R1+0x8], R0 ;  /* 0x0000080001007387 */ /* 0x0007e20000100800 */
[----:B0-----:R-:W-:Y:S02]  /*10d0*/  HADD2.F32 R2, -RZ, R11.H1_H1 ;  /* 0x3000000bff027230 */ /* 0x001fe40000004100 */
[--C-:B--2---:R-:W-:Y:S02]  /*10e0*/  HADD2.F32 R3, -RZ, R4.reuse.H1_H1 ;  /* 0x30000004ff037230 */ /* 0x104fe40000004100 */
[----:B---3--:R-:W-:Y:S01]  /*10f0*/  HADD2.F32 R0, -RZ, R4.H0_H0 ;  /* 0x20000004ff007230 */ /* 0x008fe20000004100 */
[----:B------:R0:W-:Y:S04]  /*1100*/  STL [R1], R2 ;  /* 0x0000000201007387 */ /* 0x0001e80000100800 */
[----:B------:R2:W-:Y:S01]  /*1110*/  STL [R1+0x34], R0 ;  /* 0x0000340001007387 */ /* 0x0005e20000100800 */
[----:B0-----:R-:W-:-:S03]  /*1120*/  HADD2.F32 R2, -RZ, R5.H0_H0 ;  /* 0x20000005ff027230 */ /* 0x001fc60000004100 */
[----:B------:R0:W-:Y:S01]  /*1130*/  STL [R1+0x2c], R3 ;  /* 0x00002c0301007387 */ /* 0x0001e20000100800 */
[----:B--2---:R-:W-:-:S03]  /*1140*/  HADD2.F32 R0, -RZ, R5.H1_H1 ;  /* 0x30000005ff007230 */ /* 0x004fc60000004100 */
[----:B------:R2:W-:Y:S04]  /*1150*/  STL [R1+0x24], R2 ;  /* 0x0000240201007387 */ /* 0x0005e80000100800 */
[----:B------:R3:W-:Y:S01]  /*1160*/  STL [R1+0x1c], R0 ;  /* 0x00001c0001007387 */ /* 0x0007e20000100800 */
[--C-:B0-----:R-:W-:Y:S02]  /*1170*/  HADD2.F32 R3, -RZ, R6.reuse.H0_H0 ;  /* 0x20000006ff037230 */ /* 0x101fe40000004100 */
[----:B--2---:R-:W-:-:S03]  /*1180*/  HADD2.F32 R2, -RZ, R6.H1_H1 ;  /* 0x30000006ff027230 */ /* 0x004fc60000004100 */
[----:B------:R-:W-:Y:S01]  /*1190*/  STL [R1+0x14], R3 ;  /* 0x0000140301007387 */ /* 0x000fe20000100800 */
[----:B---3--:R-:W-:-:S03]  /*11a0*/  HADD2.F32 R0, -RZ, R7.H0_H0 ;  /* 0x20000007ff007230 */ /* 0x008fc60000004100 */
[----:B------:R-:W-:Y:S01]  /*11b0*/  STL [R1+0xc], R2 ;  /* 0x00000c0201007387 */ /* 0x000fe20000100800 */
[----:B------:R-:W-:-:S03]  /*11c0*/  HADD2.F32 R250, -RZ, R7.H1_H1 ;  /* 0x30000007fffa7230 */ /* 0x000fc60000004100 */
[----:B------:R0:W-:Y:S02]  /*11d0*/  STL [R1+0x4], R0 ;  /* 0x0000040001007387 */ /* 0x0001e40000100800 */
[----:B01----:R-:W-:-:S07]  /*11e0*/  MOV R0, RZ ;  /* 0x000000ff00007202 */ /* 0x003fce0000000f00 */
.L_x_2562:
[----:B------:R-:W-:Y:S01]  /*11f0*/  UIMAD.WIDE UR6, UR4, 0x4, UR16 ;  /* 0x00000004040678a5 */ /* 0x000fe2000f8e0210 */
[----:B0-----:R-:W0:Y:S01]  /*1200*/  LDC.64 R100, c[0x0][0x3a8] ;  /* 0x0000ea00ff647b82 */ /* 0x001e220000000a00 */
[----:B------:R-:W-:Y:S01]  /*1210*/  UIMAD UR5, UR4, UR21, URZ ;  /* 0x00000015040572a4 */ /* 0x000fe2000f8e02ff */
[----:B------:R-:W2:Y:S03]  /*1220*/  LDL R196, [R1+0xf4] ;  /* 0x0000f40001c47983 */ /* 0x000ea60000100800 */
[----:B------:R-:W-:Y:S01]  /*1230*/  MOV R2, UR6 ;  /* 0x0000000600027c02 */ /* 0x000fe20008000f00 */
[----:B------:R-:W3:Y:S02]  /*1240*/  LDL R195, [R1+0xf8] ;  /* 0x0000f80001c37983 */ /* 0x000ee40000100800 */
[----:B------:R-:W1:Y:S01]  /*1250*/  LDC.64 R98, c[0x0][0x430] ;  /* 0x00010c00ff627b82 */ /* 0x000e620000000a00 */
[----:B------:R-:W-:Y:S01]  /*1260*/  USHF.R.S32.HI UR6, URZ, 0x1f, UR5 ;  /* 0x0000001fff067899 */ /* 0x000fe20008011405 */
[----:B------:R-:W-:Y:S01]  /*1270*/  MOV R3, UR7 ;  /* 0x0000000700037c02 */ /* 0x000fe20008000f00 */
[----:B------:R-:W-:Y:S01]  /*1280*/  UIMAD.WIDE UR8, UR4, 0x4, UR18 ;  /* 0x00000004040878a5 */ /* 0x000fe2000f8e0212 */
[----:B------:R-:W4:Y:S01]  /*1290*/  LDL R107, [R1+0xec] ;  /* 0x0000ec00016b7983 */ /* 0x000f220000100800 */
[----:B------:R-:W-:-:S03]  /*12a0*/  ULEA.HI UR6, UR6, UR5, URZ, 0x3 ;  /* 0x0000000506067291 */ /* 0x000fc6000f8f18ff */
[----:B------:R-:W1:Y:S01]  /*12b0*/  LDC.64 R104, c[0x0][0x428] ;  /* 0x00010a00ff687b82 */ /* 0x000e620000000a00 */
[----:B------:R0:W2:Y:S02]  /*12c0*/  LDG.E R96, desc[UR14][R2.64] ;  /* 0x0000000e02607981 */ /* 0x0000a4000c1e1900 */
[----:B------:R-:W-:Y:S02]  /*12d0*/  MOV R194, UR6 ;  /* 0x0000000600c27c02 */ /* 0x000fe40008000f00 */
[----:B------:R-:W4:Y:S02]  /*12e0*/  LDL R106, [R1+0xf0] ;  /* 0x0000f000016a7983 */ /* 0x000f240000100800 */
[----:B------:R-:W-:Y:S02]  /*12f0*/  LEA.HI.SX32 R194, R194, R251, 0x1d ;  /* 0x000000fbc2c27211 */ /* 0x000fe400078feaff */
[----:B------:R-:W4:Y:S01]  /*1300*/  LDL R103, [R1+0xe4] ;  /* 0x0000e40001677983 */ /* 0x000f220000100800 */
[----:B0-----:R-:W-:-:S02]  /*1310*/  MOV R2, UR8 ;  /* 0x0000000800027c02 */ /* 0x001fc40008000f00 */
[----:B------:R-:W-:Y:S01]  /*1320*/  MOV R3, UR9 ;  /* 0x0000000900037c02 */ /* 0x000fe20008000f00 */
[C---:B------:R-:W-:Y:S01]  /*1330*/  IMAD.WIDE.U32 R76, R194.reuse, 0x20, R100 ;  /* 0x00000020c24c7825 */ /* 0x040fe200078e0064 */
[----:B------:R-:W4:Y:S04]  /*1340*/  LDL R102, [R1+0xe8] ;  /* 0x0000e80001667983 */ /* 0x000f280000100800 */
[----:B------:R0:W3:Y:S01]  /*1350*/  LDG.E R97, desc[UR14][R2.64] ;  /* 0x0000000e02617981 */ /* 0x0000e2000c1e1900 */
[----:B-1----:R-:W-:-:S03]  /*1360*/  IMAD.WIDE.U32 R68, R194, 0x10, R98 ;  /* 0x00000010c2447825 */ /* 0x002fc600078e0062 */
[----:B------:R-:W4:Y:S01]  /*1370*/  LDG.E.128 R64, desc[UR14][R76.64] ;  /* 0x0000000e4c407981 */ /* 0x000f22000c1e1d00 */
[----:B------:R-:W-:-:S03]  /*1380*/  IMAD.WIDE.U32 R72, R194, 0x10, R104 ;  /* 0x00000010c2487825 */ /* 0x000fc600078e0068 */
[----:B------:R-:W4:Y:S04]  /*1390*/  LDG.E.128 R68, desc[UR14][R68.64] ;  /* 0x0000000e44447981 */ /* 0x000f28000c1e1d00 */
[----:B------:R-:W4:Y:S04]  /*13a0*/  LDG.E.128 R72, desc[UR14][R72.64] ;  /* 0x0000000e48487981 */ /* 0x000f28000c1e1d00 */
[----:B------:R1:W-:Y:S04]  /*13b0*/  STL [R1+0xfc], R36 ;  /* 0x0000fc2401007387 */ /* 0x0003e80000100800 */
[----:B------:R-:W4:Y:S01]  /*13c0*/  LDL R197, [R1+0xdc] ;  /* 0x0000dc0001c57983 */ /* 0x000f220000100800 */
[----:B------:R-:W-:-:S02]  /*13d0*/  ISETP.NE.U32.AND P0, PT, RZ, UR22, PT ;  /* 0x00000016ff007c0c */ /* 0x000fc4000bf05070 */
[C---:B------:R-:W-:Y:S01]  /*13e0*/  IADD3 R192, PT, PT, R194.reuse, 0x100, RZ ;  /* 0x00000100c2c07810 */ /* 0x040fe20007ffe0ff */
[----:B------:R-:W4:Y:S04]  /*13f0*/  LDG.E.128 R76, desc[UR14][R76.64+0x10] ;  /* 0x0000100e4c4c7981 */ /* 0x000f28000c1e1d00 */
[----:B-1----:R-:W4:Y:S01]  /*1400*/  LDL R36, [R1+0xe0] ;  /* 0x0000e00001247983 */ /* 0x002f220000100800 */
[----:B------:R-:W-:Y:S02]  /*1410*/  ISETP.NE.AND.EX P0, PT, RZ, UR23, PT, P0 ;  /* 0x00000017ff007c0c */ /* 0x000fe4000bf05300 */
[----:B------:R-:W-:Y:S01]  /*1420*/  ISETP.NE.AND P2, PT, RZ, UR20, PT ;  /* 0x00000014ff007c0c */ /* 0x000fe2000bf45270 */
[----:B------:R-:W4:Y:S01]  /*1430*/  LDL R202, [R1+0xd4] ;  /* 0x0000d40001ca7983 */ /* 0x000f220000100800 */
[----:B------:R-:W-:-:S03]  /*1440*/  IADD3 R193, PT, PT, R194, 0x300, RZ ;  /* 0x00000300c2c17810 */ /* 0x000fc60007ffe0ff */
[----:B------:R-:W4:Y:S04]  /*1450*/  LDL R198, [R1+0xd8] ;  /* 0x0000d80001c67983 */ /* 0x000f280000100800 */
[----:B------:R-:W4:Y:S02]  /*1460*/  LDL R201, [R1+0xcc] ;  /* 0x0000cc0001c97983 */ /* 0x000f240000100800 */
[----:B0-----:R-:W0:Y:S02]  /*1470*/  @P0 LDC.64 R2, c[0x0][0x438] ;  /* 0x00010e00ff020b82 */ /* 0x001e240000000a00 */
[----:B------:R-:W4:Y:S04]  /*1480*/  LDL R200, [R1+0xd0] ;  /* 0x0000d00001c87983 */ /* 0x000f280000100800 */
[----:B------:R-:W4:Y:S01]  /*1490*/  LDL R199, [R1+0xc4] ;  /* 0x0000c40001c77983 */ /* 0x000f220000100800 */
[----:B---3--:R-:W-:Y:S01]  /*14a0*/  R2UR UR9, R97 ;  /* 0x00000000610972ca */ /* 0x008fe200000e0000 */
[----:B0-----:R-:W-:-:S02]  /*14b0*/  @P0 IMAD.WIDE.U32 R2, R192, 0x20, R2 ;  /* 0x00000020c0020825 */ /* 0x001fc400078e0002 */
[----:B------:R-:W3:Y:S01]  /*14c0*/  LDL R203, [R1+0xc0] ;  /* 0x0000c00001cb7983 */ /* 0x000ee20000100800 */
[----:B------:R-:W-:Y:S01]  /*14d0*/  IADD3 R191, PT, PT, R194, 0x200, RZ ;  /* 0x00000200c2bf7810 */ /* 0x000fe20007ffe0ff */
[----:B------:R-:W0:Y:S02]  /*14e0*/  @P0 LDC.64 R94, c[0x0][0x438] ;  /* 0x00010e00ff5e0b82 */ /* 0x000e240000000a00 */
[----:B------:R-:W5:Y:S04]  /*14f0*/  @P0 LDG.E.128 R12, desc[UR14][R2.64] ;  /* 0x0000000e020c0981 */ /* 0x000f68000c1e1d00 */
[----:B------:R1:W5:Y:S04]  /*1500*/  @P0 LDG.E.128 R16, desc[UR14][R2.64+0x10] ;  /* 0x0000100e02100981 */ /* 0x000368000c1e1d00 */
[----:B------:R-:W3:Y:S04]  /*1510*/  LDL R204, [R1+0x80] ;  /* 0x0000800001cc7983 */ /* 0x000ee80000100800 */
[----:B------:R-:W3:Y:S01]  /*1520*/  LDL R245, [R1+0x6c] ;  /* 0x00006c0001f57983 */ /* 0x000ee20000100800 */
[----:B-1----:R-:W1:Y:S01]  /*1530*/  @P0 LDC.64 R2, c[0x0][0x438] ;  /* 0x00010e00ff020b82 */ /* 0x002e620000000a00 */
[----:B--2---:R-:W-:-:S02]  /*1540*/  FSEL R96, R96, RZ, !P2 ;  /* 0x000000ff60607208 */ /* 0x004fc40005000000 */
[----:B------:R-:W2:Y:S02]  /*1550*/  LDL R252, [R1+0x10] ;  /* 0x0000100001fc7983 */ /* 0x000ea40000100800 */
[----:B------:R-:W-:Y:S01]  /*1560*/  R2UR UR5, R96 ;  /* 0x00000000600572ca */ /* 0x000fe200000e0000 */
[----:B-1----:R-:W-:-:S05]  /*1570*/  @P0 IMAD.WIDE.U32 R2, R193, 0x20, R2 ;  /* 0x00000020c1020825 */ /* 0x002fca00078e0002 */
[----:B------:R-:W5:Y:S04]  /*1580*/  @P0 LDG.E.128 R28, desc[UR14][R2.64] ;  /* 0x0000000e021c0981 */ /* 0x000f68000c1e1d00 */
[----:B------:R4:W5:Y:S03]  /*1590*/  @P0 LDG.E.128 R32, desc[UR14][R2.64+0x10] ;  /* 0x0000100e02200981 */ /* 0x000966000c1e1d00 */
[----:B----4-:R-:W-:Y:S01]  /*15a0*/  FADD.FTZ R2, R64, -UR5 ;  /* 0x8000000540027e21 */ /* 0x010fe20008010000 */
[----:B------:R-:W-:-:S03]  /*15b0*/  HADD2.F32 R64, -RZ, R68.H0_H0 ;  /* 0x20000044ff407230 */ /* 0x000fc60000004100 */
[----:B------:R-:W-:Y:S01]  /*15c0*/  FMUL.FTZ R2, R2, UR9 ;  /* 0x0000000902027c20 */ /* 0x000fe20008410000 */
[----:B------:R-:W-:Y:S02]  /*15d0*/  HADD2.F32 R3, -RZ, R72.H0_H0 ;  /* 0x20000048ff037230 */ /* 0x000fe40000004100 */
[----:B------:R-:W-:Y:S01]  /*15e0*/  FADD.FTZ R247, R64, R247 ;  /* 0x000000f740f77221 */ /* 0x000fe20000010000 */
[-C--:B------:R-:W-:Y:S01]  /*15f0*/  FFMA.FTZ R171, R2, R64.reuse, R171 ;  /* 0x0000004002ab7223 */ /* 0x080fe200000100ab */
[----:B------:R-:W-:Y:S01]  /*1600*/  FMUL.FTZ R64, R196, R64 ;  /* 0x00000040c4407220 */ /* 0x000fe20000410000 */
[----:B------:R-:W-:Y:S01]  /*1610*/  FADD.FTZ R139, R3, R139 ;  /* 0x0000008b038b7221 */ /* 0x000fe20000010000 */
[-C--:B------:R-:W-:Y:S01]  /*1620*/  FFMA.FTZ R0, R2, R3.reuse, R0 ;  /* 0x0000000302007223 */ /* 0x080fe20000010000 */
[----:B------:R-:W-:Y:S01]  /*1630*/  FADD.FTZ R65, R65, -UR5 ;  /* 0x8000000541417e21 */ /* 0x000fe20008010000 */
[----:B------:R-:W-:Y:S01]  /*1640*/  FFMA.FTZ R3, R195, R3, R64 ;  /* 0x00000003c3037223 */ /* 0x000fe20000010040 */
[----:B------:R-:W-:-:S02]  /*1650*/  HADD2.F32 R64, -RZ, R68.H1_H1 ;  /* 0x30000044ff407230 */ /* 0x000fc40000004100 */
[----:B------:R-:W-:Y:S01]  /*1660*/  FADD.FTZ R66, R66, -UR5 ;  /* 0x8000000542427e21 */ /* 0x000fe20008010000 */
[----:B------:R-:W-:Y:S02]  /*1670*/  HADD2.F32 R68, -RZ, R72.H1_H1 ;  /* 0x30000048ff447230 */ /* 0x000fe40000004100 */
[----:B------:R-:W-:Y:S01]  /*1680*/  FMUL.FTZ R72, R65, UR9 ;  /* 0x0000000941487c20 */ /* 0x000fe20008410000 */
[----:B------:R-:W-:Y:S01]  /*1690*/  FADD.FTZ R67, R67, -UR5 ;  /* 0x8000000543437e21 */ /* 0x000fe20008010000 */
[----:B------:R-:W-:Y:S01]  /*16a0*/  FMUL.FTZ R196, R66, UR9 ;  /* 0x0000000942c47c20 */ /* 0x000fe20008410000 */
[--C-:B------:R-:W-:Y:S02]  /*16b0*/  HADD2.F32 R66, -RZ, R69.reuse.H1_H1 ;  /* 0x30000045ff427230 */ /* 0x100fe40000004100 */
[-C--:B------:R-:W-:Y:S01]  /*16c0*/  FMUL.FTZ R65, R107, R64.reuse ;  /* 0x000000406b417220 */ /* 0x080fe20000410000 */
[----:B------:R-:W-:Y:S01]  /*16d0*/  FADD.FTZ R246, R64, R246 ;  /* 0x000000f640f67221 */ /* 0x000fe20000010000 */
[----:B------:R-:W-:Y:S01]  /*16e0*/  FFMA.FTZ R172, R72, R64, R172 ;  /* 0x0000004048ac7223 */ /* 0x000fe200000100ac */
[----:B------:R-:W-:-:S02]  /*16f0*/  HADD2.F32 R64, -RZ, R69.H0_H0 ;  /* 0x20000045ff407230 */ /* 0x000fc40000004100 */
[--C-:B------:R-:W-:Y:S02]  /*1700*/  HADD2.F32 R195, -RZ, R73.reuse.H0_H0 ;  /* 0x20000049ffc37230 */ /* 0x100fe40000004100 */
[----:B------:R-:W-:Y:S02]  /*1710*/  HADD2.F32 R69, -RZ, R73.H1_H1 ;  /* 0x30000049ff457230 */ /* 0x000fe40000004100 */
[----:B------:R-:W-:Y:S01]  /*1720*/  FMUL.FTZ R73, R67, UR9 ;  /* 0x0000000943497c20 */ /* 0x000fe20008410000 */
[-C--:B------:R-:W-:Y:S02]  /*1730*/  FMUL.FTZ R67, R197, R66.reuse ;  /* 0x00000042c5437220 */ /* 0x080fe40000410000 */
[----:B------:R-:W-:Y:S01]  /*1740*/  FADD.FTZ R142, R69, R142 ;  /* 0x0000008e458e7221 */ /* 0x000fe20000010000 */
[CC--:B------:R-:W-:Y:S01]  /*1750*/  FFMA.FTZ R110, R73.reuse, R69.reuse, R110 ;  /* 0x00000045496e7223 */ /* 0x0c0fe2000001006e */
[----:B------:R-:W-:Y:S02]  /*1760*/  FFMA.FTZ R69, R36, R69, R67 ;  /* 0x0000004524457223 */ /* 0x000fe40000010043 */
[----:B------:R-:W4:Y:S01]  /*1770*/  LDL R36, [R1+0xc8] ;  /* 0x0000c80001247983 */ /* 0x000f220000100800 */
[----:B------:R-:W-:Y:S01]  /*1780*/  FADD.FTZ R243, R66, R243 ;  /* 0x000000f342f37221 */ /* 0x000fe20000010000 */
[----:B------:R-:W-:Y:S01]  /*1790*/  FFMA.FTZ R174, R73, R66, R174 ;  /* 0x0000004249ae7223 */ /* 0x000fe200000100ae */
[----:B------:R-:W-:Y:S01]  /*17a0*/  FADD.FTZ R197, R76, -UR5 ;  /* 0x800000054cc57e21 */ /* 0x000fe20008010000 */
[----:B------:R-:W-:-:S02]  /*17b0*/  HADD2.F32 R66, -RZ, R70.H0_H0 ;  /* 0x20000046ff427230 */ /* 0x000fc40000004100 */
[----:B------:R-:W-:Y:S02]  /*17c0*/  HADD2.F32 R76, -RZ, R74.H0_H0 ;  /* 0x2000004aff4c7230 */ /* 0x000fe40000004100 */
[----:B------:R-:W-:Y:S01]  /*17d0*/  FMUL.FTZ R197, R197, UR9 ;  /* 0x00000009c5c57c20 */ /* 0x000fe20008410000 */
[----:B------:R-:W-:Y:S02]  /*17e0*/  FMUL.FTZ R67, R202, R66 ;  /* 0x00000042ca437220 */ /* 0x000fe40000410000 */
[----:B------:R-:W-:Y:S01]  /*17f0*/  FADD.FTZ R143, R76, R143 ;  /* 0x0000008f4c8f7221 */ /* 0x000fe20000010000 */
[-C--:B------:R-:W-:Y:S01]  /*1800*/  FFMA.FTZ R111, R197, R76.reuse, R111 ;  /* 0x0000004cc56f7223 */ /* 0x080fe2000001006f */
[----:B------:R-:W-:Y:S01]  /*1810*/  FFMA.FTZ R76, R198, R76, R67 ;  /* 0x0000004cc64c7223 */ /* 0x000fe20000010043 */
[----:B------:R-:W-:Y:S01]  /*1820*/  IMAD.WIDE.U32 R56, R192, 0x20, R100 ;  /* 0x00000020c0387825 */ /* 0x000fe200078e0064 */
[----:B------:R-:W3:Y:S03]  /*1830*/  LDL R198, [R1+0xbc] ;  /* 0x0000bc0001c67983 */ /* 0x000ee60000100800 */
[----:B------:R-:W-:Y:S01]  /*1840*/  FADD.FTZ R77, R77, -UR5 ;  /* 0x800000054d4d7e21 */ /* 0x000fe20008010000 */
[----:B------:R-:W-:Y:S01]  /*1850*/  FADD.FTZ R242, R66, R242 ;  /* 0x000000f242f27221 */ /* 0x000fe20000010000 */
[----:B------:R-:W-:Y:S01]  /*1860*/  FFMA.FTZ R175, R197, R66, R175 ;  /* 0x00000042c5af7223 */ /* 0x000fe200000100af */
[----:B------:R-:W-:Y:S01]  /*1870*/  IMAD.WIDE.U32 R48, R192, 0x10, R98 ;  /* 0x00000010c0307825 */ /* 0x000fe200078e0062 */
[----:B------:R-:W2:Y:S03]  /*1880*/  LDG.E.128 R80, desc[UR14][R56.64] ;  /* 0x0000000e38507981 */ /* 0x000ea6000c1e1d00 */
[----:B------:R-:W-:-:S02]  /*1890*/  HADD2.F32 R66, -RZ, R70.H1_H1 ;  /* 0x30000046ff427230 */ /* 0x000fc40000004100 */
[----:B------:R-:W-:Y:S01]  /*18a0*/  IMAD.WIDE.U32 R52, R192, 0x10, R104 ;  /* 0x00000010c0347825 */ /* 0x000fe200078e0068 */
[----:B------:R-:W2:Y:S03]  /*18b0*/  LDG.E.128 R48, desc[UR14][R48.64] ;  /* 0x0000000e30307981 */ /* 0x000ea6000c1e1d00 */
[----:B------:R-:W-:Y:S02]  /*18c0*/  HADD2.F32 R70, -RZ, R74.H1_H1 ;  /* 0x3000004aff467230 */ /* 0x000fe40000004100 */
[----:B------:R-:W-:Y:S01]  /*18d0*/  FMUL.FTZ R74, R77, UR9 ;  /* 0x000000094d4a7c20 */ /* 0x000fe20008410000 */
[-C--:B------:R-:W-:Y:S01]  /*18e0*/  FMUL.FTZ R67, R201, R66.reuse ;  /* 0x00000042c9437220 */ /* 0x080fe20000410000 */
[----:B------:R-:W-:Y:S01]  /*18f0*/  FADD.FTZ R241, R66, R241 ;  /* 0x000000f142f17221 */ /* 0x000fe20000010000 */
[----:B------:R-:W-:Y:S01]  /*1900*/  FADD.FTZ R78, R78, -UR5 ;  /* 0x800000054e4e7e21 */ /* 0x000fe20008010000 */
[----:B------:R-:W-:Y:S01]  /*1910*/  FFMA.FTZ R176, R74, R66, R176 ;  /* 0x000000424ab07223 */ /* 0x000fe200000100b0 */
[----:B------:R-:W-:Y:S01]  /*1920*/  HADD2.F32 R66, -RZ, R71.H0_H0 ;  /* 0x20000047ff427230 */ /* 0x000fe20000004100 */
[----:B------:R-:W2:Y:S01]  /*1930*/  LDG.E.128 R52, desc[UR14][R52.64] ;  /* 0x0000000e34347981 */ /* 0x000ea2000c1e1d00 */
[----:B------:R-:W-:Y:S01]  /*1940*/  FADD.FTZ R144, R70, R144 ;  /* 0x0000009046907221 */ /* 0x000fe20000010000 */
[----:B------:R-:W-:Y:S01]  /*1950*/  FFMA.FTZ R112, R74, R70, R112 ;  /* 0x000000464a707223 */ /* 0x000fe20000010070 */
[----:B------:R-:W-:-:S02]  /*1960*/  HADD2.F32 R77, -RZ, R75.H0_H0 ;  /* 0x2000004bff4d7230 */ /* 0x000fc40000004100 */
[----:B------:R-:W-:Y:S01]  /*1970*/  FFMA.FTZ R70, R200, R70, R67 ;  /* 0x00000046c8467223 */ /* 0x000fe20000010043 */
[----:B------:R-:W-:Y:S01]  /*1980*/  FMUL.FTZ R78, R78, UR9 ;  /* 0x000000094e4e7c20 */ /* 0x000fe20008410000 */
[----:B------:R-:W2:Y:S01]  /*1990*/  LDL R202, [R1+0xb4] ;  /* 0x0000b40001ca7983 */ /* 0x000ea20000100800 */
[----:B------:R-:W-:Y:S01]  /*19a0*/  FMUL.FTZ R67, R199, R66 ;  /* 0x00000042c7437220 */ /* 0x000fe20000410000 */
[----:B------:R-:W-:Y:S01]  /*19b0*/  FADD.FTZ R145, R77, R145 ;  /* 0x000000914d917221 */ /* 0x000fe20000010000 */
[----:B------:R-:W-:Y:S01]  /*19c0*/  FFMA.FTZ R113, R78, R77, R113 ;  /* 0x0000004d4e717223 */ /* 0x000fe20000010071 */
[----:B------:R-:W2:Y:S01]  /*19d0*/  LDL R201, [R1+0xb8] ;  /* 0x0000b80001c97983 */ /* 0x000ea20000100800 */
[----:B------:R-:W-:Y:S02]  /*19e0*/  HADD2.F32 R71, -RZ, R71.H1_H1 ;  /* 0x30000047ff477230 */ /* 0x000fe40000004100 */
[----:B------:R-:W-:Y:S01]  /*19f0*/  FADD.FTZ R79, R79, -UR5 ;  /* 0x800000054f4f7e21 */ /* 0x000fe20008010000 */
[----:B------:R-:W-:-:S02]  /*1a00*/  HADD2.F32 R75, -RZ, R75.H1_H1 ;  /* 0x3000004bff4b7230 */ /* 0x000fc40000004100 */
[----:B------:R-:W-:Y:S01]  /*1a10*/  FADD.FTZ R240, R66, R240 ;  /* 0x000000f042f07221 */ /* 0x000fe20000010000 */
[----:B------:R-:W2:Y:S04]  /*1a20*/  LDL R200, [R1+0xb0] ;  /* 0x0000b00001c87983 */ /* 0x000ea80000100800 */
[----:B------:R-:W2:Y:S01]  /*1a30*/  LDG.E.128 R56, desc[UR14][R56.64+0x10] ;  /* 0x0000100e38387981 */ /* 0x000ea2000c1e1d00 */
[----:B----4-:R-:W-:-:S03]  /*1a40*/  FFMA.FTZ R77, R36, R77, R67 ;  /* 0x0000004d244d7223 */ /* 0x010fc60000010043 */
[----:B------:R-:W4:Y:S01]  /*1a50*/  LDL R36, [R1+0xac] ;  /* 0x0000ac0001247983 */ /* 0x000f220000100800 */
[----:B------:R-:W-:Y:S01]  /*1a60*/  FMUL.FTZ R199, R79, UR9 ;  /* 0x000000094fc77c20 */ /* 0x000fe20008410000 */
[----:B------:R-:W-:Y:S01]  /*1a70*/  FADD.FTZ R146, R75, R146 ;  /* 0x000000924b927221 */ /* 0x000fe20000010000 */
[----:B------:R-:W-:Y:S01]  /*1a80*/  FFMA.FTZ R177, R78, R66, R177 ;  /* 0x000000424eb17223 */ /* 0x000fe200000100b1 */
[----:B------:R-:W4:Y:S01]  /*1a90*/  LDL R67, [R1+0xa4] ;  /* 0x0000a40001437983 */ /* 0x000f220000100800 */
[----:B------:R-:W-:Y:S01]  /*1aa0*/  FFMA.FTZ R114, R199, R75, R114 ;  /* 0x0000004bc7727223 */ /* 0x000fe20000010072 */
[----:B---3--:R-:W-:-:S04]  /*1ab0*/  FMUL.FTZ R198, R198, R71 ;  /* 0x00000047c6c67220 */ /* 0x008fc80000410000 */
[----:B------:R-:W-:Y:S01]  /*1ac0*/  FFMA.FTZ R198, R203, R75, R198 ;  /* 0x0000004bcbc67223 */ /* 0x000fe200000100c6 */
[----:B--2---:R-:W-:Y:S01]  /*1ad0*/  FADD.FTZ R75, R80, -UR5 ;  /* 0x80000005504b7e21 */ /* 0x004fe20008010000 */
[----:B------:R-:W-:Y:S01]  /*1ae0*/  FADD.FTZ R239, R71, R239 ;  /* 0x000000ef47ef7221 */ /* 0x000fe20000010000 */
[----:B------:R-:W-:Y:S01]  /*1af0*/  FFMA.FTZ R178, R199, R71, R178 ;  /* 0x00000047c7b27223 */ /* 0x000fe200000100b2 */
[----:B------:R-:W2:Y:S01]  /*1b00*/  LDL R203, [R1+0xa8] ;  /* 0x0000a80001cb7983 */ /* 0x000ea20000100800 */
[----:B------:R-:W-:Y:S01]  /*1b10*/  FMUL.FTZ R75, R75, UR9 ;  /* 0x000000094b4b7c20 */ /* 0x000fe20008410000 */
[--C-:B------:R-:W-:Y:S02]  /*1b20*/  HADD2.F32 R66, -RZ, R48.reuse.H0_H0 ;  /* 0x20000030ff427230 */ /* 0x100fe40000004100 */
[----:B------:R-:W-:-:S03]  /*1b30*/  HADD2.F32 R48, -RZ, R48.H1_H1 ;  /* 0x30000030ff307230 */ /* 0x000fc60000004100 */
[----:B------:R-:W-:Y:S01]  /*1b40*/  FADD.FTZ R238, R66, R238 ;  /* 0x000000ee42ee7221 */ /* 0x000fe20000010000 */
[-C--:B------:R-:W-:Y:S01]  /*1b50*/  FFMA.FTZ R179, R75, R66.reuse, R179 ;  /* 0x000000424bb37223 */ /* 0x080fe200000100b3 */
[----:B------:R-:W-:Y:S02]  /*1b60*/  HADD2.F32 R71, -RZ, R52.H0_H0 ;  /* 0x20000034ff477230 */ /* 0x000fe40000004100 */
[----:B------:R-:W-:Y:S02]  /*1b70*/  FMUL.FTZ R66, R202, R66 ;  /* 0x00000042ca427220 */ /* 0x000fe40000410000 */
[----:B------:R-:W3:Y:S01]  /*1b80*/  LDL R202, [R1+0x9c] ;  /* 0x00009c0001ca7983 */ /* 0x000ee20000100800 */
[----:B------:R-:W-:Y:S01]  /*1b90*/  FADD.FTZ R147, R71, R147 ;  /* 0x0000009347937221 */ /* 0x000fe20000010000 */
[-C--:B------:R-:W-:Y:S01]  /*1ba0*/  FFMA.FTZ R115, R75, R71.reuse, R115 ;  /* 0x000000474b737223 */ /* 0x080fe20000010073 */
[----:B------:R-:W-:Y:S02]  /*1bb0*/  FFMA.FTZ R71, R201, R71, R66 ;  /* 0x00000047c9477223 */ /* 0x000fe40000010042 */
[----:B------:R-:W3:Y:S01]  /*1bc0*/  LDL R201, [R1+0xa0] ;  /* 0x0000a00001c97983 */ /* 0x000ee20000100800 */
[----:B----4-:R-:W-:-:S03]  /*1bd0*/  FMUL.FTZ R66, R36, R48 ;  /* 0x0000003024427220 */ /* 0x010fc60000410000 */
[----:B------:R-:W4:Y:S01]  /*1be0*/  LDL R36, [R1+0x94] ;  /* 0x0000940001247983 */ /* 0x000f220000100800 */
[----:B------:R-:W-:Y:S01]  /*1bf0*/  FADD.FTZ R79, R81, -UR5 ;  /* 0x80000005514f7e21 */ /* 0x000fe20008010000 */
[----:B------:R-:W-:-:S03]  /*1c00*/  FADD.FTZ R81, R82, -UR5 ;  /* 0x8000000552517e21 */ /* 0x000fc60008010000 */
[----:B------:R-:W-:Y:S01]  /*1c10*/  FMUL.FTZ R79, R79, UR9 ;  /* 0x000000094f4f7c20 */ /* 0x000fe20008410000 */
[----:B------:R-:W-:Y:S01]  /*1c20*/  FADD.FTZ R237, R48, R237 ;  /* 0x000000ed30ed7221 */ /* 0x000fe20000010000 */
[----:B------:R-:W-:Y:S02]  /*1c30*/  FMUL.FTZ R81, R81, UR9 ;  /* 0x0000000951517c20 */ /* 0x000fe40008410000 */
[----:B------:R-:W-:Y:S01]  /*1c40*/  FFMA.FTZ R180, R79, R48, R180 ;  /* 0x000000304fb47223 */ /* 0x000fe200000100b4 */
[----:B------:R-:W-:Y:S02]  /*1c50*/  HADD2.F32 R48, -RZ, R49.H0_H0 ;  /* 0x20000031ff307230 */ /* 0x000fe40000004100 */
[----:B------:R-:W-:Y:S01]  /*1c60*/  FADD.FTZ R82, R83, -UR5 ;  /* 0x8000000553527e21 */ /* 0x000fe20008010000 */
[----:B------:R-:W-:Y:S02]  /*1c70*/  HADD2.F32 R52, -RZ, R52.H1_H1 ;  /* 0x30000034ff347230 */ /* 0x000fe40000004100 */
[----:B------:R-:W-:-:S02]  /*1c80*/  HADD2.F32 R80, -RZ, R53.H0_H0 ;  /* 0x20000035ff507230 */ /* 0x000fc40000004100 */
[----:B------:R-:W-:Y:S01]  /*1c90*/  FADD.FTZ R236, R48, R236 ;  /* 0x000000ec30ec7221 */ /* 0x000fe20000010000 */
[-C--:B------:R-:W-:Y:S01]  /*1ca0*/  FFMA.FTZ R181, R81, R48.reuse, R181 ;  /* 0x0000003051b57223 */ /* 0x080fe200000100b5 */
[----:B------:R-:W-:Y:S02]  /*1cb0*/  HADD2.F32 R49, -RZ, R49.H1_H1 ;  /* 0x30000031ff317230 */ /* 0x000fe40000004100 */
[----:B------:R-:W-:Y:S01]  /*1cc0*/  FMUL.FTZ R48, R67, R48 ;  /* 0x0000003043307220 */ /* 0x000fe20000410000 */
[----:B------:R-:W-:Y:S01]  /*1cd0*/  FMUL.FTZ R82, R82, UR9 ;  /* 0x0000000952527c20 */ /* 0x000fe20008410000 */
[----:B------:R-:W4:Y:S01]  /*1ce0*/  LDL R67, [R1+0x8c] ;  /* 0x00008c0001437983 */ /* 0x000f220000100800 */
[----:B------:R-:W-:Y:S01]  /*1cf0*/  FADD.FTZ R148, R52, R148 ;  /* 0x0000009434947221 */ /* 0x000fe20000010000 */
[----:B------:R-:W-:Y:S01]  /*1d00*/  FFMA.FTZ R116, R79, R52, R116 ;  /* 0x000000344f747223 */ /* 0x000fe20000010074 */
[----:B------:R-:W-:Y:S01]  /*1d10*/  FADD.FTZ R149, R80, R149 ;  /* 0x0000009550957221 */ /* 0x000fe20000010000 */
[----:B------:R-:W-:Y:S01]  /*1d20*/  FFMA.FTZ R117, R81, R80, R117 ;  /* 0x0000005051757223 */ /* 0x000fe20000010075 */
[----:B------:R-:W-:-:S02]  /*1d30*/  HADD2.F32 R53, -RZ, R53.H1_H1 ;  /* 0x30000035ff357230 */ /* 0x000fc40000004100 */
[----:B------:R-:W-:Y:S01]  /*1d40*/  FFMA.FTZ R52, R200, R52, R66 ;  /* 0x00000034c8347223 */ /* 0x000fe20000010042 */
[----:B--2---:R-:W-:Y:S01]  /*1d50*/  FFMA.FTZ R80, R203, R80, R48 ;  /* 0x00000050cb507223 */ /* 0x004fe20000010030 */
[----:B------:R-:W-:Y:S01]  /*1d60*/  FADD.FTZ R235, R49, R235 ;  /* 0x000000eb31eb7221 */ /* 0x000fe20000010000 */
[C---:B------:R-:W-:Y:S01]  /*1d70*/  FFMA.FTZ R182, R82.reuse, R49, R182 ;  /* 0x0000003152b67223 */ /* 0x040fe200000100b6 */
[----:B------:R-:W2:Y:S01]  /*1d80*/  LDL R66, [R1+0x90] ;  /* 0x0000900001427983 */ /* 0x000ea20000100800 */
[----:B------:R-:W-:Y:S02]  /*1d90*/  HADD2.F32 R48, -RZ, R50.H0_H0 ;  /* 0x20000032ff307230 */ /* 0x000fe40000004100 */
[----:B------:R-:W-:Y:S01]  /*1da0*/  FADD.FTZ R150, R53, R150 ;  /* 0x0000009635967221 */ /* 0x000fe20000010000 */
[----:B------:R-:W-:Y:S01]  /*1db0*/  FFMA.FTZ R118, R82, R53, R118 ;  /* 0x0000003552767223 */ /* 0x000fe20000010076 */
[----:B------:R-:W2:Y:S01]  /*1dc0*/  LDL R200, [R1+0x98] ;  /* 0x0000980001c87983 */ /* 0x000ea20000100800 */
[----:B------:R-:W-:Y:S01]  /*1dd0*/  FADD.FTZ R83, R56, -UR5 ;  /* 0x8000000538537e21 */ /* 0x000fe20008010000 */
[----:B------:R-:W-:-:S02]  /*1de0*/  IMAD.WIDE.U32 R92, R191, 0x20, R100 ;  /* 0x00000020bf5c7825 */ /* 0x000fc400078e0064 */
[----:B------:R-:W2:Y:S02]  /*1df0*/  LDL R203, [R1+0x88] ;  /* 0x0000880001cb7983 */ /* 0x000ea40000100800 */
[----:B---3--:R-:W-:Y:S02]  /*1e00*/  FMUL.FTZ R49, R202, R49 ;  /* 0x00000031ca317220 */ /* 0x008fe40000410000 */
[----:B------:R-:W3:Y:S02]  /*1e10*/  LDL R202, [R1+0x7c] ;  /* 0x00007c0001ca7983 */ /* 0x000ee40000100800 */
[----:B------:R-:W-:Y:S01]  /*1e20*/  FFMA.FTZ R53, R201, R53, R49 ;  /* 0x00000035c9357223 */ /* 0x000fe20000010031 */
[----:B------:R-:W-:-:S04]  /*1e30*/  IMAD.WIDE.U32 R84, R191, 0x10, R98 ;  /* 0x00000010bf547825 */ /* 0x000fc800078e0062 */
[----:B------:R-:W-:Y:S01]  /*1e40*/  FMUL.FTZ R83, R83, UR9 ;  /* 0x0000000953537c20 */ /* 0x000fe20008410000 */
[----:B------:R-:W-:Y:S01]  /*1e50*/  FADD.FTZ R57, R57, -UR5 ;  /* 0x8000000539397e21 */ /* 0x000fe20008010000 */
[----:B------:R-:W3:Y:S01]  /*1e60*/  LDG.E.128 R60, desc[UR14][R92.64] ;  /* 0x0000000e5c3c7981 */ /* 0x000ee2000c1e1d00 */
[----:B----4-:R-:W-:Y:S01]  /*1e70*/  FMUL.FTZ R49, R36, R48 ;  /* 0x0000003024317220 */ /* 0x010fe20000410000 */
[----:B------:R-:W-:Y:S02]  /*1e80*/  HADD2.F32 R50, -RZ, R50.H1_H1 ;  /* 0x30000032ff327230 */ /* 0x000fe40000004100 */
[----:B------:R-:W4:Y:S01]  /*1e90*/  LDL R36, [R1+0x84] ;  /* 0x0000840001247983 */ /* 0x000f220000100800 */
[--C-:B------:R-:W-:Y:S02]  /*1ea0*/  HADD2.F32 R56, -RZ, R54.reuse.H0_H0 ;  /* 0x20000036ff387230 */ /* 0x100fe40000004100 */
[----:B------:R-:W-:Y:S01]  /*1eb0*/  FADD.FTZ R234, R48, R234 ;  /* 0x000000ea30ea7221 */ /* 0x000fe20000010000 */
[----:B------:R-:W-:-:S02]  /*1ec0*/  HADD2.F32 R54, -RZ, R54.H1_H1 ;  /* 0x30000036ff367230 */ /* 0x000fc40000004100 */
[----:B------:R-:W-:Y:S01]  /*1ed0*/  FFMA.FTZ R183, R83, R48, R183 ;  /* 0x0000003053b77223 */ /* 0x000fe200000100b7 */
[----:B------:R-:W-:-:S04]  /*1ee0*/  IMAD.WIDE.U32 R88, R191, 0x10, R104 ;  /* 0x00000010bf587825 */ /* 0x000fc800078e0068 */
[----:B------:R-:W-:Y:S01]  /*1ef0*/  FMUL.FTZ R57, R57, UR9 ;  /* 0x0000000939397c20 */ /* 0x000fe20008410000 */
[----:B------:R-:W3:Y:S01]  /*1f00*/  LDG.E.128 R84, desc[UR14][R84.64] ;  /* 0x0000000e54547981 */ /* 0x000ee2000c1e1d00 */
[----:B------:R-:W-:Y:S02]  /*1f10*/  FADD.FTZ R152, R54, R152 ;  /* 0x0000009836987221 */ /* 0x000fe40000010000 */
[----:B------:R-:W-:Y:S01]  /*1f20*/  FFMA.FTZ R120, R57, R54, R120 ;  /* 0x0000003639787223 */ /* 0x000fe20000010078 */
[----:B------:R-:W3:Y:S01]  /*1f30*/  LDG.E.128 R88, desc[UR14][R88.64] ;  /* 0x0000000e58587981 */ /* 0x000ee2000c1e1d00 */
[----:B------:R-:W-:Y:S01]  /*1f40*/  FADD.FTZ R233, R50, R233 ;  /* 0x000000e932e97221 */ /* 0x000fe20000010000 */
[-C--:B------:R-:W-:Y:S01]  /*1f50*/  FMUL.FTZ R48, R67, R50.reuse ;  /* 0x0000003243307220 */ /* 0x080fe20000410000 */
[----:B------:R-:W-:Y:S01]  /*1f60*/  FFMA.FTZ R184, R57, R50, R184 ;  /* 0x0000003239b87223 */ /* 0x000fe200000100b8 */
[----:B------:R-:W-:Y:S01]  /*1f70*/  FADD.FTZ R151, R56, R151 ;  /* 0x0000009738977221 */ /* 0x000fe20000010000 */
[----:B------:R-:W3:Y:S01]  /*1f80*/  LDL R50, [R1+0x74] ;  /* 0x0000740001327983 */ /* 0x000ee20000100800 */
[----:B------:R-:W-:Y:S01]  /*1f90*/  FFMA.FTZ R119, R83, R56, R119 ;  /* 0x0000003853777223 */ /* 0x000fe20000010077 */
[----:B--2---:R-:W-:Y:S01]  /*1fa0*/  FFMA.FTZ R54, R66, R54, R48 ;  /* 0x0000003642367223 */ /* 0x004fe20000010030 */
[----:B------:R-:W-:-:S02]  /*1fb0*/  HADD2.F32 R48, -RZ, R51.H0_H0 ;  /* 0x20000033ff307230 */ /* 0x000fc40000004100 */
[----:B------:R-:W-:-:S03]  /*1fc0*/  FFMA.FTZ R56, R200, R56, R49 ;  /* 0x00000038c8387223 */ /* 0x000fc60000010031 */
[----:B----4-:R-:W-:Y:S02]  /*1fd0*/  FMUL.FTZ R49, R36, R48 ;  /* 0x0000003024317220 */ /* 0x010fe40000410000 */
[----:B------:R-:W2:Y:S01]  /*1fe0*/  LDL R36, [R1+0x78] ;  /* 0x0000780001247983 */ /* 0x000ea20000100800 */
[----:B------:R-:W-:Y:S01]  /*1ff0*/  FADD.FTZ R58, R58, -UR5 ;  /* 0x800000053a3a7e21 */ /* 0x000fe20008010000 */
[----:B------:R-:W-:Y:S02]  /*2000*/  HADD2.F32 R200, -RZ, R55.H0_H0 ;  /* 0x20000037ffc87230 */ /* 0x000fe40000004100 */
[----:B------:R-:W-:Y:S01]  /*2010*/  FADD.FTZ R59, R59, -UR5 ;  /* 0x800000053b3b7e21 */ /* 0x000fe20008010000 */
[----:B------:R-:W-:Y:S02]  /*2020*/  HADD2.F32 R51, -RZ, R51.H1_H1 ;  /* 0x30000033ff337230 */ /* 0x000fe40000004100 */
[----:B------:R-:W-:Y:S01]  /*2030*/  FMUL.FTZ R201, R58, UR9 ;  /* 0x000000093ac97c20 */ /* 0x000fe20008410000 */
[----:B------:R-:W-:-:S02]  /*2040*/  HADD2.F32 R55, -RZ, R55.H1_H1 ;  /* 0x30000037ff377230 */ /* 0x000fc40000004100 */
[----:B------:R-:W-:Y:S01]  /*2050*/  FADD.FTZ R153, R200, R153 ;  /* 0x00000099c8997221 */ /* 0x000fe20000010000 */
[-C--:B------:R-:W-:Y:S01]  /*2060*/  FFMA.FTZ R121, R201, R200.reuse, R121 ;  /* 0x000000c8c9797223 */ /* 0x080fe20000010079 */
[----:B------:R-:W-:Y:S01]  /*2070*/  FFMA.FTZ R200, R203, R200, R49 ;  /* 0x000000c8cbc87223 */ /* 0x000fe20000010031 */
[----:B------:R-:W-:Y:S01]  /*2080*/  FMUL.FTZ R203, R59, UR9 ;  /* 0x000000093bcb7c20 */ /* 0x000fe20008410000 */
[----:B---3--:R-:W-:Y:S01]  /*2090*/  FMUL.FTZ R202, R202, R51 ;  /* 0x00000033caca7220 */ /* 0x008fe20000410000 */
[----:B------:R-:W-:Y:S01]  /*20a0*/  FADD.FTZ R154, R55, R154 ;  /* 0x0000009a379a7221 */ /* 0x000fe20000010000 */
[----:B------:R-:W-:Y:S01]  /*20b0*/  FADD.FTZ R232, R48, R232 ;  /* 0x000000e830e87221 */ /* 0x000fe20000010000 */
[-C--:B------:R-:W-:Y:S01]  /*20c0*/  FFMA.FTZ R122, R203, R55.reuse, R122 ;  /* 0x00000037cb7a7223 */ /* 0x080fe2000001007a */
[----:B------:R-:W-:Y:S01]  /*20d0*/  FFMA.FTZ R202, R204, R55, R202 ;  /* 0x00000037ccca7223 */ /* 0x000fe200000100ca */
[----:B------:R-:W-:Y:S01]  /*20e0*/  FADD.FTZ R55, R60, -UR5 ;  /* 0x800000053c377e21 */ /* 0x000fe20008010000 */
[----:B------:R-:W-:Y:S01]  /*20f0*/  FFMA.FTZ R185, R201, R48, R185 ;  /* 0x00000030c9b97223 */ /* 0x000fe200000100b9 */
[----:B------:R-:W-:Y:S01]  /*2100*/  HADD2.F32 R48, -RZ, R84.H0_H0 ;  /* 0x20000054ff307230 */ /* 0x000fe20000004100 */
[----:B------:R-:W3:Y:S01]  /*2110*/  LDL R49, [R1+0x70] ;  /* 0x0000700001317983 */ /* 0x000ee20000100800 */
[----:B------:R-:W-:Y:S01]  /*2120*/  FMUL.FTZ R55, R55, UR9 ;  /* 0x0000000937377c20 */ /* 0x000fe20008410000 */
[----:B------:R-:W-:-:S02]  /*2130*/  HADD2.F32 R58, -RZ, R88.H0_H0 ;  /* 0x20000058ff3a7230 */ /* 0x000fc40000004100 */
[----:B------:R-:W-:Y:S01]  /*2140*/  FADD.FTZ R230, R48, R230 ;  /* 0x000000e630e67221 */ /* 0x000fe20000010000 */
[-C--:B------:R-:W-:Y:S01]  /*2150*/  FFMA.FTZ R187, R55, R48.reuse, R187 ;  /* 0x0000003037bb7223 */ /* 0x080fe200000100bb */
[----:B------:R-:W-:Y:S01]  /*2160*/  FMUL.FTZ R48, R50, R48 ;  /* 0x0000003032307220 */ /* 0x000fe20000410000 */
[----:B------:R-:W-:Y:S01]  /*2170*/  FADD.FTZ R231, R51, R231 ;  /* 0x000000e733e77221 */ /* 0x000fe20000010000 */
[----:B------:R-:W-:Y:S01]  /*2180*/  FFMA.FTZ R186, R203, R51, R186 ;  /* 0x00000033cbba7223 */ /* 0x000fe200000100ba */
[----:B------:R-:W-:Y:S01]  /*2190*/  FADD.FTZ R155, R58, R155 ;  /* 0x0000009b3a9b7221 */ /* 0x000fe20000010000 */
[----:B------:R-:W-:Y:S01]  /*21a0*/  FFMA.FTZ R123, R55, R58, R123 ;  /* 0x0000003a377b7223 */ /* 0x000fe2000001007b */
[----:B------:R-:W4:Y:S01]  /*21b0*/  LDL R51, [R1+0x64] ;  /* 0x0000640001337983 */ /* 0x000f220000100800 */
[----:B0-----:R-:W-:-:S04]  /*21c0*/  @P0 IMAD.WIDE.U32 R94, R194, 0x20, R94 ;  /* 0x00000020c25e0825 */ /* 0x001fc800078e005e */
[----:B------:R-:W-:Y:S01]  /*21d0*/  FADD.FTZ R59, R61, -UR5 ;  /* 0x800000053d3b7e21 */ /* 0x000fe20008010000 */
[----:B------:R-:W4:Y:S04]  /*21e0*/  LDL R204, [R1+0x68] ;  /* 0x0000680001cc7983 */ /* 0x000f280000100800 */
[----:B------:R-:W5:Y:S04]  /*21f0*/  @P0 LDG.E.128 R4, desc[UR14][R94.64] ;  /* 0x0000000e5e040981 */ /* 0x000f68000c1e1d00 */
[----:B------:R0:W5:Y:S01]  /*2200*/  @P0 LDG.E.128 R8, desc[UR14][R94.64+0x10] ;  /* 0x0000100e5e080981 */ /* 0x000162000c1e1d00 */
[----:B------:R-:W-:-:S02]  /*2210*/  HADD2.F32 R84, -RZ, R84.H1_H1 ;  /* 0x30000054ff547230 */ /* 0x000fc40000004100 */
[----:B------:R-:W-:Y:S01]  /*2220*/  HADD2.F32 R60, -RZ, R88.H1_H1 ;  /* 0x30000058ff3c7230 */ /* 0x000fe20000004100 */
[----:B------:R-:W4:Y:S01]  /*2230*/  LDL R50, [R1+0x60] ;  /* 0x0000600001327983 */ /* 0x000f220000100800 */
[----:B0-----:R-:W0:Y:S01]  /*2240*/  @P0 LDC.64 R94, c[0x0][0x438] ;  /* 0x00010e00ff5e0b82 */ /* 0x001e220000000a00 */
[----:B--2---:R-:W-:Y:S02]  /*2250*/  FFMA.FTZ R58, R36, R58, R48 ;  /* 0x0000003a243a7223 */ /* 0x004fe40000010030 */
[----:B------:R-:W2:Y:S01]  /*2260*/  LDL R36, [R1+0x5c] ;  /* 0x00005c0001247983 */ /* 0x000ea20000100800 */
[----:B0-----:R-:W-:-:S04]  /*2270*/  @P0 IMAD.WIDE.U32 R94, R191, 0x20, R94 ;  /* 0x00000020bf5e0825 */ /* 0x001fc800078e005e */
[----:B------:R-:W-:Y:S01]  /*2280*/  FMUL.FTZ R59, R59, UR9 ;  /* 0x000000093b3b7c20 */ /* 0x000fe20008410000 */
[----:B------:R-:W-:Y:S01]  /*2290*/  FMUL.FTZ R48, R245, R84 ;  /* 0x00000054f5307220 */ /* 0x000fe20000410000 */
[----:B------:R-:W-:Y:S01]  /*22a0*/  FADD.FTZ R61, R62, -UR5 ;  /* 0x800000053e3d7e21 */ /* 0x000fe20008010000 */
[----:B------:R-:W-:Y:S01]  /*22b0*/  FADD.FTZ R156, R60, R156 ;  /* 0x0000009c3c9c7221 */ /* 0x000fe20000010000 */
[----:B------:R-:W5:Y:S04]  /*22c0*/  @P0 LDG.E.128 R20, desc[UR14][R94.64] ;  /* 0x0000000e5e140981 */ /* 0x000f68000c1e1d00 */
[----:B------:R0:W5:Y:S01]  /*22d0*/  @P0 LDG.E.128 R24, desc[UR14][R94.64+0x10] ;  /* 0x0000100e5e180981 */ /* 0x000162000c1e1d00 */
[----:B------:R-:W-:Y:S01]  /*22e0*/  FFMA.FTZ R124, R59, R60, R124 ;  /* 0x0000003c3b7c7223 */ /* 0x000fe2000001007c */
[----:B------:R-:W-:Y:S01]  /*22f0*/  FADD.FTZ R63, R63, -UR5 ;  /* 0x800000053f3f7e21 */ /* 0x000fe20008010000 */
[----:B------:R-:W-:Y:S01]  /*2300*/  FMUL.FTZ R61, R61, UR9 ;  /* 0x000000093d3d7c20 */ /* 0x000fe20008410000 */
[----:B------:R-:W-:Y:S01]  /*2310*/  FADD.FTZ R229, R84, R229 ;  /* 0x000000e554e57221 */ /* 0x000fe20000010000 */
[----:B------:R-:W-:Y:S01]  /*2320*/  FFMA.FTZ R188, R59, R84, R188 ;  /* 0x000000543bbc7223 */ /* 0x000fe200000100bc */
[----:B------:R-:W2:Y:S04]  /*2330*/  LDL R245, [R1+0x44] ;  /* 0x0000440001f57983 */ /* 0x000ea80000100800 */
[----:B------:R-:W2:Y:S01]  /*2340*/  LDG.E.128 R92, desc[UR14][R92.64+0x10] ;  /* 0x0000100e5c5c7981 */ /* 0x000ea2000c1e1d00 */
[----:B---3--:R-:W-:Y:S01]  /*2350*/  FFMA.FTZ R60, R49, R60, R48 ;  /* 0x0000003c313c7223 */ /* 0x008fe20000010030 */
[----:B------:R-:W-:-:S02]  /*2360*/  HADD2.F32 R48, -RZ, R85.H0_H0 ;  /* 0x20000055ff307230 */ /* 0x000fc40000004100 */
[----:B------:R-:W-:Y:S01]  /*2370*/  FMUL.FTZ R63, R63, UR9 ;  /* 0x000000093f3f7c20 */ /* 0x000fe20008410000 */
[----:B------:R-:W-:Y:S01]  /*2380*/  HADD2.F32 R85, -RZ, R85.H1_H1 ;  /* 0x30000055ff557230 */ /* 0x000fe20000004100 */
[----:B------:R-:W3:Y:S01]  /*2390*/  LDL R49, [R1+0x54] ;  /* 0x0000540001317983 */ /* 0x000ee20000100800 */
[----:B------:R-:W-:Y:S01]  /*23a0*/  FADD.FTZ R228, R48, R228 ;  /* 0x000000e430e47221 */ /* 0x000fe20000010000 */
[-C--:B------:R-:W-:Y:S01]  /*23b0*/  FFMA.FTZ R189, R61, R48.reuse, R189 ;  /* 0x000000303dbd7223 */ /* 0x080fe200000100bd */
[----:B----4-:R-:W-:Y:S01]  /*23c0*/  FMUL.FTZ R48, R51, R48 ;  /* 0x0000003033307220 */ /* 0x010fe20000410000 */
[----:B------:R-:W-:Y:S01]  /*23d0*/  FADD.FTZ R227, R85, R227 ;  /* 0x000000e355e37221 */ /* 0x000fe20000010000 */
[-C--:B------:R-:W-:Y:S01]  /*23e0*/  FFMA.FTZ R190, R63, R85.reuse, R190 ;  /* 0x000000553fbe7223 */ /* 0x080fe200000100be */
[----:B------:R-:W4:Y:S01]  /*23f0*/  LDL R51, [R1+0x58] ;  /* 0x0000580001337983 */ /* 0x000f220000100800 */
[----:B--2---:R-:W-:-:S03]  /*2400*/  FMUL.FTZ R85, R36, R85 ;  /* 0x0000005524557220 */ /* 0x004fc60000410000 */
[----:B------:R-:W2:Y:S01]  /*2410*/  LDL R36, [R1+0x4c] ;  /* 0x00004c0001247983 */ /* 0x000ea20000100800 */
[--C-:B------:R-:W-:Y:S02]  /*2420*/  HADD2.F32 R62, -RZ, R89.reuse.H0_H0 ;  /* 0x20000059ff3e7230 */ /* 0x100fe40000004100 */
[----:B------:R-:W-:-:S03]  /*2430*/  HADD2.F32 R84, -RZ, R89.H1_H1 ;  /* 0x30000059ff547230 */ /* 0x000fc60000004100 */
[----:B------:R-:W-:Y:S01]  /*2440*/  FADD.FTZ R157, R62, R157 ;  /* 0x0000009d3e9d7221 */ /* 0x000fe20000010000 */
[-C--:B------:R-:W-:Y:S01]  /*2450*/  FFMA.FTZ R125, R61, R62.reuse, R125 ;  /* 0x0000003e3d7d7223 */ /* 0x080fe2000001007d */
[----:B------:R-:W-:Y:S01]  /*2460*/  FFMA.FTZ R62, R204, R62, R48 ;  /* 0x0000003ecc3e7223 */ /* 0x000fe20000010030 */
[----:B------:R-:W-:Y:S01]  /*2470*/  FADD.FTZ R158, R84, R158 ;  /* 0x0000009e549e7221 */ /* 0x000fe20000010000 */
[-C--:B------:R-:W-:Y:S01]  /*2480*/  FFMA.FTZ R126, R63, R84.reuse, R126 ;  /* 0x000000543f7e7223 */ /* 0x080fe2000001007e */
[----:B------:R-:W-:Y:S01]  /*2490*/  FFMA.FTZ R84, R50, R84, R85 ;  /* 0x0000005432547223 */ /* 0x000fe20000010055 */
[----:B------:R-:W-:Y:S01]  /*24a0*/  HADD2.F32 R48, -RZ, R86.H0_H0 ;  /* 0x20000056ff307230 */ /* 0x000fe20000004100 */
[----:B------:R-:W2:Y:S01]  /*24b0*/  LDL R50, [R1+0x50] ;  /* 0x0000500001327983 */ /* 0x000ea20000100800 */
[----:B------:R-:W-:Y:S01]  /*24c0*/  FADD.FTZ R88, R92, -UR5 ;  /* 0x800000055c587e21 */ /* 0x000fe20008010000 */
[----:B------:R-:W-:Y:S02]  /*24d0*/  HADD2.F32 R85, -RZ, R90.H0_H0 ;  /* 0x2000005aff557230 */ /* 0x000fe40000004100 */
[----:B------:R-:W2:Y:S01]  /*24e0*/  LDL R204, [R1+0x48] ;  /* 0x0000480001cc7983 */ /* 0x000ea20000100800 */
[----:B------:R-:W-:Y:S01]  /*24f0*/  FMUL.FTZ R88, R88, UR9 ;  /* 0x0000000958587c20 */ /* 0x000fe20008410000 */
[----:B---3--:R-:W-:Y:S01]  /*2500*/  FMUL.FTZ R49, R49, R48 ;  /* 0x0000003031317220 */ /* 0x008fe20000410000 */
[----:B------:R-:W-:-:S02]  /*2510*/  FADD.FTZ R249, R48, R249 ;  /* 0x000000f930f97221 */ /* 0x000fc40000010000 */
[C---:B------:R-:W-:Y:S01]  /*2520*/  FFMA.FTZ R205, R88.reuse, R48, R205 ;  /* 0x0000003058cd7223 */ /* 0x040fe200000100cd */
[----:B------:R-:W-:Y:S02]  /*2530*/  HADD2.F32 R48, -RZ, R86.H1_H1 ;  /* 0x30000056ff307230 */ /* 0x000fe40000004100 */
[----:B------:R-:W-:Y:S02]  /*2540*/  HADD2.F32 R86, -RZ, R90.H1_H1 ;  /* 0x3000005aff567230 */ /* 0x000fe40000004100 */
[----:B------:R-:W-:Y:S01]  /*2550*/  FADD.FTZ R159, R85, R159 ;  /* 0x0000009f559f7221 */ /* 0x000fe20000010000 */
[----:B------:R-:W3:Y:S01]  /*2560*/  LDL R90, [R1+0x3c] ;  /* 0x00003c00015a7983 */ /* 0x000ee20000100800 */
[-C--:B------:R-:W-:Y:S01]  /*2570*/  FFMA.FTZ R127, R88, R85.reuse, R127 ;  /* 0x00000055587f7223 */ /* 0x080fe2000001007f */
[----:B----4-:R-:W-:Y:S01]  /*2580*/  FFMA.FTZ R85, R51, R85, R49 ;  /* 0x0000005533557223 */ /* 0x010fe20000010031 */
[----:B------:R-:W-:Y:S01]  /*2590*/  FADD.FTZ R244, R64, R244 ;  /* 0x000000f440f47221 */ /* 0x000fe20000010000 */
[----:B------:R-:W-:Y:S01]  /*25a0*/  FFMA.FTZ R173, R196, R64, R173 ;  /* 0x00000040c4ad7223 */ /* 0x000fe200000100ad */
[----:B------:R-:W-:Y:S01]  /*25b0*/  FADD.FTZ R140, R68, R140 ;  /* 0x0000008c448c7221 */ /* 0x000fe20000010000 */
[----:B------:R-:W-:Y:S01]  /*25c0*/  FFMA.FTZ R108, R72, R68, R108 ;  /* 0x00000044486c7223 */ /* 0x000fe2000001006c */
[----:B------:R-:W-:Y:S01]  /*25d0*/  FADD.FTZ R141, R195, R141 ;  /* 0x0000008dc38d7221 */ /* 0x000fe20000010000 */
[----:B------:R-:W-:Y:S01]  /*25e0*/  FFMA.FTZ R109, R196, R195, R109 ;  /* 0x000000c3c46d7223 */ /* 0x000fe2000001006d */
[----:B------:R-:W-:Y:S01]  /*25f0*/  FADD.FTZ R89, R93, -UR5 ;  /* 0x800000055d597e21 */ /* 0x000fe20008010000 */
[----:B------:R-:W-:-:S04]  /*2600*/  IMAD.WIDE.U32 R96, R193, 0x10, R98 ;  /* 0x00000010c1607825 */ /* 0x000fc800078e0062 */
[----:B------:R-:W-:Y:S01]  /*2610*/  FADD.FTZ R248, R48, R248 ;  /* 0x000000f830f87221 */ /* 0x000fe20000010000 */
[----:B------:R-:W-:-:S04]  /*2620*/  IMAD.WIDE.U32 R104, R193, 0x10, R104 ;  /* 0x00000010c1687825 */ /* 0x000fc800078e0068 */
[----:B------:R-:W-:Y:S01]  /*2630*/  FADD.FTZ R160, R86, R160 ;  /* 0x000000a056a07221 */ /* 0x000fe20000010000 */
[----:B------:R-:W4:Y:S01]  /*2640*/  LDL R51, [R1+0x34] ;  /* 0x0000340001337983 */ /* 0x000f220000100800 */
[----:B--2---:R-:W-:Y:S01]  /*2650*/  FMUL.FTZ R49, R36, R48 ;  /* 0x0000003024317220 */ /* 0x004fe20000410000 */
[----:B------:R-:W-:Y:S02]  /*2660*/  FMUL.FTZ R64, R103, R64 ;  /* 0x0000004067407220 */ /* 0x000fe40000410000 */
[----:B------:R-:W2:Y:S01]  /*2670*/  LDL R36, [R1+0x40] ;  /* 0x0000400001247983 */ /* 0x000ea20000100800 */
[----:B------:R-:W-:Y:S01]  /*2680*/  FFMA.FTZ R68, R106, R68, R65 ;  /* 0x000000446a447223 */ /* 0x000fe20000010041 */
[----:B------:R-:W-:Y:S01]  /*2690*/  FFMA.FTZ R195, R102, R195, R64 ;  /* 0x000000c366c37223 */ /* 0x000fe20000010040 */
[----:B------:R-:W-:-:S04]  /*26a0*/  IMAD.WIDE.U32 R64, R193, 0x20, R100 ;  /* 0x00000020c1407825 */ /* 0x000fc800078e0064 */
[----:B------:R-:W-:Y:S01]  /*26b0*/  FMUL.FTZ R89, R89, UR9 ;  /* 0x0000000959597c20 */ /* 0x000fe20008410000 */
[----:B------:R-:W4:Y:S04]  /*26c0*/  LDG.E.128 R96, desc[UR14][R96.64] ;  /* 0x0000000e60607981 */ /* 0x000f28000c1e1d00 */
[----:B------:R-:W4:Y:S01]  /*26d0*/  LDG.E.128 R100, desc[UR14][R64.64] ;  /* 0x0000000e40647981 */ /* 0x000f22000c1e1d00 */
[C---:B------:R-:W-:Y:S01]  /*26e0*/  FFMA.FTZ R206, R89.reuse, R48, R206 ;  /* 0x0000003059ce7223 */ /* 0x040fe200000100ce */
[----:B------:R-:W-:Y:S01]  /*26f0*/  FADD.FTZ R93, R94, -UR5 ;  /* 0x800000055e5d7e21 */ /* 0x000fe20008010000 */
[----:B------:R-:W-:Y:S02]  /*2700*/  HADD2.F32 R48, -RZ, R87.H0_H0 ;  /* 0x20000057ff307230 */ /* 0x000fe40000004100 */
[----:B------:R-:W-:Y:S01]  /*2710*/  FFMA.FTZ R128, R89, R86, R128 ;  /* 0x0000005659807223 */ /* 0x000fe20000010080 */
[----:B------:R-:W-:-:S02]  /*2720*/  HADD2.F32 R92, -RZ, R91.H0_H0 ;  /* 0x2000005bff5c7230 */ /* 0x000fc40000004100 */
[----:B------:R-:W-:Y:S01]  /*2730*/  FFMA.FTZ R86, R50, R86, R49 ;  /* 0x0000005632567223 */ /* 0x000fe20000010031 */
[----:B------:R-:W-:Y:S01]  /*2740*/  FMUL.FTZ R93, R93, UR9 ;  /* 0x000000095d5d7c20 */ /* 0x000fe20008410000 */
[----:B------:R-:W-:Y:S01]  /*2750*/  FMUL.FTZ R49, R245, R48 ;  /* 0x00000030f5317220 */ /* 0x000fe20000410000 */
[----:B------:R-:W4:Y:S01]  /*2760*/  LDG.E.128 R104, desc[UR14][R104.64] ;  /* 0x0000000e68687981 */ /* 0x000f22000c1e1d00 */
[----:B------:R-:W-:Y:S02]  /*2770*/  HADD2.F32 R87, -RZ, R87.H1_H1 ;  /* 0x30000057ff577230 */ /* 0x000fe40000004100 */
[----:B0-----:R-:W-:Y:S01]  /*2780*/  FADD.FTZ R95, R95, -UR5 ;  /* 0x800000055f5f7e21 */ /* 0x001fe20008010000 */
[----:B------:R-:W-:Y:S01]  /*2790*/  FADD.FTZ R161, R92, R161 ;  /* 0x000000a15ca17221 */ /* 0x000fe20000010000 */
[-C--:B------:R-:W-:Y:S01]  /*27a0*/  FFMA.FTZ R129, R93, R92.reuse, R129 ;  /* 0x0000005c5d817223 */ /* 0x080fe20000010081 */
[----:B------:R-:W-:Y:S01]  /*27b0*/  FFMA.FTZ R92, R204, R92, R49 ;  /* 0x0000005ccc5c7223 */ /* 0x000fe20000010031 */
[----:B------:R-:W-:-:S02]  /*27c0*/  HADD2.F32 R91, -RZ, R91.H1_H1 ;  /* 0x3000005bff5b7230 */ /* 0x000fc40000004100 */
[----:B------:R-:W-:Y:S01]  /*27d0*/  FMUL.FTZ R204, R95, UR9 ;  /* 0x000000095fcc7c20 */ /* 0x000fe20008410000 */
[----:B------:R-:W4:Y:S01]  /*27e0*/  LDL R50, [R1+0x38] ;  /* 0x0000380001327983 */ /* 0x000f220000100800 */
[----:B---3--:R-:W-:-:S03]  /*27f0*/  FMUL.FTZ R95, R90, R87 ;  /* 0x000000575a5f7220 */ /* 0x008fc60000410000 */
[----:B------:R-:W3:Y:S01]  /*2800*/  LDL R49, [R1+0x30] ;  /* 0x0000300001317983 */ /* 0x000ee20000100800 */
[----:B------:R-:W-:Y:S01]  /*2810*/  FADD.FTZ R226, R48, R226 ;  /* 0x000000e230e27221 */ /* 0x000fe20000010000 */
[----:B------:R-:W-:Y:S02]  /*2820*/  FFMA.FTZ R207, R93, R48, R207 ;  /* 0x000000305dcf7223 */ /* 0x000fe400000100cf */
[----:B------:R-:W3:Y:S04]  /*2830*/  LDL R245, [R1+0x24] ;  /* 0x0000240001f57983 */ /* 0x000ee80000100800 */
[----:B------:R-:W3:Y:S01]  /*2840*/  LDG.E.128 R64, desc[UR14][R64.64+0x10] ;  /* 0x0000100e40407981 */ /* 0x000ee2000c1e1d00 */
[----:B--2---:R-:W-:-:S03]  /*2850*/  FFMA.FTZ R95, R36, R91, R95 ;  /* 0x0000005b245f7223 */ /* 0x004fc6000001005f */
[----:B------:R-:W2:Y:S01]  /*2860*/  LDL R36, [R1+0x2c] ;  /* 0x00002c0001247983 */ /* 0x000ea20000100800 */
[----:B----4-:R-:W-:Y:S02]  /*2870*/  HADD2.F32 R48, -RZ, R96.H0_H0 ;  /* 0x20000060ff307230 */ /* 0x010fe40000004100 */
[----:B------:R-:W-:-:S04]  /*2880*/  FADD.FTZ R90, R100, -UR5 ;  /* 0x80000005645a7e21 */ /* 0x000fc80008010000 */
[----:B------:R-:W-:Y:S01]  /*2890*/  FMUL.FTZ R90, R90, UR9 ;  /* 0x000000095a5a7c20 */ /* 0x000fe20008410000 */
[----:B------:R-:W-:Y:S01]  /*28a0*/  FADD.FTZ R224, R48, R224 ;  /* 0x000000e030e07221 */ /* 0x000fe20000010000 */
[----:B------:R-:W-:Y:S01]  /*28b0*/  FADD.FTZ R225, R87, R225 ;  /* 0x000000e157e17221 */ /* 0x000fe20000010000 */
[----:B------:R-:W-:Y:S01]  /*28c0*/  FFMA.FTZ R208, R204, R87, R208 ;  /* 0x00000057ccd07223 */ /* 0x000fe200000100d0 */
[-C--:B------:R-:W-:Y:S01]  /*28d0*/  FFMA.FTZ R209, R90, R48.reuse, R209 ;  /* 0x000000305ad17223 */ /* 0x080fe200000100d1 */
[----:B------:R-:W-:Y:S01]  /*28e0*/  FMUL.FTZ R48, R51, R48 ;  /* 0x0000003033307220 */ /* 0x000fe20000410000 */
[----:B------:R-:W-:Y:S01]  /*28f0*/  HADD2.F32 R87, -RZ, R104.H0_H0 ;  /* 0x20000068ff577230 */ /* 0x000fe20000004100 */
[----:B------:R-:W4:Y:S01]  /*2900*/  LDL R51, [R1+0x28] ;  /* 0x0000280001337983 */ /* 0x000f220000100800 */
[----:B------:R-:W-:-:S03]  /*2910*/  HADD2.F32 R96, -RZ, R96.H1_H1 ;  /* 0x30000060ff607230 */ /* 0x000fc60000004100 */
[----:B------:R-:W-:Y:S01]  /*2920*/  FADD.FTZ R163, R87, R163 ;  /* 0x000000a357a37221 */ /* 0x000fe20000010000 */
[-C--:B------:R-:W-:Y:S01]  /*2930*/  FFMA.FTZ R131, R90, R87.reuse, R131 ;  /* 0x000000575a837223 */ /* 0x080fe20000010083 */
[----:B------:R-:W-:Y:S02]  /*2940*/  FFMA.FTZ R87, R50, R87, R48 ;  /* 0x0000005732577223 */ /* 0x000fe40000010030 */
[----:B------:R-:W4:Y:S01]  /*2950*/  LDL R50, [R1+0x1c] ;  /* 0x00001c0001327983 */ /* 0x000f220000100800 */
[----:B------:R-:W-:Y:S01]  /*2960*/  FADD.FTZ R94, R101, -UR5 ;  /* 0x80000005655e7e21 */ /* 0x000fe20008010000 */
[----:B--2---:R-:W-:Y:S02]  /*2970*/  FMUL.FTZ R48, R36, R96 ;  /* 0x0000006024307220 */ /* 0x004fe40000410000 */
[----:B------:R-:W2:Y:S01]  /*2980*/  LDL R36, [R1+0x20] ;  /* 0x0000200001247983 */ /* 0x000ea20000100800 */
[----:B------:R-:W-:Y:S01]  /*2990*/  FADD.FTZ R162, R91, R162 ;  /* 0x000000a25ba27221 */ /* 0x000fe20000010000 */
[----:B------:R-:W-:Y:S01]  /*29a0*/  FFMA.FTZ R130, R204, R91, R130 ;  /* 0x0000005bcc827223 */ /* 0x000fe20000010082 */
[----:B------:R-:W-:-:S02]  /*29b0*/  HADD2.F32 R91, -RZ, R104.H1_H1 ;  /* 0x30000068ff5b7230 */ /* 0x000fc40000004100 */
[----:B------:R-:W-:Y:S01]  /*29c0*/  FMUL.FTZ R94, R94, UR9 ;  /* 0x000000095e5e7c20 */ /* 0x000fe20008410000 */
[----:B------:R-:W-:Y:S01]  /*29d0*/  FADD.FTZ R100, R102, -UR5 ;  /* 0x8000000566647e21 */ /* 0x000fe20008010000 */
[----:B------:R-:W-:Y:S01]  /*29e0*/  FADD.FTZ R223, R96, R223 ;  /* 0x000000df60df7221 */ /* 0x000fe20000010000 */
[----:B------:R-:W-:Y:S01]  /*29f0*/  FADD.FTZ R103, R103, -UR5 ;  /* 0x8000000567677e21 */ /* 0x000fe20008010000 */
[----:B------:R-:W-:Y:S01]  /*2a00*/  FADD.FTZ R164, R91, R164 ;  /* 0x000000a45ba47221 */ /* 0x000fe20000010000 */
[-C--:B------:R-:W-:Y:S01]  /*2a10*/  FFMA.FTZ R132, R94, R91.reuse, R132 ;  /* 0x0000005b5e847223 */ /* 0x080fe20000010084 */
[----:B---3--:R-:W-:Y:S01]  /*2a20*/  FFMA.FTZ R91, R49, R91, R48 ;  /* 0x0000005b315b7223 */ /* 0x008fe20000010030 */
[----:B------:R-:W-:Y:S02]  /*2a30*/  HADD2.F32 R49, -RZ, R97.H0_H0 ;  /* 0x20000061ff317230 */ /* 0x000fe40000004100 */
[----:B------:R-:W-:Y:S01]  /*2a40*/  FMUL.FTZ R100, R100, UR9 ;  /* 0x0000000964647c20 */ /* 0x000fe20008410000 */
[----:B------:R-:W-:Y:S01]  /*2a50*/  FFMA.FTZ R210, R94, R96, R210 ;  /* 0x000000605ed27223 */ /* 0x000fe200000100d2 */
[--C-:B------:R-:W-:Y:S01]  /*2a60*/  HADD2.F32 R96, -RZ, R105.reuse.H0_H0 ;  /* 0x20000069ff607230 */ /* 0x100fe20000004100 */
[----:B------:R-:W3:Y:S01]  /*2a70*/  LDL R104, [R1+0x14] ;  /* 0x0000140001687983 */ /* 0x000ee20000100800 */
[----:B------:R-:W-:Y:S01]  /*2a80*/  FADD.FTZ R222, R49, R222 ;  /* 0x000000de31de7221 */ /* 0x000fe20000010000 */
[-C--:B------:R-:W-:Y:S01]  /*2a90*/  FFMA.FTZ R211, R100, R49.reuse, R211 ;  /* 0x0000003164d37223 */ /* 0x080fe200000100d3 */
[----:B------:R-:W-:Y:S01]  /*2aa0*/  FMUL.FTZ R49, R245, R49 ;  /* 0x00000031f5317220 */ /* 0x000fe20000410000 */
[----:B------:R-:W-:Y:S01]  /*2ab0*/  FADD.FTZ R165, R96, R165 ;  /* 0x000000a560a57221 */ /* 0x000fe20000010000 */
[----:B------:R-:W-:Y:S01]  /*2ac0*/  FFMA.FTZ R133, R100, R96, R133 ;  /* 0x0000006064857223 */ /* 0x000fe20000010085 */
[----:B------:R-:W-:-:S02]  /*2ad0*/  HADD2.F32 R101, -RZ, R105.H1_H1 ;  /* 0x30000069ff657230 */ /* 0x000fc40000004100 */
[----:B----4-:R-:W-:Y:S01]  /*2ae0*/  FFMA.FTZ R96, R51, R96, R49 ;  /* 0x0000006033607223 */ /* 0x010fe20000010031 */
[----:B------:R-:W-:Y:S02]  /*2af0*/  HADD2.F32 R49, -RZ, R97.H1_H1 ;  /* 0x30000061ff317230 */ /* 0x000fe40000004100 */
[----:B------:R-:W-:Y:S01]  /*2b00*/  FMUL.FTZ R97, R103, UR9 ;  /* 0x0000000967617c20 */ /* 0x000fe20008410000 */
[----:B------:R-:W4:Y:S02]  /*2b10*/  LDL R102, [R1+0x4] ;  /* 0x0000040001667983 */ /* 0x000f240000100800 */
[----:B------:R-:W-:Y:S01]  /*2b20*/  FADD.FTZ R221, R49, R221 ;  /* 0x000000dd31dd7221 */ /* 0x000fe20000010000 */
[-C--:B------:R-:W-:Y:S01]  /*2b30*/  FFMA.FTZ R212, R97, R49.reuse, R212 ;  /* 0x0000003161d47223 */ /* 0x080fe200000100d4 */
[----:B------:R-:W-:Y:S01]  /*2b40*/  FMUL.FTZ R49, R50, R49 ;  /* 0x0000003132317220 */ /* 0x000fe20000410000 */
[----:B------:R-:W-:Y:S01]  /*2b50*/  FADD.FTZ R166, R101, R166 ;  /* 0x000000a665a67221 */ /* 0x000fe20000010000 */
[-C--:B------:R-:W-:Y:S01]  /*2b60*/  FFMA.FTZ R134, R97, R101.reuse, R134 ;  /* 0x0000006561867223 */ /* 0x080fe20000010086 */
[----:B------:R-:W4:Y:S01]  /*2b70*/  LDL R103, [R1+0x8] ;  /* 0x0000080001677983 */ /* 0x000f220000100800 */
[----:B------:R-:W-:Y:S01]  /*2b80*/  FADD.FTZ R48, RZ, R3 ;  /* 0x00000003ff307221 */ /* 0x000fe20000010000 */
[----:B--2---:R-:W-:-:S02]  /*2b90*/  FFMA.FTZ R101, R36, R101, R49 ;  /* 0x0000006524657223 */ /* 0x004fc40000010031 */
[----:B------:R-:W2:Y:S01]  /*2ba0*/  LDL R36, [R1+0x18] ;  /* 0x0000180001247983 */ /* 0x000ea20000100800 */
[----:B------:R-:W-:-:S04]  /*2bb0*/  FADD.FTZ R48, R68, R48 ;  /* 0x0000003044307221 */ /* 0x000fc80000010000 */
[----:B------:R-:W-:-:S04]  /*2bc0*/  FADD.FTZ R48, R195, R48 ;  /* 0x00000030c3307221 */ /* 0x000fc80000010000 */
[----:B------:R-:W-:Y:S01]  /*2bd0*/  FADD.FTZ R48, R69, R48 ;  /* 0x0000003045307221 */ /* 0x000fe20000010000 */
[----:B------:R-:W-:-:S03]  /*2be0*/  HADD2.F32 R50, -RZ, R98.H0_H0 ;  /* 0x20000062ff327230 */ /* 0x000fc60000004100 */
[----:B------:R-:W-:Y:S01]  /*2bf0*/  FADD.FTZ R48, R76, R48 ;  /* 0x000000304c307221 */ /* 0x000fe20000010000 */
[----:B------:R-:W-:-:S03]  /*2c00*/  HADD2.F32 R245, -RZ, R98.H1_H1 ;  /* 0x30000062fff57230 */ /* 0x000fc60000004100 */
[----:B------:R-:W-:Y:S01]  /*2c10*/  FADD.FTZ R48, R70, R48 ;  /* 0x0000003046307221 */ /* 0x000fe20000010000 */
[----:B---3--:R-:W-:Y:S01]  /*2c20*/  FMUL.FTZ R98, R104, R50 ;  /* 0x0000003268627220 */ /* 0x008fe20000410000 */
[--C-:B------:R-:W-:Y:S02]  /*2c30*/  HADD2.F32 R104, -RZ, R99.reuse.H0_H0 ;  /* 0x20000063ff687230 */ /* 0x100fe40000004100 */
[----:B------:R-:W-:Y:S01]  /*2c40*/  FADD.FTZ R48, R77, R48 ;  /* 0x000000304d307221 */ /* 0x000fe20000010000 */
[----:B------:R-:W-:Y:S02]  /*2c50*/  HADD2.F32 R105, -RZ, R99.H1_H1 ;  /* 0x30000063ff697230 */ /* 0x000fe40000004100 */
[----:B------:R-:W3:Y:S01]  /*2c60*/  LDL R99, [R1+0xc] ;  /* 0x00000c0001637983 */ /* 0x000ee20000100800 */
[----:B------:R-:W-:Y:S01]  /*2c70*/  FADD.FTZ R51, R198, R48 ;  /* 0x00000030c6337221 */ /* 0x000fe20000010000 */
[--C-:B------:R-:W-:Y:S02]  /*2c80*/  HADD2.F32 R49, -RZ, R106.reuse.H0_H0 ;  /* 0x2000006aff317230 */ /* 0x100fe40000004100 */
[----:B------:R-:W-:-:S02]  /*2c90*/  HADD2.F32 R48, -RZ, R106.H1_H1 ;  /* 0x3000006aff307230 */ /* 0x000fc40000004100 */
[----:B----4-:R-:W-:Y:S01]  /*2ca0*/  FMUL.FTZ R102, R102, R104 ;  /* 0x0000006866667220 */ /* 0x010fe20000410000 */
[----:B------:R-:W-:-:S05]  /*2cb0*/  HADD2.F32 R106, -RZ, R107.H0_H0 ;  /* 0x2000006bff6a7230 */ /* 0x000fca0000004100 */
[----:B------:R-:W-:Y:S01]  /*2cc0*/  FFMA.FTZ R102, R103, R106, R102 ;  /* 0x0000006a67667223 */ /* 0x000fe20000010066 */
[----:B------:R-:W-:Y:S01]  /*2cd0*/  FADD.FTZ R103, R64, -UR5 ;  /* 0x8000000540677e21 */ /* 0x000fe20008010000 */
[----:B------:R-:W-:Y:S01]  /*2ce0*/  FFMA.FTZ R251, R2, R3, RZ ;  /* 0x0000000302fb7223 */ /* 0x000fe200000100ff */
        /* <DEDUP_REMOVED lines=14> */
[----:B--2---:R-:W-:Y:S02]  /*2dd0*/  FFMA.FTZ R98, R36, R49, R98 ;  /* 0x0000003124627223 */ /* 0x004fe40000010062 */
[----:B------:R0:W5:Y:S04]  /*2de0*/  LDL.LU R36, [R1+0xfc] ;  /* 0x0000fc0001247983 */ /* 0x0001680000300800 */
[----:B------:R-:W2:Y:S01]  /*2df0*/  LDL R64, [R1] ;  /* 0x0000000001407983 */ /* 0x000ea20000100800 */
        /* <DEDUP_REMOVED lines=25> */
[----:B------:R-:W-:Y:S01]  /*2f90*/  FADD.FTZ R51, R51, R101 ;  /* 0x0000006533337221 */ /* 0x000fe20000010000 */
[----:B---3--:R-:W-:Y:S02]  /*2fa0*/  FMUL.FTZ R99, R99, R245 ;  /* 0x000000f563637220 */ /* 0x008fe40000410000 */
[----:B------:R-:W-:Y:S01]  /*2fb0*/  FFMA.FTZ R251, R89, R86, R251 ;  /* 0x0000005659fb7223 */ /* 0x000fe200000100fb */
[----:B------:R-:W-:Y:S01]  /*2fc0*/  FADD.FTZ R51, R51, R98 ;  /* 0x0000006233337221 */ /* 0x000fe20000010000 */
[----:B------:R-:W-:Y:S02]  /*2fd0*/  FFMA.FTZ R99, R252, R48, R99 ;  /* 0x00000030fc637223 */ /* 0x000fe40000010063 */
[----:B------:R-:W-:Y:S01]  /*2fe0*/  FFMA.FTZ R251, R93, R92, R251 ;  /* 0x0000005c5dfb7223 */ /* 0x000fe200000100fb */
[----:B------:R-:W-:Y:S02]  /*2ff0*/  HADD2.F32 R107, -RZ, R107.H1_H1 ;  /* 0x3000006bff6b7230 */ /* 0x000fe40000004100 */
[----:B------:R-:W-:Y:S01]  /*3000*/  FMUL.FTZ R252, R250, R105 ;  /* 0x00000069fafc7220 */ /* 0x000fe20000410000 */
[----:B------:R-:W-:Y:S01]  /*3010*/  FADD.FTZ R51, R51, R99 ;  /* 0x0000006333337221 */ /* 0x000fe20000010000 */
[----:B------:R-:W-:-:S03]  /*3020*/  FFMA.FTZ R251, R204, R95, R251 ;  /* 0x0000005fccfb7223 */ /* 0x000fc600000100fb */
[----:B------:R-:W-:Y:S01]  /*3030*/  FADD.FTZ R51, R51, R102 ;  /* 0x0000006633337221 */ /* 0x000fe20000010000 */
[----:B------:R-:W-:Y:S01]  /*3040*/  FFMA.FTZ R251, R90, R87, R251 ;  /* 0x000000575afb7223 */ /* 0x000fe200000100fb */
[----:B------:R-:W-:-:S03]  /*3050*/  FMUL.FTZ R103, R103, UR9 ;  /* 0x0000000967677c20 */ /* 0x000fc60008410000 */
[----:B------:R-:W-:Y:S01]  /*3060*/  FFMA.FTZ R251, R94, R91, R251 ;  /* 0x0000005b5efb7223 */ /* 0x000fe200000100fb */
[----:B------:R-:W-:Y:S01]  /*3070*/  FADD.FTZ R167, R49, R167 ;  /* 0x000000a731a77221 */ /* 0x000fe20000010000 */
[----:B------:R-:W-:Y:S02]  /*3080*/  FFMA.FTZ R135, R103, R49, R135 ;  /* 0x0000003167877223 */ /* 0x000fe40000010087 */
[----:B------:R-:W-:Y:S01]  /*3090*/  FFMA.FTZ R251, R100, R96, R251 ;  /* 0x0000006064fb7223 */ /* 0x000fe200000100fb */
[----:B------:R-:W-:-:S03]  /*30a0*/  FADD.FTZ R65, R65, -UR5 ;  /* 0x8000000541417e21 */ /* 0x000fc60008010000 */
[----:B------:R-:W-:Y:S01]  /*30b0*/  FFMA.FTZ R251, R97, R101, R251 ;  /* 0x0000006561fb7223 */ /* 0x000fe200000100fb */
[----:B------:R-:W-:Y:S01]  /*30c0*/  FADD.FTZ R66, R66, -UR5 ;  /* 0x8000000542427e21 */ /* 0x000fe20008010000 */
[----:B------:R-:W-:Y:S02]  /*30d0*/  FMUL.FTZ R65, R65, UR9 ;  /* 0x0000000941417c20 */ /* 0x000fe40008410000 */
[----:B------:R-:W-:Y:S01]  /*30e0*/  FFMA.FTZ R251, R103, R98, R251 ;  /* 0x0000006267fb7223 */ /* 0x000fe200000100fb */
[----:B------:R-:W-:Y:S01]  /*30f0*/  FADD.FTZ R67, R67, -UR5 ;  /* 0x8000000543437e21 */ /* 0x000fe20008010000 */
[----:B------:R-:W-:Y:S02]  /*3100*/  FMUL.FTZ R66, R66, UR9 ;  /* 0x0000000942427c20 */ /* 0x000fe40008410000 */
[----:B------:R-:W-:Y:S01]  /*3110*/  FFMA.FTZ R251, R65, R99, R251 ;  /* 0x0000006341fb7223 */ /* 0x000fe200000100fb */
[----:B------:R-:W-:-:S03]  /*3120*/  FMUL.FTZ R67, R67, UR9 ;  /* 0x0000000943437c20 */ /* 0x000fc60008410000 */
[----:B------:R-:W-:Y:S01]  /*3130*/  FFMA.FTZ R251, R66, R102, R251 ;  /* 0x0000006642fb7223 */ /* 0x000fe200000100fb */
[----:B------:R-:W-:Y:S01]  /*3140*/  FADD.FTZ R168, R48, R168 ;  /* 0x000000a830a87221 */ /* 0x000fe20000010000 */
[----:B------:R-:W-:Y:S01]  /*3150*/  FFMA.FTZ R136, R65, R48, R136 ;  /* 0x0000003041887223 */ /* 0x000fe20000010088 */
[----:B--2---:R-:W-:-:S04]  /*3160*/  FFMA.FTZ R64, R64, R107, R252 ;  /* 0x0000006b40407223 */ /* 0x004fc800000100fc */
[----:B------:R-:W-:-:S05]  /*3170*/  FADD.FTZ R51, R51, R64 ;  /* 0x0000004033337221 */ /* 0x000fca0000010000 */
[----:B------:R-:W1:Y:S01]  /*3180*/  SHFL.DOWN PT, R49, R51, 0x10, 0x1f ;  /* 0x0a001f0033317f89 */ /* 0x000e6200000e0000 */
        /* <DEDUP_REMOVED lines=16> */
[----:B-1----:R-:W-:Y:S02]  /*3290*/  FADD.FTZ R49, R49, R251 ;  /* 0x000000fb31317221 */ /* 0x002fe40000010000 */
        /* <DEDUP_REMOVED lines=15> */
.L_x_2529:
[----:B------:R-:W-:Y:S05]  /*3390*/  BSYNC.RECONVERGENT B0 ;  /* 0x0000000000007941 */ /* 0x000fea0003800200 */
.L_x_2528:
        /* <DEDUP_REMOVED lines=92> */
.L_x_2532:
        /* <DEDUP_REMOVED lines=31> */
[----:B-----5:R-:W-:Y:S01]  /*3b50*/  MOV R36, R48 ;  /* 0x0000003000247202 */ /* 0x020fe20000000f00 */
[----:B------:R-:W-:Y:S06]  /*3b60*/  BRA `(.L_x_2533) ;  /* 0x0000000c00347947 */ /* 0x000fec0003800000 */
.L_x_2531:
        /* <DEDUP_REMOVED lines=34> */
.L_x_2534:
        /* <DEDUP_REMOVED lines=31> */
[----:B-----5:R-:W-:Y:S01]  /*3f80*/  MOV R36, R48 ;  /* 0x0000003000247202 */ /* 0x020fe20000000f00 */
[----:B------:R-:W-:Y:S06]  /*3f90*/  BRA `(.L_x_2533) ;  /* 0x0000000800287947 */ /* 0x000fec0003800000 */
.L_x_2530:
        /* <DEDUP_REMOVED lines=39> */
.L_x_2536:
        /* <DEDUP_REMOVED lines=33> */
.L_x_2535:
        /* <DEDUP_REMOVED lines=34> */
.L_x_2537:
        /* <DEDUP_REMOVED lines=32> */
.L_x_2533:
        /* <DEDUP_REMOVED lines=45> */
[----:B0-----:R-:W-:Y:S02]  /*4b10*/  MOV R39, R51 ;  /* 0x0000003300277202 */ /* 0x001fe40000000f00 */
[----:B------:R-:W-:-:S02]  /*4b20*/  MOV R38, R50 ;  /* 0x0000003200267202 */ /* 0x000fc40000000f00 */
[----:B------:R-:W-:Y:S02]  /*4b30*/  MOV R37, R49 ;  /* 0x0000003100257202 */ /* 0x000fe40000000f00 */
[----:B------:R-:W-:Y:S01]  /*4b40*/  MOV R36, R48 ;  /* 0x0000003000247202 */ /* 0x000fe20000000f00 */
[----:B------:R-:W-:Y:S06]  /*4b50*/  BRA `(.L_x_2541) ;  /* 0x0000000c00687947 */ /* 0x000fec0003800000 */
.L_x_2540:
        /* <DEDUP_REMOVED lines=29> */
.L_x_2539:
        /* <DEDUP_REMOVED lines=29> */
[----:B0-----:R-:W-:Y:S02]  /*4f00*/  MOV R39, R51 ;  /* 0x0000003300277202 */ /* 0x001fe40000000f00 */
[----:B------:R-:W-:Y:S02]  /*4f10*/  MOV R38, R50 ;  /* 0x0000003200267202 */ /* 0x000fe40000000f00 */
[----:B------:R-:W-:-:S02]  /*4f20*/  MOV R37, R49 ;  /* 0x0000003100257202 */ /* 0x000fc40000000f00 */
[----:B------:R-:W-:Y:S01]  /*4f30*/  MOV R36, R48 ;  /* 0x0000003000247202 */ /* 0x000fe20000000f00 */
[----:B------:R-:W-:Y:S06]  /*4f40*/  BRA `(.L_x_2541) ;  /* 0x00000008006c7947 */ /* 0x000fec0003800000 */
.L_x_2542:
        /* <DEDUP_REMOVED lines=29> */
.L_x_2538:
        /* <DEDUP_REMOVED lines=35> */
.L_x_2544:
        /* <DEDUP_REMOVED lines=29> */
.L_x_2543:
        /* <DEDUP_REMOVED lines=34> */
.L_x_2545:
        /* <DEDUP_REMOVED lines=28> */
.L_x_2541:
        /* <DEDUP_REMOVED lines=46> */
.L_x_2548:
        /* <DEDUP_REMOVED lines=29> */
.L_x_2547:
        /* <DEDUP_REMOVED lines=34> */
.L_x_2550:
        /* <DEDUP_REMOVED lines=29> */
.L_x_2546:
        /* <DEDUP_REMOVED lines=35> */
.L_x_2552:
        /* <DEDUP_REMOVED lines=29> */
.L_x_2551:
        /* <DEDUP_REMOVED lines=34> */
.L_x_2553:
        /* <DEDUP_REMOVED lines=28> */
.L_x_2549:
        /* <DEDUP_REMOVED lines=46> */
.L_x_2556:
        /* <DEDUP_REMOVED lines=29> */
.L_x_2555:
[----:B------:R-:W-:Y:S05]  /*6e30*/  @!P2 BRA `(.L_x_2558) ;  /* 0x000000000084a947 */ /* 0x000fea0003800000 */
[--C-:B0-----:R-:W-:Y:S01]  /*6e40*/  FFMA.FTZ R37, R66, UR27, R104.reuse ;  /* 0x0000001b42257c23 */ /* 0x101fe20008010068 */
[--C-:B------:R-:W-:Y:S01]  /*6e50*/  FFMA.FTZ R67, R67, UR27, R104.reuse ;  /* 0x0000001b43437c23 */ /* 0x100fe20008010068 */
[--C-:B------:R-:W-:Y:S01]  /*6e60*/  FFMA.FTZ R3, R100, UR27, R104.reuse ;  /* 0x0000001b64037c23 */ /* 0x100fe20008010068 */
        /* <DEDUP_REMOVED lines=30> */
.L_x_2558:
        /* <DEDUP_REMOVED lines=24> */
[----:B------:R-:W-:-:S03]  /*71d0*/  FFMA.FTZ R3, R94, UR9, R29 ;  /* 0x000000095e037c23 */ /* 0x000fc6000801001d */
[----:B------:R-:W-:Y:S02]  /*71e0*/  F2FP.F16.F32.PACK_AB R50, R53, R50 ;  /* 0x000000323532723e */ /* 0x000fe400000000ff */
[----:B------:R-:W-:Y:S02]  /*71f0*/  F2FP.F16.F32.PACK_AB R49, R2, R49 ;  /* 0x000000310231723e */ /* 0x000fe400000000ff */
[----:B------:R-:W-:Y:S01]  /*7200*/  F2FP.F16.F32.PACK_AB R48, R3, R48 ;  /* 0x000000300330723e */ /* 0x000fe200000000ff */
[----:B------:R-:W-:Y:S06]  /*7210*/  BRA `(.L_x_2557) ;  /* 0x0000000400f87947 */ /* 0x000fec0003800000 */
.L_x_2554:
        /* <DEDUP_REMOVED lines=35> */
.L_x_2560:
        /* <DEDUP_REMOVED lines=29> */
.L_x_2559:
        /* <DEDUP_REMOVED lines=34> */
.L_x_2561:
        /* <DEDUP_REMOVED lines=28> */
.L_x_2557:
        /* <DEDUP_REMOVED lines=49> */
[----:B0-----:R-:W-:Y:S02]  /*7d10*/  MOV R52, R242 ;  /* 0x000000f200347202 */ /* 0x001fe40000000f00 */
        /* <DEDUP_REMOVED lines=88> */
.L_x_2527:
        /* <DEDUP_REMOVED lines=45> */
.L_x_2563:
        /* <DEDUP_REMOVED lines=9> */
.L_x_4869:


//--------------------- .text._ZN10layer_norm31ln_parallel_residual_bwd_kernelINS_13Kernel_traitsI6__halfS2_fS2_fjLj8192ELj1ELj1ELj8ELj16ENS_18Kernel_traits_baseILj8192ES2_S2_fS2_fjLj256EEEEELb0ELb1ELb0EEEvNS_9BwdParamsE --------------------------
	.section	.text._ZN10layer_norm31ln_parallel_residual_bwd_kernelINS_13Kernel_traitsI6__halfS2_fS2_fjLj8192ELj1ELj1ELj8ELj16ENS_18Kernel_traits_baseILj8192ES2_S2_fS2_fjLj256EEEEELb0ELb1ELb0EEEvNS_9BwdParamsE,"ax",@progbits
	.align	128
        .global         _ZN10layer_norm31ln_parallel_residual_bwd_kernelINS_13Kernel_traitsI6__halfS2_fS2_fjLj8192ELj1ELj1ELj8ELj16ENS_18Kernel_traits_baseILj8192ES2_S2_fS2_fjLj256EEEEELb0ELb1ELb0EEEvNS_9BwdParamsE
        .type           _ZN10layer_norm31ln_parallel_residual_bwd_kernelINS_13Kernel_traitsI6__halfS2_fS2_fjLj8192ELj1ELj1ELj8ELj16ENS_18Kernel_traits_baseILj8192ES2_S2_fS2_fjLj256EEEEELb0ELb1ELb0EEEvNS_9BwdParamsE,@function
        .size           _ZN10layer_norm31ln_parallel_residual_bwd_kernelINS_13Kernel_traitsI6__halfS2_fS2_fjLj8192ELj1ELj1ELj8ELj16ENS_18Kernel_traits_baseILj8192ES2_S2_fS2_fjLj256EEEEELb0ELb1ELb0EEEvNS_9BwdParamsE,(.L_x_4870 - _ZN10layer_norm31ln_parallel_residual_bwd_kernelINS_13Kernel_traitsI6__halfS2_fS2_fjLj8192ELj1ELj1ELj8ELj16ENS_18Kernel_traits_baseILj8192ES2_S2_fS2_fjLj256EEEEELb0ELb1ELb0EEEvNS_9BwdParamsE)
        .other          _ZN10layer_norm31ln_parallel_residual_bwd_kernelINS_13Kernel_traitsI6__halfS2_fS2_fjLj8192ELj1ELj1ELj8ELj16ENS_18Kernel_traits_baseILj8192ES2_S2_fS2_fjLj256EEEEELb0ELb1ELb0EEEvNS_9BwdParamsE,@"STO_CUDA_ENTRY STV_DEFAULT"
_ZN10layer_norm31ln_parallel_residual_bwd_kernelINS_13Kernel_traitsI6__halfS2_fS2_fjLj8192ELj1ELj1ELj8ELj16ENS_18Kernel_traits_baseILj8192ES2_S2_fS2_fjLj256EEEEELb0ELb1ELb0EEEvNS_9BwdParamsE:
.text._ZN10layer_norm31ln_parallel_residual_bwd_kernelINS_13Kernel_traitsI6__halfS2_fS2_fjLj8192ELj1ELj1ELj8ELj16ENS_18Kernel_traits_baseILj8192ES2_S2_fS2_fjLj256EEEEELb0ELb1ELb0EEEvNS_9BwdParamsE:
        /* <DEDUP_REMOVED lines=107> */
.L_x_2615:
        /* <DEDUP_REMOVED lines=12> */
[----:B------:R-:W-:Y:S01]  /*0770*/  BSSY.RECONVERGENT B0, `(.L_x_2565) ;  /* 0x000005f000007945 */ /* 0x000fe20003800200 */
[----:B------:R-:W-:Y:S02]  /*0780*/  HFMA2 R169, -RZ, RZ, 0, 0 ;  /* 0x00000000ffa97431 */ /* 0x000fe400000001ff */
[----:B------:R-:W-:Y:S01]  /*0790*/  LEA.HI.SX32 R0, R161, R212, 0x1d ;  /* 0x000000d4a1007211 */ /* 0x000fe200078feaff */
[----:B----4-:R-:W-:-:S05]  /*07a0*/  IMAD.WIDE R156, R2, 0x4, R156 ;  /* 0x00000004029c7825 */ /* 0x010fca00078e029c */
[----:B-----5:R0:W5:Y:S01]  /*07b0*/  LDG.E R177, desc[UR12][R156.64] ;  /* 0x0000000c9cb17981 */ /* 0x020162000c1e1900 */
[----:B------:R-:W-:Y:S02]  /*07c0*/  MOV R196, RZ ;  /* 0x000000ff00c47202 */ /* 0x000fe40000000f00 */
        /* <DEDUP_REMOVED lines=8> */
[----:B------:R0:W2:Y:S04]  /*0850*/  LDG.E.128 R164, desc[UR12][R178.64+0x10] ;  /* 0x0000100cb2a47981 */ /* 0x0000a8000c1e1d00 */
[----:B------:R-:W3:Y:S01]  /*0860*/  LDG.E.128 R160, desc[UR12][R160.64] ;  /* 0x0000000ca0a07981 */ /* 0x000ee2000c1e1d00 */
[----:B------:R-:W-:-:S04]  /*0870*/  ISETP.NE.U32.AND P0, PT, RZ, UR14, PT ;  /* 0x0000000eff007c0c */ /* 0x000fc8000bf05070 */
[----:B------:R-:W-:Y:S01]  /*0880*/  ISETP.NE.AND.EX P0, PT, RZ, UR15, PT, P0 ;  /* 0x0000000fff007c0c */ /* 0x000fe2000bf05300 */
[----:B------:R-:W-:Y:S02]  /*0890*/  HADD2.F32 R209, -RZ, R132.H0_H0 ;  /* 0x20000084ffd17230 */ /* 0x000fe40000004100 */
[----:B------:R-:W-:-:S10]  /*08a0*/  HADD2.F32 R205, -RZ, R133.H0_H0 ;  /* 0x20000085ffcd7230 */ /* 0x000fd40000004100 */
[----:B------:R-:W1:Y:S01]  /*08b0*/  @P0 LDC.64 R170, c[0x0][0x438] ;  /* 0x00010e00ffaa0b82 */ /* 0x000e620000000a00 */
[----:B------:R-:W-:Y:S02]  /*08c0*/  HADD2.F32 R208, -RZ, R132.H1_H1 ;  /* 0x30000084ffd07230 */ /* 0x000fe40000004100 */
[----:B------:R-:W-:Y:S02]  /*08d0*/  HADD2.F32 R204, -RZ, R133.H1_H1 ;  /* 0x30000085ffcc7230 */ /* 0x000fe40000004100 */
[--C-:B------:R-:W-:Y:S02]  /*08e0*/  HADD2.F32 R201, -RZ, R134.reuse.H0_H0 ;  /* 0x20000086ffc97230 */ /* 0x100fe40000004100 */
[----:B0-----:R-:W-:Y:S02]  /*08f0*/  HADD2.F32 R178, -RZ, R134.H1_H1 ;  /* 0x30000086ffb27230 */ /* 0x001fe40000004100 */
[--C-:B------:R-:W-:Y:S02]  /*0900*/  HADD2.F32 R179, -RZ, R135.reuse.H0_H0 ;  /* 0x20000087ffb37230 */ /* 0x100fe40000004100 */
[----:B------:R-:W-:-:S02]  /*0910*/  HADD2.F32 R180, -RZ, R135.H1_H1 ;  /* 0x30000087ffb47230 */ /* 0x000fc40000004100 */
[----:B-1----:R-:W-:-:S05]  /*0920*/  @P0 IMAD.WIDE.U32 R170, R0, 0x20, R170 ;  /* 0x0000002000aa0825 */ /* 0x002fca00078e00aa */
[----:B------:R-:W5:Y:S04]  /*0930*/  @P0 LDG.E.128 R52, desc[UR12][R170.64] ;  /* 0x0000000caa340981 */ /* 0x000f68000c1e1d00 */
[----:B------:R0:W5:Y:S01]  /*0940*/  @P0 LDG.E.128 R48, desc[UR12][R170.64+0x10] ;  /* 0x0000100caa300981 */ /* 0x000162000c1e1d00 */
[----:B------:R-:W-:Y:S01]  /*0950*/  IADD3 R197, PT, PT, R0, 0x100, RZ ;  /* 0x0000010000c57810 */ /* 0x000fe20007ffe0ff */
[C---:B----4-:R-:W-:Y:S01]  /*0960*/  FADD.FTZ R210, -R168.reuse, R157 ;  /* 0x0000009da8d27221 */ /* 0x050fe20000010100 */
[C---:B------:R-:W-:Y:S01]  /*0970*/  FADD.FTZ R156, -R168.reuse, R156 ;  /* 0x0000009ca89c7221 */ /* 0x040fe20000010100 */
[C---:B------:R-:W-:Y:S01]  /*0980*/  FADD.FTZ R158, -R168.reuse, R158 ;  /* 0x0000009ea89e7221 */ /* 0x040fe20000010100 */
[----:B------:R-:W-:Y:S02]  /*0990*/  FADD.FTZ R206, -R168, R159 ;  /* 0x0000009fa8ce7221 */ /* 0x000fe40000010100 */
[----:B-----5:R-:W-:Y:S01]  /*09a0*/  FMUL.FTZ R211, R177, R156 ;  /* 0x0000009cb1d37220 */ /* 0x020fe20000410000 */
[----:B---3--:R-:W-:-:S02]  /*09b0*/  HADD2.F32 R157, -RZ, R160.H0_H0 ;  /* 0x200000a0ff9d7230 */ /* 0x008fc40000004100 */
[----:B------:R-:W-:Y:S01]  /*09c0*/  FMUL.FTZ R207, R177, R158 ;  /* 0x0000009eb1cf7220 */ /* 0x000fe20000410000 */
[--C-:B------:R-:W-:Y:S02]  /*09d0*/  HADD2.F32 R159, -RZ, R161.reuse.H0_H0 ;  /* 0x200000a1ff9f7230 */ /* 0x100fe40000004100 */
[----:B------:R-:W-:Y:S02]  /*09e0*/  HADD2.F32 R160, -RZ, R160.H1_H1 ;  /* 0x300000a0ffa07230 */ /* 0x000fe40000004100 */
[-C--:B------:R-:W-:Y:S01]  /*09f0*/  FMUL.FTZ R209, R209, R157.reuse ;  /* 0x0000009dd1d17220 */ /* 0x080fe20000410000 */
[----:B------:R-:W-:Y:S01]  /*0a00*/  FADD.FTZ R84, R84, R157 ;  /* 0x0000009d54547221 */ /* 0x000fe20000010000 */
[----:B------:R-:W-:Y:S01]  /*0a10*/  FFMA.FTZ R116, R211, R157, R116 ;  /* 0x0000009dd3747223 */ /* 0x000fe20000010074 */
[-C--:B------:R-:W-:Y:S01]  /*0a20*/  FMUL.FTZ R205, R205, R159.reuse ;  /* 0x0000009fcdcd7220 */ /* 0x080fe20000410000 */
[----:B------:R-:W-:Y:S01]  /*0a30*/  FADD.FTZ R86, R86, R159 ;  /* 0x0000009f56567221 */ /* 0x000fe20000010000 */
[----:B------:R-:W-:Y:S01]  /*0a40*/  FFMA.FTZ R118, R207, R159, R118 ;  /* 0x0000009fcf767223 */ /* 0x000fe20000010076 */
[----:B------:R-:W-:Y:S01]  /*0a50*/  FMUL.FTZ R210, R177, R210 ;  /* 0x000000d2b1d27220 */ /* 0x000fe20000410000 */
[----:B------:R-:W-:Y:S01]  /*0a60*/  FMUL.FTZ R208, R208, R160 ;  /* 0x000000a0d0d07220 */ /* 0x000fe20000410000 */
[----:B------:R-:W-:Y:S01]  /*0a70*/  FADD.FTZ R157, RZ, R209 ;  /* 0x000000d1ff9d7221 */ /* 0x000fe20000010000 */
[----:B------:R-:W-:Y:S01]  /*0a80*/  FFMA.FTZ R159, R211, R209, RZ ;  /* 0x000000d1d39f7223 */ /* 0x000fe200000100ff */
[----:B------:R-:W-:-:S02]  /*0a90*/  HADD2.F32 R161, -RZ, R161.H1_H1 ;  /* 0x300000a1ffa17230 */ /* 0x000fc40000004100 */
[----:B------:R-:W-:Y:S01]  /*0aa0*/  FADD.FTZ R156, R157, R208 ;  /* 0x000000d09d9c7221 */ /* 0x000fe20000010000 */
[----:B------:R-:W-:Y:S01]  /*0ab0*/  FFMA.FTZ R158, R210, R208, R159 ;  /* 0x000000d0d29e7223 */ /* 0x000fe2000001009f */
[--C-:B------:R-:W-:Y:S02]  /*0ac0*/  HADD2.F32 R169, -RZ, R162.reuse.H0_H0 ;  /* 0x200000a2ffa97230 */ /* 0x100fe40000004100 */
[----:B--2---:R-:W-:Y:S01]  /*0ad0*/  FADD.FTZ R164, -R168, R164 ;  /* 0x000000a4a8a47221 */ /* 0x004fe20000010100 */
        /* <DEDUP_REMOVED lines=10> */
[----:B0-----:R-:W-:-:S02]  /*0b80*/  HADD2.F32 R170, -RZ, R163.H0_H0 ;  /* 0x200000a3ffaa7230 */ /* 0x001fc40000004100 */
        /* <DEDUP_REMOVED lines=29> */
.L_x_2566:
[----:B-1-3--:R-:W-:Y:S05]  /*0d60*/  BSYNC.RECONVERGENT B0 ;  /* 0x0000000000007941 */ /* 0x00afea0003800200 */
.L_x_2565:
        /* <DEDUP_REMOVED lines=11> */
[----:B------:R-:W0:Y:S01]  /*0e20*/  @P0 LDC.64 R6, c[0x0][0x438] ;  /* 0x00010e00ff060b82 */ /* 0x000e220000000a00 */
[----:B------:R-:W-:Y:S02]  /*0e30*/  HADD2.F32 R4, -RZ, R128.H0_H0 ;  /* 0x20000080ff047230 */ /* 0x000fe40000004100 */
[----:B0-----:R-:W-:-:S05]  /*0e40*/  @P0 IMAD.WIDE.U32 R6, R197, 0x20, R6 ;  /* 0x00000020c5060825 */ /* 0x001fca00078e0006 */
[----:B------:R-:W5:Y:S04]  /*0e50*/  @P0 LDG.E.128 R44, desc[UR12][R6.64] ;  /* 0x0000000c062c0981 */ /* 0x000f68000c1e1d00 */
[----:B------:R0:W5:Y:S01]  /*0e60*/  @P0 LDG.E.128 R40, desc[UR12][R6.64+0x10] ;  /* 0x0000100c06280981 */ /* 0x000162000c1e1d00 */
[----:B------:R-:W-:Y:S01]  /*0e70*/  IADD3 R197, PT, PT, R197, 0x100, RZ ;  /* 0x00000100c5c57810 */ /* 0x000fe20007ffe0ff */
[C---:B--2---:R-:W-:Y:S01]  /*0e80*/  FADD.FTZ R8, -R168.reuse, R8 ;  /* 0x00000008a8087221 */ /* 0x044fe20000010100 */
[----:B------:R-:W-:-:S03]  /*0e90*/  FADD.FTZ R20, -R168, R9 ;  /* 0x00000009a8147221 */ /* 0x000fc60000010100 */
[----:B0----5:R-:W-:Y:S01]  /*0ea0*/  FMUL.FTZ R7, R177, R8 ;  /* 0x00000008b1077220 */ /* 0x021fe20000410000 */
[----:B------:R-:W-:Y:S02]  /*0eb0*/  HADD2.F32 R8, -RZ, R128.H1_H1 ;  /* 0x30000080ff087230 */ /* 0x000fe40000004100 */
[--C-:B----4-:R-:W-:Y:S02]  /*0ec0*/  HADD2.F32 R9, -RZ, R12.reuse.H0_H0 ;  /* 0x2000000cff097230 */ /* 0x110fe40000004100 */
[----:B------:R-:W-:-:S03]  /*0ed0*/  HADD2.F32 R12, -RZ, R12.H1_H1 ;  /* 0x3000000cff0c7230 */ /* 0x000fc60000004100 */
[-C--:B------:R-:W-:Y:S01]  /*0ee0*/  FMUL.FTZ R4, R4, R9.reuse ;  /* 0x0000000904047220 */ /* 0x080fe20000410000 */
[--C-:B------:R-:W-:Y:S02]  /*0ef0*/  HADD2.F32 R156, -RZ, R13.reuse.H0_H0 ;  /* 0x2000000dff9c7230 */ /* 0x100fe40000004100 */
[----:B---3--:R-:W-:Y:S01]  /*0f00*/  FADD.FTZ R162, -R168, R18 ;  /* 0x00000012a8a27221 */ /* 0x008fe20000010100 */
[----:B------:R-:W-:Y:S02]  /*0f10*/  HADD2.F32 R157, -RZ, R13.H1_H1 ;  /* 0x3000000dff9d7230 */ /* 0x000fe40000004100 */
[----:B------:R-:W-:Y:S01]  /*0f20*/  FADD.FTZ R76, R76, R9 ;  /* 0x000000094c4c7221 */ /* 0x000fe20000010000 */
[----:B------:R-:W-:Y:S01]  /*0f30*/  FFMA.FTZ R108, R7, R9, R108 ;  /* 0x00000009076c7223 */ /* 0x000fe2000001006c */
[----:B------:R-:W-:Y:S01]  /*0f40*/  FMUL.FTZ R6, R177, R20 ;  /* 0x00000014b1067220 */ /* 0x000fe20000410000 */
[--C-:B------:R-:W-:Y:S02]  /*0f50*/  HADD2.F32 R13, -RZ, R129.reuse.H0_H0 ;  /* 0x20000081ff0d7230 */ /* 0x100fe40000004100 */
[----:B------:R-:W-:Y:S01]  /*0f60*/  FADD.FTZ R160, -R168, R17 ;  /* 0x00000011a8a07221 */ /* 0x000fe20000010100 */
[----:B------:R-:W-:Y:S01]  /*0f70*/  FMUL.FTZ R9, R8, R12 ;  /* 0x0000000c08097220 */ /* 0x000fe20000410000 */
[----:B------:R-:W-:Y:S01]  /*0f80*/  FADD.FTZ R18, R169, R4 ;  /* 0x00000004a9127221 */ /* 0x000fe20000010000 */
[C---:B------:R-:W-:Y:S01]  /*0f90*/  FADD.FTZ R10, -R168.reuse, R10 ;  /* 0x0000000aa80a7221 */ /* 0x040fe20000010100 */
[----:B------:R-:W-:Y:S01]  /*0fa0*/  FFMA.FTZ R17, R7, R4, R196 ;  /* 0x0000000407117223 */ /* 0x000fe200000100c4 */
[----:B------:R-:W-:Y:S01]  /*0fb0*/  FADD.FTZ R164, -R168, R19 ;  /* 0x00000013a8a47221 */ /* 0x000fe20000010100 */
[----:B------:R-:W-:Y:S01]  /*0fc0*/  FADD.FTZ R77, R77, R12 ;  /* 0x0000000c4d4d7221 */ /* 0x000fe20000010000 */
[----:B------:R-:W-:Y:S01]  /*0fd0*/  FFMA.FTZ R109, R6, R12, R109 ;  /* 0x0000000c066d7223 */ /* 0x000fe2000001006d */
[----:B------:R-:W-:Y:S01]  /*0fe0*/  FADD.FTZ R158, -R168, R11 ;  /* 0x0000000ba89e7221 */ /* 0x000fe20000010100 */
[----:B------:R-:W-:-:S02]  /*0ff0*/  HADD2.F32 R12, -RZ, R129.H1_H1 ;  /* 0x30000081ff0c7230 */ /* 0x000fc40000004100 */
[----:B------:R-:W-:Y:S01]  /*1000*/  FMUL.FTZ R8, R13, R156 ;  /* 0x0000009c0d087220 */ /* 0x000fe20000410000 */
[----:B------:R-:W-:Y:S01]  /*1010*/  FADD.FTZ R19, R18, R9 ;  /* 0x0000000912137221 */ /* 0x000fe20000010000 */
[C---:B------:R-:W-:Y:S01]  /*1020*/  FMUL.FTZ R11, R177.reuse, R10 ;  /* 0x0000000ab10b7220 */ /* 0x040fe20000410000 */
[----:B------:R-:W-:Y:S01]  /*1030*/  FFMA.FTZ R18, R6, R9, R17 ;  /* 0x0000000906127223 */ /* 0x000fe20000010011 */
[----:B------:R-:W-:Y:S01]  /*1040*/  FADD.FTZ R16, -R168, R16 ;  /* 0x00000010a8107221 */ /* 0x000fe20000010100 */
[--C-:B------:R-:W-:Y:S02]  /*1050*/  HADD2.F32 R159, -RZ, R14.reuse.H0_H0 ;  /* 0x2000000eff9f7230 */ /* 0x100fe40000004100 */
[----:B------:R-:W-:Y:S01]  /*1060*/  FMUL.FTZ R10, R177, R158 ;  /* 0x0000009eb10a7220 */ /* 0x000fe20000410000 */
[----:B------:R-:W-:Y:S02]  /*1070*/  HADD2.F32 R161, -RZ, R14.H1_H1 ;  /* 0x3000000effa17230 */ /* 0x000fe40000004100 */
[----:B------:R-:W-:Y:S01]  /*1080*/  FADD.FTZ R20, R19, R8 ;  /* 0x0000000813147221 */ /* 0x000fe20000010000 */
[----:B------:R-:W-:-:S02]  /*1090*/  HADD2.F32 R14, -RZ, R130.H0_H0 ;  /* 0x20000082ff0e7230 */ /* 0x000fc40000004100 */
[-C--:B------:R-:W-:Y:S01]  /*10a0*/  FMUL.FTZ R13, R12, R157.reuse ;  /* 0x0000009d0c0d7220 */ /* 0x080fe20000410000 */
[--C-:B------:R-:W-:Y:S02]  /*10b0*/  HADD2.F32 R163, -RZ, R15.reuse.H0_H0 ;  /* 0x2000000fffa37230 */ /* 0x100fe40000004100 */
[----:B------:R-:W-:Y:S01]  /*10c0*/  FFMA.FTZ R19, R11, R8, R18 ;  /* 0x000000080b137223 */ /* 0x000fe20000010012 */
[----:B------:R-:W-:Y:S02]  /*10d0*/  HADD2.F32 R165, -RZ, R15.H1_H1 ;  /* 0x3000000fffa57230 */ /* 0x000fe40000004100 */
[----:B------:R-:W-:Y:S01]  /*10e0*/  FMUL.FTZ R15, R177, R16 ;  /* 0x00000010b10f7220 */ /* 0x000fe20000410000 */
[----:B------:R-:W-:Y:S02]  /*10f0*/  HADD2.F32 R16, -RZ, R130.H1_H1 ;  /* 0x30000082ff107230 */ /* 0x000fe40000004100 */
[----:B------:R-:W-:Y:S01]  /*1100*/  FADD.FTZ R79, R79, R157 ;  /* 0x0000009d4f4f7221 */ /* 0x000fe20000010000 */
[----:B------:R-:W-:Y:S01]  /*1110*/  FFMA.FTZ R111, R10, R157, R111 ;  /* 0x0000009d0a6f7223 */ /* 0x000fe2000001006f */
[----:B------:R-:W-:Y:S01]  /*1120*/  FMUL.FTZ R12, R14, R159 ;  /* 0x0000009f0e0c7220 */ /* 0x000fe20000410000 */
[----:B------:R-:W-:Y:S01]  /*1130*/  FADD.FTZ R157, R20, R13 ;  /* 0x0000000d149d7221 */ /* 0x000fe20000010000 */
[----:B------:R-:W-:Y:S01]  /*1140*/  FFMA.FTZ R18, R10, R13, R19 ;  /* 0x0000000d0a127223 */ /* 0x000fe20000010013 */
[----:B------:R-:W-:Y:S01]  /*1150*/  FADD.FTZ R78, R78, R156 ;  /* 0x0000009c4e4e7221 */ /* 0x000fe20000010000 */
[----:B------:R-:W-:Y:S01]  /*1160*/  FFMA.FTZ R110, R11, R156, R110 ;  /* 0x0000009c0b6e7223 */ /* 0x000fe2000001006e */
[----:B------:R-:W-:-:S02]  /*1170*/  HADD2.F32 R156, -RZ, R131.H0_H0 ;  /* 0x20000083ff9c7230 */ /* 0x000fc40000004100 */
[----:B------:R-:W-:Y:S01]  /*1180*/  FADD.FTZ R72, R72, R159 ;  /* 0x0000009f48487221 */ /* 0x000fe20000010000 */
[----:B------:R-:W-:Y:S02]  /*1190*/  HADD2.F32 R158, -RZ, R131.H1_H1 ;  /* 0x30000083ff9e7230 */ /* 0x000fe40000004100 */
[----:B------:R-:W-:Y:S01]  /*11a0*/  FFMA.FTZ R104, R15, R159, R104 ;  /* 0x0000009f0f687223 */ /* 0x000fe20000010068 */
[----:B------:R-:W-:Y:S01]  /*11b0*/  FMUL.FTZ R14, R16, R161 ;  /* 0x000000a1100e7220 */ /* 0x000fe20000410000 */
[----:B------:R-:W-:Y:S01]  /*11c0*/  FMUL.FTZ R16, R177, R160 ;  /* 0x000000a0b1107220 */ /* 0x000fe20000410000 */
[----:B------:R-:W-:Y:S01]  /*11d0*/  FADD.FTZ R157, R157, R12 ;  /* 0x0000000c9d9d7221 */ /* 0x000fe20000010000 */
[----:B------:R-:W-:Y:S01]  /*11e0*/  FFMA.FTZ R159, R15, R12, R18 ;  /* 0x0000000c0f9f7223 */ /* 0x000fe20000010012 */
[----:B------:R-:W-:Y:S01]  /*11f0*/  FMUL.FTZ R17, R156, R163 ;  /* 0x000000a39c117220 */ /* 0x000fe20000410000 */
[----:B------:R-:W-:Y:S01]  /*1200*/  FMUL.FTZ R18, R158, R165 ;  /* 0x000000a59e127220 */ /* 0x000fe20000410000 */
[----:B------:R-:W-:Y:S01]  /*1210*/  FMUL.FTZ R19, R177, R162 ;  /* 0x000000a2b1137220 */ /* 0x000fe20000410000 */
[----:B------:R-:W-:Y:S01]  /*1220*/  FADD.FTZ R156, R157, R14 ;  /* 0x0000000e9d9c7221 */ /* 0x000fe20000010000 */
[----:B------:R-:W-:Y:S01]  /*1230*/  FFMA.FTZ R158, R16, R14, R159 ;  /* 0x0000000e109e7223 */ /* 0x000fe2000001009f */
[----:B------:R-:W-:-:S02]  /*1240*/  FMUL.FTZ R20, R177, R164 ;  /* 0x000000a4b1147220 */ /* 0x000fc40000410000 */
        /* <DEDUP_REMOVED lines=10> */
.L_x_2568:
[----:B------:R-:W-:Y:S05]  /*12f0*/  BSYNC.RECONVERGENT B0 ;  /* 0x0000000000007941 */ /* 0x000fea0003800200 */
.L_x_2567:
        /* <DEDUP_REMOVED lines=14> */
[----:B------:R0:W5:Y:S02]  /*13e0*/  @P0 LDG.E.128 R32, desc[UR12][R22.64+0x10] ;  /* 0x0000100c16200981 */ /* 0x000164000c1e1d00 */
[--C-:B0-----:R-:W-:Y:S02]  /*13f0*/  HADD2.F32 R22, -RZ, R124.reuse.H0_H0 ;  /* 0x2000007cff167230 */ /* 0x101fe40000004100 */
[----:B------:R-:W-:Y:S02]  /*1400*/  HADD2.F32 R23, -RZ, R124.H1_H1 ;  /* 0x3000007cff177230 */ /* 0x000fe40000004100 */
[----:B------:R-:W-:Y:S01]  /*1410*/  HADD2.F32 R173, -RZ, R127.H0_H0 ;  /* 0x2000007fffad7230 */ /* 0x000fe20000004100 */
[----:B------:R-:W-:Y:S01]  /*1420*/  IADD3 R197, PT, PT, R197, 0x100, RZ ;  /* 0x00000100c5c57810 */ /* 0x000fe20007ffe0ff */
[C---:B--2---:R-:W-:Y:S01]  /*1430*/  FADD.FTZ R24, -R168.reuse, R24 ;  /* 0x00000018a8187221 */ /* 0x044fe20000010100 */
[C---:B------:R-:W-:Y:S01]  /*1440*/  FADD.FTZ R166, -R168.reuse, R25 ;  /* 0x00000019a8a67221 */ /* 0x040fe20000010100 */
[----:B------:R-:W-:-:S02]  /*1450*/  FADD.FTZ R170, -R168, R26 ;  /* 0x0000001aa8aa7221 */ /* 0x000fc40000010100 */
[----:B-----5:R-:W-:Y:S01]  /*1460*/  FMUL.FTZ R21, R177, R24 ;  /* 0x00000018b1157220 */ /* 0x020fe20000410000 */
[----:B------:R-:W-:Y:S01]  /*1470*/  FADD.FTZ R172, -R168, R27 ;  /* 0x0000001ba8ac7221 */ /* 0x000fe20000010100 */
[----:B----4-:R-:W-:Y:S02]  /*1480*/  HADD2.F32 R25, -RZ, R28.H0_H0 ;  /* 0x2000001cff197230 */ /* 0x010fe40000004100 */
[--C-:B------:R-:W-:Y:S02]  /*1490*/  HADD2.F32 R27, -RZ, R29.reuse.H0_H0 ;  /* 0x2000001dff1b7230 */ /* 0x100fe40000004100 */
[----:B------:R-:W-:Y:S02]  /*14a0*/  HADD2.F32 R160, -RZ, R29.H1_H1 ;  /* 0x3000001dffa07230 */ /* 0x000fe40000004100 */
[-C--:B------:R-:W-:Y:S01]  /*14b0*/  FMUL.FTZ R22, R22, R25.reuse ;  /* 0x0000001916167220 */ /* 0x080fe20000410000 */
[----:B------:R-:W-:Y:S01]  /*14c0*/  FADD.FTZ R68, R68, R25 ;  /* 0x0000001944447221 */ /* 0x000fe20000010000 */
[----:B------:R-:W-:Y:S01]  /*14d0*/  FFMA.FTZ R100, R21, R25, R100 ;  /* 0x0000001915647223 */ /* 0x000fe20000010064 */
[----:B------:R-:W-:-:S02]  /*14e0*/  HADD2.F32 R26, -RZ, R125.H0_H0 ;  /* 0x2000007dff1a7230 */ /* 0x000fc40000004100 */
[----:B------:R-:W-:Y:S01]  /*14f0*/  FMUL.FTZ R25, R177, R170 ;  /* 0x000000aab1197220 */ /* 0x000fe20000410000 */
[----:B------:R-:W-:Y:S02]  /*1500*/  HADD2.F32 R29, -RZ, R125.H1_H1 ;  /* 0x3000007dff1d7230 */ /* 0x000fe40000004100 */
[----:B---3--:R-:W-:Y:S01]  /*1510*/  FADD.FTZ R156, -R168, R156 ;  /* 0x0000009ca89c7221 */ /* 0x008fe20000010100 */
[----:B------:R-:W-:Y:S02]  /*1520*/  HADD2.F32 R28, -RZ, R28.H1_H1 ;  /* 0x3000001cff1c7230 */ /* 0x000fe40000004100 */
[-C--:B------:R-:W-:Y:S01]  /*1530*/  FMUL.FTZ R26, R26, R27.reuse ;  /* 0x0000001b1a1a7220 */ /* 0x080fe20000410000 */
[----:B------:R-:W-:Y:S01]  /*1540*/  FADD.FTZ R70, R70, R27 ;  /* 0x0000001b46467221 */ /* 0x000fe20000010000 */
[----:B------:R-:W-:Y:S01]  /*1550*/  FFMA.FTZ R102, R25, R27, R102 ;  /* 0x0000001b19667223 */ /* 0x000fe20000010066 */
[----:B------:R-:W-:Y:S01]  /*1560*/  FMUL.FTZ R27, R29, R160 ;  /* 0x000000a01d1b7220 */ /* 0x000fe20000410000 */
[----:B------:R-:W-:Y:S01]  /*1570*/  FMUL.FTZ R29, R177, R156 ;  /* 0x0000009cb11d7220 */ /* 0x000fe20000410000 */
[C---:B------:R-:W-:Y:S01]  /*1580*/  FADD.FTZ R174, -R168.reuse, R157 ;  /* 0x0000009da8ae7221 */ /* 0x040fe20000010100 */
[----:B------:R-:W-:Y:S01]  /*1590*/  FMUL.FTZ R23, R23, R28 ;  /* 0x0000001c17177220 */ /* 0x000fe20000410000 */
[----:B------:R-:W-:Y:S01]  /*15a0*/  FADD.FTZ R156, R169, R22 ;  /* 0x00000016a99c7221 */ /* 0x000fe20000010000 */
[----:B------:R-:W-:Y:S01]  /*15b0*/  FMUL.FTZ R24, R177, R166 ;  /* 0x000000a6b1187220 */ /* 0x000fe20000410000 */
[----:B------:R-:W-:Y:S01]  /*15c0*/  FFMA.FTZ R157, R21, R22, R196 ;  /* 0x00000016159d7223 */ /* 0x000fe200000100c4 */
[----:B------:R-:W-:Y:S01]  /*15d0*/  FADD.FTZ R212, -R168, R159 ;  /* 0x0000009fa8d47221 */ /* 0x000fe20000010100 */
[----:B------:R-:W-:-:S02]  /*15e0*/  FADD.FTZ R159, R156, R23 ;  /* 0x000000179c9f7221 */ /* 0x000fc40000010000 */
[----:B------:R-:W-:Y:S01]  /*15f0*/  FFMA.FTZ R156, R24, R23, R157 ;  /* 0x00000017189c7223 */ /* 0x000fe2000001009d */
[--C-:B------:R-:W-:Y:S02]  /*1600*/  HADD2.F32 R161, -RZ, R30.reuse.H0_H0 ;  /* 0x2000001effa17230 */ /* 0x100fe40000004100 */
[----:B------:R-:W-:Y:S01]  /*1610*/  FADD.FTZ R176, -R168, R158 ;  /* 0x0000009ea8b07221 */ /* 0x000fe20000010100 */
[----:B------:R-:W-:Y:S02]  /*1620*/  HADD2.F32 R162, -RZ, R30.H1_H1 ;  /* 0x3000001effa27230 */ /* 0x000fe40000004100 */
[----:B------:R-:W-:Y:S01]  /*1630*/  FADD.FTZ R69, R69, R28 ;  /* 0x0000001c45457221 */ /* 0x000fe20000010000 */
[----:B------:R-:W-:Y:S01]  /*1640*/  FFMA.FTZ R101, R24, R28, R101 ;  /* 0x0000001c18657223 */ /* 0x000fe20000010065 */
[----:B------:R-:W-:Y:S02]  /*1650*/  HADD2.F32 R30, -RZ, R126.H0_H0 ;  /* 0x2000007eff1e7230 */ /* 0x000fe40000004100 */
[----:B------:R-:W-:Y:S01]  /*1660*/  FMUL.FTZ R28, R177, R172 ;  /* 0x000000acb11c7220 */ /* 0x000fe20000410000 */
[----:B------:R-:W-:Y:S01]  /*1670*/  FADD.FTZ R158, R159, R26 ;  /* 0x0000001a9f9e7221 */ /* 0x000fe20000010000 */
[----:B------:R-:W-:Y:S01]  /*1680*/  FFMA.FTZ R157, R25, R26, R156 ;  /* 0x0000001a199d7223 */ /* 0x000fe2000001009c */
[----:B------:R-:W-:-:S02]  /*1690*/  HADD2.F32 R163, -RZ, R31.H0_H0 ;  /* 0x2000001fffa37230 */ /* 0x000fc40000004100 */
[----:B------:R-:W-:Y:S02]  /*16a0*/  HADD2.F32 R164, -RZ, R31.H1_H1 ;  /* 0x3000001fffa47230 */ /* 0x000fe40000004100 */
[----:B------:R-:W-:Y:S01]  /*16b0*/  FMUL.FTZ R30, R30, R161 ;  /* 0x000000a11e1e7220 */ /* 0x000fe20000410000 */
[----:B------:R-:W-:Y:S02]  /*16c0*/  HADD2.F32 R31, -RZ, R126.H1_H1 ;  /* 0x3000007eff1f7230 */ /* 0x000fe40000004100 */
[----:B------:R-:W-:Y:S01]  /*16d0*/  FADD.FTZ R159, R158, R27 ;  /* 0x0000001b9e9f7221 */ /* 0x000fe20000010000 */
[----:B------:R-:W-:Y:S01]  /*16e0*/  FFMA.FTZ R156, R28, R27, R157 ;  /* 0x0000001b1c9c7223 */ /* 0x000fe2000001009d */
        /* <DEDUP_REMOVED lines=25> */
.L_x_2570:
[----:B------:R-:W-:Y:S05]  /*1880*/  BSYNC.RECONVERGENT B0 ;  /* 0x0000000000007941 */ /* 0x000fea0003800200 */
.L_x_2569:
        /* <DEDUP_REMOVED lines=15> */
[--C-:B-1----:R-:W-:Y:S02]  /*1980*/  HADD2.F32 R184, -RZ, R120.reuse.H0_H0 ;  /* 0x20000078ffb87230 */ /* 0x102fe40000004100 */
[----:B------:R-:W-:Y:S02]  /*1990*/  HADD2.F32 R185, -RZ, R120.H1_H1 ;  /* 0x30000078ffb97230 */ /* 0x000fe40000004100 */
[--C-:B------:R-:W-:Y:S02]  /*19a0*/  HADD2.F32 R188, -RZ, R121.reuse.H0_H0 ;  /* 0x20000079ffbc7230 */ /* 0x100fe40000004100 */
[----:B------:R-:W-:-:S02]  /*19b0*/  HADD2.F32 R189, -RZ, R121.H1_H1 ;  /* 0x30000079ffbd7230 */ /* 0x000fc40000004100 */
[--C-:B------:R-:W-:Y:S02]  /*19c0*/  HADD2.F32 R193, -RZ, R122.reuse.H1_H1 ;  /* 0x3000007affc17230 */ /* 0x100fe40000004100 */
[--C-:B------:R-:W-:Y:S02]  /*19d0*/  HADD2.F32 R198, -RZ, R123.reuse.H0_H0 ;  /* 0x2000007bffc67230 */ /* 0x100fe40000004100 */
[----:B------:R-:W-:Y:S02]  /*19e0*/  HADD2.F32 R199, -RZ, R123.H1_H1 ;  /* 0x3000007bffc77230 */ /* 0x000fe40000004100 */
[C---:B--2---:R-:W-:Y:S01]  /*19f0*/  FADD.FTZ R156, -R168.reuse, R156 ;  /* 0x0000009ca89c7221 */ /* 0x044fe20000010100 */
[C---:B------:R-:W-:Y:S01]  /*1a00*/  FADD.FTZ R186, -R168.reuse, R157 ;  /* 0x0000009da8ba7221 */ /* 0x040fe20000010100 */
[C---:B------:R-:W-:Y:S01]  /*1a10*/  FADD.FTZ R158, -R168.reuse, R158 ;  /* 0x0000009ea89e7221 */ /* 0x040fe20000010100 */
[C---:B------:R-:W-:Y:S01]  /*1a20*/  FADD.FTZ R190, -R168.reuse, R159 ;  /* 0x0000009fa8be7221 */ /* 0x040fe20000010100 */
[C---:B---3--:R-:W-:Y:S01]  /*1a30*/  FADD.FTZ R194, -R168.reuse, R161 ;  /* 0x000000a1a8c27221 */ /* 0x048fe20000010100 */
[----:B-----5:R-:W-:Y:S01]  /*1a40*/  FMUL.FTZ R183, R177, R156 ;  /* 0x0000009cb1b77220 */ /* 0x020fe20000410000 */
[----:B------:R-:W-:Y:S01]  /*1a50*/  FADD.FTZ R192, -R168, R160 ;  /* 0x000000a0a8c07221 */ /* 0x000fe20000010100 */
[----:B------:R-:W-:-:S02]  /*1a60*/  HADD2.F32 R156, -RZ, R122.H0_H0 ;  /* 0x2000007aff9c7230 */ /* 0x000fc40000004100 */
[C---:B------:R-:W-:Y:S01]  /*1a70*/  FMUL.FTZ R187, R177.reuse, R158 ;  /* 0x0000009eb1bb7220 */ /* 0x040fe20000410000 */
[----:B----4-:R-:W-:Y:S02]  /*1a80*/  HADD2.F32 R157, -RZ, R164.H0_H0 ;  /* 0x200000a4ff9d7230 */ /* 0x010fe40000004100 */
[C---:B------:R-:W-:Y:S01]  /*1a90*/  FMUL.FTZ R191, R177.reuse, R192 ;  /* 0x000000c0b1bf7220 */ /* 0x040fe20000410000 */
[----:B------:R-:W-:Y:S02]  /*1aa0*/  HADD2.F32 R161, -RZ, R166.H0_H0 ;  /* 0x200000a6ffa17230 */ /* 0x000fe40000004100 */
[----:B------:R-:W-:Y:S01]  /*1ab0*/  FMUL.FTZ R186, R177, R186 ;  /* 0x000000bab1ba7220 */ /* 0x000fe20000410000 */
[----:B------:R-:W-:Y:S02]  /*1ac0*/  HADD2.F32 R164, -RZ, R164.H1_H1 ;  /* 0x300000a4ffa47230 */ /* 0x000fe40000004100 */
[----:B------:R-:W-:Y:S01]  /*1ad0*/  FMUL.FTZ R184, R184, R157 ;  /* 0x0000009db8b87220 */ /* 0x000fe20000410000 */
[----:B------:R-:W-:-:S02]  /*1ae0*/  HADD2.F32 R159, -RZ, R165.H0_H0 ;  /* 0x200000a5ff9f7230 */ /* 0x000fc40000004100 */
[----:B------:R-:W-:Y:S01]  /*1af0*/  FMUL.FTZ R192, R156, R161 ;  /* 0x000000a19cc07220 */ /* 0x000fe20000410000 */
[----:B------:R-:W-:Y:S01]  /*1b00*/  FADD.FTZ R60, R60, R157 ;  /* 0x0000009d3c3c7221 */ /* 0x000fe20000010000 */
[----:B------:R-:W-:Y:S01]  /*1b10*/  FFMA.FTZ R92, R183, R157, R92 ;  /* 0x0000009db75c7223 */ /* 0x000fe2000001005c */
[----:B------:R-:W-:Y:S01]  /*1b20*/  FMUL.FTZ R185, R185, R164 ;  /* 0x000000a4b9b97220 */ /* 0x000fe20000410000 */
[----:B------:R-:W-:Y:S01]  /*1b30*/  FADD.FTZ R156, R169, R184 ;  /* 0x000000b8a99c7221 */ /* 0x000fe20000010000 */
[----:B------:R-:W-:Y:S01]  /*1b40*/  FFMA.FTZ R157, R183, R184, R196 ;  /* 0x000000b8b79d7223 */ /* 0x000fe200000100c4 */
[-C--:B------:R-:W-:Y:S01]  /*1b50*/  FMUL.FTZ R188, R188, R159.reuse ;  /* 0x0000009fbcbc7220 */ /* 0x080fe20000410000 */
[----:B------:R-:W-:Y:S01]  /*1b60*/  FADD.FTZ R62, R62, R159 ;  /* 0x0000009f3e3e7221 */ /* 0x000fe20000010000 */
[----:B------:R-:W-:Y:S01]  /*1b70*/  FFMA.FTZ R94, R187, R159, R94 ;  /* 0x0000009fbb5e7223 */ /* 0x000fe2000001005e */
[----:B------:R-:W-:Y:S02]  /*1b80*/  HADD2.F32 R160, -RZ, R165.H1_H1 ;  /* 0x300000a5ffa07230 */ /* 0x000fe40000004100 */
[----:B------:R-:W-:Y:S01]  /*1b90*/  FADD.FTZ R159, R156, R185 ;  /* 0x000000b99c9f7221 */ /* 0x000fe20000010000 */
[----:B------:R-:W-:Y:S01]  /*1ba0*/  FFMA.FTZ R156, R186, R185, R157 ;  /* 0x000000b9ba9c7223 */ /* 0x000fe2000001009d */
[----:B------:R-:W-:Y:S01]  /*1bb0*/  FMUL.FTZ R190, R177, R190 ;  /* 0x000000beb1be7220 */ /* 0x000fe20000410000 */
[----:B------:R-:W-:-:S02]  /*1bc0*/  HADD2.F32 R166, -RZ, R166.H1_H1 ;  /* 0x300000a6ffa67230 */ /* 0x000fc40000004100 */
[----:B------:R-:W-:Y:S01]  /*1bd0*/  FMUL.FTZ R189, R189, R160 ;  /* 0x000000a0bdbd7220 */ /* 0x000fe20000410000 */
[----:B------:R-:W-:Y:S01]  /*1be0*/  FADD.FTZ R158, R159, R188 ;  /* 0x000000bc9f9e7221 */ /* 0x000fe20000010000 */
[----:B------:R-:W-:Y:S01]  /*1bf0*/  FFMA.FTZ R157, R187, R188, R156 ;  /* 0x000000bcbb9d7223 */ /* 0x000fe2000001009c */
[----:B------:R-:W-:Y:S01]  /*1c00*/  FADD.FTZ R200, -R168, R163 ;  /* 0x000000a3a8c87221 */ /* 0x000fe20000010100 */
        /* <DEDUP_REMOVED lines=31> */
.L_x_2572:
[----:B------:R-:W-:Y:S05]  /*1e00*/  BSYNC.RECONVERGENT B0 ;  /* 0x0000000000007941 */ /* 0x000fea0003800200 */
.L_x_2571:
        /* <DEDUP_REMOVED lines=32> */
.L_x_2574:
[----:B------:R-:W-:Y:S05]  /*2010*/  BSYNC.RECONVERGENT B0 ;  /* 0x0000000000007941 */ /* 0x000fea0003800200 */
.L_x_2573:
        /* <DEDUP_REMOVED lines=85> */
.L_x_2579:
        /* <DEDUP_REMOVED lines=33> */
.L_x_2578:
        /* <DEDUP_REMOVED lines=32> */
.L_x_2581:
        /* <DEDUP_REMOVED lines=33> */
.L_x_2577:
        /* <DEDUP_REMOVED lines=22> */
[----:B-----5:R-:W-:Y:S01]  /*2cf0*/  FFMA.FTZ R157, R177, R158, R53 ;  /* 0x0000009eb19d7223 */ /* 0x020fe20000010035 */
[----:B------:R-:W-:Y:S01]  /*2d00*/  FADD.FTZ R163, R179, -R168 ;  /* 0x800000a8b3a37221 */ /* 0x000fe20000010000 */
[C---:B------:R-:W-:Y:S01]  /*2d10*/  FFMA.FTZ R158, R177.reuse, R159, R54 ;  /* 0x0000009fb19e7223 */ /* 0x040fe20000010036 */
[----:B------:R-:W-:Y:S01]  /*2d20*/  FADD.FTZ R168, R180, -R167 ;  /* 0x800000a7b4a87221 */ /* 0x000fe20000010000 */
        /* <DEDUP_REMOVED lines=9> */
[----:B------:R-:W-:Y:S01]  /*2dc0*/  F2FP.F16.F32.PACK_AB R159, R163, R162 ;  /* 0x000000a2a39f723e */ /* 0x000fe200000000ff */
[----:B------:R-:W-:Y:S06]  /*2dd0*/  BRA `(.L_x_2580) ;  /* 0x0000000400847947 */ /* 0x000fec0003800000 */
.L_x_2583:
        /* <DEDUP_REMOVED lines=33> */
.L_x_2582:
        /* <DEDUP_REMOVED lines=32> */
.L_x_2584:
        /* <DEDUP_REMOVED lines=32> */
.L_x_2580:
        /* <DEDUP_REMOVED lines=15> */
.L_x_2576:
[----:B------:R-:W-:Y:S05]  /*34e0*/  BSYNC.RECONVERGENT B0 ;  /* 0x0000000000007941 */ /* 0x000fea0003800200 */
.L_x_2575:
        /* <DEDUP_REMOVED lines=46> */
.L_x_2589:
        /* <DEDUP_REMOVED lines=29> */
.L_x_2588:
        /* <DEDUP_REMOVED lines=37> */
.L_x_2591:
        /* <DEDUP_REMOVED lines=29> */
.L_x_2587:
        /* <DEDUP_REMOVED lines=41> */
.L_x_2593:
        /* <DEDUP_REMOVED lines=29> */
.L_x_2592:
        /* <DEDUP_REMOVED lines=37> */
.L_x_2594:
        /* <DEDUP_REMOVED lines=28> */
.L_x_2590:
        /* <DEDUP_REMOVED lines=11> */
.L_x_2586:
[----:B------:R-:W-:Y:S05]  /*46e0*/  BSYNC.RECONVERGENT B0 ;  /* 0x0000000000007941 */ /* 0x000fea0003800200 */
.L_x_2585:
        /* <DEDUP_REMOVED lines=46> */
.L_x_2599:
        /* <DEDUP_REMOVED lines=29> */
.L_x_2598:
        /* <DEDUP_REMOVED lines=37> */
.L_x_2601:
        /* <DEDUP_REMOVED lines=29> */
.L_x_2597:
        /* <DEDUP_REMOVED lines=41> */
.L_x_2603:
        /* <DEDUP_REMOVED lines=29> */
.L_x_2602:
        /* <DEDUP_REMOVED lines=37> */
.L_x_2604:
        /* <DEDUP_REMOVED lines=28> */
.L_x_2600:
        /* <DEDUP_REMOVED lines=11> */
.L_x_2596:
[----:B------:R-:W-:Y:S05]  /*58e0*/  BSYNC.RECONVERGENT B0 ;  /* 0x0000000000007941 */ /* 0x000fea0003800200 */
.L_x_2595:
        /* <DEDUP_REMOVED lines=46> */
.L_x_2609:
        /* <DEDUP_REMOVED lines=29> */
.L_x_2608:
        /* <DEDUP_REMOVED lines=37> */
.L_x_2611:
        /* <DEDUP_REMOVED lines=29> */
.L_x_2607:
        /* <DEDUP_REMOVED lines=41> */
.L_x_2613:
        /* <DEDUP_REMOVED lines=29> */
.L_x_2612:
        /* <DEDUP_REMOVED lines=37> */
.L_x_2614:
        /* <DEDUP_REMOVED lines=28> */
.L_x_2610:
        /* <DEDUP_REMOVED lines=10> */
.L_x_2606:
[----:B------:R-:W-:Y:S05]  /*6ad0*/  BSYNC.RECONVERGENT B0 ;  /* 0x0000000000007941 */ /* 0x000fea0003800200 */
.L_x_2605:
[----:B------:R-:W-:Y:S01]  /*6ae0*/  UPLOP3.LUT UP1, UPT, UPT, UPT, UP1, 0x40, 0x4 ;  /* 0x000000000004789c */ /* 0x000fe20003f2e810 */
[----:B------:R-:W-:Y:S10]  /*6af0*/  @!P6 BRA `(.L_x_2615) ;  /* 0xffffff9800ece947 */ /* 0x000ff4000383ffff */
.L_x_2564:
        /* <DEDUP_REMOVED lines=40> */
.L_x_2616:
        /* <DEDUP_REMOVED lines=16> */
.L_x_4870:


//--------------------- .text._ZN10layer_norm31ln_parallel_residual_bwd_kernelINS_13Kernel_traitsI6__halfS2_fS2_fjLj8192ELj1ELj1ELj8ELj16ENS_18Kernel_traits_baseILj8192ES2_S2_fS2_fjLj256EEEEELb0ELb1ELb1EEEvNS_9BwdParamsE --------------------------
	.section	.text._ZN10layer_norm31ln_parallel_residual_bwd_kernelINS_13Kernel_traitsI6__halfS2_fS2_fjLj8192ELj1ELj1ELj8ELj16ENS_18Kernel_traits_baseILj8192ES2_S2_fS2_fjLj256EEEEELb0ELb1ELb1EEEvNS_9BwdParamsE,"ax",@progbits
	.align	128
        .global         _ZN10layer_norm31ln_parallel_residual_bwd_kernelINS_13Kernel_traitsI6__halfS2_fS2_fjLj8192ELj1ELj1ELj8ELj16ENS_18Kernel_traits_baseILj8192ES2_S2_fS2_fjLj256EEEEELb0ELb1ELb1EEEvNS_9BwdParamsE
        .type           _ZN10layer_norm31ln_parallel_residual_bwd_kernelINS_13Kernel_traitsI6__halfS2_fS2_fjLj8192ELj1ELj1ELj8ELj16ENS_18Kernel_traits_baseILj8192ES2_S2_fS2_fjLj256EEEEELb0ELb1ELb1EEEvNS_9BwdParamsE,@function
        .size           _ZN10layer_norm31ln_parallel_residual_bwd_kernelINS_13Kernel_traitsI6__halfS2_fS2_fjLj8192ELj1ELj1ELj8ELj16ENS_18Kernel_traits_baseILj8192ES2_S2_fS2_fjLj256EEEEELb0ELb1ELb1EEEvNS_9BwdParamsE,(.L_x_4871 - _ZN10layer_norm31ln_parallel_residual_bwd_kernelINS_13Kernel_traitsI6__halfS2_fS2_fjLj8192ELj1ELj1ELj8ELj16ENS_18Kernel_traits_baseILj8192ES2_S2_fS2_fjLj256EEEEELb0ELb1ELb1EEEvNS_9BwdParamsE)
        .other          _ZN10layer_norm31ln_parallel_residual_bwd_kernelINS_13Kernel_traitsI6__halfS2_fS2_fjLj8192ELj1ELj1ELj8ELj16ENS_18Kernel_traits_baseILj8192ES2_S2_fS2_fjLj256EEEEELb0ELb1ELb1EEEvNS_9BwdParamsE,@"STO_CUDA_ENTRY STV_DEFAULT"
_ZN10layer_norm31ln_parallel_residual_bwd_kernelINS_13Kernel_traitsI6__halfS2_fS2_fjLj8192ELj1ELj1ELj8ELj16ENS_18Kernel_traits_baseILj8192ES2_S2_fS2_fjLj256EEEEELb0ELb1ELb1EEEvNS_9BwdParamsE:
.text._ZN10layer_norm31ln_parallel_residual_bwd_kernelINS_13Kernel_traitsI6__halfS2_fS2_fjLj8192ELj1ELj1ELj8ELj16ENS_18Kernel_traits_baseILj8192ES2_S2_fS2_fjLj256EEEEELb0ELb1ELb1EEEvNS_9BwdParamsE:
        /* <DEDUP_REMOVED lines=68> */
[----:B0-----:R-:W2:Y:S01]  /*0440*/  LDG.E.128 R180, desc[UR12][R2.64] ;  /* 0x0000000c02b47981 */ /* 0x001ea2000c1e1d00 */
[----:B------:R-:W-:Y:S01]  /*0450*/  CS2R R8, SRZ ;  /* 0x0000000000087805 */ /* 0x000fe2000001ff00 */
[----:B------:R-:W-:Y:S02]  /*0460*/  UPLOP3.LUT UP1, UPT, UPT, UPT, UPT, 0x40, 0x4 ;  /* 0x000000000004789c */ /* 0x000fe40003f2e870 */
[----:B------:R-:W3:Y:S01]  /*0470*/  LDG.E.128 R172, desc[UR12][R2.64+0x1000] ;  /* 0x0010000c02ac7981 */ /* 0x000ee2000c1e1d00 */
[----:B------:R-:W0:Y:S03]  /*0480*/  LDCU UR16, c[0x0][0x388] ;  /* 0x00007100ff1077ac */ /* 0x000e260008000800 */
[----:B------:R-:W4:Y:S01]  /*0490*/  LDG.E.128 R164, desc[UR12][R2.64+0x2000] ;  /* 0x0020000c02a47981 */ /* 0x000f22000c1e1d00 */
[----:B------:R-:W1:Y:S03]  /*04a0*/  LDCU.U8 UR11, c[0x0][0x410] ;  /* 0x00008200ff0b77ac */ /* 0x000e660008000000 */
[----:B------:R5:W4:Y:S01]  /*04b0*/  LDG.E.128 R156, desc[UR12][R2.64+0x3000] ;  /* 0x0030000c029c7981 */ /* 0x000b22000c1e1d00 */
[----:B------:R-:W-:Y:S01]  /*04c0*/  HFMA2 R0, -RZ, RZ, 0, 0 ;  /* 0x00000000ff007431 */ /* 0x000fe200000001ff */
[----:B------:R-:W-:-:S02]  /*04d0*/  CS2R R6, SRZ ;  /* 0x0000000000067805 */ /* 0x000fc4000001ff00 */
[----:B------:R-:W-:Y:S01]  /*04e0*/  CS2R R4, SRZ ;  /* 0x0000000000047805 */ /* 0x000fe2000001ff00 */
[----:B------:R-:W0:Y:S01]  /*04f0*/  LDCU UR17, c[0x0][0x400] ;  /* 0x00008000ff1177ac */ /* 0x000e220008000800 */
[----:B------:R-:W0:Y:S01]  /*0500*/  LDCU.64 UR6, c[0x0][0x470] ;  /* 0x00008e00ff0677ac */ /* 0x000e220008000a00 */
[----:B-----5:R-:W-:Y:S01]  /*0510*/  CS2R R2, SRZ ;  /* 0x0000000000027805 */ /* 0x020fe2000001ff00 */
[----:B------:R-:W0:Y:S01]  /*0520*/  LDCU.64 UR8, c[0x0][0x478] ;  /* 0x00008f00ff0877ac */ /* 0x000e220008000a00 */
[----:B------:R-:W0:Y:S01]  /*0530*/  LDCU.64 UR14, c[0x0][0x438] ;  /* 0x00008700ff0e77ac */ /* 0x000e220008000a00 */
[--C-:B--2---:R-:W-:Y:S02]  /*0540*/  HADD2.F32 R190, -RZ, R180.reuse.H0_H0 ;  /* 0x200000b4ffbe7230 */ /* 0x104fe40000004100 */
[----:B------:R-:W-:Y:S02]  /*0550*/  HADD2.F32 R189, -RZ, R180.H1_H1 ;  /* 0x300000b4ffbd7230 */ /* 0x000fe40000004100 */
[----:B------:R-:W-:-:S02]  /*0560*/  HADD2.F32 R188, -RZ, R181.H0_H0 ;  /* 0x200000b5ffbc7230 */ /* 0x000fc40000004100 */
[----:B------:R-:W-:Y:S02]  /*0570*/  HADD2.F32 R187, -RZ, R181.H1_H1 ;  /* 0x300000b5ffbb7230 */ /* 0x000fe40000004100 */
[--C-:B------:R-:W-:Y:S02]  /*0580*/  HADD2.F32 R186, -RZ, R182.reuse.H0_H0 ;  /* 0x200000b6ffba7230 */ /* 0x100fe40000004100 */
[----:B------:R-:W-:Y:S02]  /*0590*/  HADD2.F32 R185, -RZ, R182.H1_H1 ;  /* 0x300000b6ffb97230 */ /* 0x000fe40000004100 */
[--C-:B---3--:R-:W-:Y:S02]  /*05a0*/  HADD2.F32 R180, -RZ, R173.reuse.H0_H0 ;  /* 0x200000adffb47230 */ /* 0x108fe40000004100 */
[----:B------:R-:W-:Y:S02]  /*05b0*/  HADD2.F32 R179, -RZ, R173.H1_H1 ;  /* 0x300000adffb37230 */ /* 0x000fe40000004100 */
[----:B------:R-:W-:-:S02]  /*05c0*/  HADD2.F32 R178, -RZ, R174.H0_H0 ;  /* 0x200000aeffb27230 */ /* 0x000fc40000004100 */
[----:B------:R-:W-:Y:S02]  /*05d0*/  HADD2.F32 R177, -RZ, R174.H1_H1 ;  /* 0x300000aeffb17230 */ /* 0x000fe40000004100 */
[--C-:B------:R-:W-:Y:S02]  /*05e0*/  HADD2.F32 R182, -RZ, R172.reuse.H0_H0 ;  /* 0x200000acffb67230 */ /* 0x100fe40000004100 */
[----:B------:R-:W-:Y:S02]  /*05f0*/  HADD2.F32 R181, -RZ, R172.H1_H1 ;  /* 0x300000acffb57230 */ /* 0x000fe40000004100 */
[--C-:B----4-:R-:W-:Y:S02]  /*0600*/  HADD2.F32 R174, -RZ, R164.reuse.H0_H0 ;  /* 0x200000a4ffae7230 */ /* 0x110fe40000004100 */
[----:B------:R-:W-:Y:S02]  /*0610*/  HADD2.F32 R173, -RZ, R164.H1_H1 ;  /* 0x300000a4ffad7230 */ /* 0x000fe40000004100 */
[----:B------:R-:W-:-:S02]  /*0620*/  HADD2.F32 R184, -RZ, R183.H0_H0 ;  /* 0x200000b7ffb87230 */ /* 0x000fc40000004100 */
[----:B------:R-:W-:Y:S02]  /*0630*/  HADD2.F32 R176, -RZ, R175.H0_H0 ;  /* 0x200000afffb07230 */ /* 0x000fe40000004100 */
[--C-:B------:R-:W-:Y:S02]  /*0640*/  HADD2.F32 R172, -RZ, R165.reuse.H0_H0 ;  /* 0x200000a5ffac7230 */ /* 0x100fe40000004100 */
[----:B------:R-:W-:Y:S02]  /*0650*/  HADD2.F32 R171, -RZ, R165.H1_H1 ;  /* 0x300000a5ffab7230 */ /* 0x000fe40000004100 */
[--C-:B------:R-:W-:Y:S02]  /*0660*/  HADD2.F32 R170, -RZ, R166.reuse.H0_H0 ;  /* 0x200000a6ffaa7230 */ /* 0x100fe40000004100 */
[----:B------:R-:W-:Y:S02]  /*0670*/  HADD2.F32 R169, -RZ, R166.H1_H1 ;  /* 0x300000a6ffa97230 */ /* 0x000fe40000004100 */
[----:B------:R-:W-:-:S02]  /*0680*/  HADD2.F32 R168, -RZ, R167.H0_H0 ;  /* 0x200000a7ffa87230 */ /* 0x000fc40000004100 */
[--C-:B------:R-:W-:Y:S02]  /*0690*/  HADD2.F32 R164, -RZ, R157.reuse.H0_H0 ;  /* 0x2000009dffa47230 */ /* 0x100fe40000004100 */
[----:B------:R-:W-:Y:S01]  /*06a0*/  HADD2.F32 R163, -RZ, R157.H1_H1 ;  /* 0x3000009dffa37230 */ /* 0x000fe20000004100 */
[----:B------:R-:W-:Y:S01]  /*06b0*/  MOV R157, RZ ;  /* 0x000000ff009d7202 */ /* 0x000fe20000000f00 */
[--C-:B------:R-:W-:Y:S02]  /*06c0*/  HADD2.F32 R162, -RZ, R158.reuse.H0_H0 ;  /* 0x2000009effa27230 */ /* 0x100fe40000004100 */
[----:B------:R-:W-:Y:S01]  /*06d0*/  HADD2.F32 R161, -RZ, R158.H1_H1 ;  /* 0x3000009effa17230 */ /* 0x000fe20000004100 */
[----:B------:R-:W-:Y:S01]  /*06e0*/  MOV R158, UR4 ;  /* 0x00000004009e7c02 */ /* 0x000fe20008000f00 */
[----:B------:R-:W-:Y:S02]  /*06f0*/  HADD2.F32 R160, -RZ, R159.H0_H0 ;  /* 0x2000009fffa07230 */ /* 0x000fe40000004100 */
[----:B------:R-:W-:-:S02]  /*0700*/  HADD2.F32 R183, -RZ, R183.H1_H1 ;  /* 0x300000b7ffb77230 */ /* 0x000fc40000004100 */
[----:B------:R-:W-:Y:S02]  /*0710*/  HADD2.F32 R175, -RZ, R175.H1_H1 ;  /* 0x300000afffaf7230 */ /* 0x000fe40000004100 */
[----:B------:R-:W-:Y:S02]  /*0720*/  HADD2.F32 R167, -RZ, R167.H1_H1 ;  /* 0x300000a7ffa77230 */ /* 0x000fe40000004100 */
[--C-:B------:R-:W-:Y:S02]  /*0730*/  HADD2.F32 R166, -RZ, R156.reuse.H0_H0 ;  /* 0x2000009cffa67230 */ /* 0x100fe40000004100 */
[----:B------:R-:W-:Y:S02]  /*0740*/  HADD2.F32 R165, -RZ, R156.H1_H1 ;  /* 0x3000009cffa57230 */ /* 0x000fe40000004100 */
[----:B01----:R-:W-:-:S07]  /*0750*/  HADD2.F32 R159, -RZ, R159.H1_H1 ;  /* 0x3000009fff9f7230 */ /* 0x003fce0000004100 */
.L_x_2652:
[----:B0-----:R-:W0:Y:S01]  /*0760*/  LDC.64 R84, c[0x0][0x3c0] ;  /* 0x0000f000ff547b82 */ /* 0x001e220000000a00 */
[----:B------:R-:W-:-:S05]  /*0770*/  IMAD R86, R158, UR16, RZ ;  /* 0x000000109e567c24 */ /* 0x000fca000f8e02ff */
[----:B------:R-:W-:Y:S02]  /*0780*/  SHF.R.S32.HI R87, RZ, 0x1f, R86 ;  /* 0x0000001fff577819 */ /* 0x000fe40000011456 */
[----:B------:R-:W1:Y:S02]  /*0790*/  LDC.64 R202, c[0x0][0x3a8] ;  /* 0x0000ea00ffca7b82 */ /* 0x000e640000000a00 */
[----:B------:R-:W-:-:S04]  /*07a0*/  LEA.HI R87, R87, R86, RZ, 0x3 ;  /* 0x0000005657577211 */ /* 0x000fc800078f18ff */
[----:B------:R-:W-:Y:S02]  /*07b0*/  LEA.HI.SX32 R194, R87, R100, 0x1d ;  /* 0x0000006457c27211 */ /* 0x000fe400078feaff */
[----:B------:R-:W2:Y:S01]  /*07c0*/  LDC.64 R128, c[0x0][0x428] ;  /* 0x00010a00ff807b82 */ /* 0x000ea20000000a00 */
[----:B0-----:R-:W-:-:S07]  /*07d0*/  IMAD.WIDE R104, R158, 0x4, R84 ;  /* 0x000000049e687825 */ /* 0x001fce00078e0254 */
[----:B------:R-:W0:Y:S01]  /*07e0*/  LDC.64 R200, c[0x0][0x3c8] ;  /* 0x0000f200ffc87b82 */ /* 0x000e220000000a00 */
[----:B------:R-:W3:Y:S01]  /*07f0*/  LDG.E R199, desc[UR12][R104.64] ;  /* 0x0000000c68c77981 */ /* 0x000ee2000c1e1900 */
[----:B-1----:R-:W-:-:S05]  /*0800*/  IMAD.WIDE.U32 R116, R194, 0x20, R202 ;  /* 0x00000020c2747825 */ /* 0x002fca00078e00ca */
[----:B------:R-:W4:Y:S01]  /*0810*/  LDG.E.128 R84, desc[UR12][R116.64] ;  /* 0x0000000c74547981 */ /* 0x000f22000c1e1d00 */
[C---:B------:R-:W-:Y:S02]  /*0820*/  IADD3 R193, PT, PT, R194.reuse, 0x100, RZ ;  /* 0x00000100c2c17810 */ /* 0x040fe40007ffe0ff */
[C---:B------:R-:W-:Y:S01]  /*0830*/  IADD3 R192, PT, PT, R194.reuse, 0x200, RZ ;  /* 0x00000200c2c07810 */ /* 0x040fe20007ffe0ff */
[C-C-:B--2---:R-:W-:Y:S01]  /*0840*/  IMAD.WIDE.U32 R88, R194.reuse, 0x10, R128.reuse ;  /* 0x00000010c2587825 */ /* 0x144fe200078e0080 */
[----:B------:R-:W-:Y:S01]  /*0850*/  IADD3 R156, PT, PT, R194, 0x300, RZ ;  /* 0x00000300c29c7810 */ /* 0x000fe20007ffe0ff */
[----:B------:R-:W2:Y:S02]  /*0860*/  LDG.E.128 R92, desc[UR12][R116.64+0x10] ;  /* 0x0000100c745c7981 */ /* 0x000ea4000c1e1d00 */
[C---:B------:R-:W-:Y:S02]  /*0870*/  IMAD.WIDE.U32 R100, R193.reuse, 0x10, R128 ;  /* 0x00000010c1647825 */ /* 0x040fe400078e0080 */
[----:B------:R-:W2:Y:S02]  /*0880*/  LDG.E.128 R88, desc[UR12][R88.64] ;  /* 0x0000000c58587981 */ /* 0x000ea4000c1e1d00 */
[----:B------:R-:W-:-:S02]  /*0890*/  IMAD.WIDE.U32 R124, R193, 0x20, R202 ;  /* 0x00000020c17c7825 */ /* 0x000fc400078e00ca */
[----:B------:R-:W2:Y:S02]  /*08a0*/  LDG.E.128 R100, desc[UR12][R100.64] ;  /* 0x0000000c64647981 */ /* 0x000ea4000c1e1d00 */
[C---:B------:R-:W-:Y:S02]  /*08b0*/  IMAD.WIDE.U32 R112, R192.reuse, 0x10, R128 ;  /* 0x00000010c0707825 */ /* 0x040fe400078e0080 */
[----:B------:R-:W2:Y:S02]  /*08c0*/  LDG.E.128 R96, desc[UR12][R124.64] ;  /* 0x0000000c7c607981 */ /* 0x000ea4000c1e1d00 */
[--C-:B------:R-:W-:Y:S02]  /*08d0*/  IMAD.WIDE.U32 R196, R192, 0x20, R202.reuse ;  /* 0x00000020c0c47825 */ /* 0x100fe400078e00ca */
[----:B------:R-:W2:Y:S02]  /*08e0*/  LDG.E.128 R104, desc[UR12][R124.64+0x10] ;  /* 0x0000100c7c687981 */ /* 0x000ea4000c1e1d00 */
[----:B------:R-:W-:-:S02]  /*08f0*/  IMAD.WIDE.U32 R202, R156, 0x20, R202 ;  /* 0x000000209cca7825 */ /* 0x000fc400078e00ca */
[----:B------:R-:W2:Y:S02]  /*0900*/  LDG.E.128 R112, desc[UR12][R112.64] ;  /* 0x0000000c70707981 */ /* 0x000ea4000c1e1d00 */
[----:B0-----:R-:W-:Y:S02]  /*0910*/  IMAD.WIDE R200, R158, 0x4, R200 ;  /* 0x000000049ec87825 */ /* 0x001fe400078e02c8 */
[----:B------:R-:W2:Y:S04]  /*0920*/  LDG.E.128 R120, desc[UR12][R202.64] ;  /* 0x0000000cca787981 */ /* 0x000ea8000c1e1d00 */
[----:B------:R-:W2:Y:S04]  /*0930*/  LDG.E R191, desc[UR12][R200.64] ;  /* 0x0000000cc8bf7981 */ /* 0x000ea8000c1e1900 */
[----:B------:R-:W2:Y:S01]  /*0940*/  LDG.E.128 R108, desc[UR12][R196.64] ;  /* 0x0000000cc46c7981 */ /* 0x000ea2000c1e1d00 */
[----:B------:R-:W-:-:S03]  /*0950*/  IMAD.WIDE.U32 R128, R156, 0x10, R128 ;  /* 0x000000109c807825 */ /* 0x000fc600078e0080 */
[----:B------:R-:W2:Y:S04]  /*0960*/  LDG.E.128 R124, desc[UR12][R202.64+0x10] ;  /* 0x0000100cca7c7981 */ /* 0x000ea8000c1e1d00 */
[----:B------:R2:W2:Y:S04]  /*0970*/  LDG.E.128 R116, desc[UR12][R196.64+0x10] ;  /* 0x0000100cc4747981 */ /* 0x0004a8000c1e1d00 */
[----:B------:R-:W2:Y:S01]  /*0980*/  LDG.E.128 R128, desc[UR12][R128.64] ;  /* 0x0000000c80807981 */ /* 0x000ea2000c1e1d00 */
[----:B------:R-:W-:-:S04]  /*0990*/  ISETP.NE.U32.AND P1, PT, RZ, UR14, PT ;  /* 0x0000000eff007c0c */ /* 0x000fc8000bf25070 */
[----:B------:R-:W-:Y:S02]  /*09a0*/  ISETP.NE.AND.EX P1, PT, RZ, UR15, PT, P1 ;  /* 0x0000000fff007c0c */ /* 0x000fe4000bf25310 */
[----:B------:R-:W-:-:S11]  /*09b0*/  ISETP.NE.AND P0, PT, RZ, UR11, PT ;  /* 0x0000000bff007c0c */ /* 0x000fd6000bf05270 */
[----:B------:R-:W0:Y:S08]  /*09c0*/  @P1 LDC.64 R228, c[0x0][0x438] ;  /* 0x00010e00ffe41b82 */ /* 0x000e300000000a00 */
[----:B------:R-:W1:Y:S01]  /*09d0*/  @P1 LDC.64 R226, c[0x0][0x438] ;  /* 0x00010e00ffe21b82 */ /* 0x000e620000000a00 */
[----:B0-----:R-:W-:-:S05]  /*09e0*/  @P1 IMAD.WIDE.U32 R228, R194, 0x20, R228 ;  /* 0x00000020c2e41825 */ /* 0x001fca00078e00e4 */
[----:B-----5:R-:W5:Y:S04]  /*09f0*/  @P1 LDG.E.128 R40, desc[UR12][R228.64] ;  /* 0x0000000ce4281981 */ /* 0x020f68000c1e1d00 */
[----:B------:R0:W5:Y:S01]  /*0a00*/  @P1 LDG.E.128 R44, desc[UR12][R228.64+0x10] ;  /* 0x0000100ce42c1981 */ /* 0x000162000c1e1d00 */
[----:B---3--:R-:W-:-:S05]  /*0a10*/  FSEL R199, R199, RZ, !P0 ;  /* 0x000000ffc7c77208 */ /* 0x008fca0004000000 */
[C---:B----4-:R-:W-:Y:S01]  /*0a20*/  FADD.FTZ R242, -R199.reuse, R84 ;  /* 0x00000054c7f27221 */ /* 0x050fe20000010100 */
[C---:B------:R-:W-:Y:S02]  /*0a30*/  FADD.FTZ R236, -R199.reuse, R85 ;  /* 0x00000055c7ec7221 */ /* 0x040fe40000010100 */
[----:B------:R-:W3:Y:S01]  /*0a40*/  @P1 LDC.64 R84, c[0x0][0x438] ;  /* 0x00010e00ff541b82 */ /* 0x000ee20000000a00 */
[C---:B------:R-:W-:Y:S01]  /*0a50*/  FADD.FTZ R232, -R199.reuse, R86 ;  /* 0x00000056c7e87221 */ /* 0x040fe20000010100 */
[----:B------:R-:W-:-:S06]  /*0a60*/  FADD.FTZ R230, -R199, R87 ;  /* 0x00000057c7e67221 */ /* 0x000fcc0000010100 */
[----:B------:R-:W4:Y:S01]  /*0a70*/  @P1 LDC.64 R86, c[0x0][0x438] ;  /* 0x00010e00ff561b82 */ /* 0x000f220000000a00 */
[--C-:B--2---:R-:W-:Y:S02]  /*0a80*/  HADD2.F32 R196, -RZ, R88.reuse.H0_H0 ;  /* 0x20000058ffc47230 */ /* 0x104fe40000004100 */
[C---:B------:R-:W-:Y:S01]  /*0a90*/  FADD.FTZ R234, -R199.reuse, R94 ;  /* 0x0000005ec7ea7221 */ /* 0x040fe20000010100 */
[C---:B------:R-:W-:Y:S01]  /*0aa0*/  FADD.FTZ R252, -R199.reuse, R95 ;  /* 0x0000005fc7fc7221 */ /* 0x040fe20000010100 */
[--C-:B------:R-:W-:Y:S02]  /*0ab0*/  HADD2.F32 R94, -RZ, R101.reuse.H0_H0 ;  /* 0x20000065ff5e7230 */ /* 0x100fe40000004100 */
[----:B------:R-:W-:Y:S02]  /*0ac0*/  HADD2.F32 R95, -RZ, R101.H1_H1 ;  /* 0x30000065ff5f7230 */ /* 0x000fe40000004100 */
[----:B------:R-:W-:Y:S01]  /*0ad0*/  FADD.FTZ R212, -R199, R96 ;  /* 0x00000060c7d47221 */ /* 0x000fe20000010100 */
[----:B------:R-:W-:-:S02]  /*0ae0*/  HADD2.F32 R88, -RZ, R88.H1_H1 ;  /* 0x30000058ff587230 */ /* 0x000fc40000004100 */
[----:B0-----:R-:W-:Y:S01]  /*0af0*/  FMUL.FTZ R228, R190, R196 ;  /* 0x000000c4bee47220 */ /* 0x001fe20000410000 */
[C---:B------:R-:W-:Y:S01]  /*0b00*/  FADD.FTZ R224, -R199.reuse, R106 ;  /* 0x0000006ac7e07221 */ /* 0x040fe20000010100 */
[--C-:B------:R-:W-:Y:S02]  /*0b10*/  HADD2.F32 R96, -RZ, R114.reuse.H0_H0 ;  /* 0x20000072ff607230 */ /* 0x100fe40000004100 */
[----:B------:R-:W-:Y:S02]  /*0b20*/  HADD2.F32 R101, -RZ, R114.H1_H1 ;  /* 0x30000072ff657230 */ /* 0x000fe40000004100 */
[C---:B------:R-:W-:Y:S01]  /*0b30*/  FADD.FTZ R114, -R199.reuse, R120 ;  /* 0x00000078c7727221 */ /* 0x040fe20000010100 */
[----:B------:R-:W-:Y:S01]  /*0b40*/  FADD.FTZ R106, -R199, R121 ;  /* 0x00000079c76a7221 */ /* 0x000fe20000010100 */
[----:B-1----:R-:W-:-:S04]  /*0b50*/  @P1 IMAD.WIDE.U32 R120, R193, 0x20, R226 ;  /* 0x00000020c1781825 */ /* 0x002fc800078e00e2 */
[----:B------:R-:W-:Y:S01]  /*0b60*/  FMUL.FTZ R240, R189, R88 ;  /* 0x00000058bdf07220 */ /* 0x000fe20000410000 */
[----:B------:R-:W-:Y:S01]  /*0b70*/  FMUL.FTZ R242, R191, R242 ;  /* 0x000000f2bff27220 */ /* 0x000fe20000410000 */
[----:B---3--:R-:W-:-:S04]  /*0b80*/  @P1 IMAD.WIDE.U32 R238, R156, 0x20, R84 ;  /* 0x000000209cee1825 */ /* 0x008fc800078e0054 */
[----:B------:R-:W-:Y:S01]  /*0b90*/  FADD.FTZ R85, RZ, R228 ;  /* 0x000000e4ff557221 */ /* 0x000fe20000010000 */
[----:B------:R-:W5:Y:S01]  /*0ba0*/  @P1 LDG.E.128 R48, desc[UR12][R120.64] ;  /* 0x0000000c78301981 */ /* 0x000f62000c1e1d00 */
[--C-:B------:R-:W-:Y:S02]  /*0bb0*/  HADD2.F32 R195, -RZ, R89.reuse.H0_H0 ;  /* 0x20000059ffc37230 */ /* 0x100fe40000004100 */
[C---:B------:R-:W-:Y:S01]  /*0bc0*/  FADD.FTZ R231, -R199.reuse, R92 ;  /* 0x0000005cc7e77221 */ /* 0x040fe20000010100 */
[----:B------:R0:W5:Y:S01]  /*0bd0*/  @P1 LDG.E.128 R52, desc[UR12][R120.64+0x10] ;  /* 0x0000100c78341981 */ /* 0x000162000c1e1d00 */
[----:B------:R-:W-:Y:S02]  /*0be0*/  HADD2.F32 R198, -RZ, R89.H1_H1 ;  /* 0x30000059ffc67230 */ /* 0x000fe40000004100 */
[----:B------:R-:W-:Y:S01]  /*0bf0*/  FADD.FTZ R233, -R199, R93 ;  /* 0x0000005dc7e97221 */ /* 0x000fe20000010100 */
[----:B------:R-:W-:Y:S01]  /*0c00*/  FMUL.FTZ R243, R191, R236 ;  /* 0x000000ecbff37220 */ /* 0x000fe20000410000 */
[----:B------:R-:W5:Y:S01]  /*0c10*/  @P1 LDG.E.128 R64, desc[UR12][R238.64] ;  /* 0x0000000cee401981 */ /* 0x000f62000c1e1d00 */
[----:B------:R-:W-:-:S02]  /*0c20*/  HADD2.F32 R92, -RZ, R100.H0_H0 ;  /* 0x20000064ff5c7230 */ /* 0x000fc40000004100 */
[C---:B------:R-:W-:Y:S01]  /*0c30*/  FADD.FTZ R246, -R199.reuse, R108 ;  /* 0x0000006cc7f67221 */ /* 0x040fe20000010100 */
[----:B------:R-:W-:Y:S01]  /*0c40*/  HADD2.F32 R93, -RZ, R100.H1_H1 ;  /* 0x30000064ff5d7230 */ /* 0x000fe20000004100 */
[----:B------:R1:W5:Y:S01]  /*0c50*/  @P1 LDG.E.128 R68, desc[UR12][R238.64+0x10] ;  /* 0x0000100cee441981 */ /* 0x000362000c1e1d00 */
[----:B------:R-:W-:Y:S01]  /*0c60*/  FADD.FTZ R85, R240, R85 ;  /* 0x00000055f0557221 */ /* 0x000fe20000010000 */
[----:B0-----:R-:W-:Y:S01]  /*0c70*/  FFMA.FTZ R120, R242, R228, RZ ;  /* 0x000000e4f2787223 */ /* 0x001fe200000100ff */
[C---:B------:R-:W-:Y:S01]  /*0c80*/  FADD.FTZ R108, -R199.reuse, R122 ;  /* 0x0000007ac76c7221 */ /* 0x040fe20000010100 */
[----:B------:R-:W-:Y:S01]  /*0c90*/  FADD.FTZ R100, -R199, R123 ;  /* 0x0000007bc7647221 */ /* 0x000fe20000010100 */
[----:B----4-:R-:W-:-:S04]  /*0ca0*/  @P1 IMAD.WIDE.U32 R122, R192, 0x20, R86 ;  /* 0x00000020c07a1825 */ /* 0x010fc800078e0056 */
[----:B------:R-:W-:Y:S01]  /*0cb0*/  FMUL.FTZ R241, R191, R232 ;  /* 0x000000e8bff17220 */ /* 0x000fe20000410000 */
[----:B------:R-:W-:Y:S01]  /*0cc0*/  FFMA.FTZ R120, R243, R240, R120 ;  /* 0x000000f0f3787223 */ /* 0x000fe20000010078 */
[----:B-1----:R-:W-:Y:S01]  /*0cd0*/  FMUL.FTZ R238, R188, R195 ;  /* 0x000000c3bcee7220 */ /* 0x002fe20000410000 */
[--C-:B------:R-:W-:Y:S02]  /*0ce0*/  HADD2.F32 R89, -RZ, R90.reuse.H0_H0 ;  /* 0x2000005aff597230 */ /* 0x100fe40000004100 */
[----:B------:R-:W-:Y:S01]  /*0cf0*/  FMUL.FTZ R236, R187, R198 ;  /* 0x000000c6bbec7220 */ /* 0x000fe20000410000 */
[----:B------:R-:W-:Y:S02]  /*0d00*/  HADD2.F32 R197, -RZ, R90.H1_H1 ;  /* 0x3000005affc57230 */ /* 0x000fe40000004100 */
[----:B------:R-:W-:Y:S01]  /*0d10*/  FADD.FTZ R85, R238, R85 ;  /* 0x00000055ee557221 */ /* 0x000fe20000010000 */
[----:B------:R-:W5:Y:S01]  /*0d20*/  @P1 LDG.E.128 R56, desc[UR12][R122.64] ;  /* 0x0000000c7a381981 */ /* 0x000f62000c1e1d00 */
[----:B------:R-:W-:Y:S01]  /*0d30*/  FMUL.FTZ R239, R191, R230 ;  /* 0x000000e6bfef7220 */ /* 0x000fe20000410000 */
[----:B------:R-:W-:Y:S01]  /*0d40*/  FFMA.FTZ R120, R241, R238, R120 ;  /* 0x000000eef1787223 */ /* 0x000fe20000010078 */
[----:B------:R-:W-:Y:S01]  /*0d50*/  FMUL.FTZ R229, R186, R89 ;  /* 0x00000059bae57220 */ /* 0x000fe20000410000 */
[----:B------:R0:W5:Y:S01]  /*0d60*/  @P1 LDG.E.128 R60, desc[UR12][R122.64+0x10] ;  /* 0x0000100c7a3c1981 */ /* 0x000162000c1e1d00 */
[----:B------:R-:W-:-:S02]  /*0d70*/  HADD2.F32 R90, -RZ, R91.H0_H0 ;  /* 0x2000005bff5a7230 */ /* 0x000fc40000004100 */
[----:B------:R-:W-:Y:S01]  /*0d80*/  FMUL.FTZ R231, R191, R231 ;  /* 0x000000e7bfe77220 */ /* 0x000fe20000410000 */
[----:B------:R-:W-:Y:S01]  /*0d90*/  FFMA.FTZ R120, R239, R236, R120 ;  /* 0x000000ecef787223 */ /* 0x000fe20000010078 */
[----:B------:R-:W-:Y:S01]  /*0da0*/  FMUL.FTZ R230, R185, R197 ;  /* 0x000000c5b9e67220 */ /* 0x000fe20000410000 */
[----:B0-----:R-:W-:Y:S01]  /*0db0*/  FADD.FTZ R122, R236, R85 ;  /* 0x00000055ec7a7221 */ /* 0x001fe20000010000 */
[----:B------:R-:W-:-:S03]  /*0dc0*/  HADD2.F32 R91, -RZ, R91.H1_H1 ;  /* 0x3000005bff5b7230 */ /* 0x000fc60000004100 */
        /* <DEDUP_REMOVED lines=24> */
[----:B------:R-:W-:-:S02]  /*0f50*/  HADD2.F32 R98, -RZ, R102.H0_H0 ;  /* 0x20000066ff627230 */ /* 0x000fc40000004100 */
[----:B------:R-:W-:Y:S01]  /*0f60*/  FMUL.FTZ R216, R191, R216 ;  /* 0x000000d8bfd87220 */ /* 0x000fe20000410000 */
[----:B------:R-:W-:Y:S01]  /*0f70*/  FFMA.FTZ R85, R215, R213, R120 ;  /* 0x000000d5d7557223 */ /* 0x000fe20000010078 */
[----:B------:R-:W-:Y:S01]  /*0f80*/  FMUL.FTZ R217, R179, R95 ;  /* 0x0000005fb3d97220 */ /* 0x000fe20000410000 */
[----:B------:R-:W-:Y:S01]  /*0f90*/  FADD.FTZ R122, R214, R87 ;  /* 0x00000057d67a7221 */ /* 0x000fe20000010000 */
[----:B------:R-:W-:Y:S02]  /*0fa0*/  HADD2.F32 R97, -RZ, R102.H1_H1 ;  /* 0x30000066ff617230 */ /* 0x000fe40000004100 */
[----:B------:R-:W-:Y:S01]  /*0fb0*/  FADD.FTZ R220, -R199, R104 ;  /* 0x00000068c7dc7221 */ /* 0x000fe20000010100 */
[----:B------:R-:W-:Y:S01]  /*0fc0*/  FMUL.FTZ R219, R191, R218 ;  /* 0x000000dabfdb7220 */ /* 0x000fe20000410000 */
[----:B------:R-:W-:Y:S01]  /*0fd0*/  FFMA.FTZ R120, R216, R214, R85 ;  /* 0x000000d6d8787223 */ /* 0x000fe20000010055 */
[----:B------:R-:W-:Y:S01]  /*0fe0*/  FMUL.FTZ R218, R178, R98 ;  /* 0x00000062b2da7220 */ /* 0x000fe20000410000 */
[----:B------:R-:W-:Y:S01]  /*0ff0*/  FADD.FTZ R87, R217, R122 ;  /* 0x0000007ad9577221 */ /* 0x000fe20000010000 */
[----:B------:R-:W-:-:S02]  /*1000*/  HADD2.F32 R200, -RZ, R103.H0_H0 ;  /* 0x20000067ffc87230 */ /* 0x000fc40000004100 */
[----:B------:R-:W-:Y:S01]  /*1010*/  FADD.FTZ R222, -R199, R105 ;  /* 0x00000069c7de7221 */ /* 0x000fe20000010100 */
[----:B------:R-:W-:Y:S01]  /*1020*/  FMUL.FTZ R220, R191, R220 ;  /* 0x000000dcbfdc7220 */ /* 0x000fe20000410000 */
        /* <DEDUP_REMOVED lines=20> */
[----:B------:R-:W-:Y:S01]  /*1170*/  FADD.FTZ R248, -R199, R116 ;  /* 0x00000074c7f87221 */ /* 0x000fe20000010100 */
[----:B------:R-:W-:-:S02]  /*1180*/  HADD2.F32 R202, -RZ, R113.H0_H0 ;  /* 0x20000071ffca7230 */ /* 0x000fc40000004100 */
[----:B------:R-:W-:Y:S01]  /*1190*/  FADD.FTZ R116, -R199, R126 ;  /* 0x0000007ec7747221 */ /* 0x000fe20000010100 */
[----:B------:R-:W-:Y:S01]  /*11a0*/  FMUL.FTZ R122, R191, R246 ;  /* 0x000000f6bf7a7220 */ /* 0x000fe20000410000 */
[----:B------:R-:W-:Y:S01]  /*11b0*/  FFMA.FTZ R87, R227, R225, R124 ;  /* 0x000000e1e3577223 */ /* 0x000fe2000001007c */
[----:B------:R-:W-:Y:S01]  /*11c0*/  FADD.FTZ R206, -R199, R109 ;  /* 0x0000006dc7ce7221 */ /* 0x000fe20000010100 */
[----:B------:R-:W-:Y:S01]  /*11d0*/  FMUL.FTZ R123, R173, R210 ;  /* 0x000000d2ad7b7220 */ /* 0x000fe20000410000 */
[----:B------:R-:W-:Y:S01]  /*11e0*/  FADD.FTZ R126, R120, R85 ;  /* 0x00000055787e7221 */ /* 0x000fe20000010000 */
[--C-:B------:R-:W-:Y:S02]  /*11f0*/  HADD2.F32 R226, -RZ, R128.reuse.H0_H0 ;  /* 0x20000080ffe27230 */ /* 0x100fe40000004100 */
[C---:B------:R-:W-:Y:S01]  /*1200*/  FADD.FTZ R204, -R199.reuse, R110 ;  /* 0x0000006ec7cc7221 */ /* 0x040fe20000010100 */
[----:B------:R-:W-:Y:S02]  /*1210*/  HADD2.F32 R245, -RZ, R128.H1_H1 ;  /* 0x30000080fff57230 */ /* 0x000fe40000004100 */
[----:B------:R-:W-:Y:S01]  /*1220*/  FADD.FTZ R86, -R199, R125 ;  /* 0x0000007dc7567221 */ /* 0x000fe20000010100 */
[----:B------:R-:W-:-:S02]  /*1230*/  HADD2.F32 R99, -RZ, R113.H1_H1 ;  /* 0x30000071ff637230 */ /* 0x000fc40000004100 */
[----:B------:R-:W-:Y:S01]  /*1240*/  FFMA.FTZ R128, R122, R120, R87 ;  /* 0x000000787a807223 */ /* 0x000fe20000010057 */
[----:B------:R-:W-:Y:S01]  /*1250*/  FMUL.FTZ R125, R191, R206 ;  /* 0x000000cebf7d7220 */ /* 0x000fe20000410000 */
[----:B------:R-:W-:Y:S01]  /*1260*/  FMUL.FTZ R124, R172, R202 ;  /* 0x000000caac7c7220 */ /* 0x000fe20000410000 */
[----:B------:R-:W-:Y:S01]  /*1270*/  FADD.FTZ R87, R123, R126 ;  /* 0x0000007e7b577221 */ /* 0x000fe20000010000 */
[C---:B------:R-:W-:Y:S01]  /*1280*/  FADD.FTZ R104, -R199.reuse, R111 ;  /* 0x0000006fc7687221 */ /* 0x040fe20000010100 */
[----:B------:R-:W-:Y:S01]  /*1290*/  FADD.FTZ R84, -R199, R127 ;  /* 0x0000007fc7547221 */ /* 0x000fe20000010100 */
[----:B------:R-:W-:Y:S01]  /*12a0*/  FMUL.FTZ R126, R191, R204 ;  /* 0x000000ccbf7e7220 */ /* 0x000fe20000410000 */
[----:B------:R-:W-:Y:S01]  /*12b0*/  FFMA.FTZ R85, R125, R123, R128 ;  /* 0x0000007b7d557223 */ /* 0x000fe20000010080 */
[----:B------:R-:W-:Y:S01]  /*12c0*/  FMUL.FTZ R127, R171, R99 ;  /* 0x00000063ab7f7220 */ /* 0x000fe20000410000 */
[----:B------:R-:W-:Y:S01]  /*12d0*/  FADD.FTZ R204, R124, R87 ;  /* 0x000000577ccc7221 */ /* 0x000fe20000010000 */
[C---:B------:R-:W-:Y:S01]  /*12e0*/  FADD.FTZ R244, -R199.reuse, R117 ;  /* 0x00000075c7f47221 */ /* 0x040fe20000010100 */
[C---:B------:R-:W-:Y:S01]  /*12f0*/  FADD.FTZ R118, -R199.reuse, R118 ;  /* 0x00000076c7767221 */ /* 0x040fe20000010100 */
[----:B------:R-:W-:Y:S01]  /*1300*/  FADD.FTZ R110, -R199, R119 ;  /* 0x00000077c76e7221 */ /* 0x000fe20000010100 */
[----:B------:R-:W-:Y:S01]  /*1310*/  FMUL.FTZ R199, R191, R104 ;  /* 0x00000068bfc77220 */ /* 0x000fe20000410000 */
[----:B------:R-:W-:Y:S01]  /*1320*/  FFMA.FTZ R104, R126, R124, R85 ;  /* 0x0000007c7e687223 */ /* 0x000fe20000010055 */
[----:B------:R-:W-:Y:S01]  /*1330*/  FMUL.FTZ R128, R170, R96 ;  /* 0x00000060aa807220 */ /* 0x000fe20000410000 */
[----:B------:R-:W-:Y:S01]  /*1340*/  FADD.FTZ R87, R127, R204 ;  /* 0x000000cc7f577221 */ /* 0x000fe20000010000 */
[----:B------:R-:W-:-:S02]  /*1350*/  HADD2.F32 R102, -RZ, R115.H0_H0 ;  /* 0x20000073ff667230 */ /* 0x000fc40000004100 */
        /* <DEDUP_REMOVED lines=21> */
[----:B------:R-:W-:-:S02]  /*14b0*/  HADD2.F32 R244, -RZ, R129.H0_H0 ;  /* 0x20000081fff47230 */ /* 0x000fc40000004100 */
[----:B------:R-:W-:Y:S01]  /*14c0*/  FMUL.FTZ R106, R165, R245 ;  /* 0x000000f5a56a7220 */ /* 0x000fe20000410000 */
[----:B------:R-:W-:Y:S01]  /*14d0*/  FFMA.FTZ R110, R104, R105, R87 ;  /* 0x00000069686e7223 */ /* 0x000fe20000010057 */
[----:B------:R-:W-:Y:S02]  /*14e0*/  HADD2.F32 R246, -RZ, R129.H1_H1 ;  /* 0x30000081fff67230 */ /* 0x000fe40000004100 */
[----:B------:R-:W-:Y:S01]  /*14f0*/  FADD.FTZ R114, R85, R106 ;  /* 0x0000006a55727221 */ /* 0x000fe20000010000 */
[----:B------:R-:W-:Y:S01]  /*1500*/  FMUL.FTZ R109, R164, R244 ;  /* 0x000000f4a46d7220 */ /* 0x000fe20000410000 */
[----:B------:R-:W-:Y:S01]  /*1510*/  FMUL.FTZ R108, R191, R108 ;  /* 0x0000006cbf6c7220 */ /* 0x000fe20000410000 */
[----:B------:R-:W-:Y:S01]  /*1520*/  FFMA.FTZ R85, R107, R106, R110 ;  /* 0x0000006a6b557223 */ /* 0x000fe2000001006e */
[--C-:B------:R-:W-:Y:S02]  /*1530*/  HADD2.F32 R129, -RZ, R130.reuse.H0_H0 ;  /* 0x20000082ff817230 */ /* 0x100fe40000004100 */
[----:B------:R-:W-:Y:S01]  /*1540*/  FADD.FTZ R87, R114, R109 ;  /* 0x0000006d72577221 */ /* 0x000fe20000010000 */
[----:B------:R-:W-:Y:S01]  /*1550*/  FMUL.FTZ R110, R163, R246 ;  /* 0x000000f6a36e7220 */ /* 0x000fe20000410000 */
[----:B------:R-:W-:Y:S01]  /*1560*/  FMUL.FTZ R111, R191, R100 ;  /* 0x00000064bf6f7220 */ /* 0x000fe20000410000 */
[----:B------:R-:W-:Y:S01]  /*1570*/  FFMA.FTZ R100, R108, R109, R85 ;  /* 0x0000006d6c647223 */ /* 0x000fe20000010055 */
[----:B------:R-:W-:-:S02]  /*1580*/  HADD2.F32 R247, -RZ, R130.H1_H1 ;  /* 0x30000082fff77230 */ /* 0x000fc40000004100 */
        /* <DEDUP_REMOVED lines=53> */
.L_x_2619:
[----:B------:R-:W-:Y:S05]  /*18e0*/  BSYNC.RECONVERGENT B0 ;  /* 0x0000000000007941 */ /* 0x000fea0003800200 */
.L_x_2618:
        /* <DEDUP_REMOVED lines=79> */
[----:B0-----:R-:W-:Y:S01]  /*1de0*/  FADD.FTZ R101, RZ, R84 ;  /* 0x00000054ff657221 */ /* 0x001fe20000010000 */
[----:B------:R-:W-:Y:S01]  /*1df0*/  FADD.FTZ R84, RZ, R85 ;  /* 0x00000055ff547221 */ /* 0x000fe20000010000 */
[----:B------:R-:W-:Y:S01]  /*1e00*/  FFMA.FTZ R26, R117, R247, R26 ;  /* 0x000000f7751a7223 */ /* 0x000fe2000001001a */
[----:B------:R-:W-:Y:S01]  /*1e10*/  FADD.FTZ R147, R130, R147 ;  /* 0x0000009382937221 */ /* 0x000fe20000010000 */
[----:B------:R-:W-:Y:S01]  /*1e20*/  FADD.FTZ R101, R86, R101 ;  /* 0x0000006556657221 */ /* 0x000fe20000010000 */
[----:B------:R-:W-:Y:S01]  /*1e30*/  FADD.FTZ R84, R87, R84 ;  /* 0x0000005457547221 */ /* 0x000fe20000010000 */
[----:B------:R-:W-:Y:S01]  /*1e40*/  FFMA.FTZ R27, R116, R130, R27 ;  /* 0x00000082741b7223 */ /* 0x000fe2000001001b */
[----:B------:R-:W-:Y:S01]  /*1e50*/  FADD.FTZ R148, R131, R148 ;  /* 0x0000009483947221 */ /* 0x000fe20000010000 */
[----:B-1----:R-:W-:Y:S01]  /*1e60*/  FADD.FTZ R101, R101, R88 ;  /* 0x0000005865657221 */ /* 0x002fe20000010000 */
[----:B------:R-:W-:Y:S01]  /*1e70*/  FADD.FTZ R84, R84, R89 ;  /* 0x0000005954547221 */ /* 0x000fe20000010000 */
[----:B------:R-:W-:-:S02]  /*1e80*/  FFMA.FTZ R28, R121, R131, R28 ;  /* 0x00000083791c7223 */ /* 0x000fc4000001001c */
        /* <DEDUP_REMOVED lines=51> */
.L_x_2622:
        /* <DEDUP_REMOVED lines=33> */
.L_x_2621:
        /* <DEDUP_REMOVED lines=32> */
.L_x_2624:
        /* <DEDUP_REMOVED lines=33> */
.L_x_2620:
        /* <DEDUP_REMOVED lines=37> */
.L_x_2626:
        /* <DEDUP_REMOVED lines=33> */
.L_x_2625:
        /* <DEDUP_REMOVED lines=32> */
.L_x_2627:
        /* <DEDUP_REMOVED lines=32> */
.L_x_2623:
        /* <DEDUP_REMOVED lines=50> */
.L_x_2630:
[-CC-:B0-----:R-:W-:Y:S01]  /*3360*/  FFMA.FTZ R76, R215, R96.reuse, R97.reuse ;  /* 0x00000060d74c7223 */ /* 0x181fe20000010061 */
[-CC-:B------:R-:W-:Y:S01]  /*3370*/  FFMA.FTZ R78, R219, R96.reuse, R97.reuse ;  /* 0x00000060db4e7223 */ /* 0x180fe20000010061 */
        /* <DEDUP_REMOVED lines=27> */
.L_x_2629:
        /* <DEDUP_REMOVED lines=34> */
.L_x_2632:
[-CC-:B0-----:R-:W-:Y:S01]  /*3750*/  FFMA.FTZ R84, R215, R96.reuse, R97.reuse ;  /* 0x00000060d7547223 */ /* 0x181fe20000010061 */
        /* <DEDUP_REMOVED lines=28> */
.L_x_2628:
        /* <DEDUP_REMOVED lines=35> */
.L_x_2634:
[-CC-:B0-----:R-:W-:Y:S01]  /*3b50*/  FFMA.FTZ R78, R219, R96.reuse, R97.reuse ;  /* 0x00000060db4e7223 */ /* 0x181fe20000010061 */
[-CC-:B------:R-:W-:Y:S01]  /*3b60*/  FFMA.FTZ R77, R216, R96.reuse, R97.reuse ;  /* 0x00000060d84d7223 */ /* 0x180fe20000010061 */
        /* <DEDUP_REMOVED lines=27> */
.L_x_2633:
        /* <DEDUP_REMOVED lines=34> */
.L_x_2635:
        /* <DEDUP_REMOVED lines=28> */
.L_x_2631:
        /* <DEDUP_REMOVED lines=45> */
.L_x_2638:
        /* <DEDUP_REMOVED lines=29> */
.L_x_2637:
        /* <DEDUP_REMOVED lines=34> */
.L_x_2640:
        /* <DEDUP_REMOVED lines=29> */
.L_x_2636:
        /* <DEDUP_REMOVED lines=35> */
.L_x_2642:
        /* <DEDUP_REMOVED lines=29> */
.L_x_2641:
        /* <DEDUP_REMOVED lines=34> */
.L_x_2643:
        /* <DEDUP_REMOVED lines=28> */
.L_x_2639:
        /* <DEDUP_REMOVED lines=45> */
.L_x_2646:
        /* <DEDUP_REMOVED lines=29> */
.L_x_2645:
        /* <DEDUP_REMOVED lines=34> */
.L_x_2648:
        /* <DEDUP_REMOVED lines=29> */
.L_x_2644:
        /* <DEDUP_REMOVED lines=35> */
.L_x_2650:
        /* <DEDUP_REMOVED lines=29> */
.L_x_2649:
        /* <DEDUP_REMOVED lines=34> */
.L_x_2651:
        /* <DEDUP_REMOVED lines=28> */
.L_x_2647:
        /* <DEDUP_REMOVED lines=75> */
.L_x_2617:
        /* <DEDUP_REMOVED lines=25> */
.L_x_2653:
        /* <DEDUP_REMOVED lines=14> */
.L_x_4871:


//--------------------- .text._ZN10layer_norm31ln_parallel_residual_bwd_kernelINS_13Kernel_traitsI6__halfS2_fS2_fjLj8192ELj1ELj1ELj8ELj16ENS_18Kernel_traits_baseILj8192ES2_S2_fS2_fjLj256EEEEELb1ELb0ELb0EEEvNS_9BwdParamsE --------------------------
	.section	.text._ZN10layer_norm31ln_parallel_residual_bwd_kernelINS_13Kernel_traitsI6__halfS2_fS2_fjLj8192ELj1ELj1ELj8ELj16ENS_18Kernel_traits_baseILj8192ES2_S2_fS2_fjLj256EEEEELb1ELb0ELb0EEEvNS_9BwdParamsE,"ax",@progbits
	.align	128
        .global         _ZN10layer_norm31ln_parallel_residual_bwd_kernelINS_13Kernel_traitsI6__halfS2_fS2_fjLj8192ELj1ELj1ELj8ELj16ENS_18Kernel_traits_baseILj8192ES2_S2_fS2_fjLj256EEEEELb1ELb0ELb0EEEvNS_9BwdParamsE
        .type           _ZN10layer_norm31ln_parallel_residual_bwd_kernelINS_13Kernel_traitsI6__halfS2_fS2_fjLj8192ELj1ELj1ELj8ELj16ENS_18Kernel_traits_baseILj8192ES2_S2_fS2_fjLj256EEEEELb1ELb0ELb0EEEvNS_9BwdParamsE,@function
        .size           _ZN10layer_norm31ln_parallel_residual_bwd_kernelINS_13Kernel_traitsI6__halfS2_fS2_fjLj8192ELj1ELj1ELj8ELj16ENS_18Kernel_traits_baseILj8192ES2_S2_fS2_fjLj256EEEEELb1ELb0ELb0EEEvNS_9BwdParamsE,(.L_x_4872 - _ZN10layer_norm31ln_parallel_residual_bwd_kernelINS_13Kernel_traitsI6__halfS2_fS2_fjLj8192ELj1ELj1ELj8ELj16ENS_18Kernel_traits_baseILj8192ES2_S2_fS2_fjLj256EEEEELb1ELb0ELb0EEEvNS_9BwdParamsE)
        .other          _ZN10layer_norm31ln_parallel_residual_bwd_kernelINS_13Kernel_traitsI6__halfS2_fS2_fjLj8192ELj1ELj1ELj8ELj16ENS_18Kernel_traits_baseILj8192ES2_S2_fS2_fjLj256EEEEELb1ELb0ELb0EEEvNS_9BwdParamsE,@"STO_CUDA_ENTRY STV_DEFAULT"
_ZN10layer_norm31ln_parallel_residual_bwd_kernelINS_13Kernel_traitsI6__halfS2_fS2_fjLj8192ELj1ELj1ELj8ELj16ENS_18Kernel_traits_baseILj8192ES2_S2_fS2_fjLj256EEEEELb1ELb0ELb0EEEvNS_9BwdParamsE:
.text._ZN10layer_norm31ln_parallel_residual_bwd_kernelINS_13Kernel_traitsI6__halfS2_fS2_fjLj8192ELj1ELj1ELj8ELj16ENS_18Kernel_traits_baseILj8192ES2_S2_fS2_fjLj256EEEEELb1ELb0ELb0EEEvNS_9BwdParamsE:
        /* <DEDUP_REMOVED lines=242> */
.L_x_2705:
        /* <DEDUP_REMOVED lines=28> */
[----:B------:R-:W3:Y:S04]  /*10e0*/  LDL.LU R158, [R1+0x54] ;  /* 0x00005400019e7983 */ /* 0x000ee80000300800 */
[----:B------:R-:W3:Y:S03]  /*10f0*/  LDL.LU R169, [R1+0xd4] ;  /* 0x0000d40001a97983 */ /* 0x000ee60000300800 */
[----:B------:R-:W1:Y:S01]  /*1100*/  LDC.64 R28, c[0x0][0x428] ;  /* 0x00010a00ff1c7b82 */ /* 0x000e620000000a00 */
[----:B------:R-:W3:Y:S04]  /*1110*/  LDL.LU R168, [R1+0x58] ;  /* 0x0000580001a87983 */ /* 0x000ee80000300800 */
[----:B------:R-:W3:Y:S01]  /*1120*/  LDL.LU R170, [R1+0xd8] ;  /* 0x0000d80001aa7983 */ /* 0x000ee20000300800 */
[----:B0-----:R-:W-:-:S03]  /*1130*/  IMAD.WIDE.U32 R18, R2, 0x10, R18 ;  /* 0x0000001002127825 */ /* 0x001fc600078e0012 */
[----:B------:R-:W3:Y:S04]  /*1140*/  LDL.LU R171, [R1+0x5c] ;  /* 0x00005c0001ab7983 */ /* 0x000ee80000300800 */
[----:B------:R-:W2:Y:S01]  /*1150*/  LDG.E.128 R132, desc[UR10][R18.64] ;  /* 0x0000000a12847981 */ /* 0x000ea2000c1e1d00 */
[----:B----4-:R-:W-:-:S03]  /*1160*/  IMAD.WIDE.U32 R16, R2, 0x20, R16 ;  /* 0x0000002002107825 */ /* 0x010fc600078e0010 */
[----:B------:R-:W4:Y:S04]  /*1170*/  LDL.LU R178, [R1+0xdc] ;  /* 0x0000dc0001b27983 */ /* 0x000f280000300800 */
[----:B------:R-:W3:Y:S01]  /*1180*/  LDG.E.128 R144, desc[UR10][R16.64] ;  /* 0x0000000a10907981 */ /* 0x000ee2000c1e1d00 */
[----:B-1----:R-:W-:Y:S01]  /*1190*/  IMAD.WIDE.U32 R28, R2, 0x10, R28 ;  /* 0x00000010021c7825 */ /* 0x002fe200078e001c */
[----:B------:R-:W-:Y:S02]  /*11a0*/  ISETP.NE.U32.AND P1, PT, RZ, UR18, PT ;  /* 0x00000012ff007c0c */ /* 0x000fe4000bf25070 */
[----:B------:R-:W4:Y:S04]  /*11b0*/  LDG.E.128 R140, desc[UR10][R16.64+0x10] ;  /* 0x0000100a108c7981 */ /* 0x000f28000c1e1d00 */
[----:B------:R0:W4:Y:S01]  /*11c0*/  LDG.E.128 R136, desc[UR10][R28.64] ;  /* 0x0000000a1c887981 */ /* 0x000122000c1e1d00 */
[----:B------:R-:W-:-:S02]  /*11d0*/  ISETP.NE.AND.EX P1, PT, RZ, UR19, PT, P1 ;  /* 0x00000013ff007c0c */ /* 0x000fc4000bf25310 */
[----:B------:R-:W-:Y:S01]  /*11e0*/  ISETP.NE.U32.AND P0, PT, RZ, UR16, PT ;  /* 0x00000010ff007c0c */ /* 0x000fe2000bf05070 */
[----:B-----5:R-:W-:Y:S01]  /*11f0*/  HADD2.F32 R7, -RZ, R104.H0_H0 ;  /* 0x20000068ff077230 */ /* 0x020fe20000004100 */
[----:B------:R-:W4:Y:S02]  /*1200*/  LDL.LU R179, [R1+0x40] ;  /* 0x0000400001b37983 */ /* 0x000f240000300800 */
[----:B------:R-:W-:Y:S02]  /*1210*/  ISETP.NE.AND.EX P0, PT, RZ, UR17, PT, P0 ;  /* 0x00000011ff007c0c */ /* 0x000fe4000bf05300 */
[----:B------:R-:W4:Y:S01]  /*1220*/  LDL.LU R252, [R1+0xc0] ;  /* 0x0000c00001fc7983 */ /* 0x000f220000300800 */
[----:B0-----:R-:W0:Y:S03]  /*1230*/  LDC.64 R28, c[0x0][0x3b0] ;  /* 0x0000ec00ff1c7b82 */ /* 0x001e260000000a00 */
[----:B------:R-:W4:Y:S04]  /*1240*/  LDL.LU R223, [R1+0x44] ;  /* 0x0000440001df7983 */ /* 0x000f280000300800 */
[----:B------:R-:W4:Y:S01]  /*1250*/  LDL.LU R222, [R1+0xc4] ;  /* 0x0000c40001de7983 */ /* 0x000f220000300800 */
[----:B------:R-:W1:Y:S08]  /*1260*/  @P1 LDC.64 R16, c[0x0][0x3b8] ;  /* 0x0000ee00ff101b82 */ /* 0x000e700000000a00 */
[----:B------:R-:W0:Y:S01]  /*1270*/  @P0 LDC.64 R18, c[0x0][0x438] ;  /* 0x00010e00ff120b82 */ /* 0x000e220000000a00 */
[----:B-1----:R-:W-:-:S05]  /*1280*/  @P1 IMAD.WIDE.U32 R16, R2, 0x8, R16 ;  /* 0x0000000802101825 */ /* 0x002fca00078e0010 */
[----:B------:R0:W5:Y:S02]  /*1290*/  @P1 LDG.E.64 R32, desc[UR10][R16.64] ;  /* 0x0000000a10201981 */ /* 0x000164000c1e1b00 */
[----:B0-----:R-:W-:-:S05]  /*12a0*/  @P0 IMAD.WIDE.U32 R16, R2, 0x20, R18 ;  /* 0x0000002002100825 */ /* 0x001fca00078e0012 */
[----:B------:R-:W5:Y:S04]  /*12b0*/  @P0 LDG.E.128 R64, desc[UR10][R16.64] ;  /* 0x0000000a10400981 */ /* 0x000f68000c1e1d00 */
[----:B------:R0:W5:Y:S02]  /*12c0*/  @P0 LDG.E.128 R60, desc[UR10][R16.64+0x10] ;  /* 0x0000100a103c0981 */ /* 0x000164000c1e1d00 */
[----:B0-----:R-:W-:-:S05]  /*12d0*/  IMAD.WIDE.U32 R16, R2, 0x8, R28 ;  /* 0x0000000802107825 */ /* 0x001fca00078e001c */
[----:B------:R2:W5:Y:S01]  /*12e0*/  LDG.E.64 R34, desc[UR10][R16.64] ;  /* 0x0000000a10227981 */ /* 0x000562000c1e1b00 */
[--C-:B------:R-:W-:Y:S02]  /*12f0*/  HADD2.F32 R18, -RZ, R108.reuse.H0_H0 ;  /* 0x2000006cff127230 */ /* 0x100fe40000004100 */
[----:B------:R-:W-:Y:S02]  /*1300*/  HADD2.F32 R28, -RZ, R108.H1_H1 ;  /* 0x3000006cff1c7230 */ /* 0x000fe40000004100 */
[----:B--2---:R-:W-:Y:S02]  /*1310*/  HADD2.F32 R16, -RZ, R132.H0_H0 ;  /* 0x20000084ff107230 */ /* 0x004fe40000004100 */
[----:B---3--:R-:W-:-:S03]  /*1320*/  FADD.FTZ R0, R144, -UR25 ;  /* 0x8000001990007e21 */ /* 0x008fc60008010000 */
[-C--:B------:R-:W-:Y:S01]  /*1330*/  FMUL.FTZ R7, R7, R16.reuse ;  /* 0x0000001007077220 */ /* 0x080fe20000410000 */
[----:B------:R-:W-:Y:S01]  /*1340*/  FMUL.FTZ R0, R0, UR24 ;  /* 0x0000001800007c20 */ /* 0x000fe20008410000 */
[----:B----4-:R-:W-:Y:S02]  /*1350*/  HADD2.F32 R17, -RZ, R136.H0_H0 ;  /* 0x20000088ff117230 */ /* 0x010fe40000004100 */
[----:B------:R-:W-:Y:S01]  /*1360*/  FADD.FTZ R204, R204, R16 ;  /* 0x00000010cccc7221 */ /* 0x000fe20000010000 */
[----:B------:R-:W-:Y:S01]  /*1370*/  FFMA.FTZ R240, R0, R16, R240 ;  /* 0x0000001000f07223 */ /* 0x000fe200000100f0 */
[----:B------:R-:W-:Y:S02]  /*1380*/  HADD2.F32 R16, -RZ, R104.H1_H1 ;  /* 0x30000068ff107230 */ /* 0x000fe40000004100 */
[-C--:B------:R-:W-:Y:S01]  /*1390*/  FFMA.FTZ R7, R18, R17.reuse, R7 ;  /* 0x0000001112077223 */ /* 0x080fe20000010007 */
[----:B------:R-:W-:Y:S01]  /*13a0*/  FADD.FTZ R220, R220, R17 ;  /* 0x00000011dcdc7221 */ /* 0x000fe20000010000 */
[----:B------:R-:W-:Y:S01]  /*13b0*/  FFMA.FTZ R159, R0, R17, R159 ;  /* 0x00000011009f7223 */ /* 0x000fe2000001009f */
[----:B------:R-:W-:-:S02]  /*13c0*/  HADD2.F32 R18, -RZ, R132.H1_H1 ;  /* 0x30000084ff127230 */ /* 0x000fc40000004100 */
[----:B------:R-:W-:Y:S01]  /*13d0*/  FADD.FTZ R17, R145, -UR25 ;  /* 0x8000001991117e21 */ /* 0x000fe20008010000 */
[----:B------:R-:W-:Y:S02]  /*13e0*/  HADD2.F32 R19, -RZ, R136.H1_H1 ;  /* 0x30000088ff137230 */ /* 0x000fe40000004100 */
[-C--:B------:R-:W-:Y:S01]  /*13f0*/  FMUL.FTZ R16, R16, R18.reuse ;  /* 0x0000001210107220 */ /* 0x080fe20000410000 */
[----:B------:R-:W-:Y:S02]  /*1400*/  FMUL.FTZ R17, R17, UR24 ;  /* 0x0000001811117c20 */ /* 0x000fe40008410000 */
[----:B------:R-:W-:Y:S01]  /*1410*/  FADD.FTZ R158, R158, R19 ;  /* 0x000000139e9e7221 */ /* 0x000fe20000010000 */
[----:B------:R-:W-:Y:S01]  /*1420*/  FADD.FTZ R205, R205, R18 ;  /* 0x00000012cdcd7221 */ /* 0x000fe20000010000 */
[-C--:B------:R-:W-:Y:S01]  /*1430*/  FFMA.FTZ R16, R28, R19.reuse, R16 ;  /* 0x000000131c107223 */ /* 0x080fe20000010010 */
[C---:B------:R-:W-:Y:S01]  /*1440*/  FFMA.FTZ R169, R17.reuse, R19, R169 ;  /* 0x0000001311a97223 */ /* 0x040fe200000100a9 */
[----:B------:R-:W-:Y:S01]  /*1450*/  FFMA.FTZ R241, R17, R18, R241 ;  /* 0x0000001211f17223 */ /* 0x000fe200000100f1 */
[----:B------:R-:W-:Y:S01]  /*1460*/  FADD.FTZ R19, R146, -UR25 ;  /* 0x8000001992137e21 */ /* 0x000fe20008010000 */
[----:B------:R-:W-:-:S02]  /*1470*/  HADD2.F32 R18, -RZ, R105.H0_H0 ;  /* 0x20000069ff127230 */ /* 0x000fc40000004100 */
[----:B------:R-:W-:Y:S02]  /*1480*/  HADD2.F32 R28, -RZ, R133.H0_H0 ;  /* 0x20000085ff1c7230 */ /* 0x000fe40000004100 */
[----:B------:R-:W-:Y:S02]  /*1490*/  HADD2.F32 R29, -RZ, R137.H0_H0 ;  /* 0x20000089ff1d7230 */ /* 0x000fe40000004100 */
[----:B------:R-:W-:Y:S01]  /*14a0*/  FMUL.FTZ R19, R19, UR24 ;  /* 0x0000001813137c20 */ /* 0x000fe20008410000 */
[----:B------:R-:W-:Y:S02]  /*14b0*/  HADD2.F32 R132, -RZ, R109.H0_H0 ;  /* 0x2000006dff847230 */ /* 0x000fe40000004100 */
[----:B------:R-:W-:Y:S01]  /*14c0*/  FMUL.FTZ R18, R18, R28 ;  /* 0x0000001c12127220 */ /* 0x000fe20000410000 */
[----:B------:R-:W-:Y:S01]  /*14d0*/  STL [R1+0x50], R220 ;  /* 0x000050dc01007387 */ /* 0x000fe20000100800 */
[----:B------:R-:W-:Y:S01]  /*14e0*/  FADD.FTZ R168, R168, R29 ;  /* 0x0000001da8a87221 */ /* 0x000fe20000010000 */
[-C--:B------:R-:W-:Y:S01]  /*14f0*/  FFMA.FTZ R170, R19, R29.reuse, R170 ;  /* 0x0000001d13aa7223 */ /* 0x080fe200000100aa */
[----:B------:R-:W-:Y:S01]  /*1500*/  FFMA.FTZ R18, R132, R29, R18 ;  /* 0x0000001d84127223 */ /* 0x000fe20000010012 */
[----:B------:R0:W-:Y:S01]  /*1510*/  STL [R1+0xd0], R159 ;  /* 0x0000d09f01007387 */ /* 0x0001e20000100800 */
[----:B------:R-:W-:Y:S01]  /*1520*/  FADD.FTZ R29, R147, -UR25 ;  /* 0x80000019931d7e21 */ /* 0x000fe20008010000 */
[----:B------:R-:W-:-:S02]  /*1530*/  HADD2.F32 R132, -RZ, R137.H1_H1 ;  /* 0x30000089ff847230 */ /* 0x000fc40000004100 */
[----:B------:R1:W-:Y:S04]  /*1540*/  STL [R1+0x54], R158 ;  /* 0x0000549e01007387 */ /* 0x0003e80000100800 */
[----:B------:R2:W-:Y:S01]  /*1550*/  STL [R1+0xd4], R169 ;  /* 0x0000d4a901007387 */ /* 0x0005e20000100800 */
[----:B------:R-:W-:-:S03]  /*1560*/  FMUL.FTZ R29, R29, UR24 ;  /* 0x000000181d1d7c20 */ /* 0x000fc60008410000 */
[----:B------:R3:W-:Y:S04]  /*1570*/  STL [R1+0x58], R168 ;  /* 0x000058a801007387 */ /* 0x0007e80000100800 */
[----:B------:R4:W-:Y:S01]  /*1580*/  STL [R1+0xd8], R170 ;  /* 0x0000d8aa01007387 */ /* 0x0009e20000100800 */
[----:B------:R-:W-:-:S03]  /*1590*/  FADD.FTZ R171, R171, R132 ;  /* 0x00000084abab7221 */ /* 0x000fc60000010000 */
[----:B------:R-:W4:Y:S04]  /*15a0*/  LDL.LU R147, [R1+0x48] ;  /* 0x0000480001937983 */ /* 0x000f280000300800 */
[----:B------:R-:W4:Y:S01]  /*15b0*/  LDL.LU R146, [R1+0xc8] ;  /* 0x0000c80001927983 */ /* 0x000f220000300800 */
[----:B------:R-:W-:-:S03]  /*15c0*/  FFMA.FTZ R178, R29, R132, R178 ;  /* 0x000000841db27223 */ /* 0x000fc600000100b2 */
[----:B------:R4:W-:Y:S04]  /*15d0*/  STL [R1+0x5c], R171 ;  /* 0x00005cab01007387 */ /* 0x0009e80000100800 */
[----:B------:R-:W4:Y:S04]  /*15e0*/  LDL.LU R145, [R1+0x4c] ;  /* 0x00004c0001917983 */ /* 0x000f280000300800 */
[----:B------:R4:W-:Y:S04]  /*15f0*/  STL [R1+0xdc], R178 ;  /* 0x0000dcb201007387 */ /* 0x0009e80000100800 */
[----:B------:R-:W4:Y:S01]  /*1600*/  LDL.LU R144, [R1+0xcc] ;  /* 0x0000cc0001907983 */ /* 0x000f220000300800 */
[----:B------:R-:W-:Y:S01]  /*1610*/  FADD.FTZ R206, R206, R28 ;  /* 0x0000001ccece7221 */ /* 0x000fe20000010000 */
[----:B------:R-:W-:Y:S01]  /*1620*/  FFMA.FTZ R242, R19, R28, R242 ;  /* 0x0000001c13f27223 */ /* 0x000fe200000100f2 */
[----:B------:R-:W-:-:S02]  /*1630*/  HADD2.F32 R133, -RZ, R133.H1_H1 ;  /* 0x30000085ff857230 */ /* 0x000fc40000004100 */
[----:B------:R-:W-:Y:S02]  /*1640*/  HADD2.F32 R28, -RZ, R105.H1_H1 ;  /* 0x30000069ff1c7230 */ /* 0x000fe40000004100 */
[----:B------:R-:W-:-:S03]  /*1650*/  HADD2.F32 R136, -RZ, R109.H1_H1 ;  /* 0x3000006dff887230 */ /* 0x000fc60000004100 */
[-C--:B------:R-:W-:Y:S01]  /*1660*/  FMUL.FTZ R28, R28, R133.reuse ;  /* 0x000000851c1c7220 */ /* 0x080fe20000410000 */
[----:B------:R-:W-:Y:S01]  /*1670*/  FADD.FTZ R207, R207, R133 ;  /* 0x00000085cfcf7221 */ /* 0x000fe20000010000 */
[----:B------:R-:W-:Y:S01]  /*1680*/  FFMA.FTZ R243, R29, R133, R243 ;  /* 0x000000851df37223 */ /* 0x000fe200000100f3 */
[----:B------:R-:W-:Y:S02]  /*1690*/  HADD2.F32 R133, -RZ, R106.H0_H0 ;  /* 0x2000006aff857230 */ /* 0x000fe40000004100 */
[----:B------:R-:W-:Y:S01]  /*16a0*/  FFMA.FTZ R28, R136, R132, R28 ;  /* 0x00000084881c7223 */ /* 0x000fe2000001001c */
[----:B------:R-:W-:Y:S02]  /*16b0*/  HADD2.F32 R132, -RZ, R134.H0_H0 ;  /* 0x20000086ff847230 */ /* 0x000fe40000004100 */
[----:B------:R-:W-:Y:S01]  /*16c0*/  FADD.FTZ R140, R140, -UR25 ;  /* 0x800000198c8c7e21 */ /* 0x000fe20008010000 */
[----:B------:R-:W-:Y:S02]  /*16d0*/  HADD2.F32 R137, -RZ, R110.H0_H0 ;  /* 0x2000006eff897230 */ /* 0x000fe40000004100 */
[----:B------:R-:W-:Y:S01]  /*16e0*/  FMUL.FTZ R136, R133, R132 ;  /* 0x0000008485887220 */ /* 0x000fe20000410000 */
[----:B------:R-:W-:-:S02]  /*16f0*/  HADD2.F32 R133, -RZ, R138.H0_H0 ;  /* 0x2000008aff857230 */ /* 0x000fc40000004100 */
[----:B0-----:R-:W-:Y:S01]  /*1700*/  FMUL.FTZ R159, R140, UR24 ;  /* 0x000000188c9f7c20 */ /* 0x001fe20008410000 */
[----:B------:R-:W-:Y:S02]  /*1710*/  HADD2.F32 R134, -RZ, R134.H1_H1 ;  /* 0x30000086ff867230 */ /* 0x000fe40000004100 */
[-C--:B-1----:R-:W-:Y:S01]  /*1720*/  FFMA.FTZ R158, R137, R133.reuse, R136 ;  /* 0x00000085899e7223 */ /* 0x082fe20000010088 */
        /* <DEDUP_REMOVED lines=9> */
[----:B--2---:R-:W-:Y:S01]  /*17c0*/  FMUL.FTZ R169, R136, UR24 ;  /* 0x0000001888a97c20 */ /* 0x004fe20008410000 */
[----:B------:R-:W-:Y:S01]  /*17d0*/  FADD.FTZ R201, R201, R134 ;  /* 0x00000086c9c97221 */ /* 0x000fe20000010000 */
[----:B------:R-:W-:Y:S01]  /*17e0*/  FADD.FTZ R223, R223, R132 ;  /* 0x00000084dfdf7221 */ /* 0x000fe20000010000 */
[-C--:B---3--:R-:W-:Y:S01]  /*17f0*/  FFMA.FTZ R168, R137, R132.reuse, R133 ;  /* 0x0000008489a87223 */ /* 0x088fe20000010085 */
[C---:B------:R-:W-:Y:S01]  /*1800*/  FFMA.FTZ R222, R169.reuse, R132, R222 ;  /* 0x00000084a9de7223 */ /* 0x040fe200000100de */
[----:B------:R-:W-:Y:S01]  /*1810*/  FFMA.FTZ R237, R169, R134, R237 ;  /* 0x00000086a9ed7223 */ /* 0x000fe200000100ed */
[----:B------:R-:W-:Y:S02]  /*1820*/  HADD2.F32 R134, -RZ, R107.H0_H0 ;  /* 0x2000006bff867230 */ /* 0x000fe40000004100 */
[----:B------:R-:W-:Y:S01]  /*1830*/  FADD.FTZ R137, R142, -UR25 ;  /* 0x800000198e897e21 */ /* 0x000fe20008010000 */
[----:B------:R-:W-:-:S02]  /*1840*/  HADD2.F32 R132, -RZ, R135.H0_H0 ;  /* 0x20000087ff847230 */ /* 0x000fc40000004100 */
[----:B------:R-:W-:Y:S02]  /*1850*/  HADD2.F32 R136, -RZ, R111.H0_H0 ;  /* 0x2000006fff887230 */ /* 0x000fe40000004100 */
[----:B----4-:R-:W-:Y:S01]  /*1860*/  FMUL.FTZ R170, R137, UR24 ;  /* 0x0000001889aa7c20 */ /* 0x010fe20008410000 */
[----:B------:R-:W-:Y:S02]  /*1870*/  HADD2.F32 R133, -RZ, R139.H0_H0 ;  /* 0x2000008bff857230 */ /* 0x000fe40000004100 */
[----:B------:R-:W-:Y:S01]  /*1880*/  FMUL.FTZ R134, R134, R132 ;  /* 0x0000008486867220 */ /* 0x000fe20000410000 */
[----:B------:R-:W-:-:S03]  /*1890*/  HADD2.F32 R135, -RZ, R135.H1_H1 ;  /* 0x30000087ff877230 */ /* 0x000fc60000004100 */
[----:B------:R-:W-:Y:S01]  /*18a0*/  FFMA.FTZ R171, R136, R133, R134 ;  /* 0x0000008588ab7223 */ /* 0x000fe20000010086 */
[----:B------:R-:W-:Y:S01]  /*18b0*/  FADD.FTZ R134, R143, -UR25 ;  /* 0x800000198f867e21 */ /* 0x000fe20008010000 */
[----:B------:R-:W-:Y:S01]  /*18c0*/  FADD.FTZ R202, R202, R132 ;  /* 0x00000084caca7221 */ /* 0x000fe20000010000 */
[----:B------:R-:W-:Y:S01]  /*18d0*/  FFMA.FTZ R238, R170, R132, R238 ;  /* 0x00000084aaee7223 */ /* 0x000fe200000100ee */
[----:B------:R-:W-:Y:S02]  /*18e0*/  HADD2.F32 R132, -RZ, R139.H1_H1 ;  /* 0x3000008bff847230 */ /* 0x000fe40000004100 */
[----:B------:R-:W-:Y:S01]  /*18f0*/  FMUL.FTZ R178, R134, UR24 ;  /* 0x0000001886b27c20 */ /* 0x000fe20008410000 */
[----:B------:R-:W-:Y:S01]  /*1900*/  HADD2.F32 R136, -RZ, R111.H1_H1 ;  /* 0x3000006fff887230 */ /* 0x000fe20000004100 */
[----:B------:R0:W-:Y:S04]  /*1910*/  STL [R1+0x40], R179 ;  /* 0x000040b301007387 */ /* 0x0001e80000100800 */
[----:B------:R2:W-:Y:S04]  /*1920*/  STL [R1+0xc0], R252 ;  /* 0x0000c0fc01007387 */ /* 0x0005e80000100800 */
[----:B------:R2:W-:Y:S04]  /*1930*/  STL [R1+0x44], R223 ;  /* 0x000044df01007387 */ /* 0x0005e80000100800 */
[----:B------:R2:W-:Y:S01]  /*1940*/  STL [R1+0xc4], R222 ;  /* 0x0000c4de01007387 */ /* 0x0005e20000100800 */
[----:B------:R-:W-:Y:S01]  /*1950*/  FADD.FTZ R203, R203, R135 ;  /* 0x00000087cbcb7221 */ /* 0x000fe20000010000 */
[----:B------:R-:W-:Y:S01]  /*1960*/  FFMA.FTZ R239, R178, R135, R239 ;  /* 0x00000087b2ef7223 */ /* 0x000fe200000100ef */
[----:B------:R-:W-:Y:S01]  /*1970*/  IADD3 R220, PT, PT, R2, 0x100, RZ ;  /* 0x0000010002dc7810 */ /* 0x000fe20007ffe0ff */
[----:B------:R-:W-:Y:S01]  /*1980*/  FADD.FTZ R147, R147, R133 ;  /* 0x0000008593937221 */ /* 0x000fe20000010000 */
[----:B------:R-:W-:Y:S01]  /*1990*/  FFMA.FTZ R146, R170, R133, R146 ;  /* 0x00000085aa927223 */ /* 0x000fe20000010092 */
[----:B------:R-:W-:-:S05]  /*19a0*/  HADD2.F32 R133, -RZ, R107.H1_H1 ;  /* 0x3000006bff857230 */ /* 0x000fca0000004100 */
[----:B------:R-:W-:Y:S01]  /*19b0*/  FMUL.FTZ R133, R133, R135 ;  /* 0x0000008785857220 */ /* 0x000fe20000410000 */
[----:B------:R-:W-:-:S03]  /*19c0*/  FADD.FTZ R145, R145, R132 ;  /* 0x0000008491917221 */ /* 0x000fc60000010000 */
[-C--:B0-----:R-:W-:Y:S01]  /*19d0*/  FFMA.FTZ R179, R136, R132.reuse, R133 ;  /* 0x0000008488b37223 */ /* 0x081fe20000010085 */
[----:B------:R-:W-:Y:S01]  /*19e0*/  FADD.FTZ R133, RZ, R7 ;  /* 0x00000007ff857221 */ /* 0x000fe20000010000 */
[----:B------:R-:W-:Y:S01]  /*19f0*/  FFMA.FTZ R144, R178, R132, R144 ;  /* 0x00000084b2907223 */ /* 0x000fe20000010090 */
[----:B------:R-:W-:Y:S02]  /*1a00*/  FFMA.FTZ R132, R0, R7, RZ ;  /* 0x0000000700847223 */ /* 0x000fe400000100ff */
[----:B------:R-:W-:Y:S01]  /*1a10*/  FADD.FTZ R133, R133, R16 ;  /* 0x0000001085857221 */ /* 0x000fe20000010000 */
[----:B------:R2:W-:Y:S01]  /*1a20*/  STL [R1+0x48], R147 ;  /* 0x0000489301007387 */ /* 0x0005e20000100800 */
[----:B------:R-:W-:-:S03]  /*1a30*/  FFMA.FTZ R132, R17, R16, R132 ;  /* 0x0000001011847223 */ /* 0x000fc60000010084 */
[----:B------:R2:W-:Y:S01]  /*1a40*/  STL [R1+0xc8], R146 ;  /* 0x0000c89201007387 */ /* 0x0005e20000100800 */
[----:B------:R-:W-:Y:S01]  /*1a50*/  FADD.FTZ R133, R133, R18 ;  /* 0x0000001285857221 */ /* 0x000fe20000010000 */
[----:B------:R-:W-:Y:S02]  /*1a60*/  FFMA.FTZ R132, R19, R18, R132 ;  /* 0x0000001213847223 */ /* 0x000fe40000010084 */
        /* <DEDUP_REMOVED lines=11> */
[----:B--2---:R-:W-:-:S07]  /*1b20*/  FFMA.FTZ R187, R178, R179, R132 ;  /* 0x000000b3b2bb7223 */ /* 0x004fce0000010084 */
.L_x_2656:
[----:B------:R-:W-:Y:S05]  /*1b30*/  BSYNC.RECONVERGENT B0 ;  /* 0x0000000000007941 */ /* 0x000fea0003800200 */
.L_x_2655:
[----:B------:R-:W-:Y:S04]  /*1b40*/  BSSY.RECONVERGENT B0, `(.L_x_2657) ;  /* 0x00000ab000007945 */ /* 0x000fe80003800200 */
[----:B------:R-:W-:Y:S05]  /*1b50*/  @!P2 BRA `(.L_x_2658) ;  /* 0x0000000800a4a947 */ /* 0x000fea0003800000 */
[----:B------:R-:W0:Y:S01]  /*1b60*/  LDC.64 R14, c[0x0][0x3a8] ;  /* 0x0000ea00ff0e7b82 */ /* 0x000e220000000a00 */
[----:B------:R-:W-:Y:S01]  /*1b70*/  ISETP.NE.U32.AND P0, PT, RZ, UR18, PT ;  /* 0x00000012ff007c0c */ /* 0x000fe2000bf05070 */
[----:B------:R-:W2:Y:S06]  /*1b80*/  LDL.LU R157, [R1+0xb0] ;  /* 0x0000b000019d7983 */ /* 0x000eac0000300800 */
[----:B------:R-:W3:Y:S01]  /*1b90*/  LDC.64 R20, c[0x0][0x430] ;  /* 0x00010c00ff147b82 */ /* 0x000ee20000000a00 */
[----:B------:R-:W-:Y:S01]  /*1ba0*/  ISETP.NE.AND.EX P1, PT, RZ, UR19, PT, P0 ;  /* 0x00000013ff007c0c */ /* 0x000fe2000bf25300 */
[----:B------:R-:W4:Y:S01]  /*1bb0*/  LDL.LU R156, [R1+0x34] ;  /* 0x00003400019c7983 */ /* 0x000f220000300800 */
[----:B------:R-:W-:-:S03]  /*1bc0*/  ISETP.NE.U32.AND P0, PT, RZ, UR16, PT ;  /* 0x00000010ff007c0c */ /* 0x000fc6000bf05070 */
[----:B------:R-:W4:Y:S01]  /*1bd0*/  LDL.LU R167, [R1+0xb4] ;  /* 0x0000b40001a77983 */ /* 0x000f220000300800 */
[----:B------:R-:W-:Y:S01]  /*1be0*/  ISETP.NE.AND.EX P0, PT, RZ, UR17, PT, P0 ;  /* 0x00000011ff007c0c */ /* 0x000fe2000bf05300 */
[----:B------:R-:W1:Y:S02]  /*1bf0*/  LDC.64 R26, c[0x0][0x428] ;  /* 0x00010a00ff1a7b82 */ /* 0x000e640000000a00 */
[----:B------:R-:W4:Y:S04]  /*1c00*/  LDL.LU R166, [R1+0x38] ;  /* 0x0000380001a67983 */ /* 0x000f280000300800 */
[----:B------:R-:W4:Y:S01]  /*1c10*/  LDL.LU R172, [R1+0xb8] ;  /* 0x0000b80001ac7983 */ /* 0x000f220000300800 */
[----:B0-----:R-:W-:-:S03]  /*1c20*/  IMAD.WIDE.U32 R14, R220, 0x20, R14 ;  /* 0x00000020dc0e7825 */ /* 0x001fc600078e000e */
[----:B------:R-:W4:Y:S04]  /*1c30*/  LDL.LU R173, [R1+0x3c] ;  /* 0x00003c0001ad7983 */ /* 0x000f280000300800 */
[----:B------:R-:W2:Y:S01]  /*1c40*/  LDG.E.128 R144, desc[UR10][R14.64] ;  /* 0x0000000a0e907981 */ /* 0x000ea2000c1e1d00 */
[----:B---3--:R-:W-:-:S03]  /*1c50*/  IMAD.WIDE.U32 R20, R220, 0x10, R20 ;  /* 0x00000010dc147825 */ /* 0x008fc600078e0014 */
[----:B------:R0:W3:Y:S04]  /*1c60*/  LDG.E.128 R140, desc[UR10][R14.64+0x10] ;  /* 0x0000100a0e8c7981 */ /* 0x0000e8000c1e1d00 */
[----:B------:R0:W4:Y:S01]  /*1c70*/  LDG.E.128 R132, desc[UR10][R20.64] ;  /* 0x0000000a14847981 */ /* 0x000122000c1e1d00 */
[----:B-1----:R-:W-:-:S03]  /*1c80*/  IMAD.WIDE.U32 R26, R220, 0x10, R26 ;  /* 0x00000010dc1a7825 */ /* 0x002fc600078e001a */
[----:B------:R-:W3:Y:S01]  /*1c90*/  LDL.LU R180, [R1+0xbc] ;  /* 0x0000bc0001b47983 */ /* 0x000ee20000300800 */
[----:B0-----:R-:W0:Y:S03]  /*1ca0*/  @P1 LDC.64 R14, c[0x0][0x3b8] ;  /* 0x0000ee00ff0e1b82 */ /* 0x001e260000000a00 */
[----:B------:R1:W3:Y:S04]  /*1cb0*/  LDG.E.128 R136, desc[UR10][R26.64] ;  /* 0x0000000a1a887981 */ /* 0x0002e8000c1e1d00 */
[----:B------:R-:W3:Y:S01]  /*1cc0*/  LDL.LU R181, [R1+0x20] ;  /* 0x0000200001b57983 */ /* 0x000ee20000300800 */
[----:B------:R-:W0:Y:S03]  /*1cd0*/  @P0 LDC.64 R20, c[0x0][0x438] ;  /* 0x00010e00ff140b82 */ /* 0x000e260000000a00 */
[----:B------:R-:W3:Y:S04]  /*1ce0*/  LDL.LU R252, [R1+0xa0] ;  /* 0x0000a00001fc7983 */ /* 0x000ee80000300800 */
[----:B------:R-:W3:Y:S01]  /*1cf0*/  LDL.LU R223, [R1+0x24] ;  /* 0x0000240001df7983 */ /* 0x000ee20000300800 */
[----:B-1----:R-:W1:Y:S03]  /*1d00*/  LDC.64 R26, c[0x0][0x3b0] ;  /* 0x0000ec00ff1a7b82 */ /* 0x002e660000000a00 */
[----:B------:R-:W3:Y:S01]  /*1d10*/  LDL.LU R222, [R1+0xa4] ;  /* 0x0000a40001de7983 */ /* 0x000ee20000300800 */
[----:B0-----:R-:W-:-:S05]  /*1d20*/  @P1 IMAD.WIDE.U32 R14, R220, 0x8, R14 ;  /* 0x00000008dc0e1825 */ /* 0x001fca00078e000e */
[----:B------:R0:W5:Y:S02]  /*1d30*/  @P1 LDG.E.64 R36, desc[UR10][R14.64] ;  /* 0x0000000a0e241981 */ /* 0x000164000c1e1b00 */
[----:B0-----:R-:W-:Y:S02]  /*1d40*/  @P0 IMAD.WIDE.U32 R14, R220, 0x20, R20 ;  /* 0x00000020dc0e0825 */ /* 0x001fe400078e0014 */
[----:B------:R-:W3:Y:S04]  /*1d50*/  LDL.LU R21, [R1+0x30] ;  /* 0x0000300001157983 */ /* 0x000ee80000300800 */
[----:B------:R-:W5:Y:S04]  /*1d60*/  @P0 LDG.E.128 R56, desc[UR10][R14.64] ;  /* 0x0000000a0e380981 */ /* 0x000f68000c1e1d00 */
[----:B------:R1:W5:Y:S02]  /*1d70*/  @P0 LDG.E.128 R52, desc[UR10][R14.64+0x10] ;  /* 0x0000100a0e340981 */ /* 0x000364000c1e1d00 */
[----:B-----5:R-:W-:-:S02]  /*1d80*/  HADD2.F32 R5, -RZ, R96.H0_H0 ;  /* 0x20000060ff057230 */ /* 0x020fc40000004100 */
[----:B-1----:R-:W-:-:S05]  /*1d90*/  IMAD.WIDE.U32 R14, R220, 0x8, R26 ;  /* 0x00000008dc0e7825 */ /* 0x002fca00078e001a */
[----:B------:R4:W5:Y:S01]  /*1da0*/  LDG.E.64 R38, desc[UR10][R14.64] ;  /* 0x0000000a0e267981 */ /* 0x000962000c1e1b00 */
[--C-:B------:R-:W-:Y:S02]  /*1db0*/  HADD2.F32 R20, -RZ, R100.reuse.H0_H0 ;  /* 0x20000064ff147230 */ /* 0x100fe40000004100 */
[----:B------:R-:W-:Y:S02]  /*1dc0*/  HADD2.F32 R26, -RZ, R100.H1_H1 ;  /* 0x30000064ff1a7230 */ /* 0x000fe40000004100 */
[----:B--2---:R-:W-:Y:S01]  /*1dd0*/  FADD.FTZ R6, R144, -UR25 ;  /* 0x8000001990067e21 */ /* 0x004fe20008010000 */
[----:B----4-:R-:W-:-:S03]  /*1de0*/  HADD2.F32 R14, -RZ, R132.H0_H0 ;  /* 0x20000084ff0e7230 */ /* 0x010fc60000004100 */
[----:B------:R-:W-:Y:S02]  /*1df0*/  FMUL.FTZ R6, R6, UR24 ;  /* 0x0000001806067c20 */ /* 0x000fe40008410000 */
[-C--:B------:R-:W-:Y:S01]  /*1e00*/  FMUL.FTZ R5, R5, R14.reuse ;  /* 0x0000000e05057220 */ /* 0x080fe20000410000 */
[----:B---3--:R-:W-:Y:S02]  /*1e10*/  HADD2.F32 R15, -RZ, R136.H0_H0 ;  /* 0x20000088ff0f7230 */ /* 0x008fe40000004100 */
[----:B------:R-:W-:Y:S01]  /*1e20*/  FADD.FTZ R196, R196, R14 ;  /* 0x0000000ec4c47221 */ /* 0x000fe20000010000 */
[----:B------:R-:W-:Y:S01]  /*1e30*/  FFMA.FTZ R232, R6, R14, R232 ;  /* 0x0000000e06e87223 */ /* 0x000fe200000100e8 */
[----:B------:R-:W-:Y:S02]  /*1e40*/  HADD2.F32 R14, -RZ, R96.H1_H1 ;  /* 0x30000060ff0e7230 */ /* 0x000fe40000004100 */
[-C--:B------:R-:W-:Y:S01]  /*1e50*/  FFMA.FTZ R5, R20, R15.reuse, R5 ;  /* 0x0000000f14057223 */ /* 0x080fe20000010005 */
[----:B------:R-:W-:Y:S01]  /*1e60*/  FFMA.FTZ R157, R6, R15, R157 ;  /* 0x0000000f069d7223 */ /* 0x000fe2000001009d */
[----:B------:R-:W-:-:S05]  /*1e70*/  HADD2.F32 R20, -RZ, R132.H1_H1 ;  /* 0x30000084ff147230 */ /* 0x000fca0000004100 */
[----:B------:R-:W-:Y:S01]  /*1e80*/  FMUL.FTZ R14, R14, R20 ;  /* 0x000000140e0e7220 */ /* 0x000fe20000410000 */
[----:B------:R-:W-:Y:S01]  /*1e90*/  FADD.FTZ R197, R197, R20 ;  /* 0x00000014c5c57221 */ /* 0x000fe20000010000 */
[----:B------:R-:W-:Y:S02]  /*1ea0*/  HADD2.F32 R27, -RZ, R137.H0_H0 ;  /* 0x20000089ff1b7230 */ /* 0x000fe40000004100 */
[----:B------:R-:W-:-:S03]  /*1eb0*/  HADD2.F32 R132, -RZ, R101.H0_H0 ;  /* 0x20000065ff847230 */ /* 0x000fc60000004100 */
[----:B------:R-:W-:Y:S01]  /*1ec0*/  FADD.FTZ R166, R166, R27 ;  /* 0x0000001ba6a67221 */ /* 0x000fe20000010000 */
[----:B------:R-:W-:Y:S01]  /*1ed0*/  FADD.FTZ R21, R21, R15 ;  /* 0x0000000f15157221 */ /* 0x000fe20000010000 */
[----:B------:R-:W-:-:S04]  /*1ee0*/  FADD.FTZ R15, R145, -UR25 ;  /* 0x80000019910f7e21 */ /* 0x000fc80008010000 */
[----:B------:R0:W-:Y:S01]  /*1ef0*/  STL [R1+0x30], R21 ;  /* 0x0000301501007387 */ /* 0x0001e20000100800 */
[----:B------:R-:W-:-:S04]  /*1f00*/  FMUL.FTZ R15, R15, UR24 ;  /* 0x000000180f0f7c20 */ /* 0x000fc80008410000 */
[----:B------:R-:W-:Y:S01]  /*1f10*/  FFMA.FTZ R233, R15, R20, R233 ;  /* 0x000000140fe97223 */ /* 0x000fe200000100e9 */
[----:B0-----:R-:W-:Y:S02]  /*1f20*/  HADD2.F32 R21, -RZ, R136.H1_H1 ;  /* 0x30000088ff157230 */ /* 0x001fe40000004100 */
[----:B------:R-:W-:-:S03]  /*1f30*/  FADD.FTZ R20, R146, -UR25 ;  /* 0x8000001992147e21 */ /* 0x000fc60008010000 */
[-C--:B------:R-:W-:Y:S01]  /*1f40*/  FFMA.FTZ R14, R26, R21.reuse, R14 ;  /* 0x000000151a0e7223 */ /* 0x080fe2000001000e */
[----:B------:R-:W-:Y:S01]  /*1f50*/  FADD.FTZ R156, R156, R21 ;  /* 0x000000159c9c7221 */ /* 0x000fe20000010000 */
[----:B------:R-:W-:Y:S01]  /*1f60*/  FFMA.FTZ R167, R15, R21, R167 ;  /* 0x000000150fa77223 */ /* 0x000fe200000100a7 */
[----:B------:R-:W-:Y:S02]  /*1f70*/  HADD2.F32 R21, -RZ, R97.H0_H0 ;  /* 0x20000061ff157230 */ /* 0x000fe40000004100 */
[----:B------:R-:W-:Y:S02]  /*1f80*/  HADD2.F32 R26, -RZ, R133.H0_H0 ;  /* 0x20000085ff1a7230 */ /* 0x000fe40000004100 */
[----:B------:R-:W-:Y:S01]  /*1f90*/  FMUL.FTZ R20, R20, UR24 ;  /* 0x0000001814147c20 */ /* 0x000fe20008410000 */
[----:B------:R0:W-:Y:S02]  /*1fa0*/  STL [R1+0xb0], R157 ;  /* 0x0000b09d01007387 */ /* 0x0001e40000100800 */
[----:B------:R-:W-:Y:S01]  /*1fb0*/  FMUL.FTZ R21, R21, R26 ;  /* 0x0000001a15157220 */ /* 0x000fe20000410000 */
[-C--:B------:R-:W-:Y:S01]  /*1fc0*/  FFMA.FTZ R172, R20, R27.reuse, R172 ;  /* 0x0000001b14ac7223 */ /* 0x080fe200000100ac */
[----:B------:R1:W-:Y:S02]  /*1fd0*/  STL [R1+0x34], R156 ;  /* 0x0000349c01007387 */ /* 0x0003e40000100800 */
[----:B------:R-:W-:Y:S01]  /*1fe0*/  FFMA.FTZ R21, R132, R27, R21 ;  /* 0x0000001b84157223 */ /* 0x000fe20000010015 */
[----:B------:R-:W-:Y:S01]  /*1ff0*/  FADD.FTZ R27, R147, -UR25 ;  /* 0x80000019931b7e21 */ /* 0x000fe20008010000 */
[----:B------:R2:W-:Y:S01]  /*2000*/  STL [R1+0xb4], R167 ;  /* 0x0000b4a701007387 */ /* 0x0005e20000100800 */
[----:B------:R-:W-:-:S03]  /*2010*/  HADD2.F32 R132, -RZ, R137.H1_H1 ;  /* 0x30000089ff847230 */ /* 0x000fc60000004100 */
[----:B------:R3:W-:Y:S01]  /*2020*/  STL [R1+0x38], R166 ;  /* 0x000038a601007387 */ /* 0x0007e20000100800 */
[----:B------:R-:W-:-:S03]  /*2030*/  FMUL.FTZ R27, R27, UR24 ;  /* 0x000000181b1b7c20 */ /* 0x000fc60008410000 */
        /* <DEDUP_REMOVED lines=70> */
[----:B------:R-:W-:Y:S01]  /*24a0*/  FFMA.FTZ R133, R6, R5, R187 ;  /* 0x0000000506857223 */ /* 0x000fe200000100bb */
[----:B------:R-:W-:Y:S01]  /*24b0*/  FFMA.FTZ R144, R180, R132, R144 ;  /* 0x00000084b4907223 */ /* 0x000fe20000010090 */
[----:B------:R-:W-:Y:S02]  /*24c0*/  FADD.FTZ R132, R186, R5 ;  /* 0x00000005ba847221 */ /* 0x000fe40000010000 */
[----:B------:R-:W-:Y:S01]  /*24d0*/  FFMA.FTZ R133, R15, R14, R133 ;  /* 0x0000000e0f857223 */ /* 0x000fe20000010085 */
[----:B------:R2:W-:Y:S01]  /*24e0*/  STL [R1+0x28], R147 ;  /* 0x0000289301007387 */ /* 0x0005e20000100800 */
[----:B------:R-:W-:-:S03]  /*24f0*/  FADD.FTZ R132, R132, R14 ;  /* 0x0000000e84847221 */ /* 0x000fc60000010000 */
[----:B------:R2:W-:Y:S01]  /*2500*/  STL [R1+0xa8], R146 ;  /* 0x0000a89201007387 */ /* 0x0005e20000100800 */
[----:B------:R-:W-:Y:S01]  /*2510*/  FFMA.FTZ R133, R20, R21, R133 ;  /* 0x0000001514857223 */ /* 0x000fe20000010085 */
[----:B------:R-:W-:Y:S02]  /*2520*/  FADD.FTZ R132, R132, R21 ;  /* 0x0000001584847221 */ /* 0x000fe40000010000 */
        /* <DEDUP_REMOVED lines=12> */
.L_x_2658:
[----:B------:R-:W-:Y:S05]  /*25f0*/  BSYNC.RECONVERGENT B0 ;  /* 0x0000000000007941 */ /* 0x000fea0003800200 */
.L_x_2657:
        /* <DEDUP_REMOVED lines=24> */
[----:B------:R-:W3:Y:S01]  /*2780*/  LDL.LU R183, [R1] ;  /* 0x0000000001b77983 */ /* 0x000ee20000300800 */
        /* <DEDUP_REMOVED lines=43> */
[--C-:B------:R-:W-:Y:S02]  /*2a40*/  HADD2.F32 R30, -RZ, R133.reuse.H0_H0 ;  /* 0x20000085ff1e7230 */ /* 0x100fe40000004100 */
[----:B------:R-:W-:Y:S01]  /*2a50*/  FMUL.FTZ R22, R22, UR24 ;  /* 0x0000001816167c20 */ /* 0x000fe20008410000 */
[----:B------:R0:W-:Y:S02]  /*2a60*/  STL [R1+0x90], R155 ;  /* 0x0000909b01007387 */ /* 0x0001e40000100800 */
[-C--:B------:R-:W-:Y:S01]  /*2a70*/  FMUL.FTZ R23, R23, R30.reuse ;  /* 0x0000001e17177220 */ /* 0x080fe20000410000 */
[----:B------:R-:W-:Y:S01]  /*2a80*/  FFMA.FTZ R174, R22, R31, R174 ;  /* 0x0000001f16ae7223 */ /* 0x000fe200000100ae */
[----:B------:R-:W-:Y:S01]  /*2a90*/  FADD.FTZ R190, R190, R30 ;  /* 0x0000001ebebe7221 */ /* 0x000fe20000010000 */
[----:B------:R-:W-:Y:S01]  /*2aa0*/  FFMA.FTZ R226, R22, R30, R226 ;  /* 0x0000001e16e27223 */ /* 0x000fe200000100e2 */
[----:B------:R-:W-:Y:S01]  /*2ab0*/  HADD2.F32 R133, -RZ, R133.H1_H1 ;  /* 0x30000085ff857230 */ /* 0x000fe20000004100 */
[----:B------:R1:W-:Y:S01]  /*2ac0*/  STL [R1+0x14], R154 ;  /* 0x0000149a01007387 */ /* 0x0003e20000100800 */
[----:B------:R-:W-:-:S02]  /*2ad0*/  HADD2.F32 R30, -RZ, R89.H1_H1 ;  /* 0x30000059ff1e7230 */ /* 0x000fc40000004100 */
[----:B------:R-:W-:Y:S01]  /*2ae0*/  FFMA.FTZ R23, R132, R31, R23 ;  /* 0x0000001f84177223 */ /* 0x000fe20000010017 */
[----:B------:R-:W-:Y:S01]  /*2af0*/  FADD.FTZ R31, R147, -UR25 ;  /* 0x80000019931f7e21 */ /* 0x000fe20008010000 */
[----:B------:R2:W-:Y:S01]  /*2b00*/  STL [R1+0x94], R165 ;  /* 0x000094a501007387 */ /* 0x0005e20000100800 */
[----:B------:R-:W-:Y:S02]  /*2b10*/  HADD2.F32 R132, -RZ, R137.H1_H1 ;  /* 0x30000089ff847230 */ /* 0x000fe40000004100 */
[----:B------:R-:W-:Y:S01]  /*2b20*/  FMUL.FTZ R136, R30, R133 ;  /* 0x000000851e887220 */ /* 0x000fe20000410000 */
        /* <DEDUP_REMOVED lines=11> */
[----:B------:R-:W-:-:S02]  /*2be0*/  HADD2.F32 R137, -RZ, R93.H1_H1 ;  /* 0x3000005dff897230 */ /* 0x000fc40000004100 */
        /* <DEDUP_REMOVED lines=42> */
[----:B------:R0:W-:Y:S04]  /*2e90*/  STL [R1], R183 ;  /* 0x000000b701007387 */ /* 0x0001e80000100800 */
        /* <DEDUP_REMOVED lines=33> */
.L_x_2660:
[----:B------:R-:W-:Y:S05]  /*30b0*/  BSYNC.RECONVERGENT B0 ;  /* 0x0000000000007941 */ /* 0x000fea0003800200 */
.L_x_2659:
        /* <DEDUP_REMOVED lines=13> */
[----:B------:R-:W2:Y:S01]  /*3190*/  LDG.E.128 R140, desc[UR10][R8.64] ;  /* 0x0000000a088c7981 */ /* 0x000ea2000c1e1d00 */
[----:B-1----:R-:W-:Y:S01]  /*31a0*/  IMAD.WIDE.U32 R24, R220, 0x10, R24 ;  /* 0x00000010dc187825 */ /* 0x002fe200078e0018 */
[----:B------:R-:W-:Y:S02]  /*31b0*/  ISETP.NE.AND.EX P1, PT, RZ, UR19, PT, P0 ;  /* 0x00000013ff007c0c */ /* 0x000fe4000bf25300 */
[----:B------:R0:W3:Y:S04]  /*31c0*/  LDG.E.128 R144, desc[UR10][R8.64+0x10] ;  /* 0x0000100a08907981 */ /* 0x0000e8000c1e1d00 */
[----:B------:R1:W3:Y:S01]  /*31d0*/  LDG.E.128 R136, desc[UR10][R24.64] ;  /* 0x0000000a18887981 */ /* 0x0002e2000c1e1d00 */
[----:B------:R-:W-:-:S03]  /*31e0*/  ISETP.NE.U32.AND P0, PT, RZ, UR16, PT ;  /* 0x00000010ff007c0c */ /* 0x000fc6000bf05070 */
[----:B------:R-:W3:Y:S01]  /*31f0*/  LDL.LU R223, [R1+0x60] ;  /* 0x0000600001df7983 */ /* 0x000ee20000300800 */
[----:B------:R-:W-:Y:S02]  /*3200*/  ISETP.NE.AND.EX P0, PT, RZ, UR17, PT, P0 ;  /* 0x00000011ff007c0c */ /* 0x000fe4000bf05300 */
[----:B0-----:R-:W0:Y:S01]  /*3210*/  @P1 LDC.64 R8, c[0x0][0x3b8] ;  /* 0x0000ee00ff081b82 */ /* 0x001e220000000a00 */
[----:B------:R-:W3:Y:S07]  /*3220*/  LDL.LU R222, [R1+0x64] ;  /* 0x0000640001de7983 */ /* 0x000eee0000300800 */
        /* <DEDUP_REMOVED lines=8> */
[----:B------:R4:W5:Y:S02]  /*32b0*/  LDG.E.64 R150, desc[UR10][R10.64] ;  /* 0x0000000a0a967981 */ /* 0x000964000c1e1b00 */
[----:B-----5:R-:W-:-:S02]  /*32c0*/  HADD2.F32 R24, -RZ, R84.H0_H0 ;  /* 0x20000054ff187230 */ /* 0x020fc40000004100 */
[----:B0-----:R-:W-:Y:S02]  /*32d0*/  HADD2.F32 R9, -RZ, R80.H0_H0 ;  /* 0x20000050ff097230 */ /* 0x001fe40000004100 */
[----:B----4-:R-:W-:Y:S02]  /*32e0*/  HADD2.F32 R10, -RZ, R132.H0_H0 ;  /* 0x20000084ff0a7230 */ /* 0x010fe40000004100 */
[----:B--2---:R-:W-:-:S03]  /*32f0*/  FADD.FTZ R8, R140, -UR25 ;  /* 0x800000198c087e21 */ /* 0x004fc60008010000 */
[-C--:B------:R-:W-:Y:S01]  /*3300*/  FMUL.FTZ R9, R9, R10.reuse ;  /* 0x0000000a09097220 */ /* 0x080fe20000410000 */
[----:B------:R-:W-:Y:S01]  /*3310*/  FMUL.FTZ R8, R8, UR24 ;  /* 0x0000001808087c20 */ /* 0x000fe20008410000 */
[----:B---3--:R-:W-:Y:S02]  /*3320*/  HADD2.F32 R11, -RZ, R136.H0_H0 ;  /* 0x20000088ff0b7230 */ /* 0x008fe40000004100 */
[----:B------:R-:W-:Y:S01]  /*3330*/  FADD.FTZ R72, R72, R10 ;  /* 0x0000000a48487221 */ /* 0x000fe20000010000 */
[----:B------:R-:W-:Y:S02]  /*3340*/  FFMA.FTZ R212, R8, R10, R212 ;  /* 0x0000000a08d47223 */ /* 0x000fe400000100d4 */
[-C--:B------:R-:W-:Y:S01]  /*3350*/  FFMA.FTZ R9, R24, R11.reuse, R9 ;  /* 0x0000000b18097223 */ /* 0x080fe20000010009 */
[----:B------:R-:W-:Y:S01]  /*3360*/  FADD.FTZ R248, R248, R11 ;  /* 0x0000000bf8f87221 */ /* 0x000fe20000010000 */
[----:B------:R-:W-:Y:S01]  /*3370*/  FFMA.FTZ R177, R8, R11, R177 ;  /* 0x0000000b08b17223 */ /* 0x000fe200000100b1 */
[----:B------:R-:W-:Y:S01]  /*3380*/  FADD.FTZ R11, R141, -UR25 ;  /* 0x800000198d0b7e21 */ /* 0x000fe20008010000 */
[----:B------:R-:W-:-:S02]  /*3390*/  HADD2.F32 R24, -RZ, R132.H1_H1 ;  /* 0x30000084ff187230 */ /* 0x000fc40000004100 */
[----:B------:R-:W-:Y:S02]  /*33a0*/  HADD2.F32 R10, -RZ, R80.H1_H1 ;  /* 0x30000050ff0a7230 */ /* 0x000fe40000004100 */
[----:B------:R-:W-:Y:S01]  /*33b0*/  FMUL.FTZ R11, R11, UR24 ;  /* 0x000000180b0b7c20 */ /* 0x000fe20008410000 */
[----:B------:R-:W-:Y:S02]  /*33c0*/  FADD.FTZ R73, R73, R24 ;  /* 0x0000001849497221 */ /* 0x000fe40000010000 */
[-C--:B------:R-:W-:Y:S01]  /*33d0*/  FMUL.FTZ R10, R10, R24.reuse ;  /* 0x000000180a0a7220 */ /* 0x080fe20000410000 */
[----:B------:R-:W-:Y:S01]  /*33e0*/  FFMA.FTZ R213, R11, R24, R213 ;  /* 0x000000180bd57223 */ /* 0x000fe200000100d5 */
[----:B------:R-:W-:Y:S01]  /*33f0*/  FADD.FTZ R24, R142, -UR25 ;  /* 0x800000198e187e21 */ /* 0x000fe20008010000 */
[----:B------:R-:W-:Y:S02]  /*3400*/  HADD2.F32 R25, -RZ, R136.H1_H1 ;  /* 0x30000088ff197230 */ /* 0x000fe40000004100 */
[----:B------:R-:W-:-:S02]  /*3410*/  HADD2.F32 R136, -RZ, R137.H0_H0 ;  /* 0x20000089ff887230 */ /* 0x000fc40000004100 */
        /* <DEDUP_REMOVED lines=8> */
[----:B------:R-:W-:-:S02]  /*34a0*/  HADD2.F32 R132, -RZ, R84.H1_H1 ;  /* 0x30000054ff847230 */ /* 0x000fc40000004100 */
[----:B------:R-:W-:-:S03]  /*34b0*/  FADD.FTZ R249, R249, R25 ;  /* 0x00000019f9f97221 */ /* 0x000fc60000010000 */
[----:B------:R-:W-:Y:S01]  /*34c0*/  FFMA.FTZ R10, R132, R25, R10 ;  /* 0x00000019840a7223 */ /* 0x000fe2000001000a */
[----:B------:R-:W-:Y:S02]  /*34d0*/  HADD2.F32 R25, -RZ, R81.H0_H0 ;  /* 0x20000051ff197230 */ /* 0x000fe40000004100 */
[----:B------:R-:W-:Y:S02]  /*34e0*/  HADD2.F32 R132, -RZ, R133.H0_H0 ;  /* 0x20000085ff847230 */ /* 0x000fe40000004100 */
[----:B------:R-:W-:-:S03]  /*34f0*/  HADD2.F32 R140, -RZ, R85.H0_H0 ;  /* 0x20000055ff8c7230 */ /* 0x000fc60000004100 */
[----:B------:R-:W-:Y:S01]  /*3500*/  FMUL.FTZ R25, R25, R132 ;  /* 0x0000008419197220 */ /* 0x000fe20000410000 */
[----:B------:R-:W-:Y:S01]  /*3510*/  FADD.FTZ R250, R250, R136 ;  /* 0x00000088fafa7221 */ /* 0x000fe20000010000 */
[----:B------:R-:W-:Y:S02]  /*3520*/  HADD2.F32 R133, -RZ, R133.H1_H1 ;  /* 0x30000085ff857230 */ /* 0x000fe40000004100 */
[----:B------:R-:W-:Y:S01]  /*3530*/  FFMA.FTZ R25, R140, R136, R25 ;  /* 0x000000888c197223 */ /* 0x000fe20000010019 */
[----:B------:R-:W-:Y:S02]  /*3540*/  HADD2.F32 R136, -RZ, R81.H1_H1 ;  /* 0x30000051ff887230 */ /* 0x000fe40000004100 */
[----:B------:R-:W-:Y:S01]  /*3550*/  FADD.FTZ R143, R143, -UR25 ;  /* 0x800000198f8f7e21 */ /* 0x000fe20008010000 */
[----:B------:R-:W-:Y:S01]  /*3560*/  FADD.FTZ R74, R74, R132 ;  /* 0x000000844a4a7221 */ /* 0x000fe20000010000 */
[----:B------:R-:W-:Y:S01]  /*3570*/  FFMA.FTZ R214, R24, R132, R214 ;  /* 0x0000008418d67223 */ /* 0x000fe200000100d6 */
[----:B------:R-:W-:-:S02]  /*3580*/  HADD2.F32 R132, -RZ, R137.H1_H1 ;  /* 0x30000089ff847230 */ /* 0x000fc40000004100 */
[-C--:B------:R-:W-:Y:S01]  /*3590*/  FMUL.FTZ R136, R136, R133.reuse ;  /* 0x0000008588887220 */ /* 0x080fe20000410000 */
        /* <DEDUP_REMOVED lines=9> */
[----:B------:R-:W-:Y:S01]  /*3630*/  FADD.FTZ R140, R144, -UR25 ;  /* 0x80000019908c7e21 */ /* 0x000fe20008010000 */
[----:B------:R-:W-:Y:S02]  /*3640*/  HADD2.F32 R137, -RZ, R86.H0_H0 ;  /* 0x20000056ff897230 */ /* 0x000fe40000004100 */
[----:B------:R-:W-:Y:S01]  /*3650*/  FMUL.FTZ R136, R133, R132 ;  /* 0x0000008485887220 */ /* 0x000fe20000410000 */
[----:B------:R-:W-:Y:S02]  /*3660*/  HADD2.F32 R133, -RZ, R138.H0_H0 ;  /* 0x2000008aff857230 */ /* 0x000fe40000004100 */
[----:B------:R-:W-:Y:S01]  /*3670*/  FMUL.FTZ R160, R140, UR24 ;  /* 0x000000188ca07c20 */ /* 0x000fe20008410000 */
[----:B------:R-:W-:Y:S02]  /*3680*/  HADD2.F32 R134, -RZ, R134.H1_H1 ;  /* 0x30000086ff867230 */ /* 0x000fe40000004100 */
[-C--:B------:R-:W-:Y:S01]  /*3690*/  FFMA.FTZ R161, R137, R133.reuse, R136 ;  /* 0x0000008589a17223 */ /* 0x080fe20000010088 */
[----:B------:R-:W-:Y:S01]  /*36a0*/  FADD.FTZ R244, R244, R133 ;  /* 0x00000085f4f47221 */ /* 0x000fe20000010000 */
        /* <DEDUP_REMOVED lines=21> */
[----:B------:R-:W-:-:S03]  /*3800*/  HADD2.F32 R135, -RZ, R135.H1_H1 ;  /* 0x30000087ff877230 */ /* 0x000fc60000004100 */
[----:B0-----:R-:W-:Y:S01]  /*3810*/  FFMA.FTZ R177, R136, R133, R134 ;  /* 0x0000008588b17223 */ /* 0x001fe20000010086 */
[----:B------:R-:W-:Y:S01]  /*3820*/  FADD.FTZ R246, R246, R133 ;  /* 0x00000085f6f67221 */ /* 0x000fe20000010000 */
[----:B------:R-:W-:Y:S01]  /*3830*/  FADD.FTZ R134, R147, -UR25 ;  /* 0x8000001993867e21 */ /* 0x000fe20008010000 */
[----:B------:R-:W-:Y:S01]  /*3840*/  FADD.FTZ R70, R70, R132 ;  /* 0x0000008446467221 */ /* 0x000fe20000010000 */
[----:B------:R-:W-:Y:S01]  /*3850*/  FFMA.FTZ R210, R176, R132, R210 ;  /* 0x00000084b0d27223 */ /* 0x000fe200000100d2 */
[----:B------:R-:W-:Y:S02]  /*3860*/  HADD2.F32 R132, -RZ, R139.H1_H1 ;  /* 0x3000008bff847230 */ /* 0x000fe40000004100 */
[----:B-1----:R-:W-:Y:S01]  /*3870*/  FMUL.FTZ R184, R134, UR24 ;  /* 0x0000001886b87c20 */ /* 0x002fe20008410000 */
[----:B------:R-:W-:Y:S02]  /*3880*/  HADD2.F32 R136, -RZ, R87.H1_H1 ;  /* 0x30000057ff887230 */ /* 0x000fe40000004100 */
[----:B------:R-:W-:Y:S01]  /*3890*/  FADD.FTZ R247, R247, R132 ;  /* 0x00000084f7f77221 */ /* 0x000fe20000010000 */
[----:B------:R0:W-:Y:S04]  /*38a0*/  STL [R1+0x7c], R252 ;  /* 0x00007cfc01007387 */ /* 0x0001e80000100800 */
[----:B------:R0:W-:Y:S04]  /*38b0*/  STL [R1+0x60], R223 ;  /* 0x000060df01007387 */ /* 0x0001e80000100800 */
[----:B------:R0:W-:Y:S01]  /*38c0*/  STL [R1+0x64], R222 ;  /* 0x000064de01007387 */ /* 0x0001e20000100800 */
[----:B------:R-:W-:Y:S01]  /*38d0*/  FADD.FTZ R71, R71, R135 ;  /* 0x0000008747477221 */ /* 0x000fe20000010000 */
[----:B------:R-:W-:Y:S01]  /*38e0*/  FFMA.FTZ R211, R184, R135, R211 ;  /* 0x00000087b8d37223 */ /* 0x000fe200000100d3 */
[----:B---3--:R-:W-:Y:S01]  /*38f0*/  FFMA.FTZ R142, R176, R133, R142 ;  /* 0x00000085b08e7223 */ /* 0x008fe2000001008e */
[----:B------:R-:W-:-:S05]  /*3900*/  HADD2.F32 R133, -RZ, R83.H1_H1 ;  /* 0x30000053ff857230 */ /* 0x000fca0000004100 */
[----:B------:R-:W-:Y:S01]  /*3910*/  FMUL.FTZ R133, R133, R135 ;  /* 0x0000008785857220 */ /* 0x000fe20000410000 */
[----:B----4-:R-:W-:-:S03]  /*3920*/  FFMA.FTZ R141, R184, R132, R141 ;  /* 0x00000084b88d7223 */ /* 0x010fc6000001008d */
[----:B--2---:R-:W-:Y:S01]  /*3930*/  FFMA.FTZ R185, R136, R132, R133 ;  /* 0x0000008488b97223 */ /* 0x004fe20000010085 */
        /* <DEDUP_REMOVED lines=18> */
.L_x_2662:
[----:B------:R-:W-:Y:S05]  /*3a60*/  BSYNC.RECONVERGENT B0 ;  /* 0x0000000000007941 */ /* 0x000fea0003800200 */
.L_x_2661:
        /* <DEDUP_REMOVED lines=32> */
.L_x_2664:
[----:B------:R-:W-:Y:S05]  /*3c70*/  BSYNC.RECONVERGENT B0 ;  /* 0x0000000000007941 */ /* 0x000fea0003800200 */
.L_x_2663:
        /* <DEDUP_REMOVED lines=106> */
.L_x_2669:
        /* <DEDUP_REMOVED lines=25> */
[----:B------:R-:W-:Y:S01]  /*44b0*/  F2FP.F16.F32.PACK_AB R134, R125, R124 ;  /* 0x0000007c7d86723e */ /* 0x000fe200000000ff */
[--C-:B------:R-:W-:Y:S01]  /*44c0*/  FFMA.FTZ R124, R0, UR6, R137.reuse ;  /* 0x00000006007c7c23 */ /* 0x100fe20008010089 */
[----:B------:R-:W-:Y:S01]  /*44d0*/  F2FP.F16.F32.PACK_AB R135, R127, R126 ;  /* 0x0000007e7f87723e */ /* 0x000fe200000000ff */
        /* <DEDUP_REMOVED lines=23> */
[----:B------:R-:W-:Y:S02]  /*4650*/  F2FP.F16.F32.PACK_AB R133, R138, R133 ;  /* 0x000000858a85723e */ /* 0x000fe400000000ff */
[----:B------:R-:W-:Y:S01]  /*4660*/  F2FP.F16.F32.PACK_AB R132, R136, R132 ;  /* 0x000000848884723e */ /* 0x000fe200000000ff */
[----:B------:R-:W-:Y:S06]  /*4670*/  BRA `(.L_x_2670) ;  /* 0x00000018008c7947 */ /* 0x000fec0003800000 */
.L_x_2668:
        /* <DEDUP_REMOVED lines=52> */
[----:B------:R-:W-:-:S04]  /*49c0*/  FFMA.FTZ R132, R132, UR24, R64 ;  /* 0x0000001884847c23 */ /* 0x000fc80008010040 */
[----:B------:R-:W-:-:S05]  /*49d0*/  FMUL.FTZ R132, R132, UR23 ;  /* 0x0000001784847c20 */ /* 0x000fca0008410000 */
[----:B------:R-:W-:-:S04]  /*49e0*/  FSEL R132, R132, RZ, P0 ;  /* 0x000000ff84847208 */ /* 0x000fc80000000000 */
[----:B------:R-:W-:Y:S01]  /*49f0*/  F2FP.F16.F32.PACK_AB R132, R136, R132 ;  /* 0x000000848884723e */ /* 0x000fe200000000ff */
[----:B------:R-:W-:Y:S06]  /*4a00*/  BRA `(.L_x_2670) ;  /* 0x0000001400a87947 */ /* 0x000fec0003800000 */
.L_x_2671:
        /* <DEDUP_REMOVED lines=54> */
.L_x_2667:
        /* <DEDUP_REMOVED lines=81> */
.L_x_2673:
        /* <DEDUP_REMOVED lines=18> */
[----:B------:R-:W-:Y:S02]  /*53a0*/  F2FP.F16.F32.PACK_AB R131, R125, R124 ;  /* 0x0000007c7d83723e */ /* 0x000fe400000000ff */
[----:B------:R-:W-:Y:S01]  /*53b0*/  F2FP.F16.F32.PACK_AB R135, R121, R120 ;  /* 0x000000787987723e */ /* 0x000fe200000000ff */
        /* <DEDUP_REMOVED lines=34> */
[----:B------:R-:W-:Y:S01]  /*55e0*/  F2FP.F16.F32.PACK_AB R133, R125, R124 ;  /* 0x0000007c7d85723e */ /* 0x000fe200000000ff */
[--C-:B------:R-:W-:Y:S01]  /*55f0*/  FFMA.FTZ R125, R17, UR6, R137.reuse ;  /* 0x00000006117d7c23 */ /* 0x100fe20008010089 */
[----:B------:R-:W-:Y:S01]  /*5600*/  FFMA.FTZ R124, R0, UR6, R137 ;  /* 0x00000006007c7c23 */ /* 0x000fe20008010089 */
[----:B------:R-:W-:Y:S02]  /*5610*/  F2FP.F16.F32.PACK_AB R129, R128, R129 ;  /* 0x000000818081723e */ /* 0x000fe400000000ff */
        /* <DEDUP_REMOVED lines=17> */
.L_x_2672:
        /* <DEDUP_REMOVED lines=78> */
.L_x_2674:
        /* <DEDUP_REMOVED lines=73> */
[----:B------:R-:W-:-:S07]  /*60a0*/  F2FP.F16.F32.PACK_AB R132, R132, R136 ;  /* 0x000000888484723e */ /* 0x000fce00000000ff */
.L_x_2670:
        /* <DEDUP_REMOVED lines=15> */
.L_x_2666:
[----:B------:R-:W-:Y:S05]  /*61a0*/  BSYNC.RECONVERGENT B0 ;  /* 0x0000000000007941 */ /* 0x000fea0003800200 */
.L_x_2665:
        /* <DEDUP_REMOVED lines=13> */
[----:B------:R-:W-:Y:S02]  /*6280*/  ISETP.GE.U32.AND P5, PT, R36, RZ, PT ;  /* 0x000000ff2400720c */ /* 0x000fe40003fa6070 */
        /* <DEDUP_REMOVED lines=9> */
[----:B-----5:R-:W-:Y:S02]  /*6320*/  ISETP.GE.U32.AND P5, PT, R38, RZ, PT ;  /* 0x000000ff2600720c */ /* 0x020fe40003fa6070 */
[----:B------:R-:W-:Y:S02]  /*6330*/  FSEL R120, R121, RZ, P6 ;  /* 0x000000ff79787208 */ /* 0x000fe40003000000 */
[C---:B------:R-:W-:Y:S02]  /*6340*/  LOP3.LUT P6, RZ, R39.reuse, 0xff0000, RZ, 0xc0, !PT ;  /* 0x00ff000027ff7812 */ /* 0x040fe400078cc0ff */
[----:B------:R-:W-:Y:S02]  /*6350*/  ISETP.GE.U32.AND.EX P5, PT, R39, 0x1000000, PT, P5 ;  /* 0x010000002700780c */ /* 0x000fe40003fa6150 */
[----:B0-----:R-:W-:Y:S01]  /*6360*/  F2FP.F16.F32.PACK_AB R131, R125, R120 ;  /* 0x000000787d83723e */ /* 0x001fe200000000ff */
[----:B------:R-:W-:Y:S01]  /*6370*/  FFMA.FTZ R120, R157, UR6, R137 ;  /* 0x000000069d787c23 */ /* 0x000fe20008010089 */
[----:B------:R-:W-:-:S02]  /*6380*/  FSEL R121, R121, RZ, P6 ;  /* 0x000000ff79797208 */ /* 0x000fc40003000000 */
[----:B------:R-:W-:Y:S01]  /*6390*/  FSEL R124, R124, RZ, P5 ;  /* 0x000000ff7c7c7208 */ /* 0x000fe20002800000 */
[----:B------:R-:W-:Y:S01]  /*63a0*/  FADD.FTZ R120, R156, -R120 ;  /* 0x800000789c787221 */ /* 0x000fe20000010000 */
[----:B------:R-:W-:Y:S02]  /*63b0*/  LOP3.LUT P6, RZ, R39, 0xff, RZ, 0xc0, !PT ;  /* 0x000000ff27ff7812 */ /* 0x000fe400078cc0ff */
[----:B------:R-:W-:Y:S01]  /*63c0*/  F2FP.F16.F32.PACK_AB R135, R124, R121 ;  /* 0x000000797c87723e */ /* 0x000fe200000000ff */
        /* <DEDUP_REMOVED lines=12> */
[----:B------:R-:W-:Y:S01]  /*6490*/  F2FP.F16.F32.PACK_AB R130, R127, R126 ;  /* 0x0000007e7f82723e */ /* 0x000fe200000000ff */
[--C-:B------:R-:W-:Y:S01]  /*64a0*/  FFMA.FTZ R126, R20, UR6, R137.reuse ;  /* 0x00000006147e7c23 */ /* 0x100fe20008010089 */
[----:B------:R-:W-:Y:S01]  /*64b0*/  FFMA.FTZ R127, R27, UR6, R137 ;  /* 0x000000061b7f7c23 */ /* 0x000fe20008010089 */
[----:B------:R-:W-:Y:S02]  /*64c0*/  FSEL R125, R125, RZ, P5 ;  /* 0x000000ff7d7d7208 */ /* 0x000fe40002800000 */
[----:B------:R-:W-:Y:S01]  /*64d0*/  FADD.FTZ R126, R21, -R126 ;  /* 0x8000007e157e7221 */ /* 0x000fe20000010000 */
[----:B------:R-:W-:Y:S01]  /*64e0*/  FADD.FTZ R127, R26, -R127 ;  /* 0x8000007f1a7f7221 */ /* 0x000fe20000010000 */
[----:B------:R-:W-:Y:S02]  /*64f0*/  F2FP.F16.F32.PACK_AB R134, R125, R124 ;  /* 0x0000007c7d86723e */ /* 0x000fe400000000ff */
        /* <DEDUP_REMOVED lines=10> */
[----:B------:R-:W-:Y:S01]  /*65a0*/  F2FP.F16.F32.PACK_AB R129, R129, R125 ;  /* 0x0000007d8181723e */ /* 0x000fe200000000ff */
        /* <DEDUP_REMOVED lines=20> */
[----:B------:R-:W-:Y:S01]  /*66f0*/  F2FP.F16.F32.PACK_AB R132, R132, R136 ;  /* 0x000000888484723e */ /* 0x000fe200000000ff */
[----:B------:R-:W-:Y:S06]  /*6700*/  BRA `(.L_x_2680) ;  /* 0x0000001c00107947 */ /* 0x000fec0003800000 */
.L_x_2679:
        /* <DEDUP_REMOVED lines=26> */
[----:B------:R-:W-:Y:S01]  /*68b0*/  FFMA.FTZ R129, R129, UR24, R52 ;  /* 0x0000001881817c23 */ /* 0x000fe20008010034 */
[----:B------:R-:W-:-:S03]  /*68c0*/  FFMA.FTZ R128, R128, UR24, R53 ;  /* 0x0000001880807c23 */ /* 0x000fc60008010035 */
        /* <DEDUP_REMOVED lines=47> */
.L_x_2678:
        /* <DEDUP_REMOVED lines=78> */
.L_x_2681:
        /* <DEDUP_REMOVED lines=75> */
.L_x_2677:
        /* <DEDUP_REMOVED lines=57> */
[----:B------:R-:W-:-:S02]  /*78e0*/  F2FP.F16.F32.PACK_AB R132, R136, R132 ;  /* 0x000000848884723e */ /* 0x000fc400000000ff */
[----:B------:R-:W-:Y:S01]  /*78f0*/  F2FP.F16.F32.PACK_AB R133, R138, R133 ;  /* 0x000000858a85723e */ /* 0x000fe200000000ff */
[----:B------:R-:W-:Y:S06]  /*7900*/  BRA `(.L_x_2680) ;  /* 0x0000000800907947 */ /* 0x000fec0003800000 */
.L_x_2683:
        /* <DEDUP_REMOVED lines=54> */
.L_x_2682:
        /* <DEDUP_REMOVED lines=57> */
.L_x_2684:
        /* <DEDUP_REMOVED lines=53> */
.L_x_2680:
        /* <DEDUP_REMOVED lines=15> */
.L_x_2676:
[----:B------:R-:W-:Y:S05]  /*8440*/  BSYNC.RECONVERGENT B0 ;  /* 0x0000000000007941 */ /* 0x000fea0003800200 */
.L_x_2675:
        /* <DEDUP_REMOVED lines=27> */
[----:B0-2---:R-:W-:Y:S01]  /*8600*/  F2FP.F16.F32.PACK_AB R131, R125, R120 ;  /* 0x000000787d83723e */ /* 0x005fe200000000ff */
        /* <DEDUP_REMOVED lines=58> */
.L_x_2689:
[--C-:B0-2---:R-:W-:Y:S01]  /*89b0*/  FFMA.FTZ R128, R174, UR6, R137.reuse ;  /* 0x00000006ae807c23 */ /* 0x105fe20008010089 */
        /* <DEDUP_REMOVED lines=74> */
.L_x_2688:
        /* <DEDUP_REMOVED lines=78> */
.L_x_2691:
        /* <DEDUP_REMOVED lines=75> */
.L_x_2687:
        /* <DEDUP_REMOVED lines=44> */
[----:B0-2---:R-:W-:Y:S01]  /*9ab0*/  FMUL.FTZ R133, R126, UR23 ;  /* 0x000000177e857c20 */ /* 0x005fe20008410000 */
        /* <DEDUP_REMOVED lines=15> */
.L_x_2693:
        /* <DEDUP_REMOVED lines=54> */
.L_x_2692:
        /* <DEDUP_REMOVED lines=41> */
[----:B0-2---:R-:W-:Y:S01]  /*a1a0*/  FMUL.FTZ R133, R126, UR23 ;  /* 0x000000177e857c20 */ /* 0x005fe20008410000 */
        /* <DEDUP_REMOVED lines=15> */
.L_x_2694:
        /* <DEDUP_REMOVED lines=53> */
.L_x_2690:
        /* <DEDUP_REMOVED lines=15> */
.L_x_2686:
[----:B------:R-:W-:Y:S05]  /*a6e0*/  BSYNC.RECONVERGENT B0 ;  /* 0x0000000000007941 */ /* 0x000fea0003800200 */
.L_x_2685:
        /* <DEDUP_REMOVED lines=29> */
[----:B0-23--:R-:W-:Y:S02]  /*a8c0*/  F2FP.F16.F32.PACK_AB R131, R124, R125 ;  /* 0x0000007d7c83723e */ /* 0x00dfe400000000ff */
        /* <DEDUP_REMOVED lines=24> */
[----:B------:R-:W-:Y:S01]  /*aa50*/  F2FP.F16.F32.PACK_AB R134, R125, R124 ;  /* 0x0000007c7d86723e */ /* 0x000fe200000000ff */
        /* <DEDUP_REMOVED lines=31> */
.L_x_2699:
[--C-:B0-23--:R-:W-:Y:S01]  /*ac50*/  FFMA.FTZ R128, R176, UR6, R137.reuse ;  /* 0x00000006b0807c23 */ /* 0x10dfe20008010089 */
        /* <DEDUP_REMOVED lines=74> */
.L_x_2698:
        /* <DEDUP_REMOVED lines=46> */
[----:B------:R-:W-:Y:S01]  /*b3e0*/  F2FP.F16.F32.PACK_AB R134, R125, R124 ;  /* 0x0000007c7d86723e */ /* 0x000fe200000000ff */
        /* <DEDUP_REMOVED lines=31> */
.L_x_2701:
        /* <DEDUP_REMOVED lines=75> */
.L_x_2697:
        /* <DEDUP_REMOVED lines=60> */
.L_x_2703:
[--C-:B0-23--:R-:W-:Y:S01]  /*be50*/  FFMA.FTZ R132, R176, UR6, R137.reuse ;  /* 0x00000006b0847c23 */ /* 0x10dfe20008010089 */
[----:B------:R-:W-:Y:S01]  /*be60*/  FFMA.FTZ R133, R184, UR6, R137 ;  /* 0x00000006b8857c23 */ /* 0x000fe20008010089 */
[----:B------:R-:W-:Y:S02]  /*be70*/  ISETP.GE.U32.AND P5, PT, R150, RZ, PT ;  /* 0x000000ff9600720c */ /* 0x000fe40003fa6070 */
        /* <DEDUP_REMOVED lines=49> */
[----:B------:R-:W-:Y:S01]  /*c190*/  F2FP.F16.F32.PACK_AB R132, R132, R137 ;  /* 0x000000898484723e */ /* 0x000fe200000000ff */
[----:B------:R-:W-:Y:S06]  /*c1a0*/  BRA `(.L_x_2700) ;  /* 0x0000000400b87947 */ /* 0x000fec0003800000 */
.L_x_2702:
        /* <DEDUP_REMOVED lines=57> */
.L_x_2704:
        /* <DEDUP_REMOVED lines=53> */
.L_x_2700:
        /* <DEDUP_REMOVED lines=14> */
.L_x_2696:
[----:B------:R-:W-:Y:S05]  /*c970*/  BSYNC.RECONVERGENT B0 ;  /* 0x0000000000007941 */ /* 0x000fea0003800200 */
.L_x_2695:
[----:B------:R-:W-:Y:S01]  /*c980*/  UPLOP3.LUT UP1, UPT, UPT, UPT, UP1, 0x40, 0x4 ;  /* 0x000000000004789c */ /* 0x000fe20003f2e810 */
[----:B------:R-:W-:Y:S10]  /*c990*/  BRA.U !UP3, `(.L_x_2705) ;  /* 0xffffff450b607547 */ /* 0x000ff4000b83ffff */
.L_x_2654:
[----:B------:R-:W0:Y:S01]  /*c9a0*/  S2UR UR4, SR_CTAID.X ;  /* 0x00000000000479c3 */ /* 0x000e220000002500 */
[----:B------:R-:W-:Y:S01]  /*c9b0*/  BSSY.RECONVERGENT B0, `(.L_x_2706) ;  /* 0x0000026000007945 */ /* 0x000fe20003800200 */
[----:B0-----:R-:W-:-:S06]  /*c9c0*/  UIMAD UR4, UR4, UR8, URZ ;  /* 0x00000008040472a4 */ /* 0x001fcc000f8e02ff */
[----:B------:R-:W-:-:S04]  /*c9d0*/  MOV R0, UR4 ;  /* 0x0000000400007c02 */ /* 0x000fc80008000f00 */
[----:B------:R-:W-:Y:S01]  /*c9e0*/  LEA.HI R141, R0, R141, RZ, 0x1d ;  /* 0x0000008d008d7211 */ /* 0x000fe200078fe8ff */
[----:B------:R-:W-:Y:S06]  /*c9f0*/  @!P1 BRA `(.L_x_2707) ;  /* 0x0000000000849947 */ /* 0x000fec0003800000 */
[----:B--234-:R-:W2:Y:S01]  /*ca00*/  LDL.LU R128, [R1+0x50] ;  /* 0x0000500001807983 */ /* 0x01cea20000300800 */
[----:B------:R-:W0:Y:S03]  /*ca10*/  LDC.64 R2, c[0x0][0x440] ;  /* 0x00011000ff027b82 */ /* 0x000e260000000a00 */
[----:B------:R-:W2:Y:S04]  /*ca20*/  LDL.LU R129, [R1+0x54] ;  /* 0x0000540001817983 */ /* 0x000ea80000300800 */
[----:B------:R-:W2:Y:S01]  /*ca30*/  LDL.LU R130, [R1+0x58] ;  /* 0x0000580001827983 */ /* 0x000ea20000300800 */
[----:B------:R-:W3:Y:S03]  /*ca40*/  LDC.64 R4, c[0x0][0x448] ;  /* 0x00011200ff047b82 */ /* 0x000ee60000000a00 */
[----:B------:R-:W2:Y:S04]  /*ca50*/  LDL.LU R131, [R1+0x5c] ;  /* 0x00005c0001837983 */ /* 0x000ea80000300800 */
[----:B------:R-:W4:Y:S01]  /*ca60*/  LDL.LU R144, [R1+0x40] ;  /* 0x0000400001907983 */ /* 0x000f220000300800 */
[----:B------:R-:W1:Y:S03]  /*ca70*/  LDC.64 R6, c[0x0][0x450] ;  /* 0x00011400ff067b82 */ /* 0x000e660000000a00 */
[----:B------:R-:W4:Y:S04]  /*ca80*/  LDL.LU R145, [R1+0x44] ;  /* 0x0000440001917983 */ /* 0x000f280000300800 */
[----:B------:R-:W4:Y:S01]  /*ca90*/  LDL.LU R146, [R1+0x48] ;  /* 0x0000480001927983 */ /* 0x000f220000300800 */
[----:B------:R-:W1:Y:S03]  /*caa0*/  LDC.64 R8, c[0x0][0x458] ;  /* 0x00011600ff087b82 */ /* 0x000e660000000a00 */
[----:B------:R-:W4:Y:S04]  /*cab0*/  LDL.LU R147, [R1+0x4c] ;  /* 0x00004c0001937983 */ /* 0x000f280000300800 */
[----:B------:R-:W4:Y:S04]  /*cac0*/  LDL.LU R136, [R1+0xd0] ;  /* 0x0000d00001887983 */ /* 0x000f280000300800 */
[----:B------:R-:W4:Y:S04]  /*cad0*/  LDL.LU R137, [R1+0xd4] ;  /* 0x0000d40001897983 */ /* 0x000f280000300800 */
[----:B------:R-:W4:Y:S04]  /*cae0*/  LDL.LU R138, [R1+0xd8] ;  /* 0x0000d800018a7983 */ /* 0x000f280000300800 */
[----:B------:R-:W4:Y:S04]  /*caf0*/  LDL.LU R139, [R1+0xdc] ;  /* 0x0000dc00018b7983 */ /* 0x000f280000300800 */
[----:B------:R-:W4:Y:S04]  /*cb00*/  LDL.LU R132, [R1+0xc0] ;  /* 0x0000c00001847983 */ /* 0x000f280000300800 */
[----:B------:R-:W4:Y:S04]  /*cb10*/  LDL.LU R133, [R1+0xc4] ;  /* 0x0000c40001857983 */ /* 0x000f280000300800 */
[----:B------:R-:W4:Y:S04]  /*cb20*/  LDL.LU R134, [R1+0xc8] ;  /* 0x0000c80001867983 */ /* 0x000f280000300800 */
[----:B------:R-:W4:Y:S01]  /*cb30*/  LDL.LU R135, [R1+0xcc] ;  /* 0x0000cc0001877983 */ /* 0x000f220000300800 */
[----:B0-----:R-:W-:-:S04]  /*cb40*/  IMAD.WIDE.U32 R2, R141, 0x20, R2 ;  /* 0x000000208d027825 */ /* 0x001fc800078e0002 */
[----:B---3--:R-:W-:-:S04]  /*cb50*/  IMAD.WIDE.U32 R4, R141, 0x20, R4 ;  /* 0x000000208d047825 */ /* 0x008fc800078e0004 */
[----:B-1----:R-:W-:-:S04]  /*cb60*/  IMAD.WIDE.U32 R6, R141, 0x20, R6 ;  /* 0x000000208d067825 */ /* 0x002fc800078e0006 */
[C---:B------:R-:W-:Y:S01]  /*cb70*/  IMAD.WIDE.U32 R8, R141.reuse, 0x20, R8 ;  /* 0x000000208d087825 */ /* 0x040fe200078e0008 */
[----:B------:R-:W-:Y:S01]  /*cb80*/  IADD3 R141, PT, PT, R141, 0x100, RZ ;  /* 0x000001008d8d7810 */ /* 0x000fe20007ffe0ff */
[----:B--2---:R0:W-:Y:S04]  /*cb90*/  STG.E.128 desc[UR10][R2.64], R128 ;  /* 0x0000008002007986 */ /* 0x0041e8000c101d0a */
[----:B----4-:R0:W-:Y:S04]  /*cba0*/  STG.E.128 desc[UR10][R2.64+0x10], R144 ;  /* 0x0000109002007986 */ /* 0x0101e8000c101d0a */
[----:B------:R0:W-:Y:S04]  /*cbb0*/  STG.E.128 desc[UR10][R4.64], R136 ;  /* 0x0000008804007986 */ /* 0x0001e8000c101d0a */
[----:B------:R0:W-:Y:S04]  /*cbc0*/  STG.E.128 desc[UR10][R4.64+0x10], R132 ;  /* 0x0000108404007986 */ /* 0x0001e8000c101d0a */
[----:B------:R0:W-:Y:S04]  /*cbd0*/  STG.E.128 desc[UR10][R6.64], R204 ;  /* 0x000000cc06007986 */ /* 0x0001e8000c101d0a */
[----:B------:R0:W-:Y:S04]  /*cbe0*/  STG.E.128 desc[UR10][R6.64+0x10], R200 ;  /* 0x000010c806007986 */ /* 0x0001e8000c101d0a */
[----:B------:R0:W-:Y:S04]  /*cbf0*/  STG.E.128 desc[UR10][R8.64], R240 ;  /* 0x000000f008007986 */ /* 0x0001e8000c101d0a */
[----:B------:R0:W-:Y:S02]  /*cc00*/  STG.E.128 desc[UR10][R8.64+0x10], R236 ;  /* 0x000010ec08007986 */ /* 0x0001e4000c101d0a */
.L_x_2707:
[----:B------:R-:W-:Y:S05]  /*cc10*/  BSYNC.RECONVERGENT B0 ;  /* 0x0000000000007941 */ /* 0x000fea0003800200 */
.L_x_2706:
        /* <DEDUP_REMOVED lines=13> */
[----:B------:R-:W3:Y:S04]  /*ccf0*/  LDL.LU R23, [R1+0x2c] ;  /* 0x00002c0001177983 */ /* 0x000ee80000300800 */
[----:B------:R-:W3:Y:S04]  /*cd00*/  LDL.LU R16, [R1+0xb0] ;  /* 0x0000b00001107983 */ /* 0x000ee80000300800 */
[----:B------:R-:W3:Y:S04]  /*cd10*/  LDL.LU R17, [R1+0xb4] ;  /* 0x0000b40001117983 */ /* 0x000ee80000300800 */
[----:B------:R-:W3:Y:S04]  /*cd20*/  LDL.LU R18, [R1+0xb8] ;  /* 0x0000b80001127983 */ /* 0x000ee80000300800 */
[----:B------:R-:W3:Y:S04]  /*cd30*/  LDL.LU R19, [R1+0xbc] ;  /* 0x0000bc0001137983 */ /* 0x000ee80000300800 */
[----:B------:R-:W3:Y:S04]  /*cd40*/  LDL.LU R12, [R1+0xa0] ;  /* 0x0000a000010c7983 */ /* 0x000ee80000300800 */
[----:B------:R-:W3:Y:S04]  /*cd50*/  LDL.LU R13, [R1+0xa4] ;  /* 0x0000a400010d7983 */ /* 0x000ee80000300800 */
[----:B------:R-:W3:Y:S04]  /*cd60*/  LDL.LU R14, [R1+0xa8] ;  /* 0x0000a800010e7983 */ /* 0x000ee80000300800 */
[----:B------:R-:W3:Y:S01]  /*cd70*/  LDL.LU R15, [R1+0xac] ;  /* 0x0000ac00010f7983 */ /* 0x000ee20000300800 */
[----:B0-----:R-:W-:-:S04]  /*cd80*/  IMAD.WIDE.U32 R2, R141, 0x20, R2 ;  /* 0x000000208d027825 */ /* 0x001fc800078e0002 */
[----:B-1----:R-:W-:-:S04]  /*cd90*/  IMAD.WIDE.U32 R4, R141, 0x20, R4 ;  /* 0x000000208d047825 */ /* 0x002fc800078e0004 */
        /* <DEDUP_REMOVED lines=8> */
[----:B------:R0:W-:Y:S04]  /*ce20*/  STG.E.128 desc[UR10][R6.64+0x10], R192 ;  /* 0x000010c006007986 */ /* 0x0001e8000c101d0a */
[----:B------:R0:W-:Y:S04]  /*ce30*/  STG.E.128 desc[UR10][R8.64], R232 ;  /* 0x000000e808007986 */ /* 0x0001e8000c101d0a */
[----:B------:R0:W-:Y:S02]  /*ce40*/  STG.E.128 desc[UR10][R8.64+0x10], R228 ;  /* 0x000010e408007986 */ /* 0x0001e4000c101d0a */
.L_x_2709:
[----:B------:R-:W-:Y:S05]  /*ce50*/  BSYNC.RECONVERGENT B0 ;  /* 0x0000000000007941 */ /* 0x000fea0003800200 */
.L_x_2708:
        /* <DEDUP_REMOVED lines=35> */
.L_x_2711:
[----:B------:R-:W-:Y:S05]  /*d090*/  BSYNC.RECONVERGENT B0 ;  /* 0x0000000000007941 */ /* 0x000fea0003800200 */
.L_x_2710:
        /* <DEDUP_REMOVED lines=26> */
.L_x_2712:
        /* <DEDUP_REMOVED lines=12> */
.L_x_4872:


//--------------------- .text._ZN10layer_norm31ln_parallel_residual_bwd_kernelINS_13Kernel_traitsI6__halfS2_fS2_fjLj8192ELj1ELj1ELj8ELj16ENS_18Kernel_traits_baseILj8192ES2_S2_fS2_fjLj256EEEEELb1ELb0ELb1EEEvNS_9BwdParamsE --------------------------
	.section	.text._ZN10layer_norm31ln_parallel_residual_bwd_kernelINS_13Kernel_traitsI6__halfS2_fS2_fjLj8192ELj1ELj1ELj8ELj16ENS_18Kernel_traits_baseILj8192ES2_S2_fS2_fjLj256EEEEELb1ELb0ELb1EEEvNS_9BwdParamsE,"ax",@progbits
	.align	128
        .global         _ZN10layer_norm31ln_parallel_residual_bwd_kernelINS_13Kernel_traitsI6__halfS2_fS2_fjLj8192ELj1ELj1ELj8ELj16ENS_18Kernel_traits_baseILj8192ES2_S2_fS2_fjLj256EEEEELb1ELb0ELb1EEEvNS_9BwdParamsE
        .type           _ZN10layer_norm31ln_parallel_residual_bwd_kernelINS_13Kernel_traitsI6__halfS2_fS2_fjLj8192ELj1ELj1ELj8ELj16ENS_18Kernel_traits_baseILj8192ES2_S2_fS2_fjLj256EEEEELb1ELb0ELb1EEEvNS_9BwdParamsE,@function
        .size           _ZN10layer_norm31ln_parallel_residual_bwd_kernelINS_13Kernel_traitsI6__halfS2_fS2_fjLj8192ELj1ELj1ELj8ELj16ENS_18Kernel_traits_baseILj8192ES2_S2_fS2_fjLj256EEEEELb1ELb0ELb1EEEvNS_9BwdParamsE,(.L_x_4873 - _ZN10layer_norm31ln_parallel_residual_bwd_kernelINS_13Kernel_traitsI6__halfS2_fS2_fjLj8192ELj1ELj1ELj8ELj16ENS_18Kernel_traits_baseILj8192ES2_S2_fS2_fjLj256EEEEELb1ELb0ELb1EEEvNS_9BwdParamsE)
        .other          _ZN10layer_norm31ln_parallel_residual_bwd_kernelINS_13Kernel_traitsI6__halfS2_fS2_fjLj8192ELj1ELj1ELj8ELj16ENS_18Kernel_traits_baseILj8192ES2_S2_fS2_fjLj256EEEEELb1ELb0ELb1EEEvNS_9BwdParamsE,@"STO_CUDA_ENTRY STV_DEFAULT"
_ZN10layer_norm31ln_parallel_residual_bwd_kernelINS_13Kernel_traitsI6__halfS2_fS2_fjLj8192ELj1ELj1ELj8ELj16ENS_18Kernel_traits_baseILj8192ES2_S2_fS2_fjLj256EEEEELb1ELb0ELb1EEEvNS_9BwdParamsE:
.text._ZN10layer_norm31ln_parallel_residual_bwd_kernelINS_13Kernel_traitsI6__halfS2_fS2_fjLj8192ELj1ELj1ELj8ELj16ENS_18Kernel_traits_baseILj8192ES2_S2_fS2_fjLj256EEEEELb1ELb0ELb1EEEvNS_9BwdParamsE:
        /* <DEDUP_REMOVED lines=84> */
[----:B------:R-:W-:Y:S02]  /*0540*/  MOV R252, RZ ;  /* 0x000000ff00fc7202 */ /* 0x000fe40000000f00 */
        /* <DEDUP_REMOVED lines=39> */
[----:B------:R-:W-:Y:S01]  /*07c0*/  CS2R R38, SRZ ;  /* 0x0000000000267805 */ /* 0x000fe2000001ff00 */
[----:B------:R-:W-:Y:S01]  /*07d0*/  UPLOP3.LUT UP1, UPT, UPT, UPT, UPT, 0x40, 0x4 ;  /* 0x000000000004789c */ /* 0x000fe20003f2e870 */
[----:B------:R-:W1:Y:S01]  /*07e0*/  LDCU UR7, c[0x0][0x408] ;  /* 0x00008100ff0777ac */ /* 0x000e620008000800 */
        /* <DEDUP_REMOVED lines=18> */
[----:B------:R1:W-:Y:S04]  /*0910*/  STL [R1+0x120], R3 ;  /* 0x0001200301007387 */ /* 0x0003e80000100800 */
[----:B------:R0:W-:Y:S01]  /*0920*/  STL [R1+0x118], R0 ;  /* 0x0001180001007387 */ /* 0x0001e20000100800 */
[----:B---3--:R-:W-:Y:S02]  /*0930*/  HADD2.F32 R2, -RZ, R34.H1_H1 ;  /* 0x30000022ff027230 */ /* 0x008fe40000004100 */
[----:B-1----:R-:W-:-:S03]  /*0940*/  HADD2.F32 R3, -RZ, R35.H0_H0 ;  /* 0x20000023ff037230 */ /* 0x002fc60000004100 */
[----:B------:R4:W-:Y:S01]  /*0950*/  STL [R1+0x110], R2 ;  /* 0x0001100201007387 */ /* 0x0009e20000100800 */
[----:B0-----:R-:W-:-:S03]  /*0960*/  HADD2.F32 R0, -RZ, R35.H1_H1 ;  /* 0x30000023ff007230 */ /* 0x001fc60000004100 */
[----:B------:R0:W-:Y:S04]  /*0970*/  STL [R1+0x108], R3 ;  /* 0x0001080301007387 */ /* 0x0001e80000100800 */
[----:B------:R1:W-:Y:S01]  /*0980*/  STL [R1+0x100], R0 ;  /* 0x0001000001007387 */ /* 0x0003e20000100800 */
[--C-:B----4-:R-:W-:Y:S02]  /*0990*/  HADD2.F32 R2, -RZ, R28.reuse.H0_H0 ;  /* 0x2000001cff027230 */ /* 0x110fe40000004100 */
[----:B0-----:R-:W-:-:S03]  /*09a0*/  HADD2.F32 R3, -RZ, R28.H1_H1 ;  /* 0x3000001cff037230 */ /* 0x001fc60000004100 */
[----:B------:R0:W-:Y:S01]  /*09b0*/  STL [R1+0x134], R2 ;  /* 0x0001340201007387 */ /* 0x0001e20000100800 */
[----:B-1----:R-:W-:-:S03]  /*09c0*/  HADD2.F32 R0, -RZ, R29.H0_H0 ;  /* 0x2000001dff007230 */ /* 0x002fc60000004100 */
[----:B------:R1:W-:Y:S04]  /*09d0*/  STL [R1+0x12c], R3 ;  /* 0x00012c0301007387 */ /* 0x0003e80000100800 */
[----:B------:R3:W-:Y:S01]  /*09e0*/  STL [R1+0x124], R0 ;  /* 0x0001240001007387 */ /* 0x0007e20000100800 */
[----:B0-----:R-:W-:Y:S02]  /*09f0*/  HADD2.F32 R2, -RZ, R29.H1_H1 ;  /* 0x3000001dff027230 */ /* 0x001fe40000004100 */
[----:B-1----:R-:W-:-:S03]  /*0a00*/  HADD2.F32 R3, -RZ, R30.H0_H0 ;  /* 0x2000001eff037230 */ /* 0x002fc60000004100 */
[----:B------:R0:W-:Y:S01]  /*0a10*/  STL [R1+0x11c], R2 ;  /* 0x00011c0201007387 */ /* 0x0001e20000100800 */
[----:B---3--:R-:W-:-:S03]  /*0a20*/  HADD2.F32 R0, -RZ, R30.H1_H1 ;  /* 0x3000001eff007230 */ /* 0x008fc60000004100 */
        /* <DEDUP_REMOVED lines=10> */
[----:B------:R0:W-:Y:S01]  /*0ad0*/  STL [R1+0xf0], R2 ;  /* 0x0000f00201007387 */ /* 0x0001e20000100800 */
[----:B--2---:R-:W-:-:S03]  /*0ae0*/  HADD2.F32 R0, -RZ, R25.H1_H1 ;  /* 0x30000019ff007230 */ /* 0x004fc60000004100 */
[----:B------:R1:W-:Y:S04]  /*0af0*/  STL [R1+0xe8], R3 ;  /* 0x0000e80301007387 */ /* 0x0003e80000100800 */
[----:B------:R2:W-:Y:S01]  /*0b00*/  STL [R1+0xe0], R0 ;  /* 0x0000e00001007387 */ /* 0x0005e20000100800 */
[--C-:B0-----:R-:W-:Y:S02]  /*0b10*/  HADD2.F32 R2, -RZ, R26.reuse.H0_H0 ;  /* 0x2000001aff027230 */ /* 0x101fe40000004100 */
[----:B-1----:R-:W-:-:S03]  /*0b20*/  HADD2.F32 R3, -RZ, R26.H1_H1 ;  /* 0x3000001aff037230 */ /* 0x002fc60000004100 */
[----:B------:R0:W-:Y:S01]  /*0b30*/  STL [R1+0xd8], R2 ;  /* 0x0000d80201007387 */ /* 0x0001e20000100800 */
[----:B--2---:R-:W-:-:S03]  /*0b40*/  HADD2.F32 R0, -RZ, R27.H0_H0 ;  /* 0x2000001bff007230 */ /* 0x004fc60000004100 */
[----:B------:R-:W-:Y:S04]  /*0b50*/  STL [R1+0xd0], R3 ;  /* 0x0000d00301007387 */ /* 0x000fe80000100800 */
[----:B------:R5:W-:Y:S01]  /*0b60*/  STL [R1+0xc8], R0 ;  /* 0x0000c80001007387 */ /* 0x000be20000100800 */
[----:B0-----:R-:W-:-:S05]  /*0b70*/  HADD2.F32 R2, -RZ, R27.H1_H1 ;  /* 0x3000001bff027230 */ /* 0x001fca0000004100 */
[----:B------:R0:W-:Y:S01]  /*0b80*/  STL [R1+0xc0], R2 ;  /* 0x0000c00201007387 */ /* 0x0001e20000100800 */
[----:B-----5:R-:W-:Y:S02]  /*0b90*/  HADD2.F32 R0, -RZ, R20.H0_H0 ;  /* 0x20000014ff007230 */ /* 0x020fe40000004100 */
[----:B------:R-:W-:-:S03]  /*0ba0*/  HADD2.F32 R3, -RZ, R21.H0_H0 ;  /* 0x20000015ff037230 */ /* 0x000fc60000004100 */
[----:B------:R1:W-:Y:S01]  /*0bb0*/  STL [R1+0xf4], R0 ;  /* 0x0000f40001007387 */ /* 0x0003e20000100800 */
[----:B0-----:R-:W-:-:S05]  /*0bc0*/  HADD2.F32 R2, -RZ, R20.H1_H1 ;  /* 0x30000014ff027230 */ /* 0x001fca0000004100 */
        /* <DEDUP_REMOVED lines=12> */
[----:B-1----:R-:W-:Y:S02]  /*0c90*/  HADD2.F32 R0, -RZ, R16.H0_H0 ;  /* 0x20000010ff007230 */ /* 0x002fe40000004100 */
        /* <DEDUP_REMOVED lines=46> */
[--C-:B-1----:R-:W-:Y:S02]  /*0f80*/  HADD2.F32 R3, -RZ, R244.reuse.H1_H1 ;  /* 0x300000f4ff037230 */ /* 0x102fe40000004100 */
[----:B--2---:R-:W-:Y:S01]  /*0f90*/  HADD2.F32 R0, -RZ, R244.H0_H0 ;  /* 0x200000f4ff007230 */ /* 0x004fe20000004100 */
[----:B------:R0:W-:Y:S04]  /*0fa0*/  STL [R1+0x40], R2 ;  /* 0x0000400201007387 */ /* 0x0001e80000100800 */
[----:B------:R1:W-:Y:S01]  /*0fb0*/  STL [R1+0x74], R0 ;  /* 0x0000740001007387 */ /* 0x0003e20000100800 */
[----:B0-----:R-:W-:-:S03]  /*0fc0*/  HADD2.F32 R2, -RZ, R245.H0_H0 ;  /* 0x200000f5ff027230 */ /* 0x001fc60000004100 */
        /* <DEDUP_REMOVED lines=9> */
[----:B------:R1:W-:Y:S04]  /*1060*/  STL [R1+0x44], R0 ;  /* 0x0000440001007387 */ /* 0x0003e80000100800 */
        /* <DEDUP_REMOVED lines=16> */
[----:B------:R-:W-:-:S02]  /*1170*/  HFMA2 R244, -RZ, RZ, 0, 0 ;  /* 0x00000000fff47431 */ /* 0x000fc400000001ff */
[----:B------:R-:W-:Y:S01]  /*1180*/  HADD2.F32 R247, -RZ, R247.H1_H1 ;  /* 0x300000f7fff77230 */ /* 0x000fe20000004100 */
[----:B------:R-:W-:Y:S02]  /*1190*/  CS2R R4, SRZ ;  /* 0x0000000000047805 */ /* 0x000fe4000001ff00 */
[----:B------:R-:W-:Y:S02]  /*11a0*/  CS2R R6, SRZ ;  /* 0x0000000000067805 */ /* 0x000fe4000001ff00 */
[----:B0-----:R-:W-:Y:S02]  /*11b0*/  MOV R3, RZ ;  /* 0x000000ff00037202 */ /* 0x001fe40000000f00 */
        /* <DEDUP_REMOVED lines=11> */
[----:B-1----:R-:W-:-:S07]  /*1270*/  CS2R R34, SRZ ;  /* 0x0000000000227805 */ /* 0x002fce000001ff00 */
.L_x_2748:
[----:B0-----:R-:W0:Y:S01]  /*1280*/  S2R R2, SR_TID.X ;  /* 0x0000000000027919 */ /* 0x001e220000002100 */
[----:B-1----:R-:W1:Y:S01]  /*1290*/  LDC.64 R140, c[0x0][0x3a8] ;  /* 0x0000ea00ff8c7b82 */ /* 0x002e620000000a00 */
        /* <DEDUP_REMOVED lines=12> */
[----:B------:R3:W2:Y:S04]  /*1360*/  LDG.E R0, desc[UR16][R84.64] ;  /* 0x0000001054007981 */ /* 0x0006a8000c1e1900 */
[----:B------:R-:W2:Y:S04]  /*1370*/  LDL R190, [R1+0x134] ;  /* 0x0001340001be7983 */ /* 0x000ea80000100800 */
[----:B------:R-:W2:Y:S01]  /*1380*/  LDL R188, [R1+0x138] ;  /* 0x0001380001bc7983 */ /* 0x000ea20000100800 */
[----:B---3--:R-:W-:-:S02]  /*1390*/  MOV R84, UR10 ;  /* 0x0000000a00547c02 */ /* 0x008fc40008000f00 */
[----:B------:R-:W-:Y:S01]  /*13a0*/  MOV R85, UR11 ;  /* 0x0000000b00557c02 */ /* 0x000fe20008000f00 */
[----:B------:R-:W3:Y:S01]  /*13b0*/  LDL R10, [R1+0x12c] ;  /* 0x00012c00010a7983 */ /* 0x000ee20000100800 */
[----:B0-----:R-:W-:-:S03]  /*13c0*/  LEA.HI.SX32 R186, R186, R2, 0x1d ;  /* 0x00000002baba7211 */ /* 0x001fc600078feaff */
[----:B------:R2:W3:Y:S02]  /*13d0*/  LDG.E R189, desc[UR16][R84.64] ;  /* 0x0000001054bd7981 */ /* 0x0004e4000c1e1900 */
[C---:B-1----:R-:W-:Y:S01]  /*13e0*/  IMAD.WIDE.U32 R92, R186.reuse, 0x20, R140 ;  /* 0x00000020ba5c7825 */ /* 0x042fe200078e008c */
[----:B------:R-:W-:Y:S01]  /*13f0*/  ISETP.NE.U32.AND P0, PT, RZ, UR24, PT ;  /* 0x00000018ff007c0c */ /* 0x000fe2000bf05070 */
[----:B------:R-:W3:Y:S02]  /*1400*/  LDL R11, [R1+0x130] ;  /* 0x00013000010b7983 */ /* 0x000ee40000100800 */
[C---:B----4-:R-:W-:Y:S02]  /*1410*/  IMAD.WIDE.U32 R88, R186.reuse, 0x10, R142 ;  /* 0x00000010ba587825 */ /* 0x050fe400078e008e */
[----:B------:R-:W4:Y:S02]  /*1420*/  LDG.E.128 R136, desc[UR16][R92.64] ;  /* 0x000000105c887981 */ /* 0x000f24000c1e1d00 */
[----:B--2---:R-:W-:-:S02]  /*1430*/  IMAD.WIDE.U32 R84, R186, 0x10, R192 ;  /* 0x00000010ba547825 */ /* 0x004fc400078e00c0 */
[----:B------:R-:W2:Y:S04]  /*1440*/  LDG.E.128 R88, desc[UR16][R88.64] ;  /* 0x0000001058587981 */ /* 0x000ea8000c1e1d00 */
[----:B------:R-:W2:Y:S01]  /*1450*/  LDG.E.128 R84, desc[UR16][R84.64] ;  /* 0x0000001054547981 */ /* 0x000ea2000c1e1d00 */
[----:B------:R-:W-:Y:S02]  /*1460*/  ISETP.NE.AND.EX P0, PT, RZ, UR25, PT, P0 ;  /* 0x00000019ff007c0c */ /* 0x000fe4000bf05300 */
[----:B------:R-:W-:Y:S01]  /*1470*/  ISETP.NE.AND P3, PT, RZ, UR18, PT ;  /* 0x00000012ff007c0c */ /* 0x000fe2000bf65270 */
[----:B------:R-:W2:Y:S04]  /*1480*/  LDL R197, [R1+0x11c] ;  /* 0x00011c0001c57983 */ /* 0x000ea80000100800 */
[----:B------:R-:W2:Y:S04]  /*1490*/  LDL R194, [R1+0x120] ;  /* 0x0001200001c27983 */ /* 0x000ea80000100800 */
[----:B------:R-:W2:Y:S02]  /*14a0*/  LDG.E.128 R92, desc[UR16][R92.64+0x10] ;  /* 0x000010105c5c7981 */ /* 0x000ea4000c1e1d00 */
[----:B------:R-:W0:Y:S02]  /*14b0*/  @P0 LDC.64 R134, c[0x0][0x3b8] ;  /* 0x0000ee00ff860b82 */ /* 0x000e240000000a00 */
[----:B------:R-:W2:Y:S04]  /*14c0*/  LDL R196, [R1+0x114] ;  /* 0x0001140001c47983 */ /* 0x000ea80000100800 */
[----:B------:R-:W2:Y:S02]  /*14d0*/  LDL R195, [R1+0x10c] ;  /* 0x00010c0001c37983 */ /* 0x000ea40000100800 */
[----:B------:R-:W1:Y:S01]  /*14e0*/  @P0 LDC.64 R132, c[0x0][0x3b8] ;  /* 0x0000ee00ff840b82 */ /* 0x000e620000000a00 */
[----:B------:R-:W-:Y:S01]  /*14f0*/  ISETP.NE.U32.AND P1, PT, RZ, UR20, PT ;  /* 0x00000014ff007c0c */ /* 0x000fe2000bf25070 */
[----:B------:R-:W2:Y:S01]  /*1500*/  LDL R203, [R1+0xf4] ;  /* 0x0000f40001cb7983 */ /* 0x000ea20000100800 */
[----:B------:R-:W-:Y:S01]  /*1510*/  R2UR UR10, R0 ;  /* 0x00000000000a72ca */ /* 0x000fe200000e0000 */
[C---:B0-----:R-:W-:Y:S01]  /*1520*/  @P0 IMAD.WIDE.U32 R134, R186.reuse, 0x8, R134 ;  /* 0x00000008ba860825 */ /* 0x041fe200078e0086 */
[----:B------:R-:W-:-:S03]  /*1530*/  IADD3 R2, PT, PT, R186, 0x300, RZ ;  /* 0x00000300ba027810 */ /* 0x000fc60007ffe0ff */
[----:B------:R-:W0:Y:S01]  /*1540*/  @P0 LDC.64 R126, c[0x0][0x3b8] ;  /* 0x0000ee00ff7e0b82 */ /* 0x000e220000000a00 */
[----:B------:R2:W5:Y:S01]  /*1550*/  @P0 LDG.E.64 R156, desc[UR16][R134.64] ;  /* 0x00000010869c0981 */ /* 0x000562000c1e1b00 */
[C---:B------:R-:W-:Y:S02]  /*1560*/  IADD3 R185, PT, PT, R186.reuse, 0x100, RZ ;  /* 0x00000100bab97810 */ /* 0x040fe40007ffe0ff */
[----:B------:R-:W-:-:S04]  /*1570*/  IADD3 R184, PT, PT, R186, 0x200, RZ ;  /* 0x00000200bab87810 */ /* 0x000fc80007ffe0ff */
[----:B------:R-:W0:Y:S01]  /*1580*/  @P0 LDC.64 R130, c[0x0][0x3b8] ;  /* 0x0000ee00ff820b82 */ /* 0x000e220000000a00 */
[----:B------:R-:W2:Y:S01]  /*1590*/  LDL R135, [R1+0x124] ;  /* 0x0001240001877983 */ /* 0x000ea20000100800 */
[----:B---3--:R-:W-:-:S05]  /*15a0*/  FSEL R189, R189, RZ, !P3 ;  /* 0x000000ffbdbd7208 */ /* 0x008fca0005800000 */
[----:B----4-:R-:W-:-:S04]  /*15b0*/  FADD.FTZ R0, -R189, R136 ;  /* 0x00000088bd007221 */ /* 0x010fc80000010100 */
[----:B------:R-:W-:Y:S01]  /*15c0*/  FMUL.FTZ R0, R0, UR10 ;  /* 0x0000000a00007c20 */ /* 0x000fe20008410000 */
[----:B--2---:R-:W-:Y:S02]  /*15d0*/  HADD2.F32 R134, -RZ, R84.H0_H0 ;  /* 0x20000054ff867230 */ /* 0x004fe40000004100 */
[----:B------:R-:W-:Y:S02]  /*15e0*/  HADD2.F32 R187, -RZ, R88.H0_H0 ;  /* 0x20000058ffbb7230 */ /* 0x000fe40000004100 */
[----:B------:R-:W-:Y:S02]  /*15f0*/  HADD2.F32 R84, -RZ, R84.H1_H1 ;  /* 0x30000054ff547230 */ /* 0x000fe40000004100 */
[----:B------:R-:W-:Y:S01]  /*1600*/  FADD.FTZ R221, R134, R221 ;  /* 0x000000dd86dd7221 */ /* 0x000fe20000010000 */
[-C--:B------:R-:W-:Y:S01]  /*1610*/  FFMA.FTZ R8, R0, R134.reuse, R8 ;  /* 0x0000008600087223 */ /* 0x080fe20000010008 */
[----:B------:R-:W-:Y:S01]  /*1620*/  FMUL.FTZ R134, R190, R134 ;  /* 0x00000086be867220 */ /* 0x000fe20000410000 */
[----:B------:R-:W-:Y:S01]  /*1630*/  FADD.FTZ R181, R187, R181 ;  /* 0x000000b5bbb57221 */ /* 0x000fe20000010000 */
[----:B------:R-:W-:-:S02]  /*1640*/  FFMA.FTZ R144, R0, R187, R144 ;  /* 0x000000bb00907223 */ /* 0x000fc40000010090 */
[----:B------:R-:W-:Y:S01]  /*1650*/  FFMA.FTZ R187, R188, R187, R134 ;  /* 0x000000bbbcbb7223 */ /* 0x000fe20000010086 */
[----:B------:R-:W-:Y:S02]  /*1660*/  FMUL.FTZ R134, R10, R84 ;  /* 0x000000540a867220 */ /* 0x000fe40000410000 */
[----:B------:R-:W2:Y:S01]  /*1670*/  LDL R10, [R1+0x128] ;  /* 0x00012800010a7983 */ /* 0x000ea20000100800 */
[----:B------:R-:W-:Y:S01]  /*1680*/  FADD.FTZ R137, -R189, R137 ;  /* 0x00000089bd897221 */ /* 0x000fe20000010100 */
[----:B------:R-:W-:-:S03]  /*1690*/  HADD2.F32 R188, -RZ, R88.H1_H1 ;  /* 0x30000058ffbc7230 */ /* 0x000fc60000004100 */
[----:B------:R-:W-:Y:S02]  /*16a0*/  FMUL.FTZ R88, R137, UR10 ;  /* 0x0000000a89587c20 */ /* 0x000fe40008410000 */
[----:B------:R-:W-:Y:S02]  /*16b0*/  FADD.FTZ R180, R188, R180 ;  /* 0x000000b4bcb47221 */ /* 0x000fe40000010000 */
[-C--:B------:R-:W-:Y:S01]  /*16c0*/  FFMA.FTZ R39, R88, R188.reuse, R39 ;  /* 0x000000bc58277223 */ /* 0x080fe20000010027 */
[----:B------:R-:W-:Y:S01]  /*16d0*/  FFMA.FTZ R188, R11, R188, R134 ;  /* 0x000000bc0bbc7223 */ /* 0x000fe20000010086 */
[----:B------:R-:W-:Y:S01]  /*16e0*/  FADD.FTZ R138, -R189, R138 ;  /* 0x0000008abd8a7221 */ /* 0x000fe20000010100 */
[----:B------:R-:W3:Y:S01]  /*16f0*/  LDL R11, [R1+0x118] ;  /* 0x00011800010b7983 */ /* 0x000ee20000100800 */
[----:B------:R-:W-:Y:S01]  /*1700*/  FADD.FTZ R222, R84, R222 ;  /* 0x000000de54de7221 */ /* 0x000fe20000010000 */
[----:B------:R-:W-:Y:S01]  /*1710*/  FFMA.FTZ R7, R88, R84, R7 ;  /* 0x0000005458077223 */ /* 0x000fe20000010007 */
[----:B------:R-:W-:-:S02]  /*1720*/  HADD2.F32 R84, -RZ, R85.H0_H0 ;  /* 0x20000055ff547230 */ /* 0x000fc40000004100 */
[----:B------:R-:W-:Y:S01]  /*1730*/  FMUL.FTZ R190, R138, UR10 ;  /* 0x0000000a8abe7c20 */ /* 0x000fe20008410000 */
[----:B------:R-:W-:Y:S02]  /*1740*/  HADD2.F32 R191, -RZ, R89.H0_H0 ;  /* 0x20000059ffbf7230 */ /* 0x000fe40000004100 */
[----:B------:R-:W-:Y:S01]  /*1750*/  FADD.FTZ R223, R84, R223 ;  /* 0x000000df54df7221 */ /* 0x000fe20000010000 */
[C---:B------:R-:W-:Y:S02]  /*1760*/  FFMA.FTZ R6, R190.reuse, R84, R6 ;  /* 0x00000054be067223 */ /* 0x040fe40000010006 */
[----:B------:R-:W-:Y:S01]  /*1770*/  FADD.FTZ R9, R191, R9 ;  /* 0x00000009bf097221 */ /* 0x000fe20000010000 */
[----:B------:R-:W-:Y:S01]  /*1780*/  FFMA.FTZ R182, R190, R191, R182 ;  /* 0x000000bfbeb67223 */ /* 0x000fe200000100b6 */
[----:B------:R-:W-:Y:S01]  /*1790*/  ISETP.NE.AND.EX P1, PT, RZ, UR21, PT, P1 ;  /* 0x00000015ff007c0c */ /* 0x000fe2000bf25310 */
[----:B-1----:R-:W-:-:S05]  /*17a0*/  @P0 IMAD.WIDE.U32 R132, R2, 0x8, R132 ;  /* 0x0000000802840825 */ /* 0x002fca00078e0084 */
[----:B------:R1:W5:Y:S01]  /*17b0*/  @P0 LDG.E.64 R162, desc[UR16][R132.64] ;  /* 0x0000001084a20981 */ /* 0x000362000c1e1b00 */
[----:B------:R-:W-:-:S04]  /*17c0*/  IMAD.WIDE.U32 R100, R185, 0x10, R192 ;  /* 0x00000010b9647825 */ /* 0x000fc800078e00c0 */
[----:B------:R-:W-:-:S04]  /*17d0*/  IMAD.WIDE.U32 R116, R184, 0x10, R192 ;  /* 0x00000010b8747825 */ /* 0x000fc800078e00c0 */
[----:B------:R-:W-:Y:S01]  /*17e0*/  FADD.FTZ R92, -R189, R92 ;  /* 0x0000005cbd5c7221 */ /* 0x000fe20000010100 */
[----:B------:R-:W4:Y:S01]  /*17f0*/  LDG.E.128 R100, desc[UR16][R100.64] ;  /* 0x0000001064647981 */ /* 0x000f22000c1e1d00 */
[C---:B------:R-:W-:Y:S01]  /*1800*/  IMAD.WIDE.U32 R108, R185.reuse, 0x20, R140 ;  /* 0x00000020b96c7825 */ /* 0x040fe200078e008c */
[----:B-1----:R-:W1:Y:S03]  /*1810*/  @P1 LDC.64 R132, c[0x0][0x438] ;  /* 0x00010e00ff841b82 */ /* 0x002e660000000a00 */
[----:B------:R-:W-:Y:S01]  /*1820*/  IMAD.WIDE.U32 R104, R185, 0x10, R142 ;  /* 0x00000010b9687825 */ /* 0x000fe200078e008e */
[----:B------:R-:W3:Y:S03]  /*1830*/  LDG.E.128 R96, desc[UR16][R108.64] ;  /* 0x000000106c607981 */ /* 0x000ee6000c1e1d00 */
[----:B------:R-:W-:-:S02]  /*1840*/  HADD2.F32 R85, -RZ, R85.H1_H1 ;  /* 0x30000055ff557230 */ /* 0x000fc40000004100 */
[----:B------:R-:W-:Y:S01]  /*1850*/  IMAD.WIDE.U32 R120, R184, 0x10, R142 ;  /* 0x00000010b8787825 */ /* 0x000fe200078e008e */
[----:B------:R-:W4:Y:S03]  /*1860*/  LDG.E.128 R104, desc[UR16][R104.64] ;  /* 0x0000001068687981 */ /* 0x000f26000c1e1d00 */
[C---:B------:R-:W-:Y:S01]  /*1870*/  FADD.FTZ R93, -R189.reuse, R93 ;  /* 0x0000005dbd5d7221 */ /* 0x040fe20000010100 */
[----:B------:R-:W-:Y:S02]  /*1880*/  HADD2.F32 R199, -RZ, R91.H0_H0 ;  /* 0x2000005bffc77230 */ /* 0x000fe40000004100 */
[C---:B------:R-:W-:Y:S01]  /*1890*/  FADD.FTZ R94, -R189.reuse, R94 ;  /* 0x0000005ebd5e7221 */ /* 0x040fe20000010100 */
[----:B------:R-:W-:Y:S02]  /*18a0*/  HADD2.F32 R89, -RZ, R89.H1_H1 ;  /* 0x30000059ff597230 */ /* 0x000fe40000004100 */
[----:B------:R-:W-:Y:S01]  /*18b0*/  FADD.FTZ R95, -R189, R95 ;  /* 0x0000005fbd5f7221 */ /* 0x000fe20000010100 */
[C---:B------:R-:W-:Y:S01]  /*18c0*/  IMAD.WIDE.U32 R136, R2.reuse, 0x10, R142 ;  /* 0x0000001002887825 */ /* 0x040fe200078e008e */
[----:B------:R-:W4:Y:S01]  /*18d0*/  LDG.E.128 R116, desc[UR16][R116.64] ;  /* 0x0000001074747981 */ /* 0x000f22000c1e1d00 */
[----:B------:R-:W4:Y:S02]  /*18e0*/  @P1 LDC.64 R128, c[0x0][0x438] ;  /* 0x00010e00ff801b82 */ /* 0x000f240000000a00 */
[----:B------:R-:W-:Y:S01]  /*18f0*/  FMUL.FTZ R84, R135, R84 ;  /* 0x0000005487547220 */ /* 0x000fe20000410000 */
[----:B-1----:R-:W-:-:S04]  /*1900*/  @P1 IMAD.WIDE.U32 R132, R2, 0x20, R132 ;  /* 0x0000002002841825 */ /* 0x002fc800078e0084 */
[----:B------:R-:W-:Y:S01]  /*1910*/  FADD.FTZ R179, R89, R179 ;  /* 0x000000b359b37221 */ /* 0x000fe20000010000 */
[----:B------:R-:W-:Y:S01]  /*1920*/  FADD.FTZ R224, R85, R224 ;  /* 0x000000e055e07221 */ /* 0x000fe20000010000 */
[----:B------:R-:W4:Y:S04]  /*1930*/  LDL R143, [R1+0x104] ;  /* 0x00010400018f7983 */ /* 0x000f280000100800 */
[----:B------:R-:W5:Y:S04]  /*1940*/  @P1 LDG.E.128 R64, desc[UR16][R132.64] ;  /* 0x0000001084401981 */ /* 0x000f68000c1e1d00 */
[----:B------:R1:W5:Y:S01]  /*1950*/  @P1 LDG.E.128 R68, desc[UR16][R132.64+0x10] ;  /* 0x0000101084441981 */ /* 0x000362000c1e1d00 */
[----:B------:R-:W-:-:S03]  /*1960*/  FMUL.FTZ R198, R93, UR10 ;  /* 0x0000000a5dc67c20 */ /* 0x000fc60008410000 */
[----:B------:R-:W4:Y:S04]  /*1970*/  LDL R142, [R1+0x108] ;  /* 0x00010800018e7983 */ /* 0x000f280000100800 */
[----:B------:R-:W4:Y:S04]  /*1980*/  LDL R93, [R1+0xec] ;  /* 0x0000ec00015d7983 */ /* 0x000f280000100800 */
[----:B------:R-:W4:Y:S01]  /*1990*/  LDG.E.128 R108, desc[UR16][R108.64+0x10] ;  /* 0x000010106c6c7981 */ /* 0x000f22000c1e1d00 */
[----:B------:R-:W-:-:S03]  /*19a0*/  IMAD.WIDE.U32 R124, R184, 0x20, R140 ;  /* 0x00000020b87c7825 */ /* 0x000fc600078e008c */
[----:B------:R-:W4:Y:S01]  /*19b0*/  LDG.E.128 R120, desc[UR16][R120.64] ;  /* 0x0000001078787981 */ /* 0x000f22000c1e1d00 */
[----:B--2---:R-:W-:Y:S01]  /*19c0*/  FFMA.FTZ R191, R10, R191, R84 ;  /* 0x000000bf0abf7223 */ /* 0x004fe20000010054 */
[----:B-1----:R-:W-:Y:S02]  /*19d0*/  IMAD.WIDE.U32 R132, R2, 0x10, R192 ;  /* 0x0000001002847825 */ /* 0x002fe400078e00c0 */
[----:B------:R-:W2:Y:S02]  /*19e0*/  LDL R10, [R1+0x110] ;  /* 0x00011000010a7983 */ /* 0x000ea40000100800 */
[----:B------:R-:W-:Y:S01]  /*19f0*/  FADD.FTZ R192, -R189, R139 ;  /* 0x0000008bbdc07221 */ /* 0x000fe20000010100 */
[----:B------:R-:W-:Y:S01]  /*1a00*/  FMUL.FTZ R84, R197, R85 ;  /* 0x00000055c5547220 */ /* 0x000fe20000410000 */
[----:B------:R-:W-:Y:S02]  /*1a10*/  HADD2.F32 R193, -RZ, R90.H0_H0 ;  /* 0x2000005affc17230 */ /* 0x000fe40000004100 */
[----:B------:R-:W-:-:S02]  /*1a20*/  HADD2.F32 R91, -RZ, R91.H1_H1 ;  /* 0x3000005bff5b7230 */ /* 0x000fc40000004100 */
[----:B------:R-:W-:Y:S01]  /*1a30*/  FMUL.FTZ R192, R192, UR10 ;  /* 0x0000000ac0c07c20 */ /* 0x000fe20008410000 */
[----:B------:R-:W-:Y:S01]  /*1a40*/  FMUL.FTZ R200, R94, UR10 ;  /* 0x0000000a5ec87c20 */ /* 0x000fe20008410000 */
[----:B---3--:R-:W-:Y:S02]  /*1a50*/  FADD.FTZ R96, -R189, R96 ;  /* 0x00000060bd607221 */ /* 0x008fe40000010100 */
[-C--:B------:R-:W-:Y:S01]  /*1a60*/  FFMA.FTZ R38, R192, R89.reuse, R38 ;  /* 0x00000059c0267223 */ /* 0x080fe20000010026 */
[----:B------:R-:W-:Y:S01]  /*1a70*/  FFMA.FTZ R89, R194, R89, R84 ;  /* 0x00000059c2597223 */ /* 0x000fe20000010054 */
[--C-:B------:R-:W-:Y:S02]  /*1a80*/  HADD2.F32 R84, -RZ, R86.reuse.H0_H0 ;  /* 0x20000056ff547230 */ /* 0x100fe40000004100 */
[----:B------:R-:W-:Y:S01]  /*1a90*/  FFMA.FTZ R5, R192, R85, R5 ;  /* 0x00000055c0057223 */ /* 0x000fe20000010005 */
[----:B------:R-:W-:Y:S01]  /*1aa0*/  FMUL.FTZ R194, R92, UR10 ;  /* 0x0000000a5cc27c20 */ /* 0x000fe20008410000 */
[----:B------:R-:W-:Y:S01]  /*1ab0*/  FMUL.FTZ R202, R95, UR10 ;  /* 0x0000000a5fca7c20 */ /* 0x000fe20008410000 */
[----:B------:R-:W3:Y:S01]  /*1ac0*/  LDL R92, [R1+0xfc] ;  /* 0x0000fc00015c7983 */ /* 0x000ee20000100800 */
[----:B------:R-:W-:Y:S01]  /*1ad0*/  FMUL.FTZ R85, R196, R84 ;  /* 0x00000054c4557220 */ /* 0x000fe20000410000 */
[----:B------:R-:W-:Y:S01]  /*1ae0*/  FADD.FTZ R178, R193, R178 ;  /* 0x000000b2c1b27221 */ /* 0x000fe20000010000 */
[-C--:B------:R-:W-:Y:S01]  /*1af0*/  FFMA.FTZ R37, R194, R193.reuse, R37 ;  /* 0x000000c1c2257223 */ /* 0x080fe20000010025 */
[----:B------:R-:W-:Y:S01]  /*1b00*/  FADD.FTZ R97, -R189, R97 ;  /* 0x00000061bd617221 */ /* 0x000fe20000010100 */
[----:B------:R-:W-:Y:S01]  /*1b10*/  FFMA.FTZ R193, R11, R193, R85 ;  /* 0x000000c10bc17223 */ /* 0x000fe20000010055 */
[----:B------:R-:W-:Y:S01]  /*1b20*/  FADD.FTZ R176, R199, R176 ;  /* 0x000000b0c7b07221 */ /* 0x000fe20000010000 */
[----:B------:R-:W3:Y:S01]  /*1b30*/  LDL R11, [R1+0x100] ;  /* 0x00010000010b7983 */ /* 0x000ee20000100800 */
[----:B------:R-:W-:-:S02]  /*1b40*/  HADD2.F32 R86, -RZ, R86.H1_H1 ;  /* 0x30000056ff567230 */ /* 0x000fc40000004100 */
[----:B------:R-:W-:Y:S02]  /*1b50*/  HADD2.F32 R90, -RZ, R90.H1_H1 ;  /* 0x3000005aff5a7230 */ /* 0x000fe40000004100 */
[C---:B------:R-:W-:Y:S01]  /*1b60*/  FADD.FTZ R98, -R189.reuse, R98 ;  /* 0x00000062bd627221 */ /* 0x040fe20000010100 */
[----:B------:R-:W-:Y:S01]  /*1b70*/  FADD.FTZ R99, -R189, R99 ;  /* 0x00000063bd637221 */ /* 0x000fe20000010100 */
[----:B------:R-:W-:Y:S01]  /*1b80*/  FMUL.FTZ R197, R195, R86 ;  /* 0x00000056c3c57220 */ /* 0x000fe20000410000 */
[----:B------:R-:W3:Y:S01]  /*1b90*/  LDG.E.128 R112, desc[UR16][R124.64] ;  /* 0x000000107c707981 */ /* 0x000ee2000c1e1d00 */
[----:B0-----:R-:W-:-:S04]  /*1ba0*/  @P0 IMAD.WIDE.U32 R126, R185, 0x8, R126 ;  /* 0x00000008b97e0825 */ /* 0x001fc800078e007e */
[----:B------:R-:W-:Y:S01]  /*1bb0*/  FADD.FTZ R231, R86, R231 ;  /* 0x000000e756e77221 */ /* 0x000fe20000010000 */
[----:B------:R-:W-:Y:S01]  /*1bc0*/  FFMA.FTZ R207, R198, R86, R207 ;  /* 0x00000056c6cf7223 */ /* 0x000fe200000100cf */
[----:B------:R-:W3:Y:S04]  /*1bd0*/  LDG.E.128 R132, desc[UR16][R132.64] ;  /* 0x0000001084847981 */ /* 0x000ee8000c1e1d00 */
[----:B------:R-:W3:Y:S01]  /*1be0*/  LDL R86, [R1+0xf0] ;  /* 0x0000f00001567983 */ /* 0x000ee20000100800 */
[----:B------:R-:W-:Y:S01]  /*1bf0*/  FADD.FTZ R232, R84, R232 ;  /* 0x000000e854e87221 */ /* 0x000fe20000010000 */
[----:B------:R-:W-:Y:S01]  /*1c00*/  FFMA.FTZ R4, R194, R84, R4 ;  /* 0x00000054c2047223 */ /* 0x000fe20000010004 */
[C---:B----4-:R-:W-:Y:S01]  /*1c10*/  FADD.FTZ R108, -R189.reuse, R108 ;  /* 0x0000006cbd6c7221 */ /* 0x050fe20000010100 */
[C---:B------:R-:W-:Y:S01]  /*1c20*/  FADD.FTZ R109, -R189.reuse, R109 ;  /* 0x0000006dbd6d7221 */ /* 0x040fe20000010100 */
[C---:B------:R-:W-:Y:S01]  /*1c30*/  FADD.FTZ R204, -R189.reuse, R110 ;  /* 0x0000006ebdcc7221 */ /* 0x040fe20000010100 */
[----:B------:R-:W-:Y:S01]  /*1c40*/  FADD.FTZ R111, -R189, R111 ;  /* 0x0000006fbd6f7221 */ /* 0x000fe20000010100 */
[----:B------:R-:W-:-:S04]  /*1c50*/  @P0 IMAD.WIDE.U32 R130, R184, 0x8, R130 ;  /* 0x00000008b8820825 */ /* 0x000fc800078e0082 */
[----:B------:R-:W-:Y:S01]  /*1c60*/  FMUL.FTZ R195, R96, UR10 ;  /* 0x0000000a60c37c20 */ /* 0x000fe20008410000 */
[----:B------:R-:W-:Y:S01]  /*1c70*/  FADD.FTZ R177, R90, R177 ;  /* 0x000000b15ab17221 */ /* 0x000fe20000010000 */
[----:B------:R-:W4:Y:S01]  /*1c80*/  LDG.E.128 R136, desc[UR16][R136.64] ;  /* 0x0000001088887981 */ /* 0x000f22000c1e1d00 */
[----:B--2---:R-:W-:-:S03]  /*1c90*/  FFMA.FTZ R197, R10, R90, R197 ;  /* 0x0000005a0ac57223 */ /* 0x004fc600000100c5 */
[----:B------:R-:W2:Y:S01]  /*1ca0*/  LDL R10, [R1+0xf8] ;  /* 0x0000f800010a7983 */ /* 0x000ea20000100800 */
[--C-:B------:R-:W-:Y:S02]  /*1cb0*/  HADD2.F32 R84, -RZ, R87.reuse.H0_H0 ;  /* 0x20000057ff547230 */ /* 0x100fe40000004100 */
[----:B------:R-:W-:Y:S02]  /*1cc0*/  HADD2.F32 R87, -RZ, R87.H1_H1 ;  /* 0x30000057ff577230 */ /* 0x000fe40000004100 */
[----:B------:R-:W-:Y:S02]  /*1cd0*/  HADD2.F32 R196, -RZ, R104.H0_H0 ;  /* 0x20000068ffc47230 */ /* 0x000fe40000004100 */
[-C--:B------:R-:W-:Y:S01]  /*1ce0*/  FMUL.FTZ R85, R143, R84.reuse ;  /* 0x000000548f557220 */ /* 0x080fe20000410000 */
[----:B------:R-:W-:Y:S01]  /*1cf0*/  FADD.FTZ R230, R84, R230 ;  /* 0x000000e654e67221 */ /* 0x000fe20000010000 */
[----:B------:R-:W-:Y:S01]  /*1d00*/  FFMA.FTZ R208, R200, R84, R208 ;  /* 0x00000054c8d07223 */ /* 0x000fe200000100d0 */
[----:B------:R-:W-:-:S02]  /*1d10*/  HADD2.F32 R84, -RZ, R100.H0_H0 ;  /* 0x20000064ff547230 */ /* 0x000fc40000004100 */
[----:B------:R-:W-:Y:S01]  /*1d20*/  FFMA.FTZ R36, R198, R90, R36 ;  /* 0x0000005ac6247223 */ /* 0x000fe20000010024 */
[----:B------:R-:W-:Y:S01]  /*1d30*/  FFMA.FTZ R35, R200, R199, R35 ;  /* 0x000000c7c8237223 */ /* 0x000fe20000010023 */
[----:B------:R-:W4:Y:S01]  /*1d40*/  LDL R90, [R1+0xdc] ;  /* 0x0000dc00015a7983 */ /* 0x000f220000100800 */
[----:B------:R-:W-:Y:S01]  /*1d50*/  FADD.FTZ R228, R84, R228 ;  /* 0x000000e454e47221 */ /* 0x000fe20000010000 */
[-C--:B------:R-:W-:Y:S01]  /*1d60*/  FFMA.FTZ R210, R195, R84.reuse, R210 ;  /* 0x00000054c3d27223 */ /* 0x080fe200000100d2 */
[----:B------:R-:W-:Y:S01]  /*1d70*/  FMUL.FTZ R84, R203, R84 ;  /* 0x00000054cb547220 */ /* 0x000fe20000410000 */
[----:B------:R-:W-:Y:S01]  /*1d80*/  FADD.FTZ R174, R196, R174 ;  /* 0x000000aec4ae7221 */ /* 0x000fe20000010000 */
[----:B------:R-:W-:Y:S01]  /*1d90*/  FFMA.FTZ R33, R195, R196, R33 ;  /* 0x000000c4c3217223 */ /* 0x000fe20000010021 */
[----:B------:R-:W-:Y:S01]  /*1da0*/  FMUL.FTZ R98, R98, UR10 ;  /* 0x0000000a62627c20 */ /* 0x000fe20008410000 */
[----:B------:R-:W-:Y:S01]  /*1db0*/  FADD.FTZ R175, R91, R175 ;  /* 0x000000af5baf7221 */ /* 0x000fe20000010000 */
[----:B------:R-:W-:Y:S01]  /*1dc0*/  FFMA.FTZ R34, R202, R91, R34 ;  /* 0x0000005bca227223 */ /* 0x000fe20000010022 */
[----:B------:R-:W-:Y:S01]  /*1dd0*/  FMUL.FTZ R99, R99, UR10 ;  /* 0x0000000a63637c20 */ /* 0x000fe20008410000 */
[----:B------:R-:W-:Y:S01]  /*1de0*/  FMUL.FTZ R108, R108, UR10 ;  /* 0x0000000a6c6c7c20 */ /* 0x000fe20008410000 */
[----:B------:R-:W-:Y:S01]  /*1df0*/  FMUL.FTZ R109, R109, UR10 ;  /* 0x0000000a6d6d7c20 */ /* 0x000fe20008410000 */
[----:B------:R-:W-:-:S02]  /*1e00*/  HADD2.F32 R110, -RZ, R107.H0_H0 ;  /* 0x2000006bff6e7230 */ /* 0x000fc40000004100 */
[----:B------:R-:W-:Y:S01]  /*1e10*/  FMUL.FTZ R204, R204, UR10 ;  /* 0x0000000acccc7c20 */ /* 0x000fe20008410000 */
[----:B------:R-:W-:Y:S01]  /*1e20*/  FMUL.FTZ R206, R111, UR10 ;  /* 0x0000000a6fce7c20 */ /* 0x000fe20008410000 */
[----:B------:R-:W5:Y:S01]  /*1e30*/  @P0 LDG.E.64 R158, desc[UR16][R126.64] ;  /* 0x000000107e9e0981 */ /* 0x000f62000c1e1b00 */
[----:B------:R-:W-:-:S03]  /*1e40*/  @P1 IMAD.WIDE.U32 R128, R186, 0x20, R128 ;  /* 0x00000020ba801825 */ /* 0x000fc600078e0080 */
[----:B------:R0:W5:Y:S01]  /*1e50*/  @P0 LDG.E.64 R160, desc[UR16][R130.64] ;  /* 0x0000001082a00981 */ /* 0x000162000c1e1b00 */
[----:B---3--:R-:W-:Y:S01]  /*1e60*/  FMUL.FTZ R201, R92, R87 ;  /* 0x000000575cc97220 */ /* 0x008fe20000410000 */
[----:B--2---:R-:W-:Y:S02]  /*1e70*/  FFMA.FTZ R196, R10, R196, R84 ;  /* 0x000000c40ac47223 */ /* 0x004fe40000010054 */
[----:B------:R-:W2:Y:S01]  /*1e80*/  LDL R92, [R1+0xe4] ;  /* 0x0000e400015c7983 */ /* 0x000ea20000100800 */
[----:B------:R-:W-:Y:S01]  /*1e90*/  FFMA.FTZ R201, R11, R91, R201 ;  /* 0x0000005b0bc97223 */ /* 0x000fe200000100c9 */
[----:B------:R-:W-:Y:S01]  /*1ea0*/  FADD.FTZ R229, R87, R229 ;  /* 0x000000e557e57221 */ /* 0x000fe20000010000 */
[----:B------:R-:W-:Y:S01]  /*1eb0*/  FFMA.FTZ R209, R202, R87, R209 ;  /* 0x00000057cad17223 */ /* 0x000fe200000100d1 */
[----:B------:R-:W3:Y:S01]  /*1ec0*/  LDL R11, [R1+0xe8] ;  /* 0x0000e800010b7983 */ /* 0x000ee20000100800 */
[----:B------:R-:W-:Y:S02]  /*1ed0*/  HADD2.F32 R104, -RZ, R104.H1_H1 ;  /* 0x30000068ff687230 */ /* 0x000fe40000004100 */
[----:B------:R-:W-:Y:S01]  /*1ee0*/  FFMA.FTZ R199, R142, R199, R85 ;  /* 0x000000c78ec77223 */ /* 0x000fe20000010055 */
[----:B------:R-:W-:Y:S01]  /*1ef0*/  HADD2.F32 R203, -RZ, R105.H0_H0 ;  /* 0x20000069ffcb7230 */ /* 0x000fe20000004100 */
[----:B------:R-:W3:Y:S01]  /*1f00*/  LDL R10, [R1+0xe0] ;  /* 0x0000e000010a7983 */ /* 0x000ee20000100800 */
[----:B------:R-:W-:-:S02]  /*1f10*/  HADD2.F32 R84, -RZ, R100.H1_H1 ;  /* 0x30000064ff547230 */ /* 0x000fc40000004100 */
[----:B------:R-:W-:Y:S01]  /*1f20*/  FADD.FTZ R168, R110, R168 ;  /* 0x000000a86ea87221 */ /* 0x000fe20000010000 */
[----:B------:R-:W-:Y:S01]  /*1f30*/  FFMA.FTZ R27, R204, R110, R27 ;  /* 0x0000006ecc1b7223 */ /* 0x000fe2000001001b */
[----:B------:R-:W3:Y:S01]  /*1f40*/  LDL R87, [R1+0xd4] ;  /* 0x0000d40001577983 */ /* 0x000ee20000100800 */
[----:B------:R-:W-:Y:S01]  /*1f50*/  FMUL.FTZ R100, R97, UR10 ;  /* 0x0000000a61647c20 */ /* 0x000fe20008410000 */
[----:B------:R-:W-:Y:S01]  /*1f60*/  FMUL.FTZ R85, R93, R84 ;  /* 0x000000545d557220 */ /* 0x000fe20000410000 */
[----:B------:R-:W-:Y:S01]  /*1f70*/  FADD.FTZ R173, R104, R173 ;  /* 0x000000ad68ad7221 */ /* 0x000fe20000010000 */
[----:B------:R-:W3:Y:S01]  /*1f80*/  LDL R91, [R1+0xcc] ;  /* 0x0000cc00015b7983 */ /* 0x000ee20000100800 */
[-C--:B------:R-:W-:Y:S01]  /*1f90*/  FFMA.FTZ R32, R100, R104.reuse, R32 ;  /* 0x0000006864207223 */ /* 0x080fe20000010020 */
[----:B------:R-:W-:Y:S01]  /*1fa0*/  FFMA.FTZ R104, R86, R104, R85 ;  /* 0x0000006856687223 */ /* 0x000fe20000010055 */
[----:B------:R-:W-:Y:S01]  /*1fb0*/  HADD2.F32 R107, -RZ, R107.H1_H1 ;  /* 0x3000006bff6b7230 */ /* 0x000fe20000004100 */
[----:B------:R-:W3:Y:S01]  /*1fc0*/  LDL R86, [R1+0xd8] ;  /* 0x0000d80001567983 */ /* 0x000ee20000100800 */
[----:B------:R-:W-:Y:S01]  /*1fd0*/  FADD.FTZ R227, R84, R227 ;  /* 0x000000e354e37221 */ /* 0x000fe20000010000 */
[----:B------:R-:W-:Y:S01]  /*1fe0*/  FFMA.FTZ R211, R100, R84, R211 ;  /* 0x0000005464d37223 */ /* 0x000fe200000100d3 */
[----:B------:R-:W-:-:S02]  /*1ff0*/  HADD2.F32 R84, -RZ, R101.H0_H0 ;  /* 0x20000065ff547230 */ /* 0x000fc40000004100 */
[----:B------:R-:W-:Y:S01]  /*2000*/  FADD.FTZ R172, R203, R172 ;  /* 0x000000accbac7221 */ /* 0x000fe20000010000 */
[----:B------:R-:W-:Y:S01]  /*2010*/  FADD.FTZ R111, -R189, R113 ;  /* 0x00000071bd6f7221 */ /* 0x000fe20000010100 */
[----:B------:R-:W3:Y:S01]  /*2020*/  LDG.E.128 R124, desc[UR16][R124.64+0x10] ;  /* 0x000010107c7c7981 */ /* 0x000ee2000c1e1d00 */
[----:B0-----:R-:W0:Y:S01]  /*2030*/  @P1 LDC.64 R130, c[0x0][0x438] ;  /* 0x00010e00ff821b82 */ /* 0x001e220000000a00 */
[----:B------:R-:W-:Y:S01]  /*2040*/  FADD.FTZ R226, R84, R226 ;  /* 0x000000e254e27221 */ /* 0x000fe20000010000 */
[C---:B------:R-:W-:Y:S01]  /*2050*/  FFMA.FTZ R212, R98.reuse, R84, R212 ;  /* 0x0000005462d47223 */ /* 0x040fe200000100d4 */
[----:B------:R-:W-:Y:S01]  /*2060*/  FFMA.FTZ R31, R98, R203, R31 ;  /* 0x000000cb621f7223 */ /* 0x000fe2000001001f */
[----:B------:R-:W-:Y:S01]  /*2070*/  HADD2.F32 R101, -RZ, R101.H1_H1 ;  /* 0x30000065ff657230 */ /* 0x000fe20000004100 */
[----:B------:R-:W5:Y:S01]  /*2080*/  @P1 LDG.E.128 R40, desc[UR16][R128.64] ;  /* 0x0000001080281981 */ /* 0x000f62000c1e1d00 */
[----:B------:R-:W-:-:S03]  /*2090*/  HADD2.F32 R105, -RZ, R105.H1_H1 ;  /* 0x30000069ff697230 */ /* 0x000fc60000004100 */
[----:B------:R-:W-:Y:S01]  /*20a0*/  FADD.FTZ R225, R101, R225 ;  /* 0x000000e165e17221 */ /* 0x000fe20000010000 */
[-C--:B------:R-:W-:Y:S01]  /*20b0*/  FFMA.FTZ R213, R99, R101.reuse, R213 ;  /* 0x0000006563d57223 */ /* 0x080fe200000100d5 */
[----:B----4-:R-:W-:Y:S01]  /*20c0*/  FMUL.FTZ R101, R90, R101 ;  /* 0x000000655a657220 */ /* 0x010fe20000410000 */
[----:B------:R1:W5:Y:S04]  /*20d0*/  @P1 LDG.E.128 R44, desc[UR16][R128.64+0x10] ;  /* 0x00001010802c1981 */ /* 0x000368000c1e1d00 */
[----:B------:R-:W4:Y:S01]  /*20e0*/  LDL R90, [R1+0xc4] ;  /* 0x0000c400015a7983 */ /* 0x000f220000100800 */
[----:B--2---:R-:W-:Y:S01]  /*20f0*/  FMUL.FTZ R84, R92, R84 ;  /* 0x000000545c547220 */ /* 0x004fe20000410000 */
[----:B------:R-:W-:Y:S01]  /*2100*/  FADD.FTZ R171, R105, R171 ;  /* 0x000000ab69ab7221 */ /* 0x000fe20000010000 */
[----:B------:R-:W-:Y:S01]  /*2110*/  FFMA.FTZ R30, R99, R105, R30 ;  /* 0x00000069631e7223 */ /* 0x000fe2000001001e */
[----:B------:R-:W-:Y:S01]  /*2120*/  FADD.FTZ R167, R107, R167 ;  /* 0x000000a76ba77221 */ /* 0x000fe20000010000 */
[----:B---3--:R-:W-:Y:S01]  /*2130*/  FFMA.FTZ R203, R11, R203, R84 ;  /* 0x000000cb0bcb7223 */ /* 0x008fe20000010054 */
[----:B------:R-:W-:Y:S01]  /*2140*/  FFMA.FTZ R26, R206, R107, R26 ;  /* 0x0000006bce1a7223 */ /* 0x000fe2000001001a */
[----:B------:R-:W2:Y:S01]  /*2150*/  LDL R11, [R1+0xd0] ;  /* 0x0000d000010b7983 */ /* 0x000ea20000100800 */
[----:B------:R-:W-:Y:S01]  /*2160*/  FFMA.FTZ R101, R10, R105, R101 ;  /* 0x000000690a657223 */ /* 0x000fe20000010065 */
[----:B------:R-:W-:-:S02]  /*2170*/  FMUL.FTZ R111, R111, UR10 ;  /* 0x0000000a6f6f7c20 */ /* 0x000fc40008410000 */
[----:B------:R-:W3:Y:S01]  /*2180*/  LDL R10, [R1+0xc8] ;  /* 0x0000c800010a7983 */ /* 0x000ee20000100800 */
[----:B------:R-:W-:Y:S02]  /*2190*/  HADD2.F32 R84, -RZ, R102.H0_H0 ;  /* 0x20000066ff547230 */ /* 0x000fe40000004100 */
[----:B------:R-:W-:Y:S01]  /*21a0*/  FADD.FTZ R113, -R189, R114 ;  /* 0x00000072bd717221 */ /* 0x000fe20000010100 */
[----:B------:R-:W-:Y:S01]  /*21b0*/  HADD2.F32 R105, -RZ, R106.H0_H0 ;  /* 0x2000006aff697230 */ /* 0x000fe20000004100 */
[----:B-1----:R-:W1:Y:S01]  /*21c0*/  @P1 LDC.64 R128, c[0x0][0x438] ;  /* 0x00010e00ff801b82 */ /* 0x002e620000000a00 */
[----:B------:R-:W-:Y:S02]  /*21d0*/  FMUL.FTZ R85, R87, R84 ;  /* 0x0000005457557220 */ /* 0x000fe40000410000 */
[----:B------:R-:W3:Y:S01]  /*21e0*/  LDL R87, [R1+0xbc] ;  /* 0x0000bc0001577983 */ /* 0x000ee20000100800 */
[----:B------:R-:W-:Y:S01]  /*21f0*/  FADD.FTZ R170, R105, R170 ;  /* 0x000000aa69aa7221 */ /* 0x000fe20000010000 */
[-C--:B------:R-:W-:Y:S01]  /*2200*/  FFMA.FTZ R29, R108, R105.reuse, R29 ;  /* 0x000000696c1d7223 */ /* 0x080fe2000001001d */
[----:B------:R-:W-:-:S02]  /*2210*/  FFMA.FTZ R105, R86, R105, R85 ;  /* 0x0000006956697223 */ /* 0x000fc40000010055 */
[----:B------:R-:W3:Y:S01]  /*2220*/  LDL R86, [R1+0xc0] ;  /* 0x0000c00001567983 */ /* 0x000ee20000100800 */
[----:B------:R-:W-:Y:S02]  /*2230*/  HADD2.F32 R102, -RZ, R102.H1_H1 ;  /* 0x30000066ff667230 */ /* 0x000fe40000004100 */
[----:B------:R-:W-:Y:S01]  /*2240*/  FADD.FTZ R244, R84, R244 ;  /* 0x000000f454f47221 */ /* 0x000fe20000010000 */
[----:B------:R-:W-:Y:S02]  /*2250*/  HADD2.F32 R106, -RZ, R106.H1_H1 ;  /* 0x3000006aff6a7230 */ /* 0x000fe40000004100 */
[----:B------:R-:W-:Y:S01]  /*2260*/  FFMA.FTZ R214, R108, R84, R214 ;  /* 0x000000546cd67223 */ /* 0x000fe200000100d6 */
[----:B------:R-:W-:Y:S02]  /*2270*/  FMUL.FTZ R84, R91, R102 ;  /* 0x000000665b547220 */ /* 0x000fe40000410000 */
[----:B------:R-:W-:Y:S01]  /*2280*/  FADD.FTZ R169, R106, R169 ;  /* 0x000000a96aa97221 */ /* 0x000fe20000010000 */
[-C--:B------:R-:W-:Y:S01]  /*2290*/  FFMA.FTZ R28, R109, R106.reuse, R28 ;  /* 0x0000006a6d1c7223 */ /* 0x080fe2000001001c */
[----:B--2---:R-:W-:-:S02]  /*22a0*/  FFMA.FTZ R106, R11, R106, R84 ;  /* 0x0000006a0b6a7223 */ /* 0x004fc40000010054 */
[----:B------:R-:W2:Y:S01]  /*22b0*/  LDL.LU R11, [R1+0x14] ;  /* 0x00001400010b7983 */ /* 0x000ea20000300800 */
[----:B------:R-:W-:-:S03]  /*22c0*/  HADD2.F32 R84, -RZ, R103.H0_H0 ;  /* 0x20000067ff547230 */ /* 0x000fc60000004100 */
[----:B------:R-:W2:Y:S02]  /*22d0*/  LDL R92, [R1+0xb4] ;  /* 0x0000b400015c7983 */ /* 0x000ea40000100800 */
[----:B----4-:R-:W-:Y:S02]  /*22e0*/  FMUL.FTZ R85, R90, R84 ;  /* 0x000000545a557220 */ /* 0x010fe40000410000 */
[----:B------:R-:W4:Y:S02]  /*22f0*/  LDL R91, [R1+0xb8] ;  /* 0x0000b800015b7983 */ /* 0x000f240000100800 */
[----:B---3--:R-:W-:Y:S02]  /*2300*/  FFMA.FTZ R110, R10, R110, R85 ;  /* 0x0000006e0a6e7223 */ /* 0x008fe40000010055 */
[----:B------:R-:W3:Y:S01]  /*2310*/  LDL R10, [R1+0xac] ;  /* 0x0000ac00010a7983 */ /* 0x000ee20000100800 */
[----:B------:R-:W-:-:S03]  /*2320*/  HADD2.F32 R103, -RZ, R103.H1_H1 ;  /* 0x30000067ff677230 */ /* 0x000fc60000004100 */
[----:B------:R-:W3:Y:S04]  /*2330*/  LDL R93, [R1+0xb0] ;  /* 0x0000b000015d7983 */ /* 0x000ee80000100800 */
[----:B------:R-:W3:Y:S01]  /*2340*/  LDL.LU R90, [R1+0x10] ;  /* 0x00001000015a7983 */ /* 0x000ee20000300800 */
[----:B------:R-:W-:-:S03]  /*2350*/  FMUL.FTZ R205, R87, R103 ;  /* 0x0000006757cd7220 */ /* 0x000fc60000410000 */
[----:B------:R-:W3:Y:S01]  /*2360*/  LDL.LU R87, [R1+0xc] ;  /* 0x00000c0001577983 */ /* 0x000ee20000300800 */
[----:B------:R-:W-:-:S03]  /*2370*/  FFMA.FTZ R205, R86, R107, R205 ;  /* 0x0000006b56cd7223 */ /* 0x000fc600000100cd */
[----:B------:R-:W3:Y:S01]  /*2380*/  LDL R86, [R1+0xa4] ;  /* 0x0000a40001567983 */ /* 0x000ee20000100800 */
[----:B------:R-:W-:Y:S01]  /*2390*/  FADD.FTZ R242, R84, R242 ;  /* 0x000000f254f27221 */ /* 0x000fe20000010000 */
[----:B------:R-:W-:Y:S01]  /*23a0*/  FFMA.FTZ R216, R204, R84, R216 ;  /* 0x00000054ccd87223 */ /* 0x000fe200000100d8 */
[----:B------:R-:W-:Y:S02]  /*23b0*/  HADD2.F32 R84, -RZ, R116.H0_H0 ;  /* 0x20000074ff547230 */ /* 0x000fe40000004100 */
[----:B------:R-:W-:Y:S01]  /*23c0*/  FADD.FTZ R241, R103, R241 ;  /* 0x000000f167f17221 */ /* 0x000fe20000010000 */
[----:B------:R-:W-:Y:S01]  /*23d0*/  FFMA.FTZ R217, R206, R103, R217 ;  /* 0x00000067ced97223 */ /* 0x000fe200000100d9 */
[----:B------:R-:W-:Y:S01]  /*23e0*/  FADD.FTZ R103, -R189, R112 ;  /* 0x00000070bd677221 */ /* 0x000fe20000010100 */
[----:B------:R-:W-:Y:S01]  /*23f0*/  FADD.FTZ R243, R102, R243 ;  /* 0x000000f366f37221 */ /* 0x000fe20000010000 */
[----:B------:R-:W-:Y:S02]  /*2400*/  FFMA.FTZ R215, R109, R102, R215 ;  /* 0x000000666dd77223 */ /* 0x000fe400000100d7 */
[----:B------:R-:W-:Y:S01]  /*2410*/  FMUL.FTZ R103, R103, UR10 ;  /* 0x0000000a67677c20 */ /* 0x000fe20008410000 */
[----:B------:R-:W-:-:S03]  /*2420*/  HADD2.F32 R102, -RZ, R120.H0_H0 ;  /* 0x20000078ff667230 */ /* 0x000fc60000004100 */
[C---:B------:R-:W-:Y:S01]  /*2430*/  FFMA.FTZ R218, R103.reuse, R84, R218 ;  /* 0x0000005467da7223 */ /* 0x040fe200000100da */
[----:B------:R-:W-:Y:S02]  /*2440*/  HADD2.F32 R116, -RZ, R116.H1_H1 ;  /* 0x30000074ff747230 */ /* 0x000fe40000004100 */
[----:B------:R-:W-:Y:S01]  /*2450*/  FADD.FTZ R166, R102, R166 ;  /* 0x000000a666a67221 */ /* 0x000fe20000010000 */
[----:B------:R-:W-:Y:S01]  /*2460*/  FFMA.FTZ R25, R103, R102, R25 ;  /* 0x0000006667197223 */ /* 0x000fe20000010019 */
[----:B--2---:R-:W-:-:S05]  /*2470*/  FADD.FTZ R11, R84, R11 ;  /* 0x0000000b540b7221 */ /* 0x004fca0000010000 */
[----:B------:R2:W-:Y:S01]  /*2480*/  STL [R1+0x14], R11 ;  /* 0x0000140b01007387 */ /* 0x0005e20000100800 */
[----:B------:R-:W-:-:S04]  /*2490*/  FMUL.FTZ R84, R92, R84 ;  /* 0x000000545c547220 */ /* 0x000fc80000410000 */
[----:B----4-:R-:W-:Y:S01]  /*24a0*/  FFMA.FTZ R102, R91, R102, R84 ;  /* 0x000000665b667223 */ /* 0x010fe20000010054 */
[----:B--2---:R-:W2:Y:S04]  /*24b0*/  LDL R11, [R1+0xa8] ;  /* 0x0000a800010b7983 */ /* 0x004ea80000100800 */
[----:B------:R-:W4:Y:S01]  /*24c0*/  LDL.LU R92, [R1+0x8] ;  /* 0x00000800015c7983 */ /* 0x000f220000300800 */
[----:B---3--:R-:W-:-:S03]  /*24d0*/  FMUL.FTZ R84, R10, R116 ;  /* 0x000000740a547220 */ /* 0x008fc60000410000 */
[----:B------:R-:W3:Y:S04]  /*24e0*/  LDL R91, [R1+0x9c] ;  /* 0x00009c00015b7983 */ /* 0x000ee80000100800 */
[----:B------:R-:W3:Y:S01]  /*24f0*/  LDL R10, [R1+0xa0] ;  /* 0x0000a000010a7983 */ /* 0x000ee20000100800 */
[----:B------:R-:W-:Y:S02]  /*2500*/  HADD2.F32 R107, -RZ, R120.H1_H1 ;  /* 0x30000078ff6b7230 */ /* 0x000fe40000004100 */
[----:B------:R-:W-:Y:S01]  /*2510*/  FADD.FTZ R90, R116, R90 ;  /* 0x0000005a745a7221 */ /* 0x000fe20000010000 */
[----:B------:R-:W3:Y:S02]  /*2520*/  LDL R85, [R1+0x94] ;  /* 0x0000940001557983 */ /* 0x000ee40000100800 */
[----:B------:R-:W-:Y:S01]  /*2530*/  FADD.FTZ R165, R107, R165 ;  /* 0x000000a56ba57221 */ /* 0x000fe20000010000 */
[-C--:B------:R-:W-:Y:S01]  /*2540*/  FFMA.FTZ R24, R111, R107.reuse, R24 ;  /* 0x0000006b6f187223 */ /* 0x080fe20000010018 */
[----:B------:R-:W-:Y:S01]  /*2550*/  FFMA.FTZ R107, R93, R107, R84 ;  /* 0x0000006b5d6b7223 */ /* 0x000fe20000010054 */
[----:B------:R-:W-:Y:S01]  /*2560*/  HADD2.F32 R84, -RZ, R117.H0_H0 ;  /* 0x20000075ff547230 */ /* 0x000fe20000004100 */
[----:B------:R0:W-:Y:S04]  /*2570*/  STL [R1+0x10], R90 ;  /* 0x0000105a01007387 */ /* 0x0001e80000100800 */
[----:B------:R-:W3:Y:S01]  /*2580*/  LDL R93, [R1+0x98] ;  /* 0x00009800015d7983 */ /* 0x000ee20000100800 */
[----:B------:R-:W-:-:S03]  /*2590*/  FADD.FTZ R87, R84, R87 ;  /* 0x0000005754577221 */ /* 0x000fc60000010000 */
[----:B0-----:R-:W3:Y:S01]  /*25a0*/  LDL.LU R90, [R1+0x3c] ;  /* 0x00003c00015a7983 */ /* 0x001ee20000300800 */
[----:B------:R-:W-:-:S03]  /*25b0*/  FMUL.FTZ R113, R113, UR10 ;  /* 0x0000000a71717c20 */ /* 0x000fc60008410000 */
[----:B------:R0:W-:Y:S01]  /*25c0*/  STL [R1+0xc], R87 ;  /* 0x00000c5701007387 */ /* 0x0001e20000100800 */
[-C--:B------:R-:W-:Y:S01]  /*25d0*/  FFMA.FTZ R220, R113, R84.reuse, R220 ;  /* 0x0000005471dc7223 */ /* 0x080fe200000100dc */
[----:B------:R-:W-:Y:S02]  /*25e0*/  FMUL.FTZ R84, R86, R84 ;  /* 0x0000005456547220 */ /* 0x000fe40000410000 */
[----:B------:R-:W3:Y:S04]  /*25f0*/  LDL R86, [R1+0x90] ;  /* 0x0000900001567983 */ /* 0x000ee80000100800 */
[----:B0-----:R-:W3:Y:S01]  /*2600*/  LDL R87, [R1+0x8c] ;  /* 0x00008c0001577983 */ /* 0x001ee20000100800 */
[----:B------:R-:W-:Y:S02]  /*2610*/  HADD2.F32 R112, -RZ, R121.H0_H0 ;  /* 0x20000079ff707230 */ /* 0x000fe40000004100 */
[----:B------:R-:W-:Y:S01]  /*2620*/  FADD.FTZ R114, -R189, R115 ;  /* 0x00000073bd727221 */ /* 0x000fe20000010100 */
[----:B------:R-:W-:-:S02]  /*2630*/  HADD2.F32 R117, -RZ, R117.H1_H1 ;  /* 0x30000075ff757230 */ /* 0x000fc40000004100 */
[----:B------:R-:W-:Y:S01]  /*2640*/  FADD.FTZ R164, R112, R164 ;  /* 0x000000a470a47221 */ /* 0x000fe20000010000 */
[----:B------:R-:W-:Y:S01]  /*2650*/  FFMA.FTZ R23, R113, R112, R23 ;  /* 0x0000007071177223 */ /* 0x000fe20000010017 */
[----:B------:R-:W-:Y:S01]  /*2660*/  FMUL.FTZ R114, R114, UR10 ;  /* 0x0000000a72727c20 */ /* 0x000fe20008410000 */
[----:B------:R-:W-:-:S03]  /*2670*/  HADD2.F32 R115, -RZ, R121.H1_H1 ;  /* 0x30000079ff737230 */ /* 0x000fc60000004100 */
[C---:B------:R-:W-:Y:S02]  /*2680*/  FFMA.FTZ R233, R114.reuse, R117, R233 ;  /* 0x0000007572e97223 */ /* 0x040fe400000100e9 */
[----:B------:R-:W-:Y:S01]  /*2690*/  FADD.FTZ R155, R115, R155 ;  /* 0x0000009b739b7221 */ /* 0x000fe20000010000 */
[----:B------:R-:W-:Y:S01]  /*26a0*/  FFMA.FTZ R22, R114, R115, R22 ;  /* 0x0000007372167223 */ /* 0x000fe20000010016 */
[----:B--2---:R-:W-:Y:S02]  /*26b0*/  FFMA.FTZ R112, R11, R112, R84 ;  /* 0x000000700b707223 */ /* 0x004fe40000010054 */
[----:B------:R-:W2:Y:S01]  /*26c0*/  LDL.LU R11, [R1+0x38] ;  /* 0x00003800010b7983 */ /* 0x000ea20000300800 */
[----:B----4-:R-:W-:Y:S01]  /*26d0*/  FADD.FTZ R92, R117, R92 ;  /* 0x0000005c755c7221 */ /* 0x010fe20000010000 */
[----:B---3--:R-:W-:-:S04]  /*26e0*/  FMUL.FTZ R117, R91, R117 ;  /* 0x000000755b757220 */ /* 0x008fc80000410000 */
[----:B------:R0:W-:Y:S01]  /*26f0*/  STL [R1+0x8], R92 ;  /* 0x0000085c01007387 */ /* 0x0001e20000100800 */
[----:B------:R-:W-:-:S03]  /*2700*/  FFMA.FTZ R115, R10, R115, R117 ;  /* 0x000000730a737223 */ /* 0x000fc60000010075 */
[----:B------:R-:W3:Y:S01]  /*2710*/  LDL R10, [R1+0x84] ;  /* 0x00008400010a7983 */ /* 0x000ee20000100800 */
[----:B------:R-:W-:Y:S01]  /*2720*/  FADD.FTZ R117, -R189, R124 ;  /* 0x0000007cbd757221 */ /* 0x000fe20000010100 */
[----:B------:R-:W-:-:S03]  /*2730*/  HADD2.F32 R84, -RZ, R118.H0_H0 ;  /* 0x20000076ff547230 */ /* 0x000fc60000004100 */
[----:B------:R-:W-:Y:S01]  /*2740*/  FMUL.FTZ R117, R117, UR10 ;  /* 0x0000000a75757c20 */ /* 0x000fe20008410000 */
[----:B------:R-:W-:Y:S01]  /*2750*/  FFMA.FTZ R219, R111, R116, R219 ;  /* 0x000000746fdb7223 */ /* 0x000fe200000100db */
[--C-:B------:R-:W-:Y:S02]  /*2760*/  HADD2.F32 R116, -RZ, R122.reuse.H0_H0 ;  /* 0x2000007aff747230 */ /* 0x100fe40000004100 */
[-C--:B------:R-:W-:Y:S01]  /*2770*/  FMUL.FTZ R85, R85, R84.reuse ;  /* 0x0000005455557220 */ /* 0x080fe20000410000 */
[C---:B------:R-:W-:Y:S01]  /*2780*/  FFMA.FTZ R234, R117.reuse, R84, R234 ;  /* 0x0000005475ea7223 */ /* 0x040fe200000100ea */
[----:B0-----:R-:W4:Y:S01]  /*2790*/  LDL R92, [R1+0x88] ;  /* 0x00008800015c7983 */ /* 0x001f220000100800 */
[----:B------:R-:W-:Y:S02]  /*27a0*/  HADD2.F32 R120, -RZ, R122.H1_H1 ;  /* 0x3000007aff787230 */ /* 0x000fe40000004100 */
[----:B------:R-:W-:Y:S01]  /*27b0*/  FADD.FTZ R154, R116, R154 ;  /* 0x0000009a749a7221 */ /* 0x000fe20000010000 */
[----:B------:R-:W-:Y:S01]  /*27c0*/  FFMA.FTZ R21, R117, R116, R21 ;  /* 0x0000007475157223 */ /* 0x000fe20000010015 */
[----:B------:R-:W4:Y:S01]  /*27d0*/  LDL.LU R91, [R1+0x34] ;  /* 0x00003400015b7983 */ /* 0x000f220000300800 */
[----:B------:R-:W-:Y:S01]  /*27e0*/  FADD.FTZ R90, R84, R90 ;  /* 0x0000005a545a7221 */ /* 0x000fe20000010000 */
[----:B------:R-:W-:-:S02]  /*27f0*/  HADD2.F32 R84, -RZ, R118.H1_H1 ;  /* 0x30000076ff547230 */ /* 0x000fc40000004100 */
[----:B------:R-:W-:Y:S01]  /*2800*/  FADD.FTZ R118, -R189, R125 ;  /* 0x0000007dbd767221 */ /* 0x000fe20000010100 */
[----:B------:R-:W-:-:S03]  /*2810*/  FFMA.FTZ R116, R93, R116, R85 ;  /* 0x000000745d747223 */ /* 0x000fc60000010055 */
[----:B------:R-:W-:Y:S01]  /*2820*/  FMUL.FTZ R118, R118, UR10 ;  /* 0x0000000a76767c20 */ /* 0x000fe20008410000 */
[----:B------:R0:W-:Y:S01]  /*2830*/  STL [R1+0x3c], R90 ;  /* 0x00003c5a01007387 */ /* 0x0001e20000100800 */
[----:B------:R-:W-:Y:S02]  /*2840*/  FADD.FTZ R153, R120, R153 ;  /* 0x0000009978997221 */ /* 0x000fe40000010000 */
[----:B------:R-:W-:Y:S01]  /*2850*/  FFMA.FTZ R20, R118, R120, R20 ;  /* 0x0000007876147223 */ /* 0x000fe20000010014 */
[----:B------:R-:W-:Y:S02]  /*2860*/  FMUL.FTZ R85, R87, R84 ;  /* 0x0000005457557220 */ /* 0x000fe40000410000 */
[----:B------:R-:W4:Y:S02]  /*2870*/  LDL R87, [R1+0x80] ;  /* 0x0000800001577983 */ /* 0x000f240000100800 */
[----:B------:R-:W-:Y:S02]  /*2880*/  FFMA.FTZ R120, R86, R120, R85 ;  /* 0x0000007856787223 */ /* 0x000fe40000010055 */
[----:B0-----:R-:W4:Y:S04]  /*2890*/  LDL R90, [R1+0x7c] ;  /* 0x00007c00015a7983 */ /* 0x001f280000100800 */
[----:B------:R-:W4:Y:S01]  /*28a0*/  LDL.LU R86, [R1+0x30] ;  /* 0x0000300001567983 */ /* 0x000f220000300800 */
[----:B-1----:R-:W-:-:S03]  /*28b0*/  @P1 IMAD.WIDE.U32 R128, R185, 0x20, R128 ;  /* 0x00000020b9801825 */ /* 0x002fc600078e0080 */
[----:B------:R-:W4:Y:S01]  /*28c0*/  LDL.LU R94, [R1+0x2c] ;  /* 0x00002c00015e7983 */ /* 0x000f220000300800 */
[----:B------:R-:W-:-:S03]  /*28d0*/  @P1 IMAD.WIDE.U32 R130, R184, 0x20, R130 ;  /* 0x00000020b8821825 */ /* 0x000fc600078e0082 */
[----:B------:R-:W5:Y:S01]  /*28e0*/  @P1 LDG.E.128 R48, desc[UR16][R128.64] ;  /* 0x0000001080301981 */ /* 0x000f62000c1e1d00 */
[----:B------:R-:W-:-:S03]  /*28f0*/  IMAD.WIDE.U32 R140, R2, 0x20, R140 ;  /* 0x00000020028c7825 */ /* 0x000fc600078e008c */
[----:B------:R0:W5:Y:S04]  /*2900*/  @P1 LDG.E.128 R52, desc[UR16][R128.64+0x10] ;  /* 0x0000101080341981 */ /* 0x000168000c1e1d00 */
[----:B------:R-:W5:Y:S04]  /*2910*/  @P1 LDG.E.128 R56, desc[UR16][R130.64] ;  /* 0x0000001082381981 */ /* 0x000f68000c1e1d00 */
[----:B------:R1:W5:Y:S01]  /*2920*/  @P1 LDG.E.128 R60, desc[UR16][R130.64+0x10] ;  /* 0x00001010823c1981 */ /* 0x000362000c1e1d00 */
[----:B------:R-:W-:-:S03]  /*2930*/  FFMA.FTZ R235, R118, R84, R235 ;  /* 0x0000005476eb7223 */ /* 0x000fc600000100eb */
[----:B------:R-:W4:Y:S01]  /*2940*/  LDG.E.128 R128, desc[UR16][R140.64] ;  /* 0x000000108c807981 */ /* 0x000f22000c1e1d00 */
[C---:B------:R-:W-:Y:S01]  /*2950*/  FADD.FTZ R121, -R189.reuse, R126 ;  /* 0x0000007ebd797221 */ /* 0x040fe20000010100 */
[----:B--2---:R-:W-:Y:S01]  /*2960*/  FADD.FTZ R11, R84, R11 ;  /* 0x0000000b540b7221 */ /* 0x004fe20000010000 */
[----:B------:R-:W-:Y:S02]  /*2970*/  HADD2.F32 R84, -RZ, R119.H0_H0 ;  /* 0x20000077ff547230 */ /* 0x000fe40000004100 */
[----:B------:R-:W-:Y:S01]  /*2980*/  FADD.FTZ R124, -R189, R127 ;  /* 0x0000007fbd7c7221 */ /* 0x000fe20000010100 */
[----:B------:R-:W-:Y:S01]  /*2990*/  HADD2.F32 R122, -RZ, R123.H0_H0 ;  /* 0x2000007bff7a7230 */ /* 0x000fe20000004100 */
[----:B------:R-:W2:Y:S04]  /*29a0*/  LDG.E.128 R140, desc[UR16][R140.64+0x10] ;  /* 0x000010108c8c7981 */ /* 0x000ea8000c1e1d00 */
[----:B------:R0:W-:Y:S01]  /*29b0*/  STL [R1+0x38], R11 ;  /* 0x0000380b01007387 */ /* 0x0001e20000100800 */
[----:B---3--:R-:W-:Y:S01]  /*29c0*/  FMUL.FTZ R85, R10, R84 ;  /* 0x000000540a557220 */ /* 0x008fe20000410000 */
[----:B------:R-:W-:-:S02]  /*29d0*/  FMUL.FTZ R121, R121, UR10 ;  /* 0x0000000a79797c20 */ /* 0x000fc40008410000 */
[----:B------:R-:W3:Y:S04]  /*29e0*/  LDL R10, [R1+0x78] ;  /* 0x00007800010a7983 */ /* 0x000ee80000100800 */
[----:B0-----:R-:W2:Y:S01]  /*29f0*/  LDL R11, [R1+0x74] ;  /* 0x00007400010b7983 */ /* 0x001ea20000100800 */
[----:B------:R-:W-:Y:S02]  /*2a00*/  HADD2.F32 R119, -RZ, R119.H1_H1 ;  /* 0x30000077ff777230 */ /* 0x000fe40000004100 */
[----:B------:R-:W-:Y:S01]  /*2a10*/  FADD.FTZ R152, R122, R152 ;  /* 0x000000987a987221 */ /* 0x000fe20000010000 */
[----:B------:R-:W3:Y:S01]  /*2a20*/  LDL R93, [R1+0x6c] ;  /* 0x00006c00015d7983 */ /* 0x000ee20000100800 */
[-C--:B------:R-:W-:Y:S01]  /*2a30*/  FFMA.FTZ R19, R121, R122.reuse, R19 ;  /* 0x0000007a79137223 */ /* 0x080fe20000010013 */
[----:B----4-:R-:W-:Y:S01]  /*2a40*/  FFMA.FTZ R122, R92, R122, R85 ;  /* 0x0000007a5c7a7223 */ /* 0x010fe20000010055 */
[----:B------:R-:W-:Y:S01]  /*2a50*/  FADD.FTZ R91, R84, R91 ;  /* 0x0000005b545b7221 */ /* 0x000fe20000010000 */
[----:B------:R-:W4:Y:S01]  /*2a60*/  LDL R92, [R1+0x70] ;  /* 0x00007000015c7983 */ /* 0x000f220000100800 */
[----:B------:R-:W-:-:S03]  /*2a70*/  HADD2.F32 R123, -RZ, R123.H1_H1 ;  /* 0x3000007bff7b7230 */ /* 0x000fc60000004100 */
[----:B------:R0:W-:Y:S01]  /*2a80*/  STL [R1+0x34], R91 ;  /* 0x0000345b01007387 */ /* 0x0001e20000100800 */
[----:B------:R-:W-:-:S03]  /*2a90*/  FFMA.FTZ R236, R121, R84, R236 ;  /* 0x0000005479ec7223 */ /* 0x000fc600000100ec */
[----:B0-----:R-:W4:Y:S01]  /*2aa0*/  LDL.LU R91, [R1+0x28] ;  /* 0x00002800015b7983 */ /* 0x001f220000300800 */
[----:B------:R-:W-:-:S03]  /*2ab0*/  FMUL.FTZ R125, R90, R119 ;  /* 0x000000775a7d7220 */ /* 0x000fc60000410000 */
[----:B------:R-:W4:Y:S01]  /*2ac0*/  LDL.LU R90, [R1+0x24] ;  /* 0x00002400015a7983 */ /* 0x000f220000300800 */
[----:B------:R-:W-:Y:S01]  /*2ad0*/  FADD.FTZ R86, R119, R86 ;  /* 0x0000005677567221 */ /* 0x000fe20000010000 */
[-C--:B------:R-:W-:Y:S02]  /*2ae0*/  FFMA.FTZ R125, R87, R123.reuse, R125 ;  /* 0x0000007b577d7223 */ /* 0x080fe4000001007d */
[----:B------:R-:W4:Y:S04]  /*2af0*/  LDL R87, [R1+0x64] ;  /* 0x0000640001577983 */ /* 0x000f280000100800 */
[----:B------:R0:W-:Y:S01]  /*2b00*/  STL [R1+0x30], R86 ;  /* 0x0000305601007387 */ /* 0x0001e20000100800 */
[----:B------:R-:W-:Y:S02]  /*2b10*/  HADD2.F32 R84, -RZ, R132.H0_H0 ;  /* 0x20000084ff547230 */ /* 0x000fe40000004100 */
[----:B------:R-:W-:Y:S01]  /*2b20*/  FMUL.FTZ R124, R124, UR10 ;  /* 0x0000000a7c7c7c20 */ /* 0x000fe20008410000 */
[----:B0-----:R-:W4:Y:S02]  /*2b30*/  LDL R86, [R1+0x68] ;  /* 0x0000680001567983 */ /* 0x001f240000100800 */
[----:B------:R-:W-:Y:S01]  /*2b40*/  FADD.FTZ R94, R84, R94 ;  /* 0x0000005e545e7221 */ /* 0x000fe20000010000 */
[----:B------:R-:W-:Y:S01]  /*2b50*/  FADD.FTZ R151, R123, R151 ;  /* 0x000000977b977221 */ /* 0x000fe20000010000 */
[----:B------:R-:W-:-:S03]  /*2b60*/  FFMA.FTZ R18, R124, R123, R18 ;  /* 0x0000007b7c127223 */ /* 0x000fc60000010012 */
[----:B------:R-:W-:Y:S04]  /*2b70*/  STL [R1+0x2c], R94 ;  /* 0x00002c5e01007387 */ /* 0x000fe80000100800 */
[----:B------:R-:W4:Y:S01]  /*2b80*/  LDL.LU R85, [R1+0x20] ;  /* 0x0000200001557983 */ /* 0x000f220000300800 */
[----:B------:R-:W-:Y:S01]  /*2b90*/  FADD.FTZ R123, -R189, R128 ;  /* 0x00000080bd7b7221 */ /* 0x000fe20000010100 */
[----:B------:R-:W-:-:S03]  /*2ba0*/  FFMA.FTZ R237, R124, R119, R237 ;  /* 0x000000777ced7223 */ /* 0x000fc600000100ed */
[----:B------:R-:W-:Y:S01]  /*2bb0*/  FMUL.FTZ R123, R123, UR10 ;  /* 0x0000000a7b7b7c20 */ /* 0x000fe20008410000 */
[----:B------:R-:W-:-:S03]  /*2bc0*/  HADD2.F32 R119, -RZ, R136.H0_H0 ;  /* 0x20000088ff777230 */ /* 0x000fc60000004100 */
[-C--:B------:R-:W-:Y:S02]  /*2bd0*/  FFMA.FTZ R238, R123, R84.reuse, R238 ;  /* 0x000000547bee7223 */ /* 0x080fe400000100ee */
[----:B------:R-:W-:Y:S01]  /*2be0*/  FADD.FTZ R150, R119, R150 ;  /* 0x0000009677967221 */ /* 0x000fe20000010000 */
[-C--:B------:R-:W-:Y:S01]  /*2bf0*/  FFMA.FTZ R17, R123, R119.reuse, R17 ;  /* 0x000000777b117223 */ /* 0x080fe20000010011 */
[----:B--2---:R-:W-:Y:S02]  /*2c00*/  FMUL.FTZ R84, R11, R84 ;  /* 0x000000540b547220 */ /* 0x004fe40000410000 */
[----:B------:R-:W2:Y:S02]  /*2c10*/  LDL R11, [R1+0x5c] ;  /* 0x00005c00010b7983 */ /* 0x000ea40000100800 */
[----:B---3--:R-:W-:Y:S02]  /*2c20*/  FFMA.FTZ R119, R10, R119, R84 ;  /* 0x000000770a777223 */ /* 0x008fe40000010054 */
[----:B------:R-:W3:Y:S01]  /*2c30*/  LDL R10, [R1+0x60] ;  /* 0x00006000010a7983 */ /* 0x000ee20000100800 */
[----:B------:R-:W-:Y:S01]  /*2c40*/  FADD.FTZ R126, -R189, R129 ;  /* 0x00000081bd7e7221 */ /* 0x000fe20000010100 */
[----:B------:R-:W-:-:S02]  /*2c50*/  HADD2.F32 R132, -RZ, R132.H1_H1 ;  /* 0x30000084ff847230 */ /* 0x000fc40000004100 */
[----:B------:R-:W-:Y:S02]  /*2c60*/  HADD2.F32 R127, -RZ, R136.H1_H1 ;  /* 0x30000088ff7f7230 */ /* 0x000fe40000004100 */
[----:B------:R-:W-:Y:S01]  /*2c70*/  FMUL.FTZ R126, R126, UR10 ;  /* 0x0000000a7e7e7c20 */ /* 0x000fe20008410000 */
[----:B------:R-:W-:Y:S01]  /*2c80*/  FMUL.FTZ R84, R93, R132 ;  /* 0x000000845d547220 */ /* 0x000fe20000410000 */
[----:B------:R-:W-:Y:S01]  /*2c90*/  FADD.FTZ R128, -R189, R130 ;  /* 0x00000082bd807221 */ /* 0x000fe20000010100 */
[----:B------:R-:W-:Y:S01]  /*2ca0*/  FADD.FTZ R149, R127, R149 ;  /* 0x000000957f957221 */ /* 0x000fe20000010000 */
[-C--:B------:R-:W-:Y:S01]  /*2cb0*/  FFMA.FTZ R16, R126, R127.reuse, R16 ;  /* 0x0000007f7e107223 */ /* 0x080fe20000010010 */
[----:B----4-:R-:W-:Y:S01]  /*2cc0*/  FFMA.FTZ R127, R92, R127, R84 ;  /* 0x0000007f5c7f7223 */ /* 0x010fe20000010054 */
[----:B------:R-:W-:Y:S02]  /*2cd0*/  HADD2.F32 R84, -RZ, R133.H0_H0 ;  /* 0x20000085ff547230 */ /* 0x000fe40000004100 */
[----:B------:R-:W-:Y:S01]  /*2ce0*/  FMUL.FTZ R128, R128, UR10 ;  /* 0x0000000a80807c20 */ /* 0x000fe20008410000 */
[----:B------:R-:W-:-:S03]  /*2cf0*/  HADD2.F32 R129, -RZ, R137.H0_H0 ;  /* 0x20000089ff817230 */ /* 0x000fc60000004100 */
[CC--:B------:R-:W-:Y:S02]  /*2d00*/  FFMA.FTZ R240, R128.reuse, R84.reuse, R240 ;  /* 0x0000005480f07223 */ /* 0x0c0fe400000100f0 */
[----:B------:R-:W-:Y:S01]  /*2d10*/  FADD.FTZ R148, R129, R148 ;  /* 0x0000009481947221 */ /* 0x000fe20000010000 */
[----:B------:R-:W-:Y:S01]  /*2d20*/  FFMA.FTZ R15, R128, R129, R15 ;  /* 0x00000081800f7223 */ /* 0x000fe2000001000f */
[----:B------:R-:W-:Y:S01]  /*2d30*/  FADD.FTZ R90, R84, R90 ;  /* 0x0000005a545a7221 */ /* 0x000fe20000010000 */
[----:B------:R-:W-:Y:S01]  /*2d40*/  FMUL.FTZ R84, R87, R84 ;  /* 0x0000005457547220 */ /* 0x000fe20000410000 */
[----:B------:R-:W-:-:S03]  /*2d50*/  HADD2.F32 R133, -RZ, R133.H1_H1 ;  /* 0x30000085ff857230 */ /* 0x000fc60000004100 */
[----:B------:R-:W-:Y:S01]  /*2d60*/  FFMA.FTZ R129, R86, R129, R84 ;  /* 0x0000008156817223 */ /* 0x000fe20000010054 */
[----:B------:R-:W-:-:S04]  /*2d70*/  FADD.FTZ R84, RZ, R187 ;  /* 0x000000bbff547221 */ /* 0x000fc80000010000 */
[----:B------:R-:W-:-:S04]  /*2d80*/  FADD.FTZ R84, R188, R84 ;  /* 0x00000054bc547221 */ /* 0x000fc80000010000 */
[----:B------:R-:W-:Y:S01]  /*2d90*/  FADD.FTZ R84, R191, R84 ;  /* 0x00000054bf547221 */ /* 0x000fe20000010000 */
[----:B------:R-:W-:Y:S01]  /*2da0*/  FADD.FTZ R91, R132, R91 ;  /* 0x0000005b845b7221 */ /* 0x000fe20000010000 */
[----:B-1----:R-:W-:Y:S02]  /*2db0*/  FADD.FTZ R130, -R189, R131 ;  /* 0x00000083bd827221 */ /* 0x002fe40000010100 */
[----:B------:R-:W-:Y:S01]  /*2dc0*/  FADD.FTZ R84, R89, R84 ;  /* 0x0000005459547221 */ /* 0x000fe20000010000 */
[----:B------:R-:W-:Y:S01]  /*2dd0*/  FADD.FTZ R85, R133, R85 ;  /* 0x0000005585557221 */ /* 0x000fe20000010000 */
[----:B------:R-:W-:Y:S01]  /*2de0*/  STL [R1+0x28], R91 ;  /* 0x0000285b01007387 */ /* 0x000fe20000100800 */
[----:B------:R-:W-:Y:S01]  /*2df0*/  FMUL.FTZ R130, R130, UR10 ;  /* 0x0000000a82827c20 */ /* 0x000fe20008410000 */
[----:B------:R-:W-:Y:S02]  /*2e00*/  FADD.FTZ R84, R193, R84 ;  /* 0x00000054c1547221 */ /* 0x000fe40000010000 */
[----:B------:R-:W-:Y:S01]  /*2e10*/  STL [R1+0x24], R90 ;  /* 0x0000245a01007387 */ /* 0x000fe20000100800 */
[----:B------:R-:W-:-:S02]  /*2e20*/  HADD2.F32 R131, -RZ, R137.H1_H1 ;  /* 0x30000089ff837230 */ /* 0x000fc40000004100 */
[----:B------:R-:W-:Y:S01]  /*2e30*/  FFMA.FTZ R248, R130, R133, R248 ;  /* 0x0000008582f87223 */ /* 0x000fe200000100f8 */
[----:B------:R0:W-:Y:S01]  /*2e40*/  STL [R1+0x20], R85 ;  /* 0x0000205501007387 */ /* 0x0001e20000100800 */
[----:B------:R-:W-:Y:S01]  /*2e50*/  FFMA.FTZ R239, R126, R132, R239 ;  /* 0x000000847eef7223 */ /* 0x000fe200000100ef */
[----:B------:R-:W-:Y:S01]  /*2e60*/  FADD.FTZ R183, R131, R183 ;  /* 0x000000b783b77221 */ /* 0x000fe20000010000 */
[----:B------:R-:W-:Y:S01]  /*2e70*/  FFMA.FTZ R14, R130, R131, R14 ;  /* 0x00000083820e7223 */ /* 0x000fe2000001000e */
[----:B------:R-:W4:Y:S01]  /*2e80*/  LDL R132, [R1+0x54] ;  /* 0x0000540001847983 */ /* 0x000f220000100800 */
[----:B------:R-:W-:Y:S02]  /*2e90*/  HADD2.F32 R87, -RZ, R138.H0_H0 ;  /* 0x2000008aff577230 */ /* 0x000fe40000004100 */
[----:B------:R-:W-:Y:S02]  /*2ea0*/  HADD2.F32 R245, -RZ, R134.H1_H1 ;  /* 0x30000086fff57230 */ /* 0x000fe40000004100 */
[C---:B------:R-:W-:Y:S01]  /*2eb0*/  FADD.FTZ R136, -R189.reuse, R140 ;  /* 0x0000008cbd887221 */ /* 0x040fe20000010100 */
[----:B------:R-:W-:Y:S01]  /*2ec0*/  FADD.FTZ R143, -R189, R143 ;  /* 0x0000008fbd8f7221 */ /* 0x000fe20000010100 */
[----:B0-----:R-:W-:Y:S01]  /*2ed0*/  FADD.FTZ R85, R197, R84 ;  /* 0x00000054c5557221 */ /* 0x001fe20000010000 */
[----:B------:R-:W0:Y:S03]  /*2ee0*/  LDC.64 R90, c[0x0][0x3b0] ;  /* 0x0000ec00ff5a7b82 */ /* 0x000e260000000a00 */
[----:B------:R-:W-:Y:S01]  /*2ef0*/  FADD.FTZ R86, R199, R85 ;  /* 0x00000055c7567221 */ /* 0x000fe20000010000 */
[----:B------:R-:W-:-:S04]  /*2f00*/  FFMA.FTZ R85, R0, R187, RZ ;  /* 0x000000bb00557223 */ /* 0x000fc800000100ff */
        /* <DEDUP_REMOVED lines=33> */
[----:B------:R-:W-:-:S03]  /*3120*/  HADD2.F32 R85, -RZ, R138.H1_H1 ;  /* 0x3000008aff557230 */ /* 0x000fc60000004100 */
[----:B------:R-:W-:Y:S01]  /*3130*/  FFMA.FTZ R138, R113, R112, R86 ;  /* 0x00000070718a7223 */ /* 0x000fe20000010056 */
[----:B------:R-:W-:Y:S02]  /*3140*/  HADD2.F32 R86, -RZ, R134.H0_H0 ;  /* 0x20000086ff567230 */ /* 0x000fe40000004100 */
[----:B------:R-:W4:Y:S01]  /*3150*/  LDL R134, [R1+0x44] ;  /* 0x0000440001867983 */ /* 0x000f220000100800 */
[C---:B------:R-:W-:Y:S01]  /*3160*/  FADD.FTZ R137, -R189.reuse, R141 ;  /* 0x0000008dbd897221 */ /* 0x040fe20000010100 */
[----:B------:R-:W-:Y:S01]  /*3170*/  FADD.FTZ R84, -R189, R142 ;  /* 0x0000008ebd547221 */ /* 0x000fe20000010100 */
[--C-:B------:R-:W-:Y:S02]  /*3180*/  HADD2.F32 R141, -RZ, R135.reuse.H0_H0 ;  /* 0x20000087ff8d7230 */ /* 0x100fe40000004100 */
[----:B------:R-:W-:Y:S02]  /*3190*/  HADD2.F32 R142, -RZ, R135.H1_H1 ;  /* 0x30000087ff8e7230 */ /* 0x000fe40000004100 */
[----:B------:R-:W4:Y:S01]  /*31a0*/  LDL R135, [R1+0x48] ;  /* 0x0000480001877983 */ /* 0x000f220000100800 */
[----:B------:R-:W-:-:S02]  /*31b0*/  HADD2.F32 R189, -RZ, R139.H0_H0 ;  /* 0x2000008bffbd7230 */ /* 0x000fc40000004100 */
[----:B------:R-:W-:Y:S02]  /*31c0*/  HADD2.F32 R140, -RZ, R139.H1_H1 ;  /* 0x3000008bff8c7230 */ /* 0x000fe40000004100 */
[----:B------:R-:W4:Y:S01]  /*31d0*/  LDL R139, [R1+0x40] ;  /* 0x00004000018b7983 */ /* 0x000f220000100800 */
[----:B--2---:R-:W-:-:S03]  /*31e0*/  FMUL.FTZ R133, R11, R133 ;  /* 0x000000850b857220 */ /* 0x004fc60000410000 */
[----:B------:R-:W2:Y:S01]  /*31f0*/  LDL R11, [R1+0x58] ;  /* 0x00005800010b7983 */ /* 0x000ea20000100800 */
[----:B---3--:R-:W-:-:S03]  /*3200*/  FFMA.FTZ R131, R10, R131, R133 ;  /* 0x000000830a837223 */ /* 0x008fc60000010085 */
[----:B------:R-:W3:Y:S04]  /*3210*/  LDL R133, [R1+0x4c] ;  /* 0x00004c0001857983 */ /* 0x000ee80000100800 */
[----:B------:R-:W3:Y:S01]  /*3220*/  LDL R10, [R1+0x50] ;  /* 0x00005000010a7983 */ /* 0x000ee20000100800 */
[----:B0-----:R-:W-:-:S04]  /*3230*/  IMAD.WIDE.U32 R96, R186, 0x8, R90 ;  /* 0x00000008ba607825 */ /* 0x001fc800078e005a */
[--C-:B------:R-:W-:Y:S02]  /*3240*/  IMAD.WIDE.U32 R94, R185, 0x8, R90.reuse ;  /* 0x00000008b95e7825 */ /* 0x100fe400078e005a */
[----:B------:R-:W5:Y:S02]  /*3250*/  LDG.E.64 R96, desc[UR16][R96.64] ;  /* 0x0000001060607981 */ /* 0x000f64000c1e1b00 */
[--C-:B------:R-:W-:Y:S02]  /*3260*/  IMAD.WIDE.U32 R92, R184, 0x8, R90.reuse ;  /* 0x00000008b85c7825 */ /* 0x100fe400078e005a */
[----:B------:R-:W5:Y:S02]  /*3270*/  LDG.E.64 R94, desc[UR16][R94.64] ;  /* 0x000000105e5e7981 */ /* 0x000f64000c1e1b00 */
[----:B------:R-:W-:Y:S02]  /*3280*/  IMAD.WIDE.U32 R90, R2, 0x8, R90 ;  /* 0x00000008025a7825 */ /* 0x000fe400078e005a */
[----:B------:R-:W5:Y:S04]  /*3290*/  LDG.E.64 R92, desc[UR16][R92.64] ;  /* 0x000000105c5c7981 */ /* 0x000f68000c1e1b00 */
[----:B------:R-:W5:Y:S01]  /*32a0*/  LDG.E.64 R90, desc[UR16][R90.64] ;  /* 0x000000105a5a7981 */ /* 0x000f62000c1e1b00 */
[----:B------:R-:W-:Y:S01]  /*32b0*/  FFMA.FTZ R138, R114, R115, R138 ;  /* 0x00000073728a7223 */ /* 0x000fe2000001008a */
[----:B----4-:R-:W-:-:S03]  /*32c0*/  FMUL.FTZ R132, R132, R86 ;  /* 0x0000005684847220 */ /* 0x010fc60000410000 */
        /* <DEDUP_REMOVED lines=12> */
[----:B------:R-:W-:-:S03]  /*3390*/  FMUL.FTZ R136, R136, UR10 ;  /* 0x0000000a88887c20 */ /* 0x000fc60008410000 */
[----:B------:R-:W-:Y:S01]  /*33a0*/  FFMA.FTZ R138, R130, R131, R138 ;  /* 0x00000083828a7223 */ /* 0x000fe2000001008a */
[----:B------:R-:W-:Y:S01]  /*33b0*/  FMUL.FTZ R137, R137, UR10 ;  /* 0x0000000a89897c20 */ /* 0x000fe20008410000 */
[----:B------:R-:W-:Y:S01]  /*33c0*/  FADD.FTZ R147, R87, R147 ;  /* 0x0000009357937221 */ /* 0x000fe20000010000 */
[----:B------:R-:W-:Y:S01]  /*33d0*/  FFMA.FTZ R13, R136, R87, R13 ;  /* 0x00000057880d7223 */ /* 0x000fe2000001000d */
[----:B------:R-:W-:-:S04]  /*33e0*/  FMUL.FTZ R134, R134, R141 ;  /* 0x0000008d86867220 */ /* 0x000fc80000410000 */
[----:B------:R-:W-:Y:S01]  /*33f0*/  FFMA.FTZ R134, R135, R189, R134 ;  /* 0x000000bd87867223 */ /* 0x000fe20000010086 */
[----:B------:R-:W-:-:S04]  /*3400*/  FMUL.FTZ R135, R247, R142 ;  /* 0x0000008ef7877220 */ /* 0x000fc80000410000 */
[----:B------:R-:W-:Y:S01]  /*3410*/  FFMA.FTZ R135, R139, R140, R135 ;  /* 0x0000008c8b877223 */ /* 0x000fe20000010087 */
[----:B--2---:R-:W-:Y:S02]  /*3420*/  FFMA.FTZ R132, R11, R87, R132 ;  /* 0x000000570b847223 */ /* 0x004fe40000010084 */
[----:B------:R0:W5:Y:S01]  /*3430*/  LDL.LU R11, [R1+0x140] ;  /* 0x00014000010b7983 */ /* 0x0001620000300800 */
[----:B---3--:R-:W-:-:S04]  /*3440*/  FMUL.FTZ R133, R133, R245 ;  /* 0x000000f585857220 */ /* 0x008fc80000410000 */
[----:B------:R-:W-:Y:S02]  /*3450*/  FFMA.FTZ R133, R10, R85, R133 ;  /* 0x000000550a857223 */ /* 0x000fe40000010085 */
[----:B------:R0:W5:Y:S01]  /*3460*/  LDL.LU R10, [R1+0x13c] ;  /* 0x00013c00010a7983 */ /* 0x0001620000300800 */
[----:B------:R-:W-:Y:S01]  /*3470*/  FADD.FTZ R246, R246, R132 ;  /* 0x00000084f6f67221 */ /* 0x000fe20000010000 */
[----:B------:R-:W-:-:S03]  /*3480*/  FFMA.FTZ R139, R136, R132, R138 ;  /* 0x00000084888b7223 */ /* 0x000fc6000001008a */
[----:B------:R-:W-:Y:S01]  /*3490*/  FADD.FTZ R246, R246, R133 ;  /* 0x00000085f6f67221 */ /* 0x000fe20000010000 */
[----:B------:R-:W-:Y:S01]  /*34a0*/  FMUL.FTZ R138, R84, UR10 ;  /* 0x0000000a548a7c20 */ /* 0x000fe20008410000 */
[----:B------:R-:W-:Y:S02]  /*34b0*/  FFMA.FTZ R84, R137, R133, R139 ;  /* 0x0000008589547223 */ /* 0x000fe4000001008b */
[----:B------:R-:W-:Y:S01]  /*34c0*/  FADD.FTZ R246, R246, R134 ;  /* 0x00000086f6f67221 */ /* 0x000fe20000010000 */
[----:B------:R-:W-:Y:S01]  /*34d0*/  FMUL.FTZ R139, R143, UR10 ;  /* 0x0000000a8f8b7c20 */ /* 0x000fe20008410000 */
[----:B------:R-:W-:Y:S02]  /*34e0*/  FFMA.FTZ R84, R138, R134, R84 ;  /* 0x000000868a547223 */ /* 0x000fe40000010054 */
[----:B------:R-:W-:Y:S02]  /*34f0*/  FADD.FTZ R246, R246, R135 ;  /* 0x00000087f6f67221 */ /* 0x000fe40000010000 */
[----:B------:R-:W-:-:S03]  /*3500*/  FFMA.FTZ R84, R139, R135, R84 ;  /* 0x000000878b547223 */ /* 0x000fc60000010054 */
        /* <DEDUP_REMOVED lines=12> */
[----:B------:R-:W1:Y:S01]  /*35d0*/  SHFL.DOWN PT, R143, R87, 0x2, 0x1f ;  /* 0x08401f00578f7f89 */ /* 0x000e6200000e0000 */
[----:B------:R-:W-:Y:S01]  /*35e0*/  FADD.FTZ R3, R85, R3 ;  /* 0x0000000355037221 */ /* 0x000fe20000010000 */
[----:B------:R-:W-:Y:S01]  /*35f0*/  FFMA.FTZ R12, R137, R85, R12 ;  /* 0x00000055890c7223 */ /* 0x000fe2000001000c */
        /* <DEDUP_REMOVED lines=19> */
.L_x_2715:
[----:B------:R-:W-:Y:S05]  /*3730*/  BSYNC.RECONVERGENT B0 ;  /* 0x0000000000007941 */ /* 0x000fea0003800200 */
.L_x_2714:
[----:B0-----:R-:W2:Y:S04]  /*3740*/  LDL.LU R84, [R1+0x1c] ;  /* 0x00001c0001547983 */ /* 0x001ea80000300800 */
[----:B------:R-:W3:Y:S01]  /*3750*/  LDL.LU R143, [R1+0x18] ;  /* 0x00001800018f7983 */ /* 0x000ee20000300800 */
[----:B------:R-:W0:Y:S01]  /*3760*/  S2UR UR6, SR_CgaCtaId ;  /* 0x00000000000679c3 */ /* 0x000e220000008800 */
[----:B------:R-:W-:Y:S01]  /*3770*/  UMOV UR5, 0x400 ;  /* 0x0000040000057882 */ /* 0x000fe20000000000 */
[----:B------:R-:W-:Y:S01]  /*3780*/  FFMA.FTZ R249, R136, R86, R249 ;  /* 0x0000005688f97223 */ /* 0x000fe200000100f9 */
[----:B-----5:R-:W-:Y:S01]  /*3790*/  FADD.FTZ R11, R189, R11 ;  /* 0x0000000bbd0b7221 */ /* 0x020fe20000010000 */
[----:B------:R-:W-:Y:S01]  /*37a0*/  FFMA.FTZ R146, R138, R189, R146 ;  /* 0x000000bd8a927223 */ /* 0x000fe20000010092 */
[----:B------:R-:W-:Y:S01]  /*37b0*/  FFMA.FTZ R250, R137, R245, R250 ;  /* 0x000000f589fa7223 */ /* 0x000fe200000100fa */
[----:B0-----:R-:W-:-:S04]  /*37c0*/  ULEA UR5, UR6, UR5, 0x18 ;  /* 0x0000000506057291 */ /* 0x001fc8000f8ec0ff */
[----:B------:R-:W-:Y:S02]  /*37d0*/  UIADD3 UR6, UPT, UPT, UR5, 0x8040, URZ ;  /* 0x0000804005067890 */ /* 0x000fe4000fffe0ff */
[----:B------:R-:W-:Y:S01]  /*37e0*/  @!UP1 UIADD3 UR6, UPT, UPT, UR5, 0x8000, URZ ;  /* 0x0000800005069890 */ /* 0x000fe2000fffe0ff */
[----:B------:R-:W-:Y:S01]  /*37f0*/  BAR.SYNC.DEFER_BLOCKING 0x0 ;  /* 0x0000000000007b1d */ /* 0x000fe20000010000 */
[----:B------:R-:W-:Y:S01]  /*3800*/  FADD.FTZ R10, R140, R10 ;  /* 0x0000000a8c0a7221 */ /* 0x000fe20000010000 */
[----:B------:R-:W-:Y:S01]  /*3810*/  FFMA.FTZ R145, R139, R140, R145 ;  /* 0x0000008c8b917223 */ /* 0x000fe20000010091 */
[----:B--2---:R-:W-:Y:S01]  /*3820*/  FADD.FTZ R84, R86, R84 ;  /* 0x0000005456547221 */ /* 0x004fe20000010000 */
[----:B---3--:R-:W-:-:S04]  /*3830*/  FADD.FTZ R143, R245, R143 ;  /* 0x0000008ff58f7221 */ /* 0x008fc80000010000 */
[----:B------:R-:W-:Y:S04]  /*3840*/  STL [R1+0x1c], R84 ;  /* 0x00001c5401007387 */ /* 0x000fe80000100800 */
[----:B------:R-:W0:Y:S01]  /*3850*/  LDS.128 R84, [UR6] ;  /* 0x00000006ff547984 */ /* 0x000e220008000c00 */
[----:B------:R-:W-:Y:S02]  /*3860*/  UIADD3 UR6, UPT, UPT, UR5, 0x8050, URZ ;  /* 0x0000805005067890 */ /* 0x000fe4000fffe0ff */
[----:B------:R-:W-:Y:S01]  /*3870*/  @!UP1 UIADD3 UR6, UPT, UPT, UR5, 0x8010, URZ ;  /* 0x0000801005069890 */ /* 0x000fe2000fffe0ff */
[----:B------:R1:W-:Y:S01]  /*3880*/  STL [R1+0x18], R143 ;  /* 0x0000188f01007387 */ /* 0x0003e20000100800 */
[----:B0-----:R-:W-:Y:S01]  /*3890*/  FADD.FTZ R84, RZ, R84 ;  /* 0x00000054ff547221 */ /* 0x001fe20000010000 */
[----:B------:R-:W-:-:S03]  /*38a0*/  FADD.FTZ R85, RZ, R85 ;  /* 0x00000055ff557221 */ /* 0x000fc60000010000 */
[----:B-1----:R-:W-:Y:S01]  /*38b0*/  FADD.FTZ R143, R86, R84 ;  /* 0x00000054568f7221 */ /* 0x002fe20000010000 */
        /* <DEDUP_REMOVED lines=17> */
[----:B------:R-:W2:Y:S02]  /*39d0*/  LDL.LU R189, [R1] ;  /* 0x0000000001bd7983 */ /* 0x000ea40000300800 */
[----:B------:R-:W-:Y:S02]  /*39e0*/  FADD.FTZ R85, R87, R85 ;  /* 0x0000005557557221 */ /* 0x000fe40000010000 */
[----:B------:R-:W3:Y:S01]  /*39f0*/  LDL.LU R140, [R1+0x4] ;  /* 0x00000400018c7983 */ /* 0x000ee20000300800 */
[----:B------:R-:W-:Y:S01]  /*3a00*/  UISETP.NE.U32.AND UP0, UPT, UR24, URZ, UPT ;  /* 0x000000ff1800728c */ /* 0x000fe2000bf05070 */
[----:B------:R-:W-:Y:S01]  /*3a10*/  FMUL.FTZ R85, R85, UR26 ;  /* 0x0000001a55557c20 */ /* 0x000fe20008410000 */
[----:B------:R-:W-:Y:S01]  /*3a20*/  FADD.FTZ R84, R143, R84 ;  /* 0x000000548f547221 */ /* 0x000fe20000010000 */
[----:B------:R-:W-:Y:S01]  /*3a30*/  FFMA.FTZ R251, R138, R141, R251 ;  /* 0x0000008d8afb7223 */ /* 0x000fe200000100fb */
[----:B------:R-:W-:Y:S01]  /*3a40*/  UISETP.NE.AND.EX UP0, UPT, UR25, URZ, UPT, UP0 ;  /* 0x000000ff1900728c */ /* 0x000fe2000bf05300 */
[----:B------:R-:W-:Y:S01]  /*3a50*/  FFMA.FTZ R252, R139, R142, R252 ;  /* 0x0000008e8bfc7223 */ /* 0x000fe200000100fc */
[----:B------:R-:W-:Y:S01]  /*3a60*/  FADD.FTZ R84, R86, R84 ;  /* 0x0000005456547221 */ /* 0x000fe20000010000 */
[----:B------:R-:W-:Y:S01]  /*3a70*/  R2UR UR11, R85 ;  /* 0x00000000550b72ca */ /* 0x000fe200000e0000 */
[----:B------:R-:W-:-:S02]  /*3a80*/  UIADD3 UR4, UPT, UPT, UR4, UR22, URZ ;  /* 0x0000001604047290 */ /* 0x000fc4000fffe0ff */
[----:B------:R-:W-:Y:S02]  /*3a90*/  FMUL.FTZ R84, R84, UR26 ;  /* 0x0000001a54547c20 */ /* 0x000fe40008410000 */
[----:B------:R-:W-:Y:S01]  /*3aa0*/  UISETP.GE.AND UP2, UPT, UR4, UR23, UPT ;  /* 0x000000170400728c */ /* 0x000fe2000bf46270 */
[----:B--2---:R-:W-:Y:S01]  /*3ab0*/  FADD.FTZ R189, R142, R189 ;  /* 0x000000bd8ebd7221 */ /* 0x004fe20000010000 */
[----:B---3--:R-:W-:Y:S01]  /*3ac0*/  FADD.FTZ R140, R141, R140 ;  /* 0x0000008c8d8c7221 */ /* 0x008fe20000010000 */
[----:B------:R-:W-:-:S04]  /*3ad0*/  FSEL R141, R84, RZ, !P3 ;  /* 0x000000ff548d7208 */ /* 0x000fc80005800000 */
[----:B------:R0:W-:Y:S04]  /*3ae0*/  STL [R1+0x4], R140 ;  /* 0x0000048c01007387 */ /* 0x0001e80000100800 */
[----:B------:R0:W-:Y:S01]  /*3af0*/  STL [R1], R189 ;  /* 0x000000bd01007387 */ /* 0x0001e20000100800 */
        /* <DEDUP_REMOVED lines=63> */
.L_x_2718:
        /* <DEDUP_REMOVED lines=32> */
[----:B------:R-:W-:Y:S01]  /*40f0*/  F2FP.F16.F32.PACK_AB R87, R87, R76 ;  /* 0x0000004c5757723e */ /* 0x000fe200000000ff */
[----:B------:R-:W-:Y:S01]  /*4100*/  FMUL.FTZ R76, R187, UR10 ;  /* 0x0000000abb4c7c20 */ /* 0x000fe20008410000 */
[----:B------:R-:W-:Y:S01]  /*4110*/  FSEL R0, R0, RZ, P6 ;  /* 0x000000ff00007208 */ /* 0x000fe20003000000 */
[----:B------:R-:W-:Y:S01]  /*4120*/  FMUL.FTZ R78, R78, UR10 ;  /* 0x0000000a4e4e7c20 */ /* 0x000fe20008410000 */
[----:B------:R-:W-:Y:S01]  /*4130*/  FMUL.FTZ R79, R79, UR10 ;  /* 0x0000000a4f4f7c20 */ /* 0x000fe20008410000 */
[----:B------:R-:W-:Y:S01]  /*4140*/  FMUL.FTZ R77, R77, UR10 ;  /* 0x0000000a4d4d7c20 */ /* 0x000fe20008410000 */
[----:B------:R-:W-:Y:S01]  /*4150*/  F2FP.F16.F32.PACK_AB R86, R0, R86 ;  /* 0x000000560056723e */ /* 0x000fe200000000ff */
        /* <DEDUP_REMOVED lines=15> */
.L_x_2717:
        /* <DEDUP_REMOVED lines=59> */
.L_x_2720:
        /* <DEDUP_REMOVED lines=13> */
[----:B------:R-:W-:Y:S01]  /*46d0*/  FFMA.FTZ R0, R0, UR11, R141 ;  /* 0x0000000b00007c23 */ /* 0x000fe2000801008d */
        /* <DEDUP_REMOVED lines=19> */
[----:B------:R-:W-:Y:S01]  /*4810*/  FFMA.FTZ R76, R187, UR10, R40 ;  /* 0x0000000abb4c7c23 */ /* 0x000fe20008010028 */
[----:B------:R-:W-:Y:S01]  /*4820*/  FSEL R0, R0, RZ, P6 ;  /* 0x000000ff00007208 */ /* 0x000fe20003000000 */
[----:B------:R-:W-:Y:S01]  /*4830*/  FFMA.FTZ R78, R78, UR10, R42 ;  /* 0x0000000a4e4e7c23 */ /* 0x000fe2000801002a */
[----:B------:R-:W-:Y:S01]  /*4840*/  FFMA.FTZ R79, R79, UR10, R43 ;  /* 0x0000000a4f4f7c23 */ /* 0x000fe2000801002b */
[----:B------:R-:W-:Y:S01]  /*4850*/  FFMA.FTZ R77, R77, UR10, R41 ;  /* 0x0000000a4d4d7c23 */ /* 0x000fe20008010029 */
        /* <DEDUP_REMOVED lines=16> */
.L_x_2716:
        /* <DEDUP_REMOVED lines=47> */
[C---:B------:R-:W-:Y:S02]  /*4c50*/  FSEL R86, R82.reuse, RZ, P5 ;  /* 0x000000ff52567208 */ /* 0x040fe40002800000 */
[----:B------:R-:W-:Y:S01]  /*4c60*/  F2FP.F16.F32.PACK_AB R83, R81, R83 ;  /* 0x000000535153723e */ /* 0x000fe200000000ff */
[----:B------:R-:W-:Y:S01]  /*4c70*/  FMUL.FTZ R81, R191, UR10 ;  /* 0x0000000abf517c20 */ /* 0x000fe20008410000 */
[----:B------:R-:W-:Y:S02]  /*4c80*/  FSEL R82, R82, RZ, P4 ;  /* 0x000000ff52527208 */ /* 0x000fe40002000000 */
[----:B------:R-:W-:Y:S01]  /*4c90*/  FSEL R0, R0, RZ, P3 ;  /* 0x000000ff00007208 */ /* 0x000fe20001800000 */
[----:B------:R-:W-:Y:S01]  /*4ca0*/  FMUL.FTZ R81, R81, UR7 ;  /* 0x0000000751517c20 */ /* 0x000fe20008410000 */
[----:B------:R-:W-:-:S02]  /*4cb0*/  LOP3.LUT P6, RZ, R96, 0xff0000, RZ, 0xc0, !PT ;  /* 0x00ff000060ff7812 */ /* 0x000fc400078cc0ff */
[----:B------:R-:W-:Y:S01]  /*4cc0*/  F2FP.F16.F32.PACK_AB R82, R0, R82 ;  /* 0x000000520052723e */ /* 0x000fe200000000ff */
[----:B------:R-:W-:Y:S01]  /*4cd0*/  FMUL.FTZ R0, R89, UR10 ;  /* 0x0000000a59007c20 */ /* 0x000fe20008410000 */
[----:B------:R-:W-:Y:S02]  /*4ce0*/  FSEL R85, R81, RZ, P6 ;  /* 0x000000ff51557208 */ /* 0x000fe40003000000 */
[----:B------:R-:W-:Y:S01]  /*4cf0*/  LOP3.LUT P6, RZ, R156, 0xff000000, RZ, 0xc0, !PT ;  /* 0xff0000009cff7812 */ /* 0x000fe200078cc0ff */
[----:B------:R-:W-:Y:S01]  /*4d00*/  FMUL.FTZ R0, R0, UR7 ;  /* 0x0000000700007c20 */ /* 0x000fe20008410000 */
[----:B------:R-:W-:Y:S02]  /*4d10*/  LOP3.LUT P2, RZ, R96, 0xff000000, RZ, 0xc0, !PT ;  /* 0xff00000060ff7812 */ /* 0x000fe4000784c0ff */
[----:B------:R-:W-:Y:S02]  /*4d20*/  LOP3.LUT P3, RZ, R156, 0xff0000, RZ, 0xc0, !PT ;  /* 0x00ff00009cff7812 */ /* 0x000fe4000786c0ff */
[----:B------:R-:W-:-:S02]  /*4d30*/  F2FP.F16.F32.PACK_AB R87, R87, R80 ;  /* 0x000000505757723e */ /* 0x000fc400000000ff */
[C---:B------:R-:W-:Y:S02]  /*4d40*/  FSEL R80, R0.reuse, RZ, P6 ;  /* 0x000000ff00507208 */ /* 0x040fe40003000000 */
[----:B------:R-:W-:Y:S02]  /*4d50*/  FSEL R81, R81, RZ, P3 ;  /* 0x000000ff51517208 */ /* 0x000fe40001800000 */
        /* <DEDUP_REMOVED lines=19> */
.L_x_2722:
        /* <DEDUP_REMOVED lines=26> */
[----:B------:R-:W-:Y:S01]  /*5030*/  F2FP.F16.F32.PACK_AB R87, R76, R87 ;  /* 0x000000574c57723e */ /* 0x000fe200000000ff */
        /* <DEDUP_REMOVED lines=9> */
[----:B------:R-:W-:Y:S01]  /*50d0*/  F2FP.F16.F32.PACK_AB R83, R80, R83 ;  /* 0x000000535053723e */ /* 0x000fe200000000ff */
        /* <DEDUP_REMOVED lines=13> */
[----:B------:R-:W-:-:S02]  /*51b0*/  LOP3.LUT P5, RZ, R156, 0xff000000, RZ, 0xc0, !PT ;  /* 0xff0000009cff7812 */ /* 0x000fc400078ac0ff */
[C---:B------:R-:W-:Y:S02]  /*51c0*/  LOP3.LUT P2, RZ, R96.reuse, 0xff0000, RZ, 0xc0, !PT ;  /* 0x00ff000060ff7812 */ /* 0x040fe4000784c0ff */
[----:B------:R-:W-:Y:S02]  /*51d0*/  LOP3.LUT P4, RZ, R96, 0xff000000, RZ, 0xc0, !PT ;  /* 0xff00000060ff7812 */ /* 0x000fe4000788c0ff */
[----:B------:R-:W-:Y:S02]  /*51e0*/  F2FP.F16.F32.PACK_AB R82, R80, R82 ;  /* 0x000000525052723e */ /* 0x000fe400000000ff */
[----:B------:R-:W-:Y:S02]  /*51f0*/  FSEL R80, R76, RZ, P5 ;  /* 0x000000ff4c507208 */ /* 0x000fe40002800000 */
[----:B------:R-:W-:Y:S02]  /*5200*/  LOP3.LUT P3, RZ, R156, 0xff0000, RZ, 0xc0, !PT ;  /* 0x00ff00009cff7812 */ /* 0x000fe4000786c0ff */
[----:B------:R-:W-:-:S02]  /*5210*/  FSEL R85, R81, RZ, P2 ;  /* 0x000000ff51557208 */ /* 0x000fc40001000000 */
        /* <DEDUP_REMOVED lines=15> */
[----:B------:R-:W-:Y:S02]  /*5310*/  F2FP.F16.F32.PACK_AB R80, R80, R88 ;  /* 0x000000585050723e */ /* 0x000fe400000000ff */
[----:B------:R-:W-:Y:S01]  /*5320*/  F2FP.F16.F32.PACK_AB R84, R84, R0 ;  /* 0x000000005454723e */ /* 0x000fe200000000ff */
[----:B------:R-:W-:Y:S06]  /*5330*/  BRA `(.L_x_2719) ;  /* 0x0000000800687947 */ /* 0x000fec0003800000 */
.L_x_2721:
        /* <DEDUP_REMOVED lines=22> */
[--C-:B------:R-:W-:Y:S01]  /*54a0*/  FFMA.FTZ R84, R0, UR11, R141.reuse ;  /* 0x0000000b00547c23 */ /* 0x100fe2000801008d */
[----:B------:R-:W-:Y:S01]  /*54b0*/  FFMA.FTZ R82, R194, UR10, R44 ;  /* 0x0000000ac2527c23 */ /* 0x000fe2000801002c */
        /* <DEDUP_REMOVED lines=22> */
[----:B------:R-:W-:Y:S01]  /*5620*/  FFMA.FTZ R81, R191, UR10, R42 ;  /* 0x0000000abf517c23 */ /* 0x000fe2000801002a */
[----:B------:R-:W-:Y:S02]  /*5630*/  FSEL R82, R82, RZ, P4 ;  /* 0x000000ff52527208 */ /* 0x000fe40002000000 */
[----:B------:R-:W-:Y:S01]  /*5640*/  FSEL R0, R0, RZ, P3 ;  /* 0x000000ff00007208 */ /* 0x000fe20001800000 */
[----:B------:R-:W-:Y:S01]  /*5650*/  FMUL.FTZ R81, R81, UR7 ;  /* 0x0000000751517c20 */ /* 0x000fe20008410000 */
[----:B------:R-:W-:-:S02]  /*5660*/  LOP3.LUT P6, RZ, R96, 0xff0000, RZ, 0xc0, !PT ;  /* 0x00ff000060ff7812 */ /* 0x000fc400078cc0ff */
[----:B------:R-:W-:Y:S01]  /*5670*/  F2FP.F16.F32.PACK_AB R82, R0, R82 ;  /* 0x000000520052723e */ /* 0x000fe200000000ff */
[----:B------:R-:W-:Y:S01]  /*5680*/  FFMA.FTZ R0, R89, UR10, R43 ;  /* 0x0000000a59007c23 */ /* 0x000fe2000801002b */
        /* <DEDUP_REMOVED lines=10> */
[----:B------:R-:W-:Y:S01]  /*5730*/  FFMA.FTZ R80, R188, UR10, R41 ;  /* 0x0000000abc507c23 */ /* 0x000fe20008010029 */
[----:B------:R-:W-:Y:S01]  /*5740*/  F2FP.F16.F32.PACK_AB R85, R0, R85 ;  /* 0x000000550055723e */ /* 0x000fe200000000ff */
[----:B------:R-:W-:Y:S01]  /*5750*/  FFMA.FTZ R0, R187, UR10, R40 ;  /* 0x0000000abb007c23 */ /* 0x000fe20008010028 */
        /* <DEDUP_REMOVED lines=14> */
.L_x_2723:
        /* <DEDUP_REMOVED lines=49> */
[----:B------:R-:W-:Y:S01]  /*5b50*/  FFMA.FTZ R77, R77, UR10, R41 ;  /* 0x0000000a4d4d7c23 */ /* 0x000fe20008010029 */
        /* <DEDUP_REMOVED lines=10> */
[----:B------:R-:W-:Y:S01]  /*5c00*/  FFMA.FTZ R76, R0, UR10, R40 ;  /* 0x0000000a004c7c23 */ /* 0x000fe20008010028 */
        /* <DEDUP_REMOVED lines=12> */
[----:B------:R-:W-:-:S07]  /*5cd0*/  F2FP.F16.F32.PACK_AB R84, R84, R0 ;  /* 0x000000005454723e */ /* 0x000fce00000000ff */
.L_x_2719:
        /* <DEDUP_REMOVED lines=51> */
[----:B------:R-:W-:Y:S01]  /*6010*/  F2FP.F16.F32.PACK_AB R83, R76, R83 ;  /* 0x000000534c53723e */ /* 0x000fe200000000ff */
        /* <DEDUP_REMOVED lines=14> */
[C---:B------:R-:W-:Y:S01]  /*6100*/  LOP3.LUT P4, RZ, R158.reuse, 0xff0000, RZ, 0xc0, !PT ;  /* 0x00ff00009eff7812 */ /* 0x040fe2000788c0ff */
[----:B------:R-:W-:Y:S01]  /*6110*/  FMUL.FTZ R80, R77, UR7 ;  /* 0x000000074d507c20 */ /* 0x000fe20008410000 */
[----:B------:R-:W-:Y:S02]  /*6120*/  LOP3.LUT P6, RZ, R158, 0xff000000, RZ, 0xc0, !PT ;  /* 0xff0000009eff7812 */ /* 0x000fe400078cc0ff */
[----:B------:R-:W-:Y:S02]  /*6130*/  F2FP.F16.F32.PACK_AB R82, R76, R82 ;  /* 0x000000524c52723e */ /* 0x000fe400000000ff */
[C---:B------:R-:W-:Y:S02]  /*6140*/  FSEL R85, R81.reuse, RZ, P3 ;  /* 0x000000ff51557208 */ /* 0x040fe40001800000 */
[----:B------:R-:W-:Y:S02]  /*6150*/  LOP3.LUT P5, RZ, R94, 0xff000000, RZ, 0xc0, !PT ;  /* 0xff0000005eff7812 */ /* 0x000fe400078ac0ff */
[----:B------:R-:W-:-:S02]  /*6160*/  FSEL R81, R81, RZ, P4 ;  /* 0x000000ff51517208 */ /* 0x000fc40002000000 */
[C---:B------:R-:W-:Y:S02]  /*6170*/  FSEL R76, R0.reuse, RZ, P6 ;  /* 0x000000ff004c7208 */ /* 0x040fe40003000000 */
[----:B------:R-:W-:Y:S02]  /*6180*/  FSEL R0, R0, RZ, P5 ;  /* 0x000000ff00007208 */ /* 0x000fe40002800000 */
[----:B------:R-:W-:Y:S01]  /*6190*/  F2FP.F16.F32.PACK_AB R81, R76, R81 ;  /* 0x000000514c51723e */ /* 0x000fe200000000ff */
[----:B------:R-:W-:Y:S01]  /*61a0*/  FFMA.FTZ R76, R195, UR10, R48 ;  /* 0x0000000ac34c7c23 */ /* 0x000fe20008010030 */
[----:B------:R-:W-:Y:S02]  /*61b0*/  F2FP.F16.F32.PACK_AB R85, R0, R85 ;  /* 0x000000550055723e */ /* 0x000fe400000000ff */
        /* <DEDUP_REMOVED lines=12> */
.L_x_2726:
        /* <DEDUP_REMOVED lines=47> */
[----:B------:R-:W-:Y:S01]  /*6570*/  FFMA.FTZ R80, R101, UR10, R51 ;  /* 0x0000000a65507c23 */ /* 0x000fe20008010033 */
        /* <DEDUP_REMOVED lines=27> */
.L_x_2725:
        /* <DEDUP_REMOVED lines=62> */
[----:B------:R-:W-:Y:S01]  /*6b10*/  FMUL.FTZ R76, R195, UR10 ;  /* 0x0000000ac34c7c20 */ /* 0x000fe20008410000 */
        /* <DEDUP_REMOVED lines=13> */
.L_x_2728:
[--C-:B------:R-:W-:Y:S01]  /*6bf0*/  FFMA.FTZ R204, R204, UR11, R141.reuse ;  /* 0x0000000bcccc7c23 */ /* 0x100fe2000801008d */
[--C-:B------:R-:W-:Y:S01]  /*6c00*/  FFMA.FTZ R206, R206, UR11, R141.reuse ;  /* 0x0000000bcece7c23 */ /* 0x100fe2000801008d */
[--C-:B------:R-:W-:Y:S01]  /*6c10*/  FFMA.FTZ R108, R108, UR11, R141.reuse ;  /* 0x0000000b6c6c7c23 */ /* 0x100fe2000801008d */
[--C-:B-1----:R-:W-:Y:S01]  /*6c20*/  FFMA.FTZ R80, R109, UR11, R141.reuse ;  /* 0x0000000b6d507c23 */ /* 0x102fe2000801008d */
        /* <DEDUP_REMOVED lines=71> */
.L_x_2724:
        /* <DEDUP_REMOVED lines=37> */
[----:B------:R-:W-:Y:S01]  /*72f0*/  F2FP.F16.F32.PACK_AB R87, R87, R76 ;  /* 0x0000004c5757723e */ /* 0x000fe200000000ff */
[----:B------:R-:W-:Y:S01]  /*7300*/  FFMA.FTZ R76, R196, UR10, R48 ;  /* 0x0000000ac44c7c23 */ /* 0x000fe20008010030 */
[----:B------:R-:W-:Y:S01]  /*7310*/  FFMA.FTZ R77, R77, UR10, R49 ;  /* 0x0000000a4d4d7c23 */ /* 0x000fe20008010031 */
[----:B------:R-:W-:Y:S01]  /*7320*/  F2FP.F16.F32.PACK_AB R86, R0, R86 ;  /* 0x000000560056723e */ /* 0x000fe200000000ff */
        /* <DEDUP_REMOVED lines=15> */
.L_x_2730:
        /* <DEDUP_REMOVED lines=54> */
.L_x_2729:
        /* <DEDUP_REMOVED lines=36> */
[----:B------:R-:W-:Y:S01]  /*79c0*/  F2FP.F16.F32.PACK_AB R87, R87, R76 ;  /* 0x0000004c5757723e */ /* 0x000fe200000000ff */
[----:B------:R-:W-:Y:S01]  /*79d0*/  FMUL.FTZ R76, R196, UR10 ;  /* 0x0000000ac44c7c20 */ /* 0x000fe20008410000 */
[----:B------:R-:W-:Y:S01]  /*79e0*/  FMUL.FTZ R77, R77, UR10 ;  /* 0x0000000a4d4d7c20 */ /* 0x000fe20008410000 */
        /* <DEDUP_REMOVED lines=16> */
.L_x_2731:
        /* <DEDUP_REMOVED lines=52> */
[----:B------:R-:W-:-:S07]  /*7e30*/  F2FP.F16.F32.PACK_AB R84, R84, R196 ;  /* 0x000000c45454723e */ /* 0x000fce00000000ff */
.L_x_2727:
        /* <DEDUP_REMOVED lines=88> */
.L_x_2734:
        /* <DEDUP_REMOVED lines=75> */
.L_x_2733:
        /* <DEDUP_REMOVED lines=76> */
.L_x_2736:
        /* <DEDUP_REMOVED lines=75> */
.L_x_2732:
        /* <DEDUP_REMOVED lines=56> */
.L_x_2738:
        /* <DEDUP_REMOVED lines=54> */
.L_x_2737:
        /* <DEDUP_REMOVED lines=55> */
.L_x_2739:
        /* <DEDUP_REMOVED lines=29> */
[----:B------:R-:W-:Y:S01]  /*9e00*/  LOP3.LUT P5, RZ, R93, 0xff00, RZ, 0xc0, !PT ;  /* 0x0000ff005dff7812 */ /* 0x000fe200078ac0ff */
        /* <DEDUP_REMOVED lines=23> */
.L_x_2735:
        /* <DEDUP_REMOVED lines=19> */
[----:B------:R-:W-:Y:S01]  /*a0b0*/  LOP3.LUT P4, RZ, R91, 0xff0000, RZ, 0xc0, !PT ;  /* 0x00ff00005bff7812 */ /* 0x000fe2000788c0ff */
[----:B------:R-:W-:Y:S01]  /*a0c0*/  FFMA.FTZ R137, R137, UR11, R141 ;  /* 0x0000000b89897c23 */ /* 0x000fe2000801008d */
[----:B------:R-:W-:Y:S01]  /*a0d0*/  FFMA.FTZ R74, R75, UR10, R70 ;  /* 0x0000000a4b4a7c23 */ /* 0x000fe20008010046 */
[----:B------:R-:W-:Y:S01]  /*a0e0*/  FFMA.FTZ R75, R72, UR10, R71 ;  /* 0x0000000a484b7c23 */ /* 0x000fe20008010047 */
[----:B------:R-:W-:Y:S01]  /*a0f0*/  LOP3.LUT P5, RZ, R163, 0xff0000, RZ, 0xc0, !PT ;  /* 0x00ff0000a3ff7812 */ /* 0x000fe200078ac0ff */
[----:B------:R-:W-:Y:S01]  /*a100*/  FADD.FTZ R73, R132, -R136 ;  /* 0x8000008884497221 */ /* 0x000fe20000010000 */
[----:B------:R-:W-:Y:S01]  /*a110*/  FMUL.FTZ R72, R74, UR7 ;  /* 0x000000074a487c20 */ /* 0x000fe20008410000 */
[----:B------:R-:W-:Y:S01]  /*a120*/  FMUL.FTZ R76, R75, UR7 ;  /* 0x000000074b4c7c20 */ /* 0x000fe20008410000 */
[----:B------:R-:W-:Y:S01]  /*a130*/  ISETP.GE.U32.AND.EX P3, PT, R163, 0x1000000, PT, P3 ;  /* 0x01000000a300780c */ /* 0x000fe20003f66130 */
[----:B------:R-:W-:Y:S01]  /*a140*/  FADD.FTZ R0, R133, -R137 ;  /* 0x8000008985007221 */ /* 0x000fe20000010000 */
[----:B------:R-:W-:Y:S01]  /*a150*/  ISETP.GE.U32.AND P1, PT, R90, RZ, PT ;  /* 0x000000ff5a00720c */ /* 0x000fe20003f26070 */
[--C-:B------:R-:W-:Y:S01]  /*a160*/  FFMA.FTZ R78, R128, UR11, R141.reuse ;  /* 0x0000000b804e7c23 */ /* 0x100fe2000801008d */
[----:B------:R-:W-:Y:S01]  /*a170*/  FSEL R87, R72, RZ, P4 ;  /* 0x000000ff48577208 */ /* 0x000fe20002000000 */
[----:B------:R-:W-:Y:S01]  /*a180*/  FFMA.FTZ R79, R130, UR11, R141 ;  /* 0x0000000b824f7c23 */ /* 0x000fe2000801008d */
[----:B-1----:R-:W-:Y:S01]  /*a190*/  FSEL R83, R72, RZ, P5 ;  /* 0x000000ff48537208 */ /* 0x002fe20002800000 */
[----:B------:R-:W-:Y:S01]  /*a1a0*/  FADD.FTZ R78, R129, -R78 ;  /* 0x8000004e814e7221 */ /* 0x000fe20000010000 */
[----:B------:R-:W-:Y:S01]  /*a1b0*/  FSEL R72, R76, RZ, P3 ;  /* 0x000000ff4c487208 */ /* 0x000fe20001800000 */
[----:B------:R-:W-:Y:S01]  /*a1c0*/  FADD.FTZ R79, R131, -R79 ;  /* 0x8000004f834f7221 */ /* 0x000fe20000010000 */
[----:B------:R-:W-:Y:S01]  /*a1d0*/  ISETP.GE.U32.AND.EX P1, PT, R91, 0x1000000, PT, P1 ;  /* 0x010000005b00780c */ /* 0x000fe20003f26110 */
[----:B------:R-:W-:Y:S01]  /*a1e0*/  FFMA.FTZ R78, R78, UR10, R66 ;  /* 0x0000000a4e4e7c23 */ /* 0x000fe20008010042 */
[----:B------:R-:W-:Y:S01]  /*a1f0*/  F2FP.F16.F32.PACK_AB R83, R72, R83 ;  /* 0x000000534853723e */ /* 0x000fe200000000ff */
[----:B------:R-:W-:Y:S01]  /*a200*/  FFMA.FTZ R72, R73, UR10, R68 ;  /* 0x0000000a49487c23 */ /* 0x000fe20008010044 */
[----:B------:R-:W-:Y:S01]  /*a210*/  FSEL R76, R76, RZ, P1 ;  /* 0x000000ff4c4c7208 */ /* 0x000fe20000800000 */
[----:B------:R-:W-:Y:S01]  /*a220*/  FFMA.FTZ R73, R0, UR10, R69 ;  /* 0x0000000a00497c23 */ /* 0x000fe20008010045 */
[----:B------:R-:W-:Y:S01]  /*a230*/  LOP3.LUT P5, RZ, R163, 0xff, RZ, 0xc0, !PT ;  /* 0x000000ffa3ff7812 */ /* 0x000fe200078ac0ff */
[----:B------:R-:W-:Y:S01]  /*a240*/  FFMA.FTZ R79, R79, UR10, R67 ;  /* 0x0000000a4f4f7c23 */ /* 0x000fe20008010043 */
[----:B------:R-:W-:Y:S01]  /*a250*/  F2FP.F16.F32.PACK_AB R87, R76, R87 ;  /* 0x000000574c57723e */ /* 0x000fe200000000ff */
[----:B------:R-:W-:Y:S01]  /*a260*/  FMUL.FTZ R76, R72, UR7 ;  /* 0x00000007484c7c20 */ /* 0x000fe20008410000 */
[----:B------:R-:W-:Y:S01]  /*a270*/  FMUL.FTZ R0, R73, UR7 ;  /* 0x0000000749007c20 */ /* 0x000fe20008410000 */
[----:B------:R-:W-:Y:S01]  /*a280*/  LOP3.LUT P6, RZ, R163, 0xff00, RZ, 0xc0, !PT ;  /* 0x0000ff00a3ff7812 */ /* 0x000fe200078cc0ff */
        /* <DEDUP_REMOVED lines=9> */
[----:B------:R-:W-:-:S02]  /*a320*/  F2FP.F16.F32.PACK_AB R82, R81, R82 ;  /* 0x000000525152723e */ /* 0x000fc400000000ff */
[----:B------:R-:W-:Y:S01]  /*a330*/  FSEL R81, R0, RZ, P1 ;  /* 0x000000ff00517208 */ /* 0x000fe20000800000 */
[----:B------:R-:W-:Y:S01]  /*a340*/  FMUL.FTZ R0, R78, UR7 ;  /* 0x000000074e007c20 */ /* 0x000fe20008410000 */
[----:B------:R-:W-:Y:S01]  /*a350*/  LOP3.LUT P3, RZ, R90, 0xff0000, RZ, 0xc0, !PT ;  /* 0x00ff00005aff7812 */ /* 0x000fe2000786c0ff */
[----:B------:R-:W-:Y:S01]  /*a360*/  FMUL.FTZ R80, R77, UR7 ;  /* 0x000000074d507c20 */ /* 0x000fe20008410000 */
[----:B------:R-:W-:Y:S01]  /*a370*/  FSEL R86, R76, RZ, P4 ;  /* 0x000000ff4c567208 */ /* 0x000fe20002000000 */
[----:B------:R-:W-:Y:S01]  /*a380*/  FMUL.FTZ R76, R79, UR7 ;  /* 0x000000074f4c7c20 */ /* 0x000fe20008410000 */
[----:B------:R-:W-:Y:S02]  /*a390*/  LOP3.LUT P1, RZ, R162, 0xff0000, RZ, 0xc0, !PT ;  /* 0x00ff0000a2ff7812 */ /* 0x000fe4000782c0ff */
[----:B------:R-:W-:Y:S02]  /*a3a0*/  FSEL R85, R0, RZ, P3 ;  /* 0x000000ff00557208 */ /* 0x000fe40001800000 */
[----:B------:R-:W-:-:S02]  /*a3b0*/  LOP3.LUT P3, RZ, R162, 0xff000000, RZ, 0xc0, !PT ;  /* 0xff000000a2ff7812 */ /* 0x000fc4000786c0ff */
[----:B------:R-:W-:Y:S02]  /*a3c0*/  LOP3.LUT P4, RZ, R90, 0xff000000, RZ, 0xc0, !PT ;  /* 0xff0000005aff7812 */ /* 0x000fe4000788c0ff */
[----:B------:R-:W-:Y:S02]  /*a3d0*/  F2FP.F16.F32.PACK_AB R86, R81, R86 ;  /* 0x000000565156723e */ /* 0x000fe400000000ff */
[----:B------:R-:W-:Y:S02]  /*a3e0*/  FSEL R81, R0, RZ, P1 ;  /* 0x000000ff00517208 */ /* 0x000fe40000800000 */
[C---:B------:R-:W-:Y:S02]  /*a3f0*/  FSEL R0, R76.reuse, RZ, P3 ;  /* 0x000000ff4c007208 */ /* 0x040fe40001800000 */
[----:B------:R-:W-:Y:S02]  /*a400*/  FSEL R76, R76, RZ, P4 ;  /* 0x000000ff4c4c7208 */ /* 0x000fe40002000000 */
[----:B------:R-:W-:-:S02]  /*a410*/  LOP3.LUT P5, RZ, R90, 0xff00, RZ, 0xc0, !PT ;  /* 0x0000ff005aff7812 */ /* 0x000fc400078ac0ff */
[----:B------:R-:W-:Y:S01]  /*a420*/  F2FP.F16.F32.PACK_AB R85, R76, R85 ;  /* 0x000000554c55723e */ /* 0x000fe200000000ff */
[----:B------:R-:W-:Y:S01]  /*a430*/  FFMA.FTZ R76, R123, UR10, R64 ;  /* 0x0000000a7b4c7c23 */ /* 0x000fe20008010040 */
[----:B------:R-:W-:Y:S02]  /*a440*/  LOP3.LUT P1, RZ, R162, 0xff, RZ, 0xc0, !PT ;  /* 0x000000ffa2ff7812 */ /* 0x000fe4000782c0ff */
[----:B------:R-:W-:Y:S01]  /*a450*/  LOP3.LUT P6, RZ, R90, 0xff, RZ, 0xc0, !PT ;  /* 0x000000ff5aff7812 */ /* 0x000fe200078cc0ff */
[----:B------:R-:W-:Y:S01]  /*a460*/  FMUL.FTZ R89, R76, UR7 ;  /* 0x000000074c597c20 */ /* 0x000fe20008410000 */
[----:B------:R-:W-:Y:S02]  /*a470*/  LOP3.LUT P3, RZ, R162, 0xff00, RZ, 0xc0, !PT ;  /* 0x0000ff00a2ff7812 */ /* 0x000fe4000786c0ff */
        /* <DEDUP_REMOVED lines=8> */
.L_x_2742:
        /* <DEDUP_REMOVED lines=10> */
[--C-:B------:R-:W-:Y:S01]  /*a5a0*/  FFMA.FTZ R136, R136, UR11, R141.reuse ;  /* 0x0000000b88887c23 */ /* 0x100fe2000801008d */
        /* <DEDUP_REMOVED lines=21> */
[----:B------:R-:W-:Y:S01]  /*a700*/  F2FP.F16.F32.PACK_AB R87, R87, R0 ;  /* 0x000000005757723e */ /* 0x000fe200000000ff */
        /* <DEDUP_REMOVED lines=22> */
[----:B------:R-:W-:Y:S02]  /*a870*/  F2FP.F16.F32.PACK_AB R83, R80, R83 ;  /* 0x000000535053723e */ /* 0x000fe400000000ff */
[----:B------:R-:W-:-:S02]  /*a880*/  FSEL R80, R0, RZ, P6 ;  /* 0x000000ff00507208 */ /* 0x000fc40003000000 */
        /* <DEDUP_REMOVED lines=18> */
.L_x_2741:
        /* <DEDUP_REMOVED lines=19> */
[--C-:B------:R-:W-:Y:S01]  /*aae0*/  FFMA.FTZ R78, R128, UR11, R141.reuse ;  /* 0x0000000b804e7c23 */ /* 0x100fe2000801008d */
[C---:B------:R-:W-:Y:S01]  /*aaf0*/  FSEL R87, R0.reuse, RZ, P4 ;  /* 0x000000ff00577208 */ /* 0x040fe20002000000 */
[----:B------:R-:W-:Y:S01]  /*ab00*/  FMUL.FTZ R73, R137, UR10 ;  /* 0x0000000a89497c20 */ /* 0x000fe20008410000 */
[----:B-1----:R-:W-:Y:S01]  /*ab10*/  FSEL R83, R0, RZ, P5 ;  /* 0x000000ff00537208 */ /* 0x002fe20002800000 */
[----:B------:R-:W-:Y:S01]  /*ab20*/  FADD.FTZ R78, R129, -R78 ;  /* 0x8000004e814e7221 */ /* 0x000fe20000010000 */
[----:B------:R-:W-:Y:S01]  /*ab30*/  FSEL R0, R72, RZ, P3 ;  /* 0x000000ff48007208 */ /* 0x000fe20001800000 */
[----:B------:R-:W-:Y:S01]  /*ab40*/  FFMA.FTZ R79, R130, UR11, R141 ;  /* 0x0000000b824f7c23 */ /* 0x000fe2000801008d */
[----:B------:R-:W-:Y:S01]  /*ab50*/  FSEL R72, R72, RZ, P1 ;  /* 0x000000ff48487208 */ /* 0x000fe20000800000 */
[----:B------:R-:W-:Y:S01]  /*ab60*/  FMUL.FTZ R78, R78, UR10 ;  /* 0x0000000a4e4e7c20 */ /* 0x000fe20008410000 */
[----:B------:R-:W-:Y:S01]  /*ab70*/  F2FP.F16.F32.PACK_AB R83, R0, R83 ;  /* 0x000000530053723e */ /* 0x000fe200000000ff */
[----:B------:R-:W-:Y:S01]  /*ab80*/  FMUL.FTZ R0, R73, UR7 ;  /* 0x0000000749007c20 */ /* 0x000fe20008410000 */
[----:B------:R-:W-:Y:S01]  /*ab90*/  F2FP.F16.F32.PACK_AB R87, R72, R87 ;  /* 0x000000574857723e */ /* 0x000fe200000000ff */
        /* <DEDUP_REMOVED lines=26> */
[----:B------:R-:W-:Y:S02]  /*ad40*/  F2FP.F16.F32.PACK_AB R86, R81, R86 ;  /* 0x000000565156723e */ /* 0x000fe400000000ff */
[----:B------:R-:W-:Y:S02]  /*ad50*/  FSEL R81, R0, RZ, P1 ;  /* 0x000000ff00517208 */ /* 0x000fe40000800000 */
[C---:B------:R-:W-:Y:S02]  /*ad60*/  FSEL R0, R76.reuse, RZ, P3 ;  /* 0x000000ff4c007208 */ /* 0x040fe40001800000 */
[----:B------:R-:W-:-:S02]  /*ad70*/  FSEL R76, R76, RZ, P4 ;  /* 0x000000ff4c4c7208 */ /* 0x000fc40002000000 */
[----:B------:R-:W-:Y:S02]  /*ad80*/  LOP3.LUT P5, RZ, R90, 0xff00, RZ, 0xc0, !PT ;  /* 0x0000ff005aff7812 */ /* 0x000fe400078ac0ff */
[----:B------:R-:W-:Y:S01]  /*ad90*/  F2FP.F16.F32.PACK_AB R85, R76, R85 ;  /* 0x000000554c55723e */ /* 0x000fe200000000ff */
        /* <DEDUP_REMOVED lines=9> */
[----:B------:R-:W-:Y:S02]  /*ae30*/  F2FP.F16.F32.PACK_AB R81, R0, R81 ;  /* 0x000000510051723e */ /* 0x000fe400000000ff */
[----:B------:R-:W-:Y:S02]  /*ae40*/  F2FP.F16.F32.PACK_AB R80, R80, R91 ;  /* 0x0000005b5050723e */ /* 0x000fe400000000ff */
[----:B------:R-:W-:Y:S01]  /*ae50*/  F2FP.F16.F32.PACK_AB R84, R84, R89 ;  /* 0x000000595454723e */ /* 0x000fe200000000ff */
[----:B------:R-:W-:Y:S06]  /*ae60*/  BRA `(.L_x_2743) ;  /* 0x0000001000947947 */ /* 0x000fec0003800000 */
.L_x_2744:
        /* <DEDUP_REMOVED lines=10> */
[--C-:B------:R-:W-:Y:S01]  /*af10*/  FFMA.FTZ R136, R136, UR11, R141.reuse ;  /* 0x0000000b88887c23 */ /* 0x100fe2000801008d */
[----:B------:R-:W-:Y:S01]  /*af20*/  FADD.FTZ R129, R129, -R128 ;  /* 0x8000008081817221 */ /* 0x000fe20000010000 */
[----:B------:R-:W-:Y:S01]  /*af30*/  FMUL.FTZ R80, R80, UR7 ;  /* 0x0000000750507c20 */ /* 0x000fe20008410000 */
[----:B------:R-:W-:Y:S01]  /*af40*/  FMUL.FTZ R83, R83, UR7 ;  /* 0x0000000753537c20 */ /* 0x000fe20008410000 */
[C---:B------:R-:W-:Y:S01]  /*af50*/  LOP3.LUT P3, RZ, R91.reuse, 0xff0000, RZ, 0xc0, !PT ;  /* 0x00ff00005bff7812 */ /* 0x040fe2000786c0ff */
[--C-:B------:R-:W-:Y:S01]  /*af60*/  FFMA.FTZ R130, R130, UR11, R141.reuse ;  /* 0x0000000b82827c23 */ /* 0x100fe2000801008d */
        /* <DEDUP_REMOVED lines=16> */
[----:B------:R-:W-:Y:S01]  /*b070*/  F2FP.F16.F32.PACK_AB R87, R87, R0 ;  /* 0x000000005757723e */ /* 0x000fe200000000ff */
        /* <DEDUP_REMOVED lines=42> */
.L_x_2740:
        /* <DEDUP_REMOVED lines=14> */
[----:B------:R-:W-:Y:S01]  /*b400*/  FMUL.FTZ R86, R72, UR7 ;  /* 0x0000000748567c20 */ /* 0x000fe20008410000 */
[----:B------:R-:W-:Y:S01]  /*b410*/  LOP3.LUT P6, RZ, R91, 0xff, RZ, 0xc0, !PT ;  /* 0x000000ff5bff7812 */ /* 0x000fe200078cc0ff */
[----:B------:R-:W-:Y:S01]  /*b420*/  FFMA.FTZ R73, R137, UR10, R69 ;  /* 0x0000000a89497c23 */ /* 0x000fe20008010045 */
[----:B------:R-:W-:Y:S01]  /*b430*/  ISETP.GE.U32.AND P1, PT, R90, RZ, PT ;  /* 0x000000ff5a00720c */ /* 0x000fe20003f26070 */
[--C-:B------:R-:W-:Y:S01]  /*b440*/  FFMA.FTZ R77, R126, UR11, R141.reuse ;  /* 0x0000000b7e4d7c23 */ /* 0x100fe2000801008d */
[--C-:B------:R-:W-:Y:S01]  /*b450*/  FFMA.FTZ R78, R128, UR11, R141.reuse ;  /* 0x0000000b804e7c23 */ /* 0x100fe2000801008d */
[----:B------:R-:W-:Y:S01]  /*b460*/  FFMA.FTZ R79, R130, UR11, R141 ;  /* 0x0000000b824f7c23 */ /* 0x000fe2000801008d */
[----:B------:R-:W-:Y:S01]  /*b470*/  FADD.FTZ R119, R119, -R76 ;  /* 0x8000004c77777221 */ /* 0x000fe20000010000 */
[----:B------:R-:W-:Y:S01]  /*b480*/  FMUL.FTZ R87, R75, UR7 ;  /* 0x000000074b577c20 */ /* 0x000fe20008410000 */
[----:B------:R-:W-:Y:S01]  /*b490*/  FMUL.FTZ R0, R74, UR7 ;  /* 0x000000074a007c20 */ /* 0x000fe20008410000 */
[----:B------:R-:W-:Y:S01]  /*b4a0*/  FSEL R86, R86, RZ, P6 ;  /* 0x000000ff56567208 */ /* 0x000fe20003000000 */
[----:B------:R-:W-:Y:S01]  /*b4b0*/  FMUL.FTZ R76, R73, UR7 ;  /* 0x00000007494c7c20 */ /* 0x000fe20008410000 */
[----:B------:R-:W-:Y:S01]  /*b4c0*/  LOP3.LUT P4, RZ, R91, 0xff0000, RZ, 0xc0, !PT ;  /* 0x00ff00005bff7812 */ /* 0x000fe2000788c0ff */
[----:B------:R-:W-:Y:S01]  /*b4d0*/  FADD.FTZ R77, R127, -R77 ;  /* 0x8000004d7f4d7221 */ /* 0x000fe20000010000 */
[----:B------:R-:W-:Y:S01]  /*b4e0*/  ISETP.GE.U32.AND.EX P1, PT, R91, 0x1000000, PT, P1 ;  /* 0x010000005b00780c */ /* 0x000fe20003f26110 */
[----:B------:R-:W-:Y:S01]  /*b4f0*/  FADD.FTZ R78, R129, -R78 ;  /* 0x8000004e814e7221 */ /* 0x000fe20000010000 */
[----:B------:R-:W-:Y:S01]  /*b500*/  LOP3.LUT P6, RZ, R91, 0xff00, RZ, 0xc0, !PT ;  /* 0x0000ff005bff7812 */ /* 0x000fe200078cc0ff */
        /* <DEDUP_REMOVED lines=8> */
[----:B------:R-:W-:Y:S01]  /*b590*/  F2FP.F16.F32.PACK_AB R87, R87, R0 ;  /* 0x000000005757723e */ /* 0x000fe200000000ff */
[----:B------:R-:W-:Y:S01]  /*b5a0*/  FMUL.FTZ R0, R79, UR7 ;  /* 0x000000074f007c20 */ /* 0x000fe20008410000 */
[----:B------:R-:W-:Y:S01]  /*b5b0*/  F2FP.F16.F32.PACK_AB R86, R85, R86 ;  /* 0x000000565556723e */ /* 0x000fe200000000ff */
        /* <DEDUP_REMOVED lines=14> */
.L_x_2746:
        /* <DEDUP_REMOVED lines=54> */
.L_x_2745:
        /* <DEDUP_REMOVED lines=11> */
[----:B------:R-:W-:Y:S01]  /*bab0*/  LOP3.LUT P6, RZ, R91, 0xff, RZ, 0xc0, !PT ;  /* 0x000000ff5bff7812 */ /* 0x000fe200078cc0ff */
        /* <DEDUP_REMOVED lines=12> */
[----:B------:R-:W-:Y:S01]  /*bb80*/  LOP3.LUT P4, RZ, R91, 0xff0000, RZ, 0xc0, !PT ;  /* 0x00ff00005bff7812 */ /* 0x000fe2000788c0ff */
        /* <DEDUP_REMOVED lines=30> */
.L_x_2747:
        /* <DEDUP_REMOVED lines=52> */
[----:B------:R-:W-:-:S07]  /*c0b0*/  F2FP.F16.F32.PACK_AB R84, R127, R84 ;  /* 0x000000547f54723e */ /* 0x000fce00000000ff */
.L_x_2743:
        /* <DEDUP_REMOVED lines=24> */
[----:B-1----:R2:W5:Y:S01]  /*c240*/  LDL.LU R80, [R1+0x3c] ;  /* 0x00003c0001507983 */ /* 0x0025620000300800 */
        /* <DEDUP_REMOVED lines=111> */
[----:B--2---:R-:W-:-:S07]  /*c940*/  MOV R19, R189 ;  /* 0x000000bd00137202 */ /* 0x004fce0000000f00 */
.L_x_2713:
        /* <DEDUP_REMOVED lines=46> */
.L_x_2749:
        /* <DEDUP_REMOVED lines=13> */
.L_x_4873:


//--------------------- .text._ZN10layer_norm22ln_bwd_finalize_kernelINS_22Kernel_traits_finalizeILj8192E6__halfS2_fS2_fjLb0ELj1024ELj4ENS_18Kernel_traits_baseILj8192ES2_S2_fS2_fjLj1024EEEEELb0ELb0EEEvNS_9BwdParamsE --------------------------
	.section	.text._ZN10layer_norm22ln_bwd_finalize_kernelINS_22Kernel_traits_finalizeILj8192E6__halfS2_fS2_fjLb0ELj1024ELj4ENS_18Kernel_traits_baseILj8192ES2_S2_fS2_fjLj1024EEEEELb0ELb0EEEvNS_9BwdParamsE,"ax",@progbits
	.align	128
        .global         _ZN10layer_norm22ln_bwd_finalize_kernelINS_22Kernel_traits_finalizeILj8192E6__halfS2_fS2_fjLb0ELj1024ELj4ENS_18Kernel_traits_baseILj8192ES2_S2_fS2_fjLj1024EEEEELb0ELb0EEEvNS_9BwdParamsE
        .type           _ZN10layer_norm22ln_bwd_finalize_kernelINS_22Kernel_traits_finalizeILj8192E6__halfS2_fS2_fjLb0ELj1024ELj4ENS_18Kernel_traits_baseILj8192ES2_S2_fS2_fjLj1024EEEEELb0ELb0EEEvNS_9BwdParamsE,@function
        .size           _ZN10layer_norm22ln_bwd_finalize_kernelINS_22Kernel_traits_finalizeILj8192E6__halfS2_fS2_fjLb0ELj1024ELj4ENS_18Kernel_traits_baseILj8192ES2_S2_fS2_fjLj1024EEEEELb0ELb0EEEvNS_9BwdParamsE,(.L_x_4874 - _ZN10layer_norm22ln_bwd_finalize_kernelINS_22Kernel_traits_finalizeILj8192E6__halfS2_fS2_fjLb0ELj1024ELj4ENS_18Kernel_traits_baseILj8192ES2_S2_fS2_fjLj1024EEEEELb0ELb0EEEvNS_9BwdParamsE)
        .other          _ZN10layer_norm22ln_bwd_finalize_kernelINS_22Kernel_traits_finalizeILj8192E6__halfS2_fS2_fjLb0ELj1024ELj4ENS_18Kernel_traits_baseILj8192ES2_S2_fS2_fjLj1024EEEEELb0ELb0EEEvNS_9BwdParamsE,@"STO_CUDA_ENTRY STV_DEFAULT"
_ZN10layer_norm22ln_bwd_finalize_kernelINS_22Kernel_traits_finalizeILj8192E6__halfS2_fS2_fjLb0ELj1024ELj4ENS_18Kernel_traits_baseILj8192ES2_S2_fS2_fjLj1024EEEEELb0ELb0EEEvNS_9BwdParamsE:
.text._ZN10layer_norm22ln_bwd_finalize_kernelINS_22Kernel_traits_finalizeILj8192E6__halfS2_fS2_fjLb0ELj1024ELj4ENS_18Kernel_traits_baseILj8192ES2_S2_fS2_fjLj1024EEEEELb0ELb0EEEvNS_9BwdParamsE:
        /* <DEDUP_REMOVED lines=82> */
.L_x_2754:
        /* <DEDUP_REMOVED lines=118> */
.L_x_2753:
[----:B------:R-:W-:Y:S05]  /*0c80*/  BSYNC.RECONVERGENT B1 ;  /* 0x0000000000017941 */ /* 0x000fea0003800200 */
.L_x_2752:
        /* <DEDUP_REMOVED lines=75> */
.L_x_2756:
[----:B------:R-:W-:Y:S05]  /*1140*/  BSYNC.RECONVERGENT B1 ;  /* 0x0000000000017941 */ /* 0x000fea0003800200 */
.L_x_2755:
        /* <DEDUP_REMOVED lines=37> */
.L_x_2758:
[----:B------:R-:W-:Y:S05]  /*13a0*/  BSYNC.RECONVERGENT B1 ;  /* 0x0000000000017941 */ /* 0x000fea0003800200 */
.L_x_2757:
[----:B------:R-:W-:Y:S05]  /*13b0*/  @!P1 BRA `(.L_x_2751) ;  /* 0x0000000000409947 */ /* 0x000fea0003800000 */
[----:B------:R-:W0:Y:S01]  /*13c0*/  LDC.64 R10, c[0x0][0x440] ;  /* 0x00011000ff0a7b82 */ /* 0x000e220000000a00 */
[----:B------:R-:W-:Y:S01]  /*13d0*/  IMAD R59, R0, R56, R59 ;  /* 0x00000038003b7224 */ /* 0x000fe200078e023b */
[----:B------:R-:W-:Y:S02]  /*13e0*/  LOP3.LUT R8, R8, 0x1f, RZ, 0xc0, !PT ;  /* 0x0000001f08087812 */ /* 0x000fe400078ec0ff */
[----:B------:R-:W-:Y:S02]  /*13f0*/  IADD3 R9, PT, PT, -R9, RZ, RZ ;  /* 0x000000ff09097210 */ /* 0x000fe40007ffe1ff */
[----:B------:R-:W-:Y:S02]  /*1400*/  IADD3 R59, PT, PT, R8, R59, RZ ;  /* 0x0000003b083b7210 */ /* 0x000fe40007ffe0ff */
[----:B------:R-:W1:Y:S05]  /*1410*/  LDC.64 R12, c[0x0][0x448] ;  /* 0x00011200ff0c7b82 */ /* 0x000e6a0000000a00 */
.L_x_2759:
        /* <DEDUP_REMOVED lines=10> */
.L_x_2751:
[----:B------:R-:W-:Y:S05]  /*14c0*/  BSYNC.RECONVERGENT B0 ;  /* 0x0000000000007941 */ /* 0x000fea0003800200 */
.L_x_2750:
        /* <DEDUP_REMOVED lines=59> */
.L_x_2760:
        /* <DEDUP_REMOVED lines=16> */
.L_x_4874:


//--------------------- .text._ZN10layer_norm40ln_parallel_residual_bwd_finalize_kernelINS_22Kernel_traits_finalizeILj8192E6__halfS2_fS2_fjLb0ELj1024ELj4ENS_18Kernel_traits_baseILj8192ES2_S2_fS2_fjLj1024EEEEELb0EEEvNS_9BwdParamsE --------------------------
	.section	.text._ZN10layer_norm40ln_parallel_residual_bwd_finalize_kernelINS_22Kernel_traits_finalizeILj8192E6__halfS2_fS2_fjLb0ELj1024ELj4ENS_18Kernel_traits_baseILj8192ES2_S2_fS2_fjLj1024EEEEELb0EEEvNS_9BwdParamsE,"ax",@progbits
	.align	128
        .global         _ZN10layer_norm40ln_parallel_residual_bwd_finalize_kernelINS_22Kernel_traits_finalizeILj8192E6__halfS2_fS2_fjLb0ELj1024ELj4ENS_18Kernel_traits_baseILj8192ES2_S2_fS2_fjLj1024EEEEELb0EEEvNS_9BwdParamsE
        .type           _ZN10layer_norm40ln_parallel_residual_bwd_finalize_kernelINS_22Kernel_traits_finalizeILj8192E6__halfS2_fS2_fjLb0ELj1024ELj4ENS_18Kernel_traits_baseILj8192ES2_S2_fS2_fjLj1024EEEEELb0EEEvNS_9BwdParamsE,@function
        .size           _ZN10layer_norm40ln_parallel_residual_bwd_finalize_kernelINS_22Kernel_traits_finalizeILj8192E6__halfS2_fS2_fjLb0ELj1024ELj4ENS_18Kernel_traits_baseILj8192ES2_S2_fS2_fjLj1024EEEEELb0EEEvNS_9BwdParamsE,(.L_x_4875 - _ZN10layer_norm40ln_parallel_residual_bwd_finalize_kernelINS_22Kernel_traits_finalizeILj8192E6__halfS2_fS2_fjLb0ELj1024ELj4ENS_18Kernel_traits_baseILj8192ES2_S2_fS2_fjLj1024EEEEELb0EEEvNS_9BwdParamsE)
        .other          _ZN10layer_norm40ln_parallel_residual_bwd_finalize_kernelINS_22Kernel_traits_finalizeILj8192E6__halfS2_fS2_fjLb0ELj1024ELj4ENS_18Kernel_traits_baseILj8192ES2_S2_fS2_fjLj1024EEEEELb0EEEvNS_9BwdParamsE,@"STO_CUDA_ENTRY STV_DEFAULT"
_ZN10layer_norm40ln_parallel_residual_bwd_finalize_kernelINS_22Kernel_traits_finalizeILj8192E6__halfS2_fS2_fjLb0ELj1024ELj4ENS_18Kernel_traits_baseILj8192ES2_S2_fS2_fjLj1024EEEEELb0EEEvNS_9BwdParamsE:
.text._ZN10layer_norm40ln_parallel_residual_bwd_finalize_kernelINS_22Kernel_traits_finalizeILj8192E6__halfS2_fS2_fjLb0ELj1024ELj4ENS_18Kernel_traits_baseILj8192ES2_S2_fS2_fjLj1024EEEEELb0EEEvNS_9BwdParamsE:
        /* <DEDUP_REMOVED lines=60> */
.L_x_2765:
        /* <DEDUP_REMOVED lines=112> */
.L_x_2764:
[----:B------:R-:W-:Y:S05]  /*0ac0*/  BSYNC.RECONVERGENT B1 ;  /* 0x0000000000017941 */ /* 0x000fea0003800200 */
.L_x_2763:
        /* <DEDUP_REMOVED lines=65> */
.L_x_2767:
[----:B------:R-:W-:Y:S05]  /*0ee0*/  BSYNC.RECONVERGENT B1 ;  /* 0x0000000000017941 */ /* 0x000fea0003800200 */
.L_x_2766:
        /* <DEDUP_REMOVED lines=36> */
.L_x_2769:
[----:B------:R-:W-:Y:S05]  /*1130*/  BSYNC.RECONVERGENT B1 ;  /* 0x0000000000017941 */ /* 0x000fea0003800200 */
.L_x_2768:
        /* <DEDUP_REMOVED lines=18> */
.L_x_2762:
[----:B------:R-:W-:Y:S05]  /*1260*/  BSYNC.RECONVERGENT B0 ;  /* 0x0000000000007941 */ /* 0x000fea0003800200 */
.L_x_2761:
        /* <DEDUP_REMOVED lines=94> */
.L_x_2770:
        /* <DEDUP_REMOVED lines=11> */
.L_x_4875:


//--------------------- .text._ZN10layer_norm31ln_parallel_residual_bwd_kernelINS_13Kernel_traitsI6__halfS2_fS2_fjLj8192ELj1ELj1ELj8ELj16ENS_18Kernel_traits_baseILj8192ES2_S2_fS2_fjLj256EEEEELb1ELb1ELb0EEEvNS_9BwdParamsE --------------------------
	.section	.text._ZN10layer_norm31ln_parallel_residual_bwd_kernelINS_13Kernel_traitsI6__halfS2_fS2_fjLj8192ELj1ELj1ELj8ELj16ENS_18Kernel_traits_baseILj8192ES2_S2_fS2_fjLj256EEEEELb1ELb1ELb0EEEvNS_9BwdParamsE,"ax",@progbits
	.align	128
        .global         _ZN10layer_norm31ln_parallel_residual_bwd_kernelINS_13Kernel_traitsI6__halfS2_fS2_fjLj8192ELj1ELj1ELj8ELj16ENS_18Kernel_traits_baseILj8192ES2_S2_fS2_fjLj256EEEEELb1ELb1ELb0EEEvNS_9BwdParamsE
        .type           _ZN10layer_norm31ln_parallel_residual_bwd_kernelINS_13Kernel_traitsI6__halfS2_fS2_fjLj8192ELj1ELj1ELj8ELj16ENS_18Kernel_traits_baseILj8192ES2_S2_fS2_fjLj256EEEEELb1ELb1ELb0EEEvNS_9BwdParamsE,@function
        .size           _ZN10layer_norm31ln_parallel_residual_bwd_kernelINS_13Kernel_traitsI6__halfS2_fS2_fjLj8192ELj1ELj1ELj8ELj16ENS_18Kernel_traits_baseILj8192ES2_S2_fS2_fjLj256EEEEELb1ELb1ELb0EEEvNS_9BwdParamsE,(.L_x_4876 - _ZN10layer_norm31ln_parallel_residual_bwd_kernelINS_13Kernel_traitsI6__halfS2_fS2_fjLj8192ELj1ELj1ELj8ELj16ENS_18Kernel_traits_baseILj8192ES2_S2_fS2_fjLj256EEEEELb1ELb1ELb0EEEvNS_9BwdParamsE)
        .other          _ZN10layer_norm31ln_parallel_residual_bwd_kernelINS_13Kernel_traitsI6__halfS2_fS2_fjLj8192ELj1ELj1ELj8ELj16ENS_18Kernel_traits_baseILj8192ES2_S2_fS2_fjLj256EEEEELb1ELb1ELb0EEEvNS_9BwdParamsE,@"STO_CUDA_ENTRY STV_DEFAULT"
_ZN10layer_norm31ln_parallel_residual_bwd_kernelINS_13Kernel_traitsI6__halfS2_fS2_fjLj8192ELj1ELj1ELj8ELj16ENS_18Kernel_traits_baseILj8192ES2_S2_fS2_fjLj256EEEEELb1ELb1ELb0EEEvNS_9BwdParamsE:
.text._ZN10layer_norm31ln_parallel_residual_bwd_kernelINS_13Kernel_traitsI6__halfS2_fS2_fjLj8192ELj1ELj1ELj8ELj16ENS_18Kernel_traits_baseILj8192ES2_S2_fS2_fjLj256EEEEELb1ELb1ELb0EEEvNS_9BwdParamsE:
        /* <DEDUP_REMOVED lines=23> */
[C---:B-1----:R-:W-:Y:S01]  /*0170*/  @P1 IMAD.WIDE.U32 R12, R17.reuse, 0x10, R10 ;  /* 0x00000010110c1825 */ /* 0x042fe200078e000a */
[----:B------:R-:W-:-:S04]  /*0180*/  @P1 IADD3 R17, PT, PT, R17, 0x100, RZ ;  /* 0x0000010011111810 */ /* 0x000fc80007ffe0ff */
[----:B------:R0:W5:Y:S01]  /*0190*/  @P1 LDG.E.128 R128, desc[UR10][R12.64] ;  /* 0x0000000a0c801981 */ /* 0x000162000c1e1d00 */
        /* <DEDUP_REMOVED lines=82> */
.L_x_2822:
        /* <DEDUP_REMOVED lines=22> */
[----:B------:R-:W1:Y:S01]  /*0820*/  LDC.64 R160, c[0x0][0x428] ;  /* 0x00010a00ffa07b82 */ /* 0x000e620000000a00 */
[----:B----4-:R-:W-:Y:S02]  /*0830*/  ISETP.NE.U32.AND P4, PT, RZ, UR12, PT ;  /* 0x0000000cff007c0c */ /* 0x010fe4000bf85070 */
[----:B---3--:R-:W-:-:S05]  /*0840*/  ISETP.NE.U32.AND P2, PT, RZ, UR16, PT ;  /* 0x00000010ff007c0c */ /* 0x008fca000bf45070 */
[----:B------:R-:W2:Y:S01]  /*0850*/  LDC.64 R180, c[0x0][0x3b0] ;  /* 0x0000ec00ffb47b82 */ /* 0x000ea20000000a00 */
[----:B0-----:R-:W-:-:S05]  /*0860*/  IMAD.WIDE.U32 R202, R0, 0x20, R202 ;  /* 0x0000002000ca7825 */ /* 0x001fca00078e00ca */
[----:B------:R-:W3:Y:S01]  /*0870*/  LDG.E.128 R156, desc[UR10][R202.64] ;  /* 0x0000000aca9c7981 */ /* 0x000ee2000c1e1d00 */
[----:B-1----:R-:W-:-:S03]  /*0880*/  IMAD.WIDE.U32 R160, R0, 0x10, R160 ;  /* 0x0000001000a07825 */ /* 0x002fc600078e00a0 */
[----:B------:R-:W4:Y:S04]  /*0890*/  LDG.E.128 R164, desc[UR10][R202.64+0x10] ;  /* 0x0000100acaa47981 */ /* 0x000f28000c1e1d00 */
[----:B------:R-:W4:Y:S01]  /*08a0*/  LDG.E.128 R160, desc[UR10][R160.64] ;  /* 0x0000000aa0a07981 */ /* 0x000f22000c1e1d00 */
[----:B------:R-:W-:Y:S02]  /*08b0*/  ISETP.NE.AND.EX P4, PT, RZ, UR13, PT, P4 ;  /* 0x0000000dff007c0c */ /* 0x000fe4000bf85340 */
[----:B------:R-:W-:Y:S01]  /*08c0*/  ISETP.NE.AND.EX P2, PT, RZ, UR17, PT, P2 ;  /* 0x00000011ff007c0c */ /* 0x000fe2000bf45320 */
[----:B------:R-:W-:-:S10]  /*08d0*/  HADD2.F32 R209, -RZ, R120.H0_H0 ;  /* 0x20000078ffd17230 */ /* 0x000fd40000004100 */
[----:B------:R-:W0:Y:S01]  /*08e0*/  @P4 LDC.64 R170, c[0x0][0x3b8] ;  /* 0x0000ee00ffaa4b82 */ /* 0x000e220000000a00 */
[----:B------:R-:W-:Y:S02]  /*08f0*/  HADD2.F32 R208, -RZ, R120.H1_H1 ;  /* 0x30000078ffd07230 */ /* 0x000fe40000004100 */
[----:B------:R-:W-:-:S05]  /*0900*/  HADD2.F32 R205, -RZ, R121.H0_H0 ;  /* 0x20000079ffcd7230 */ /* 0x000fca0000004100 */
[----:B------:R-:W1:Y:S01]  /*0910*/  @P2 LDC.64 R196, c[0x0][0x438] ;  /* 0x00010e00ffc42b82 */ /* 0x000e620000000a00 */
[----:B------:R-:W-:Y:S02]  /*0920*/  HADD2.F32 R204, -RZ, R121.H1_H1 ;  /* 0x30000079ffcc7230 */ /* 0x000fe40000004100 */
[----:B------:R-:W-:Y:S02]  /*0930*/  HADD2.F32 R201, -RZ, R122.H0_H0 ;  /* 0x2000007affc97230 */ /* 0x000fe40000004100 */
[----:B--2---:R-:W-:-:S04]  /*0940*/  IMAD.WIDE.U32 R180, R0, 0x8, R180 ;  /* 0x0000000800b47825 */ /* 0x004fc800078e00b4 */
[----:B------:R-:W-:Y:S01]  /*0950*/  HADD2.F32 R177, -RZ, R122.H1_H1 ;  /* 0x3000007affb17230 */ /* 0x000fe20000004100 */
[----:B------:R2:W5:Y:S01]  /*0960*/  LDG.E.64 R220, desc[UR10][R180.64] ;  /* 0x0000000ab4dc7981 */ /* 0x000562000c1e1b00 */
[----:B0-----:R-:W-:-:S04]  /*0970*/  @P4 IMAD.WIDE.U32 R170, R0, 0x8, R170 ;  /* 0x0000000800aa4825 */ /* 0x001fc800078e00aa */
[--C-:B------:R-:W-:Y:S01]  /*0980*/  HADD2.F32 R179, -RZ, R123.reuse.H0_H0 ;  /* 0x2000007bffb37230 */ /* 0x100fe20000004100 */
[----:B------:R-:W5:Y:S01]  /*0990*/  @P4 LDG.E.64 R228, desc[UR10][R170.64] ;  /* 0x0000000aaae44981 */ /* 0x000f62000c1e1b00 */
[----:B--2---:R-:W-:Y:S02]  /*09a0*/  HADD2.F32 R180, -RZ, R123.H1_H1 ;  /* 0x3000007bffb47230 */ /* 0x004fe40000004100 */
[----:B-1----:R-:W-:-:S05]  /*09b0*/  @P2 IMAD.WIDE.U32 R196, R0, 0x20, R196 ;  /* 0x0000002000c42825 */ /* 0x002fca00078e00c4 */
[----:B------:R-:W5:Y:S04]  /*09c0*/  @P2 LDG.E.128 R52, desc[UR10][R196.64] ;  /* 0x0000000ac4342981 */ /* 0x000f68000c1e1d00 */
[----:B------:R0:W5:Y:S02]  /*09d0*/  @P2 LDG.E.128 R48, desc[UR10][R196.64+0x10] ;  /* 0x0000100ac4302981 */ /* 0x000164000c1e1d00 */
[----:B0-----:R-:W-:Y:S01]  /*09e0*/  IADD3 R197, PT, PT, R0, 0x100, RZ ;  /* 0x0000010000c57810 */ /* 0x001fe20007ffe0ff */
[C---:B---3--:R-:W-:Y:S01]  /*09f0*/  FADD.FTZ R211, -R168.reuse, R156 ;  /* 0x0000009ca8d37221 */ /* 0x048fe20000010100 */
[C---:B------:R-:W-:Y:S01]  /*0a00*/  FADD.FTZ R157, -R168.reuse, R157 ;  /* 0x0000009da89d7221 */ /* 0x040fe20000010100 */
[C---:B------:R-:W-:Y:S01]  /*0a10*/  FADD.FTZ R207, -R168.reuse, R158 ;  /* 0x0000009ea8cf7221 */ /* 0x040fe20000010100 */
[----:B------:R-:W-:Y:S01]  /*0a20*/  FADD.FTZ R159, -R168, R159 ;  /* 0x0000009fa89f7221 */ /* 0x000fe20000010100 */
[----:B-----5:R-:W-:Y:S01]  /*0a30*/  FMUL.FTZ R211, R178, R211 ;  /* 0x000000d3b2d37220 */ /* 0x020fe20000410000 */
[----:B----4-:R-:W-:-:S02]  /*0a40*/  HADD2.F32 R156, -RZ, R160.H0_H0 ;  /* 0x200000a0ff9c7230 */ /* 0x010fc40000004100 */
[----:B------:R-:W-:-:S03]  /*0a50*/  HADD2.F32 R160, -RZ, R160.H1_H1 ;  /* 0x300000a0ffa07230 */ /* 0x000fc60000004100 */
[----:B------:R-:W-:Y:S01]  /*0a60*/  FMUL.FTZ R209, R209, R156 ;  /* 0x0000009cd1d17220 */ /* 0x000fe20000410000 */
[--C-:B------:R-:W-:Y:S02]  /*0a70*/  HADD2.F32 R158, -RZ, R161.reuse.H0_H0 ;  /* 0x200000a1ff9e7230 */ /* 0x100fe40000004100 */
[C---:B------:R-:W-:Y:S01]  /*0a80*/  FMUL.FTZ R210, R178.reuse, R157 ;  /* 0x0000009db2d27220 */ /* 0x040fe20000410000 */
[C---:B------:R-:W-:Y:S01]  /*0a90*/  FMUL.FTZ R207, R178.reuse, R207 ;  /* 0x000000cfb2cf7220 */ /* 0x040fe20000410000 */
[----:B------:R-:W-:Y:S01]  /*0aa0*/  FMUL.FTZ R206, R178, R159 ;  /* 0x0000009fb2ce7220 */ /* 0x000fe20000410000 */
[----:B------:R-:W-:Y:S01]  /*0ab0*/  FMUL.FTZ R208, R208, R160 ;  /* 0x000000a0d0d07220 */ /* 0x000fe20000410000 */
[----:B------:R-:W-:Y:S01]  /*0ac0*/  FADD.FTZ R157, RZ, R209 ;  /* 0x000000d1ff9d7221 */ /* 0x000fe20000010000 */
[C---:B------:R-:W-:Y:S01]  /*0ad0*/  FFMA.FTZ R159, R211.reuse, R209, RZ ;  /* 0x000000d1d39f7223 */ /* 0x040fe200000100ff */
[----:B------:R-:W-:Y:S02]  /*0ae0*/  HADD2.F32 R161, -RZ, R161.H1_H1 ;  /* 0x300000a1ffa17230 */ /* 0x000fe40000004100 */
[----:B------:R-:W-:Y:S01]  /*0af0*/  FADD.FTZ R84, R84, R156 ;  /* 0x0000009c54547221 */ /* 0x000fe20000010000 */
[----:B------:R-:W-:Y:S01]  /*0b00*/  FFMA.FTZ R116, R211, R156, R116 ;  /* 0x0000009cd3747223 */ /* 0x000fe20000010074 */
[-C--:B------:R-:W-:Y:S01]  /*0b10*/  FMUL.FTZ R205, R205, R158.reuse ;  /* 0x0000009ecdcd7220 */ /* 0x080fe20000410000 */
[----:B------:R-:W-:Y:S01]  /*0b20*/  FADD.FTZ R86, R86, R158 ;  /* 0x0000009e56567221 */ /* 0x000fe20000010000 */
[----:B------:R-:W-:Y:S01]  /*0b30*/  FFMA.FTZ R118, R207, R158, R118 ;  /* 0x0000009ecf767223 */ /* 0x000fe20000010076 */
[----:B------:R-:W-:Y:S01]  /*0b40*/  FADD.FTZ R156, R157, R208 ;  /* 0x000000d09d9c7221 */ /* 0x000fe20000010000 */
[----:B------:R-:W-:Y:S01]  /*0b50*/  FFMA.FTZ R158, R210, R208, R159 ;  /* 0x000000d0d29e7223 */ /* 0x000fe2000001009f */
[----:B------:R-:W-:-:S02]  /*0b60*/  HADD2.F32 R169, -RZ, R162.H0_H0 ;  /* 0x200000a2ffa97230 */ /* 0x000fc40000004100 */
[----:B------:R-:W-:Y:S01]  /*0b70*/  FADD.FTZ R203, -R168, R164 ;  /* 0x000000a4a8cb7221 */ /* 0x000fe20000010100 */
        /* <DEDUP_REMOVED lines=39> */
.L_x_2773:
[----:B---34-:R-:W-:Y:S05]  /*0df0*/  BSYNC.RECONVERGENT B0 ;  /* 0x0000000000007941 */ /* 0x018fea0003800200 */
.L_x_2772:
        /* <DEDUP_REMOVED lines=16> */
[----:B------:R-:W-:Y:S02]  /*0f00*/  HADD2.F32 R4, -RZ, R132.H0_H0 ;  /* 0x20000084ff047230 */ /* 0x000fe40000004100 */
[----:B--2---:R-:W-:-:S05]  /*0f10*/  IMAD.WIDE.U32 R156, R197, 0x8, R156 ;  /* 0x00000008c59c7825 */ /* 0x004fca00078e009c */
[----:B------:R-:W5:Y:S01]  /*0f20*/  LDG.E.64 R218, desc[UR10][R156.64] ;  /* 0x0000000a9cda7981 */ /* 0x000f62000c1e1b00 */
[----:B-1----:R-:W-:-:S05]  /*0f30*/  @P4 IMAD.WIDE.U32 R6, R197, 0x8, R6 ;  /* 0x00000008c5064825 */ /* 0x002fca00078e0006 */
[----:B------:R1:W5:Y:S01]  /*0f40*/  @P4 LDG.E.64 R226, desc[UR10][R6.64] ;  /* 0x0000000a06e24981 */ /* 0x000362000c1e1b00 */
[----:B0-----:R-:W-:-:S05]  /*0f50*/  @P2 IMAD.WIDE.U32 R158, R197, 0x20, R158 ;  /* 0x00000020c59e2825 */ /* 0x001fca00078e009e */
[----:B------:R-:W5:Y:S04]  /*0f60*/  @P2 LDG.E.128 R44, desc[UR10][R158.64] ;  /* 0x0000000a9e2c2981 */ /* 0x000f68000c1e1d00 */
[----:B------:R0:W5:Y:S01]  /*0f70*/  @P2 LDG.E.128 R40, desc[UR10][R158.64+0x10] ;  /* 0x0000100a9e282981 */ /* 0x000162000c1e1d00 */
[----:B------:R-:W-:Y:S01]  /*0f80*/  HADD2.F32 R160, -RZ, R135.H0_H0 ;  /* 0x20000087ffa07230 */ /* 0x000fe20000004100 */
[----:B------:R-:W-:Y:S01]  /*0f90*/  IADD3 R197, PT, PT, R197, 0x100, RZ ;  /* 0x00000100c5c57810 */ /* 0x000fe20007ffe0ff */
[C---:B---3--:R-:W-:Y:S01]  /*0fa0*/  FADD.FTZ R163, -R168.reuse, R9 ;  /* 0x00000009a8a37221 */ /* 0x048fe20000010100 */
[C---:B------:R-:W-:Y:S01]  /*0fb0*/  FADD.FTZ R161, -R168.reuse, R8 ;  /* 0x00000008a8a17221 */ /* 0x040fe20000010100 */
[----:B------:R-:W-:Y:S02]  /*0fc0*/  HADD2.F32 R8, -RZ, R132.H1_H1 ;  /* 0x30000084ff087230 */ /* 0x000fe40000004100 */
[----:B------:R-:W-:Y:S01]  /*0fd0*/  FADD.FTZ R165, -R168, R10 ;  /* 0x0000000aa8a57221 */ /* 0x000fe20000010100 */
[----:B-1---5:R-:W-:Y:S01]  /*0fe0*/  FMUL.FTZ R7, R178, R161 ;  /* 0x000000a1b2077220 */ /* 0x022fe20000410000 */
[----:B----4-:R-:W-:-:S02]  /*0ff0*/  HADD2.F32 R9, -RZ, R12.H0_H0 ;  /* 0x2000000cff097230 */ /* 0x010fc40000004100 */
[----:B------:R-:W-:Y:S02]  /*1000*/  HADD2.F32 R12, -RZ, R12.H1_H1 ;  /* 0x3000000cff0c7230 */ /* 0x000fe40000004100 */
[----:B------:R-:W-:Y:S02]  /*1010*/  HADD2.F32 R167, -RZ, R13.H0_H0 ;  /* 0x2000000dffa77230 */ /* 0x000fe40000004100 */
[-C--:B------:R-:W-:Y:S01]  /*1020*/  FMUL.FTZ R4, R4, R9.reuse ;  /* 0x0000000904047220 */ /* 0x080fe20000410000 */
[----:B------:R-:W-:Y:S02]  /*1030*/  HADD2.F32 R10, -RZ, R133.H0_H0 ;  /* 0x20000085ff0a7230 */ /* 0x000fe40000004100 */
[C---:B------:R-:W-:Y:S01]  /*1040*/  FADD.FTZ R171, -R168.reuse, R11 ;  /* 0x0000000ba8ab7221 */ /* 0x040fe20000010100 */
[----:B0-----:R-:W-:Y:S01]  /*1050*/  FADD.FTZ R159, -R168, R18 ;  /* 0x00000012a89f7221 */ /* 0x001fe20000010100 */
[----:B------:R-:W-:Y:S01]  /*1060*/  FADD.FTZ R76, R76, R9 ;  /* 0x000000094c4c7221 */ /* 0x000fe20000010000 */
[----:B------:R-:W-:Y:S01]  /*1070*/  FFMA.FTZ R108, R7, R9, R108 ;  /* 0x00000009076c7223 */ /* 0x000fe2000001006c */
[----:B------:R-:W-:Y:S01]  /*1080*/  FADD.FTZ R157, -R168, R17 ;  /* 0x00000011a89d7221 */ /* 0x000fe20000010100 */
[----:B------:R-:W-:Y:S01]  /*1090*/  FMUL.FTZ R9, R8, R12 ;  /* 0x0000000c08097220 */ /* 0x000fe20000410000 */
[----:B------:R-:W-:Y:S01]  /*10a0*/  FADD.FTZ R18, R169, R4 ;  /* 0x00000004a9127221 */ /* 0x000fe20000010000 */
[----:B------:R-:W-:-:S02]  /*10b0*/  HADD2.F32 R20, -RZ, R13.H1_H1 ;  /* 0x3000000dff147230 */ /* 0x000fc40000004100 */
[----:B------:R-:W-:Y:S01]  /*10c0*/  FMUL.FTZ R6, R178, R163 ;  /* 0x000000a3b2067220 */ /* 0x000fe20000410000 */
[----:B------:R-:W-:Y:S01]  /*10d0*/  FFMA.FTZ R17, R7, R4, R196 ;  /* 0x0000000407117223 */ /* 0x000fe200000100c4 */
[----:B------:R-:W-:Y:S02]  /*10e0*/  HADD2.F32 R13, -RZ, R133.H1_H1 ;  /* 0x30000085ff0d7230 */ /* 0x000fe40000004100 */
[----:B------:R-:W-:Y:S01]  /*10f0*/  FMUL.FTZ R8, R10, R167 ;  /* 0x000000a70a087220 */ /* 0x000fe20000410000 */
[----:B------:R-:W-:Y:S01]  /*1100*/  FADD.FTZ R233, -R168, R19 ;  /* 0x00000013a8e97221 */ /* 0x000fe20000010100 */
[----:B------:R-:W-:Y:S01]  /*1110*/  FMUL.FTZ R10, R178, R171 ;  /* 0x000000abb20a7220 */ /* 0x000fe20000410000 */
[----:B------:R-:W-:Y:S01]  /*1120*/  FADD.FTZ R19, R18, R9 ;  /* 0x0000000912137221 */ /* 0x000fe20000010000 */
[----:B------:R-:W-:Y:S01]  /*1130*/  FMUL.FTZ R11, R178, R165 ;  /* 0x000000a5b20b7220 */ /* 0x000fe20000410000 */
[C---:B------:R-:W-:Y:S01]  /*1140*/  FFMA.FTZ R18, R6.reuse, R9, R17 ;  /* 0x0000000906127223 */ /* 0x040fe20000010011 */
[----:B------:R-:W-:Y:S01]  /*1150*/  FADD.FTZ R77, R77, R12 ;  /* 0x0000000c4d4d7221 */ /* 0x000fe20000010000 */
[----:B------:R-:W-:Y:S01]  /*1160*/  FFMA.FTZ R109, R6, R12, R109 ;  /* 0x0000000c066d7223 */ /* 0x000fe2000001006d */
[-C--:B------:R-:W-:Y:S01]  /*1170*/  FMUL.FTZ R13, R13, R20.reuse ;  /* 0x000000140d0d7220 */ /* 0x080fe20000410000 */
[----:B------:R-:W-:Y:S01]  /*1180*/  FADD.FTZ R79, R79, R20 ;  /* 0x000000144f4f7221 */ /* 0x000fe20000010000 */
[----:B------:R-:W-:Y:S01]  /*1190*/  FFMA.FTZ R111, R10, R20, R111 ;  /* 0x000000140a6f7223 */ /* 0x000fe2000001006f */
[----:B------:R-:W-:-:S02]  /*11a0*/  HADD2.F32 R217, -RZ, R14.H0_H0 ;  /* 0x2000000effd97230 */ /* 0x000fc40000004100 */
[----:B------:R-:W-:Y:S01]  /*11b0*/  FADD.FTZ R20, R19, R8 ;  /* 0x0000000813147221 */ /* 0x000fe20000010000 */
[--C-:B------:R-:W-:Y:S02]  /*11c0*/  HADD2.F32 R231, -RZ, R15.reuse.H0_H0 ;  /* 0x2000000fffe77230 */ /* 0x100fe40000004100 */
[----:B------:R-:W-:Y:S01]  /*11d0*/  FFMA.FTZ R19, R11, R8, R18 ;  /* 0x000000080b137223 */ /* 0x000fe20000010012 */
[----:B------:R-:W-:Y:S02]  /*11e0*/  HADD2.F32 R156, -RZ, R15.H1_H1 ;  /* 0x3000000fff9c7230 */ /* 0x000fe40000004100 */
[----:B------:R-:W-:Y:S01]  /*11f0*/  FADD.FTZ R15, -R168, R16 ;  /* 0x00000010a80f7221 */ /* 0x000fe20000010100 */
[----:B------:R-:W-:Y:S02]  /*1200*/  HADD2.F32 R12, -RZ, R134.H0_H0 ;  /* 0x20000086ff0c7230 */ /* 0x000fe40000004100 */
[----:B------:R-:W-:Y:S01]  /*1210*/  FMUL.FTZ R16, R178, R157 ;  /* 0x0000009db2107220 */ /* 0x000fe20000410000 */
[----:B------:R-:W-:-:S02]  /*1220*/  HADD2.F32 R158, -RZ, R14.H1_H1 ;  /* 0x3000000eff9e7230 */ /* 0x000fc40000004100 */
[----:B------:R-:W-:Y:S01]  /*1230*/  FMUL.FTZ R15, R178, R15 ;  /* 0x0000000fb20f7220 */ /* 0x000fe20000410000 */
[----:B------:R-:W-:Y:S02]  /*1240*/  HADD2.F32 R14, -RZ, R134.H1_H1 ;  /* 0x30000086ff0e7230 */ /* 0x000fe40000004100 */
        /* <DEDUP_REMOVED lines=9> */
[----:B------:R-:W-:-:S02]  /*12e0*/  HADD2.F32 R161, -RZ, R135.H1_H1 ;  /* 0x30000087ffa17230 */ /* 0x000fc40000004100 */
[----:B------:R-:W-:Y:S01]  /*12f0*/  FMUL.FTZ R17, R160, R231 ;  /* 0x000000e7a0117220 */ /* 0x000fe20000410000 */
[----:B------:R-:W-:Y:S01]  /*1300*/  FADD.FTZ R158, R157, R14 ;  /* 0x0000000e9d9e7221 */ /* 0x000fe20000010000 */
[----:B------:R-:W-:Y:S01]  /*1310*/  FFMA.FTZ R160, R16, R14, R159 ;  /* 0x0000000e10a07223 */ /* 0x000fe2000001009f */
[----:B------:R-:W-:Y:S01]  /*1320*/  FMUL.FTZ R20, R178, R233 ;  /* 0x000000e9b2147220 */ /* 0x000fe20000410000 */
[-C--:B------:R-:W-:Y:S01]  /*1330*/  FMUL.FTZ R18, R161, R156.reuse ;  /* 0x0000009ca1127220 */ /* 0x080fe20000410000 */
        /* <DEDUP_REMOVED lines=12> */
.L_x_2775:
[----:B------:R-:W-:Y:S05]  /*1400*/  BSYNC.RECONVERGENT B0 ;  /* 0x0000000000007941 */ /* 0x000fea0003800200 */
.L_x_2774:
        /* <DEDUP_REMOVED lines=19> */
[----:B------:R0:W5:Y:S01]  /*1540*/  @P4 LDG.E.64 R224, desc[UR10][R22.64] ;  /* 0x0000000a16e04981 */ /* 0x000162000c1e1b00 */
[----:B-1----:R-:W-:-:S05]  /*1550*/  @P2 IMAD.WIDE.U32 R162, R197, 0x20, R162 ;  /* 0x00000020c5a22825 */ /* 0x002fca00078e00a2 */
[----:B------:R-:W5:Y:S01]  /*1560*/  @P2 LDG.E.128 R36, desc[UR10][R162.64] ;  /* 0x0000000aa2242981 */ /* 0x000f62000c1e1d00 */
[--C-:B0-----:R-:W-:Y:S02]  /*1570*/  HADD2.F32 R22, -RZ, R128.reuse.H0_H0 ;  /* 0x20000080ff167230 */ /* 0x101fe40000004100 */
[----:B------:R-:W-:Y:S01]  /*1580*/  HADD2.F32 R23, -RZ, R128.H1_H1 ;  /* 0x30000080ff177230 */ /* 0x000fe20000004100 */
[----:B------:R0:W5:Y:S01]  /*1590*/  @P2 LDG.E.128 R32, desc[UR10][R162.64+0x10] ;  /* 0x0000100aa2202981 */ /* 0x000162000c1e1d00 */
[----:B------:R-:W-:Y:S01]  /*15a0*/  IADD3 R197, PT, PT, R197, 0x100, RZ ;  /* 0x00000100c5c57810 */ /* 0x000fe20007ffe0ff */
[C---:B---3--:R-:W-:Y:S01]  /*15b0*/  FADD.FTZ R165, -R168.reuse, R25 ;  /* 0x00000019a8a57221 */ /* 0x048fe20000010100 */
[----:B------:R-:W-:Y:S01]  /*15c0*/  FADD.FTZ R21, -R168, R24 ;  /* 0x00000018a8157221 */ /* 0x000fe20000010100 */
[--C-:B----4-:R-:W-:Y:S02]  /*15d0*/  HADD2.F32 R25, -RZ, R28.reuse.H0_H0 ;  /* 0x2000001cff197230 */ /* 0x110fe40000004100 */
[----:B------:R-:W-:-:S02]  /*15e0*/  HADD2.F32 R28, -RZ, R28.H1_H1 ;  /* 0x3000001cff1c7230 */ /* 0x000fc40000004100 */
[----:B-----5:R-:W-:Y:S01]  /*15f0*/  FMUL.FTZ R21, R178, R21 ;  /* 0x00000015b2157220 */ /* 0x020fe20000410000 */
[----:B------:R-:W-:Y:S01]  /*1600*/  FMUL.FTZ R22, R22, R25 ;  /* 0x0000001916167220 */ /* 0x000fe20000410000 */
[--C-:B0-----:R-:W-:Y:S02]  /*1610*/  HADD2.F32 R163, -RZ, R31.reuse.H0_H0 ;  /* 0x2000001fffa37230 */ /* 0x101fe40000004100 */
[C---:B------:R-:W-:Y:S01]  /*1620*/  FADD.FTZ R167, -R168.reuse, R26 ;  /* 0x0000001aa8a77221 */ /* 0x040fe20000010100 */
[----:B------:R-:W-:Y:S02]  /*1630*/  HADD2.F32 R160, -RZ, R31.H1_H1 ;  /* 0x3000001fffa07230 */ /* 0x000fe40000004100 */
[C---:B------:R-:W-:Y:S01]  /*1640*/  FADD.FTZ R171, -R168.reuse, R27 ;  /* 0x0000001ba8ab7221 */ /* 0x040fe20000010100 */
[C---:B------:R-:W-:Y:S01]  /*1650*/  FADD.FTZ R31, -R168.reuse, R156 ;  /* 0x0000009ca81f7221 */ /* 0x040fe20000010100 */
[----:B------:R-:W-:Y:S02]  /*1660*/  HADD2.F32 R27, -RZ, R29.H0_H0 ;  /* 0x2000001dff1b7230 */ /* 0x000fe40000004100 */
[----:B------:R-:W-:Y:S01]  /*1670*/  FADD.FTZ R161, -R168, R157 ;  /* 0x0000009da8a17221 */ /* 0x000fe20000010100 */
[----:B------:R-:W-:-:S02]  /*1680*/  HADD2.F32 R26, -RZ, R129.H0_H0 ;  /* 0x20000081ff1a7230 */ /* 0x000fc40000004100 */
[----:B------:R-:W-:Y:S01]  /*1690*/  FMUL.FTZ R23, R23, R28 ;  /* 0x0000001c17177220 */ /* 0x000fe20000410000 */
[----:B------:R-:W-:Y:S01]  /*16a0*/  FADD.FTZ R156, R169, R22 ;  /* 0x00000016a99c7221 */ /* 0x000fe20000010000 */
[----:B------:R-:W-:Y:S01]  /*16b0*/  FMUL.FTZ R24, R178, R165 ;  /* 0x000000a5b2187220 */ /* 0x000fe20000410000 */
[C---:B------:R-:W-:Y:S01]  /*16c0*/  FFMA.FTZ R157, R21.reuse, R22, R196 ;  /* 0x00000016159d7223 */ /* 0x040fe200000100c4 */
[----:B------:R-:W-:Y:S02]  /*16d0*/  HADD2.F32 R164, -RZ, R29.H1_H1 ;  /* 0x3000001dffa47230 */ /* 0x000fe40000004100 */
[----:B------:R-:W-:Y:S01]  /*16e0*/  FADD.FTZ R217, -R168, R159 ;  /* 0x0000009fa8d97221 */ /* 0x000fe20000010100 */
[----:B------:R-:W-:Y:S01]  /*16f0*/  FADD.FTZ R68, R68, R25 ;  /* 0x0000001944447221 */ /* 0x000fe20000010000 */
[----:B------:R-:W-:Y:S01]  /*1700*/  FFMA.FTZ R100, R21, R25, R100 ;  /* 0x0000001915647223 */ /* 0x000fe20000010064 */
[----:B------:R-:W-:Y:S01]  /*1710*/  FMUL.FTZ R25, R178, R167 ;  /* 0x000000a7b2197220 */ /* 0x000fe20000410000 */
[----:B------:R-:W-:-:S02]  /*1720*/  HADD2.F32 R29, -RZ, R129.H1_H1 ;  /* 0x30000081ff1d7230 */ /* 0x000fc40000004100 */
[----:B------:R-:W-:Y:S01]  /*1730*/  FADD.FTZ R159, R156, R23 ;  /* 0x000000179c9f7221 */ /* 0x000fe20000010000 */
[----:B------:R-:W-:Y:S01]  /*1740*/  FMUL.FTZ R26, R26, R27 ;  /* 0x0000001b1a1a7220 */ /* 0x000fe20000410000 */
[----:B------:R-:W-:Y:S01]  /*1750*/  FFMA.FTZ R156, R24, R23, R157 ;  /* 0x00000017189c7223 */ /* 0x000fe2000001009d */
[--C-:B------:R-:W-:Y:S02]  /*1760*/  HADD2.F32 R173, -RZ, R30.reuse.H0_H0 ;  /* 0x2000001effad7230 */ /* 0x100fe40000004100 */
[----:B------:R-:W-:Y:S01]  /*1770*/  FADD.FTZ R175, -R168, R158 ;  /* 0x0000009ea8af7221 */ /* 0x000fe20000010100 */
[----:B------:R-:W-:Y:S02]  /*1780*/  HADD2.F32 R162, -RZ, R30.H1_H1 ;  /* 0x3000001effa27230 */ /* 0x000fe40000004100 */
[----:B------:R-:W-:Y:S01]  /*1790*/  FADD.FTZ R69, R69, R28 ;  /* 0x0000001c45457221 */ /* 0x000fe20000010000 */
[----:B------:R-:W-:Y:S01]  /*17a0*/  FFMA.FTZ R101, R24, R28, R101 ;  /* 0x0000001c18657223 */ /* 0x000fe20000010065 */
[----:B------:R-:W-:Y:S01]  /*17b0*/  FADD.FTZ R70, R70, R27 ;  /* 0x0000001b46467221 */ /* 0x000fe20000010000 */
[----:B------:R-:W-:Y:S01]  /*17c0*/  FFMA.FTZ R102, R25, R27, R102 ;  /* 0x0000001b19667223 */ /* 0x000fe20000010066 */
[----:B------:R-:W-:-:S02]  /*17d0*/  HADD2.F32 R30, -RZ, R130.H0_H0 ;  /* 0x20000082ff1e7230 */ /* 0x000fc40000004100 */
[C---:B------:R-:W-:Y:S01]  /*17e0*/  FMUL.FTZ R28, R178.reuse, R171 ;  /* 0x000000abb21c7220 */ /* 0x040fe20000410000 */
[----:B------:R-:W-:Y:S01]  /*17f0*/  FMUL.FTZ R27, R29, R164 ;  /* 0x000000a41d1b7220 */ /* 0x000fe20000410000 */
[----:B------:R-:W-:Y:S01]  /*1800*/  FADD.FTZ R158, R159, R26 ;  /* 0x0000001a9f9e7221 */ /* 0x000fe20000010000 */
[----:B------:R-:W-:Y:S01]  /*1810*/  FFMA.FTZ R157, R25, R26, R156 ;  /* 0x0000001a199d7223 */ /* 0x000fe2000001009c */
[----:B------:R-:W-:Y:S01]  /*1820*/  FMUL.FTZ R29, R178, R31 ;  /* 0x0000001fb21d7220 */ /* 0x000fe20000410000 */
[----:B------:R-:W-:Y:S02]  /*1830*/  HADD2.F32 R31, -RZ, R130.H1_H1 ;  /* 0x30000082ff1f7230 */ /* 0x000fe40000004100 */
[----:B------:R-:W-:Y:S01]  /*1840*/  FMUL.FTZ R30, R30, R173 ;  /* 0x000000ad1e1e7220 */ /* 0x000fe20000410000 */
[----:B------:R-:W-:Y:S01]  /*1850*/  FADD.FTZ R159, R158, R27 ;  /* 0x0000001b9e9f7221 */ /* 0x000fe20000010000 */
[----:B------:R-:W-:Y:S01]  /*1860*/  FFMA.FTZ R156, R28, R27, R157 ;  /* 0x0000001b1c9c7223 */ /* 0x000fe2000001009d */
[----:B------:R-:W-:Y:S01]  /*1870*/  FADD.FTZ R64, R64, R173 ;  /* 0x000000ad40407221 */ /* 0x000fe20000010000 */
[----:B------:R-:W-:Y:S01]  /*1880*/  FFMA.FTZ R96, R29, R173, R96 ;  /* 0x000000ad1d607223 */ /* 0x000fe20000010060 */
[----:B------:R-:W-:-:S02]  /*1890*/  HADD2.F32 R173, -RZ, R131.H0_H0 ;  /* 0x20000083ffad7230 */ /* 0x000fc40000004100 */
[----:B------:R-:W-:Y:S01]  /*18a0*/  FMUL.FTZ R31, R31, R162 ;  /* 0x000000a21f1f7220 */ /* 0x000fe20000410000 */
[C---:B------:R-:W-:Y:S01]  /*18b0*/  FMUL.FTZ R172, R178.reuse, R161 ;  /* 0x000000a1b2ac7220 */ /* 0x040fe20000410000 */
[----:B------:R-:W-:Y:S01]  /*18c0*/  FADD.FTZ R158, R159, R30 ;  /* 0x0000001e9f9e7221 */ /* 0x000fe20000010000 */
[----:B------:R-:W-:Y:S01]  /*18d0*/  FFMA.FTZ R157, R29, R30, R156 ;  /* 0x0000001e1d9d7223 */ /* 0x000fe2000001009c */
[----:B------:R-:W-:Y:S02]  /*18e0*/  HADD2.F32 R161, -RZ, R131.H1_H1 ;  /* 0x30000083ffa17230 */ /* 0x000fe40000004100 */
        /* <DEDUP_REMOVED lines=18> */
.L_x_2777:
[----:B------:R-:W-:Y:S05]  /*1a10*/  BSYNC.RECONVERGENT B0 ;  /* 0x0000000000007941 */ /* 0x000fea0003800200 */
.L_x_2776:
        /* <DEDUP_REMOVED lines=18> */
[----:B0-----:R-:W-:-:S02]  /*1b40*/  HADD2.F32 R185, -RZ, R124.H1_H1 ;  /* 0x3000007cffb97230 */ /* 0x001fc40000004100 */
[----:B------:R-:W-:Y:S02]  /*1b50*/  HADD2.F32 R188, -RZ, R125.H0_H0 ;  /* 0x2000007dffbc7230 */ /* 0x000fe40000004100 */
[----:B-1----:R-:W-:-:S05]  /*1b60*/  @P2 IMAD.WIDE.U32 R186, R197, 0x20, R186 ;  /* 0x00000020c5ba2825 */ /* 0x002fca00078e00ba */
[----:B------:R-:W5:Y:S01]  /*1b70*/  @P2 LDG.E.128 R136, desc[UR10][R186.64] ;  /* 0x0000000aba882981 */ /* 0x000f62000c1e1d00 */
[----:B------:R-:W-:Y:S02]  /*1b80*/  HADD2.F32 R192, -RZ, R126.H0_H0 ;  /* 0x2000007effc07230 */ /* 0x000fe40000004100 */
[----:B--2---:R-:W-:Y:S01]  /*1b90*/  @P4 IMAD.WIDE.U32 R170, R197, 0x8, R170 ;  /* 0x00000008c5aa4825 */ /* 0x004fe200078e00aa */
[----:B------:R0:W5:Y:S04]  /*1ba0*/  @P2 LDG.E.128 R140, desc[UR10][R186.64+0x10] ;  /* 0x0000100aba8c2981 */ /* 0x000168000c1e1d00 */
[----:B------:R1:W5:Y:S01]  /*1bb0*/  @P4 LDG.E.64 R222, desc[UR10][R170.64] ;  /* 0x0000000aaade4981 */ /* 0x000362000c1e1b00 */
[----:B------:R-:W-:Y:S02]  /*1bc0*/  HADD2.F32 R198, -RZ, R127.H0_H0 ;  /* 0x2000007fffc67230 */ /* 0x000fe40000004100 */
[C---:B---3--:R-:W-:Y:S01]  /*1bd0*/  FADD.FTZ R183, -R168.reuse, R156 ;  /* 0x0000009ca8b77221 */ /* 0x048fe20000010100 */
[----:B------:R-:W-:Y:S01]  /*1be0*/  FADD.FTZ R189, -R168, R157 ;  /* 0x0000009da8bd7221 */ /* 0x000fe20000010100 */
[----:B------:R-:W-:-:S02]  /*1bf0*/  HADD2.F32 R156, -RZ, R124.H0_H0 ;  /* 0x2000007cff9c7230 */ /* 0x000fc40000004100 */
[----:B------:R-:W-:Y:S01]  /*1c00*/  FADD.FTZ R191, -R168, R158 ;  /* 0x0000009ea8bf7221 */ /* 0x000fe20000010100 */
[----:B-----5:R-:W-:Y:S01]  /*1c10*/  FMUL.FTZ R183, R178, R183 ;  /* 0x000000b7b2b77220 */ /* 0x020fe20000410000 */
[--C-:B----4-:R-:W-:Y:S02]  /*1c20*/  HADD2.F32 R157, -RZ, R164.reuse.H0_H0 ;  /* 0x200000a4ff9d7230 */ /* 0x110fe40000004100 */
[----:B------:R-:W-:Y:S02]  /*1c30*/  HADD2.F32 R164, -RZ, R164.H1_H1 ;  /* 0x300000a4ffa47230 */ /* 0x000fe40000004100 */
[----:B------:R-:W-:Y:S01]  /*1c40*/  FADD.FTZ R193, -R168, R159 ;  /* 0x0000009fa8c17221 */ /* 0x000fe20000010100 */
[----:B------:R-:W-:Y:S01]  /*1c50*/  FMUL.FTZ R184, R156, R157 ;  /* 0x0000009d9cb87220 */ /* 0x000fe20000410000 */
[--C-:B------:R-:W-:Y:S02]  /*1c60*/  HADD2.F32 R159, -RZ, R165.reuse.H0_H0 ;  /* 0x200000a5ff9f7230 */ /* 0x100fe40000004100 */
[----:B0-----:R-:W-:Y:S01]  /*1c70*/  FMUL.FTZ R187, R178, R191 ;  /* 0x000000bfb2bb7220 */ /* 0x001fe20000410000 */
[----:B------:R-:W-:Y:S01]  /*1c80*/  FADD.FTZ R60, R60, R157 ;  /* 0x0000009d3c3c7221 */ /* 0x000fe20000010000 */
[----:B------:R-:W-:Y:S01]  /*1c90*/  FFMA.FTZ R92, R183, R157, R92 ;  /* 0x0000009db75c7223 */ /* 0x000fe2000001005c */
[----:B------:R-:W-:Y:S01]  /*1ca0*/  FMUL.FTZ R185, R185, R164 ;  /* 0x000000a4b9b97220 */ /* 0x000fe20000410000 */
[----:B------:R-:W-:Y:S01]  /*1cb0*/  FADD.FTZ R156, R169, R184 ;  /* 0x000000b8a99c7221 */ /* 0x000fe20000010000 */
[----:B------:R-:W-:Y:S01]  /*1cc0*/  FMUL.FTZ R186, R178, R189 ;  /* 0x000000bdb2ba7220 */ /* 0x000fe20000410000 */
[----:B------:R-:W-:Y:S01]  /*1cd0*/  FFMA.FTZ R157, R183, R184, R196 ;  /* 0x000000b8b79d7223 */ /* 0x000fe200000100c4 */
[----:B------:R-:W-:-:S02]  /*1ce0*/  HADD2.F32 R158, -RZ, R165.H1_H1 ;  /* 0x300000a5ff9e7230 */ /* 0x000fc40000004100 */
[-C--:B------:R-:W-:Y:S01]  /*1cf0*/  FMUL.FTZ R188, R188, R159.reuse ;  /* 0x0000009fbcbc7220 */ /* 0x080fe20000410000 */
[----:B------:R-:W-:Y:S02]  /*1d00*/  HADD2.F32 R189, -RZ, R125.H1_H1 ;  /* 0x3000007dffbd7230 */ /* 0x000fe40000004100 */
[----:B------:R-:W-:Y:S01]  /*1d10*/  FADD.FTZ R62, R62, R159 ;  /* 0x0000009f3e3e7221 */ /* 0x000fe20000010000 */
[----:B------:R-:W-:Y:S01]  /*1d20*/  FFMA.FTZ R94, R187, R159, R94 ;  /* 0x0000009fbb5e7223 */ /* 0x000fe2000001005e */
[----:B------:R-:W-:Y:S01]  /*1d30*/  FMUL.FTZ R190, R178, R193 ;  /* 0x000000c1b2be7220 */ /* 0x000fe20000410000 */
[----:B------:R-:W-:Y:S01]  /*1d40*/  FADD.FTZ R159, R156, R185 ;  /* 0x000000b99c9f7221 */ /* 0x000fe20000010000 */
[----:B------:R-:W-:Y:S01]  /*1d50*/  FFMA.FTZ R156, R186, R185, R157 ;  /* 0x000000b9ba9c7223 */ /* 0x000fe2000001009d */
[----:B------:R-:W-:Y:S01]  /*1d60*/  FADD.FTZ R197, -R168, R161 ;  /* 0x000000a1a8c57221 */ /* 0x000fe20000010100 */
[--C-:B------:R-:W-:Y:S02]  /*1d70*/  HADD2.F32 R161, -RZ, R166.reuse.H0_H0 ;  /* 0x200000a6ffa17230 */ /* 0x100fe40000004100 */
[-C--:B------:R-:W-:Y:S01]  /*1d80*/  FMUL.FTZ R189, R189, R158.reuse ;  /* 0x0000009ebdbd7220 */ /* 0x080fe20000410000 */
[----:B------:R-:W-:Y:S01]  /*1d90*/  FADD.FTZ R63, R63, R158 ;  /* 0x0000009e3f3f7221 */ /* 0x000fe20000010000 */
[----:B------:R-:W-:Y:S01]  /*1da0*/  FFMA.FTZ R95, R190, R158, R95 ;  /* 0x0000009ebe5f7223 */ /* 0x000fe2000001005f */
[----:B------:R-:W-:Y:S01]  /*1db0*/  FADD.FTZ R195, -R168, R160 ;  /* 0x000000a0a8c37221 */ /* 0x000fe20000010100 */
[----:B------:R-:W-:Y:S01]  /*1dc0*/  FADD.FTZ R158, R159, R188 ;  /* 0x000000bc9f9e7221 */ /* 0x000fe20000010000 */
[----:B------:R-:W-:Y:S01]  /*1dd0*/  FFMA.FTZ R157, R187, R188, R156 ;  /* 0x000000bcbb9d7223 */ /* 0x000fe2000001009c */
[----:B------:R-:W-:-:S02]  /*1de0*/  HADD2.F32 R166, -RZ, R166.H1_H1 ;  /* 0x300000a6ffa67230 */ /* 0x000fc40000004100 */
[----:B------:R-:W-:Y:S01]  /*1df0*/  FMUL.FTZ R191, R178, R195 ;  /* 0x000000c3b2bf7220 */ /* 0x000fe20000410000 */
[----:B------:R-:W-:Y:S02]  /*1e00*/  HADD2.F32 R193, -RZ, R126.H1_H1 ;  /* 0x3000007effc17230 */ /* 0x000fe40000004100 */
[----:B------:R-:W-:Y:S01]  /*1e10*/  FMUL.FTZ R192, R192, R161 ;  /* 0x000000a1c0c07220 */ /* 0x000fe20000410000 */
[----:B------:R-:W-:Y:S01]  /*1e20*/  FADD.FTZ R159, R158, R189 ;  /* 0x000000bd9e9f7221 */ /* 0x000fe20000010000 */
[----:B------:R-:W-:Y:S01]  /*1e30*/  FFMA.FTZ R156, R190, R189, R157 ;  /* 0x000000bdbe9c7223 */ /* 0x000fe2000001009d */
[C---:B-1----:R-:W-:Y:S01]  /*1e40*/  FADD.FTZ R171, -R168.reuse, R163 ;  /* 0x000000a3a8ab7221 */ /* 0x042fe20000010100 */
[--C-:B------:R-:W-:Y:S02]  /*1e50*/  HADD2.F32 R163, -RZ, R167.reuse.H0_H0 ;  /* 0x200000a7ffa37230 */ /* 0x100fe40000004100 */
[----:B------:R-:W-:Y:S01]  /*1e60*/  FADD.FTZ R199, -R168, R162 ;  /* 0x000000a2a8c77221 */ /* 0x000fe20000010100 */
[----:B------:R-:W-:Y:S01]  /*1e70*/  FMUL.FTZ R194, R178, R197 ;  /* 0x000000c5b2c27220 */ /* 0x000fe20000410000 */
[----:B------:R-:W-:Y:S01]  /*1e80*/  FMUL.FTZ R193, R193, R166 ;  /* 0x000000a6c1c17220 */ /* 0x000fe20000410000 */
        /* <DEDUP_REMOVED lines=24> */
.L_x_2779:
[----:B------:R-:W-:Y:S05]  /*2010*/  BSYNC.RECONVERGENT B0 ;  /* 0x0000000000007941 */ /* 0x000fea0003800200 */
.L_x_2778:
        /* <DEDUP_REMOVED lines=32> */
.L_x_2781:
[----:B------:R-:W-:Y:S05]  /*2220*/  BSYNC.RECONVERGENT B0 ;  /* 0x0000000000007941 */ /* 0x000fea0003800200 */
.L_x_2780:
        /* <DEDUP_REMOVED lines=59> */
[-C--:B------:R-:W-:Y:S01]  /*25e0*/  FFMA.FTZ R161, R206, R166.reuse, R167 ;  /* 0x000000a6cea17223 */ /* 0x080fe200000100a7 */
[----:B------:R-:W-:Y:S01]  /*25f0*/  FADD.FTZ R157, R179, -R156 ;  /* 0x8000009cb39d7221 */ /* 0x000fe20000010000 */
[----:B------:R-:W-:Y:S01]  /*2600*/  FADD.FTZ R159, R180, -R159 ;  /* 0x8000009fb49f7221 */ /* 0x000fe20000010000 */
[-C--:B------:R-:W-:Y:S01]  /*2610*/  FFMA.FTZ R156, R203, R166.reuse, R167 ;  /* 0x000000a6cb9c7223 */ /* 0x080fe200000100a7 */
[----:B------:R-:W-:Y:S01]  /*2620*/  FADD.FTZ R161, R204, -R161 ;  /* 0x800000a1cca17221 */ /* 0x000fe20000010000 */
[C---:B-----5:R-:W-:Y:S01]  /*2630*/  FMUL.FTZ R157, R178.reuse, R157 ;  /* 0x0000009db29d7220 */ /* 0x060fe20000410000 */
[C---:B------:R-:W-:Y:S02]  /*2640*/  FMUL.FTZ R159, R178.reuse, R159 ;  /* 0x0000009fb29f7220 */ /* 0x040fe40000410000 */
[----:B------:R-:W-:Y:S01]  /*2650*/  FMUL.FTZ R161, R178, R161 ;  /* 0x000000a1b2a17220 */ /* 0x000fe20000410000 */
[----:B------:R-:W-:Y:S01]  /*2660*/  FMUL.FTZ R158, R157, UR14 ;  /* 0x0000000e9d9e7c20 */ /* 0x000fe20008410000 */
[----:B------:R-:W-:Y:S01]  /*2670*/  FADD.FTZ R157, R201, -R156 ;  /* 0x8000009cc99d7221 */ /* 0x000fe20000010000 */
[----:B------:R-:W-:Y:S01]  /*2680*/  FMUL.FTZ R159, R159, UR14 ;  /* 0x0000000e9f9f7c20 */ /* 0x000fe20008410000 */
[-CC-:B------:R-:W-:Y:S01]  /*2690*/  FFMA.FTZ R156, R207, R166.reuse, R167.reuse ;  /* 0x000000a6cf9c7223 */ /* 0x180fe200000100a7 */
[----:B------:R-:W-:Y:S01]  /*26a0*/  FMUL.FTZ R161, R161, UR14 ;  /* 0x0000000ea1a17c20 */ /* 0x000fe20008410000 */
[----:B------:R-:W-:Y:S01]  /*26b0*/  FSEL R168, R158, RZ, P4 ;  /* 0x000000ff9ea87208 */ /* 0x000fe20002000000 */
[----:B------:R-:W-:Y:S01]  /*26c0*/  FFMA.FTZ R158, R202, R166, R167 ;  /* 0x000000a6ca9e7223 */ /* 0x000fe200000100a7 */
[----:B------:R-:W-:Y:S01]  /*26d0*/  ISETP.GE.U32.AND P4, PT, R220, RZ, PT ;  /* 0x000000ffdc00720c */ /* 0x000fe20003f86070 */
[----:B------:R-:W-:-:S02]  /*26e0*/  FMUL.FTZ R157, R178, R157 ;  /* 0x0000009db29d7220 */ /* 0x000fc40000410000 */
[----:B------:R-:W-:Y:S01]  /*26f0*/  FADD.FTZ R163, R177, -R158 ;  /* 0x8000009eb1a37221 */ /* 0x000fe20000010000 */
[----:B------:R-:W-:Y:S01]  /*2700*/  ISETP.GE.U32.AND.EX P4, PT, R221, 0x1000000, PT, P4 ;  /* 0x01000000dd00780c */ /* 0x000fe20003f86140 */
[----:B------:R-:W-:Y:S02]  /*2710*/  FMUL.FTZ R157, R157, UR14 ;  /* 0x0000000e9d9d7c20 */ /* 0x000fe40008410000 */
[C---:B------:R-:W-:Y:S01]  /*2720*/  FMUL.FTZ R163, R178.reuse, R163 ;  /* 0x000000a3b2a37220 */ /* 0x040fe20000410000 */
[----:B------:R-:W-:Y:S01]  /*2730*/  FSEL R171, R159, RZ, P4 ;  /* 0x000000ff9fab7208 */ /* 0x000fe20002000000 */
[----:B------:R-:W-:Y:S01]  /*2740*/  FADD.FTZ R159, R205, -R156 ;  /* 0x8000009ccd9f7221 */ /* 0x000fe20000010000 */
[----:B------:R-:W-:Y:S01]  /*2750*/  LOP3.LUT P4, RZ, R221, 0xff, RZ, 0xc0, !PT ;  /* 0x000000ffddff7812 */ /* 0x000fe2000788c0ff */
[----:B------:R-:W-:Y:S01]  /*2760*/  FMUL.FTZ R163, R163, UR14 ;  /* 0x0000000ea3a37c20 */ /* 0x000fe20008410000 */
[-CC-:B------:R-:W-:Y:S01]  /*2770*/  FFMA.FTZ R156, R211, R166.reuse, R167.reuse ;  /* 0x000000a6d39c7223 */ /* 0x180fe200000100a7 */
[----:B------:R-:W-:Y:S01]  /*2780*/  FMUL.FTZ R158, R178, R159 ;  /* 0x0000009fb29e7220 */ /* 0x000fe20000410000 */
[----:B------:R-:W-:Y:S01]  /*2790*/  FSEL R162, R157, RZ, P4 ;  /* 0x000000ff9da27208 */ /* 0x000fe20002000000 */
[----:B------:R-:W-:Y:S01]  /*27a0*/  FFMA.FTZ R157, R210, R166, R167 ;  /* 0x000000a6d29d7223 */ /* 0x000fe200000100a7 */
[----:B------:R-:W-:Y:S01]  /*27b0*/  LOP3.LUT P4, RZ, R221, 0xff00, RZ, 0xc0, !PT ;  /* 0x0000ff00ddff7812 */ /* 0x000fe2000788c0ff */
[----:B------:R-:W-:-:S02]  /*27c0*/  FMUL.FTZ R158, R158, UR14 ;  /* 0x0000000e9e9e7c20 */ /* 0x000fc40008410000 */
[----:B------:R-:W-:Y:S01]  /*27d0*/  FADD.FTZ R159, R208, -R157 ;  /* 0x8000009dd09f7221 */ /* 0x000fe20000010000 */
[----:B------:R-:W-:Y:S01]  /*27e0*/  FSEL R169, R163, RZ, P4 ;  /* 0x000000ffa3a97208 */ /* 0x000fe20002000000 */
[----:B------:R-:W-:Y:S01]  /*27f0*/  FADD.FTZ R157, R209, -R156 ;  /* 0x8000009cd19d7221 */ /* 0x000fe20000010000 */
[----:B------:R-:W-:Y:S01]  /*2800*/  LOP3.LUT P4, RZ, R220, 0xff0000, RZ, 0xc0, !PT ;  /* 0x00ff0000dcff7812 */ /* 0x000fe2000788c0ff */
[C---:B------:R-:W-:Y:S02]  /*2810*/  FMUL.FTZ R159, R178.reuse, R159 ;  /* 0x0000009fb29f7220 */ /* 0x040fe40000410000 */
[----:B------:R-:W-:Y:S01]  /*2820*/  FMUL.FTZ R157, R178, R157 ;  /* 0x0000009db29d7220 */ /* 0x000fe20000410000 */
[----:B------:R-:W-:Y:S01]  /*2830*/  FSEL R160, R158, RZ, P4 ;  /* 0x000000ff9ea07208 */ /* 0x000fe20002000000 */
[----:B------:R-:W-:Y:S01]  /*2840*/  FMUL.FTZ R159, R159, UR14 ;  /* 0x0000000e9f9f7c20 */ /* 0x000fe20008410000 */
[----:B------:R-:W-:Y:S01]  /*2850*/  LOP3.LUT P4, RZ, R220, 0xff000000, RZ, 0xc0, !PT ;  /* 0xff000000dcff7812 */ /* 0x000fe2000788c0ff */
[----:B------:R-:W-:Y:S01]  /*2860*/  FMUL.FTZ R157, R157, UR14 ;  /* 0x0000000e9d9d7c20 */ /* 0x000fe20008410000 */
[----:B------:R-:W-:-:S02]  /*2870*/  F2FP.F16.F32.PACK_AB R158, R169, R162 ;  /* 0x000000a2a99e723e */ /* 0x000fc400000000ff */
        /* <DEDUP_REMOVED lines=9> */
.L_x_2786:
        /* <DEDUP_REMOVED lines=9> */
[----:B------:R-:W-:Y:S01]  /*29a0*/  FMUL.FTZ R151, R178, R147 ;  /* 0x00000093b2977220 */ /* 0x000fe20000410000 */
[----:B------:R-:W-:Y:S01]  /*29b0*/  FADD.FTZ R145, R209, -R144 ;  /* 0x80000090d1917221 */ /* 0x000fe20000010000 */
[-CC-:B------:R-:W-:Y:S01]  /*29c0*/  FFMA.FTZ R147, R210, R166.reuse, R167.reuse ;  /* 0x000000a6d2937223 */ /* 0x180fe200000100a7 */
[----:B------:R-:W-:Y:S01]  /*29d0*/  FMUL.FTZ R146, R150, UR14 ;  /* 0x0000000e96927c20 */ /* 0x000fe20008410000 */
[-C--:B------:R-:W-:Y:S01]  /*29e0*/  FFMA.FTZ R158, R203, R166.reuse, R167 ;  /* 0x000000a6cb9e7223 */ /* 0x080fe200000100a7 */
[----:B------:R-:W-:Y:S01]  /*29f0*/  FMUL.FTZ R144, R178, R145 ;  /* 0x00000091b2907220 */ /* 0x000fe20000410000 */
[----:B------:R-:W-:Y:S01]  /*2a00*/  FADD.FTZ R147, R208, -R147 ;  /* 0x80000093d0937221 */ /* 0x000fe20000010000 */
[----:B------:R-:W-:Y:S01]  /*2a10*/  FFMA.FTZ R160, R202, R166, R167 ;  /* 0x000000a6caa07223 */ /* 0x000fe200000100a7 */
[----:B------:R-:W-:Y:S01]  /*2a20*/  FSEL R168, R146, RZ, P4 ;  /* 0x000000ff92a87208 */ /* 0x000fe20002000000 */
[----:B------:R-:W-:Y:S01]  /*2a30*/  FMUL.FTZ R146, R151, UR14 ;  /* 0x0000000e97927c20 */ /* 0x000fe20008410000 */
[----:B------:R-:W-:Y:S01]  /*2a40*/  ISETP.GE.U32.AND P4, PT, R220, RZ, PT ;  /* 0x000000ffdc00720c */ /* 0x000fe20003f86070 */
[----:B------:R-:W-:Y:S01]  /*2a50*/  FMUL.FTZ R145, R144, UR14 ;  /* 0x0000000e90917c20 */ /* 0x000fe20008410000 */
[----:B------:R-:W-:Y:S01]  /*2a60*/  FADD.FTZ R159, R201, -R158 ;  /* 0x8000009ec99f7221 */ /* 0x000fe20000010000 */
[----:B------:R-:W-:Y:S01]  /*2a70*/  FADD.FTZ R163, R177, -R160 ;  /* 0x800000a0b1a37221 */ /* 0x000fe20000010000 */
[----:B------:R-:W-:-:S04]  /*2a80*/  ISETP.GE.U32.AND.EX P4, PT, R221, 0x1000000, PT, P4 ;  /* 0x01000000dd00780c */ /* 0x000fc80003f86140 */
[----:B------:R-:W-:Y:S01]  /*2a90*/  FSEL R169, R146, RZ, P4 ;  /* 0x000000ff92a97208 */ /* 0x000fe20002000000 */
[----:B------:R-:W-:Y:S01]  /*2aa0*/  FFMA.FTZ R146, R207, R166, R167 ;  /* 0x000000a6cf927223 */ /* 0x000fe200000100a7 */
[----:B------:R-:W-:-:S03]  /*2ab0*/  LOP3.LUT P4, RZ, R220, 0xff, RZ, 0xc0, !PT ;  /* 0x000000ffdcff7812 */ /* 0x000fc6000788c0ff */
[----:B------:R-:W-:Y:S01]  /*2ac0*/  FADD.FTZ R149, R205, -R146 ;  /* 0x80000092cd957221 */ /* 0x000fe20000010000 */
[----:B------:R-:W-:Y:S01]  /*2ad0*/  FSEL R156, R145, RZ, P4 ;  /* 0x000000ff919c7208 */ /* 0x000fe20002000000 */
[----:B------:R-:W-:Y:S01]  /*2ae0*/  FMUL.FTZ R145, R178, R147 ;  /* 0x00000093b2917220 */ /* 0x000fe20000410000 */
[----:B------:R-:W-:Y:S01]  /*2af0*/  LOP3.LUT P4, RZ, R220, 0xff00, RZ, 0xc0, !PT ;  /* 0x0000ff00dcff7812 */ /* 0x000fe2000788c0ff */
[C---:B------:R-:W-:Y:S01]  /*2b00*/  FMUL.FTZ R146, R178.reuse, R149 ;  /* 0x00000095b2927220 */ /* 0x040fe20000410000 */
[----:B------:R-:W-:Y:S01]  /*2b10*/  FMUL.FTZ R147, R178, R157 ;  /* 0x0000009db2937220 */ /* 0x000fe20000410000 */
[----:B------:R-:W-:Y:S02]  /*2b20*/  FMUL.FTZ R148, R145, UR14 ;  /* 0x0000000e91947c20 */ /* 0x000fe40008410000 */
[----:B------:R-:W-:Y:S01]  /*2b30*/  FMUL.FTZ R149, R146, UR14 ;  /* 0x0000000e92957c20 */ /* 0x000fe20008410000 */
[----:B------:R-:W-:Y:S02]  /*2b40*/  FMUL.FTZ R158, R147, UR14 ;  /* 0x0000000e939e7c20 */ /* 0x000fe40008410000 */
[----:B------:R-:W-:Y:S01]  /*2b50*/  FSEL R161, R148, RZ, P4 ;  /* 0x000000ff94a17208 */ /* 0x000fe20002000000 */
[----:B------:R-:W-:Y:S01]  /*2b60*/  FMUL.FTZ R148, R178, R159 ;  /* 0x0000009fb2947220 */ /* 0x000fe20000410000 */
[----:B------:R-:W-:-:S02]  /*2b70*/  LOP3.LUT P4, RZ, R220, 0xff0000, RZ, 0xc0, !PT ;  /* 0x00ff0000dcff7812 */ /* 0x000fc4000788c0ff */
[----:B------:R-:W-:Y:S01]  /*2b80*/  F2FP.F16.F32.PACK_AB R156, R161, R156 ;  /* 0x0000009ca19c723e */ /* 0x000fe200000000ff */
[----:B------:R-:W-:Y:S01]  /*2b90*/  FMUL.FTZ R159, R148, UR14 ;  /* 0x0000000e949f7c20 */ /* 0x000fe20008410000 */
[----:B------:R-:W-:Y:S01]  /*2ba0*/  FSEL R157, R149, RZ, P4 ;  /* 0x000000ff959d7208 */ /* 0x000fe20002000000 */
[----:B------:R-:W-:Y:S01]  /*2bb0*/  FMUL.FTZ R149, R178, R163 ;  /* 0x000000a3b2957220 */ /* 0x000fe20000410000 */
        /* <DEDUP_REMOVED lines=8> */
[----:B------:R-:W-:-:S04]  /*2c40*/  FSEL R163, R162, RZ, P4 ;  /* 0x000000ffa2a37208 */ /* 0x000fc80002000000 */
[----:B------:R-:W-:Y:S01]  /*2c50*/  F2FP.F16.F32.PACK_AB R158, R163, R158 ;  /* 0x0000009ea39e723e */ /* 0x000fe200000000ff */
[----:B------:R-:W-:Y:S06]  /*2c60*/  BRA `(.L_x_2787) ;  /* 0x0000001800a47947 */ /* 0x000fec0003800000 */
.L_x_2785:
        /* <DEDUP_REMOVED lines=8> */
[-CC-:B------:R-:W-:Y:S01]  /*2cf0*/  FFMA.FTZ R158, R203, R166.reuse, R167.reuse ;  /* 0x000000a6cb9e7223 */ /* 0x180fe200000100a7 */
[----:B------:R-:W-:Y:S01]  /*2d00*/  FADD.FTZ R157, R179, -R156 ;  /* 0x8000009cb39d7221 */ /* 0x000fe20000010000 */
[-CC-:B------:R-:W-:Y:S01]  /*2d10*/  FFMA.FTZ R160, R202, R166.reuse, R167.reuse ;  /* 0x000000a6caa07223 */ /* 0x180fe200000100a7 */
[-C--:B------:R-:W-:Y:S01]  /*2d20*/  FFMA.FTZ R169, R206, R166.reuse, R167 ;  /* 0x000000a6cea97223 */ /* 0x080fe200000100a7 */
[----:B------:R-:W-:Y:S01]  /*2d30*/  FADD.FTZ R161, R201, -R158 ;  /* 0x8000009ec9a17221 */ /* 0x000fe20000010000 */
[----:B-----5:R-:W-:Y:S01]  /*2d40*/  FFMA.FTZ R156, R178, R157, R50 ;  /* 0x0000009db29c7223 */ /* 0x020fe20000010032 */
[----:B------:R-:W-:Y:S01]  /*2d50*/  FADD.FTZ R157, R180, -R159 ;  /* 0x8000009fb49d7221 */ /* 0x000fe20000010000 */
[----:B------:R-:W-:-:S02]  /*2d60*/  FFMA.FTZ R158, R207, R166, R167 ;  /* 0x000000a6cf9e7223 */ /* 0x000fc400000100a7 */
[----:B------:R-:W-:Y:S01]  /*2d70*/  FMUL.FTZ R156, R156, UR14 ;  /* 0x0000000e9c9c7c20 */ /* 0x000fe20008410000 */
[----:B------:R-:W-:Y:S01]  /*2d80*/  FFMA.FTZ R157, R178, R157, R51 ;  /* 0x0000009db29d7223 */ /* 0x000fe20000010033 */
[----:B------:R-:W-:Y:S01]  /*2d90*/  FADD.FTZ R163, R205, -R158 ;  /* 0x8000009ecda37221 */ /* 0x000fe20000010000 */
[----:B------:R-:W-:Y:S02]  /*2da0*/  FADD.FTZ R158, R204, -R169 ;  /* 0x800000a9cc9e7221 */ /* 0x000fe40000010000 */
[----:B------:R-:W-:Y:S01]  /*2db0*/  FSEL R159, R156, RZ, P4 ;  /* 0x000000ff9c9f7208 */ /* 0x000fe20002000000 */
[----:B------:R-:W-:Y:S01]  /*2dc0*/  FMUL.FTZ R157, R157, UR14 ;  /* 0x0000000e9d9d7c20 */ /* 0x000fe20008410000 */
[----:B------:R-:W-:Y:S01]  /*2dd0*/  ISETP.GE.U32.AND P4, PT, R220, RZ, PT ;  /* 0x000000ffdc00720c */ /* 0x000fe20003f86070 */
[----:B------:R-:W-:Y:S01]  /*2de0*/  FFMA.FTZ R156, R178, R161, R48 ;  /* 0x000000a1b29c7223 */ /* 0x000fe20000010030 */
[----:B------:R-:W-:Y:S01]  /*2df0*/  FFMA.FTZ R161, R210, R166, R167 ;  /* 0x000000a6d2a17223 */ /* 0x000fe200000100a7 */
[----:B------:R-:W-:Y:S01]  /*2e00*/  FFMA.FTZ R158, R178, R158, R55 ;  /* 0x0000009eb29e7223 */ /* 0x000fe20000010037 */
[----:B------:R-:W-:Y:S01]  /*2e10*/  ISETP.GE.U32.AND.EX P4, PT, R221, 0x1000000, PT, P4 ;  /* 0x01000000dd00780c */ /* 0x000fe20003f86140 */
[----:B------:R-:W-:-:S02]  /*2e20*/  FMUL.FTZ R156, R156, UR14 ;  /* 0x0000000e9c9c7c20 */ /* 0x000fc40008410000 */
[----:B------:R-:W-:Y:S01]  /*2e30*/  FMUL.FTZ R158, R158, UR14 ;  /* 0x0000000e9e9e7c20 */ /* 0x000fe20008410000 */
[----:B------:R-:W-:Y:S01]  /*2e40*/  FSEL R168, R157, RZ, P4 ;  /* 0x000000ff9da87208 */ /* 0x000fe20002000000 */
[----:B------:R-:W-:Y:S01]  /*2e50*/  FADD.FTZ R157, R177, -R160 ;  /* 0x800000a0b19d7221 */ /* 0x000fe20000010000 */
[----:B------:R-:W-:Y:S01]  /*2e60*/  LOP3.LUT P4, RZ, R221, 0xff, RZ, 0xc0, !PT ;  /* 0x000000ffddff7812 */ /* 0x000fe2000788c0ff */
[----:B------:R-:W-:Y:S01]  /*2e70*/  FFMA.FTZ R160, R211, R166, R167 ;  /* 0x000000a6d3a07223 */ /* 0x000fe200000100a7 */
[----:B------:R-:W-:Y:S01]  /*2e80*/  F2FP.F16.F32.PACK_AB R159, R168, R159 ;  /* 0x0000009fa89f723e */ /* 0x000fe200000000ff */
[----:B------:R-:W-:Y:S01]  /*2e90*/  FFMA.FTZ R157, R178, R157, R49 ;  /* 0x0000009db29d7223 */ /* 0x000fe20000010031 */
[----:B------:R-:W-:Y:S01]  /*2ea0*/  FSEL R162, R156, RZ, P4 ;  /* 0x000000ff9ca27208 */ /* 0x000fe20002000000 */
[----:B------:R-:W-:Y:S01]  /*2eb0*/  FFMA.FTZ R156, R178, R163, R54 ;  /* 0x000000a3b29c7223 */ /* 0x000fe20000010036 */
[----:B------:R-:W-:Y:S01]  /*2ec0*/  LOP3.LUT P4, RZ, R221, 0xff00, RZ, 0xc0, !PT ;  /* 0x0000ff00ddff7812 */ /* 0x000fe2000788c0ff */
[----:B------:R-:W-:Y:S01]  /*2ed0*/  FMUL.FTZ R157, R157, UR14 ;  /* 0x0000000e9d9d7c20 */ /* 0x000fe20008410000 */
[----:B------:R-:W-:Y:S01]  /*2ee0*/  FADD.FTZ R163, R208, -R161 ;  /* 0x800000a1d0a37221 */ /* 0x000fe20000010000 */
[----:B------:R-:W-:Y:S01]  /*2ef0*/  FMUL.FTZ R156, R156, UR14 ;  /* 0x0000000e9c9c7c20 */ /* 0x000fe20008410000 */
[----:B------:R-:W-:-:S02]  /*2f00*/  FADD.FTZ R161, R209, -R160 ;  /* 0x800000a0d1a17221 */ /* 0x000fc40000010000 */
[----:B------:R-:W-:Y:S01]  /*2f10*/  FSEL R169, R157, RZ, P4 ;  /* 0x000000ff9da97208 */ /* 0x000fe20002000000 */
[----:B------:R-:W-:Y:S01]  /*2f20*/  FFMA.FTZ R157, R178, R163, R53 ;  /* 0x000000a3b29d7223 */ /* 0x000fe20000010035 */
[----:B------:R-:W-:-:S03]  /*2f30*/  LOP3.LUT P4, RZ, R220, 0xff0000, RZ, 0xc0, !PT ;  /* 0x00ff0000dcff7812 */ /* 0x000fc6000788c0ff */
[----:B------:R-:W-:Y:S01]  /*2f40*/  FMUL.FTZ R157, R157, UR14 ;  /* 0x0000000e9d9d7c20 */ /* 0x000fe20008410000 */
[----:B------:R-:W-:Y:S01]  /*2f50*/  FSEL R160, R156, RZ, P4 ;  /* 0x000000ff9ca07208 */ /* 0x000fe20002000000 */
[----:B------:R-:W-:Y:S01]  /*2f60*/  FFMA.FTZ R156, R178, R161, R52 ;  /* 0x000000a1b29c7223 */ /* 0x000fe20000010034 */
[----:B------:R-:W-:-:S03]  /*2f70*/  LOP3.LUT P4, RZ, R220, 0xff000000, RZ, 0xc0, !PT ;  /* 0xff000000dcff7812 */ /* 0x000fc6000788c0ff */
[----:B------:R-:W-:Y:S01]  /*2f80*/  FMUL.FTZ R156, R156, UR14 ;  /* 0x0000000e9c9c7c20 */ /* 0x000fe20008410000 */
[----:B------:R-:W-:Y:S02]  /*2f90*/  FSEL R163, R158, RZ, P4 ;  /* 0x000000ff9ea37208 */ /* 0x000fe40002000000 */
[C---:B------:R-:W-:Y:S02]  /*2fa0*/  LOP3.LUT P4, RZ, R220.reuse, 0xff00, RZ, 0xc0, !PT ;  /* 0x0000ff00dcff7812 */ /* 0x040fe4000788c0ff */
[----:B------:R-:W-:Y:S02]  /*2fb0*/  F2FP.F16.F32.PACK_AB R158, R169, R162 ;  /* 0x000000a2a99e723e */ /* 0x000fe400000000ff */
[----:B------:R-:W-:Y:S02]  /*2fc0*/  FSEL R161, R157, RZ, P4 ;  /* 0x000000ff9da17208 */ /* 0x000fe40002000000 */
[----:B------:R-:W-:Y:S02]  /*2fd0*/  LOP3.LUT P4, RZ, R220, 0xff, RZ, 0xc0, !PT ;  /* 0x000000ffdcff7812 */ /* 0x000fe4000788c0ff */
[----:B------:R-:W-:-:S02]  /*2fe0*/  F2FP.F16.F32.PACK_AB R157, R163, R160 ;  /* 0x000000a0a39d723e */ /* 0x000fc400000000ff */
[----:B------:R-:W-:-:S04]  /*2ff0*/  FSEL R156, R156, RZ, P4 ;  /* 0x000000ff9c9c7208 */ /* 0x000fc80002000000 */
[----:B------:R-:W-:Y:S01]  /*3000*/  F2FP.F16.F32.PACK_AB R156, R161, R156 ;  /* 0x0000009ca19c723e */ /* 0x000fe200000000ff */
[----:B------:R-:W-:Y:S06]  /*3010*/  BRA `(.L_x_2787) ;  /* 0x0000001400b87947 */ /* 0x000fec0003800000 */
.L_x_2788:
        /* <DEDUP_REMOVED lines=8> */
[C---:B-----5:R-:W-:Y:S01]  /*30a0*/  FFMA.FTZ R150, R178.reuse, R145, R50 ;  /* 0x00000091b2967223 */ /* 0x060fe20000010032 */
[----:B------:R-:W-:Y:S01]  /*30b0*/  FFMA.FTZ R151, R178, R147, R51 ;  /* 0x00000093b2977223 */ /* 0x000fe20000010033 */
[----:B------:R-:W-:Y:S01]  /*30c0*/  FADD.FTZ R145, R209, -R144 ;  /* 0x80000090d1917221 */ /* 0x000fe20000010000 */
[-CC-:B------:R-:W-:Y:S01]  /*30d0*/  FFMA.FTZ R147, R210, R166.reuse, R167.reuse ;  /* 0x000000a6d2937223 */ /* 0x180fe200000100a7 */
[----:B------:R-:W-:Y:S01]  /*30e0*/  FMUL.FTZ R146, R150, UR14 ;  /* 0x0000000e96927c20 */ /* 0x000fe20008410000 */
[-C--:B------:R-:W-:Y:S01]  /*30f0*/  FFMA.FTZ R158, R203, R166.reuse, R167 ;  /* 0x000000a6cb9e7223 */ /* 0x080fe200000100a7 */
[----:B------:R-:W-:Y:S01]  /*3100*/  FFMA.FTZ R144, R178, R145, R52 ;  /* 0x00000091b2907223 */ /* 0x000fe20000010034 */
        /* <DEDUP_REMOVED lines=16> */
[C---:B------:R-:W-:Y:S01]  /*3210*/  FFMA.FTZ R146, R178.reuse, R149, R54 ;  /* 0x00000095b2927223 */ /* 0x040fe20000010036 */
[----:B------:R-:W-:Y:S01]  /*3220*/  FFMA.FTZ R147, R178, R157, R55 ;  /* 0x0000009db2937223 */ /* 0x000fe20000010037 */
[----:B------:R-:W-:Y:S02]  /*3230*/  FMUL.FTZ R148, R145, UR14 ;  /* 0x0000000e91947c20 */ /* 0x000fe40008410000 */
[----:B------:R-:W-:Y:S01]  /*3240*/  FMUL.FTZ R149, R146, UR14 ;  /* 0x0000000e92957c20 */ /* 0x000fe20008410000 */
[----:B------:R-:W-:Y:S02]  /*3250*/  FMUL.FTZ R158, R147, UR14 ;  /* 0x0000000e939e7c20 */ /* 0x000fe40008410000 */
[----:B------:R-:W-:Y:S01]  /*3260*/  FSEL R161, R148, RZ, P4 ;  /* 0x000000ff94a17208 */ /* 0x000fe20002000000 */
[----:B------:R-:W-:Y:S01]  /*3270*/  FFMA.FTZ R148, R178, R159, R48 ;  /* 0x0000009fb2947223 */ /* 0x000fe20000010030 */
[----:B------:R-:W-:-:S02]  /*3280*/  LOP3.LUT P4, RZ, R220, 0xff0000, RZ, 0xc0, !PT ;  /* 0x00ff0000dcff7812 */ /* 0x000fc4000788c0ff */
[----:B------:R-:W-:Y:S01]  /*3290*/  F2FP.F16.F32.PACK_AB R156, R161, R156 ;  /* 0x0000009ca19c723e */ /* 0x000fe200000000ff */
[----:B------:R-:W-:Y:S01]  /*32a0*/  FMUL.FTZ R159, R148, UR14 ;  /* 0x0000000e949f7c20 */ /* 0x000fe20008410000 */
        /* <DEDUP_REMOVED lines=13> */
.L_x_2784:
        /* <DEDUP_REMOVED lines=17> */
[----:B------:R-:W-:-:S04]  /*3490*/  FMUL.FTZ R154, R154, UR14 ;  /* 0x0000000e9a9a7c20 */ /* 0x000fc80008410000 */
        /* <DEDUP_REMOVED lines=12> */
[----:B------:R-:W-:-:S02]  /*3560*/  ISETP.GE.U32.AND P4, PT, R228, RZ, PT ;  /* 0x000000ffe400720c */ /* 0x000fc40003f86070 */
[----:B------:R-:W-:Y:S01]  /*3570*/  F2FP.F16.F32.PACK_AB R159, R170, R159 ;  /* 0x0000009faa9f723e */ /* 0x000fe200000000ff */
[----:B------:R-:W-:Y:S01]  /*3580*/  FMUL.FTZ R158, R157, UR14 ;  /* 0x0000000e9d9e7c20 */ /* 0x000fe20008410000 */
[----:B------:R-:W-:Y:S01]  /*3590*/  ISETP.GE.U32.AND.EX P4, PT, R229, 0x1000000, PT, P4 ;  /* 0x01000000e500780c */ /* 0x000fe20003f86140 */
[----:B------:R-:W-:-:S03]  /*35a0*/  FFMA.FTZ R157, R206, R166, R167 ;  /* 0x000000a6ce9d7223 */ /* 0x000fc600000100a7 */
[----:B------:R-:W-:Y:S01]  /*35b0*/  FSEL R152, R154, RZ, P4 ;  /* 0x000000ff9a987208 */ /* 0x000fe20002000000 */
[----:B------:R-:W-:Y:S01]  /*35c0*/  FFMA.FTZ R154, R207, R166, R167 ;  /* 0x000000a6cf9a7223 */ /* 0x000fe200000100a7 */
[----:B------:R-:W-:Y:S01]  /*35d0*/  LOP3.LUT P4, RZ, R221, 0xff, RZ, 0xc0, !PT ;  /* 0x000000ffddff7812 */ /* 0x000fe2000788c0ff */
[----:B------:R-:W-:Y:S01]  /*35e0*/  FADD.FTZ R161, R204, -R157 ;  /* 0x8000009dcca17221 */ /* 0x000fe20000010000 */
[----:B------:R-:W-:Y:S01]  /*35f0*/  F2FP.F16.F32.PACK_AB R155, R152, R155 ;  /* 0x0000009b989b723e */ /* 0x000fe200000000ff */
[----:B------:R-:W-:Y:S01]  /*3600*/  FADD.FTZ R153, R205, -R154 ;  /* 0x8000009acd997221 */ /* 0x000fe20000010000 */
[----:B------:R-:W-:Y:S02]  /*3610*/  FSEL R168, R156, RZ, P4 ;  /* 0x000000ff9ca87208 */ /* 0x000fe40002000000 */
[----:B------:R-:W-:Y:S01]  /*3620*/  LOP3.LUT P4, RZ, R229, 0xff, RZ, 0xc0, !PT ;  /* 0x000000ffe5ff7812 */ /* 0x000fe2000788c0ff */
[----:B------:R-:W-:-:S03]  /*3630*/  FMUL.FTZ R153, R178, R153 ;  /* 0x00000099b2997220 */ /* 0x000fc60000410000 */
[----:B------:R-:W-:Y:S01]  /*3640*/  FSEL R154, R156, RZ, P4 ;  /* 0x000000ff9c9a7208 */ /* 0x000fe20002000000 */
[----:B------:R-:W-:Y:S01]  /*3650*/  FMUL.FTZ R156, R153, UR14 ;  /* 0x0000000e999c7c20 */ /* 0x000fe20008410000 */
[----:B------:R-:W-:Y:S01]  /*3660*/  LOP3.LUT P4, RZ, R221, 0xff00, RZ, 0xc0, !PT ;  /* 0x0000ff00ddff7812 */ /* 0x000fe2000788c0ff */
[----:B------:R-:W-:-:S03]  /*3670*/  FFMA.FTZ R153, R210, R166, R167 ;  /* 0x000000a6d2997223 */ /* 0x000fc600000100a7 */
[----:B------:R-:W-:Y:S02]  /*3680*/  FSEL R171, R158, RZ, P4 ;  /* 0x000000ff9eab7208 */ /* 0x000fe40002000000 */
[----:B------:R-:W-:-:S04]  /*3690*/  LOP3.LUT P4, RZ, R229, 0xff00, RZ, 0xc0, !PT ;  /* 0x0000ff00e5ff7812 */ /* 0x000fc8000788c0ff */
        /* <DEDUP_REMOVED lines=33> */
.L_x_2790:
[----:B------:R-:W-:Y:S01]  /*38b0*/  FFMA.FTZ R144, R181, R166, R167 ;  /* 0x000000a6b5907223 */ /* 0x000fe200000100a7 */
[----:B------:R-:W-:-:S03]  /*38c0*/  LOP3.LUT P4, RZ, R221, 0xff0000, RZ, 0xc0, !PT ;  /* 0x00ff0000ddff7812 */ /* 0x000fc6000788c0ff */
[----:B------:R-:W-:-:S04]  /*38d0*/  FADD.FTZ R145, R179, -R144 ;  /* 0x80000090b3917221 */ /* 0x000fc80000010000 */
[----:B-----5:R-:W-:Y:S01]  /*38e0*/  FMUL.FTZ R150, R178, R145 ;  /* 0x00000091b2967220 */ /* 0x020fe20000410000 */
[----:B------:R-:W-:-:S03]  /*38f0*/  FFMA.FTZ R145, R182, R166, R167 ;  /* 0x000000a6b6917223 */ /* 0x000fc600000100a7 */
[----:B------:R-:W-:Y:S01]  /*3900*/  FMUL.FTZ R144, R150, UR14 ;  /* 0x0000000e96907c20 */ /* 0x000fe20008410000 */
[----:B------:R-:W-:-:S04]  /*3910*/  FADD.FTZ R145, R180, -R145 ;  /* 0x80000091b4917221 */ /* 0x000fc80000010000 */
[----:B------:R-:W-:Y:S01]  /*3920*/  FSEL R159, R144, RZ, P4 ;  /* 0x000000ff909f7208 */ /* 0x000fe20002000000 */
[----:B------:R-:W-:Y:S01]  /*3930*/  FMUL.FTZ R151, R178, R145 ;  /* 0x00000091b2977220 */ /* 0x000fe20000410000 */
[----:B------:R-:W-:-:S03]  /*3940*/  LOP3.LUT P4, RZ, R229, 0xff0000, RZ, 0xc0, !PT ;  /* 0x00ff0000e5ff7812 */ /* 0x000fc6000788c0ff */
[----:B------:R-:W-:Y:S01]  /*3950*/  FMUL.FTZ R147, R151, UR14 ;  /* 0x0000000e97937c20 */ /* 0x000fe20008410000 */
[----:B------:R-:W-:Y:S01]  /*3960*/  FSEL R155, R144, RZ, P4 ;  /* 0x000000ff909b7208 */ /* 0x000fe20002000000 */
[----:B------:R-:W-:Y:S01]  /*3970*/  FFMA.FTZ R144, R203, R166, R167 ;  /* 0x000000a6cb907223 */ /* 0x000fe200000100a7 */
[----:B------:R-:W-:-:S03]  /*3980*/  ISETP.GE.U32.AND P4, PT, R220, RZ, PT ;  /* 0x000000ffdc00720c */ /* 0x000fc60003f86070 */
[----:B------:R-:W-:Y:S01]  /*3990*/  FADD.FTZ R145, R201, -R144 ;  /* 0x80000090c9917221 */ /* 0x000fe20000010000 */
[----:B------:R-:W-:Y:S01]  /*39a0*/  ISETP.GE.U32.AND.EX P4, PT, R221, 0x1000000, PT, P4 ;  /* 0x01000000dd00780c */ /* 0x000fe20003f86140 */
[-CC-:B------:R-:W-:Y:S02]  /*39b0*/  FFMA.FTZ R144, R202, R166.reuse, R167.reuse ;  /* 0x000000a6ca907223 */ /* 0x180fe400000100a7 */
[----:B------:R-:W-:Y:S01]  /*39c0*/  FMUL.FTZ R148, R178, R145 ;  /* 0x00000091b2947220 */ /* 0x000fe20000410000 */
[----:B------:R-:W-:Y:S01]  /*39d0*/  FSEL R170, R147, RZ, P4 ;  /* 0x000000ff93aa7208 */ /* 0x000fe20002000000 */
[----:B------:R-:W-:Y:S01]  /*39e0*/  FADD.FTZ R149, R177, -R144 ;  /* 0x80000090b1957221 */ /* 0x000fe20000010000 */
[----:B------:R-:W-:Y:S01]  /*39f0*/  ISETP.GE.U32.AND P4, PT, R228, RZ, PT ;  /* 0x000000ffe400720c */ /* 0x000fe20003f86070 */
[----:B------:R-:W-:Y:S01]  /*3a00*/  FMUL.FTZ R146, R148, UR14 ;  /* 0x0000000e94927c20 */ /* 0x000fe20008410000 */
[----:B------:R-:W-:Y:S01]  /*3a10*/  FFMA.FTZ R144, R207, R166, R167 ;  /* 0x000000a6cf907223 */ /* 0x000fe200000100a7 */
[----:B------:R-:W-:Y:S01]  /*3a20*/  FMUL.FTZ R149, R178, R149 ;  /* 0x00000095b2957220 */ /* 0x000fe20000410000 */
[----:B------:R-:W-:-:S02]  /*3a30*/  ISETP.GE.U32.AND.EX P4, PT, R229, 0x1000000, PT, P4 ;  /* 0x01000000e500780c */ /* 0x000fc40003f86140 */
[----:B------:R-:W-:Y:S01]  /*3a40*/  FADD.FTZ R145, R205, -R144 ;  /* 0x80000090cd917221 */ /* 0x000fe20000010000 */
[----:B------:R-:W-:Y:S01]  /*3a50*/  FMUL.FTZ R152, R149, UR14 ;  /* 0x0000000e95987c20 */ /* 0x000fe20008410000 */
[----:B------:R-:W-:Y:S01]  /*3a60*/  FSEL R196, R147, RZ, P4 ;  /* 0x000000ff93c47208 */ /* 0x000fe20002000000 */
[----:B------:R-:W-:Y:S01]  /*3a70*/  FFMA.FTZ R147, R206, R166, R167 ;  /* 0x000000a6ce937223 */ /* 0x000fe200000100a7 */
[----:B------:R-:W-:Y:S02]  /*3a80*/  LOP3.LUT P4, RZ, R221, 0xff, RZ, 0xc0, !PT ;  /* 0x000000ffddff7812 */ /* 0x000fe4000788c0ff */
[----:B------:R-:W-:Y:S01]  /*3a90*/  F2FP.F16.F32.PACK_AB R155, R196, R155 ;  /* 0x0000009bc49b723e */ /* 0x000fe200000000ff */
[----:B------:R-:W-:Y:S01]  /*3aa0*/  FADD.FTZ R147, R204, -R147 ;  /* 0x80000093cc937221 */ /* 0x000fe20000010000 */
[----:B------:R-:W-:Y:S02]  /*3ab0*/  FSEL R158, R146, RZ, P4 ;  /* 0x000000ff929e7208 */ /* 0x000fe40002000000 */
[----:B------:R-:W-:Y:S01]  /*3ac0*/  LOP3.LUT P4, RZ, R229, 0xff, RZ, 0xc0, !PT ;  /* 0x000000ffe5ff7812 */ /* 0x000fe2000788c0ff */
[----:B------:R-:W-:Y:S01]  /*3ad0*/  FMUL.FTZ R147, R178, R147 ;  /* 0x00000093b2937220 */ /* 0x000fe20000410000 */
[----:B------:R-:W-:-:S02]  /*3ae0*/  F2FP.F16.F32.PACK_AB R159, R170, R159 ;  /* 0x0000009faa9f723e */ /* 0x000fc400000000ff */
[----:B------:R-:W-:Y:S01]  /*3af0*/  FSEL R168, R146, RZ, P4 ;  /* 0x000000ff92a87208 */ /* 0x000fe20002000000 */
[----:B------:R-:W-:Y:S01]  /*3b00*/  FMUL.FTZ R146, R178, R145 ;  /* 0x00000091b2927220 */ /* 0x000fe20000410000 */
[----:B------:R-:W-:Y:S01]  /*3b10*/  LOP3.LUT P4, RZ, R221, 0xff00, RZ, 0xc0, !PT ;  /* 0x0000ff00ddff7812 */ /* 0x000fe2000788c0ff */
[----:B------:R-:W-:Y:S02]  /*3b20*/  FFMA.FTZ R145, R210, R166, R167 ;  /* 0x000000a6d2917223 */ /* 0x000fe400000100a7 */
[----:B------:R-:W-:Y:S01]  /*3b30*/  FMUL.FTZ R144, R146, UR14 ;  /* 0x0000000e92907c20 */ /* 0x000fe20008410000 */
[----:B------:R-:W-:Y:S01]  /*3b40*/  FSEL R171, R152, RZ, P4 ;  /* 0x000000ff98ab7208 */ /* 0x000fe20002000000 */
[----:B------:R-:W-:Y:S01]  /*3b50*/  FADD.FTZ R145, R208, -R145 ;  /* 0x80000091d0917221 */ /* 0x000fe20000010000 */
[----:B------:R-:W-:Y:S02]  /*3b60*/  LOP3.LUT P4, RZ, R229, 0xff00, RZ, 0xc0, !PT ;  /* 0x0000ff00e5ff7812 */ /* 0x000fe4000788c0ff */
[----:B------:R-:W-:Y:S01]  /*3b70*/  F2FP.F16.F32.PACK_AB R158, R171, R158 ;  /* 0x0000009eab9e723e */ /* 0x000fe200000000ff */
        /* <DEDUP_REMOVED lines=30> */
.L_x_2789:
        /* <DEDUP_REMOVED lines=11> */
[C---:B-----5:R-:W-:Y:S01]  /*3e10*/  FFMA.FTZ R153, R178.reuse, R153, R50 ;  /* 0x00000099b2997223 */ /* 0x060fe20000010032 */
[----:B------:R-:W-:-:S03]  /*3e20*/  FFMA.FTZ R154, R178, R155, R51 ;  /* 0x0000009bb29a7223 */ /* 0x000fc60000010033 */
        /* <DEDUP_REMOVED lines=10> */
[----:B------:R-:W-:Y:S02]  /*3ed0*/  FADD.FTZ R157, R177, -R152 ;  /* 0x80000098b19d7221 */ /* 0x000fe40000010000 */
[----:B------:R-:W-:Y:S01]  /*3ee0*/  FMUL.FTZ R156, R153, UR14 ;  /* 0x0000000e999c7c20 */ /* 0x000fe20008410000 */
[----:B------:R-:W-:Y:S01]  /*3ef0*/  FSEL R170, R154, RZ, P4 ;  /* 0x000000ff9aaa7208 */ /* 0x000fe20002000000 */
[----:B------:R-:W-:Y:S01]  /*3f00*/  FFMA.FTZ R157, R178, R157, R49 ;  /* 0x0000009db29d7223 */ /* 0x000fe20000010031 */
        /* <DEDUP_REMOVED lines=13> */
[----:B------:R-:W-:-:S03]  /*3fe0*/  FFMA.FTZ R153, R178, R153, R54 ;  /* 0x00000099b2997223 */ /* 0x000fc60000010036 */
[----:B------:R-:W-:Y:S01]  /*3ff0*/  FSEL R154, R156, RZ, P4 ;  /* 0x000000ff9c9a7208 */ /* 0x000fe20002000000 */
[----:B------:R-:W-:Y:S01]  /*4000*/  FMUL.FTZ R156, R153, UR14 ;  /* 0x0000000e999c7c20 */ /* 0x000fe20008410000 */
[----:B------:R-:W-:Y:S01]  /*4010*/  LOP3.LUT P4, RZ, R221, 0xff00, RZ, 0xc0, !PT ;  /* 0x0000ff00ddff7812 */ /* 0x000fe2000788c0ff */
[----:B------:R-:W-:-:S03]  /*4020*/  FFMA.FTZ R153, R210, R166, R167 ;  /* 0x000000a6d2997223 */ /* 0x000fc600000100a7 */
[----:B------:R-:W-:Y:S02]  /*4030*/  FSEL R171, R160, RZ, P4 ;  /* 0x000000ffa0ab7208 */ /* 0x000fe40002000000 */
[----:B------:R-:W-:-:S04]  /*4040*/  LOP3.LUT P4, RZ, R229, 0xff00, RZ, 0xc0, !PT ;  /* 0x0000ff00e5ff7812 */ /* 0x000fc8000788c0ff */
[----:B------:R-:W-:Y:S01]  /*4050*/  FSEL R157, R160, RZ, P4 ;  /* 0x000000ffa09d7208 */ /* 0x000fe20002000000 */
[----:B------:R-:W-:Y:S01]  /*4060*/  FFMA.FTZ R160, R178, R158, R55 ;  /* 0x0000009eb2a07223 */ /* 0x000fe20000010037 */
[----:B------:R-:W-:Y:S01]  /*4070*/  LOP3.LUT P4, RZ, R220, 0xff0000, RZ, 0xc0, !PT ;  /* 0x00ff0000dcff7812 */ /* 0x000fe2000788c0ff */
[----:B------:R-:W-:Y:S01]  /*4080*/  FADD.FTZ R158, R208, -R153 ;  /* 0x80000099d09e7221 */ /* 0x000fe20000010000 */
[----:B------:R-:W-:Y:S01]  /*4090*/  F2FP.F16.F32.PACK_AB R154, R157, R154 ;  /* 0x0000009a9d9a723e */ /* 0x000fe200000000ff */
[----:B------:R-:W-:Y:S01]  /*40a0*/  FMUL.FTZ R163, R160, UR14 ;  /* 0x0000000ea0a37c20 */ /* 0x000fe20008410000 */
[----:B------:R-:W-:Y:S01]  /*40b0*/  FSEL R162, R156, RZ, P4 ;  /* 0x000000ff9ca27208 */ /* 0x000fe20002000000 */
[----:B------:R-:W-:Y:S01]  /*40c0*/  FFMA.FTZ R158, R178, R158, R53 ;  /* 0x0000009eb29e7223 */ /* 0x000fe20000010035 */
        /* <DEDUP_REMOVED lines=25> */
.L_x_2791:
[----:B------:R-:W-:Y:S01]  /*4260*/  FFMA.FTZ R144, R181, R166, R167 ;  /* 0x000000a6b5907223 */ /* 0x000fe200000100a7 */
[----:B------:R-:W-:-:S03]  /*4270*/  LOP3.LUT P4, RZ, R221, 0xff0000, RZ, 0xc0, !PT ;  /* 0x00ff0000ddff7812 */ /* 0x000fc6000788c0ff */
[----:B------:R-:W-:-:S04]  /*4280*/  FADD.FTZ R145, R179, -R144 ;  /* 0x80000090b3917221 */ /* 0x000fc80000010000 */
[----:B-----5:R-:W-:Y:S01]  /*4290*/  FFMA.FTZ R150, R178, R145, R50 ;  /* 0x00000091b2967223 */ /* 0x020fe20000010032 */
[----:B------:R-:W-:-:S03]  /*42a0*/  FFMA.FTZ R145, R182, R166, R167 ;  /* 0x000000a6b6917223 */ /* 0x000fc600000100a7 */
[----:B------:R-:W-:Y:S01]  /*42b0*/  FMUL.FTZ R144, R150, UR14 ;  /* 0x0000000e96907c20 */ /* 0x000fe20008410000 */
[----:B------:R-:W-:-:S04]  /*42c0*/  FADD.FTZ R145, R180, -R145 ;  /* 0x80000091b4917221 */ /* 0x000fc80000010000 */
[----:B------:R-:W-:Y:S01]  /*42d0*/  FSEL R159, R144, RZ, P4 ;  /* 0x000000ff909f7208 */ /* 0x000fe20002000000 */
[----:B------:R-:W-:Y:S01]  /*42e0*/  FFMA.FTZ R151, R178, R145, R51 ;  /* 0x00000091b2977223 */ /* 0x000fe20000010033 */
        /* <DEDUP_REMOVED lines=8> */
[----:B------:R-:W-:Y:S01]  /*4370*/  FFMA.FTZ R148, R178, R145, R48 ;  /* 0x00000091b2947223 */ /* 0x000fe20000010030 */
[----:B------:R-:W-:Y:S01]  /*4380*/  FSEL R170, R147, RZ, P4 ;  /* 0x000000ff93aa7208 */ /* 0x000fe20002000000 */
[----:B------:R-:W-:Y:S01]  /*4390*/  FADD.FTZ R149, R177, -R144 ;  /* 0x80000090b1957221 */ /* 0x000fe20000010000 */
[----:B------:R-:W-:Y:S01]  /*43a0*/  ISETP.GE.U32.AND P4, PT, R228, RZ, PT ;  /* 0x000000ffe400720c */ /* 0x000fe20003f86070 */
[----:B------:R-:W-:Y:S01]  /*43b0*/  FMUL.FTZ R146, R148, UR14 ;  /* 0x0000000e94927c20 */ /* 0x000fe20008410000 */
[----:B------:R-:W-:Y:S01]  /*43c0*/  FFMA.FTZ R144, R207, R166, R167 ;  /* 0x000000a6cf907223 */ /* 0x000fe200000100a7 */
[----:B------:R-:W-:Y:S01]  /*43d0*/  FFMA.FTZ R149, R178, R149, R49 ;  /* 0x00000095b2957223 */ /* 0x000fe20000010031 */
        /* <DEDUP_REMOVED lines=10> */
[----:B------:R-:W-:Y:S01]  /*4480*/  FFMA.FTZ R147, R178, R147, R55 ;  /* 0x00000093b2937223 */ /* 0x000fe20000010037 */
[----:B------:R-:W-:-:S02]  /*4490*/  F2FP.F16.F32.PACK_AB R159, R170, R159 ;  /* 0x0000009faa9f723e */ /* 0x000fc400000000ff */
[----:B------:R-:W-:Y:S01]  /*44a0*/  FSEL R168, R146, RZ, P4 ;  /* 0x000000ff92a87208 */ /* 0x000fe20002000000 */
[----:B------:R-:W-:Y:S01]  /*44b0*/  FFMA.FTZ R146, R178, R145, R54 ;  /* 0x00000091b2927223 */ /* 0x000fe20000010036 */
[----:B------:R-:W-:Y:S01]  /*44c0*/  LOP3.LUT P4, RZ, R221, 0xff00, RZ, 0xc0, !PT ;  /* 0x0000ff00ddff7812 */ /* 0x000fe2000788c0ff */
[----:B------:R-:W-:Y:S02]  /*44d0*/  FFMA.FTZ R145, R210, R166, R167 ;  /* 0x000000a6d2917223 */ /* 0x000fe400000100a7 */
[----:B------:R-:W-:Y:S01]  /*44e0*/  FMUL.FTZ R144, R146, UR14 ;  /* 0x0000000e92907c20 */ /* 0x000fe20008410000 */
[----:B------:R-:W-:Y:S01]  /*44f0*/  FSEL R171, R152, RZ, P4 ;  /* 0x000000ff98ab7208 */ /* 0x000fe20002000000 */
[----:B------:R-:W-:Y:S01]  /*4500*/  FADD.FTZ R145, R208, -R145 ;  /* 0x80000091d0917221 */ /* 0x000fe20000010000 */
[----:B------:R-:W-:Y:S02]  /*4510*/  LOP3.LUT P4, RZ, R229, 0xff00, RZ, 0xc0, !PT ;  /* 0x0000ff00e5ff7812 */ /* 0x000fe4000788c0ff */
[----:B------:R-:W-:Y:S01]  /*4520*/  F2FP.F16.F32.PACK_AB R158, R171, R158 ;  /* 0x0000009eab9e723e */ /* 0x000fe200000000ff */
[----:B------:R-:W-:Y:S01]  /*4530*/  FFMA.FTZ R145, R178, R145, R53 ;  /* 0x00000091b2917223 */ /* 0x000fe20000010035 */
        /* <DEDUP_REMOVED lines=27> */
[----:B------:R-:W-:-:S07]  /*46f0*/  F2FP.F16.F32.PACK_AB R152, R163, R152 ;  /* 0x00000098a398723e */ /* 0x000fce00000000ff */
.L_x_2787:
        /* <DEDUP_REMOVED lines=15> */
.L_x_2783:
[----:B------:R-:W-:Y:S05]  /*47f0*/  BSYNC.RECONVERGENT B0 ;  /* 0x0000000000007941 */ /* 0x000fea0003800200 */
.L_x_2782:
        /* <DEDUP_REMOVED lines=13> */
[----:B------:R-:W-:Y:S01]  /*48d0*/  LOP3.LUT P6, RZ, R219, 0xff0000, RZ, 0xc0, !PT ;  /* 0x00ff0000dbff7812 */ /* 0x000fe200078cc0ff */
[-C--:B------:R-:W-:Y:S02]  /*48e0*/  FFMA.FTZ R153, R7, R166.reuse, R167 ;  /* 0x000000a607997223 */ /* 0x080fe400000100a7 */
[----:B------:R-:W-:Y:S02]  /*48f0*/  FADD.FTZ R145, R17, -R144 ;  /* 0x8000009011917221 */ /* 0x000fe40000010000 */
[----:B------:R-:W-:Y:S02]  /*4900*/  FADD.FTZ R153, R4, -R153 ;  /* 0x8000009904997221 */ /* 0x000fe40000010000 */
[----:B-----5:R-:W-:Y:S01]  /*4910*/  FFMA.FTZ R150, R178, R145, R42 ;  /* 0x00000091b2967223 */ /* 0x020fe2000001002a */
[----:B------:R-:W-:-:S03]  /*4920*/  FFMA.FTZ R145, R20, R166, R167 ;  /* 0x000000a614917223 */ /* 0x000fc600000100a7 */
[----:B------:R-:W-:Y:S01]  /*4930*/  FMUL.FTZ R144, R150, UR14 ;  /* 0x0000000e96907c20 */ /* 0x000fe20008410000 */
[----:B------:R-:W-:-:S04]  /*4940*/  FADD.FTZ R145, R18, -R145 ;  /* 0x8000009112917221 */ /* 0x000fc80000010000 */
[----:B------:R-:W-:Y:S01]  /*4950*/  FSEL R159, R144, RZ, P6 ;  /* 0x000000ff909f7208 */ /* 0x000fe20003000000 */
[----:B------:R-:W-:Y:S01]  /*4960*/  FFMA.FTZ R151, R178, R145, R43 ;  /* 0x00000091b2977223 */ /* 0x000fe2000001002b */
[----:B------:R-:W-:Y:S01]  /*4970*/  LOP3.LUT P6, RZ, R227, 0xff0000, RZ, 0xc0, !PT ;  /* 0x00ff0000e3ff7812 */ /* 0x000fe200078cc0ff */
[----:B------:R-:W-:-:S03]  /*4980*/  FFMA.FTZ R145, R15, R166, R167 ;  /* 0x000000a60f917223 */ /* 0x000fc600000100a7 */
[----:B------:R-:W-:Y:S01]  /*4990*/  FSEL R155, R144, RZ, P6 ;  /* 0x000000ff909b7208 */ /* 0x000fe20003000000 */
[----:B------:R-:W-:Y:S01]  /*49a0*/  FMUL.FTZ R144, R151, UR14 ;  /* 0x0000000e97907c20 */ /* 0x000fe20008410000 */
[----:B------:R-:W-:Y:S01]  /*49b0*/  ISETP.GE.U32.AND P6, PT, R218, RZ, PT ;  /* 0x000000ffda00720c */ /* 0x000fe20003fc6070 */
[----:B------:R-:W-:-:S03]  /*49c0*/  FADD.FTZ R145, R12, -R145 ;  /* 0x800000910c917221 */ /* 0x000fc60000010000 */
[----:B------:R-:W-:Y:S01]  /*49d0*/  ISETP.GE.U32.AND.EX P6, PT, R219, 0x1000000, PT, P6 ;  /* 0x01000000db00780c */ /* 0x000fe20003fc6160 */
[----:B------:R-:W-:Y:S01]  /*49e0*/  FFMA.FTZ R148, R178, R145, R40 ;  /* 0x00000091b2947223 */ /* 0x000fe20000010028 */
[-C--:B------:R-:W-:Y:S02]  /*49f0*/  FFMA.FTZ R145, R16, R166.reuse, R167 ;  /* 0x000000a610917223 */ /* 0x080fe400000100a7 */
[----:B------:R-:W-:Y:S02]  /*4a00*/  FSEL R168, R144, RZ, P6 ;  /* 0x000000ff90a87208 */ /* 0x000fe40003000000 */
[----:B------:R-:W-:Y:S01]  /*4a10*/  ISETP.GE.U32.AND P6, PT, R226, RZ, PT ;  /* 0x000000ffe200720c */ /* 0x000fe20003fc6070 */
[----:B------:R-:W-:Y:S01]  /*4a20*/  FADD.FTZ R145, R14, -R145 ;  /* 0x800000910e917221 */ /* 0x000fe20000010000 */
[----:B------:R-:W-:Y:S02]  /*4a30*/  F2FP.F16.F32.PACK_AB R159, R168, R159 ;  /* 0x0000009fa89f723e */ /* 0x000fe400000000ff */
[----:B------:R-:W-:Y:S01]  /*4a40*/  ISETP.GE.U32.AND.EX P6, PT, R227, 0x1000000, PT, P6 ;  /* 0x01000000e300780c */ /* 0x000fe20003fc6160 */
[----:B------:R-:W-:Y:S01]  /*4a50*/  FFMA.FTZ R149, R178, R145, R41 ;  /* 0x00000091b2957223 */ /* 0x000fe20000010029 */
[----:B------:R-:W-:-:S02]  /*4a60*/  FFMA.FTZ R145, R11, R166, R167 ;  /* 0x000000a60b917223 */ /* 0x000fc400000100a7 */
[----:B------:R-:W-:Y:S01]  /*4a70*/  FSEL R170, R144, RZ, P6 ;  /* 0x000000ff90aa7208 */ /* 0x000fe20003000000 */
[----:B------:R-:W-:Y:S01]  /*4a80*/  FMUL.FTZ R144, R148, UR14 ;  /* 0x0000000e94907c20 */ /* 0x000fe20008410000 */
[----:B------:R-:W-:Y:S01]  /*4a90*/  LOP3.LUT P6, RZ, R219, 0xff, RZ, 0xc0, !PT ;  /* 0x000000ffdbff7812 */ /* 0x000fe200078cc0ff */
[----:B------:R-:W-:Y:S01]  /*4aa0*/  FADD.FTZ R145, R8, -R145 ;  /* 0x8000009108917221 */ /* 0x000fe20000010000 */
[----:B------:R-:W-:Y:S02]  /*4ab0*/  F2FP.F16.F32.PACK_AB R155, R170, R155 ;  /* 0x0000009baa9b723e */ /* 0x000fe400000000ff */
[----:B------:R-:W-:Y:S01]  /*4ac0*/  FSEL R158, R144, RZ, P6 ;  /* 0x000000ff909e7208 */ /* 0x000fe20003000000 */
[----:B------:R-:W-:Y:S01]  /*4ad0*/  FFMA.FTZ R146, R178, R145, R46 ;  /* 0x00000091b2927223 */ /* 0x000fe2000001002e */
[----:B------:R-:W-:-:S04]  /*4ae0*/  LOP3.LUT P6, RZ, R227, 0xff, RZ, 0xc0, !PT ;  /* 0x000000ffe3ff7812 */ /* 0x000fc800078cc0ff */
[----:B------:R-:W-:Y:S01]  /*4af0*/  FSEL R154, R144, RZ, P6 ;  /* 0x000000ff909a7208 */ /* 0x000fe20003000000 */
[----:B------:R-:W-:Y:S01]  /*4b00*/  FMUL.FTZ R144, R149, UR14 ;  /* 0x0000000e95907c20 */ /* 0x000fe20008410000 */
[----:B------:R-:W-:-:S04]  /*4b10*/  LOP3.LUT P6, RZ, R219, 0xff00, RZ, 0xc0, !PT ;  /* 0x0000ff00dbff7812 */ /* 0x000fc800078cc0ff */
[C---:B------:R-:W-:Y:S02]  /*4b20*/  FSEL R171, R144.reuse, RZ, P6 ;  /* 0x000000ff90ab7208 */ /* 0x040fe40003000000 */
[----:B------:R-:W-:Y:S02]  /*4b30*/  LOP3.LUT P6, RZ, R227, 0xff00, RZ, 0xc0, !PT ;  /* 0x0000ff00e3ff7812 */ /* 0x000fe400078cc0ff */
        /* <DEDUP_REMOVED lines=10> */
[----:B------:R-:W-:-:S04]  /*4be0*/  FADD.FTZ R144, R13, -R144 ;  /* 0x800000900d907221 */ /* 0x000fc80000010000 */
[----:B------:R-:W-:-:S04]  /*4bf0*/  FFMA.FTZ R147, R178, R144, R47 ;  /* 0x00000090b2937223 */ /* 0x000fc8000001002f */
        /* <DEDUP_REMOVED lines=8> */
[----:B------:R-:W-:-:S04]  /*4c80*/  FFMA.FTZ R145, R178, R144, R45 ;  /* 0x00000090b2917223 */ /* 0x000fc8000001002d */
[----:B------:R-:W-:-:S05]  /*4c90*/  FMUL.FTZ R144, R145, UR14 ;  /* 0x0000000e91907c20 */ /* 0x000fca0008410000 */
[----:B------:R-:W-:Y:S02]  /*4ca0*/  FSEL R161, R144, RZ, P6 ;  /* 0x000000ff90a17208 */ /* 0x000fe40003000000 */
[----:B------:R-:W-:-:S04]  /*4cb0*/  LOP3.LUT P6, RZ, R226, 0xff00, RZ, 0xc0, !PT ;  /* 0x0000ff00e2ff7812 */ /* 0x000fc800078cc0ff */
[----:B------:R-:W-:Y:S01]  /*4cc0*/  FSEL R163, R144, RZ, P6 ;  /* 0x000000ff90a37208 */ /* 0x000fe20003000000 */
[----:B------:R-:W-:Y:S01]  /*4cd0*/  FFMA.FTZ R144, R178, R153, R44 ;  /* 0x00000099b2907223 */ /* 0x000fe2000001002c */
[----:B------:R-:W-:Y:S02]  /*4ce0*/  LOP3.LUT P6, RZ, R218, 0xff, RZ, 0xc0, !PT ;  /* 0x000000ffdaff7812 */ /* 0x000fe400078cc0ff */
[----:B------:R-:W-:Y:S01]  /*4cf0*/  F2FP.F16.F32.PACK_AB R153, R169, R160 ;  /* 0x000000a0a999723e */ /* 0x000fe200000000ff */
[----:B------:R-:W-:-:S05]  /*4d00*/  FMUL.FTZ R152, R144, UR14 ;  /* 0x0000000e90987c20 */ /* 0x000fca0008410000 */
[----:B------:R-:W-:Y:S02]  /*4d10*/  FSEL R156, R152, RZ, P6 ;  /* 0x000000ff989c7208 */ /* 0x000fe40003000000 */
[----:B------:R-:W-:Y:S02]  /*4d20*/  LOP3.LUT P6, RZ, R226, 0xff, RZ, 0xc0, !PT ;  /* 0x000000ffe2ff7812 */ /* 0x000fe400078cc0ff */
[----:B------:R-:W-:Y:S02]  /*4d30*/  F2FP.F16.F32.PACK_AB R156, R161, R156 ;  /* 0x0000009ca19c723e */ /* 0x000fe400000000ff */
[----:B------:R-:W-:-:S04]  /*4d40*/  FSEL R152, R152, RZ, P6 ;  /* 0x000000ff98987208 */ /* 0x000fc80003000000 */
[----:B------:R-:W-:Y:S01]  /*4d50*/  F2FP.F16.F32.PACK_AB R152, R163, R152 ;  /* 0x00000098a398723e */ /* 0x000fe200000000ff */
[----:B------:R-:W-:Y:S06]  /*4d60*/  BRA `(.L_x_2797) ;  /* 0x0000001c001c7947 */ /* 0x000fec0003800000 */
.L_x_2796:
[----:B0-----:R-:W-:Y:S01]  /*4d70*/  FFMA.FTZ R152, R19, R166, R167 ;  /* 0x000000a613987223 */ /* 0x001fe200000100a7 */
[----:B------:R-:W-:-:S03]  /*4d80*/  LOP3.LUT P6, RZ, R219, 0xff0000, RZ, 0xc0, !PT ;  /* 0x00ff0000dbff7812 */ /* 0x000fc600078cc0ff */
[----:B------:R-:W-:Y:S01]  /*4d90*/  FADD.FTZ R153, R17, -R152 ;  /* 0x8000009811997221 */ /* 0x000fe20000010000 */
[----:B------:R-:W-:-:S03]  /*4da0*/  FFMA.FTZ R152, R10, R166, R167 ;  /* 0x000000a60a987223 */ /* 0x000fc600000100a7 */
[----:B-----5:R-:W-:Y:S01]  /*4db0*/  FFMA.FTZ R153, R178, R153, R42 ;  /* 0x00000099b2997223 */ /* 0x020fe2000001002a */
[----:B------:R-:W-:-:S03]  /*4dc0*/  FADD.FTZ R152, R13, -R152 ;  /* 0x800000980d987221 */ /* 0x000fc60000010000 */
[----:B------:R-:W-:Y:S01]  /*4dd0*/  FMUL.FTZ R153, R153, UR14 ;  /* 0x0000000e99997c20 */ /* 0x000fe20008410000 */
[----:B------:R-:W-:-:S04]  /*4de0*/  FFMA.FTZ R152, R178, R152, R47 ;  /* 0x00000098b2987223 */ /* 0x000fc8000001002f */
        /* <DEDUP_REMOVED lines=15> */
[----:B------:R-:W-:Y:S01]  /*4ee0*/  FFMA.FTZ R153, R15, R166, R167 ;  /* 0x000000a60f997223 */ /* 0x000fe200000100a7 */
[----:B------:R-:W-:Y:S02]  /*4ef0*/  LOP3.LUT P6, RZ, R219, 0xff, RZ, 0xc0, !PT ;  /* 0x000000ffdbff7812 */ /* 0x000fe400078cc0ff */
[----:B------:R-:W-:Y:S01]  /*4f00*/  F2FP.F16.F32.PACK_AB R155, R170, R155 ;  /* 0x0000009baa9b723e */ /* 0x000fe200000000ff */
[----:B------:R-:W-:-:S04]  /*4f10*/  FADD.FTZ R153, R12, -R153 ;  /* 0x800000990c997221 */ /* 0x000fc80000010000 */
[----:B------:R-:W-:-:S04]  /*4f20*/  FFMA.FTZ R153, R178, R153, R40 ;  /* 0x00000099b2997223 */ /* 0x000fc80000010028 */
[----:B------:R-:W-:-:S05]  /*4f30*/  FMUL.FTZ R153, R153, UR14 ;  /* 0x0000000e99997c20 */ /* 0x000fca0008410000 */
        /* <DEDUP_REMOVED lines=29> */
[----:B------:R-:W-:Y:S01]  /*5110*/  FFMA.FTZ R152, R6, R166, R167 ;  /* 0x000000a606987223 */ /* 0x000fe200000100a7 */
[----:B------:R-:W-:Y:S01]  /*5120*/  LOP3.LUT P6, RZ, R218, 0xff00, RZ, 0xc0, !PT ;  /* 0x0000ff00daff7812 */ /* 0x000fe200078cc0ff */
[----:B------:R-:W-:-:S02]  /*5130*/  FMUL.FTZ R153, R153, UR14 ;  /* 0x0000000e99997c20 */ /* 0x000fc40008410000 */
[----:B------:R-:W-:-:S04]  /*5140*/  FADD.FTZ R152, R9, -R152 ;  /* 0x8000009809987221 */ /* 0x000fc80000010000 */
[----:B------:R-:W-:-:S04]  /*5150*/  FFMA.FTZ R152, R178, R152, R45 ;  /* 0x00000098b2987223 */ /* 0x000fc8000001002d */
[----:B------:R-:W-:-:S05]  /*5160*/  FMUL.FTZ R152, R152, UR14 ;  /* 0x0000000e98987c20 */ /* 0x000fca0008410000 */
        /* <DEDUP_REMOVED lines=11> */
.L_x_2795:
        /* <DEDUP_REMOVED lines=8> */
[----:B------:R-:W-:Y:S02]  /*52a0*/  FADD.FTZ R197, R4, -R197 ;  /* 0x800000c504c57221 */ /* 0x000fe40000010000 */
[----:B-----5:R-:W-:Y:S01]  /*52b0*/  FMUL.FTZ R150, R178, R145 ;  /* 0x00000091b2967220 */ /* 0x020fe20000410000 */
[----:B------:R-:W-:-:S03]  /*52c0*/  FFMA.FTZ R145, R20, R166, R167 ;  /* 0x000000a614917223 */ /* 0x000fc600000100a7 */
[----:B------:R-:W-:Y:S01]  /*52d0*/  FMUL.FTZ R144, R150, UR14 ;  /* 0x0000000e96907c20 */ /* 0x000fe20008410000 */
[----:B------:R-:W-:-:S04]  /*52e0*/  FADD.FTZ R145, R18, -R145 ;  /* 0x8000009112917221 */ /* 0x000fc80000010000 */
[----:B------:R-:W-:Y:S01]  /*52f0*/  FSEL R159, R144, RZ, P6 ;  /* 0x000000ff909f7208 */ /* 0x000fe20003000000 */
[----:B------:R-:W-:Y:S01]  /*5300*/  FMUL.FTZ R151, R178, R145 ;  /* 0x00000091b2977220 */ /* 0x000fe20000410000 */
[----:B------:R-:W-:Y:S01]  /*5310*/  LOP3.LUT P6, RZ, R227, 0xff0000, RZ, 0xc0, !PT ;  /* 0x00ff0000e3ff7812 */ /* 0x000fe200078cc0ff */
[----:B------:R-:W-:-:S03]  /*5320*/  FFMA.FTZ R145, R15, R166, R167 ;  /* 0x000000a60f917223 */ /* 0x000fc600000100a7 */
[----:B------:R-:W-:Y:S01]  /*5330*/  FSEL R155, R144, RZ, P6 ;  /* 0x000000ff909b7208 */ /* 0x000fe20003000000 */
[----:B------:R-:W-:Y:S01]  /*5340*/  FMUL.FTZ R144, R151, UR14 ;  /* 0x0000000e97907c20 */ /* 0x000fe20008410000 */
[----:B------:R-:W-:Y:S01]  /*5350*/  ISETP.GE.U32.AND P6, PT, R218, RZ, PT ;  /* 0x000000ffda00720c */ /* 0x000fe20003fc6070 */
[----:B------:R-:W-:-:S03]  /*5360*/  FADD.FTZ R145, R12, -R145 ;  /* 0x800000910c917221 */ /* 0x000fc60000010000 */
[----:B------:R-:W-:Y:S01]  /*5370*/  ISETP.GE.U32.AND.EX P6, PT, R219, 0x1000000, PT, P6 ;  /* 0x01000000db00780c */ /* 0x000fe20003fc6160 */
[----:B------:R-:W-:Y:S01]  /*5380*/  FMUL.FTZ R148, R178, R145 ;  /* 0x00000091b2947220 */ /* 0x000fe20000410000 */
[-C--:B------:R-:W-:Y:S02]  /*5390*/  FFMA.FTZ R145, R16, R166.reuse, R167 ;  /* 0x000000a610917223 */ /* 0x080fe400000100a7 */
[----:B------:R-:W-:Y:S02]  /*53a0*/  FSEL R168, R144, RZ, P6 ;  /* 0x000000ff90a87208 */ /* 0x000fe40003000000 */
[----:B------:R-:W-:Y:S01]  /*53b0*/  ISETP.GE.U32.AND P6, PT, R226, RZ, PT ;  /* 0x000000ffe200720c */ /* 0x000fe20003fc6070 */
[----:B------:R-:W-:Y:S01]  /*53c0*/  FADD.FTZ R145, R14, -R145 ;  /* 0x800000910e917221 */ /* 0x000fe20000010000 */
[----:B------:R-:W-:Y:S02]  /*53d0*/  F2FP.F16.F32.PACK_AB R159, R168, R159 ;  /* 0x0000009fa89f723e */ /* 0x000fe400000000ff */
[----:B------:R-:W-:Y:S01]  /*53e0*/  ISETP.GE.U32.AND.EX P6, PT, R227, 0x1000000, PT, P6 ;  /* 0x01000000e300780c */ /* 0x000fe20003fc6160 */
[----:B------:R-:W-:Y:S01]  /*53f0*/  FMUL.FTZ R149, R178, R145 ;  /* 0x00000091b2957220 */ /* 0x000fe20000410000 */
[----:B------:R-:W-:-:S02]  /*5400*/  FFMA.FTZ R145, R11, R166, R167 ;  /* 0x000000a60b917223 */ /* 0x000fc400000100a7 */
[----:B------:R-:W-:Y:S01]  /*5410*/  FSEL R170, R144, RZ, P6 ;  /* 0x000000ff90aa7208 */ /* 0x000fe20003000000 */
[----:B------:R-:W-:Y:S01]  /*5420*/  FMUL.FTZ R144, R148, UR14 ;  /* 0x0000000e94907c20 */ /* 0x000fe20008410000 */
[----:B------:R-:W-:Y:S01]  /*5430*/  LOP3.LUT P6, RZ, R219, 0xff, RZ, 0xc0, !PT ;  /* 0x000000ffdbff7812 */ /* 0x000fe200078cc0ff */
[----:B------:R-:W-:Y:S01]  /*5440*/  FADD.FTZ R145, R8, -R145 ;  /* 0x8000009108917221 */ /* 0x000fe20000010000 */
[----:B------:R-:W-:Y:S02]  /*5450*/  F2FP.F16.F32.PACK_AB R155, R170, R155 ;  /* 0x0000009baa9b723e */ /* 0x000fe400000000ff */
[----:B------:R-:W-:Y:S01]  /*5460*/  FSEL R158, R144, RZ, P6 ;  /* 0x000000ff909e7208 */ /* 0x000fe20003000000 */
[----:B------:R-:W-:Y:S01]  /*5470*/  FMUL.FTZ R146, R178, R145 ;  /* 0x00000091b2927220 */ /* 0x000fe20000410000 */
        /* <DEDUP_REMOVED lines=27> */
[----:B------:R-:W-:-:S04]  /*5630*/  FMUL.FTZ R145, R178, R145 ;  /* 0x00000091b2917220 */ /* 0x000fc80000410000 */
[----:B------:R-:W-:-:S05]  /*5640*/  FMUL.FTZ R144, R145, UR14 ;  /* 0x0000000e91907c20 */ /* 0x000fca0008410000 */
[----:B------:R-:W-:Y:S02]  /*5650*/  FSEL R161, R144, RZ, P6 ;  /* 0x000000ff90a17208 */ /* 0x000fe40003000000 */
[----:B------:R-:W-:-:S04]  /*5660*/  LOP3.LUT P6, RZ, R226, 0xff00, RZ, 0xc0, !PT ;  /* 0x0000ff00e2ff7812 */ /* 0x000fc800078cc0ff */
[----:B------:R-:W-:Y:S01]  /*5670*/  FSEL R163, R144, RZ, P6 ;  /* 0x000000ff90a37208 */ /* 0x000fe20003000000 */
[----:B------:R-:W-:Y:S01]  /*5680*/  FMUL.FTZ R144, R178, R197 ;  /* 0x000000c5b2907220 */ /* 0x000fe20000410000 */
[----:B------:R-:W-:-:S03]  /*5690*/  LOP3.LUT P6, RZ, R218, 0xff, RZ, 0xc0, !PT ;  /* 0x000000ffdaff7812 */ /* 0x000fc600078cc0ff */
[----:B------:R-:W-:-:S05]  /*56a0*/  FMUL.FTZ R152, R144, UR14 ;  /* 0x0000000e90987c20 */ /* 0x000fca0008410000 */
[----:B------:R-:W-:Y:S02]  /*56b0*/  FSEL R156, R152, RZ, P6 ;  /* 0x000000ff989c7208 */ /* 0x000fe40003000000 */
[----:B------:R-:W-:Y:S02]  /*56c0*/  LOP3.LUT P6, RZ, R226, 0xff, RZ, 0xc0, !PT ;  /* 0x000000ffe2ff7812 */ /* 0x000fe400078cc0ff */
[----:B------:R-:W-:Y:S02]  /*56d0*/  F2FP.F16.F32.PACK_AB R156, R161, R156 ;  /* 0x0000009ca19c723e */ /* 0x000fe400000000ff */
[----:B------:R-:W-:-:S04]  /*56e0*/  FSEL R152, R152, RZ, P6 ;  /* 0x000000ff98987208 */ /* 0x000fc80003000000 */
[----:B------:R-:W-:Y:S01]  /*56f0*/  F2FP.F16.F32.PACK_AB R152, R163, R152 ;  /* 0x00000098a398723e */ /* 0x000fe200000000ff */
[----:B------:R-:W-:Y:S06]  /*5700*/  BRA `(.L_x_2797) ;  /* 0x0000001000b47947 */ /* 0x000fec0003800000 */
.L_x_2798:
        /* <DEDUP_REMOVED lines=75> */
.L_x_2794:
        /* <DEDUP_REMOVED lines=8> */
[----:B------:R-:W-:Y:S01]  /*5c40*/  LOP3.LUT P6, RZ, R219, 0xff0000, RZ, 0xc0, !PT ;  /* 0x00ff0000dbff7812 */ /* 0x000fe200078cc0ff */
[-CC-:B------:R-:W-:Y:S01]  /*5c50*/  FFMA.FTZ R148, R10, R166.reuse, R167.reuse ;  /* 0x000000a60a947223 */ /* 0x180fe200000100a7 */
[-CC-:B------:R-:W-:Y:S01]  /*5c60*/  FFMA.FTZ R158, R6, R166.reuse, R167.reuse ;  /* 0x000000a6069e7223 */ /* 0x180fe200000100a7 */
[----:B------:R-:W-:Y:S02]  /*5c70*/  FADD.FTZ R145, R17, -R144 ;  /* 0x8000009011917221 */ /* 0x000fe40000010000 */
[----:B------:R-:W-:Y:S01]  /*5c80*/  FADD.FTZ R148, R13, -R148 ;  /* 0x800000940d947221 */ /* 0x000fe20000010000 */
[----:B------:R-:W-:Y:S01]  /*5c90*/  FADD.FTZ R158, R9, -R158 ;  /* 0x8000009e099e7221 */ /* 0x000fe20000010000 */
[----:B-----5:R-:W-:Y:S01]  /*5ca0*/  FFMA.FTZ R150, R178, R145, R42 ;  /* 0x00000091b2967223 */ /* 0x020fe2000001002a */
[----:B------:R-:W-:Y:S01]  /*5cb0*/  FFMA.FTZ R145, R20, R166, R167 ;  /* 0x000000a614917223 */ /* 0x000fe200000100a7 */
[----:B------:R-:W-:-:S02]  /*5cc0*/  FFMA.FTZ R147, R178, R148, R47 ;  /* 0x00000094b2937223 */ /* 0x000fc4000001002f */
[----:B------:R-:W-:Y:S01]  /*5cd0*/  FMUL.FTZ R144, R150, UR14 ;  /* 0x0000000e96907c20 */ /* 0x000fe20008410000 */
[----:B------:R-:W-:-:S04]  /*5ce0*/  FADD.FTZ R145, R18, -R145 ;  /* 0x8000009112917221 */ /* 0x000fc80000010000 */
[----:B------:R-:W-:Y:S01]  /*5cf0*/  FSEL R159, R144, RZ, P6 ;  /* 0x000000ff909f7208 */ /* 0x000fe20003000000 */
[----:B------:R-:W-:Y:S01]  /*5d00*/  FFMA.FTZ R151, R178, R145, R43 ;  /* 0x00000091b2977223 */ /* 0x000fe2000001002b */
[----:B------:R-:W-:Y:S01]  /*5d10*/  ISETP.GE.U32.AND P6, PT, R218, RZ, PT ;  /* 0x000000ffda00720c */ /* 0x000fe20003fc6070 */
[----:B------:R-:W-:Y:S02]  /*5d20*/  FFMA.FTZ R145, R7, R166, R167 ;  /* 0x000000a607917223 */ /* 0x000fe400000100a7 */
[----:B------:R-:W-:Y:S01]  /*5d30*/  FMUL.FTZ R144, R151, UR14 ;  /* 0x0000000e97907c20 */ /* 0x000fe20008410000 */
[----:B------:R-:W-:Y:S01]  /*5d40*/  ISETP.GE.U32.AND.EX P6, PT, R219, 0x1000000, PT, P6 ;  /* 0x01000000db00780c */ /* 0x000fe20003fc6160 */
[----:B------:R-:W-:-:S03]  /*5d50*/  FADD.FTZ R145, R4, -R145 ;  /* 0x8000009104917221 */ /* 0x000fc60000010000 */
[----:B------:R-:W-:Y:S01]  /*5d60*/  FSEL R168, R144, RZ, P6 ;  /* 0x000000ff90a87208 */ /* 0x000fe20003000000 */
[----:B------:R-:W-:Y:S01]  /*5d70*/  FFMA.FTZ R144, R178, R145, R44 ;  /* 0x00000091b2907223 */ /* 0x000fe2000001002c */
[----:B------:R-:W-:Y:S02]  /*5d80*/  LOP3.LUT P6, RZ, R218, 0xff, RZ, 0xc0, !PT ;  /* 0x000000ffdaff7812 */ /* 0x000fe400078cc0ff */
[----:B------:R-:W-:Y:S01]  /*5d90*/  F2FP.F16.F32.PACK_AB R159, R168, R159 ;  /* 0x0000009fa89f723e */ /* 0x000fe200000000ff */
[----:B------:R-:W-:-:S05]  /*5da0*/  FMUL.FTZ R145, R144, UR14 ;  /* 0x0000000e90917c20 */ /* 0x000fca0008410000 */
[----:B------:R-:W-:Y:S01]  /*5db0*/  FSEL R156, R145, RZ, P6 ;  /* 0x000000ff919c7208 */ /* 0x000fe20003000000 */
[----:B------:R-:W-:Y:S01]  /*5dc0*/  FFMA.FTZ R145, R11, R166, R167 ;  /* 0x000000a60b917223 */ /* 0x000fe200000100a7 */
[----:B------:R-:W-:-:S03]  /*5dd0*/  LOP3.LUT P6, RZ, R218, 0xff0000, RZ, 0xc0, !PT ;  /* 0x00ff0000daff7812 */ /* 0x000fc600078cc0ff */
[----:B------:R-:W-:-:S04]  /*5de0*/  FADD.FTZ R145, R8, -R145 ;  /* 0x8000009108917221 */ /* 0x000fc80000010000 */
[----:B------:R-:W-:-:S04]  /*5df0*/  FFMA.FTZ R146, R178, R145, R46 ;  /* 0x00000091b2927223 */ /* 0x000fc8000001002e */
[----:B------:R-:W-:-:S05]  /*5e00*/  FMUL.FTZ R145, R146, UR14 ;  /* 0x0000000e92917c20 */ /* 0x000fca0008410000 */
[----:B------:R-:W-:Y:S01]  /*5e10*/  FSEL R160, R145, RZ, P6 ;  /* 0x000000ff91a07208 */ /* 0x000fe20003000000 */
[----:B------:R-:W-:Y:S01]  /*5e20*/  FMUL.FTZ R145, R147, UR14 ;  /* 0x0000000e93917c20 */ /* 0x000fe20008410000 */
[----:B------:R-:W-:-:S04]  /*5e30*/  LOP3.LUT P6, RZ, R218, 0xff000000, RZ, 0xc0, !PT ;  /* 0xff000000daff7812 */ /* 0x000fc800078cc0ff */
[----:B------:R-:W-:Y:S01]  /*5e40*/  FSEL R163, R145, RZ, P6 ;  /* 0x000000ff91a37208 */ /* 0x000fe20003000000 */
[----:B------:R-:W-:Y:S01]  /*5e50*/  FFMA.FTZ R145, R15, R166, R167 ;  /* 0x000000a60f917223 */ /* 0x000fe200000100a7 */
[----:B------:R-:W-:-:S03]  /*5e60*/  LOP3.LUT P6, RZ, R219, 0xff, RZ, 0xc0, !PT ;  /* 0x000000ffdbff7812 */ /* 0x000fc600078cc0ff */
[----:B------:R-:W-:-:S04]  /*5e70*/  FADD.FTZ R145, R12, -R145 ;  /* 0x800000910c917221 */ /* 0x000fc80000010000 */
[----:B------:R-:W-:-:S04]  /*5e80*/  FFMA.FTZ R148, R178, R145, R40 ;  /* 0x00000091b2947223 */ /* 0x000fc80000010028 */
        /* <DEDUP_REMOVED lines=9> */
[----:B------:R-:W-:Y:S02]  /*5f20*/  LOP3.LUT P6, RZ, R218, 0xff00, RZ, 0xc0, !PT ;  /* 0x0000ff00daff7812 */ /* 0x000fe400078cc0ff */
[----:B------:R-:W-:Y:S01]  /*5f30*/  F2FP.F16.F32.PACK_AB R158, R169, R162 ;  /* 0x000000a2a99e723e */ /* 0x000fe200000000ff */
[----:B------:R-:W-:-:S05]  /*5f40*/  FMUL.FTZ R157, R145, UR14 ;  /* 0x0000000e919d7c20 */ /* 0x000fca0008410000 */
[----:B------:R-:W-:Y:S02]  /*5f50*/  FSEL R161, R157, RZ, P6 ;  /* 0x000000ff9da17208 */ /* 0x000fe40003000000 */
[----:B------:R-:W-:Y:S02]  /*5f60*/  F2FP.F16.F32.PACK_AB R157, R163, R160 ;  /* 0x000000a0a39d723e */ /* 0x000fe400000000ff */
[----:B------:R-:W-:Y:S01]  /*5f70*/  F2FP.F16.F32.PACK_AB R156, R161, R156 ;  /* 0x0000009ca19c723e */ /* 0x000fe200000000ff */
[----:B------:R-:W-:Y:S06]  /*5f80*/  BRA `(.L_x_2797) ;  /* 0x0000000800947947 */ /* 0x000fec0003800000 */
.L_x_2800:
[----:B------:R-:W-:Y:S01]  /*5f90*/  FFMA.FTZ R156, R19, R166, R167 ;  /* 0x000000a6139c7223 */ /* 0x000fe200000100a7 */
        /* <DEDUP_REMOVED lines=8> */
[----:B------:R-:W-:Y:S01]  /*6020*/  FFMA.FTZ R157, R20, R166, R167 ;  /* 0x000000a6149d7223 */ /* 0x000fe200000100a7 */
[----:B------:R-:W-:Y:S01]  /*6030*/  ISETP.GE.U32.AND P6, PT, R218, RZ, PT ;  /* 0x000000ffda00720c */ /* 0x000fe20003fc6070 */
[----:B------:R-:W-:Y:S02]  /*6040*/  FMUL.FTZ R156, R156, UR14 ;  /* 0x0000000e9c9c7c20 */ /* 0x000fe40008410000 */
[----:B------:R-:W-:Y:S01]  /*6050*/  FADD.FTZ R157, R18, -R157 ;  /* 0x8000009d129d7221 */ /* 0x000fe20000010000 */
[----:B------:R-:W-:-:S03]  /*6060*/  ISETP.GE.U32.AND.EX P6, PT, R219, 0x1000000, PT, P6 ;  /* 0x01000000db00780c */ /* 0x000fc60003fc6160 */
[----:B------:R-:W-:-:S04]  /*6070*/  FFMA.FTZ R157, R178, R157, R43 ;  /* 0x0000009db29d7223 */ /* 0x000fc8000001002b */
[----:B------:R-:W-:-:S05]  /*6080*/  FMUL.FTZ R157, R157, UR14 ;  /* 0x0000000e9d9d7c20 */ /* 0x000fca0008410000 */
[----:B------:R-:W-:Y:S01]  /*6090*/  FSEL R162, R157, RZ, P6 ;  /* 0x000000ff9da27208 */ /* 0x000fe20003000000 */
[----:B------:R-:W-:Y:S01]  /*60a0*/  FFMA.FTZ R157, R15, R166, R167 ;  /* 0x000000a60f9d7223 */ /* 0x000fe200000100a7 */
[----:B------:R-:W-:Y:S02]  /*60b0*/  LOP3.LUT P6, RZ, R219, 0xff, RZ, 0xc0, !PT ;  /* 0x000000ffdbff7812 */ /* 0x000fe400078cc0ff */
[----:B------:R-:W-:Y:S01]  /*60c0*/  F2FP.F16.F32.PACK_AB R159, R162, R159 ;  /* 0x0000009fa29f723e */ /* 0x000fe200000000ff */
        /* <DEDUP_REMOVED lines=19> */
[----:B------:R-:W-:Y:S01]  /*6200*/  FADD.FTZ R157, R4, -R157 ;  /* 0x8000009d049d7221 */ /* 0x000fe20000010000 */
[----:B------:R-:W-:Y:S01]  /*6210*/  FSEL R163, R156, RZ, P6 ;  /* 0x000000ff9ca37208 */ /* 0x000fe20003000000 */
[----:B------:R-:W-:Y:S01]  /*6220*/  FFMA.FTZ R156, R6, R166, R167 ;  /* 0x000000a6069c7223 */ /* 0x000fe200000100a7 */
[----:B------:R-:W-:Y:S01]  /*6230*/  LOP3.LUT P6, RZ, R218, 0xff00, RZ, 0xc0, !PT ;  /* 0x0000ff00daff7812 */ /* 0x000fe200078cc0ff */
[C---:B------:R-:W-:Y:S02]  /*6240*/  FFMA.FTZ R157, R178.reuse, R157, R44 ;  /* 0x0000009db29d7223 */ /* 0x040fe4000001002c */
[----:B------:R-:W-:Y:S02]  /*6250*/  FADD.FTZ R156, R9, -R156 ;  /* 0x8000009c099c7221 */ /* 0x000fe40000010000 */
[----:B------:R-:W-:Y:S02]  /*6260*/  FMUL.FTZ R157, R157, UR14 ;  /* 0x0000000e9d9d7c20 */ /* 0x000fe40008410000 */
[----:B------:R-:W-:-:S04]  /*6270*/  FFMA.FTZ R156, R178, R156, R45 ;  /* 0x0000009cb29c7223 */ /* 0x000fc8000001002d */
[----:B------:R-:W-:-:S05]  /*6280*/  FMUL.FTZ R156, R156, UR14 ;  /* 0x0000000e9c9c7c20 */ /* 0x000fca0008410000 */
[----:B------:R-:W-:Y:S02]  /*6290*/  FSEL R161, R156, RZ, P6 ;  /* 0x000000ff9ca17208 */ /* 0x000fe40003000000 */
[----:B------:R-:W-:-:S04]  /*62a0*/  LOP3.LUT P6, RZ, R218, 0xff, RZ, 0xc0, !PT ;  /* 0x000000ffdaff7812 */ /* 0x000fc800078cc0ff */
[----:B------:R-:W-:Y:S02]  /*62b0*/  FSEL R156, R157, RZ, P6 ;  /* 0x000000ff9d9c7208 */ /* 0x000fe40003000000 */
[----:B------:R-:W-:Y:S02]  /*62c0*/  F2FP.F16.F32.PACK_AB R157, R163, R160 ;  /* 0x000000a0a39d723e */ /* 0x000fe400000000ff */
[----:B------:R-:W-:Y:S01]  /*62d0*/  F2FP.F16.F32.PACK_AB R156, R161, R156 ;  /* 0x0000009ca19c723e */ /* 0x000fe200000000ff */
[----:B------:R-:W-:Y:S06]  /*62e0*/  BRA `(.L_x_2797) ;  /* 0x0000000400bc7947 */ /* 0x000fec0003800000 */
.L_x_2799:
        /* <DEDUP_REMOVED lines=9> */
[----:B------:R-:W-:Y:S02]  /*6380*/  FADD.FTZ R147, R13, -R148 ;  /* 0x800000940d937221 */ /* 0x000fe40000010000 */
[----:B-----5:R-:W-:Y:S01]  /*6390*/  FMUL.FTZ R150, R178, R145 ;  /* 0x00000091b2967220 */ /* 0x020fe20000410000 */
[----:B------:R-:W-:Y:S01]  /*63a0*/  FFMA.FTZ R145, R20, R166, R167 ;  /* 0x000000a614917223 */ /* 0x000fe200000100a7 */
[----:B------:R-:W-:-:S02]  /*63b0*/  FMUL.FTZ R147, R178, R147 ;  /* 0x00000093b2937220 */ /* 0x000fc40000410000 */
[----:B------:R-:W-:Y:S01]  /*63c0*/  FMUL.FTZ R144, R150, UR14 ;  /* 0x0000000e96907c20 */ /* 0x000fe20008410000 */
[----:B------:R-:W-:-:S04]  /*63d0*/  FADD.FTZ R145, R18, -R145 ;  /* 0x8000009112917221 */ /* 0x000fc80000010000 */
        /* <DEDUP_REMOVED lines=9> */
[----:B------:R-:W-:Y:S02]  /*6470*/  LOP3.LUT P6, RZ, R218, 0xff, RZ, 0xc0, !PT ;  /* 0x000000ffdaff7812 */ /* 0x000fe400078cc0ff */
[----:B------:R-:W-:Y:S01]  /*6480*/  F2FP.F16.F32.PACK_AB R159, R168, R159 ;  /* 0x0000009fa89f723e */ /* 0x000fe200000000ff */
        /* <DEDUP_REMOVED lines=28> */
[----:B------:R-:W-:Y:S02]  /*6650*/  FSEL R161, R157, RZ, P6 ;  /* 0x000000ff9da17208 */ /* 0x000fe40003000000 */
[----:B------:R-:W-:Y:S02]  /*6660*/  F2FP.F16.F32.PACK_AB R157, R163, R160 ;  /* 0x000000a0a39d723e */ /* 0x000fe400000000ff */
[----:B------:R-:W-:Y:S01]  /*6670*/  F2FP.F16.F32.PACK_AB R156, R161, R156 ;  /* 0x0000009ca19c723e */ /* 0x000fe200000000ff */
[----:B------:R-:W-:Y:S06]  /*6680*/  BRA `(.L_x_2797) ;  /* 0x0000000000d47947 */ /* 0x000fec0003800000 */
.L_x_2801:
        /* <DEDUP_REMOVED lines=14> */
[----:B------:R-:W-:Y:S01]  /*6770*/  FFMA.FTZ R157, R15, R166, R167 ;  /* 0x000000a60f9d7223 */ /* 0x000fe200000100a7 */
[----:B------:R-:W-:Y:S02]  /*6780*/  LOP3.LUT P6, RZ, R219, 0xff, RZ, 0xc0, !PT ;  /* 0x000000ffdbff7812 */ /* 0x000fe400078cc0ff */
[----:B------:R-:W-:Y:S01]  /*6790*/  F2FP.F16.F32.PACK_AB R159, R162, R159 ;  /* 0x0000009fa29f723e */ /* 0x000fe200000000ff */
        /* <DEDUP_REMOVED lines=24> */
[----:B------:R-:W-:-:S03]  /*6920*/  LOP3.LUT P6, RZ, R218, 0xff00, RZ, 0xc0, !PT ;  /* 0x0000ff00daff7812 */ /* 0x000fc600078cc0ff */
        /* <DEDUP_REMOVED lines=8> */
[----:B------:R-:W-:Y:S02]  /*69b0*/  FSEL R156, R157, RZ, P6 ;  /* 0x000000ff9d9c7208 */ /* 0x000fe40003000000 */
[----:B------:R-:W-:Y:S02]  /*69c0*/  F2FP.F16.F32.PACK_AB R157, R163, R160 ;  /* 0x000000a0a39d723e */ /* 0x000fe400000000ff */
[----:B------:R-:W-:-:S07]  /*69d0*/  F2FP.F16.F32.PACK_AB R156, R161, R156 ;  /* 0x0000009ca19c723e */ /* 0x000fce00000000ff */
.L_x_2797:
        /* <DEDUP_REMOVED lines=11> */
.L_x_2793:
[----:B------:R-:W-:Y:S05]  /*6a90*/  BSYNC.RECONVERGENT B0 ;  /* 0x0000000000007941 */ /* 0x000fea0003800200 */
.L_x_2792:
        /* <DEDUP_REMOVED lines=31> */
[----:B------:R-:W-:Y:S02]  /*6c90*/  FFMA.FTZ R145, R25, R166, R167 ;  /* 0x000000a619917223 */ /* 0x000fe400000100a7 */
[----:B------:R-:W-:Y:S02]  /*6ca0*/  FSEL R168, R144, RZ, P6 ;  /* 0x000000ff90a87208 */ /* 0x000fe40003000000 */
[----:B------:R-:W-:Y:S01]  /*6cb0*/  ISETP.GE.U32.AND P6, PT, R224, RZ, PT ;  /* 0x000000ffe000720c */ /* 0x000fe20003fc6070 */
[----:B------:R-:W-:Y:S01]  /*6cc0*/  FADD.FTZ R145, R26, -R145 ;  /* 0x800000911a917221 */ /* 0x000fe20000010000 */
[----:B------:R-:W-:Y:S02]  /*6cd0*/  F2FP.F16.F32.PACK_AB R159, R168, R159 ;  /* 0x0000009fa89f723e */ /* 0x000fe400000000ff */
[----:B------:R-:W-:Y:S01]  /*6ce0*/  ISETP.GE.U32.AND.EX P6, PT, R225, 0x1000000, PT, P6 ;  /* 0x01000000e100780c */ /* 0x000fe20003fc6160 */
[----:B------:R-:W-:-:S03]  /*6cf0*/  FFMA.FTZ R146, R178, R145, R38 ;  /* 0x00000091b2927223 */ /* 0x000fc60000010026 */
[----:B------:R-:W-:Y:S01]  /*6d00*/  FSEL R170, R144, RZ, P6 ;  /* 0x000000ff90aa7208 */ /* 0x000fe20003000000 */
[----:B------:R-:W-:Y:S01]  /*6d10*/  FMUL.FTZ R144, R148, UR14 ;  /* 0x0000000e94907c20 */ /* 0x000fe20008410000 */
        /* <DEDUP_REMOVED lines=47> */
.L_x_2806:
[----:B0--3--:R-:W-:Y:S01]  /*7010*/  FFMA.FTZ R152, R175, R166, R167 ;  /* 0x000000a6af987223 */ /* 0x009fe200000100a7 */
        /* <DEDUP_REMOVED lines=40> */
[----:B------:R-:W-:Y:S01]  /*72a0*/  FMUL.FTZ R153, R153, UR14 ;  /* 0x0000000e99997c20 */ /* 0x000fe20008410000 */
[----:B------:R-:W-:-:S02]  /*72b0*/  LOP3.LUT P6, RZ, R212, 0xff0000, RZ, 0xc0, !PT ;  /* 0x00ff0000d4ff7812 */ /* 0x000fc400078cc0ff */
[----:B------:R-:W-:Y:S01]  /*72c0*/  FADD.FTZ R152, R27, -R152 ;  /* 0x800000981b987221 */ /* 0x000fe20000010000 */
[----:B------:R-:W-:Y:S02]  /*72d0*/  F2FP.F16.F32.PACK_AB R154, R197, R154 ;  /* 0x0000009ac59a723e */ /* 0x000fe400000000ff */
        /* <DEDUP_REMOVED lines=30> */
.L_x_2805:
        /* <DEDUP_REMOVED lines=23> */
[----:B------:R-:W-:Y:S02]  /*7630*/  FFMA.FTZ R145, R25, R166, R167 ;  /* 0x000000a619917223 */ /* 0x000fe400000100a7 */
[----:B------:R-:W-:Y:S02]  /*7640*/  FSEL R168, R144, RZ, P6 ;  /* 0x000000ff90a87208 */ /* 0x000fe40003000000 */
[----:B------:R-:W-:Y:S01]  /*7650*/  ISETP.GE.U32.AND P6, PT, R224, RZ, PT ;  /* 0x000000ffe000720c */ /* 0x000fe20003fc6070 */
[----:B------:R-:W-:Y:S01]  /*7660*/  FADD.FTZ R145, R26, -R145 ;  /* 0x800000911a917221 */ /* 0x000fe20000010000 */
[----:B------:R-:W-:Y:S02]  /*7670*/  F2FP.F16.F32.PACK_AB R159, R168, R159 ;  /* 0x0000009fa89f723e */ /* 0x000fe400000000ff */
[----:B------:R-:W-:Y:S01]  /*7680*/  ISETP.GE.U32.AND.EX P6, PT, R225, 0x1000000, PT, P6 ;  /* 0x01000000e100780c */ /* 0x000fe20003fc6160 */
[----:B------:R-:W-:-:S03]  /*7690*/  FMUL.FTZ R146, R178, R145 ;  /* 0x00000091b2927220 */ /* 0x000fc60000410000 */
        /* <DEDUP_REMOVED lines=49> */
.L_x_2808:
        /* <DEDUP_REMOVED lines=75> */
.L_x_2804:
[----:B------:R-:W-:-:S04]  /*7e60*/  UISETP.NE.U32.AND UP0, UPT, UR16, URZ, UPT ;  /* 0x000000ff1000728c */ /* 0x000fc8000bf05070 */
[----:B------:R-:W-:-:S09]  /*7e70*/  UISETP.NE.AND.EX UP0, UPT, UR17, URZ, UPT, UP0 ;  /* 0x000000ff1100728c */ /* 0x000fd2000bf05300 */
[----:B------:R-:W-:Y:S05]  /*7e80*/  BRA.U !UP0, `(.L_x_2809) ;  /* 0x0000000508c07547 */ /* 0x000fea000b800000 */
[----:B0--3--:R-:W0:Y:S02]  /*7e90*/  LDC.64 R156, c[0x0][0x478] ;  /* 0x00011e00ff9c7b82 */ /* 0x009e240000000a00 */
        /* <DEDUP_REMOVED lines=12> */
[C---:B------:R-:W-:Y:S01]  /*7f60*/  FFMA.FTZ R147, R178.reuse, R148, R39 ;  /* 0x00000094b2937223 */ /* 0x040fe20000010027 */
[----:B------:R-:W-:Y:S01]  /*7f70*/  FFMA.FTZ R149, R178, R158, R33 ;  /* 0x0000009eb2957223 */ /* 0x000fe20000010021 */
[----:B------:R-:W-:Y:S01]  /*7f80*/  FMUL.FTZ R144, R150, UR14 ;  /* 0x0000000e96907c20 */ /* 0x000fe20008410000 */
[----:B------:R-:W-:Y:S01]  /*7f90*/  FADD.FTZ R145, R174, -R145 ;  /* 0x80000091ae917221 */ /* 0x000fe20000010000 */
[----:B------:R-:W-:-:S03]  /*7fa0*/  FFMA.FTZ R158, R24, R166, R167 ;  /* 0x000000a6189e7223 */ /* 0x000fc600000100a7 */
[----:B------:R-:W-:Y:S01]  /*7fb0*/  FSEL R159, R144, RZ, P6 ;  /* 0x000000ff909f7208 */ /* 0x000fe20003000000 */
[----:B------:R-:W-:Y:S01]  /*7fc0*/  FFMA.FTZ R151, R178, R145, R35 ;  /* 0x00000091b2977223 */ /* 0x000fe20000010023 */
[----:B------:R-:W-:Y:S01]  /*7fd0*/  ISETP.GE.U32.AND P6, PT, R212, RZ, PT ;  /* 0x000000ffd400720c */ /* 0x000fe20003fc6070 */
[----:B------:R-:W-:Y:S01]  /*7fe0*/  FFMA.FTZ R145, R21, R166, R167 ;  /* 0x000000a615917223 */ /* 0x000fe200000100a7 */
[----:B------:R-:W-:Y:S01]  /*7ff0*/  FADD.FTZ R158, R23, -R158 ;  /* 0x8000009e179e7221 */ /* 0x000fe20000010000 */
        /* <DEDUP_REMOVED lines=35> */
.L_x_2810:
        /* <DEDUP_REMOVED lines=31> */
[----:B------:R-:W-:Y:S01]  /*8420*/  F2FP.F16.F32.PACK_AB R158, R169, R158 ;  /* 0x0000009ea99e723e */ /* 0x000fe200000000ff */
[----:B------:R-:W-:Y:S02]  /*8430*/  FADD.FTZ R156, R27, -R156 ;  /* 0x8000009c1b9c7221 */ /* 0x000fe40000010000 */
[----:B------:R-:W-:Y:S02]  /*8440*/  FMUL.FTZ R157, R157, UR14 ;  /* 0x0000000e9d9d7c20 */ /* 0x000fe40008410000 */
[----:B------:R-:W-:-:S03]  /*8450*/  FFMA.FTZ R156, R178, R156, R39 ;  /* 0x0000009cb29c7223 */ /* 0x000fc60000010027 */
[----:B------:R-:W-:Y:S01]  /*8460*/  FSEL R160, R157, RZ, P6 ;  /* 0x000000ff9da07208 */ /* 0x000fe20003000000 */
[----:B------:R-:W-:Y:S01]  /*8470*/  FMUL.FTZ R156, R156, UR14 ;  /* 0x0000000e9c9c7c20 */ /* 0x000fe20008410000 */
[----:B------:R-:W-:Y:S01]  /*8480*/  LOP3.LUT P6, RZ, R212, 0xff000000, RZ, 0xc0, !PT ;  /* 0xff000000d4ff7812 */ /* 0x000fe200078cc0ff */
[----:B------:R-:W-:-:S03]  /*8490*/  FFMA.FTZ R157, R21, R166, R167 ;  /* 0x000000a6159d7223 */ /* 0x000fc600000100a7 */
[----:B------:R-:W-:Y:S01]  /*84a0*/  FSEL R163, R156, RZ, P6 ;  /* 0x000000ff9ca37208 */ /* 0x000fe20003000000 */
[----:B------:R-:W-:Y:S01]  /*84b0*/  FFMA.FTZ R156, R24, R166, R167 ;  /* 0x000000a6189c7223 */ /* 0x000fe200000100a7 */
[----:B------:R-:W-:Y:S01]  /*84c0*/  FADD.FTZ R157, R22, -R157 ;  /* 0x8000009d169d7221 */ /* 0x000fe20000010000 */
[----:B------:R-:W-:Y:S02]  /*84d0*/  LOP3.LUT P6, RZ, R212, 0xff00, RZ, 0xc0, !PT ;  /* 0x0000ff00d4ff7812 */ /* 0x000fe400078cc0ff */
[----:B------:R-:W-:Y:S01]  /*84e0*/  FADD.FTZ R156, R23, -R156 ;  /* 0x8000009c179c7221 */ /* 0x000fe20000010000 */
[----:B------:R-:W-:-:S03]  /*84f0*/  FFMA.FTZ R157, R178, R157, R36 ;  /* 0x0000009db29d7223 */ /* 0x000fc60000010024 */
[----:B------:R-:W-:Y:S01]  /*8500*/  FFMA.FTZ R156, R178, R156, R37 ;  /* 0x0000009cb29c7223 */ /* 0x000fe20000010025 */
[----:B------:R-:W-:-:S03]  /*8510*/  FMUL.FTZ R157, R157, UR14 ;  /* 0x0000000e9d9d7c20 */ /* 0x000fc60008410000 */
[----:B------:R-:W-:-:S05]  /*8520*/  FMUL.FTZ R156, R156, UR14 ;  /* 0x0000000e9c9c7c20 */ /* 0x000fca0008410000 */
[----:B------:R-:W-:Y:S02]  /*8530*/  FSEL R161, R156, RZ, P6 ;  /* 0x000000ff9ca17208 */ /* 0x000fe40003000000 */
[----:B------:R-:W-:-:S04]  /*8540*/  LOP3.LUT P6, RZ, R212, 0xff, RZ, 0xc0, !PT ;  /* 0x000000ffd4ff7812 */ /* 0x000fc800078cc0ff */
[----:B------:R-:W-:Y:S02]  /*8550*/  FSEL R156, R157, RZ, P6 ;  /* 0x000000ff9d9c7208 */ /* 0x000fe40003000000 */
[----:B------:R-:W-:Y:S02]  /*8560*/  F2FP.F16.F32.PACK_AB R157, R163, R160 ;  /* 0x000000a0a39d723e */ /* 0x000fe400000000ff */
[----:B------:R-:W-:Y:S01]  /*8570*/  F2FP.F16.F32.PACK_AB R156, R161, R156 ;  /* 0x0000009ca19c723e */ /* 0x000fe200000000ff */
[----:B------:R-:W-:Y:S06]  /*8580*/  BRA `(.L_x_2807) ;  /* 0x0000000400bc7947 */ /* 0x000fec0003800000 */
.L_x_2809:
        /* <DEDUP_REMOVED lines=11> */
[----:B-----5:R-:W-:Y:S01]  /*8640*/  FMUL.FTZ R150, R178, R145 ;  /* 0x00000091b2967220 */ /* 0x020fe20000410000 */
[-C--:B------:R-:W-:Y:S01]  /*8650*/  FFMA.FTZ R145, R176, R166.reuse, R167 ;  /* 0x000000a6b0917223 */ /* 0x080fe200000100a7 */
[C---:B------:R-:W-:Y:S01]  /*8660*/  FMUL.FTZ R147, R178.reuse, R147 ;  /* 0x00000093b2937220 */ /* 0x040fe20000410000 */
[----:B------:R-:W-:Y:S01]  /*8670*/  FMUL.FTZ R149, R178, R149 ;  /* 0x00000095b2957220 */ /* 0x000fe20000410000 */
[----:B------:R-:W-:Y:S01]  /*8680*/  FMUL.FTZ R144, R150, UR14 ;  /* 0x0000000e96907c20 */ /* 0x000fe20008410000 */
[----:B------:R-:W-:Y:S01]  /*8690*/  FADD.FTZ R145, R174, -R145 ;  /* 0x80000091ae917221 */ /* 0x000fe20000010000 */
[----:B------:R-:W-:-:S03]  /*86a0*/  FFMA.FTZ R158, R24, R166, R167 ;  /* 0x000000a6189e7223 */ /* 0x000fc600000100a7 */
        /* <DEDUP_REMOVED lines=40> */
.L_x_2811:
        /* <DEDUP_REMOVED lines=53> */
.L_x_2807:
        /* <DEDUP_REMOVED lines=11> */
.L_x_2803:
[----:B------:R-:W-:Y:S05]  /*8d30*/  BSYNC.RECONVERGENT B0 ;  /* 0x0000000000007941 */ /* 0x000fea0003800200 */
.L_x_2802:
        /* <DEDUP_REMOVED lines=13> */
[----:B------:R-:W-:Y:S01]  /*8e10*/  ISETP.GE.U32.AND P6, PT, R214, RZ, PT ;  /* 0x000000ffd600720c */ /* 0x000fe20003fc6070 */
[----:B------:R-:W-:Y:S02]  /*8e20*/  FFMA.FTZ R145, R195, R166, R167 ;  /* 0x000000a6c3917223 */ /* 0x000fe400000100a7 */
[----:B------:R-:W-:Y:S01]  /*8e30*/  FADD.FTZ R144, R199, -R144 ;  /* 0x80000090c7907221 */ /* 0x000fe20000010000 */
[----:B------:R-:W-:Y:S01]  /*8e40*/  ISETP.GE.U32.AND.EX P6, PT, R215, 0x1000000, PT, P6 ;  /* 0x01000000d700780c */ /* 0x000fe20003fc6160 */
[----:B------:R-:W-:Y:S02]  /*8e50*/  FADD.FTZ R145, R198, -R145 ;  /* 0x80000091c6917221 */ /* 0x000fe40000010000 */
[C---:B-----5:R-:W-:Y:S02]  /*8e60*/  FFMA.FTZ R151, R178.reuse, R144, R143 ;  /* 0x00000090b2977223 */ /* 0x060fe4000001008f */
[----:B------:R-:W-:Y:S01]  /*8e70*/  FFMA.FTZ R150, R178, R145, R142 ;  /* 0x00000091b2967223 */ /* 0x000fe2000001008e */
[----:B------:R-:W-:Y:S01]  /*8e80*/  FFMA.FTZ R145, R191, R166, R167 ;  /* 0x000000a6bf917223 */ /* 0x000fe200000100a7 */
[----:B------:R-:W-:-:S03]  /*8e90*/  FMUL.FTZ R144, R151, UR14 ;  /* 0x0000000e97907c20 */ /* 0x000fc60008410000 */
[----:B------:R-:W-:Y:S02]  /*8ea0*/  FADD.FTZ R145, R192, -R145 ;  /* 0x80000091c0917221 */ /* 0x000fe40000010000 */
[----:B------:R-:W-:Y:S02]  /*8eb0*/  FSEL R168, R144, RZ, P6 ;  /* 0x000000ff90a87208 */ /* 0x000fe40003000000 */
[----:B------:R-:W-:Y:S01]  /*8ec0*/  ISETP.GE.U32.AND P6, PT, R222, RZ, PT ;  /* 0x000000ffde00720c */ /* 0x000fe20003fc6070 */
[----:B------:R-:W-:Y:S01]  /*8ed0*/  FFMA.FTZ R148, R178, R145, R140 ;  /* 0x00000091b2947223 */ /* 0x000fe2000001008c */
[----:B------:R-:W-:Y:S02]  /*8ee0*/  FFMA.FTZ R145, R187, R166, R167 ;  /* 0x000000a6bb917223 */ /* 0x000fe400000100a7 */
[----:B------:R-:W-:Y:S02]  /*8ef0*/  ISETP.GE.U32.AND.EX P6, PT, R223, 0x1000000, PT, P6 ;  /* 0x01000000df00780c */ /* 0x000fe40003fc6160 */
[----:B------:R-:W-:-:S02]  /*8f00*/  FADD.FTZ R145, R188, -R145 ;  /* 0x80000091bc917221 */ /* 0x000fc40000010000 */
[----:B------:R-:W-:Y:S01]  /*8f10*/  FSEL R170, R144, RZ, P6 ;  /* 0x000000ff90aa7208 */ /* 0x000fe20003000000 */
[----:B------:R-:W-:Y:S01]  /*8f20*/  FMUL.FTZ R144, R150, UR14 ;  /* 0x0000000e96907c20 */ /* 0x000fe20008410000 */
[----:B------:R-:W-:Y:S01]  /*8f30*/  LOP3.LUT P6, RZ, R215, 0xff0000, RZ, 0xc0, !PT ;  /* 0x00ff0000d7ff7812 */ /* 0x000fe200078cc0ff */
[----:B------:R-:W-:-:S03]  /*8f40*/  FFMA.FTZ R146, R178, R145, R138 ;  /* 0x00000091b2927223 */ /* 0x000fc6000001008a */
[----:B------:R-:W-:Y:S02]  /*8f50*/  FSEL R159, R144, RZ, P6 ;  /* 0x000000ff909f7208 */ /* 0x000fe40003000000 */
        /* <DEDUP_REMOVED lines=37> */
[----:B------:R-:W-:-:S02]  /*91b0*/  FADD.FTZ R144, R185, -R144 ;  /* 0x80000090b9907221 */ /* 0x000fc40000010000 */
[----:B------:R-:W-:Y:S02]  /*91c0*/  FADD.FTZ R167, R184, -R167 ;  /* 0x800000a7b8a77221 */ /* 0x000fe40000010000 */
[----:B------:R-:W-:-:S04]  /*91d0*/  FFMA.FTZ R145, R178, R144, R137 ;  /* 0x00000090b2917223 */ /* 0x000fc80000010089 */
[----:B------:R-:W-:-:S05]  /*91e0*/  FMUL.FTZ R144, R145, UR14 ;  /* 0x0000000e91907c20 */ /* 0x000fca0008410000 */
[----:B------:R-:W-:Y:S02]  /*91f0*/  FSEL R161, R144, RZ, P6 ;  /* 0x000000ff90a17208 */ /* 0x000fe40003000000 */
[----:B------:R-:W-:-:S04]  /*9200*/  LOP3.LUT P6, RZ, R222, 0xff00, RZ, 0xc0, !PT ;  /* 0x0000ff00deff7812 */ /* 0x000fc800078cc0ff */
[----:B------:R-:W-:Y:S01]  /*9210*/  FSEL R163, R144, RZ, P6 ;  /* 0x000000ff90a37208 */ /* 0x000fe20003000000 */
[----:B------:R-:W-:Y:S01]  /*9220*/  FFMA.FTZ R144, R178, R167, R136 ;  /* 0x000000a7b2907223 */ /* 0x000fe20000010088 */
        /* <DEDUP_REMOVED lines=8> */
.L_x_2816:
[-CC-:B0--34-:R-:W-:Y:S01]  /*92b0*/  FFMA.FTZ R153, R195, R166.reuse, R167.reuse ;  /* 0x000000a6c3997223 */ /* 0x199fe200000100a7 */
[----:B------:R-:W-:Y:S01]  /*92c0*/  LOP3.LUT P6, RZ, R215, 0xff0000, RZ, 0xc0, !PT ;  /* 0x00ff0000d7ff7812 */ /* 0x000fe200078cc0ff */
[----:B------:R-:W-:Y:S02]  /*92d0*/  FFMA.FTZ R152, R200, R166, R167 ;  /* 0x000000a6c8987223 */ /* 0x000fe400000100a7 */
[----:B------:R-:W-:Y:S02]  /*92e0*/  FADD.FTZ R153, R198, -R153 ;  /* 0x80000099c6997221 */ /* 0x000fe40000010000 */
[----:B------:R-:W-:Y:S02]  /*92f0*/  FADD.FTZ R152, R199, -R152 ;  /* 0x80000098c7987221 */ /* 0x000fe40000010000 */
[C---:B-----5:R-:W-:Y:S02]  /*9300*/  FFMA.FTZ R153, R178.reuse, R153, R142 ;  /* 0x00000099b2997223 */ /* 0x060fe4000001008e */
[----:B------:R-:W-:-:S02]  /*9310*/  FFMA.FTZ R152, R178, R152, R143 ;  /* 0x00000098b2987223 */ /* 0x000fc4000001008f */
[----:B------:R-:W-:Y:S02]  /*9320*/  FMUL.FTZ R153, R153, UR14 ;  /* 0x0000000e99997c20 */ /* 0x000fe40008410000 */
[----:B------:R-:W-:-:S03]  /*9330*/  FMUL.FTZ R152, R152, UR14 ;  /* 0x0000000e98987c20 */ /* 0x000fc60008410000 */
[----:B------:R-:W-:Y:S02]  /*9340*/  FSEL R159, R153, RZ, P6 ;  /* 0x000000ff999f7208 */ /* 0x000fe40003000000 */
[----:B------:R-:W-:-:S04]  /*9350*/  LOP3.LUT P6, RZ, R223, 0xff0000, RZ, 0xc0, !PT ;  /* 0x00ff0000dfff7812 */ /* 0x000fc800078cc0ff */
[----:B------:R-:W-:Y:S01]  /*9360*/  FSEL R155, R153, RZ, P6 ;  /* 0x000000ff999b7208 */ /* 0x000fe20003000000 */
[----:B------:R-:W-:Y:S01]  /*9370*/  FFMA.FTZ R153, R191, R166, R167 ;  /* 0x000000a6bf997223 */ /* 0x000fe200000100a7 */
[----:B------:R-:W-:-:S03]  /*9380*/  ISETP.GE.U32.AND P6, PT, R214, RZ, PT ;  /* 0x000000ffd600720c */ /* 0x000fc60003fc6070 */
[----:B------:R-:W-:Y:S01]  /*9390*/  FADD.FTZ R153, R192, -R153 ;  /* 0x80000099c0997221 */ /* 0x000fe20000010000 */
[----:B------:R-:W-:-:S03]  /*93a0*/  ISETP.GE.U32.AND.EX P6, PT, R215, 0x1000000, PT, P6 ;  /* 0x01000000d700780c */ /* 0x000fc60003fc6160 */
[----:B------:R-:W-:Y:S01]  /*93b0*/  FFMA.FTZ R153, R178, R153, R140 ;  /* 0x00000099b2997223 */ /* 0x000fe2000001008c */
[----:B------:R-:W-:Y:S02]  /*93c0*/  FSEL R168, R152, RZ, P6 ;  /* 0x000000ff98a87208 */ /* 0x000fe40003000000 */
[----:B------:R-:W-:Y:S01]  /*93d0*/  ISETP.GE.U32.AND P6, PT, R222, RZ, PT ;  /* 0x000000ffde00720c */ /* 0x000fe20003fc6070 */
[----:B------:R-:W-:Y:S01]  /*93e0*/  FMUL.FTZ R153, R153, UR14 ;  /* 0x0000000e99997c20 */ /* 0x000fe20008410000 */
[----:B------:R-:W-:Y:S02]  /*93f0*/  F2FP.F16.F32.PACK_AB R159, R168, R159 ;  /* 0x0000009fa89f723e */ /* 0x000fe400000000ff */
[----:B------:R-:W-:-:S04]  /*9400*/  ISETP.GE.U32.AND.EX P6, PT, R223, 0x1000000, PT, P6 ;  /* 0x01000000df00780c */ /* 0x000fc80003fc6160 */
[----:B------:R-:W-:Y:S01]  /*9410*/  FSEL R170, R152, RZ, P6 ;  /* 0x000000ff98aa7208 */ /* 0x000fe20003000000 */
[----:B------:R-:W-:Y:S01]  /*9420*/  FFMA.FTZ R152, R194, R166, R167 ;  /* 0x000000a6c2987223 */ /* 0x000fe200000100a7 */
[----:B------:R-:W-:Y:S02]  /*9430*/  LOP3.LUT P6, RZ, R215, 0xff, RZ, 0xc0, !PT ;  /* 0x000000ffd7ff7812 */ /* 0x000fe400078cc0ff */
        /* <DEDUP_REMOVED lines=9> */
[----:B------:R-:W-:Y:S01]  /*94d0*/  FSEL R169, R152, RZ, P6 ;  /* 0x000000ff98a97208 */ /* 0x000fe20003000000 */
[----:B------:R-:W-:Y:S01]  /*94e0*/  FADD.FTZ R153, R188, -R153 ;  /* 0x80000099bc997221 */ /* 0x000fe20000010000 */
[----:B------:R-:W-:Y:S02]  /*94f0*/  LOP3.LUT P6, RZ, R223, 0xff00, RZ, 0xc0, !PT ;  /* 0x0000ff00dfff7812 */ /* 0x000fe400078cc0ff */
[----:B------:R-:W-:Y:S01]  /*9500*/  F2FP.F16.F32.PACK_AB R158, R169, R158 ;  /* 0x0000009ea99e723e */ /* 0x000fe200000000ff */
[----:B------:R-:W-:Y:S01]  /*9510*/  FFMA.FTZ R153, R178, R153, R138 ;  /* 0x00000099b2997223 */ /* 0x000fe2000001008a */
[----:B------:R-:W-:Y:S01]  /*9520*/  FSEL R171, R152, RZ, P6 ;  /* 0x000000ff98ab7208 */ /* 0x000fe20003000000 */
[----:B------:R-:W-:Y:S01]  /*9530*/  FFMA.FTZ R152, R190, R166, R167 ;  /* 0x000000a6be987223 */ /* 0x000fe200000100a7 */
[----:B------:R-:W-:Y:S01]  /*9540*/  LOP3.LUT P6, RZ, R214, 0xff0000, RZ, 0xc0, !PT ;  /* 0x00ff0000d6ff7812 */ /* 0x000fe200078cc0ff */
[----:B------:R-:W-:Y:S01]  /*9550*/  FMUL.FTZ R153, R153, UR14 ;  /* 0x0000000e99997c20 */ /* 0x000fe20008410000 */
[----:B------:R-:W-:Y:S01]  /*9560*/  F2FP.F16.F32.PACK_AB R154, R171, R154 ;  /* 0x0000009aab9a723e */ /* 0x000fe200000000ff */
[----:B------:R-:W-:-:S03]  /*9570*/  FADD.FTZ R152, R189, -R152 ;  /* 0x80000098bd987221 */ /* 0x000fc60000010000 */
[----:B------:R-:W-:Y:S01]  /*9580*/  FSEL R157, R153, RZ, P6 ;  /* 0x000000ff999d7208 */ /* 0x000fe20003000000 */
[----:B------:R-:W-:Y:S01]  /*9590*/  FFMA.FTZ R152, R178, R152, R139 ;  /* 0x00000098b2987223 */ /* 0x000fe2000001008b */
[----:B------:R-:W-:-:S03]  /*95a0*/  LOP3.LUT P6, RZ, R222, 0xff0000, RZ, 0xc0, !PT ;  /* 0x00ff0000deff7812 */ /* 0x000fc600078cc0ff */
[----:B------:R-:W-:Y:S01]  /*95b0*/  FMUL.FTZ R152, R152, UR14 ;  /* 0x0000000e98987c20 */ /* 0x000fe20008410000 */
[----:B------:R-:W-:Y:S02]  /*95c0*/  FSEL R153, R153, RZ, P6 ;  /* 0x000000ff99997208 */ /* 0x000fe40003000000 */
[----:B------:R-:W-:-:S04]  /*95d0*/  LOP3.LUT P6, RZ, R214, 0xff000000, RZ, 0xc0, !PT ;  /* 0xff000000d6ff7812 */ /* 0x000fc800078cc0ff */
[----:B------:R-:W-:Y:S02]  /*95e0*/  FSEL R160, R152, RZ, P6 ;  /* 0x000000ff98a07208 */ /* 0x000fe40003000000 */
[----:B------:R-:W-:Y:S02]  /*95f0*/  LOP3.LUT P6, RZ, R222, 0xff000000, RZ, 0xc0, !PT ;  /* 0xff000000deff7812 */ /* 0x000fe400078cc0ff */
[----:B------:R-:W-:Y:S02]  /*9600*/  F2FP.F16.F32.PACK_AB R157, R160, R157 ;  /* 0x0000009da09d723e */ /* 0x000fe400000000ff */
[----:B------:R-:W-:Y:S01]  /*9610*/  FSEL R162, R152, RZ, P6 ;  /* 0x000000ff98a27208 */ /* 0x000fe20003000000 */
[-CC-:B------:R-:W-:Y:S01]  /*9620*/  FFMA.FTZ R152, R186, R166.reuse, R167.reuse ;  /* 0x000000a6ba987223 */ /* 0x180fe200000100a7 */
[----:B------:R-:W-:Y:S01]  /*9630*/  FFMA.FTZ R167, R183, R166, R167 ;  /* 0x000000a6b7a77223 */ /* 0x000fe200000100a7 */
[----:B------:R-:W-:Y:S02]  /*9640*/  LOP3.LUT P6, RZ, R214, 0xff00, RZ, 0xc0, !PT ;  /* 0x0000ff00d6ff7812 */ /* 0x000fe400078cc0ff */
[----:B------:R-:W-:Y:S01]  /*9650*/  FADD.FTZ R152, R185, -R152 ;  /* 0x80000098b9987221 */ /* 0x000fe20000010000 */
[----:B------:R-:W-:Y:S01]  /*9660*/  FADD.FTZ R167, R184, -R167 ;  /* 0x800000a7b8a77221 */ /* 0x000fe20000010000 */
[----:B------:R-:W-:-:S02]  /*9670*/  F2FP.F16.F32.PACK_AB R153, R162, R153 ;  /* 0x00000099a299723e */ /* 0x000fc400000000ff */
[C---:B------:R-:W-:Y:S01]  /*9680*/  FFMA.FTZ R152, R178.reuse, R152, R137 ;  /* 0x00000098b2987223 */ /* 0x040fe20000010089 */
[----:B------:R-:W-:-:S03]  /*9690*/  FFMA.FTZ R167, R178, R167, R136 ;  /* 0x000000a7b2a77223 */ /* 0x000fc60000010088 */
[----:B------:R-:W-:Y:S01]  /*96a0*/  FMUL.FTZ R152, R152, UR14 ;  /* 0x0000000e98987c20 */ /* 0x000fe20008410000 */
[----:B------:R-:W-:-:S04]  /*96b0*/  FMUL.FTZ R167, R167, UR14 ;  /* 0x0000000ea7a77c20 */ /* 0x000fc80008410000 */
[----:B------:R-:W-:Y:S02]  /*96c0*/  FSEL R161, R152, RZ, P6 ;  /* 0x000000ff98a17208 */ /* 0x000fe40003000000 */
[----:B------:R-:W-:-:S04]  /*96d0*/  LOP3.LUT P6, RZ, R222, 0xff00, RZ, 0xc0, !PT ;  /* 0x0000ff00deff7812 */ /* 0x000fc800078cc0ff */
[----:B------:R-:W-:Y:S02]  /*96e0*/  FSEL R163, R152, RZ, P6 ;  /* 0x000000ff98a37208 */ /* 0x000fe40003000000 */
[----:B------:R-:W-:-:S04]  /*96f0*/  LOP3.LUT P6, RZ, R214, 0xff, RZ, 0xc0, !PT ;  /* 0x000000ffd6ff7812 */ /* 0x000fc800078cc0ff */
[----:B------:R-:W-:Y:S02]  /*9700*/  FSEL R156, R167, RZ, P6 ;  /* 0x000000ffa79c7208 */ /* 0x000fe40003000000 */
[----:B------:R-:W-:Y:S02]  /*9710*/  LOP3.LUT P6, RZ, R222, 0xff, RZ, 0xc0, !PT ;  /* 0x000000ffdeff7812 */ /* 0x000fe400078cc0ff */
[----:B------:R-:W-:Y:S02]  /*9720*/  F2FP.F16.F32.PACK_AB R156, R161, R156 ;  /* 0x0000009ca19c723e */ /* 0x000fe400000000ff */
[----:B------:R-:W-:-:S04]  /*9730*/  FSEL R152, R167, RZ, P6 ;  /* 0x000000ffa7987208 */ /* 0x000fc80003000000 */
[----:B------:R-:W-:Y:S01]  /*9740*/  F2FP.F16.F32.PACK_AB R152, R163, R152 ;  /* 0x00000098a398723e */ /* 0x000fe200000000ff */
[----:B------:R-:W-:Y:S06]  /*9750*/  BRA `(.L_x_2817) ;  /* 0x0000001400f07947 */ /* 0x000fec0003800000 */
.L_x_2815:
[----:B0--34-:R-:W0:Y:S02]  /*9760*/  LDC.64 R152, c[0x0][0x478] ;  /* 0x00011e00ff987b82 */ /* 0x019e240000000a00 */
[----:B0-----:R-:W-:-:S04]  /*9770*/  ISETP.NE.U32.AND P5, PT, R152, RZ, PT ;  /* 0x000000ff9800720c */ /* 0x001fc80003fa5070 */
[----:B------:R-:W-:-:S13]  /*9780*/  ISETP.NE.AND.EX P5, PT, R153, RZ, PT, P5 ;  /* 0x000000ff9900720c */ /* 0x000fda0003fa5350 */
[----:B------:R-:W-:Y:S05]  /*9790*/  @!P5 BRA `(.L_x_2818) ;  /* 0x00000004002cd947 */ /* 0x000fea0003800000 */
[-CC-:B------:R-:W-:Y:S01]  /*97a0*/  FFMA.FTZ R144, R200, R166.reuse, R167.reuse ;  /* 0x000000a6c8907223 */ /* 0x180fe200000100a7 */
[----:B------:R-:W-:Y:S01]  /*97b0*/  ISETP.GE.U32.AND P6, PT, R214, RZ, PT ;  /* 0x000000ffd600720c */ /* 0x000fe20003fc6070 */
[-C--:B------:R-:W-:Y:S02]  /*97c0*/  FFMA.FTZ R145, R195, R166.reuse, R167 ;  /* 0x000000a6c3917223 */ /* 0x080fe400000100a7 */
[----:B------:R-:W-:Y:S01]  /*97d0*/  FADD.FTZ R151, R199, -R144 ;  /* 0x80000090c7977221 */ /* 0x000fe20000010000 */
[----:B------:R-:W-:Y:S01]  /*97e0*/  ISETP.GE.U32.AND.EX P6, PT, R215, 0x1000000, PT, P6 ;  /* 0x01000000d700780c */ /* 0x000fe20003fc6160 */
[----:B------:R-:W-:Y:S02]  /*97f0*/  FADD.FTZ R145, R198, -R145 ;  /* 0x80000091c6917221 */ /* 0x000fe40000010000 */
[C---:B-----5:R-:W-:Y:S02]  /*9800*/  FMUL.FTZ R151, R178.reuse, R151 ;  /* 0x00000097b2977220 */ /* 0x060fe40000410000 */
[----:B------:R-:W-:Y:S01]  /*9810*/  FMUL.FTZ R150, R178, R145 ;  /* 0x00000091b2967220 */ /* 0x000fe20000410000 */
[----:B------:R-:W-:Y:S01]  /*9820*/  FFMA.FTZ R145, R191, R166, R167 ;  /* 0x000000a6bf917223 */ /* 0x000fe200000100a7 */
[----:B------:R-:W-:-:S03]  /*9830*/  FMUL.FTZ R144, R151, UR14 ;  /* 0x0000000e97907c20 */ /* 0x000fc60008410000 */
[----:B------:R-:W-:Y:S02]  /*9840*/  FADD.FTZ R145, R192, -R145 ;  /* 0x80000091c0917221 */ /* 0x000fe40000010000 */
[----:B------:R-:W-:Y:S02]  /*9850*/  FSEL R168, R144, RZ, P6 ;  /* 0x000000ff90a87208 */ /* 0x000fe40003000000 */
[----:B------:R-:W-:Y:S01]  /*9860*/  ISETP.GE.U32.AND P6, PT, R222, RZ, PT ;  /* 0x000000ffde00720c */ /* 0x000fe20003fc6070 */
[----:B------:R-:W-:Y:S01]  /*9870*/  FMUL.FTZ R148, R178, R145 ;  /* 0x00000091b2947220 */ /* 0x000fe20000410000 */
[----:B------:R-:W-:Y:S02]  /*9880*/  FFMA.FTZ R145, R187, R166, R167 ;  /* 0x000000a6bb917223 */ /* 0x000fe400000100a7 */
[----:B------:R-:W-:Y:S02]  /*9890*/  ISETP.GE.U32.AND.EX P6, PT, R223, 0x1000000, PT, P6 ;  /* 0x01000000df00780c */ /* 0x000fe40003fc6160 */
[----:B------:R-:W-:-:S02]  /*98a0*/  FADD.FTZ R145, R188, -R145 ;  /* 0x80000091bc917221 */ /* 0x000fc40000010000 */
[----:B------:R-:W-:Y:S01]  /*98b0*/  FSEL R170, R144, RZ, P6 ;  /* 0x000000ff90aa7208 */ /* 0x000fe20003000000 */
[----:B------:R-:W-:Y:S01]  /*98c0*/  FMUL.FTZ R144, R150, UR14 ;  /* 0x0000000e96907c20 */ /* 0x000fe20008410000 */
[----:B------:R-:W-:Y:S01]  /*98d0*/  LOP3.LUT P6, RZ, R215, 0xff0000, RZ, 0xc0, !PT ;  /* 0x00ff0000d7ff7812 */ /* 0x000fe200078cc0ff */
[----:B------:R-:W-:-:S03]  /*98e0*/  FMUL.FTZ R146, R178, R145 ;  /* 0x00000091b2927220 */ /* 0x000fc60000410000 */
        /* <DEDUP_REMOVED lines=54> */
.L_x_2818:
        /* <DEDUP_REMOVED lines=49> */
[-CC-:B------:R-:W-:Y:S01]  /*9f60*/  FFMA.FTZ R152, R186, R166.reuse, R167.reuse ;  /* 0x000000a6ba987223 */ /* 0x180fe200000100a7 */
[----:B------:R-:W-:Y:S01]  /*9f70*/  FFMA.FTZ R167, R183, R166, R167 ;  /* 0x000000a6b7a77223 */ /* 0x000fe200000100a7 */
[----:B------:R-:W-:-:S03]  /*9f80*/  FMUL.FTZ R153, R178, R153 ;  /* 0x00000099b2997220 */ /* 0x000fc60000410000 */
[----:B------:R-:W-:Y:S01]  /*9f90*/  FADD.FTZ R167, R184, -R167 ;  /* 0x800000a7b8a77221 */ /* 0x000fe20000010000 */
[----:B------:R-:W-:-:S03]  /*9fa0*/  FMUL.FTZ R153, R153, UR14 ;  /* 0x0000000e99997c20 */ /* 0x000fc60008410000 */
[----:B------:R-:W-:Y:S02]  /*9fb0*/  FMUL.FTZ R167, R178, R167 ;  /* 0x000000a7b2a77220 */ /* 0x000fe40000410000 */
[----:B------:R-:W-:Y:S02]  /*9fc0*/  FSEL R162, R153, RZ, P6 ;  /* 0x000000ff99a27208 */ /* 0x000fe40003000000 */
[----:B------:R-:W-:Y:S01]  /*9fd0*/  LOP3.LUT P6, RZ, R222, 0xff000000, RZ, 0xc0, !PT ;  /* 0xff000000deff7812 */ /* 0x000fe200078cc0ff */
[----:B------:R-:W-:Y:S01]  /*9fe0*/  FMUL.FTZ R167, R167, UR14 ;  /* 0x0000000ea7a77c20 */ /* 0x000fe20008410000 */
        /* <DEDUP_REMOVED lines=17> */
.L_x_2814:
        /* <DEDUP_REMOVED lines=15> */
[C---:B-----5:R-:W-:Y:S01]  /*a1f0*/  FFMA.FTZ R151, R178.reuse, R144, R143 ;  /* 0x00000090b2977223 */ /* 0x060fe2000001008f */
[C---:B------:R-:W-:Y:S01]  /*a200*/  FFMA.FTZ R150, R178.reuse, R145, R142 ;  /* 0x00000091b2967223 */ /* 0x040fe2000001008e */
[----:B------:R-:W-:Y:S01]  /*a210*/  FFMA.FTZ R145, R183, R166, R167 ;  /* 0x000000a6b7917223 */ /* 0x000fe200000100a7 */
[----:B------:R-:W-:Y:S01]  /*a220*/  FFMA.FTZ R147, R178, R148, R139 ;  /* 0x00000094b2937223 */ /* 0x000fe2000001008b */
[----:B------:R-:W-:Y:S01]  /*a230*/  FMUL.FTZ R144, R151, UR14 ;  /* 0x0000000e97907c20 */ /* 0x000fe20008410000 */
[----:B------:R-:W-:Y:S01]  /*a240*/  FFMA.FTZ R162, R194, R166, R167 ;  /* 0x000000a6c2a27223 */ /* 0x000fe200000100a7 */
[----:B------:R-:W-:-:S03]  /*a250*/  FADD.FTZ R145, R184, -R145 ;  /* 0x80000091b8917221 */ /* 0x000fc60000010000 */
[----:B------:R-:W-:Y:S01]  /*a260*/  FSEL R168, R144, RZ, P6 ;  /* 0x000000ff90a87208 */ /* 0x000fe20003000000 */
[----:B------:R-:W-:Y:S01]  /*a270*/  FMUL.FTZ R144, R150, UR14 ;  /* 0x0000000e96907c20 */ /* 0x000fe20008410000 */
[----:B------:R-:W-:Y:S01]  /*a280*/  LOP3.LUT P6, RZ, R215, 0xff0000, RZ, 0xc0, !PT ;  /* 0x00ff0000d7ff7812 */ /* 0x000fe200078cc0ff */
[----:B------:R-:W-:-:S03]  /*a290*/  FADD.FTZ R162, R193, -R162 ;  /* 0x800000a2c1a27221 */ /* 0x000fc60000010000 */
[----:B------:R-:W-:Y:S01]  /*a2a0*/  FSEL R159, R144, RZ, P6 ;  /* 0x000000ff909f7208 */ /* 0x000fe20003000000 */
[----:B------:R-:W-:Y:S01]  /*a2b0*/  FFMA.FTZ R144, R178, R145, R136 ;  /* 0x00000091b2907223 */ /* 0x000fe20000010088 */
[----:B------:R-:W-:Y:S01]  /*a2c0*/  LOP3.LUT P6, RZ, R214, 0xff, RZ, 0xc0, !PT ;  /* 0x000000ffd6ff7812 */ /* 0x000fe200078cc0ff */
[----:B------:R-:W-:Y:S01]  /*a2d0*/  FFMA.FTZ R149, R178, R162, R141 ;  /* 0x000000a2b2957223 */ /* 0x000fe2000001008d */
        /* <DEDUP_REMOVED lines=12> */
[-CC-:B------:R-:W-:Y:S01]  /*a3a0*/  FFMA.FTZ R145, R191, R166.reuse, R167.reuse ;  /* 0x000000a6bf917223 */ /* 0x180fe200000100a7 */
[----:B------:R-:W-:Y:S01]  /*a3b0*/  LOP3.LUT P6, RZ, R215, 0xff, RZ, 0xc0, !PT ;  /* 0x000000ffd7ff7812 */ /* 0x000fe200078cc0ff */
[----:B------:R-:W-:Y:S02]  /*a3c0*/  FFMA.FTZ R166, R186, R166, R167 ;  /* 0x000000a6baa67223 */ /* 0x000fe400000100a7 */
[----:B------:R-:W-:Y:S02]  /*a3d0*/  FADD.FTZ R145, R192, -R145 ;  /* 0x80000091c0917221 */ /* 0x000fe40000010000 */
[----:B------:R-:W-:Y:S02]  /*a3e0*/  FADD.FTZ R166, R185, -R166 ;  /* 0x800000a6b9a67221 */ /* 0x000fe40000010000 */
        /* <DEDUP_REMOVED lines=14> */
.L_x_2820:
[-CC-:B------:R-:W-:Y:S01]  /*a4d0*/  FFMA.FTZ R157, R195, R166.reuse, R167.reuse ;  /* 0x000000a6c39d7223 */ /* 0x180fe200000100a7 */
[----:B------:R-:W-:Y:S01]  /*a4e0*/  FFMA.FTZ R156, R200, R166, R167 ;  /* 0x000000a6c89c7223 */ /* 0x000fe200000100a7 */
[----:B------:R-:W-:Y:S02]  /*a4f0*/  LOP3.LUT P6, RZ, R215, 0xff0000, RZ, 0xc0, !PT ;  /* 0x00ff0000d7ff7812 */ /* 0x000fe400078cc0ff */
[----:B------:R-:W-:Y:S01]  /*a500*/  FADD.FTZ R157, R198, -R157 ;  /* 0x8000009dc69d7221 */ /* 0x000fe20000010000 */
[----:B------:R-:W-:-:S03]  /*a510*/  FADD.FTZ R156, R199, -R156 ;  /* 0x8000009cc79c7221 */ /* 0x000fc60000010000 */
[C---:B-----5:R-:W-:Y:S01]  /*a520*/  FFMA.FTZ R157, R178.reuse, R157, R142 ;  /* 0x0000009db29d7223 */ /* 0x060fe2000001008e */
[----:B------:R-:W-:-:S03]  /*a530*/  FFMA.FTZ R156, R178, R156, R143 ;  /* 0x0000009cb29c7223 */ /* 0x000fc6000001008f */
[----:B------:R-:W-:Y:S01]  /*a540*/  FMUL.FTZ R157, R157, UR14 ;  /* 0x0000000e9d9d7c20 */ /* 0x000fe20008410000 */
[----:B------:R-:W-:-:S04]  /*a550*/  FMUL.FTZ R156, R156, UR14 ;  /* 0x0000000e9c9c7c20 */ /* 0x000fc80008410000 */
[----:B------:R-:W-:Y:S01]  /*a560*/  FSEL R159, R157, RZ, P6 ;  /* 0x000000ff9d9f7208 */ /* 0x000fe20003000000 */
[----:B------:R-:W-:Y:S01]  /*a570*/  FFMA.FTZ R157, R191, R166, R167 ;  /* 0x000000a6bf9d7223 */ /* 0x000fe200000100a7 */
[----:B------:R-:W-:-:S03]  /*a580*/  ISETP.GE.U32.AND P6, PT, R214, RZ, PT ;  /* 0x000000ffd600720c */ /* 0x000fc60003fc6070 */
[----:B------:R-:W-:Y:S01]  /*a590*/  FADD.FTZ R157, R192, -R157 ;  /* 0x8000009dc09d7221 */ /* 0x000fe20000010000 */
[----:B------:R-:W-:-:S03]  /*a5a0*/  ISETP.GE.U32.AND.EX P6, PT, R215, 0x1000000, PT, P6 ;  /* 0x01000000d700780c */ /* 0x000fc60003fc6160 */
        /* <DEDUP_REMOVED lines=9> */
[----:B------:R-:W-:Y:S01]  /*a640*/  LOP3.LUT P6, RZ, R215, 0xff00, RZ, 0xc0, !PT ;  /* 0x0000ff00d7ff7812 */ /* 0x000fe200078cc0ff */
[----:B------:R-:W-:Y:S02]  /*a650*/  FFMA.FTZ R157, R187, R166, R167 ;  /* 0x000000a6bb9d7223 */ /* 0x000fe400000100a7 */
[----:B------:R-:W-:Y:S02]  /*a660*/  FMUL.FTZ R156, R156, UR14 ;  /* 0x0000000e9c9c7c20 */ /* 0x000fe40008410000 */
[----:B------:R-:W-:-:S03]  /*a670*/  FADD.FTZ R157, R188, -R157 ;  /* 0x8000009dbc9d7221 */ /* 0x000fc60000010000 */
[----:B------:R-:W-:Y:S01]  /*a680*/  FSEL R163, R156, RZ, P6 ;  /* 0x000000ff9ca37208 */ /* 0x000fe20003000000 */
[----:B------:R-:W-:Y:S01]  /*a690*/  FFMA.FTZ R156, R190, R166, R167 ;  /* 0x000000a6be9c7223 */ /* 0x000fe200000100a7 */
[----:B------:R-:W-:Y:S01]  /*a6a0*/  FFMA.FTZ R157, R178, R157, R138 ;  /* 0x0000009db29d7223 */ /* 0x000fe2000001008a */
[----:B------:R-:W-:Y:S02]  /*a6b0*/  LOP3.LUT P6, RZ, R214, 0xff0000, RZ, 0xc0, !PT ;  /* 0x00ff0000d6ff7812 */ /* 0x000fe400078cc0ff */
[----:B------:R-:W-:Y:S01]  /*a6c0*/  FADD.FTZ R156, R189, -R156 ;  /* 0x8000009cbd9c7221 */ /* 0x000fe20000010000 */
[----:B------:R-:W-:Y:S01]  /*a6d0*/  FMUL.FTZ R157, R157, UR14 ;  /* 0x0000000e9d9d7c20 */ /* 0x000fe20008410000 */
[----:B------:R-:W-:Y:S02]  /*a6e0*/  F2FP.F16.F32.PACK_AB R158, R163, R158 ;  /* 0x0000009ea39e723e */ /* 0x000fe400000000ff */
[----:B------:R-:W-:Y:S02]  /*a6f0*/  FFMA.FTZ R156, R178, R156, R139 ;  /* 0x0000009cb29c7223 */ /* 0x000fe4000001008b */
[----:B------:R-:W-:-:S02]  /*a700*/  FSEL R157, R157, RZ, P6 ;  /* 0x000000ff9d9d7208 */ /* 0x000fc40003000000 */
[----:B------:R-:W-:Y:S01]  /*a710*/  FMUL.FTZ R156, R156, UR14 ;  /* 0x0000000e9c9c7c20 */ /* 0x000fe20008410000 */
[----:B------:R-:W-:-:S04]  /*a720*/  LOP3.LUT P6, RZ, R214, 0xff000000, RZ, 0xc0, !PT ;  /* 0xff000000d6ff7812 */ /* 0x000fc800078cc0ff */
[----:B------:R-:W-:Y:S01]  /*a730*/  FSEL R160, R156, RZ, P6 ;  /* 0x000000ff9ca07208 */ /* 0x000fe20003000000 */
[-CC-:B------:R-:W-:Y:S01]  /*a740*/  FFMA.FTZ R156, R186, R166.reuse, R167.reuse ;  /* 0x000000a6ba9c7223 */ /* 0x180fe200000100a7 */
[----:B------:R-:W-:Y:S01]  /*a750*/  FFMA.FTZ R167, R183, R166, R167 ;  /* 0x000000a6b7a77223 */ /* 0x000fe200000100a7 */
[----:B------:R-:W-:Y:S02]  /*a760*/  LOP3.LUT P6, RZ, R214, 0xff00, RZ, 0xc0, !PT ;  /* 0x0000ff00d6ff7812 */ /* 0x000fe400078cc0ff */
[----:B------:R-:W-:Y:S01]  /*a770*/  FADD.FTZ R156, R185, -R156 ;  /* 0x8000009cb99c7221 */ /* 0x000fe20000010000 */
[----:B------:R-:W-:Y:S01]  /*a780*/  FADD.FTZ R167, R184, -R167 ;  /* 0x800000a7b8a77221 */ /* 0x000fe20000010000 */
[----:B------:R-:W-:Y:S02]  /*a790*/  F2FP.F16.F32.PACK_AB R157, R160, R157 ;  /* 0x0000009da09d723e */ /* 0x000fe400000000ff */
[C---:B------:R-:W-:Y:S01]  /*a7a0*/  FFMA.FTZ R156, R178.reuse, R156, R137 ;  /* 0x0000009cb29c7223 */ /* 0x040fe20000010089 */
[----:B------:R-:W-:-:S03]  /*a7b0*/  FFMA.FTZ R167, R178, R167, R136 ;  /* 0x000000a7b2a77223 */ /* 0x000fc60000010088 */
[----:B------:R-:W-:Y:S01]  /*a7c0*/  FMUL.FTZ R156, R156, UR14 ;  /* 0x0000000e9c9c7c20 */ /* 0x000fe20008410000 */
[----:B------:R-:W-:-:S04]  /*a7d0*/  FMUL.FTZ R167, R167, UR14 ;  /* 0x0000000ea7a77c20 */ /* 0x000fc80008410000 */
[----:B------:R-:W-:Y:S02]  /*a7e0*/  FSEL R161, R156, RZ, P6 ;  /* 0x000000ff9ca17208 */ /* 0x000fe40003000000 */
[----:B------:R-:W-:-:S04]  /*a7f0*/  LOP3.LUT P6, RZ, R214, 0xff, RZ, 0xc0, !PT ;  /* 0x000000ffd6ff7812 */ /* 0x000fc800078cc0ff */
[----:B------:R-:W-:-:S04]  /*a800*/  FSEL R156, R167, RZ, P6 ;  /* 0x000000ffa79c7208 */ /* 0x000fc80003000000 */
[----:B------:R-:W-:Y:S01]  /*a810*/  F2FP.F16.F32.PACK_AB R156, R161, R156 ;  /* 0x0000009ca19c723e */ /* 0x000fe200000000ff */
[----:B------:R-:W-:Y:S06]  /*a820*/  BRA `(.L_x_2817) ;  /* 0x0000000400bc7947 */ /* 0x000fec0003800000 */
.L_x_2819:
[----:B0--34-:R-:W0:Y:S02]  /*a830*/  LDC.64 R156, c[0x0][0x478] ;  /* 0x00011e00ff9c7b82 */ /* 0x019e240000000a00 */
[----:B0-----:R-:W-:-:S04]  /*a840*/  ISETP.NE.U32.AND P5, PT, R156, RZ, PT ;  /* 0x000000ff9c00720c */ /* 0x001fc80003fa5070 */
[----:B------:R-:W-:-:S13]  /*a850*/  ISETP.NE.AND.EX P5, PT, R157, RZ, PT, P5 ;  /* 0x000000ff9d00720c */ /* 0x000fda0003fa5350 */
[----:B------:R-:W-:Y:S05]  /*a860*/  @!P5 BRA `(.L_x_2821) ;  /* 0x0000000000d8d947 */ /* 0x000fea0003800000 */
        /* <DEDUP_REMOVED lines=8> */
[C---:B-----5:R-:W-:Y:S01]  /*a8f0*/  FMUL.FTZ R151, R178.reuse, R151 ;  /* 0x00000097b2977220 */ /* 0x060fe20000410000 */
[C---:B------:R-:W-:Y:S01]  /*a900*/  FMUL.FTZ R150, R178.reuse, R145 ;  /* 0x00000091b2967220 */ /* 0x040fe20000410000 */
[-CC-:B------:R-:W-:Y:S01]  /*a910*/  FFMA.FTZ R145, R183, R166.reuse, R167.reuse ;  /* 0x000000a6b7917223 */ /* 0x180fe200000100a7 */
[----:B------:R-:W-:Y:S01]  /*a920*/  FMUL.FTZ R147, R178, R147 ;  /* 0x00000093b2937220 */ /* 0x000fe20000410000 */
        /* <DEDUP_REMOVED lines=8> */
[----:B------:R-:W-:Y:S01]  /*a9b0*/  FMUL.FTZ R144, R178, R145 ;  /* 0x00000091b2907220 */ /* 0x000fe20000410000 */
[----:B------:R-:W-:Y:S01]  /*a9c0*/  LOP3.LUT P6, RZ, R214, 0xff, RZ, 0xc0, !PT ;  /* 0x000000ffd6ff7812 */ /* 0x000fe200078cc0ff */
[----:B------:R-:W-:Y:S01]  /*a9d0*/  FMUL.FTZ R149, R178, R149 ;  /* 0x00000095b2957220 */ /* 0x000fe20000410000 */
        /* <DEDUP_REMOVED lines=31> */
.L_x_2821:
        /* <DEDUP_REMOVED lines=42> */
[----:B------:R-:W-:Y:S01]  /*ae70*/  FSEL R163, R157, RZ, P6 ;  /* 0x000000ff9da37208 */ /* 0x000fe20003000000 */
[----:B------:R-:W-:Y:S01]  /*ae80*/  FADD.FTZ R157, R185, -R156 ;  /* 0x8000009cb99d7221 */ /* 0x000fe20000010000 */
[----:B------:R-:W-:Y:S01]  /*ae90*/  LOP3.LUT P6, RZ, R214, 0xff00, RZ, 0xc0, !PT ;  /* 0x0000ff00d6ff7812 */ /* 0x000fe200078cc0ff */
[----:B------:R-:W-:Y:S02]  /*aea0*/  FMUL.FTZ R167, R167, UR14 ;  /* 0x0000000ea7a77c20 */ /* 0x000fe40008410000 */
[----:B------:R-:W-:-:S04]  /*aeb0*/  FMUL.FTZ R157, R178, R157 ;  /* 0x0000009db29d7220 */ /* 0x000fc80000410000 */
[----:B------:R-:W-:-:S05]  /*aec0*/  FMUL.FTZ R157, R157, UR14 ;  /* 0x0000000e9d9d7c20 */ /* 0x000fca0008410000 */
[----:B------:R-:W-:Y:S02]  /*aed0*/  FSEL R161, R157, RZ, P6 ;  /* 0x000000ff9da17208 */ /* 0x000fe40003000000 */
[----:B------:R-:W-:Y:S02]  /*aee0*/  LOP3.LUT P6, RZ, R214, 0xff, RZ, 0xc0, !PT ;  /* 0x000000ffd6ff7812 */ /* 0x000fe400078cc0ff */
[----:B------:R-:W-:Y:S02]  /*aef0*/  F2FP.F16.F32.PACK_AB R157, R163, R160 ;  /* 0x000000a0a39d723e */ /* 0x000fe400000000ff */
[----:B------:R-:W-:-:S04]  /*af00*/  FSEL R156, R167, RZ, P6 ;  /* 0x000000ffa79c7208 */ /* 0x000fc80003000000 */
[----:B------:R-:W-:-:S07]  /*af10*/  F2FP.F16.F32.PACK_AB R156, R161, R156 ;  /* 0x0000009ca19c723e */ /* 0x000fce00000000ff */
.L_x_2817:
        /* <DEDUP_REMOVED lines=10> */
.L_x_2813:
[----:B------:R-:W-:Y:S05]  /*afc0*/  BSYNC.RECONVERGENT B0 ;  /* 0x0000000000007941 */ /* 0x000fea0003800200 */
.L_x_2812:
[----:B------:R-:W-:Y:S01]  /*afd0*/  ISETP.NE.AND P4, PT, R165, RZ, PT ;  /* 0x000000ffa500720c */ /* 0x000fe20003f85270 */
[----:B------:R-:W-:-:S12]  /*afe0*/  UPLOP3.LUT UP1, UPT, UPT, UPT, UP1, 0x40, 0x4 ;  /* 0x000000000004789c */ /* 0x000fd80003f2e810 */
[----:B------:R-:W-:Y:S05]  /*aff0*/  @!P4 BRA `(.L_x_2822) ;  /* 0xffffff5400b0c947 */ /* 0x000fea000383ffff */
.L_x_2771:
        /* <DEDUP_REMOVED lines=40> */
.L_x_2823:
        /* <DEDUP_REMOVED lines=16> */
.L_x_4876:


//--------------------- .text._ZN10layer_norm22ln_bwd_finalize_kernelINS_22Kernel_traits_finalizeILj8192E6__halfS2_fS2_fjLb0ELj1024ELj4ENS_18Kernel_traits_baseILj8192ES2_S2_fS2_fjLj1024EEEEELb0ELb1EEEvNS_9BwdParamsE --------------------------
	.section	.text._ZN10layer_norm22ln_bwd_finalize_kernelINS_22Kernel_traits_finalizeILj8192E6__halfS2_fS2_fjLb0ELj1024ELj4ENS_18Kernel_traits_baseILj8192ES2_S2_fS2_fjLj1024EEEEELb0ELb1EEEvNS_9BwdParamsE,"ax",@progbits
	.align	128
        .global         _ZN10layer_norm22ln_bwd_finalize_kernelINS_22Kernel_traits_finalizeILj8192E6__halfS2_fS2_fjLb0ELj1024ELj4ENS_18Kernel_traits_baseILj8192ES2_S2_fS2_fjLj1024EEEEELb0ELb1EEEvNS_9BwdParamsE
        .type           _ZN10layer_norm22ln_bwd_finalize_kernelINS_22Kernel_traits_finalizeILj8192E6__halfS2_fS2_fjLb0ELj1024ELj4ENS_18Kernel_traits_baseILj8192ES2_S2_fS2_fjLj1024EEEEELb0ELb1EEEvNS_9BwdParamsE,@function
        .size           _ZN10layer_norm22ln_bwd_finalize_kernelINS_22Kernel_traits_finalizeILj8192E6__halfS2_fS2_fjLb0ELj1024ELj4ENS_18Kernel_traits_baseILj8192ES2_S2_fS2_fjLj1024EEEEELb0ELb1EEEvNS_9BwdParamsE,(.L_x_4877 - _ZN10layer_norm22ln_bwd_finalize_kernelINS_22Kernel_traits_finalizeILj8192E6__halfS2_fS2_fjLb0ELj1024ELj4ENS_18Kernel_traits_baseILj8192ES2_S2_fS2_fjLj1024EEEEELb0ELb1EEEvNS_9BwdParamsE)
        .other          _ZN10layer_norm22ln_bwd_finalize_kernelINS_22Kernel_traits_finalizeILj8192E6__halfS2_fS2_fjLb0ELj1024ELj4ENS_18Kernel_traits_baseILj8192ES2_S2_fS2_fjLj1024EEEEELb0ELb1EEEvNS_9BwdParamsE,@"STO_CUDA_ENTRY STV_DEFAULT"
_ZN10layer_norm22ln_bwd_finalize_kernelINS_22Kernel_traits_finalizeILj8192E6__halfS2_fS2_fjLb0ELj1024ELj4ENS_18Kernel_traits_baseILj8192ES2_S2_fS2_fjLj1024EEEEELb0ELb1EEEvNS_9BwdParamsE:
.text._ZN10layer_norm22ln_bwd_finalize_kernelINS_22Kernel_traits_finalizeILj8192E6__halfS2_fS2_fjLb0ELj1024ELj4ENS_18Kernel_traits_baseILj8192ES2_S2_fS2_fjLj1024EEEEELb0ELb1EEEvNS_9BwdParamsE:
        /* <DEDUP_REMOVED lines=81> */
.L_x_2828:
        /* <DEDUP_REMOVED lines=118> */
.L_x_2827:
[----:B------:R-:W-:Y:S05]  /*0c70*/  BSYNC.RECONVERGENT B1 ;  /* 0x0000000000017941 */ /* 0x000fea0003800200 */
.L_x_2826:
        /* <DEDUP_REMOVED lines=77> */
.L_x_2830:
[----:B------:R-:W-:Y:S05]  /*1150*/  BSYNC.RECONVERGENT B1 ;  /* 0x0000000000017941 */ /* 0x000fea0003800200 */
.L_x_2829:
        /* <DEDUP_REMOVED lines=38> */
.L_x_2832:
[----:B------:R-:W-:Y:S05]  /*13c0*/  BSYNC.RECONVERGENT B1 ;  /* 0x0000000000017941 */ /* 0x000fea0003800200 */
.L_x_2831:
        /* <DEDUP_REMOVED lines=8> */
.L_x_2833:
        /* <DEDUP_REMOVED lines=10> */
.L_x_2825:
[----:B------:R-:W-:Y:S05]  /*14f0*/  BSYNC.RECONVERGENT B0 ;  /* 0x0000000000007941 */ /* 0x000fea0003800200 */
.L_x_2824:
        /* <DEDUP_REMOVED lines=57> */
.L_x_2834:
        /* <DEDUP_REMOVED lines=15> */
.L_x_4877:


//--------------------- .text._ZN10layer_norm40ln_parallel_residual_bwd_finalize_kernelINS_22Kernel_traits_finalizeILj8192E6__halfS2_fS2_fjLb0ELj1024ELj4ENS_18Kernel_traits_baseILj8192ES2_S2_fS2_fjLj1024EEEEELb1EEEvNS_9BwdParamsE --------------------------
	.section	.text._ZN10layer_norm40ln_parallel_residual_bwd_finalize_kernelINS_22Kernel_traits_finalizeILj8192E6__halfS2_fS2_fjLb0ELj1024ELj4ENS_18Kernel_traits_baseILj8192ES2_S2_fS2_fjLj1024EEEEELb1EEEvNS_9BwdParamsE,"ax",@progbits
	.align	128
        .global         _ZN10layer_norm40ln_parallel_residual_bwd_finalize_kernelINS_22Kernel_traits_finalizeILj8192E6__halfS2_fS2_fjLb0ELj1024ELj4ENS_18Kernel_traits_baseILj8192ES2_S2_fS2_fjLj1024EEEEELb1EEEvNS_9BwdParamsE
        .type           _ZN10layer_norm40ln_parallel_residual_bwd_finalize_kernelINS_22Kernel_traits_finalizeILj8192E6__halfS2_fS2_fjLb0ELj1024ELj4ENS_18Kernel_traits_baseILj8192ES2_S2_fS2_fjLj1024EEEEELb1EEEvNS_9BwdParamsE,@function
        .size           _ZN10layer_norm40ln_parallel_residual_bwd_finalize_kernelINS_22Kernel_traits_finalizeILj8192E6__halfS2_fS2_fjLb0ELj1024ELj4ENS_18Kernel_traits_baseILj8192ES2_S2_fS2_fjLj1024EEEEELb1EEEvNS_9BwdParamsE,(.L_x_4878 - _ZN10layer_norm40ln_parallel_residual_bwd_finalize_kernelINS_22Kernel_traits_finalizeILj8192E6__halfS2_fS2_fjLb0ELj1024ELj4ENS_18Kernel_traits_baseILj8192ES2_S2_fS2_fjLj1024EEEEELb1EEEvNS_9BwdParamsE)
        .other          _ZN10layer_norm40ln_parallel_residual_bwd_finalize_kernelINS_22Kernel_traits_finalizeILj8192E6__halfS2_fS2_fjLb0ELj1024ELj4ENS_18Kernel_traits_baseILj8192ES2_S2_fS2_fjLj1024EEEEELb1EEEvNS_9BwdParamsE,@"STO_CUDA_ENTRY STV_DEFAULT"
_ZN10layer_norm40ln_parallel_residual_bwd_finalize_kernelINS_22Kernel_traits_finalizeILj8192E6__halfS2_fS2_fjLb0ELj1024ELj4ENS_18Kernel_traits_baseILj8192ES2_S2_fS2_fjLj1024EEEEELb1EEEvNS_9BwdParamsE:
.text._ZN10layer_norm40ln_parallel_residual_bwd_finalize_kernelINS_22Kernel_traits_finalizeILj8192E6__halfS2_fS2_fjLb0ELj1024ELj4ENS_18Kernel_traits_baseILj8192ES2_S2_fS2_fjLj1024EEEEELb1EEEvNS_9BwdParamsE:
        /* <DEDUP_REMOVED lines=60> */
.L_x_2839:
        /* <DEDUP_REMOVED lines=112> */
.L_x_2838:
[----:B------:R-:W-:Y:S05]  /*0ac0*/  BSYNC.RECONVERGENT B1 ;  /* 0x0000000000017941 */ /* 0x000fea0003800200 */
.L_x_2837:
        /* <DEDUP_REMOVED lines=66> */
.L_x_2841:
[----:B------:R-:W-:Y:S05]  /*0ef0*/  BSYNC.RECONVERGENT B1 ;  /* 0x0000000000017941 */ /* 0x000fea0003800200 */
.L_x_2840:
        /* <DEDUP_REMOVED lines=37> */
.L_x_2843:
[----:B------:R-:W-:Y:S05]  /*1150*/  BSYNC.RECONVERGENT B1 ;  /* 0x0000000000017941 */ /* 0x000fea0003800200 */
.L_x_2842:
        /* <DEDUP_REMOVED lines=19> */
.L_x_2836:
[----:B------:R-:W-:Y:S05]  /*1290*/  BSYNC.RECONVERGENT B0 ;  /* 0x0000000000007941 */ /* 0x000fea0003800200 */
.L_x_2835:
        /* <DEDUP_REMOVED lines=92> */
.L_x_2844:
        /* <DEDUP_REMOVED lines=10> */
.L_x_4878:


//--------------------- .text._ZN10layer_norm31ln_parallel_residual_bwd_kernelINS_13Kernel_traitsI6__halfS2_fS2_fjLj8192ELj1ELj1ELj8ELj16ENS_18Kernel_traits_baseILj8192ES2_S2_fS2_fjLj256EEEEELb1ELb1ELb1EEEvNS_9BwdParamsE --------------------------
	.section	.text._ZN10layer_norm31ln_parallel_residual_bwd_kernelINS_13Kernel_traitsI6__halfS2_fS2_fjLj8192ELj1ELj1ELj8ELj16ENS_18Kernel_traits_baseILj8192ES2_S2_fS2_fjLj256EEEEELb1ELb1ELb1EEEvNS_9BwdParamsE,"ax",@progbits
	.align	128
        .global         _ZN10layer_norm31ln_parallel_residual_bwd_kernelINS_13Kernel_traitsI6__halfS2_fS2_fjLj8192ELj1ELj1ELj8ELj16ENS_18Kernel_traits_baseILj8192ES2_S2_fS2_fjLj256EEEEELb1ELb1ELb1EEEvNS_9BwdParamsE
        .type           _ZN10layer_norm31ln_parallel_residual_bwd_kernelINS_13Kernel_traitsI6__halfS2_fS2_fjLj8192ELj1ELj1ELj8ELj16ENS_18Kernel_traits_baseILj8192ES2_S2_fS2_fjLj256EEEEELb1ELb1ELb1EEEvNS_9BwdParamsE,@function
        .size           _ZN10layer_norm31ln_parallel_residual_bwd_kernelINS_13Kernel_traitsI6__halfS2_fS2_fjLj8192ELj1ELj1ELj8ELj16ENS_18Kernel_traits_baseILj8192ES2_S2_fS2_fjLj256EEEEELb1ELb1ELb1EEEvNS_9BwdParamsE,(.L_x_4879 - _ZN10layer_norm31ln_parallel_residual_bwd_kernelINS_13Kernel_traitsI6__halfS2_fS2_fjLj8192ELj1ELj1ELj8ELj16ENS_18Kernel_traits_baseILj8192ES2_S2_fS2_fjLj256EEEEELb1ELb1ELb1EEEvNS_9BwdParamsE)
        .other          _ZN10layer_norm31ln_parallel_residual_bwd_kernelINS_13Kernel_traitsI6__halfS2_fS2_fjLj8192ELj1ELj1ELj8ELj16ENS_18Kernel_traits_baseILj8192ES2_S2_fS2_fjLj256EEEEELb1ELb1ELb1EEEvNS_9BwdParamsE,@"STO_CUDA_ENTRY STV_DEFAULT"
_ZN10layer_norm31ln_parallel_residual_bwd_kernelINS_13Kernel_traitsI6__halfS2_fS2_fjLj8192ELj1ELj1ELj8ELj16ENS_18Kernel_traits_baseILj8192ES2_S2_fS2_fjLj256EEEEELb1ELb1ELb1EEEvNS_9BwdParamsE:
.text._ZN10layer_norm31ln_parallel_residual_bwd_kernelINS_13Kernel_traitsI6__halfS2_fS2_fjLj8192ELj1ELj1ELj8ELj16ENS_18Kernel_traits_baseILj8192ES2_S2_fS2_fjLj256EEEEELb1ELb1ELb1EEEvNS_9BwdParamsE:
        /* <DEDUP_REMOVED lines=69> */
[----:B------:R-:W-:Y:S02]  /*0450*/  CS2R R10, SRZ ;  /* 0x00000000000a7805 */ /* 0x000fe4000001ff00 */
[----:B------:R-:W-:Y:S01]  /*0460*/  CS2R R8, SRZ ;  /* 0x0000000000087805 */ /* 0x000fe2000001ff00 */
[----:B------:R-:W0:Y:S01]  /*0470*/  LDCU.U8 UR14, c[0x0][0x410] ;  /* 0x00008200ff0e77ac */ /* 0x000e220008000000 */
[----:B------:R-:W3:Y:S01]  /*0480*/  LDG.E.128 R232, desc[UR12][R2.64+0x1000] ;  /* 0x0010000c02e87981 */ /* 0x000ee2000c1e1d00 */
[----:B------:R-:W-:-:S03]  /*0490*/  UPLOP3.LUT UP1, UPT, UPT, UPT, UPT, 0x40, 0x4 ;  /* 0x000000000004789c */ /* 0x000fc60003f2e870 */
[----:B------:R-:W4:Y:S01]  /*04a0*/  LDG.E.128 R224, desc[UR12][R2.64+0x2000] ;  /* 0x0020000c02e07981 */ /* 0x000f22000c1e1d00 */
[----:B------:R-:W1:Y:S03]  /*04b0*/  LDCU UR6, c[0x0][0x408] ;  /* 0x00008100ff0677ac */ /* 0x000e660008000800 */
[----:B------:R5:W4:Y:S01]  /*04c0*/  LDG.E.128 R4, desc[UR12][R2.64+0x3000] ;  /* 0x0030000c02047981 */ /* 0x000b22000c1e1d00 */
[----:B------:R-:W-:Y:S01]  /*04d0*/  MOV R167, RZ ;  /* 0x000000ff00a77202 */ /* 0x000fe20000000f00 */
[----:B------:R-:W0:Y:S01]  /*04e0*/  LDCU UR15, c[0x0][0x388] ;  /* 0x00007100ff0f77ac */ /* 0x000e220008000800 */
[----:B------:R-:W-:Y:S01]  /*04f0*/  MOV R168, UR11 ;  /* 0x0000000b00a87c02 */ /* 0x000fe20008000f00 */
[----:B------:R-:W0:Y:S01]  /*0500*/  LDCU UR20, c[0x0][0x400] ;  /* 0x00008000ff1477ac */ /* 0x000e220008000800 */
[----:B-----5:R-:W-:Y:S01]  /*0510*/  CS2R R2, SRZ ;  /* 0x0000000000027805 */ /* 0x020fe2000001ff00 */
[----:B------:R-:W0:Y:S01]  /*0520*/  LDCU.64 UR8, c[0x0][0x478] ;  /* 0x00008f00ff0877ac */ /* 0x000e220008000a00 */
[----:B------:R-:W0:Y:S01]  /*0530*/  LDCU.64 UR16, c[0x0][0x438] ;  /* 0x00008700ff1077ac */ /* 0x000e220008000a00 */
[----:B------:R-:W0:Y:S01]  /*0540*/  LDCU.64 UR18, c[0x0][0x470] ;  /* 0x00008e00ff1277ac */ /* 0x000e220008000a00 */
[----:B--2---:R-:W-:-:S02]  /*0550*/  HADD2.F32 R250, -RZ, R240.H0_H0 ;  /* 0x200000f0fffa7230 */ /* 0x004fc40000004100 */
[----:B------:R-:W-:Y:S02]  /*0560*/  HADD2.F32 R249, -RZ, R240.H1_H1 ;  /* 0x300000f0fff97230 */ /* 0x000fe40000004100 */
[--C-:B------:R-:W-:Y:S02]  /*0570*/  HADD2.F32 R248, -RZ, R241.reuse.H0_H0 ;  /* 0x200000f1fff87230 */ /* 0x100fe40000004100 */
[----:B------:R-:W-:Y:S02]  /*0580*/  HADD2.F32 R247, -RZ, R241.H1_H1 ;  /* 0x300000f1fff77230 */ /* 0x000fe40000004100 */
[--C-:B------:R-:W-:Y:S02]  /*0590*/  HADD2.F32 R246, -RZ, R242.reuse.H0_H0 ;  /* 0x200000f2fff67230 */ /* 0x100fe40000004100 */
[----:B------:R-:W-:Y:S02]  /*05a0*/  HADD2.F32 R245, -RZ, R242.H1_H1 ;  /* 0x300000f2fff57230 */ /* 0x000fe40000004100 */
[----:B---3--:R-:W-:-:S02]  /*05b0*/  HADD2.F32 R242, -RZ, R232.H0_H0 ;  /* 0x200000e8fff27230 */ /* 0x008fc40000004100 */
[----:B------:R-:W-:Y:S02]  /*05c0*/  HADD2.F32 R241, -RZ, R232.H1_H1 ;  /* 0x300000e8fff17230 */ /* 0x000fe40000004100 */
[--C-:B------:R-:W-:Y:S02]  /*05d0*/  HADD2.F32 R240, -RZ, R233.reuse.H0_H0 ;  /* 0x200000e9fff07230 */ /* 0x100fe40000004100 */
[----:B------:R-:W-:Y:S02]  /*05e0*/  HADD2.F32 R239, -RZ, R233.H1_H1 ;  /* 0x300000e9ffef7230 */ /* 0x000fe40000004100 */
[--C-:B------:R-:W-:Y:S02]  /*05f0*/  HADD2.F32 R238, -RZ, R234.reuse.H0_H0 ;  /* 0x200000eaffee7230 */ /* 0x100fe40000004100 */
[----:B------:R-:W-:Y:S02]  /*0600*/  HADD2.F32 R237, -RZ, R234.H1_H1 ;  /* 0x300000eaffed7230 */ /* 0x000fe40000004100 */
[----:B----4-:R-:W-:-:S02]  /*0610*/  HADD2.F32 R234, -RZ, R224.H0_H0 ;  /* 0x200000e0ffea7230 */ /* 0x010fc40000004100 */
[----:B------:R-:W-:Y:S02]  /*0620*/  HADD2.F32 R233, -RZ, R224.H1_H1 ;  /* 0x300000e0ffe97230 */ /* 0x000fe40000004100 */
[--C-:B------:R-:W-:Y:S02]  /*0630*/  HADD2.F32 R232, -RZ, R225.reuse.H0_H0 ;  /* 0x200000e1ffe87230 */ /* 0x100fe40000004100 */
[----:B------:R-:W-:Y:S02]  /*0640*/  HADD2.F32 R231, -RZ, R225.H1_H1 ;  /* 0x300000e1ffe77230 */ /* 0x000fe40000004100 */
[--C-:B------:R-:W-:Y:S02]  /*0650*/  HADD2.F32 R230, -RZ, R226.reuse.H0_H0 ;  /* 0x200000e2ffe67230 */ /* 0x100fe40000004100 */
[----:B------:R-:W-:Y:S02]  /*0660*/  HADD2.F32 R229, -RZ, R226.H1_H1 ;  /* 0x300000e2ffe57230 */ /* 0x000fe40000004100 */
[----:B------:R-:W-:-:S02]  /*0670*/  HADD2.F32 R244, -RZ, R243.H0_H0 ;  /* 0x200000f3fff47230 */ /* 0x000fc40000004100 */
[----:B------:R-:W-:Y:S02]  /*0680*/  HADD2.F32 R236, -RZ, R235.H0_H0 ;  /* 0x200000ebffec7230 */ /* 0x000fe40000004100 */
[----:B------:R-:W-:Y:S02]  /*0690*/  HADD2.F32 R228, -RZ, R227.H0_H0 ;  /* 0x200000e3ffe47230 */ /* 0x000fe40000004100 */
        /* <DEDUP_REMOVED lines=10> */
[----:B------:R-:W-:Y:S02]  /*0740*/  HADD2.F32 R243, -RZ, R243.H1_H1 ;  /* 0x300000f3fff37230 */ /* 0x000fe40000004100 */
[----:B------:R-:W-:Y:S02]  /*0750*/  HADD2.F32 R235, -RZ, R235.H1_H1 ;  /* 0x300000ebffeb7230 */ /* 0x000fe40000004100 */
[----:B01----:R-:W-:-:S07]  /*0760*/  HADD2.F32 R227, -RZ, R227.H1_H1 ;  /* 0x300000e3ffe37230 */ /* 0x003fce0000004100 */
.L_x_2880:
[----:B0-----:R-:W0:Y:S01]  /*0770*/  LDC.64 R88, c[0x0][0x3c0] ;  /* 0x0000f000ff587b82 */ /* 0x001e220000000a00 */
[----:B------:R-:W-:-:S05]  /*0780*/  IMAD R0, R168, UR15, RZ ;  /* 0x0000000fa8007c24 */ /* 0x000fca000f8e02ff */
[----:B------:R-:W-:Y:S02]  /*0790*/  SHF.R.S32.HI R91, RZ, 0x1f, R0 ;  /* 0x0000001fff5b7819 */ /* 0x000fe40000011400 */
[----:B------:R-:W1:Y:S02]  /*07a0*/  LDC.64 R128, c[0x0][0x3a8] ;  /* 0x0000ea00ff807b82 */ /* 0x000e640000000a00 */
[----:B------:R-:W-:-:S04]  /*07b0*/  LEA.HI R0, R91, R0, RZ, 0x3 ;  /* 0x000000005b007211 */ /* 0x000fc800078f18ff */
[----:B------:R-:W-:Y:S02]  /*07c0*/  LEA.HI.SX32 R183, R0, R251, 0x1d ;  /* 0x000000fb00b77211 */ /* 0x000fe400078feaff */
[----:B------:R-:W2:Y:S02]  /*07d0*/  LDC.64 R132, c[0x0][0x428] ;  /* 0x00010a00ff847b82 */ /* 0x000ea40000000a00 */
[----:B------:R-:W-:Y:S01]  /*07e0*/  IADD3 R182, PT, PT, R183, 0x100, RZ ;  /* 0x00000100b7b67810 */ /* 0x000fe20007ffe0ff */
[----:B0-----:R-:W-:-:S05]  /*07f0*/  IMAD.WIDE R88, R168, 0x4, R88 ;  /* 0x00000004a8587825 */ /* 0x001fca00078e0258 */
[----:B------:R-:W0:Y:S01]  /*0800*/  LDC.64 R172, c[0x0][0x3c8] ;  /* 0x0000f200ffac7b82 */ /* 0x000e220000000a00 */
[----:B------:R-:W3:Y:S01]  /*0810*/  LDG.E R0, desc[UR12][R88.64] ;  /* 0x0000000c58007981 */ /* 0x000ee2000c1e1900 */
[----:B-1----:R-:W-:Y:S01]  /*0820*/  IMAD.WIDE.U32 R108, R182, 0x20, R128 ;  /* 0x00000020b66c7825 */ /* 0x002fe200078e0080 */
[----:B------:R-:W-:-:S03]  /*0830*/  IADD3 R171, PT, PT, R183, 0x200, RZ ;  /* 0x00000200b7ab7810 */ /* 0x000fc60007ffe0ff */
[C---:B------:R-:W-:Y:S01]  /*0840*/  IMAD.WIDE.U32 R96, R183.reuse, 0x20, R128 ;  /* 0x00000020b7607825 */ /* 0x040fe200078e0080 */
[----:B------:R-:W4:Y:S03]  /*0850*/  LDG.E.128 R100, desc[UR12][R108.64] ;  /* 0x0000000c6c647981 */ /* 0x000f26000c1e1d00 */
[--C-:B--2---:R-:W-:Y:S01]  /*0860*/  IMAD.WIDE.U32 R92, R183, 0x10, R132.reuse ;  /* 0x00000010b75c7825 */ /* 0x104fe200078e0084 */
[----:B------:R-:W2:Y:S03]  /*0870*/  LDG.E.128 R88, desc[UR12][R96.64] ;  /* 0x0000000c60587981 */ /* 0x000ea6000c1e1d00 */
[--C-:B------:R-:W-:Y:S02]  /*0880*/  IMAD.WIDE.U32 R116, R171, 0x10, R132.reuse ;  /* 0x00000010ab747825 */ /* 0x100fe400078e0084 */
[----:B------:R-:W2:Y:S02]  /*0890*/  LDG.E.128 R92, desc[UR12][R92.64] ;  /* 0x0000000c5c5c7981 */ /* 0x000ea4000c1e1d00 */
[----:B------:R-:W-:-:S02]  /*08a0*/  IMAD.WIDE.U32 R104, R182, 0x10, R132 ;  /* 0x00000010b6687825 */ /* 0x000fc400078e0084 */
[----:B------:R-:W2:Y:S02]  /*08b0*/  LDG.E.128 R116, desc[UR12][R116.64] ;  /* 0x0000000c74747981 */ /* 0x000ea4000c1e1d00 */
[----:B0-----:R-:W-:Y:S02]  /*08c0*/  IMAD.WIDE R172, R168, 0x4, R172 ;  /* 0x00000004a8ac7825 */ /* 0x001fe400078e02ac */
[----:B------:R-:W2:Y:S04]  /*08d0*/  LDG.E.128 R96, desc[UR12][R96.64+0x10] ;  /* 0x0000100c60607981 */ /* 0x000ea8000c1e1d00 */
[----:B------:R-:W2:Y:S04]  /*08e0*/  LDG.E.128 R104, desc[UR12][R104.64] ;  /* 0x0000000c68687981 */ /* 0x000ea8000c1e1d00 */
[----:B------:R0:W2:Y:S01]  /*08f0*/  LDG.E R170, desc[UR12][R172.64] ;  /* 0x0000000cacaa7981 */ /* 0x0000a2000c1e1900 */
[----:B------:R-:W-:Y:S01]  /*0900*/  IADD3 R169, PT, PT, R183, 0x300, RZ ;  /* 0x00000300b7a97810 */ /* 0x000fe20007ffe0ff */
[----:B------:R-:W-:-:S02]  /*0910*/  IMAD.WIDE.U32 R120, R171, 0x20, R128 ;  /* 0x00000020ab787825 */ /* 0x000fc400078e0080 */
[----:B------:R-:W2:Y:S02]  /*0920*/  LDG.E.128 R108, desc[UR12][R108.64+0x10] ;  /* 0x0000100c6c6c7981 */ /* 0x000ea4000c1e1d00 */
[C---:B------:R-:W-:Y:S02]  /*0930*/  IMAD.WIDE.U32 R128, R169.reuse, 0x20, R128 ;  /* 0x00000020a9807825 */ /* 0x040fe400078e0080 */
[----:B------:R-:W2:Y:S01]  /*0940*/  LDG.E.128 R112, desc[UR12][R120.64] ;  /* 0x0000000c78707981 */ /* 0x000ea2000c1e1d00 */
[----:B0-----:R-:W0:Y:S03]  /*0950*/  LDC.64 R172, c[0x0][0x380] ;  /* 0x0000e000ffac7b82 */ /* 0x001e260000000a00 */
[----:B------:R-:W2:Y:S04]  /*0960*/  LDG.E.128 R124, desc[UR12][R128.64] ;  /* 0x0000000c807c7981 */ /* 0x000ea8000c1e1d00 */
[----:B------:R-:W2:Y:S04]  /*0970*/  LDG.E.128 R120, desc[UR12][R120.64+0x10] ;  /* 0x0000100c78787981 */ /* 0x000ea8000c1e1d00 */
[----:B------:R-:W2:Y:S01]  /*0980*/  LDG.E.128 R128, desc[UR12][R128.64+0x10] ;  /* 0x0000100c80807981 */ /* 0x000ea2000c1e1d00 */
[----:B------:R-:W-:-:S06]  /*0990*/  IMAD.WIDE.U32 R132, R169, 0x10, R132 ;  /* 0x00000010a9847825 */ /* 0x000fcc00078e0084 */
[----:B------:R-:W2:Y:S01]  /*09a0*/  LDG.E.128 R132, desc[UR12][R132.64] ;  /* 0x0000000c84847981 */ /* 0x000ea2000c1e1d00 */
[----:B------:R-:W-:-:S04]  /*09b0*/  ISETP.NE.U32.AND P1, PT, RZ, UR16, PT ;  /* 0x00000010ff007c0c */ /* 0x000fc8000bf25070 */
[----:B------:R-:W-:Y:S02]  /*09c0*/  ISETP.NE.AND.EX P1, PT, RZ, UR17, PT, P1 ;  /* 0x00000011ff007c0c */ /* 0x000fe4000bf25310 */
[----:B------:R-:W-:Y:S02]  /*09d0*/  ISETP.NE.AND P3, PT, RZ, UR14, PT ;  /* 0x0000000eff007c0c */ /* 0x000fe4000bf65270 */
[----:B------:R-:W-:Y:S02]  /*09e0*/  ISETP.NE.U32.AND P0, PT, RZ, UR18, PT ;  /* 0x00000012ff007c0c */ /* 0x000fe4000bf05070 */
[----:B0-----:R-:W-:Y:S02]  /*09f0*/  IADD3 R168, PT, PT, R168, R172, RZ ;  /* 0x000000aca8a87210 */ /* 0x001fe40007ffe0ff */
[----:B------:R-:W-:-:S13]  /*0a00*/  ISETP.NE.AND.EX P0, PT, RZ, UR19, PT, P0 ;  /* 0x00000013ff007c0c */ /* 0x000fda000bf05300 */
[----:B------:R-:W0:Y:S08]  /*0a10*/  @P0 LDC.64 R180, c[0x0][0x3b8] ;  /* 0x0000ee00ffb40b82 */ /* 0x000e300000000a00 */
[----:B------:R-:W1:Y:S08]  /*0a20*/  @P0 LDC.64 R178, c[0x0][0x3b8] ;  /* 0x0000ee00ffb20b82 */ /* 0x000e700000000a00 */
[----:B------:R-:W1:Y:S01]  /*0a30*/  @P0 LDC.64 R176, c[0x0][0x3b8] ;  /* 0x0000ee00ffb00b82 */ /* 0x000e620000000a00 */
[----:B0-----:R-:W-:-:S07]  /*0a40*/  @P0 IMAD.WIDE.U32 R180, R169, 0x8, R180 ;  /* 0x00000008a9b40825 */ /* 0x001fce00078e00b4 */
[----:B------:R-:W0:Y:S01]  /*0a50*/  @P0 LDC.64 R174, c[0x0][0x3b8] ;  /* 0x0000ee00ffae0b82 */ /* 0x000e220000000a00 */
[----:B------:R-:W5:Y:S01]  /*0a60*/  @P0 LDG.E.64 R158, desc[UR12][R180.64] ;  /* 0x0000000cb49e0981 */ /* 0x000f62000c1e1b00 */
[----:B-1----:R-:W-:-:S05]  /*0a70*/  @P0 IMAD.WIDE.U32 R178, R171, 0x8, R178 ;  /* 0x00000008abb20825 */ /* 0x002fca00078e00b2 */
[----:B------:R-:W5:Y:S01]  /*0a80*/  @P0 LDG.E.64 R156, desc[UR12][R178.64] ;  /* 0x0000000cb29c0981 */ /* 0x000f62000c1e1b00 */
[----:B------:R-:W-:-:S05]  /*0a90*/  @P0 IMAD.WIDE.U32 R176, R182, 0x8, R176 ;  /* 0x00000008b6b00825 */ /* 0x000fca00078e00b0 */
[----:B------:R-:W5:Y:S01]  /*0aa0*/  @P0 LDG.E.64 R154, desc[UR12][R176.64] ;  /* 0x0000000cb09a0981 */ /* 0x000f62000c1e1b00 */
[----:B0-----:R-:W-:-:S05]  /*0ab0*/  @P0 IMAD.WIDE.U32 R174, R183, 0x8, R174 ;  /* 0x00000008b7ae0825 */ /* 0x001fca00078e00ae */
[----:B------:R-:W5:Y:S01]  /*0ac0*/  @P0 LDG.E.64 R152, desc[UR12][R174.64] ;  /* 0x0000000cae980981 */ /* 0x000f62000c1e1b00 */
[----:B------:R-:W-:Y:S02]  /*0ad0*/  ISETP.GE.AND P4, PT, R168, R173, PT ;  /* 0x000000ada800720c */ /* 0x000fe40003f86270 */
[----:B---3--:R-:W-:-:S05]  /*0ae0*/  FSEL R172, R0, RZ, !P3 ;  /* 0x000000ff00ac7208 */ /* 0x008fca0005800000 */
[C---:B----4-:R-:W-:Y:S01]  /*0af0*/  FADD.FTZ R184, -R172.reuse, R102 ;  /* 0x00000066acb87221 */ /* 0x050fe20000010100 */
[C---:B------:R-:W-:Y:S02]  /*0b00*/  FADD.FTZ R185, -R172.reuse, R103 ;  /* 0x00000067acb97221 */ /* 0x040fe40000010100 */
[----:B------:R-:W0:Y:S01]  /*0b10*/  @P1 LDC.64 R102, c[0x0][0x438] ;  /* 0x00010e00ff661b82 */ /* 0x000e220000000a00 */
[C---:B--2---:R-:W-:Y:S01]  /*0b20*/  FADD.FTZ R0, -R172.reuse, R88 ;  /* 0x00000058ac007221 */ /* 0x044fe20000010100 */
[----:B------:R-:W-:Y:S01]  /*0b30*/  FADD.FTZ R219, -R172, R89 ;  /* 0x00000059acdb7221 */ /* 0x000fe20000010100 */
[--C-:B------:R-:W-:Y:S02]  /*0b40*/  HADD2.F32 R210, -RZ, R94.reuse.H0_H0 ;  /* 0x2000005effd27230 */ /* 0x100fe40000004100 */
[----:B------:R-:W-:-:S03]  /*0b50*/  HADD2.F32 R209, -RZ, R94.H1_H1 ;  /* 0x3000005effd17230 */ /* 0x000fc60000004100 */
[----:B------:R-:W1:Y:S01]  /*0b60*/  @P1 LDC.64 R88, c[0x0][0x438] ;  /* 0x00010e00ff581b82 */ /* 0x000e620000000a00 */
[--C-:B------:R-:W-:Y:S02]  /*0b70*/  HADD2.F32 R206, -RZ, R95.reuse.H0_H0 ;  /* 0x2000005fffce7230 */ /* 0x100fe40000004100 */
[----:B------:R-:W-:Y:S02]  /*0b80*/  HADD2.F32 R205, -RZ, R95.H1_H1 ;  /* 0x3000005fffcd7230 */ /* 0x000fe40000004100 */
[C---:B------:R-:W-:Y:S01]  /*0b90*/  FADD.FTZ R213, -R172.reuse, R96 ;  /* 0x00000060acd57221 */ /* 0x040fe20000010100 */
[----:B------:R-:W-:Y:S01]  /*0ba0*/  FADD.FTZ R208, -R172, R98 ;  /* 0x00000062acd07221 */ /* 0x000fe20000010100 */
[--C-:B------:R-:W-:Y:S02]  /*0bb0*/  HADD2.F32 R94, -RZ, R116.reuse.H0_H0 ;  /* 0x20000074ff5e7230 */ /* 0x100fe40000004100 */
[----:B------:R-:W-:Y:S02]  /*0bc0*/  HADD2.F32 R96, -RZ, R116.H1_H1 ;  /* 0x30000074ff607230 */ /* 0x000fe40000004100 */
[----:B------:R-:W-:-:S02]  /*0bd0*/  HADD2.F32 R95, -RZ, R117.H0_H0 ;  /* 0x20000075ff5f7230 */ /* 0x000fc40000004100 */
[----:B------:R-:W-:Y:S02]  /*0be0*/  HADD2.F32 R98, -RZ, R117.H1_H1 ;  /* 0x30000075ff627230 */ /* 0x000fe40000004100 */
[----:B------:R-:W2:Y:S01]  /*0bf0*/  LDC.64 R116, c[0x0][0x3b0] ;  /* 0x0000ec00ff747b82 */ /* 0x000ea20000000a00 */
[----:B------:R-:W-:Y:S02]  /*0c00*/  HADD2.F32 R216, -RZ, R92.H0_H0 ;  /* 0x2000005cffd87230 */ /* 0x000fe40000004100 */
[----:B------:R-:W-:Y:S01]  /*0c10*/  FMUL.FTZ R0, R170, R0 ;  /* 0x00000000aa007220 */ /* 0x000fe20000410000 */
[--C-:B------:R-:W-:Y:S02]  /*0c20*/  HADD2.F32 R186, -RZ, R104.reuse.H0_H0 ;  /* 0x20000068ffba7230 */ /* 0x100fe40000004100 */
[----:B------:R-:W-:Y:S02]  /*0c30*/  HADD2.F32 R187, -RZ, R104.H1_H1 ;  /* 0x30000068ffbb7230 */ /* 0x000fe40000004100 */
[----:B------:R-:W-:-:S02]  /*0c40*/  HADD2.F32 R188, -RZ, R105.H0_H0 ;  /* 0x20000069ffbc7230 */ /* 0x000fc40000004100 */
[----:B------:R-:W-:Y:S02]  /*0c50*/  HADD2.F32 R189, -RZ, R105.H1_H1 ;  /* 0x30000069ffbd7230 */ /* 0x000fe40000004100 */
[----:B------:R-:W3:Y:S01]  /*0c60*/  @P1 LDC.64 R104, c[0x0][0x438] ;  /* 0x00010e00ff681b82 */ /* 0x000ee20000000a00 */
[----:B------:R-:W-:Y:S02]  /*0c70*/  HADD2.F32 R215, -RZ, R92.H1_H1 ;  /* 0x3000005cffd77230 */ /* 0x000fe40000004100 */
[----:B------:R-:W-:Y:S01]  /*0c80*/  FADD.FTZ R218, -R172, R90 ;  /* 0x0000005aacda7221 */ /* 0x000fe20000010100 */
[----:B0-----:R-:W-:-:S04]  /*0c90*/  @P1 IMAD.WIDE.U32 R102, R171, 0x20, R102 ;  /* 0x00000020ab661825 */ /* 0x001fc800078e0066 */
[----:B------:R-:W-:Y:S01]  /*0ca0*/  FMUL.FTZ R219, R170, R219 ;  /* 0x000000dbaadb7220 */ /* 0x000fe20000410000 */
[----:B------:R-:W-:Y:S01]  /*0cb0*/  FADD.FTZ R164, R216, R164 ;  /* 0x000000a4d8a47221 */ /* 0x000fe20000010000 */
[-C--:B------:R-:W-:Y:S01]  /*0cc0*/  FFMA.FTZ R167, R0, R216.reuse, R167 ;  /* 0x000000d800a77223 */ /* 0x080fe200000100a7 */
[----:B------:R-:W-:Y:S01]  /*0cd0*/  FMUL.FTZ R216, R250, R216 ;  /* 0x000000d8fad87220 */ /* 0x000fe20000410000 */
[--C-:B------:R-:W-:Y:S02]  /*0ce0*/  HADD2.F32 R214, -RZ, R93.reuse.H0_H0 ;  /* 0x2000005dffd67230 */ /* 0x100fe40000004100 */
[----:B------:R-:W-:Y:S01]  /*0cf0*/  FADD.FTZ R217, -R172, R91 ;  /* 0x0000005bacd97221 */ /* 0x000fe20000010100 */
[----:B------:R-:W5:Y:S01]  /*0d00*/  @P1 LDG.E.128 R68, desc[UR12][R102.64] ;  /* 0x0000000c66441981 */ /* 0x000f62000c1e1d00 */
[----:B------:R-:W-:Y:S01]  /*0d10*/  FMUL.FTZ R218, R170, R218 ;  /* 0x000000daaada7220 */ /* 0x000fe20000410000 */
[----:B------:R-:W-:Y:S01]  /*0d20*/  FADD.FTZ R162, R215, R162 ;  /* 0x000000a2d7a27221 */ /* 0x000fe20000010000 */
[-C--:B------:R-:W-:Y:S01]  /*0d30*/  FFMA.FTZ R163, R219, R215.reuse, R163 ;  /* 0x000000d7dba37223 */ /* 0x080fe200000100a3 */
[----:B------:R0:W5:Y:S01]  /*0d40*/  @P1 LDG.E.128 R72, desc[UR12][R102.64+0x10] ;  /* 0x0000100c66481981 */ /* 0x000162000c1e1d00 */
[----:B------:R-:W-:Y:S01]  /*0d50*/  FMUL.FTZ R215, R249, R215 ;  /* 0x000000d7f9d77220 */ /* 0x000fe20000410000 */
[----:B------:R-:W-:-:S02]  /*0d60*/  HADD2.F32 R212, -RZ, R93.H1_H1 ;  /* 0x3000005dffd47230 */ /* 0x000fc40000004100 */
[----:B------:R-:W-:Y:S01]  /*0d70*/  FMUL.FTZ R217, R170, R217 ;  /* 0x000000d9aad97220 */ /* 0x000fe20000410000 */
[----:B------:R-:W-:Y:S01]  /*0d80*/  FADD.FTZ R160, R214, R160 ;  /* 0x000000a0d6a07221 */ /* 0x000fe20000010000 */
[-C--:B------:R-:W-:Y:S01]  /*0d90*/  FFMA.FTZ R161, R218, R214.reuse, R161 ;  /* 0x000000d6daa17223 */ /* 0x080fe200000100a1 */
[----:B------:R-:W-:Y:S01]  /*0da0*/  FMUL.FTZ R214, R248, R214 ;  /* 0x000000d6f8d67220 */ /* 0x000fe20000410000 */
[----:B0-----:R-:W-:Y:S01]  /*0db0*/  FADD.FTZ R102, RZ, R216 ;  /* 0x000000d8ff667221 */ /* 0x001fe20000010000 */
[----:B------:R-:W-:-:S03]  /*0dc0*/  FADD.FTZ R211, -R172, R97 ;  /* 0x00000061acd37221 */ /* 0x000fc60000010100 */
[----:B------:R-:W-:Y:S01]  /*0dd0*/  FADD.FTZ R103, R102, R215 ;  /* 0x000000d766677221 */ /* 0x000fe20000010000 */
[----:B------:R-:W-:Y:S01]  /*0de0*/  FADD.FTZ R150, R212, R150 ;  /* 0x00000096d4967221 */ /* 0x000fe20000010000 */
[----:B------:R-:W-:Y:S01]  /*0df0*/  FMUL.FTZ R213, R170, R213 ;  /* 0x000000d5aad57220 */ /* 0x000fe20000410000 */
[-C--:B------:R-:W-:Y:S01]  /*0e00*/  FFMA.FTZ R151, R217, R212.reuse, R151 ;  /* 0x000000d4d9977223 */ /* 0x080fe20000010097 */
[----:B------:R-:W-:Y:S01]  /*0e10*/  FMUL.FTZ R212, R247, R212 ;  /* 0x000000d4f7d47220 */ /* 0x000fe20000410000 */
[----:B------:R-:W-:Y:S01]  /*0e20*/  FADD.FTZ R103, R103, R214 ;  /* 0x000000d667677221 */ /* 0x000fe20000010000 */
[C---:B------:R-:W-:Y:S01]  /*0e30*/  FADD.FTZ R207, -R172.reuse, R99 ;  /* 0x00000063accf7221 */ /* 0x040fe20000010100 */
[C---:B------:R-:W-:Y:S01]  /*0e40*/  FADD.FTZ R180, -R172.reuse, R100 ;  /* 0x00000064acb47221 */ /* 0x040fe20000010100 */
[C---:B------:R-:W-:Y:S01]  /*0e50*/  FADD.FTZ R181, -R172.reuse, R101 ;  /* 0x00000065acb57221 */ /* 0x040fe20000010100 */
[C---:B------:R-:W-:Y:S01]  /*0e60*/  FADD.FTZ R203, -R172.reuse, R110 ;  /* 0x0000006eaccb7221 */ /* 0x040fe20000010100 */
[----:B------:R-:W-:Y:S01]  /*0e70*/  FADD.FTZ R91, -R172, R112 ;  /* 0x00000070ac5b7221 */ /* 0x000fe20000010100 */
[----:B------:R-:W-:-:S02]  /*0e80*/  HADD2.F32 R97, -RZ, R118.H0_H0 ;  /* 0x20000076ff617230 */ /* 0x000fc40000004100 */
[C---:B------:R-:W-:Y:S01]  /*0e90*/  FADD.FTZ R178, -R172.reuse, R122 ;  /* 0x0000007aacb27221 */ /* 0x040fe20000010100 */
[----:B------:R-:W-:Y:S02]  /*0ea0*/  HADD2.F32 R100, -RZ, R118.H1_H1 ;  /* 0x30000076ff647230 */ /* 0x000fe40000004100 */
[C---:B------:R-:W-:Y:S01]  /*0eb0*/  FADD.FTZ R179, -R172.reuse, R123 ;  /* 0x0000007bacb37221 */ /* 0x040fe20000010100 */
[--C-:B------:R-:W-:Y:S02]  /*0ec0*/  HADD2.F32 R99, -RZ, R119.reuse.H0_H0 ;  /* 0x20000077ff637230 */ /* 0x100fe40000004100 */
[C---:B------:R-:W-:Y:S01]  /*0ed0*/  FADD.FTZ R110, -R172.reuse, R124 ;  /* 0x0000007cac6e7221 */ /* 0x040fe20000010100 */
[----:B------:R-:W-:Y:S02]  /*0ee0*/  HADD2.F32 R101, -RZ, R119.H1_H1 ;  /* 0x30000077ff657230 */ /* 0x000fe40000004100 */
[----:B------:R-:W-:Y:S01]  /*0ef0*/  FADD.FTZ R112, -R172, R125 ;  /* 0x0000007dac707221 */ /* 0x000fe20000010100 */
[----:B------:R-:W-:Y:S01]  /*0f00*/  FADD.FTZ R30, R210, R30 ;  /* 0x0000001ed21e7221 */ /* 0x000fe20000010000 */
[----:B------:R-:W-:Y:S01]  /*0f10*/  FMUL.FTZ R211, R170, R211 ;  /* 0x000000d3aad37220 */ /* 0x000fe20000410000 */
[----:B------:R-:W-:Y:S01]  /*0f20*/  FFMA.FTZ R2, R213, R210, R2 ;  /* 0x000000d2d5027223 */ /* 0x000fe20000010002 */
[----:B--2---:R-:W-:-:S04]  /*0f30*/  IMAD.WIDE.U32 R124, R183, 0x8, R116 ;  /* 0x00000008b77c7825 */ /* 0x004fc800078e0074 */
[----:B------:R-:W-:Y:S01]  /*0f40*/  FMUL.FTZ R210, R246, R210 ;  /* 0x000000d2f6d27220 */ /* 0x000fe20000410000 */
[----:B------:R-:W-:Y:S01]  /*0f50*/  FADD.FTZ R103, R103, R212 ;  /* 0x000000d467677221 */ /* 0x000fe20000010000 */
[----:B------:R-:W-:Y:S01]  /*0f60*/  FADD.FTZ R190, -R172, R108 ;  /* 0x0000006cacbe7221 */ /* 0x000fe20000010100 */
[----:B------:R-:W-:-:S04]  /*0f70*/  IMAD.WIDE.U32 R122, R182, 0x8, R116 ;  /* 0x00000008b67a7825 */ /* 0x000fc800078e0074 */
[----:B------:R-:W-:Y:S01]  /*0f80*/  FADD.FTZ R204, -R172, R109 ;  /* 0x0000006daccc7221 */ /* 0x000fe20000010100 */
[----:B------:R-:W-:-:S04]  /*0f90*/  IMAD.WIDE.U32 R118, R171, 0x8, R116 ;  /* 0x00000008ab767825 */ /* 0x000fc800078e0074 */
[----:B------:R-:W-:Y:S01]  /*0fa0*/  FADD.FTZ R31, R209, R31 ;  /* 0x0000001fd11f7221 */ /* 0x000fe20000010000 */
[----:B------:R-:W-:Y:S01]  /*0fb0*/  FFMA.FTZ R3, R211, R209, R3 ;  /* 0x000000d1d3037223 */ /* 0x000fe20000010003 */
[----:B------:R-:W-:Y:S01]  /*0fc0*/  FMUL.FTZ R208, R170, R208 ;  /* 0x000000d0aad07220 */ /* 0x000fe20000410000 */
[----:B------:R-:W-:-:S04]  /*0fd0*/  IMAD.WIDE.U32 R116, R169, 0x8, R116 ;  /* 0x00000008a9747825 */ /* 0x000fc800078e0074 */
[----:B------:R-:W-:Y:S01]  /*0fe0*/  FMUL.FTZ R209, R245, R209 ;  /* 0x000000d1f5d17220 */ /* 0x000fe20000410000 */
[----:B------:R-:W-:Y:S01]  /*0ff0*/  FADD.FTZ R32, R206, R32 ;  /* 0x00000020ce207221 */ /* 0x000fe20000010000 */
[----:B------:R-:W-:Y:S01]  /*1000*/  FMUL.FTZ R207, R170, R207 ;  /* 0x000000cfaacf7220 */ /* 0x000fe20000410000 */
[----:B-1----:R-:W-:-:S04]  /*1010*/  @P1 IMAD.WIDE.U32 R108, R182, 0x20, R88 ;  /* 0x00000020b66c1825 */ /* 0x002fc800078e0058 */
[----:B------:R-:W-:Y:S01]  /*1020*/  FFMA.FTZ R4, R208, R206, R4 ;  /* 0x000000ced0047223 */ /* 0x000fe20000010004 */
[----:B------:R-:W5:Y:S01]  /*1030*/  LDG.E.64 R124, desc[UR12][R124.64] ;  /* 0x0000000c7c7c7981 */ /* 0x000f62000c1e1b00 */
[----:B---3--:R-:W-:-:S04]  /*1040*/  @P1 IMAD.WIDE.U32 R88, R169, 0x20, R104 ;  /* 0x00000020a9581825 */ /* 0x008fc800078e0068 */
[----:B------:R-:W-:Y:S01]  /*1050*/  FADD.FTZ R104, R103, R210 ;  /* 0x000000d267687221 */ /* 0x000fe20000010000 */
[----:B------:R-:W5:Y:S01]  /*1060*/  LDG.E.64 R122, desc[UR12][R122.64] ;  /* 0x0000000c7a7a7981 */ /* 0x000f62000c1e1b00 */
[----:B------:R-:W-:Y:S02]  /*1070*/  FMUL.FTZ R206, R244, R206 ;  /* 0x000000cef4ce7220 */ /* 0x000fe40000410000 */
[----:B------:R-:W-:Y:S01]  /*1080*/  FADD.FTZ R103, R104, R209 ;  /* 0x000000d168677221 */ /* 0x000fe20000010000 */
[----:B------:R-:W5:Y:S04]  /*1090*/  LDG.E.64 R118, desc[UR12][R118.64] ;  /* 0x0000000c76767981 */ /* 0x000f68000c1e1b00 */
[----:B------:R-:W5:Y:S01]  /*10a0*/  LDG.E.64 R116, desc[UR12][R116.64] ;  /* 0x0000000c74747981 */ /* 0x000f62000c1e1b00 */
[----:B------:R-:W-:Y:S01]  /*10b0*/  FADD.FTZ R33, R205, R33 ;  /* 0x00000021cd217221 */ /* 0x000fe20000010000 */
[-C--:B------:R-:W-:Y:S01]  /*10c0*/  FFMA.FTZ R5, R207, R205.reuse, R5 ;  /* 0x000000cdcf057223 */ /* 0x080fe20000010005 */
[----:B------:R-:W-:Y:S01]  /*10d0*/  FFMA.FTZ R102, R0, R216, RZ ;  /* 0x000000d800667223 */ /* 0x000fe200000100ff */
[C---:B------:R-:W-:Y:S01]  /*10e0*/  FMUL.FTZ R180, R170.reuse, R180 ;  /* 0x000000b4aab47220 */ /* 0x040fe20000410000 */
[----:B------:R-:W-:Y:S01]  /*10f0*/  FMUL.FTZ R205, R243, R205 ;  /* 0x000000cdf3cd7220 */ /* 0x000fe20000410000 */
[----:B------:R-:W-:Y:S01]  /*1100*/  FADD.FTZ R104, R103, R206 ;  /* 0x000000ce67687221 */ /* 0x000fe20000010000 */
[----:B------:R-:W-:Y:S01]  /*1110*/  FMUL.FTZ R181, R170, R181 ;  /* 0x000000b5aab57220 */ /* 0x000fe20000410000 */
[----:B------:R-:W-:Y:S01]  /*1120*/  FADD.FTZ R34, R186, R34 ;  /* 0x00000022ba227221 */ /* 0x000fe20000010000 */
[-C--:B------:R-:W-:Y:S01]  /*1130*/  FFMA.FTZ R6, R180, R186.reuse, R6 ;  /* 0x000000bab4067223 */ /* 0x080fe20000010006 */
[----:B------:R-:W-:Y:S01]  /*1140*/  FFMA.FTZ R103, R219, R215, R102 ;  /* 0x000000d7db677223 */ /* 0x000fe20000010066 */
        /* <DEDUP_REMOVED lines=10> */
[----:B------:R-:W-:Y:S01]  /*11f0*/  FFMA.FTZ R8, R184, R188, R8 ;  /* 0x000000bcb8087223 */ /* 0x000fe20000010008 */
[----:B------:R-:W-:Y:S01]  /*1200*/  FFMA.FTZ R102, R217, R212, R102 ;  /* 0x000000d4d9667223 */ /* 0x000fe20000010066 */
[----:B------:R-:W-:Y:S01]  /*1210*/  FMUL.FTZ R188, R240, R188 ;  /* 0x000000bcf0bc7220 */ /* 0x000fe20000410000 */
[----:B------:R-:W-:Y:S01]  /*1220*/  FADD.FTZ R103, R104, R187 ;  /* 0x000000bb68677221 */ /* 0x000fe20000010000 */
[----:B------:R-:W-:-:S02]  /*1230*/  HADD2.F32 R191, -RZ, R106.H0_H0 ;  /* 0x2000006affbf7230 */ /* 0x000fc40000004100 */
[----:B------:R-:W-:Y:S01]  /*1240*/  FADD.FTZ R37, R189, R37 ;  /* 0x00000025bd257221 */ /* 0x000fe20000010000 */
[-C--:B------:R-:W-:Y:S01]  /*1250*/  FFMA.FTZ R9, R185, R189.reuse, R9 ;  /* 0x000000bdb9097223 */ /* 0x080fe20000010009 */
[----:B------:R-:W-:Y:S01]  /*1260*/  FMUL.FTZ R190, R170, R190 ;  /* 0x000000beaabe7220 */ /* 0x000fe20000410000 */
[----:B------:R-:W-:Y:S01]  /*1270*/  FFMA.FTZ R102, R213, R210, R102 ;  /* 0x000000d2d5667223 */ /* 0x000fe20000010066 */
[----:B------:R-:W-:Y:S01]  /*1280*/  FMUL.FTZ R189, R239, R189 ;  /* 0x000000bdefbd7220 */ /* 0x000fe20000410000 */
[----:B------:R-:W-:Y:S01]  /*1290*/  FADD.FTZ R104, R103, R188 ;  /* 0x000000bc67687221 */ /* 0x000fe20000010000 */
[----:B------:R-:W-:Y:S02]  /*12a0*/  HADD2.F32 R90, -RZ, R106.H1_H1 ;  /* 0x3000006aff5a7230 */ /* 0x000fe40000004100 */
[----:B------:R-:W-:Y:S01]  /*12b0*/  FADD.FTZ R38, R191, R38 ;  /* 0x00000026bf267221 */ /* 0x000fe20000010000 */
[----:B------:R-:W-:Y:S01]  /*12c0*/  FFMA.FTZ R10, R190, R191, R10 ;  /* 0x000000bfbe0a7223 */ /* 0x000fe2000001000a */
[----:B------:R-:W-:Y:S01]  /*12d0*/  FFMA.FTZ R103, R211, R209, R102 ;  /* 0x000000d1d3677223 */ /* 0x000fe20000010066 */
[----:B------:R-:W-:Y:S01]  /*12e0*/  FMUL.FTZ R191, R238, R191 ;  /* 0x000000bfeebf7220 */ /* 0x000fe20000410000 */
[----:B------:R-:W-:Y:S01]  /*12f0*/  FADD.FTZ R104, R104, R189 ;  /* 0x000000bd68687221 */ /* 0x000fe20000010000 */
[----:B------:R-:W-:-:S02]  /*1300*/  HADD2.F32 R92, -RZ, R107.H0_H0 ;  /* 0x2000006bff5c7230 */ /* 0x000fc40000004100 */
[----:B------:R-:W-:Y:S01]  /*1310*/  FFMA.FTZ R102, R208, R206, R103 ;  /* 0x000000ced0667223 */ /* 0x000fe20000010067 */
[----:B------:R-:W-:Y:S01]  /*1320*/  FMUL.FTZ R192, R237, R90 ;  /* 0x0000005aedc07220 */ /* 0x000fe20000410000 */
[----:B------:R-:W-:Y:S01]  /*1330*/  FADD.FTZ R103, R104, R191 ;  /* 0x000000bf68677221 */ /* 0x000fe20000010000 */
[----:B------:R-:W-:Y:S02]  /*1340*/  HADD2.F32 R93, -RZ, R107.H1_H1 ;  /* 0x3000006bff5d7230 */ /* 0x000fe40000004100 */
[----:B------:R-:W-:Y:S01]  /*1350*/  FFMA.FTZ R105, R207, R205, R102 ;  /* 0x000000cdcf697223 */ /* 0x000fe20000010066 */
[----:B------:R-:W-:Y:S01]  /*1360*/  FMUL.FTZ R193, R236, R92 ;  /* 0x0000005cecc17220 */ /* 0x000fe20000410000 */
[----:B------:R-:W-:Y:S01]  /*1370*/  FADD.FTZ R104, R103, R192 ;  /* 0x000000c067687221 */ /* 0x000fe20000010000 */
[----:B------:R-:W-:Y:S01]  /*1380*/  FADD.FTZ R176, -R172, R120 ;  /* 0x00000078acb07221 */ /* 0x000fe20000010100 */
[----:B------:R-:W-:Y:S01]  /*1390*/  FFMA.FTZ R102, R180, R186, R105 ;  /* 0x000000bab4667223 */ /* 0x000fe20000010069 */
[----:B------:R-:W-:Y:S01]  /*13a0*/  FMUL.FTZ R194, R235, R93 ;  /* 0x0000005debc27220 */ /* 0x000fe20000410000 */
[----:B------:R-:W-:Y:S01]  /*13b0*/  FADD.FTZ R103, R104, R193 ;  /* 0x000000c168677221 */ /* 0x000fe20000010000 */
[----:B------:R-:W5:Y:S01]  /*13c0*/  @P1 LDG.E.128 R76, desc[UR12][R88.64] ;  /* 0x0000000c584c1981 */ /* 0x000f62000c1e1d00 */
[----:B------:R-:W-:Y:S01]  /*13d0*/  FADD.FTZ R120, -R172, R128 ;  /* 0x00000080ac787221 */ /* 0x000fe20000010100 */
[----:B------:R-:W-:-:S02]  /*13e0*/  FMUL.FTZ R128, R234, R94 ;  /* 0x0000005eea807220 */ /* 0x000fc40000410000 */
[----:B------:R0:W5:Y:S01]  /*13f0*/  @P1 LDG.E.128 R80, desc[UR12][R88.64+0x10] ;  /* 0x0000100c58501981 */ /* 0x000162000c1e1d00 */
[----:B------:R-:W-:Y:S01]  /*1400*/  FADD.FTZ R103, R103, R194 ;  /* 0x000000c267677221 */ /* 0x000fe20000010000 */
[C---:B------:R-:W-:Y:S01]  /*1410*/  FADD.FTZ R177, -R172.reuse, R121 ;  /* 0x00000079acb17221 */ /* 0x040fe20000010100 */
[C---:B------:R-:W-:Y:S01]  /*1420*/  FADD.FTZ R121, -R172.reuse, R129 ;  /* 0x00000081ac797221 */ /* 0x040fe20000010100 */
[----:B------:R-:W-:Y:S01]  /*1430*/  FMUL.FTZ R129, R233, R96 ;  /* 0x00000060e9817220 */ /* 0x000fe20000410000 */
[C---:B------:R-:W-:Y:S01]  /*1440*/  FADD.FTZ R174, -R172.reuse, R114 ;  /* 0x00000072acae7221 */ /* 0x040fe20000010100 */
[----:B------:R-:W-:Y:S01]  /*1450*/  FADD.FTZ R175, -R172, R115 ;  /* 0x00000073acaf7221 */ /* 0x000fe20000010100 */
[----:B------:R-:W1:Y:S01]  /*1460*/  @P1 LDC.64 R106, c[0x0][0x438] ;  /* 0x00010e00ff6a1b82 */ /* 0x000e620000000a00 */
[----:B------:R-:W-:Y:S01]  /*1470*/  FMUL.FTZ R204, R170, R204 ;  /* 0x000000ccaacc7220 */ /* 0x000fe20000410000 */
[----:B------:R-:W-:Y:S01]  /*1480*/  FADD.FTZ R111, -R172, R111 ;  /* 0x0000006fac6f7221 */ /* 0x000fe20000010100 */
[----:B0-----:R-:W-:Y:S01]  /*1490*/  FFMA.FTZ R89, R181, R187, R102 ;  /* 0x000000bbb5597223 */ /* 0x001fe20000010066 */
[----:B------:R-:W-:Y:S01]  /*14a0*/  FADD.FTZ R102, R103, R128 ;  /* 0x0000008067667221 */ /* 0x000fe20000010000 */
[----:B------:R-:W-:-:S02]  /*14b0*/  HADD2.F32 R220, -RZ, R132.H0_H0 ;  /* 0x20000084ffdc7230 */ /* 0x000fc40000004100 */
[----:B------:R-:W-:Y:S01]  /*14c0*/  FMUL.FTZ R203, R170, R203 ;  /* 0x000000cbaacb7220 */ /* 0x000fe20000410000 */
[----:B------:R-:W-:Y:S01]  /*14d0*/  FFMA.FTZ R88, R184, R188, R89 ;  /* 0x000000bcb8587223 */ /* 0x000fe20000010059 */
[C---:B------:R-:W-:Y:S01]  /*14e0*/  FADD.FTZ R114, -R172.reuse, R126 ;  /* 0x0000007eac727221 */ /* 0x040fe20000010100 */
[----:B------:R-:W-:Y:S01]  /*14f0*/  FADD.FTZ R126, -R172, R130 ;  /* 0x00000082ac7e7221 */ /* 0x000fe20000010100 */
[----:B------:R-:W-:Y:S01]  /*1500*/  FADD.FTZ R103, R102, R129 ;  /* 0x0000008166677221 */ /* 0x000fe20000010000 */
[----:B------:R-:W-:Y:S01]  /*1510*/  FFMA.FTZ R89, R185, R189, R88 ;  /* 0x000000bdb9597223 */ /* 0x000fe20000010058 */
[----:B------:R-:W-:Y:S01]  /*1520*/  FMUL.FTZ R130, R232, R95 ;  /* 0x0000005fe8827220 */ /* 0x000fe20000410000 */
[C---:B------:R-:W-:Y:S01]  /*1530*/  FADD.FTZ R115, -R172.reuse, R127 ;  /* 0x0000007fac737221 */ /* 0x040fe20000010100 */
[----:B------:R-:W-:Y:S01]  /*1540*/  FADD.FTZ R127, -R172, R131 ;  /* 0x00000083ac7f7221 */ /* 0x000fe20000010100 */
[----:B------:R-:W-:Y:S01]  /*1550*/  FFMA.FTZ R89, R190, R191, R89 ;  /* 0x000000bfbe597223 */ /* 0x000fe20000010059 */
[----:B------:R-:W-:Y:S01]  /*1560*/  FADD.FTZ R102, R103, R130 ;  /* 0x0000008267667221 */ /* 0x000fe20000010000 */
[----:B------:R-:W-:Y:S01]  /*1570*/  FMUL.FTZ R131, R231, R98 ;  /* 0x00000062e7837220 */ /* 0x000fe20000410000 */
[----:B------:R-:W-:-:S02]  /*1580*/  HADD2.F32 R196, -RZ, R132.H1_H1 ;  /* 0x30000084ffc47230 */ /* 0x000fc40000004100 */
[----:B------:R-:W-:Y:S01]  /*1590*/  FFMA.FTZ R88, R204, R192, R89 ;  /* 0x000000c0cc587223 */ /* 0x000fe20000010059 */
[----:B------:R-:W-:Y:S01]  /*15a0*/  FMUL.FTZ R132, R230, R97 ;  /* 0x00000061e6847220 */ /* 0x000fe20000410000 */
[----:B------:R-:W-:Y:S01]  /*15b0*/  FADD.FTZ R103, R102, R131 ;  /* 0x0000008366677221 */ /* 0x000fe20000010000 */
[--C-:B------:R-:W-:Y:S02]  /*15c0*/  HADD2.F32 R195, -RZ, R133.reuse.H0_H0 ;  /* 0x20000085ffc37230 */ /* 0x100fe40000004100 */
[----:B------:R-:W-:Y:S01]  /*15d0*/  FMUL.FTZ R202, R170, R111 ;  /* 0x0000006faaca7220 */ /* 0x000fe20000410000 */
[----:B------:R-:W-:Y:S02]  /*15e0*/  HADD2.F32 R198, -RZ, R133.H1_H1 ;  /* 0x30000085ffc67230 */ /* 0x000fe40000004100 */
[----:B------:R-:W-:Y:S01]  /*15f0*/  FFMA.FTZ R89, R203, R193, R88 ;  /* 0x000000c1cb597223 */ /* 0x000fe20000010058 */
[----:B------:R-:W-:Y:S01]  /*1600*/  FADD.FTZ R88, R103, R132 ;  /* 0x0000008467587221 */ /* 0x000fe20000010000 */
[----:B------:R-:W-:Y:S01]  /*1610*/  FMUL.FTZ R133, R229, R100 ;  /* 0x00000064e5857220 */ /* 0x000fe20000410000 */
[----:B------:R-:W-:-:S02]  /*1620*/  HADD2.F32 R197, -RZ, R134.H0_H0 ;  /* 0x20000086ffc57230 */ /* 0x000fc40000004100 */
[----:B------:R-:W-:Y:S01]  /*1630*/  FADD.FTZ R113, -R172, R113 ;  /* 0x00000071ac717221 */ /* 0x000fe20000010100 */
[----:B------:R-:W-:Y:S02]  /*1640*/  HADD2.F32 R200, -RZ, R134.H1_H1 ;  /* 0x30000086ffc87230 */ /* 0x000fe40000004100 */
[----:B------:R-:W-:Y:S01]  /*1650*/  FMUL.FTZ R134, R170, R91 ;  /* 0x0000005baa867220 */ /* 0x000fe20000410000 */
[--C-:B------:R-:W-:Y:S02]  /*1660*/  HADD2.F32 R199, -RZ, R135.reuse.H0_H0 ;  /* 0x20000087ffc77230 */ /* 0x100fe40000004100 */
[----:B------:R-:W-:Y:S01]  /*1670*/  FFMA.FTZ R89, R202, R194, R89 ;  /* 0x000000c2ca597223 */ /* 0x000fe20000010059 */
[----:B------:R-:W-:Y:S02]  /*1680*/  HADD2.F32 R201, -RZ, R135.H1_H1 ;  /* 0x30000087ffc97230 */ /* 0x000fe40000004100 */
[----:B------:R-:W-:Y:S01]  /*1690*/  FADD.FTZ R88, R88, R133 ;  /* 0x0000008558587221 */ /* 0x000fe20000010000 */
[----:B------:R-:W-:Y:S01]  /*16a0*/  FMUL.FTZ R135, R228, R99 ;  /* 0x00000063e4877220 */ /* 0x000fe20000410000 */
        /* <DEDUP_REMOVED lines=8> */
[----:B-1----:R-:W-:-:S04]  /*1730*/  @P1 IMAD.WIDE.U32 R106, R183, 0x20, R106 ;  /* 0x00000020b76a1825 */ /* 0x002fc800078e006a */
[----:B------:R-:W-:Y:S01]  /*1740*/  FMUL.FTZ R175, R170, R175 ;  /* 0x000000afaaaf7220 */ /* 0x000fe20000410000 */
[----:B------:R-:W-:Y:S01]  /*1750*/  FFMA.FTZ R88, R174, R130, R89 ;  /* 0x00000082ae587223 */ /* 0x000fe20000010059 */
[----:B------:R-:W-:Y:S01]  /*1760*/  FADD.FTZ R102, R91, R104 ;  /* 0x000000685b667221 */ /* 0x000fe20000010000 */
[----:B------:R-:W-:Y:S01]  /*1770*/  FMUL.FTZ R105, R225, R196 ;  /* 0x000000c4e1697220 */ /* 0x000fe20000410000 */
[----:B------:R-:W5:Y:S01]  /*1780*/  @P1 LDG.E.128 R52, desc[UR12][R106.64] ;  /* 0x0000000c6a341981 */ /* 0x000f62000c1e1d00 */
[----:B------:R-:W-:Y:S01]  /*1790*/  FMUL.FTZ R176, R170, R176 ;  /* 0x000000b0aab07220 */ /* 0x000fe20000410000 */
[----:B------:R-:W-:Y:S01]  /*17a0*/  FFMA.FTZ R89, R175, R131, R88 ;  /* 0x00000083af597223 */ /* 0x000fe20000010058 */
[----:B------:R-:W-:Y:S01]  /*17b0*/  FADD.FTZ R91, R102, R105 ;  /* 0x00000069665b7221 */ /* 0x000fe20000010000 */
[----:B------:R0:W5:Y:S01]  /*17c0*/  @P1 LDG.E.128 R56, desc[UR12][R106.64+0x10] ;  /* 0x0000100c6a381981 */ /* 0x000162000c1e1d00 */
[----:B------:R-:W-:Y:S01]  /*17d0*/  FMUL.FTZ R177, R170, R177 ;  /* 0x000000b1aab17220 */ /* 0x000fe20000410000 */
[----:B------:R-:W-:Y:S01]  /*17e0*/  FFMA.FTZ R88, R176, R132, R89 ;  /* 0x00000084b0587223 */ /* 0x000fe20000010059 */
[----:B------:R-:W-:Y:S01]  /*17f0*/  FMUL.FTZ R178, R170, R178 ;  /* 0x000000b2aab27220 */ /* 0x000fe20000410000 */
[----:B------:R-:W5:Y:S04]  /*1800*/  @P1 LDG.E.128 R60, desc[UR12][R108.64] ;  /* 0x0000000c6c3c1981 */ /* 0x000f68000c1e1d00 */
[----:B------:R1:W5:Y:S01]  /*1810*/  @P1 LDG.E.128 R64, desc[UR12][R108.64+0x10] ;  /* 0x0000100c6c401981 */ /* 0x000362000c1e1d00 */
[----:B0-----:R-:W-:Y:S01]  /*1820*/  FMUL.FTZ R106, R224, R195 ;  /* 0x000000c3e06a7220 */ /* 0x001fe20000410000 */
[----:B------:R-:W-:-:S03]  /*1830*/  FMUL.FTZ R107, R223, R198 ;  /* 0x000000c6df6b7220 */ /* 0x000fc60000410000 */
[----:B------:R-:W-:Y:S01]  /*1840*/  FADD.FTZ R102, R91, R106 ;  /* 0x0000006a5b667221 */ /* 0x000fe20000010000 */
[----:B------:R-:W-:-:S03]  /*1850*/  FFMA.FTZ R89, R177, R133, R88 ;  /* 0x00000085b1597223 */ /* 0x000fc60000010058 */
[----:B------:R-:W-:Y:S01]  /*1860*/  FADD.FTZ R91, R102, R107 ;  /* 0x0000006b665b7221 */ /* 0x000fe20000010000 */
[----:B-1----:R-:W-:Y:S01]  /*1870*/  FMUL.FTZ R108, R222, R197 ;  /* 0x000000c5de6c7220 */ /* 0x002fe20000410000 */
        /* <DEDUP_REMOVED lines=38> */
[----:B0-----:R-:W-:Y:S01]  /*1ae0*/  FADD.FTZ R88, R252, R88 ;  /* 0x00000058fc587221 */ /* 0x001fe20000010000 */
[----:B-1----:R-:W-:-:S04]  /*1af0*/  FADD.FTZ R91, R103, R102 ;  /* 0x00000066675b7221 */ /* 0x002fc80000010000 */
[----:B------:R-:W0:Y:S01]  /*1b00*/  SHFL.DOWN PT, R102, R88, 0x2, 0x1f ;  /* 0x08401f0058667f89 */ /* 0x000e2200000e0000 */
[----:B------:R-:W-:Y:S01]  /*1b10*/  LOP3.LUT P2, RZ, R251, 0x1f, RZ, 0xc0, !PT ;  /* 0x0000001ffbff7812 */ /* 0x000fe2000784c0ff */
[----:B0-----:R-:W-:Y:S02]  /*1b20*/  FADD.FTZ R102, R88, R102 ;  /* 0x0000006658667221 */ /* 0x001fe40000010000 */
[----:B------:R-:W0:Y:S04]  /*1b30*/  SHFL.DOWN PT, R88, R91, 0x1, 0x1f ;  /* 0x08201f005b587f89 */ /* 0x000e2800000e0000 */
[----:B------:R-:W1:Y:S01]  /*1b40*/  SHFL.DOWN PT, R89, R102, 0x1, 0x1f ;  /* 0x08201f0066597f89 */ /* 0x000e6200000e0000 */
[----:B------:R-:W-:Y:S01]  /*1b50*/  BSSY.RECONVERGENT B0, `(.L_x_2846) ;  /* 0x000000d000007945 */ /* 0x000fe20003800200 */
[----:B0-----:R-:W-:Y:S01]  /*1b60*/  FADD.FTZ R88, R91, R88 ;  /* 0x000000585b587221 */ /* 0x001fe20000010000 */
[----:B-1----:R-:W-:-:S03]  /*1b70*/  FADD.FTZ R89, R102, R89 ;  /* 0x0000005966597221 */ /* 0x002fc60000010000 */
        /* <DEDUP_REMOVED lines=10> */
.L_x_2847:
[----:B------:R-:W-:Y:S05]  /*1c20*/  BSYNC.RECONVERGENT B0 ;  /* 0x0000000000007941 */ /* 0x000fea0003800200 */
.L_x_2846:
        /* <DEDUP_REMOVED lines=24> */
[----:B-1----:R-:W-:Y:S01]  /*1db0*/  ULEA UR4, UR5, UR4, 0x18 ;  /* 0x0000000405047291 */ /* 0x002fe2000f8ec0ff */
[----:B------:R-:W-:Y:S01]  /*1dc0*/  FFMA.FTZ R21, R179, R101, R21 ;  /* 0x00000065b3157223 */ /* 0x000fe20000010015 */
[----:B------:R-:W-:Y:S01]  /*1dd0*/  UISETP.NE.U32.AND UP0, UPT, UR18, URZ, UPT ;  /* 0x000000ff1200728c */ /* 0x000fe2000bf05070 */
        /* <DEDUP_REMOVED lines=17> */
[----:B------:R-:W-:Y:S01]  /*1ef0*/  UISETP.NE.AND.EX UP0, UPT, UR19, URZ, UPT, UP0 ;  /* 0x000000ff1300728c */ /* 0x000fe2000bf05300 */
[----:B------:R-:W-:Y:S01]  /*1f00*/  FFMA.FTZ R25, R115, R198, R25 ;  /* 0x000000c673197223 */ /* 0x000fe20000010019 */
[----:B------:R-:W-:Y:S01]  /*1f10*/  FADD.FTZ R146, R197, R146 ;  /* 0x00000092c5927221 */ /* 0x000fe20000010000 */
[----:B------:R-:W-:Y:S01]  /*1f20*/  LDS.128 R100, [UR10] ;  /* 0x0000000aff647984 */ /* 0x000fe20008000c00 */
        /* <DEDUP_REMOVED lines=42> */
[-C--:B------:R-:W-:Y:S01]  /*21d0*/  FFMA.FTZ R90, R207, R99.reuse, R98 ;  /* 0x00000063cf5a7223 */ /* 0x080fe20000010062 */
[----:B------:R-:W-:Y:S01]  /*21e0*/  FADD.FTZ R91, R214, -R89 ;  /* 0x80000059d65b7221 */ /* 0x000fe20000010000 */
        /* <DEDUP_REMOVED lines=46> */
.L_x_2850:
        /* <DEDUP_REMOVED lines=8> */
[----:B-----5:R-:W-:Y:S01]  /*2550*/  ISETP.GE.U32.AND P2, PT, R124, RZ, PT ;  /* 0x000000ff7c00720c */ /* 0x020fe20003f46070 */
[----:B------:R-:W-:Y:S01]  /*2560*/  FMUL.FTZ R87, R170, R87 ;  /* 0x00000057aa577220 */ /* 0x000fe20000410000 */
[----:B------:R-:W-:Y:S01]  /*2570*/  FADD.FTZ R215, R215, -R48 ;  /* 0x80000030d7d77221 */ /* 0x000fe20000010000 */
[--C-:B------:R-:W-:Y:S01]  /*2580*/  FFMA.FTZ R48, R211, R99, R98.reuse ;  /* 0x00000063d3307223 */ /* 0x100fe20000010062 */
[----:B------:R-:W-:Y:S01]  /*2590*/  FADD.FTZ R49, R216, -R49 ;  /* 0x80000031d8317221 */ /* 0x000fe20000010000 */
[----:B------:R-:W-:Y:S01]  /*25a0*/  FMUL.FTZ R50, R87, UR6 ;  /* 0x0000000657327c20 */ /* 0x000fe20008410000 */
[C---:B------:R-:W-:Y:S01]  /*25b0*/  FMUL.FTZ R86, R170.reuse, R89 ;  /* 0x00000059aa567220 */ /* 0x040fe20000410000 */
[----:B------:R-:W-:Y:S01]  /*25c0*/  ISETP.GE.U32.AND.EX P2, PT, R125, 0x1000000, PT, P2 ;  /* 0x010000007d00780c */ /* 0x000fe20003f46120 */
[-CC-:B------:R-:W-:Y:S01]  /*25d0*/  FFMA.FTZ R217, R217, R99.reuse, R98.reuse ;  /* 0x00000063d9d97223 */ /* 0x180fe20000010062 */
[----:B------:R-:W-:Y:S01]  /*25e0*/  FFMA.FTZ R213, R213, R99, R98 ;  /* 0x00000063d5d57223 */ /* 0x000fe20000010062 */
[----:B------:R-:W-:Y:S01]  /*25f0*/  FADD.FTZ R85, R209, -R48 ;  /* 0x80000030d1557221 */ /* 0x000fe20000010000 */
[----:B------:R-:W-:Y:S01]  /*2600*/  FMUL.FTZ R48, R170, R49 ;  /* 0x00000031aa307220 */ /* 0x000fe20000410000 */
[----:B------:R-:W-:Y:S01]  /*2610*/  FMUL.FTZ R49, R86, UR6 ;  /* 0x0000000656317c20 */ /* 0x000fe20008410000 */
[----:B------:R-:W-:Y:S01]  /*2620*/  FSEL R97, R50, RZ, P2 ;  /* 0x000000ff32617208 */ /* 0x000fe20001000000 */
[----:B------:R-:W-:Y:S01]  /*2630*/  FMUL.FTZ R50, R170, R51 ;  /* 0x00000033aa327220 */ /* 0x000fe20000410000 */
[----:B------:R-:W-:Y:S01]  /*2640*/  LOP3.LUT P5, RZ, R125, 0xff0000, RZ, 0xc0, !PT ;  /* 0x00ff00007dff7812 */ /* 0x000fe200078ac0ff */
        /* <DEDUP_REMOVED lines=30> */
.L_x_2849:
        /* <DEDUP_REMOVED lines=9> */
[-C--:B------:R-:W-:Y:S01]  /*28c0*/  FFMA.FTZ R94, R207, R99.reuse, R98 ;  /* 0x00000063cf5e7223 */ /* 0x080fe20000010062 */
[----:B------:R-:W-:Y:S01]  /*28d0*/  FADD.FTZ R215, R215, -R88 ;  /* 0x80000058d7d77221 */ /* 0x000fe20000010000 */
[----:B------:R-:W-:Y:S01]  /*28e0*/  FADD.FTZ R95, R214, -R89 ;  /* 0x80000059d65f7221 */ /* 0x000fe20000010000 */
[-CC-:B------:R-:W-:Y:S01]  /*28f0*/  FFMA.FTZ R88, R211, R99.reuse, R98.reuse ;  /* 0x00000063d3587223 */ /* 0x180fe20000010062 */
[----:B------:R-:W-:Y:S01]  /*2900*/  FFMA.FTZ R89, R0, R99, R98 ;  /* 0x0000006300597223 */ /* 0x000fe20000010062 */
[----:B------:R-:W-:Y:S01]  /*2910*/  FADD.FTZ R213, R210, -R213 ;  /* 0x800000d5d2d57221 */ /* 0x000fe20000010000 */
        /* <DEDUP_REMOVED lines=44> */
.L_x_2852:
        /* <DEDUP_REMOVED lines=8> */
[----:B-----5:R-:W-:Y:S01]  /*2c60*/  FFMA.FTZ R87, R170, R50, R59 ;  /* 0x00000032aa577223 */ /* 0x020fe2000001003b */
[----:B------:R-:W-:Y:S01]  /*2c70*/  ISETP.GE.U32.AND P2, PT, R124, RZ, PT ;  /* 0x000000ff7c00720c */ /* 0x000fe20003f46070 */
[----:B------:R-:W-:Y:S01]  /*2c80*/  FADD.FTZ R215, R215, -R48 ;  /* 0x80000030d7d77221 */ /* 0x000fe20000010000 */
[----:B------:R-:W-:Y:S01]  /*2c90*/  FFMA.FTZ R48, R211, R99, R98 ;  /* 0x00000063d3307223 */ /* 0x000fe20000010062 */
[----:B------:R-:W-:Y:S01]  /*2ca0*/  FADD.FTZ R49, R216, -R49 ;  /* 0x80000031d8317221 */ /* 0x000fe20000010000 */
[----:B------:R-:W-:Y:S01]  /*2cb0*/  FMUL.FTZ R50, R87, UR6 ;  /* 0x0000000657327c20 */ /* 0x000fe20008410000 */
[C---:B------:R-:W-:Y:S01]  /*2cc0*/  FFMA.FTZ R86, R170.reuse, R85, R58 ;  /* 0x00000055aa567223 */ /* 0x040fe2000001003a */
[----:B------:R-:W-:Y:S01]  /*2cd0*/  ISETP.GE.U32.AND.EX P2, PT, R125, 0x1000000, PT, P2 ;  /* 0x010000007d00780c */ /* 0x000fe20003f46120 */
[-CC-:B------:R-:W-:Y:S01]  /*2ce0*/  FFMA.FTZ R217, R217, R99.reuse, R98.reuse ;  /* 0x00000063d9d97223 */ /* 0x180fe20000010062 */
[----:B------:R-:W-:Y:S01]  /*2cf0*/  FFMA.FTZ R213, R213, R99, R98 ;  /* 0x00000063d5d57223 */ /* 0x000fe20000010062 */
[----:B------:R-:W-:Y:S01]  /*2d00*/  FADD.FTZ R88, R209, -R48 ;  /* 0x80000030d1587221 */ /* 0x000fe20000010000 */
[----:B------:R-:W-:Y:S01]  /*2d10*/  FFMA.FTZ R48, R170, R49, R52 ;  /* 0x00000031aa307223 */ /* 0x000fe20000010034 */
[----:B------:R-:W-:Y:S01]  /*2d20*/  FMUL.FTZ R49, R86, UR6 ;  /* 0x0000000656317c20 */ /* 0x000fe20008410000 */
[----:B------:R-:W-:Y:S01]  /*2d30*/  FSEL R97, R50, RZ, P2 ;  /* 0x000000ff32617208 */ /* 0x000fe20001000000 */
[----:B------:R-:W-:Y:S01]  /*2d40*/  FFMA.FTZ R50, R170, R51, R54 ;  /* 0x00000033aa327223 */ /* 0x000fe20000010036 */
[----:B------:R-:W-:Y:S01]  /*2d50*/  LOP3.LUT P5, RZ, R125, 0xff0000, RZ, 0xc0, !PT ;  /* 0x00ff00007dff7812 */ /* 0x000fe200078ac0ff */
[----:B------:R-:W-:Y:S01]  /*2d60*/  FADD.FTZ R212, R212, -R217 ;  /* 0x800000d9d4d47221 */ /* 0x000fe20000010000 */
[----:B------:R-:W-:Y:S01]  /*2d70*/  FADD.FTZ R213, R210, -R213 ;  /* 0x800000d5d2d57221 */ /* 0x000fe20000010000 */
[----:B------:R-:W-:Y:S01]  /*2d80*/  FMUL.FTZ R0, R48, UR6 ;  /* 0x0000000630007c20 */ /* 0x000fe20008410000 */
[----:B------:R-:W-:Y:S01]  /*2d90*/  LOP3.LUT P3, RZ, R124, 0xff, RZ, 0xc0, !PT ;  /* 0x000000ff7cff7812 */ /* 0x000fe2000786c0ff */
[----:B------:R-:W-:Y:S01]  /*2da0*/  FFMA.FTZ R85, R170, R88, R57 ;  /* 0x00000058aa557223 */ /* 0x000fe20000010039 */
[----:B------:R-:W-:Y:S01]  /*2db0*/  FSEL R96, R49, RZ, P5 ;  /* 0x000000ff31607208 */ /* 0x000fe20002800000 */
[----:B------:R-:W-:Y:S01]  /*2dc0*/  FMUL.FTZ R89, R50, UR6 ;  /* 0x0000000632597c20 */ /* 0x000fe20008410000 */
[----:B------:R-:W-:Y:S01]  /*2dd0*/  LOP3.LUT P6, RZ, R124, 0xff0000, RZ, 0xc0, !PT ;  /* 0x00ff00007cff7812 */ /* 0x000fe200078cc0ff */
[C---:B------:R-:W-:Y:S01]  /*2de0*/  FFMA.FTZ R49, R170.reuse, R215, R53 ;  /* 0x000000d7aa317223 */ /* 0x040fe20000010035 */
        /* <DEDUP_REMOVED lines=21> */
.L_x_2848:
        /* <DEDUP_REMOVED lines=14> */
[-CC-:B------:R-:W-:Y:S01]  /*3020*/  FFMA.FTZ R45, R208, R99.reuse, R98.reuse ;  /* 0x00000063d02d7223 */ /* 0x180fe20000010062 */
[----:B------:R-:W-:Y:S01]  /*3030*/  FADD.FTZ R213, R210, -R213 ;  /* 0x800000d5d2d57221 */ /* 0x000fe20000010000 */
[----:B------:R-:W-:Y:S01]  /*3040*/  FFMA.FTZ R44, R211, R99, R98 ;  /* 0x00000063d32c7223 */ /* 0x000fe20000010062 */
[----:B------:R-:W-:Y:S01]  /*3050*/  FMUL.FTZ R205, R170, R205 ;  /* 0x000000cdaacd7220 */ /* 0x000fe20000410000 */
[----:B------:R-:W-:Y:S01]  /*3060*/  FADD.FTZ R45, R206, -R45 ;  /* 0x8000002dce2d7221 */ /* 0x000fe20000010000 */
[----:B------:R-:W-:Y:S01]  /*3070*/  ISETP.GE.U32.AND.EX P5, PT, R125, 0x1000000, PT, P2 ;  /* 0x010000007d00780c */ /* 0x000fe20003fa6120 */
[C---:B------:R-:W-:Y:S01]  /*3080*/  FMUL.FTZ R213, R170.reuse, R213 ;  /* 0x000000d5aad57220 */ /* 0x040fe20000410000 */
[----:B------:R-:W-:Y:S01]  /*3090*/  FMUL.FTZ R205, R205, UR6 ;  /* 0x00000006cdcd7c20 */ /* 0x000fe20008410000 */
[----:B------:R-:W-:Y:S01]  /*30a0*/  FMUL.FTZ R45, R170, R45 ;  /* 0x0000002daa2d7220 */ /* 0x000fe20000410000 */
[----:B------:R-:W-:Y:S01]  /*30b0*/  FADD.FTZ R209, R209, -R44 ;  /* 0x8000002cd1d17221 */ /* 0x000fe20000010000 */
[----:B------:R-:W-:Y:S01]  /*30c0*/  ISETP.GE.U32.AND P2, PT, R152, RZ, PT ;  /* 0x000000ff9800720c */ /* 0x000fe20003f46070 */
[----:B------:R-:W-:Y:S01]  /*30d0*/  FMUL.FTZ R213, R213, UR6 ;  /* 0x00000006d5d57c20 */ /* 0x000fe20008410000 */
[----:B------:R-:W-:Y:S01]  /*30e0*/  FMUL.FTZ R45, R45, UR6 ;  /* 0x000000062d2d7c20 */ /* 0x000fe20008410000 */
[----:B------:R-:W-:Y:S01]  /*30f0*/  FSEL R96, R205, RZ, P5 ;  /* 0x000000ffcd607208 */ /* 0x000fe20002800000 */
[C---:B------:R-:W-:Y:S01]  /*3100*/  FMUL.FTZ R209, R170.reuse, R209 ;  /* 0x000000d1aad17220 */ /* 0x040fe20000410000 */
[C---:B------:R-:W-:Y:S01]  /*3110*/  LOP3.LUT P3, RZ, R125.reuse, 0xff0000, RZ, 0xc0, !PT ;  /* 0x00ff00007dff7812 */ /* 0x040fe2000786c0ff */
[----:B------:R-:W-:Y:S01]  /*3120*/  FMUL.FTZ R90, R170, R89 ;  /* 0x00000059aa5a7220 */ /* 0x000fe20000410000 */
[----:B------:R-:W-:Y:S01]  /*3130*/  LOP3.LUT P5, RZ, R125, 0xff, RZ, 0xc0, !PT ;  /* 0x000000ff7dff7812 */ /* 0x000fe200078ac0ff */
[-CC-:B------:R-:W-:Y:S01]  /*3140*/  FFMA.FTZ R217, R217, R99.reuse, R98.reuse ;  /* 0x00000063d9d97223 */ /* 0x180fe20000010062 */
[----:B------:R-:W-:Y:S01]  /*3150*/  ISETP.GE.U32.AND.EX P2, PT, R153, 0x1000000, PT, P2 ;  /* 0x010000009900780c */ /* 0x000fe20003f46120 */
[----:B------:R-:W-:Y:S01]  /*3160*/  FMUL.FTZ R209, R209, UR6 ;  /* 0x00000006d1d17c20 */ /* 0x000fe20008410000 */
[----:B------:R-:W-:Y:S01]  /*3170*/  LOP3.LUT P6, RZ, R153, 0xff0000, RZ, 0xc0, !PT ;  /* 0x00ff000099ff7812 */ /* 0x000fe200078cc0ff */
[----:B------:R-:W-:Y:S01]  /*3180*/  FMUL.FTZ R90, R90, UR6 ;  /* 0x000000065a5a7c20 */ /* 0x000fe20008410000 */
[----:B------:R-:W-:Y:S01]  /*3190*/  FSEL R91, R45, RZ, P3 ;  /* 0x000000ff2d5b7208 */ /* 0x000fe20001800000 */
[----:B------:R-:W-:Y:S01]  /*31a0*/  FADD.FTZ R217, R212, -R217 ;  /* 0x800000d9d4d97221 */ /* 0x000fe20000010000 */
[----:B------:R-:W-:Y:S01]  /*31b0*/  FSEL R44, R205, RZ, P2 ;  /* 0x000000ffcd2c7208 */ /* 0x000fe20001000000 */
[-CC-:B------:R-:W-:Y:S01]  /*31c0*/  FFMA.FTZ R88, R219, R99.reuse, R98.reuse ;  /* 0x00000063db587223 */ /* 0x180fe20000010062 */
[----:B------:R-:W-:Y:S01]  /*31d0*/  FSEL R93, R213, RZ, P5 ;  /* 0x000000ffd55d7208 */ /* 0x000fe20002800000 */
[----:B------:R-:W-:Y:S01]  /*31e0*/  FFMA.FTZ R89, R0, R99, R98 ;  /* 0x0000006300597223 */ /* 0x000fe20000010062 */
[C---:B------:R-:W-:Y:S01]  /*31f0*/  LOP3.LUT P3, RZ, R153.reuse, 0xff, RZ, 0xc0, !PT ;  /* 0x000000ff99ff7812 */ /* 0x040fe2000786c0ff */
[----:B------:R-:W-:Y:S01]  /*3200*/  FMUL.FTZ R217, R170, R217 ;  /* 0x000000d9aad97220 */ /* 0x000fe20000410000 */
[----:B------:R-:W-:Y:S01]  /*3210*/  LOP3.LUT P2, RZ, R153, 0xff00, RZ, 0xc0, !PT ;  /* 0x0000ff0099ff7812 */ /* 0x000fe2000784c0ff */
[----:B------:R-:W-:Y:S01]  /*3220*/  FADD.FTZ R215, R215, -R88 ;  /* 0x80000058d7d77221 */ /* 0x000fe20000010000 */
        /* <DEDUP_REMOVED lines=12> */
[----:B------:R-:W-:-:S02]  /*32f0*/  F2FP.F16.F32.PACK_AB R46, R45, R46 ;  /* 0x0000002e2d2e723e */ /* 0x000fc400000000ff */
[----:B------:R-:W-:Y:S02]  /*3300*/  FSEL R45, R90, RZ, P5 ;  /* 0x000000ff5a2d7208 */ /* 0x000fe40002800000 */
[----:B------:R-:W-:Y:S02]  /*3310*/  LOP3.LUT P6, RZ, R125, 0xff00, RZ, 0xc0, !PT ;  /* 0x0000ff007dff7812 */ /* 0x000fe400078cc0ff */
        /* <DEDUP_REMOVED lines=21> */
.L_x_2854:
        /* <DEDUP_REMOVED lines=8> */
[C---:B------:R-:W-:Y:S01]  /*34f0*/  FMUL.FTZ R86, R170.reuse, R47 ;  /* 0x0000002faa567220 */ /* 0x040fe20000410000 */
[----:B------:R-:W-:Y:S01]  /*3500*/  FADD.FTZ R85, R209, -R44 ;  /* 0x8000002cd1557221 */ /* 0x000fe20000010000 */
[----:B------:R-:W-:Y:S01]  /*3510*/  FMUL.FTZ R87, R170, R87 ;  /* 0x00000057aa577220 */ /* 0x000fe20000410000 */
[----:B-----5:R-:W-:Y:S01]  /*3520*/  LOP3.LUT P6, RZ, R125, 0xff0000, RZ, 0xc0, !PT ;  /* 0x00ff00007dff7812 */ /* 0x020fe200078cc0ff */
        /* <DEDUP_REMOVED lines=12> */
[----:B------:R-:W-:Y:S01]  /*35f0*/  FMUL.FTZ R50, R170, R45 ;  /* 0x0000002daa327220 */ /* 0x000fe20000410000 */
[----:B------:R-:W-:Y:S01]  /*3600*/  ISETP.GE.U32.AND.EX P3, PT, R153, 0x1000000, PT, P3 ;  /* 0x010000009900780c */ /* 0x000fe20003f66130 */
[-CC-:B------:R-:W-:Y:S01]  /*3610*/  FFMA.FTZ R217, R217, R99.reuse, R98.reuse ;  /* 0x00000063d9d97223 */ /* 0x180fe20000010062 */
[----:B------:R-:W-:Y:S01]  /*3620*/  LOP3.LUT P6, RZ, R125, 0xff, RZ, 0xc0, !PT ;  /* 0x000000ff7dff7812 */ /* 0x000fe200078cc0ff */
[----:B------:R-:W-:Y:S01]  /*3630*/  FMUL.FTZ R47, R85, UR6 ;  /* 0x00000006552f7c20 */ /* 0x000fe20008410000 */
[----:B------:R-:W-:Y:S01]  /*3640*/  LOP3.LUT P5, RZ, R153, 0xff, RZ, 0xc0, !PT ;  /* 0x000000ff99ff7812 */ /* 0x000fe200078ac0ff */
[----:B------:R-:W-:Y:S01]  /*3650*/  FFMA.FTZ R45, R0, R99, R98 ;  /* 0x00000063002d7223 */ /* 0x000fe20000010062 */
[----:B------:R-:W-:Y:S01]  /*3660*/  FSEL R88, R46, RZ, P2 ;  /* 0x000000ff2e587208 */ /* 0x000fe20001000000 */
[----:B------:R-:W-:Y:S01]  /*3670*/  FMUL.FTZ R0, R50, UR6 ;  /* 0x0000000632007c20 */ /* 0x000fe20008410000 */
[----:B------:R-:W-:Y:S01]  /*3680*/  FSEL R51, R46, RZ, P3 ;  /* 0x000000ff2e337208 */ /* 0x000fe20001800000 */
[----:B------:R-:W-:Y:S01]  /*3690*/  FADD.FTZ R217, R212, -R217 ;  /* 0x800000d9d4d97221 */ /* 0x000fe20000010000 */
[----:B------:R-:W-:Y:S01]  /*36a0*/  LOP3.LUT P2, RZ, R125, 0xff00, RZ, 0xc0, !PT ;  /* 0x0000ff007dff7812 */ /* 0x000fe2000784c0ff */
[----:B------:R-:W-:Y:S01]  /*36b0*/  FADD.FTZ R45, R216, -R45 ;  /* 0x8000002dd82d7221 */ /* 0x000fe20000010000 */
[----:B------:R-:W-:-:S02]  /*36c0*/  LOP3.LUT P3, RZ, R153, 0xff00, RZ, 0xc0, !PT ;  /* 0x0000ff0099ff7812 */ /* 0x000fc4000786c0ff */
[----:B------:R-:W-:Y:S02]  /*36d0*/  FSEL R90, R44, RZ, P6 ;  /* 0x000000ff2c5a7208 */ /* 0x000fe40003000000 */
[----:B------:R-:W-:Y:S02]  /*36e0*/  LOP3.LUT P6, RZ, R124, 0xff0000, RZ, 0xc0, !PT ;  /* 0x00ff00007cff7812 */ /* 0x000fe400078cc0ff */
[----:B------:R-:W-:Y:S01]  /*36f0*/  FSEL R46, R44, RZ, P5 ;  /* 0x000000ff2c2e7208 */ /* 0x000fe20002800000 */
[----:B------:R-:W-:Y:S01]  /*3700*/  FFMA.FTZ R44, R219, R99, R98 ;  /* 0x00000063db2c7223 */ /* 0x000fe20000010062 */
[C---:B------:R-:W-:Y:S02]  /*3710*/  FSEL R93, R47.reuse, RZ, P2 ;  /* 0x000000ff2f5d7208 */ /* 0x040fe40001000000 */
[----:B------:R-:W-:Y:S01]  /*3720*/  FSEL R95, R47, RZ, P3 ;  /* 0x000000ff2f5f7208 */ /* 0x000fe20001800000 */
[----:B------:R-:W-:Y:S01]  /*3730*/  FADD.FTZ R49, R215, -R44 ;  /* 0x8000002cd7317221 */ /* 0x000fe20000010000 */
[----:B------:R-:W-:Y:S01]  /*3740*/  F2FP.F16.F32.PACK_AB R47, R51, R48 ;  /* 0x00000030332f723e */ /* 0x000fe200000000ff */
[----:B------:R-:W-:Y:S01]  /*3750*/  FMUL.FTZ R51, R170, R217 ;  /* 0x000000d9aa337220 */ /* 0x000fe20000410000 */
[----:B------:R-:W-:Y:S01]  /*3760*/  FSEL R89, R0, RZ, P6 ;  /* 0x000000ff00597208 */ /* 0x000fe20003000000 */
[----:B------:R-:W-:Y:S01]  /*3770*/  FMUL.FTZ R49, R170, R49 ;  /* 0x00000031aa317220 */ /* 0x000fe20000410000 */
[----:B------:R-:W-:Y:S01]  /*3780*/  LOP3.LUT P6, RZ, R152, 0xff0000, RZ, 0xc0, !PT ;  /* 0x00ff000098ff7812 */ /* 0x000fe200078cc0ff */
[----:B------:R-:W-:Y:S01]  /*3790*/  FMUL.FTZ R48, R170, R45 ;  /* 0x0000002daa307220 */ /* 0x000fe20000410000 */
[----:B------:R-:W-:Y:S01]  /*37a0*/  F2FP.F16.F32.PACK_AB R91, R88, R91 ;  /* 0x0000005b585b723e */ /* 0x000fe200000000ff */
[----:B------:R-:W-:Y:S01]  /*37b0*/  FMUL.FTZ R88, R51, UR6 ;  /* 0x0000000633587c20 */ /* 0x000fe20008410000 */
        /* <DEDUP_REMOVED lines=8> */
[----:B------:R-:W-:Y:S02]  /*3840*/  FSEL R45, R88, RZ, P6 ;  /* 0x000000ff582d7208 */ /* 0x000fe40003000000 */
[----:B------:R-:W-:Y:S02]  /*3850*/  LOP3.LUT P3, RZ, R124, 0xff, RZ, 0xc0, !PT ;  /* 0x000000ff7cff7812 */ /* 0x000fe4000786c0ff */
[----:B------:R-:W-:-:S02]  /*3860*/  LOP3.LUT P6, RZ, R152, 0xff, RZ, 0xc0, !PT ;  /* 0x000000ff98ff7812 */ /* 0x000fc400078cc0ff */
[----:B------:R-:W-:Y:S02]  /*3870*/  F2FP.F16.F32.PACK_AB R46, R95, R46 ;  /* 0x0000002e5f2e723e */ /* 0x000fe400000000ff */
[----:B------:R-:W-:Y:S02]  /*3880*/  F2FP.F16.F32.PACK_AB R90, R93, R90 ;  /* 0x0000005a5d5a723e */ /* 0x000fe400000000ff */
[C---:B------:R-:W-:Y:S02]  /*3890*/  FSEL R93, R44.reuse, RZ, P2 ;  /* 0x000000ff2c5d7208 */ /* 0x040fe40001000000 */
[----:B------:R-:W-:Y:S02]  /*38a0*/  FSEL R95, R44, RZ, P5 ;  /* 0x000000ff2c5f7208 */ /* 0x000fe40002800000 */
[C---:B------:R-:W-:Y:S02]  /*38b0*/  FSEL R44, R0.reuse, RZ, P6 ;  /* 0x000000ff002c7208 */ /* 0x040fe40003000000 */
[----:B------:R-:W-:-:S02]  /*38c0*/  FSEL R88, R0, RZ, P3 ;  /* 0x000000ff00587208 */ /* 0x000fc40001800000 */
[----:B------:R-:W-:Y:S02]  /*38d0*/  F2FP.F16.F32.PACK_AB R45, R45, R92 ;  /* 0x0000005c2d2d723e */ /* 0x000fe400000000ff */
[----:B------:R-:W-:Y:S02]  /*38e0*/  F2FP.F16.F32.PACK_AB R89, R94, R89 ;  /* 0x000000595e59723e */ /* 0x000fe400000000ff */
[----:B------:R-:W-:Y:S02]  /*38f0*/  F2FP.F16.F32.PACK_AB R44, R95, R44 ;  /* 0x0000002c5f2c723e */ /* 0x000fe400000000ff */
[----:B------:R-:W-:Y:S01]  /*3900*/  F2FP.F16.F32.PACK_AB R88, R93, R88 ;  /* 0x000000585d58723e */ /* 0x000fe200000000ff */
[----:B------:R-:W-:Y:S06]  /*3910*/  BRA `(.L_x_2851) ;  /* 0x0000000800687947 */ /* 0x000fec0003800000 */
.L_x_2853:
        /* <DEDUP_REMOVED lines=10> */
[----:B------:R-:W-:Y:S01]  /*39c0*/  FFMA.FTZ R45, R208, R99, R98 ;  /* 0x00000063d02d7223 */ /* 0x000fe20000010062 */
[----:B------:R-:W-:Y:S01]  /*39d0*/  FADD.FTZ R46, R205, -R46 ;  /* 0x8000002ecd2e7221 */ /* 0x000fe20000010000 */
[----:B------:R-:W-:Y:S01]  /*39e0*/  FADD.FTZ R213, R210, -R213 ;  /* 0x800000d5d2d57221 */ /* 0x000fe20000010000 */
[----:B-----5:R-:W-:Y:S01]  /*39f0*/  ISETP.GE.U32.AND P2, PT, R124, RZ, PT ;  /* 0x000000ff7c00720c */ /* 0x020fe20003f46070 */
[----:B------:R-:W-:Y:S01]  /*3a00*/  FADD.FTZ R45, R206, -R45 ;  /* 0x8000002dce2d7221 */ /* 0x000fe20000010000 */
[C---:B------:R-:W-:Y:S01]  /*3a10*/  FFMA.FTZ R46, R170.reuse, R46, R59 ;  /* 0x0000002eaa2e7223 */ /* 0x040fe2000001003b */
[----:B------:R-:W-:Y:S01]  /*3a20*/  FADD.FTZ R44, R209, -R44 ;  /* 0x8000002cd12c7221 */ /* 0x000fe20000010000 */
[----:B------:R-:W-:Y:S01]  /*3a30*/  ISETP.GE.U32.AND.EX P5, PT, R125, 0x1000000, PT, P2 ;  /* 0x010000007d00780c */ /* 0x000fe20003fa6120 */
[----:B------:R-:W-:Y:S01]  /*3a40*/  FFMA.FTZ R45, R170, R45, R58 ;  /* 0x0000002daa2d7223 */ /* 0x000fe2000001003a */
[----:B------:R-:W-:Y:S01]  /*3a50*/  FMUL.FTZ R46, R46, UR6 ;  /* 0x000000062e2e7c20 */ /* 0x000fe20008410000 */
[----:B------:R-:W-:Y:S01]  /*3a60*/  FFMA.FTZ R213, R170, R213, R56 ;  /* 0x000000d5aad57223 */ /* 0x000fe20000010038 */
        /* <DEDUP_REMOVED lines=21> */
[----:B------:R-:W-:Y:S01]  /*3bc0*/  FFMA.FTZ R217, R170, R217, R55 ;  /* 0x000000d9aad97223 */ /* 0x000fe20000010037 */
[----:B------:R-:W-:Y:S01]  /*3bd0*/  LOP3.LUT P3, RZ, R153, 0xff, RZ, 0xc0, !PT ;  /* 0x000000ff99ff7812 */ /* 0x000fe2000786c0ff */
[----:B------:R-:W-:Y:S01]  /*3be0*/  FADD.FTZ R88, R215, -R88 ;  /* 0x80000058d7587221 */ /* 0x000fe20000010000 */
        /* <DEDUP_REMOVED lines=13> */
[----:B------:R-:W-:Y:S02]  /*3cc0*/  F2FP.F16.F32.PACK_AB R46, R45, R46 ;  /* 0x0000002e2d2e723e */ /* 0x000fe400000000ff */
[----:B------:R-:W-:Y:S02]  /*3cd0*/  LOP3.LUT P3, RZ, R124, 0xff000000, RZ, 0xc0, !PT ;  /* 0xff0000007cff7812 */ /* 0x000fe4000786c0ff */
[----:B------:R-:W-:Y:S02]  /*3ce0*/  FSEL R45, R90, RZ, P5 ;  /* 0x000000ff5a2d7208 */ /* 0x000fe40002800000 */
[----:B------:R-:W-:Y:S02]  /*3cf0*/  LOP3.LUT P5, RZ, R152, 0xff000000, RZ, 0xc0, !PT ;  /* 0xff00000098ff7812 */ /* 0x000fe400078ac0ff */
[----:B------:R-:W-:Y:S02]  /*3d00*/  FSEL R97, R217, RZ, P3 ;  /* 0x000000ffd9617208 */ /* 0x000fe40001800000 */
        /* <DEDUP_REMOVED lines=17> */
.L_x_2855:
        /* <DEDUP_REMOVED lines=8> */
[C---:B-----5:R-:W-:Y:S01]  /*3ea0*/  FFMA.FTZ R86, R170.reuse, R47, R58 ;  /* 0x0000002faa567223 */ /* 0x060fe2000001003a */
[----:B------:R-:W-:Y:S01]  /*3eb0*/  LOP3.LUT P6, RZ, R125, 0xff0000, RZ, 0xc0, !PT ;  /* 0x00ff00007dff7812 */ /* 0x000fe200078cc0ff */
[----:B------:R-:W-:Y:S01]  /*3ec0*/  FFMA.FTZ R87, R170, R87, R59 ;  /* 0x00000057aa577223 */ /* 0x000fe2000001003b */
[----:B------:R-:W-:Y:S01]  /*3ed0*/  LOP3.LUT P5, RZ, R153, 0xff0000, RZ, 0xc0, !PT ;  /* 0x00ff000099ff7812 */ /* 0x000fe200078ac0ff */
[----:B------:R-:W-:Y:S01]  /*3ee0*/  FMUL.FTZ R46, R86, UR6 ;  /* 0x00000006562e7c20 */ /* 0x000fe20008410000 */
[----:B------:R-:W-:Y:S01]  /*3ef0*/  FADD.FTZ R44, R209, -R44 ;  /* 0x8000002cd12c7221 */ /* 0x000fe20000010000 */
[----:B------:R-:W-:Y:S01]  /*3f00*/  ISETP.GE.U32.AND P2, PT, R124, RZ, PT ;  /* 0x000000ff7c00720c */ /* 0x000fe20003f46070 */
[----:B------:R-:W-:Y:S01]  /*3f10*/  FFMA.FTZ R84, R170, R213, R56 ;  /* 0x000000d5aa547223 */ /* 0x000fe20000010038 */
[----:B------:R-:W-:Y:S01]  /*3f20*/  ISETP.GE.U32.AND P3, PT, R152, RZ, PT ;  /* 0x000000ff9800720c */ /* 0x000fe20003f66070 */
[----:B------:R-:W-:Y:S01]  /*3f30*/  FADD.FTZ R45, R214, -R45 ;  /* 0x8000002dd62d7221 */ /* 0x000fe20000010000 */
[----:B------:R-:W-:Y:S01]  /*3f40*/  FSEL R91, R46, RZ, P6 ;  /* 0x000000ff2e5b7208 */ /* 0x000fe20003000000 */
[----:B------:R-:W-:Y:S01]  /*3f50*/  FFMA.FTZ R85, R170, R44, R57 ;  /* 0x0000002caa557223 */ /* 0x000fe20000010039 */
[----:B------:R-:W-:Y:S01]  /*3f60*/  FSEL R48, R46, RZ, P5 ;  /* 0x000000ff2e307208 */ /* 0x000fe20002800000 */
[----:B------:R-:W-:Y:S01]  /*3f70*/  FMUL.FTZ R46, R87, UR6 ;  /* 0x00000006572e7c20 */ /* 0x000fe20008410000 */
[----:B------:R-:W-:Y:S01]  /*3f80*/  ISETP.GE.U32.AND.EX P2, PT, R125, 0x1000000, PT, P2 ;  /* 0x010000007d00780c */ /* 0x000fe20003f46120 */
[----:B------:R-:W-:Y:S01]  /*3f90*/  FMUL.FTZ R44, R84, UR6 ;  /* 0x00000006542c7c20 */ /* 0x000fe20008410000 */
[----:B------:R-:W-:Y:S01]  /*3fa0*/  ISETP.GE.U32.AND.EX P3, PT, R153, 0x1000000, PT, P3 ;  /* 0x010000009900780c */ /* 0x000fe20003f66130 */
[----:B------:R-:W-:Y:S01]  /*3fb0*/  FFMA.FTZ R50, R170, R45, R54 ;  /* 0x0000002daa327223 */ /* 0x000fe20000010036 */
[----:B------:R-:W-:Y:S01]  /*3fc0*/  LOP3.LUT P6, RZ, R125, 0xff, RZ, 0xc0, !PT ;  /* 0x000000ff7dff7812 */ /* 0x000fe200078cc0ff */
[-CC-:B------:R-:W-:Y:S01]  /*3fd0*/  FFMA.FTZ R217, R217, R99.reuse, R98.reuse ;  /* 0x00000063d9d97223 */ /* 0x180fe20000010062 */
[----:B------:R-:W-:Y:S01]  /*3fe0*/  LOP3.LUT P5, RZ, R153, 0xff, RZ, 0xc0, !PT ;  /* 0x000000ff99ff7812 */ /* 0x000fe200078ac0ff */
[----:B------:R-:W-:Y:S01]  /*3ff0*/  FMUL.FTZ R47, R85, UR6 ;  /* 0x00000006552f7c20 */ /* 0x000fe20008410000 */
[----:B------:R-:W-:Y:S01]  /*4000*/  FSEL R88, R46, RZ, P2 ;  /* 0x000000ff2e587208 */ /* 0x000fe20001000000 */
[----:B------:R-:W-:Y:S01]  /*4010*/  FFMA.FTZ R45, R0, R99, R98 ;  /* 0x00000063002d7223 */ /* 0x000fe20000010062 */
[----:B------:R-:W-:Y:S01]  /*4020*/  FSEL R51, R46, RZ, P3 ;  /* 0x000000ff2e337208 */ /* 0x000fe20001800000 */
[----:B------:R-:W-:Y:S01]  /*4030*/  FMUL.FTZ R0, R50, UR6 ;  /* 0x0000000632007c20 */ /* 0x000fe20008410000 */
[----:B------:R-:W-:Y:S01]  /*4040*/  LOP3.LUT P2, RZ, R125, 0xff00, RZ, 0xc0, !PT ;  /* 0x0000ff007dff7812 */ /* 0x000fe2000784c0ff */
[----:B------:R-:W-:Y:S01]  /*4050*/  FADD.FTZ R217, R212, -R217 ;  /* 0x800000d9d4d97221 */ /* 0x000fe20000010000 */
[----:B------:R-:W-:Y:S01]  /*4060*/  LOP3.LUT P3, RZ, R153, 0xff00, RZ, 0xc0, !PT ;  /* 0x0000ff0099ff7812 */ /* 0x000fe2000786c0ff */
[----:B------:R-:W-:Y:S01]  /*4070*/  FADD.FTZ R45, R216, -R45 ;  /* 0x8000002dd82d7221 */ /* 0x000fe20000010000 */
[----:B------:R-:W-:-:S02]  /*4080*/  FSEL R90, R44, RZ, P6 ;  /* 0x000000ff2c5a7208 */ /* 0x000fc40003000000 */
[----:B------:R-:W-:Y:S02]  /*4090*/  LOP3.LUT P6, RZ, R124, 0xff0000, RZ, 0xc0, !PT ;  /* 0x00ff00007cff7812 */ /* 0x000fe400078cc0ff */
[----:B------:R-:W-:Y:S01]  /*40a0*/  FSEL R46, R44, RZ, P5 ;  /* 0x000000ff2c2e7208 */ /* 0x000fe20002800000 */
[----:B------:R-:W-:Y:S01]  /*40b0*/  FFMA.FTZ R44, R219, R99, R98 ;  /* 0x00000063db2c7223 */ /* 0x000fe20000010062 */
[C---:B------:R-:W-:Y:S02]  /*40c0*/  FSEL R93, R47.reuse, RZ, P2 ;  /* 0x000000ff2f5d7208 */ /* 0x040fe40001000000 */
[----:B------:R-:W-:Y:S01]  /*40d0*/  FSEL R49, R47, RZ, P3 ;  /* 0x000000ff2f317208 */ /* 0x000fe20001800000 */
[----:B------:R-:W-:Y:S01]  /*40e0*/  FADD.FTZ R44, R215, -R44 ;  /* 0x8000002cd72c7221 */ /* 0x000fe20000010000 */
[----:B------:R-:W-:Y:S01]  /*40f0*/  F2FP.F16.F32.PACK_AB R47, R51, R48 ;  /* 0x00000030332f723e */ /* 0x000fe200000000ff */
[----:B------:R-:W-:Y:S01]  /*4100*/  FFMA.FTZ R51, R170, R217, R55 ;  /* 0x000000d9aa337223 */ /* 0x000fe20000010037 */
[----:B------:R-:W-:Y:S01]  /*4110*/  FSEL R89, R0, RZ, P6 ;  /* 0x000000ff00597208 */ /* 0x000fe20003000000 */
[----:B------:R-:W-:Y:S01]  /*4120*/  FFMA.FTZ R48, R170, R45, R52 ;  /* 0x0000002daa307223 */ /* 0x000fe20000010034 */
[----:B------:R-:W-:-:S02]  /*4130*/  LOP3.LUT P6, RZ, R152, 0xff0000, RZ, 0xc0, !PT ;  /* 0x00ff000098ff7812 */ /* 0x000fc400078cc0ff */
[----:B------:R-:W-:Y:S01]  /*4140*/  F2FP.F16.F32.PACK_AB R91, R88, R91 ;  /* 0x0000005b585b723e */ /* 0x000fe200000000ff */
[----:B------:R-:W-:Y:S01]  /*4150*/  FMUL.FTZ R88, R51, UR6 ;  /* 0x0000000633587c20 */ /* 0x000fe20008410000 */
[----:B------:R-:W-:Y:S01]  /*4160*/  F2FP.F16.F32.PACK_AB R46, R49, R46 ;  /* 0x0000002e312e723e */ /* 0x000fe200000000ff */
[----:B------:R-:W-:Y:S01]  /*4170*/  FFMA.FTZ R49, R170, R44, R53 ;  /* 0x0000002caa317223 */ /* 0x000fe20000010035 */
[----:B------:R-:W-:Y:S02]  /*4180*/  LOP3.LUT P5, RZ, R124, 0xff000000, RZ, 0xc0, !PT ;  /* 0xff0000007cff7812 */ /* 0x000fe400078ac0ff */
        /* <DEDUP_REMOVED lines=19> */
.L_x_2851:
        /* <DEDUP_REMOVED lines=18> */
[----:B------:R-:W-:Y:S01]  /*43e0*/  FFMA.FTZ R190, R190, R99, R98 ;  /* 0x00000063bebe7223 */ /* 0x000fe20000010062 */
[----:B------:R-:W-:Y:S01]  /*43f0*/  FADD.FTZ R193, R193, -R46 ;  /* 0x8000002ec1c17221 */ /* 0x000fe20000010000 */
[----:B------:R-:W-:Y:S01]  /*4400*/  FADD.FTZ R51, R189, -R44 ;  /* 0x8000002cbd337221 */ /* 0x000fe20000010000 */
[----:B------:R-:W-:Y:S01]  /*4410*/  LOP3.LUT P5, RZ, R123, 0xff0000, RZ, 0xc0, !PT ;  /* 0x00ff00007bff7812 */ /* 0x000fe200078ac0ff */
[----:B------:R-:W-:Y:S01]  /*4420*/  FADD.FTZ R49, R194, -R49 ;  /* 0x80000031c2317221 */ /* 0x000fe20000010000 */
[----:B------:R-:W-:Y:S01]  /*4430*/  FFMA.FTZ R86, R170, R193, R66 ;  /* 0x000000c1aa567223 */ /* 0x000fe20000010042 */
[----:B------:R-:W-:Y:S01]  /*4440*/  FADD.FTZ R191, R191, -R190 ;  /* 0x800000bebfbf7221 */ /* 0x000fe20000010000 */
[----:B------:R-:W-:Y:S01]  /*4450*/  FFMA.FTZ R47, R204, R99, R98 ;  /* 0x00000063cc2f7223 */ /* 0x000fe20000010062 */
[----:B------:R-:W-:Y:S01]  /*4460*/  LOP3.LUT P6, RZ, R155, 0xff0000, RZ, 0xc0, !PT ;  /* 0x00ff00009bff7812 */ /* 0x000fe200078cc0ff */
[----:B------:R-:W-:Y:S01]  /*4470*/  FMUL.FTZ R44, R86, UR6 ;  /* 0x00000006562c7c20 */ /* 0x000fe20008410000 */
[----:B------:R-:W-:Y:S01]  /*4480*/  FFMA.FTZ R87, R170, R49, R67 ;  /* 0x00000031aa577223 */ /* 0x000fe20000010043 */
[----:B------:R-:W-:Y:S01]  /*4490*/  ISETP.GE.U32.AND P3, PT, R122, RZ, PT ;  /* 0x000000ff7a00720c */ /* 0x000fe20003f66070 */
[----:B------:R-:W-:Y:S01]  /*44a0*/  FFMA.FTZ R84, R170, R191, R64 ;  /* 0x000000bfaa547223 */ /* 0x000fe20000010040 */
[----:B------:R-:W-:Y:S01]  /*44b0*/  FADD.FTZ R47, R192, -R47 ;  /* 0x8000002fc02f7221 */ /* 0x000fe20000010000 */
[----:B------:R-:W-:Y:S01]  /*44c0*/  FSEL R91, R44, RZ, P5 ;  /* 0x000000ff2c5b7208 */ /* 0x000fe20002800000 */
[--C-:B------:R-:W-:Y:S01]  /*44d0*/  FFMA.FTZ R45, R184, R99, R98.reuse ;  /* 0x00000063b82d7223 */ /* 0x100fe20000010062 */
        /* <DEDUP_REMOVED lines=23> */
[----:B------:R-:W-:Y:S01]  /*4650*/  FMUL.FTZ R44, R50, UR6 ;  /* 0x00000006322c7c20 */ /* 0x000fe20008410000 */
[----:B------:R-:W-:Y:S01]  /*4660*/  FSEL R95, R46, RZ, P5 ;  /* 0x000000ff2e5f7208 */ /* 0x000fe20002800000 */
[----:B------:R-:W-:Y:S01]  /*4670*/  FADD.FTZ R45, R186, -R45 ;  /* 0x8000002dba2d7221 */ /* 0x000fe20000010000 */
[----:B------:R-:W-:Y:S01]  /*4680*/  FSEL R97, R46, RZ, P6 ;  /* 0x000000ff2e617208 */ /* 0x000fe20003000000 */
[----:B------:R-:W-:Y:S01]  /*4690*/  FMUL.FTZ R46, R51, UR6 ;  /* 0x00000006332e7c20 */ /* 0x000fe20008410000 */
[----:B------:R-:W-:-:S02]  /*46a0*/  LOP3.LUT P3, RZ, R122, 0xff0000, RZ, 0xc0, !PT ;  /* 0x00ff00007aff7812 */ /* 0x000fc4000786c0ff */
[----:B------:R-:W-:Y:S02]  /*46b0*/  LOP3.LUT P5, RZ, R154, 0xff0000, RZ, 0xc0, !PT ;  /* 0x00ff00009aff7812 */ /* 0x000fe400078ac0ff */
[----:B------:R-:W-:Y:S02]  /*46c0*/  LOP3.LUT P6, RZ, R122, 0xff000000, RZ, 0xc0, !PT ;  /* 0xff0000007aff7812 */ /* 0x000fe400078cc0ff */
[C---:B------:R-:W-:Y:S02]  /*46d0*/  FSEL R89, R44.reuse, RZ, P3 ;  /* 0x000000ff2c597208 */ /* 0x040fe40001800000 */
[----:B------:R-:W-:Y:S01]  /*46e0*/  FSEL R92, R44, RZ, P5 ;  /* 0x000000ff2c5c7208 */ /* 0x000fe20002800000 */
[----:B------:R-:W-:Y:S01]  /*46f0*/  FMUL.FTZ R44, R49, UR6 ;  /* 0x00000006312c7c20 */ /* 0x000fe20008410000 */
[----:B------:R-:W-:Y:S02]  /*4700*/  FSEL R94, R46, RZ, P6 ;  /* 0x000000ff2e5e7208 */ /* 0x000fe40003000000 */
[----:B------:R-:W-:Y:S01]  /*4710*/  F2FP.F16.F32.PACK_AB R47, R47, R48 ;  /* 0x000000302f2f723e */ /* 0x000fe200000000ff */
[----:B------:R-:W-:Y:S01]  /*4720*/  FFMA.FTZ R48, R170, R45, R60 ;  /* 0x0000002daa307223 */ /* 0x000fe2000001003c */
[----:B------:R-:W-:-:S02]  /*4730*/  LOP3.LUT P6, RZ, R154, 0xff000000, RZ, 0xc0, !PT ;  /* 0xff0000009aff7812 */ /* 0x000fc400078cc0ff */
[----:B------:R-:W-:Y:S01]  /*4740*/  LOP3.LUT P3, RZ, R122, 0xff00, RZ, 0xc0, !PT ;  /* 0x0000ff007aff7812 */ /* 0x000fe2000786c0ff */
[----:B------:R-:W-:Y:S01]  /*4750*/  FMUL.FTZ R0, R48, UR6 ;  /* 0x0000000630007c20 */ /* 0x000fe20008410000 */
[----:B------:R-:W-:Y:S02]  /*4760*/  FSEL R45, R46, RZ, P6 ;  /* 0x000000ff2e2d7208 */ /* 0x000fe40003000000 */
[----:B------:R-:W-:Y:S02]  /*4770*/  LOP3.LUT P6, RZ, R154, 0xff00, RZ, 0xc0, !PT ;  /* 0x0000ff009aff7812 */ /* 0x000fe400078cc0ff */
[----:B------:R-:W-:Y:S02]  /*4780*/  FSEL R93, R44, RZ, P3 ;  /* 0x000000ff2c5d7208 */ /* 0x000fe40001800000 */
[----:B------:R-:W-:Y:S02]  /*4790*/  LOP3.LUT P5, RZ, R122, 0xff, RZ, 0xc0, !PT ;  /* 0x000000ff7aff7812 */ /* 0x000fe400078ac0ff */
[----:B------:R-:W-:-:S02]  /*47a0*/  LOP3.LUT P3, RZ, R154, 0xff, RZ, 0xc0, !PT ;  /* 0x000000ff9aff7812 */ /* 0x000fc4000786c0ff */
[----:B------:R-:W-:Y:S02]  /*47b0*/  F2FP.F16.F32.PACK_AB R90, R95, R90 ;  /* 0x0000005a5f5a723e */ /* 0x000fe400000000ff */
[----:B------:R-:W-:Y:S02]  /*47c0*/  F2FP.F16.F32.PACK_AB R46, R97, R88 ;  /* 0x00000058612e723e */ /* 0x000fe400000000ff */
        /* <DEDUP_REMOVED lines=9> */
.L_x_2858:
[-CC-:B0-----:R-:W-:Y:S01]  /*4860*/  FFMA.FTZ R44, R185, R99.reuse, R98.reuse ;  /* 0x00000063b92c7223 */ /* 0x181fe20000010062 */
[-CC-:B------:R-:W-:Y:S01]  /*4870*/  FFMA.FTZ R47, R202, R99.reuse, R98.reuse ;  /* 0x00000063ca2f7223 */ /* 0x180fe20000010062 */
[-C--:B------:R-:W-:Y:S01]  /*4880*/  FFMA.FTZ R190, R190, R99.reuse, R98 ;  /* 0x00000063bebe7223 */ /* 0x080fe20000010062 */
[----:B------:R-:W-:Y:S01]  /*4890*/  ISETP.GE.U32.AND P3, PT, R122, RZ, PT ;  /* 0x000000ff7a00720c */ /* 0x000fe20003f66070 */
[----:B------:R-:W-:Y:S01]  /*48a0*/  FADD.FTZ R189, R189, -R44 ;  /* 0x8000002cbdbd7221 */ /* 0x000fe20000010000 */
[-C--:B------:R-:W-:Y:S01]  /*48b0*/  FFMA.FTZ R44, R203, R99.reuse, R98 ;  /* 0x00000063cb2c7223 */ /* 0x080fe20000010062 */
[----:B------:R-:W-:Y:S01]  /*48c0*/  FADD.FTZ R194, R194, -R47 ;  /* 0x8000002fc2c27221 */ /* 0x000fe20000010000 */
[----:B------:R-:W-:Y:S01]  /*48d0*/  FADD.FTZ R191, R191, -R190 ;  /* 0x800000bebfbf7221 */ /* 0x000fe20000010000 */
[-C--:B------:R-:W-:Y:S01]  /*48e0*/  FFMA.FTZ R47, R204, R99.reuse, R98 ;  /* 0x00000063cc2f7223 */ /* 0x080fe20000010062 */
[----:B------:R-:W-:Y:S01]  /*48f0*/  FADD.FTZ R193, R193, -R44 ;  /* 0x8000002cc1c17221 */ /* 0x000fe20000010000 */
[----:B------:R-:W-:Y:S01]  /*4900*/  FFMA.FTZ R194, R170, R194, R67 ;  /* 0x000000c2aac27223 */ /* 0x000fe20000010043 */
[----:B------:R-:W-:Y:S01]  /*4910*/  FFMA.FTZ R45, R184, R99, R98 ;  /* 0x00000063b82d7223 */ /* 0x000fe20000010062 */
[----:B------:R-:W-:Y:S01]  /*4920*/  LOP3.LUT P5, RZ, R123, 0xff0000, RZ, 0xc0, !PT ;  /* 0x00ff00007bff7812 */ /* 0x000fe200078ac0ff */
[----:B------:R-:W-:Y:S01]  /*4930*/  FFMA.FTZ R193, R170, R193, R66 ;  /* 0x000000c1aac17223 */ /* 0x000fe20000010042 */
[----:B------:R-:W-:Y:S01]  /*4940*/  FMUL.FTZ R194, R194, UR6 ;  /* 0x00000006c2c27c20 */ /* 0x000fe20008410000 */
[----:B------:R-:W-:Y:S01]  /*4950*/  FFMA.FTZ R191, R170, R191, R64 ;  /* 0x000000bfaabf7223 */ /* 0x000fe20000010040 */
[----:B------:R-:W-:Y:S01]  /*4960*/  FADD.FTZ R47, R192, -R47 ;  /* 0x8000002fc02f7221 */ /* 0x000fe20000010000 */
[----:B------:R-:W-:Y:S01]  /*4970*/  FMUL.FTZ R193, R193, UR6 ;  /* 0x00000006c1c17c20 */ /* 0x000fe20008410000 */
[----:B------:R-:W-:Y:S01]  /*4980*/  ISETP.GE.U32.AND.EX P3, PT, R123, 0x1000000, PT, P3 ;  /* 0x010000007b00780c */ /* 0x000fe20003f66130 */
[----:B------:R-:W-:Y:S01]  /*4990*/  FADD.FTZ R45, R188, -R45 ;  /* 0x8000002dbc2d7221 */ /* 0x000fe20000010000 */
[----:B------:R-:W-:Y:S01]  /*49a0*/  FMUL.FTZ R191, R191, UR6 ;  /* 0x00000006bfbf7c20 */ /* 0x000fe20008410000 */
[----:B------:R-:W-:Y:S01]  /*49b0*/  LOP3.LUT P6, RZ, R155, 0xff0000, RZ, 0xc0, !PT ;  /* 0x00ff00009bff7812 */ /* 0x000fe200078cc0ff */
[----:B------:R-:W-:Y:S01]  /*49c0*/  FFMA.FTZ R47, R170, R47, R65 ;  /* 0x0000002faa2f7223 */ /* 0x000fe20000010041 */
[----:B------:R-:W-:Y:S01]  /*49d0*/  FSEL R91, R193, RZ, P5 ;  /* 0x000000ffc15b7208 */ /* 0x000fe20002800000 */
[----:B------:R-:W-:Y:S01]  /*49e0*/  FFMA.FTZ R0, R181, R99, R98 ;  /* 0x00000063b5007223 */ /* 0x000fe20000010062 */
[----:B------:R-:W-:Y:S01]  /*49f0*/  FSEL R88, R194, RZ, P3 ;  /* 0x000000ffc2587208 */ /* 0x000fe20001800000 */
        /* <DEDUP_REMOVED lines=8> */
[----:B------:R-:W-:Y:S01]  /*4a80*/  FMUL.FTZ R44, R45, UR6 ;  /* 0x000000062d2c7c20 */ /* 0x000fe20008410000 */
[C---:B------:R-:W-:Y:S01]  /*4a90*/  ISETP.GE.U32.AND.EX P3, PT, R155.reuse, 0x1000000, PT, P3 ;  /* 0x010000009b00780c */ /* 0x040fe20003f66130 */
[----:B------:R-:W-:Y:S01]  /*4aa0*/  FFMA.FTZ R45, R180, R99, R98 ;  /* 0x00000063b42d7223 */ /* 0x000fe20000010062 */
[----:B------:R-:W-:Y:S01]  /*4ab0*/  LOP3.LUT P6, RZ, R155, 0xff, RZ, 0xc0, !PT ;  /* 0x000000ff9bff7812 */ /* 0x000fe200078cc0ff */
[----:B------:R-:W-:Y:S01]  /*4ac0*/  FMUL.FTZ R189, R189, UR6 ;  /* 0x00000006bdbd7c20 */ /* 0x000fe20008410000 */
[----:B------:R-:W-:Y:S01]  /*4ad0*/  LOP3.LUT P5, RZ, R155, 0xff00, RZ, 0xc0, !PT ;  /* 0x0000ff009bff7812 */ /* 0x000fe200078ac0ff */
[----:B------:R-:W-:Y:S01]  /*4ae0*/  FFMA.FTZ R0, R170, R0, R61 ;  /* 0x00000000aa007223 */ /* 0x000fe2000001003d */
[----:B------:R-:W-:Y:S01]  /*4af0*/  FSEL R194, R194, RZ, P3 ;  /* 0x000000ffc2c27208 */ /* 0x000fe20001800000 */
[----:B------:R-:W-:Y:S01]  /*4b00*/  FADD.FTZ R45, R186, -R45 ;  /* 0x8000002dba2d7221 */ /* 0x000fe20000010000 */
[----:B------:R-:W-:Y:S01]  /*4b10*/  FSEL R46, R191, RZ, P6 ;  /* 0x000000ffbf2e7208 */ /* 0x000fe20003000000 */
[----:B------:R-:W-:Y:S01]  /*4b20*/  FMUL.FTZ R0, R0, UR6 ;  /* 0x0000000600007c20 */ /* 0x000fe20008410000 */
[----:B------:R-:W-:Y:S01]  /*4b30*/  FSEL R97, R47, RZ, P5 ;  /* 0x000000ff2f617208 */ /* 0x000fe20002800000 */
[----:B------:R-:W-:Y:S01]  /*4b40*/  FFMA.FTZ R45, R170, R45, R60 ;  /* 0x0000002daa2d7223 */ /* 0x000fe2000001003c */
[----:B------:R-:W-:-:S02]  /*4b50*/  LOP3.LUT P3, RZ, R123, 0xff00, RZ, 0xc0, !PT ;  /* 0x0000ff007bff7812 */ /* 0x000fc4000786c0ff */
[C---:B------:R-:W-:Y:S01]  /*4b60*/  LOP3.LUT P6, RZ, R122.reuse, 0xff0000, RZ, 0xc0, !PT ;  /* 0x00ff00007aff7812 */ /* 0x040fe200078cc0ff */
[----:B------:R-:W-:Y:S01]  /*4b70*/  FMUL.FTZ R45, R45, UR6 ;  /* 0x000000062d2d7c20 */ /* 0x000fe20008410000 */
[----:B------:R-:W-:Y:S02]  /*4b80*/  LOP3.LUT P5, RZ, R122, 0xff000000, RZ, 0xc0, !PT ;  /* 0xff0000007aff7812 */ /* 0x000fe400078ac0ff */
[----:B------:R-:W-:Y:S02]  /*4b90*/  FSEL R95, R47, RZ, P3 ;  /* 0x000000ff2f5f7208 */ /* 0x000fe40001800000 */
[----:B------:R-:W-:Y:S02]  /*4ba0*/  FSEL R89, R44, RZ, P6 ;  /* 0x000000ff2c597208 */ /* 0x000fe40003000000 */
[----:B------:R-:W-:Y:S02]  /*4bb0*/  FSEL R94, R189, RZ, P5 ;  /* 0x000000ffbd5e7208 */ /* 0x000fe40002800000 */
[----:B------:R-:W-:-:S02]  /*4bc0*/  LOP3.LUT P3, RZ, R154, 0xff0000, RZ, 0xc0, !PT ;  /* 0x00ff00009aff7812 */ /* 0x000fc4000786c0ff */
[----:B------:R-:W-:Y:S02]  /*4bd0*/  LOP3.LUT P6, RZ, R122, 0xff00, RZ, 0xc0, !PT ;  /* 0x0000ff007aff7812 */ /* 0x000fe400078cc0ff */
[----:B------:R-:W-:Y:S02]  /*4be0*/  LOP3.LUT P5, RZ, R154, 0xff000000, RZ, 0xc0, !PT ;  /* 0xff0000009aff7812 */ /* 0x000fe400078ac0ff */
[----:B------:R-:W-:Y:S02]  /*4bf0*/  FSEL R92, R44, RZ, P3 ;  /* 0x000000ff2c5c7208 */ /* 0x000fe40001800000 */
[----:B------:R-:W-:Y:S02]  /*4c00*/  FSEL R189, R189, RZ, P5 ;  /* 0x000000ffbdbd7208 */ /* 0x000fe40002800000 */
[----:B------:R-:W-:Y:S02]  /*4c10*/  FSEL R93, R0, RZ, P6 ;  /* 0x000000ff005d7208 */ /* 0x000fe40003000000 */
[----:B------:R-:W-:-:S02]  /*4c20*/  LOP3.LUT P3, RZ, R122, 0xff, RZ, 0xc0, !PT ;  /* 0x000000ff7aff7812 */ /* 0x000fc4000786c0ff */
[C---:B------:R-:W-:Y:S02]  /*4c30*/  LOP3.LUT P5, RZ, R154.reuse, 0xff00, RZ, 0xc0, !PT ;  /* 0x0000ff009aff7812 */ /* 0x040fe400078ac0ff */
[----:B------:R-:W-:Y:S02]  /*4c40*/  LOP3.LUT P6, RZ, R154, 0xff, RZ, 0xc0, !PT ;  /* 0x000000ff9aff7812 */ /* 0x000fe400078cc0ff */
[----:B------:R-:W-:Y:S02]  /*4c50*/  F2FP.F16.F32.PACK_AB R91, R88, R91 ;  /* 0x0000005b585b723e */ /* 0x000fe400000000ff */
[----:B------:R-:W-:Y:S02]  /*4c60*/  F2FP.F16.F32.PACK_AB R90, R95, R90 ;  /* 0x0000005a5f5a723e */ /* 0x000fe400000000ff */
        /* <DEDUP_REMOVED lines=10> */
.L_x_2857:
[----:B------:R-:W-:Y:S05]  /*4d10*/  @!P2 BRA `(.L_x_2860) ;  /* 0x00000004002ca947 */ /* 0x000fea0003800000 */
[-CC-:B0-----:R-:W-:Y:S01]  /*4d20*/  FFMA.FTZ R44, R203, R99.reuse, R98.reuse ;  /* 0x00000063cb2c7223 */ /* 0x181fe20000010062 */
[-CC-:B------:R-:W-:Y:S01]  /*4d30*/  FFMA.FTZ R0, R181, R99.reuse, R98.reuse ;  /* 0x00000063b5007223 */ /* 0x180fe20000010062 */
[-CC-:B------:R-:W-:Y:S01]  /*4d40*/  FFMA.FTZ R49, R202, R99.reuse, R98.reuse ;  /* 0x00000063ca317223 */ /* 0x180fe20000010062 */
[-C--:B------:R-:W-:Y:S01]  /*4d50*/  FFMA.FTZ R190, R190, R99.reuse, R98 ;  /* 0x00000063bebe7223 */ /* 0x080fe20000010062 */
[----:B------:R-:W-:Y:S01]  /*4d60*/  FADD.FTZ R193, R193, -R44 ;  /* 0x8000002cc1c17221 */ /* 0x000fe20000010000 */
[----:B------:R-:W-:Y:S01]  /*4d70*/  FADD.FTZ R187, R187, -R0 ;  /* 0x80000000bbbb7221 */ /* 0x000fe20000010000 */
[----:B------:R-:W-:Y:S01]  /*4d80*/  FFMA.FTZ R0, R185, R99, R98 ;  /* 0x00000063b9007223 */ /* 0x000fe20000010062 */
[----:B------:R-:W-:Y:S01]  /*4d90*/  LOP3.LUT P5, RZ, R123, 0xff0000, RZ, 0xc0, !PT ;  /* 0x00ff00007bff7812 */ /* 0x000fe200078ac0ff */
[----:B------:R-:W-:Y:S01]  /*4da0*/  FMUL.FTZ R86, R170, R193 ;  /* 0x000000c1aa567220 */ /* 0x000fe20000410000 */
[----:B------:R-:W-:Y:S01]  /*4db0*/  FADD.FTZ R49, R194, -R49 ;  /* 0x80000031c2317221 */ /* 0x000fe20000010000 */
[----:B------:R-:W-:Y:S01]  /*4dc0*/  FADD.FTZ R51, R189, -R0 ;  /* 0x80000000bd337221 */ /* 0x000fe20000010000 */
[----:B------:R-:W-:Y:S01]  /*4dd0*/  FADD.FTZ R191, R191, -R190 ;  /* 0x800000bebfbf7221 */ /* 0x000fe20000010000 */
[----:B------:R-:W-:Y:S01]  /*4de0*/  FMUL.FTZ R0, R86, UR6 ;  /* 0x0000000656007c20 */ /* 0x000fe20008410000 */
[--C-:B------:R-:W-:Y:S01]  /*4df0*/  FFMA.FTZ R47, R204, R99, R98.reuse ;  /* 0x00000063cc2f7223 */ /* 0x100fe20000010062 */
[----:B------:R-:W-:Y:S01]  /*4e00*/  LOP3.LUT P6, RZ, R155, 0xff0000, RZ, 0xc0, !PT ;  /* 0x00ff00009bff7812 */ /* 0x000fe200078cc0ff */
[----:B------:R-:W-:Y:S01]  /*4e10*/  FMUL.FTZ R87, R170, R49 ;  /* 0x00000031aa577220 */ /* 0x000fe20000410000 */
[----:B------:R-:W-:Y:S01]  /*4e20*/  ISETP.GE.U32.AND P3, PT, R122, RZ, PT ;  /* 0x000000ff7a00720c */ /* 0x000fe20003f66070 */
[----:B------:R-:W-:Y:S01]  /*4e30*/  FMUL.FTZ R84, R170, R191 ;  /* 0x000000bfaa547220 */ /* 0x000fe20000410000 */
[----:B------:R-:W-:Y:S01]  /*4e40*/  FSEL R91, R0, RZ, P5 ;  /* 0x000000ff005b7208 */ /* 0x000fe20002800000 */
[----:B------:R-:W-:Y:S01]  /*4e50*/  FADD.FTZ R85, R192, -R47 ;  /* 0x8000002fc0557221 */ /* 0x000fe20000010000 */
[----:B------:R-:W-:Y:S01]  /*4e60*/  ISETP.GE.U32.AND P5, PT, R154, RZ, PT ;  /* 0x000000ff9a00720c */ /* 0x000fe20003fa6070 */
[--C-:B------:R-:W-:Y:S01]  /*4e70*/  FFMA.FTZ R45, R184, R99, R98.reuse ;  /* 0x00000063b82d7223 */ /* 0x100fe20000010062 */
[----:B------:R-:W-:Y:S01]  /*4e80*/  FSEL R47, R0, RZ, P6 ;  /* 0x000000ff002f7208 */ /* 0x000fe20003000000 */
[----:B------:R-:W-:Y:S01]  /*4e90*/  FMUL.FTZ R44, R87, UR6 ;  /* 0x00000006572c7c20 */ /* 0x000fe20008410000 */
[----:B------:R-:W-:Y:S01]  /*4ea0*/  ISETP.GE.U32.AND.EX P3, PT, R123, 0x1000000, PT, P3 ;  /* 0x010000007b00780c */ /* 0x000fe20003f66130 */
[----:B------:R-:W-:Y:S01]  /*4eb0*/  FMUL.FTZ R0, R84, UR6 ;  /* 0x0000000654007c20 */ /* 0x000fe20008410000 */
[----:B------:R-:W-:Y:S01]  /*4ec0*/  ISETP.GE.U32.AND.EX P5, PT, R155, 0x1000000, PT, P5 ;  /* 0x010000009b00780c */ /* 0x000fe20003fa6150 */
[----:B------:R-:W-:Y:S01]  /*4ed0*/  FMUL.FTZ R85, R170, R85 ;  /* 0x00000055aa557220 */ /* 0x000fe20000410000 */
[----:B------:R-:W-:Y:S01]  /*4ee0*/  LOP3.LUT P6, RZ, R123, 0xff, RZ, 0xc0, !PT ;  /* 0x000000ff7bff7812 */ /* 0x000fe200078cc0ff */
[----:B------:R-:W-:Y:S01]  /*4ef0*/  FADD.FTZ R45, R188, -R45 ;  /* 0x8000002dbc2d7221 */ /* 0x000fe20000010000 */
        /* <DEDUP_REMOVED lines=9> */
[----:B------:R-:W-:Y:S01]  /*4f90*/  FMUL.FTZ R46, R51, UR6 ;  /* 0x00000006332e7c20 */ /* 0x000fe20008410000 */
[----:B------:R-:W-:Y:S01]  /*4fa0*/  FSEL R88, R0, RZ, P3 ;  /* 0x000000ff00587208 */ /* 0x000fe20001800000 */
[----:B------:R-:W-:Y:S01]  /*4fb0*/  FMUL.FTZ R0, R50, UR6 ;  /* 0x0000000632007c20 */ /* 0x000fe20008410000 */
[----:B------:R-:W-:Y:S01]  /*4fc0*/  FSEL R97, R44, RZ, P6 ;  /* 0x000000ff2c617208 */ /* 0x000fe20003000000 */
[----:B------:R-:W-:Y:S01]  /*4fd0*/  FADD.FTZ R93, R186, -R49 ;  /* 0x80000031ba5d7221 */ /* 0x000fe20000010000 */
[----:B------:R-:W-:Y:S01]  /*4fe0*/  LOP3.LUT P5, RZ, R123, 0xff00, RZ, 0xc0, !PT ;  /* 0x0000ff007bff7812 */ /* 0x000fe200078ac0ff */
[----:B------:R-:W-:Y:S01]  /*4ff0*/  FMUL.FTZ R49, R170, R187 ;  /* 0x000000bbaa317220 */ /* 0x000fe20000410000 */
[----:B------:R-:W-:-:S02]  /*5000*/  LOP3.LUT P6, RZ, R122, 0xff000000, RZ, 0xc0, !PT ;  /* 0xff0000007aff7812 */ /* 0x000fc400078cc0ff */
[----:B------:R-:W-:Y:S02]  /*5010*/  LOP3.LUT P3, RZ, R122, 0xff0000, RZ, 0xc0, !PT ;  /* 0x00ff00007aff7812 */ /* 0x000fe4000786c0ff */
[----:B------:R-:W-:Y:S01]  /*5020*/  FSEL R95, R44, RZ, P5 ;  /* 0x000000ff2c5f7208 */ /* 0x000fe20002800000 */
[----:B------:R-:W-:Y:S01]  /*5030*/  FMUL.FTZ R44, R49, UR6 ;  /* 0x00000006312c7c20 */ /* 0x000fe20008410000 */
[----:B------:R-:W-:Y:S02]  /*5040*/  FSEL R92, R46, RZ, P6 ;  /* 0x000000ff2e5c7208 */ /* 0x000fe40003000000 */
[----:B------:R-:W-:Y:S02]  /*5050*/  LOP3.LUT P5, RZ, R154, 0xff0000, RZ, 0xc0, !PT ;  /* 0x00ff00009aff7812 */ /* 0x000fe400078ac0ff */
[----:B------:R-:W-:Y:S02]  /*5060*/  FSEL R89, R0, RZ, P3 ;  /* 0x000000ff00597208 */ /* 0x000fe40001800000 */
[----:B------:R-:W-:Y:S01]  /*5070*/  F2FP.F16.F32.PACK_AB R47, R48, R47 ;  /* 0x0000002f302f723e */ /* 0x000fe200000000ff */
[----:B------:R-:W-:Y:S01]  /*5080*/  FMUL.FTZ R48, R170, R93 ;  /* 0x0000005daa307220 */ /* 0x000fe20000410000 */
[----:B------:R-:W-:-:S02]  /*5090*/  LOP3.LUT P6, RZ, R154, 0xff000000, RZ, 0xc0, !PT ;  /* 0xff0000009aff7812 */ /* 0x000fc400078cc0ff */
[----:B------:R-:W-:Y:S02]  /*50a0*/  LOP3.LUT P3, RZ, R122, 0xff00, RZ, 0xc0, !PT ;  /* 0x0000ff007aff7812 */ /* 0x000fe4000786c0ff */
[----:B------:R-:W-:Y:S02]  /*50b0*/  F2FP.F16.F32.PACK_AB R91, R94, R91 ;  /* 0x0000005b5e5b723e */ /* 0x000fe400000000ff */
[----:B------:R-:W-:Y:S01]  /*50c0*/  FSEL R45, R0, RZ, P5 ;  /* 0x000000ff002d7208 */ /* 0x000fe20002800000 */
[----:B------:R-:W-:Y:S01]  /*50d0*/  FMUL.FTZ R0, R48, UR6 ;  /* 0x0000000630007c20 */ /* 0x000fe20008410000 */
[----:B------:R-:W-:Y:S02]  /*50e0*/  FSEL R94, R46, RZ, P6 ;  /* 0x000000ff2e5e7208 */ /* 0x000fe40003000000 */
[----:B------:R-:W-:Y:S02]  /*50f0*/  LOP3.LUT P6, RZ, R154, 0xff00, RZ, 0xc0, !PT ;  /* 0x0000ff009aff7812 */ /* 0x000fe400078cc0ff */
[----:B------:R-:W-:-:S02]  /*5100*/  FSEL R93, R44, RZ, P3 ;  /* 0x000000ff2c5d7208 */ /* 0x000fc40001800000 */
[----:B------:R-:W-:Y:S02]  /*5110*/  LOP3.LUT P5, RZ, R122, 0xff, RZ, 0xc0, !PT ;  /* 0x000000ff7aff7812 */ /* 0x000fe400078ac0ff */
        /* <DEDUP_REMOVED lines=11> */
.L_x_2860:
[-CC-:B------:R-:W-:Y:S01]  /*51d0*/  FFMA.FTZ R0, R181, R99.reuse, R98.reuse ;  /* 0x00000063b5007223 */ /* 0x180fe20000010062 */
[-CC-:B0-----:R-:W-:Y:S01]  /*51e0*/  FFMA.FTZ R47, R202, R99.reuse, R98.reuse ;  /* 0x00000063ca2f7223 */ /* 0x181fe20000010062 */
[-C--:B------:R-:W-:Y:S01]  /*51f0*/  FFMA.FTZ R190, R190, R99.reuse, R98 ;  /* 0x00000063bebe7223 */ /* 0x080fe20000010062 */
[----:B------:R-:W-:Y:S01]  /*5200*/  ISETP.GE.U32.AND P3, PT, R122, RZ, PT ;  /* 0x000000ff7a00720c */ /* 0x000fe20003f66070 */
[----:B------:R-:W-:Y:S01]  /*5210*/  FADD.FTZ R187, R187, -R0 ;  /* 0x80000000bbbb7221 */ /* 0x000fe20000010000 */
[-C--:B------:R-:W-:Y:S01]  /*5220*/  FFMA.FTZ R0, R203, R99.reuse, R98 ;  /* 0x00000063cb007223 */ /* 0x080fe20000010062 */
[----:B------:R-:W-:Y:S01]  /*5230*/  FADD.FTZ R89, R194, -R47 ;  /* 0x8000002fc2597221 */ /* 0x000fe20000010000 */
[----:B------:R-:W-:Y:S01]  /*5240*/  FADD.FTZ R191, R191, -R190 ;  /* 0x800000bebfbf7221 */ /* 0x000fe20000010000 */
[----:B------:R-:W-:Y:S01]  /*5250*/  FFMA.FTZ R47, R204, R99, R98 ;  /* 0x00000063cc2f7223 */ /* 0x000fe20000010062 */
[----:B------:R-:W-:Y:S01]  /*5260*/  FADD.FTZ R193, R193, -R0 ;  /* 0x80000000c1c17221 */ /* 0x000fe20000010000 */
[----:B------:R-:W-:Y:S01]  /*5270*/  FMUL.FTZ R89, R170, R89 ;  /* 0x00000059aa597220 */ /* 0x000fe20000410000 */
[-CC-:B------:R-:W-:Y:S01]  /*5280*/  FFMA.FTZ R45, R184, R99.reuse, R98.reuse ;  /* 0x00000063b82d7223 */ /* 0x180fe20000010062 */
[----:B------:R-:W-:Y:S01]  /*5290*/  FFMA.FTZ R44, R185, R99, R98 ;  /* 0x00000063b92c7223 */ /* 0x000fe20000010062 */
[C---:B------:R-:W-:Y:S01]  /*52a0*/  FMUL.FTZ R193, R170.reuse, R193 ;  /* 0x000000c1aac17220 */ /* 0x040fe20000410000 */
[----:B------:R-:W-:Y:S01]  /*52b0*/  FMUL.FTZ R89, R89, UR6 ;  /* 0x0000000659597c20 */ /* 0x000fe20008410000 */
[----:B------:R-:W-:Y:S01]  /*52c0*/  LOP3.LUT P5, RZ, R123, 0xff0000, RZ, 0xc0, !PT ;  /* 0x00ff00007bff7812 */ /* 0x000fe200078ac0ff */
[----:B------:R-:W-:Y:S01]  /*52d0*/  FMUL.FTZ R191, R170, R191 ;  /* 0x000000bfaabf7220 */ /* 0x000fe20000410000 */
[----:B------:R-:W-:Y:S01]  /*52e0*/  FMUL.FTZ R193, R193, UR6 ;  /* 0x00000006c1c17c20 */ /* 0x000fe20008410000 */
[----:B------:R-:W-:Y:S01]  /*52f0*/  FADD.FTZ R47, R192, -R47 ;  /* 0x8000002fc02f7221 */ /* 0x000fe20000010000 */
[----:B------:R-:W-:Y:S01]  /*5300*/  ISETP.GE.U32.AND.EX P3, PT, R123, 0x1000000, PT, P3 ;  /* 0x010000007b00780c */ /* 0x000fe20003f66130 */
[----:B------:R-:W-:Y:S01]  /*5310*/  FADD.FTZ R45, R188, -R45 ;  /* 0x8000002dbc2d7221 */ /* 0x000fe20000010000 */
        /* <DEDUP_REMOVED lines=9> */
[----:B------:R-:W-:Y:S01]  /*53b0*/  ISETP.GE.U32.AND P3, PT, R154, RZ, PT ;  /* 0x000000ff9a00720c */ /* 0x000fe20003f66070 */
[----:B------:R-:W-:Y:S01]  /*53c0*/  FMUL.FTZ R189, R170, R189 ;  /* 0x000000bdaabd7220 */ /* 0x000fe20000410000 */
[----:B------:R-:W-:Y:S01]  /*53d0*/  FSEL R193, R193, RZ, P6 ;  /* 0x000000ffc1c17208 */ /* 0x000fe20003000000 */
[----:B------:R-:W-:Y:S01]  /*53e0*/  FMUL.FTZ R0, R45, UR6 ;  /* 0x000000062d007c20 */ /* 0x000fe20008410000 */
[----:B------:R-:W-:Y:S01]  /*53f0*/  FSEL R90, R191, RZ, P5 ;  /* 0x000000ffbf5a7208 */ /* 0x000fe20002800000 */
[----:B------:R-:W-:Y:S01]  /*5400*/  FFMA.FTZ R45, R180, R99, R98 ;  /* 0x00000063b42d7223 */ /* 0x000fe20000010062 */
[----:B------:R-:W-:Y:S01]  /*5410*/  ISETP.GE.U32.AND.EX P3, PT, R155, 0x1000000, PT, P3 ;  /* 0x010000009b00780c */ /* 0x000fe20003f66130 */
[----:B------:R-:W-:Y:S01]  /*5420*/  FMUL.FTZ R189, R189, UR6 ;  /* 0x00000006bdbd7c20 */ /* 0x000fe20008410000 */
[C---:B------:R-:W-:Y:S01]  /*5430*/  LOP3.LUT P6, RZ, R155.reuse, 0xff, RZ, 0xc0, !PT ;  /* 0x000000ff9bff7812 */ /* 0x040fe200078cc0ff */
[----:B------:R-:W-:Y:S01]  /*5440*/  FMUL.FTZ R187, R170, R187 ;  /* 0x000000bbaabb7220 */ /* 0x000fe20000410000 */
[----:B------:R-:W-:Y:S01]  /*5450*/  LOP3.LUT P5, RZ, R155, 0xff00, RZ, 0xc0, !PT ;  /* 0x0000ff009bff7812 */ /* 0x000fe200078ac0ff */
[----:B------:R-:W-:Y:S01]  /*5460*/  FADD.FTZ R45, R186, -R45 ;  /* 0x8000002dba2d7221 */ /* 0x000fe20000010000 */
[----:B------:R-:W-:Y:S01]  /*5470*/  FSEL R88, R89, RZ, P3 ;  /* 0x000000ff59587208 */ /* 0x000fe20001800000 */
[----:B------:R-:W-:Y:S01]  /*5480*/  FMUL.FTZ R187, R187, UR6 ;  /* 0x00000006bbbb7c20 */ /* 0x000fe20008410000 */
[----:B------:R-:W-:Y:S01]  /*5490*/  FSEL R46, R191, RZ, P6 ;  /* 0x000000ffbf2e7208 */ /* 0x000fe20003000000 */
[----:B------:R-:W-:Y:S01]  /*54a0*/  FMUL.FTZ R45, R170, R45 ;  /* 0x0000002daa2d7220 */ /* 0x000fe20000410000 */
[----:B------:R-:W-:-:S02]  /*54b0*/  FSEL R97, R47, RZ, P5 ;  /* 0x000000ff2f617208 */ /* 0x000fc40002800000 */
[----:B------:R-:W-:Y:S01]  /*54c0*/  LOP3.LUT P3, RZ, R123, 0xff00, RZ, 0xc0, !PT ;  /* 0x0000ff007bff7812 */ /* 0x000fe2000786c0ff */
[----:B------:R-:W-:Y:S01]  /*54d0*/  FMUL.FTZ R45, R45, UR6 ;  /* 0x000000062d2d7c20 */ /* 0x000fe20008410000 */
[C---:B------:R-:W-:Y:S02]  /*54e0*/  LOP3.LUT P6, RZ, R122.reuse, 0xff0000, RZ, 0xc0, !PT ;  /* 0x00ff00007aff7812 */ /* 0x040fe400078cc0ff */
[----:B------:R-:W-:Y:S02]  /*54f0*/  LOP3.LUT P5, RZ, R122, 0xff000000, RZ, 0xc0, !PT ;  /* 0xff0000007aff7812 */ /* 0x000fe400078ac0ff */
[----:B------:R-:W-:Y:S02]  /*5500*/  FSEL R95, R47, RZ, P3 ;  /* 0x000000ff2f5f7208 */ /* 0x000fe40001800000 */
[----:B------:R-:W-:Y:S02]  /*5510*/  FSEL R89, R0, RZ, P6 ;  /* 0x000000ff00597208 */ /* 0x000fe40003000000 */
[----:B------:R-:W-:-:S02]  /*5520*/  FSEL R92, R189, RZ, P5 ;  /* 0x000000ffbd5c7208 */ /* 0x000fc40002800000 */
[----:B------:R-:W-:Y:S02]  /*5530*/  LOP3.LUT P3, RZ, R154, 0xff0000, RZ, 0xc0, !PT ;  /* 0x00ff00009aff7812 */ /* 0x000fe4000786c0ff */
[----:B------:R-:W-:Y:S02]  /*5540*/  LOP3.LUT P6, RZ, R122, 0xff00, RZ, 0xc0, !PT ;  /* 0x0000ff007aff7812 */ /* 0x000fe400078cc0ff */
[----:B------:R-:W-:Y:S02]  /*5550*/  LOP3.LUT P5, RZ, R154, 0xff000000, RZ, 0xc0, !PT ;  /* 0xff0000009aff7812 */ /* 0x000fe400078ac0ff */
[----:B------:R-:W-:Y:S02]  /*5560*/  FSEL R0, R0, RZ, P3 ;  /* 0x000000ff00007208 */ /* 0x000fe40001800000 */
[----:B------:R-:W-:Y:S02]  /*5570*/  FSEL R189, R189, RZ, P5 ;  /* 0x000000ffbdbd7208 */ /* 0x000fe40002800000 */
[----:B------:R-:W-:-:S02]  /*5580*/  FSEL R93, R187, RZ, P6 ;  /* 0x000000ffbb5d7208 */ /* 0x000fc40003000000 */
[----:B------:R-:W-:Y:S02]  /*5590*/  LOP3.LUT P3, RZ, R122, 0xff, RZ, 0xc0, !PT ;  /* 0x000000ff7aff7812 */ /* 0x000fe4000786c0ff */
[C---:B------:R-:W-:Y:S02]  /*55a0*/  LOP3.LUT P5, RZ, R154.reuse, 0xff00, RZ, 0xc0, !PT ;  /* 0x0000ff009aff7812 */ /* 0x040fe400078ac0ff */
[----:B------:R-:W-:Y:S02]  /*55b0*/  LOP3.LUT P6, RZ, R154, 0xff, RZ, 0xc0, !PT ;  /* 0x000000ff9aff7812 */ /* 0x000fe400078cc0ff */
[----:B------:R-:W-:Y:S02]  /*55c0*/  F2FP.F16.F32.PACK_AB R47, R88, R193 ;  /* 0x000000c1582f723e */ /* 0x000fe400000000ff */
[----:B------:R-:W-:Y:S02]  /*55d0*/  F2FP.F16.F32.PACK_AB R91, R44, R91 ;  /* 0x0000005b2c5b723e */ /* 0x000fe400000000ff */
[----:B------:R-:W-:-:S02]  /*55e0*/  FSEL R187, R187, RZ, P5 ;  /* 0x000000ffbbbb7208 */ /* 0x000fc40002800000 */
        /* <DEDUP_REMOVED lines=9> */
.L_x_2856:
[----:B------:R-:W-:Y:S05]  /*5680*/  @!P1 BRA `(.L_x_2861) ;  /* 0x0000000400b49947 */ /* 0x000fea0003800000 */
[----:B------:R-:W-:Y:S05]  /*5690*/  @!P2 BRA `(.L_x_2862) ;  /* 0x0000000000d8a947 */ /* 0x000fea0003800000 */
        /* <DEDUP_REMOVED lines=8> */
[----:B------:R-:W-:Y:S01]  /*5720*/  FFMA.FTZ R49, R180, R99, R98 ;  /* 0x00000063b4317223 */ /* 0x000fe20000010062 */
[----:B------:R-:W-:Y:S01]  /*5730*/  FFMA.FTZ R87, R170, R87, R67 ;  /* 0x00000057aa577223 */ /* 0x000fe20000010043 */
[----:B------:R-:W-:Y:S01]  /*5740*/  ISETP.GE.U32.AND P3, PT, R122, RZ, PT ;  /* 0x000000ff7a00720c */ /* 0x000fe20003f66070 */
[----:B------:R-:W-:Y:S01]  /*5750*/  FADD.FTZ R193, R193, -R0 ;  /* 0x80000000c1c17221 */ /* 0x000fe20000010000 */
[----:B------:R-:W-:Y:S01]  /*5760*/  FADD.FTZ R49, R186, -R49 ;  /* 0x80000031ba317221 */ /* 0x000fe20000010000 */
[----:B------:R-:W-:Y:S01]  /*5770*/  FFMA.FTZ R190, R190, R99, R98 ;  /* 0x00000063bebe7223 */ /* 0x000fe20000010062 */
[----:B------:R-:W-:Y:S01]  /*5780*/  FMUL.FTZ R50, R87, UR6 ;  /* 0x0000000657327c20 */ /* 0x000fe20008410000 */
[----:B------:R-:W-:Y:S01]  /*5790*/  FADD.FTZ R90, R189, -R48 ;  /* 0x80000030bd5a7221 */ /* 0x000fe20000010000 */
[----:B------:R-:W-:Y:S01]  /*57a0*/  ISETP.GE.U32.AND.EX P3, PT, R123, 0x1000000, PT, P3 ;  /* 0x010000007b00780c */ /* 0x000fe20003f66130 */
[C---:B------:R-:W-:Y:S01]  /*57b0*/  FFMA.FTZ R86, R170.reuse, R193, R66 ;  /* 0x000000c1aa567223 */ /* 0x040fe20000010042 */
[----:B------:R-:W-:Y:S01]  /*57c0*/  FFMA.FTZ R48, R170, R49, R60 ;  /* 0x00000031aa307223 */ /* 0x000fe2000001003c */
[----:B------:R-:W-:Y:S01]  /*57d0*/  FADD.FTZ R191, R191, -R190 ;  /* 0x800000bebfbf7221 */ /* 0x000fe20000010000 */
[----:B------:R-:W-:Y:S01]  /*57e0*/  FFMA.FTZ R85, R204, R99, R98 ;  /* 0x00000063cc557223 */ /* 0x000fe20000010062 */
[----:B------:R-:W-:Y:S01]  /*57f0*/  FSEL R97, R50, RZ, P3 ;  /* 0x000000ff32617208 */ /* 0x000fe20001800000 */
[----:B------:R-:W-:Y:S01]  /*5800*/  FMUL.FTZ R49, R86, UR6 ;  /* 0x0000000656317c20 */ /* 0x000fe20008410000 */
[----:B------:R-:W-:Y:S01]  /*5810*/  FMUL.FTZ R0, R48, UR6 ;  /* 0x0000000630007c20 */ /* 0x000fe20008410000 */
[----:B------:R-:W-:Y:S01]  /*5820*/  FFMA.FTZ R50, R170, R51, R62 ;  /* 0x00000033aa327223 */ /* 0x000fe2000001003e */
[----:B------:R-:W-:Y:S01]  /*5830*/  FADD.FTZ R192, R192, -R85 ;  /* 0x80000055c0c07221 */ /* 0x000fe20000010000 */
[----:B------:R-:W-:Y:S01]  /*5840*/  LOP3.LUT P5, RZ, R123, 0xff0000, RZ, 0xc0, !PT ;  /* 0x00ff00007bff7812 */ /* 0x000fe200078ac0ff */
[----:B------:R-:W-:Y:S01]  /*5850*/  FFMA.FTZ R84, R170, R191, R64 ;  /* 0x000000bfaa547223 */ /* 0x000fe20000010040 */
[----:B------:R-:W-:Y:S01]  /*5860*/  LOP3.LUT P6, RZ, R122, 0xff, RZ, 0xc0, !PT ;  /* 0x000000ff7aff7812 */ /* 0x000fe200078cc0ff */
[----:B------:R-:W-:Y:S01]  /*5870*/  FMUL.FTZ R89, R50, UR6 ;  /* 0x0000000632597c20 */ /* 0x000fe20008410000 */
        /* <DEDUP_REMOVED lines=19> */
[----:B------:R-:W-:-:S02]  /*59b0*/  F2FP.F16.F32.PACK_AB R91, R97, R96 ;  /* 0x00000060615b723e */ /* 0x000fc400000000ff */
[----:B------:R-:W-:Y:S02]  /*59c0*/  F2FP.F16.F32.PACK_AB R90, R95, R94 ;  /* 0x0000005e5f5a723e */ /* 0x000fe400000000ff */
[----:B------:R-:W-:Y:S02]  /*59d0*/  F2FP.F16.F32.PACK_AB R89, R92, R89 ;  /* 0x000000595c59723e */ /* 0x000fe400000000ff */
[----:B------:R-:W-:Y:S01]  /*59e0*/  F2FP.F16.F32.PACK_AB R88, R93, R0 ;  /* 0x000000005d58723e */ /* 0x000fe200000000ff */
[----:B------:R-:W-:Y:S06]  /*59f0*/  BRA `(.L_x_2859) ;  /* 0x0000000800887947 */ /* 0x000fec0003800000 */
.L_x_2862:
[-CC-:B0-----:R-:W-:Y:S01]  /*5a00*/  FFMA.FTZ R95, R202, R99.reuse, R98.reuse ;  /* 0x00000063ca5f7223 */ /* 0x181fe20000010062 */
        /* <DEDUP_REMOVED lines=9> */
[-CC-:B------:R-:W-:Y:S01]  /*5aa0*/  FFMA.FTZ R88, R185, R99.reuse, R98.reuse ;  /* 0x00000063b9587223 */ /* 0x180fe20000010062 */
[----:B------:R-:W-:Y:S01]  /*5ab0*/  FADD.FTZ R91, R188, -R89 ;  /* 0x80000059bc5b7221 */ /* 0x000fe20000010000 */
[----:B------:R-:W-:Y:S01]  /*5ac0*/  FADD.FTZ R93, R192, -R93 ;  /* 0x8000005dc05d7221 */ /* 0x000fe20000010000 */
[----:B------:R-:W-:Y:S01]  /*5ad0*/  ISETP.GE.U32.AND P3, PT, R122, RZ, PT ;  /* 0x000000ff7a00720c */ /* 0x000fe20003f66070 */
[-CC-:B------:R-:W-:Y:S01]  /*5ae0*/  FFMA.FTZ R0, R181, R99.reuse, R98.reuse ;  /* 0x00000063b5007223 */ /* 0x180fe20000010062 */
[----:B------:R-:W-:Y:S01]  /*5af0*/  FFMA.FTZ R89, R180, R99, R98 ;  /* 0x00000063b4597223 */ /* 0x000fe20000010062 */
[C---:B------:R-:W-:Y:S01]  /*5b00*/  FFMA.FTZ R191, R170.reuse, R191, R64 ;  /* 0x000000bfaabf7223 */ /* 0x040fe20000010040 */
[----:B------:R-:W-:Y:S01]  /*5b10*/  FMUL.FTZ R95, R95, UR6 ;  /* 0x000000065f5f7c20 */ /* 0x000fe20008410000 */
[----:B------:R-:W-:Y:S01]  /*5b20*/  FMUL.FTZ R193, R193, UR6 ;  /* 0x00000006c1c17c20 */ /* 0x000fe20008410000 */
[----:B------:R-:W-:Y:S01]  /*5b30*/  FADD.FTZ R88, R189, -R88 ;  /* 0x80000058bd587221 */ /* 0x000fe20000010000 */
[C---:B------:R-:W-:Y:S01]  /*5b40*/  LOP3.LUT P5, RZ, R123.reuse, 0xff0000, RZ, 0xc0, !PT ;  /* 0x00ff00007bff7812 */ /* 0x040fe200078ac0ff */
[C---:B------:R-:W-:Y:S01]  /*5b50*/  FFMA.FTZ R93, R170.reuse, R93, R65 ;  /* 0x0000005daa5d7223 */ /* 0x040fe20000010041 */
[----:B------:R-:W-:Y:S01]  /*5b60*/  ISETP.GE.U32.AND.EX P3, PT, R123, 0x1000000, PT, P3 ;  /* 0x010000007b00780c */ /* 0x000fe20003f66130 */
[----:B------:R-:W-:Y:S01]  /*5b70*/  FFMA.FTZ R91, R170, R91, R62 ;  /* 0x0000005baa5b7223 */ /* 0x000fe2000001003e */
[----:B------:R-:W-:Y:S01]  /*5b80*/  FADD.FTZ R0, R187, -R0 ;  /* 0x80000000bb007221 */ /* 0x000fe20000010000 */
[----:B------:R-:W-:Y:S01]  /*5b90*/  FADD.FTZ R89, R186, -R89 ;  /* 0x80000059ba597221 */ /* 0x000fe20000010000 */
[----:B------:R-:W-:Y:S01]  /*5ba0*/  FMUL.FTZ R191, R191, UR6 ;  /* 0x00000006bfbf7c20 */ /* 0x000fe20008410000 */
[----:B------:R-:W-:Y:S01]  /*5bb0*/  LOP3.LUT P6, RZ, R123, 0xff, RZ, 0xc0, !PT ;  /* 0x000000ff7bff7812 */ /* 0x000fe200078cc0ff */
[----:B------:R-:W-:Y:S01]  /*5bc0*/  FMUL.FTZ R93, R93, UR6 ;  /* 0x000000065d5d7c20 */ /* 0x000fe20008410000 */
[----:B------:R-:W-:Y:S01]  /*5bd0*/  FSEL R94, R95, RZ, P3 ;  /* 0x000000ff5f5e7208 */ /* 0x000fe20001800000 */
[C---:B------:R-:W-:Y:S01]  /*5be0*/  FFMA.FTZ R88, R170.reuse, R88, R63 ;  /* 0x00000058aa587223 */ /* 0x040fe2000001003f */
        /* <DEDUP_REMOVED lines=23> */
.L_x_2861:
        /* <DEDUP_REMOVED lines=10> */
[----:B------:R-:W-:Y:S01]  /*5e00*/  FMUL.FTZ R87, R170, R87 ;  /* 0x00000057aa577220 */ /* 0x000fe20000410000 */
[----:B------:R-:W-:Y:S01]  /*5e10*/  ISETP.GE.U32.AND P3, PT, R122, RZ, PT ;  /* 0x000000ff7a00720c */ /* 0x000fe20003f66070 */
[----:B------:R-:W-:Y:S01]  /*5e20*/  FADD.FTZ R193, R193, -R0 ;  /* 0x80000000c1c17221 */ /* 0x000fe20000010000 */
[----:B------:R-:W-:Y:S01]  /*5e30*/  FADD.FTZ R49, R186, -R49 ;  /* 0x80000031ba317221 */ /* 0x000fe20000010000 */
[----:B------:R-:W-:Y:S01]  /*5e40*/  FFMA.FTZ R190, R190, R99, R98 ;  /* 0x00000063bebe7223 */ /* 0x000fe20000010062 */
[----:B------:R-:W-:Y:S01]  /*5e50*/  FMUL.FTZ R50, R87, UR6 ;  /* 0x0000000657327c20 */ /* 0x000fe20008410000 */
[----:B------:R-:W-:Y:S01]  /*5e60*/  FADD.FTZ R189, R189, -R48 ;  /* 0x80000030bdbd7221 */ /* 0x000fe20000010000 */
[----:B------:R-:W-:Y:S01]  /*5e70*/  ISETP.GE.U32.AND.EX P3, PT, R123, 0x1000000, PT, P3 ;  /* 0x010000007b00780c */ /* 0x000fe20003f66130 */
[C---:B------:R-:W-:Y:S01]  /*5e80*/  FMUL.FTZ R86, R170.reuse, R193 ;  /* 0x000000c1aa567220 */ /* 0x040fe20000410000 */
[----:B------:R-:W-:Y:S01]  /*5e90*/  FMUL.FTZ R48, R170, R49 ;  /* 0x00000031aa307220 */ /* 0x000fe20000410000 */
[----:B------:R-:W-:Y:S01]  /*5ea0*/  FADD.FTZ R191, R191, -R190 ;  /* 0x800000bebfbf7221 */ /* 0x000fe20000010000 */
[----:B------:R-:W-:Y:S01]  /*5eb0*/  FFMA.FTZ R85, R204, R99, R98 ;  /* 0x00000063cc557223 */ /* 0x000fe20000010062 */
[----:B------:R-:W-:Y:S01]  /*5ec0*/  FSEL R97, R50, RZ, P3 ;  /* 0x000000ff32617208 */ /* 0x000fe20001800000 */
[----:B------:R-:W-:Y:S01]  /*5ed0*/  FMUL.FTZ R49, R86, UR6 ;  /* 0x0000000656317c20 */ /* 0x000fe20008410000 */
[----:B------:R-:W-:Y:S01]  /*5ee0*/  FMUL.FTZ R0, R48, UR6 ;  /* 0x0000000630007c20 */ /* 0x000fe20008410000 */
[----:B------:R-:W-:Y:S01]  /*5ef0*/  FMUL.FTZ R50, R170, R51 ;  /* 0x00000033aa327220 */ /* 0x000fe20000410000 */
[----:B------:R-:W-:Y:S01]  /*5f00*/  FADD.FTZ R85, R192, -R85 ;  /* 0x80000055c0557221 */ /* 0x000fe20000010000 */
[----:B------:R-:W-:Y:S01]  /*5f10*/  LOP3.LUT P5, RZ, R123, 0xff0000, RZ, 0xc0, !PT ;  /* 0x00ff00007bff7812 */ /* 0x000fe200078ac0ff */
[----:B------:R-:W-:Y:S01]  /*5f20*/  FMUL.FTZ R84, R170, R191 ;  /* 0x000000bfaa547220 */ /* 0x000fe20000410000 */
[----:B------:R-:W-:Y:S01]  /*5f30*/  LOP3.LUT P6, RZ, R122, 0xff, RZ, 0xc0, !PT ;  /* 0x000000ff7aff7812 */ /* 0x000fe200078cc0ff */
[----:B------:R-:W-:Y:S01]  /*5f40*/  FMUL.FTZ R88, R50, UR6 ;  /* 0x0000000632587c20 */ /* 0x000fe20008410000 */
[----:B------:R-:W-:Y:S01]  /*5f50*/  LOP3.LUT P3, RZ, R122, 0xff0000, RZ, 0xc0, !PT ;  /* 0x00ff00007aff7812 */ /* 0x000fe2000786c0ff */
[----:B------:R-:W-:Y:S01]  /*5f60*/  FMUL.FTZ R85, R170, R85 ;  /* 0x00000055aa557220 */ /* 0x000fe20000410000 */
[----:B------:R-:W-:Y:S01]  /*5f70*/  FSEL R96, R49, RZ, P5 ;  /* 0x000000ff31607208 */ /* 0x000fe20002800000 */
[----:B------:R-:W-:Y:S01]  /*5f80*/  FMUL.FTZ R91, R84, UR6 ;  /* 0x00000006545b7c20 */ /* 0x000fe20008410000 */
[----:B------:R-:W-:Y:S01]  /*5f90*/  FSEL R0, R0, RZ, P6 ;  /* 0x000000ff00007208 */ /* 0x000fe20003000000 */
[C---:B------:R-:W-:Y:S01]  /*5fa0*/  FMUL.FTZ R49, R170.reuse, R187 ;  /* 0x000000bbaa317220 */ /* 0x040fe20000410000 */
        /* <DEDUP_REMOVED lines=18> */
.L_x_2863:
[-CC-:B------:R-:W-:Y:S01]  /*60d0*/  FFMA.FTZ R0, R181, R99.reuse, R98.reuse ;  /* 0x00000063b5007223 */ /* 0x180fe20000010062 */
[-CC-:B0-----:R-:W-:Y:S01]  /*60e0*/  FFMA.FTZ R95, R202, R99.reuse, R98.reuse ;  /* 0x00000063ca5f7223 */ /* 0x181fe20000010062 */
[-CC-:B------:R-:W-:Y:S01]  /*60f0*/  FFMA.FTZ R89, R184, R99.reuse, R98.reuse ;  /* 0x00000063b8597223 */ /* 0x180fe20000010062 */
[-C--:B------:R-:W-:Y:S01]  /*6100*/  FFMA.FTZ R190, R190, R99.reuse, R98 ;  /* 0x00000063bebe7223 */ /* 0x080fe20000010062 */
[----:B------:R-:W-:Y:S01]  /*6110*/  FADD.FTZ R187, R187, -R0 ;  /* 0x80000000bbbb7221 */ /* 0x000fe20000010000 */
[-CC-:B------:R-:W-:Y:S01]  /*6120*/  FFMA.FTZ R0, R203, R99.reuse, R98.reuse ;  /* 0x00000063cb007223 */ /* 0x180fe20000010062 */
[----:B------:R-:W-:Y:S01]  /*6130*/  FADD.FTZ R95, R194, -R95 ;  /* 0x8000005fc25f7221 */ /* 0x000fe20000010000 */
[----:B------:R-:W-:Y:S01]  /*6140*/  FFMA.FTZ R93, R204, R99, R98 ;  /* 0x00000063cc5d7223 */ /* 0x000fe20000010062 */
[----:B------:R-:W-:Y:S01]  /*6150*/  FADD.FTZ R91, R188, -R89 ;  /* 0x80000059bc5b7221 */ /* 0x000fe20000010000 */
[----:B------:R-:W-:Y:S01]  /*6160*/  FADD.FTZ R193, R193, -R0 ;  /* 0x80000000c1c17221 */ /* 0x000fe20000010000 */
[----:B------:R-:W-:Y:S01]  /*6170*/  FMUL.FTZ R95, R170, R95 ;  /* 0x0000005faa5f7220 */ /* 0x000fe20000410000 */
[----:B------:R-:W-:Y:S01]  /*6180*/  FADD.FTZ R191, R191, -R190 ;  /* 0x800000bebfbf7221 */ /* 0x000fe20000010000 */
[----:B------:R-:W-:Y:S01]  /*6190*/  FADD.FTZ R93, R192, -R93 ;  /* 0x8000005dc05d7221 */ /* 0x000fe20000010000 */
[----:B------:R-:W-:Y:S01]  /*61a0*/  FMUL.FTZ R193, R170, R193 ;  /* 0x000000c1aac17220 */ /* 0x000fe20000410000 */
[----:B------:R-:W-:Y:S01]  /*61b0*/  ISETP.GE.U32.AND P3, PT, R122, RZ, PT ;  /* 0x000000ff7a00720c */ /* 0x000fe20003f66070 */
        /* <DEDUP_REMOVED lines=34> */
[----:B------:R-:W-:Y:S02]  /*63e0*/  F2FP.F16.F32.PACK_AB R91, R92, R193 ;  /* 0x000000c15c5b723e */ /* 0x000fe400000000ff */
[----:B------:R-:W-:Y:S02]  /*63f0*/  F2FP.F16.F32.PACK_AB R90, R93, R90 ;  /* 0x0000005a5d5a723e */ /* 0x000fe400000000ff */
[----:B------:R-:W-:Y:S02]  /*6400*/  F2FP.F16.F32.PACK_AB R89, R189, R0 ;  /* 0x00000000bd59723e */ /* 0x000fe400000000ff */
[----:B------:R-:W-:-:S07]  /*6410*/  F2FP.F16.F32.PACK_AB R88, R187, R88 ;  /* 0x00000058bb58723e */ /* 0x000fce00000000ff */
.L_x_2859:
        /* <DEDUP_REMOVED lines=18> */
[----:B------:R-:W-:Y:S01]  /*6540*/  FFMA.FTZ R0, R177, R99, R98 ;  /* 0x00000063b1007223 */ /* 0x000fe20000010062 */
[----:B------:R-:W-:Y:S01]  /*6550*/  LOP3.LUT P5, RZ, R119, 0xff0000, RZ, 0xc0, !PT ;  /* 0x00ff000077ff7812 */ /* 0x000fe200078ac0ff */
[----:B------:R-:W-:Y:S01]  /*6560*/  FFMA.FTZ R86, R170, R135, R74 ;  /* 0x00000087aa567223 */ /* 0x000fe2000001004a */
[----:B------:R-:W-:Y:S01]  /*6570*/  FADD.FTZ R46, R173, -R46 ;  /* 0x8000002ead2e7221 */ /* 0x000fe20000010000 */
[----:B------:R-:W-:Y:S01]  /*6580*/  FADD.FTZ R47, R132, -R47 ;  /* 0x8000002f842f7221 */ /* 0x000fe20000010000 */
[----:B------:R-:W-:Y:S01]  /*6590*/  LOP3.LUT P6, RZ, R157, 0xff0000, RZ, 0xc0, !PT ;  /* 0x00ff00009dff7812 */ /* 0x000fe200078cc0ff */
[----:B------:R-:W-:Y:S01]  /*65a0*/  FMUL.FTZ R44, R86, UR6 ;  /* 0x00000006562c7c20 */ /* 0x000fe20008410000 */
[----:B------:R-:W-:Y:S01]  /*65b0*/  FADD.FTZ R0, R133, -R0 ;  /* 0x8000000085007221 */ /* 0x000fe20000010000 */
[----:B------:R-:W-:Y:S01]  /*65c0*/  FFMA.FTZ R87, R170, R46, R75 ;  /* 0x0000002eaa577223 */ /* 0x000fe2000001004b */
[----:B------:R-:W-:Y:S01]  /*65d0*/  ISETP.GE.U32.AND P3, PT, R118, RZ, PT ;  /* 0x000000ff7600720c */ /* 0x000fe20003f66070 */
[----:B------:R-:W-:Y:S01]  /*65e0*/  FFMA.FTZ R84, R170, R47, R72 ;  /* 0x0000002faa547223 */ /* 0x000fe20000010048 */
[----:B------:R-:W-:Y:S01]  /*65f0*/  FSEL R91, R44, RZ, P5 ;  /* 0x000000ff2c5b7208 */ /* 0x000fe20002800000 */
[-CC-:B------:R-:W-:Y:S01]  /*6600*/  FFMA.FTZ R45, R174, R99.reuse, R98.reuse ;  /* 0x00000063ae2d7223 */ /* 0x180fe20000010062 */
[----:B------:R-:W-:Y:S01]  /*6610*/  ISETP.GE.U32.AND P5, PT, R156, RZ, PT ;  /* 0x000000ff9c00720c */ /* 0x000fe20003fa6070 */
[----:B------:R-:W-:Y:S01]  /*6620*/  FFMA.FTZ R85, R170, R0, R73 ;  /* 0x00000000aa557223 */ /* 0x000fe20000010049 */
[----:B------:R-:W-:Y:S01]  /*6630*/  FSEL R48, R44, RZ, P6 ;  /* 0x000000ff2c307208 */ /* 0x000fe20003000000 */
[----:B------:R-:W-:Y:S01]  /*6640*/  FMUL.FTZ R44, R87, UR6 ;  /* 0x00000006572c7c20 */ /* 0x000fe20008410000 */
[----:B------:R-:W-:Y:S01]  /*6650*/  ISETP.GE.U32.AND.EX P3, PT, R119, 0x1000000, PT, P3 ;  /* 0x010000007700780c */ /* 0x000fe20003f66130 */
[----:B------:R-:W-:Y:S01]  /*6660*/  FMUL.FTZ R0, R84, UR6 ;  /* 0x0000000654007c20 */ /* 0x000fe20008410000 */
        /* <DEDUP_REMOVED lines=28> */
[----:B------:R-:W-:Y:S01]  /*6830*/  F2FP.F16.F32.PACK_AB R47, R47, R48 ;  /* 0x000000302f2f723e */ /* 0x000fe200000000ff */
        /* <DEDUP_REMOVED lines=10> */
[----:B------:R-:W-:Y:S02]  /*68e0*/  F2FP.F16.F32.PACK_AB R90, R95, R90 ;  /* 0x0000005a5f5a723e */ /* 0x000fe400000000ff */
[----:B------:R-:W-:Y:S02]  /*68f0*/  F2FP.F16.F32.PACK_AB R46, R97, R88 ;  /* 0x00000058612e723e */ /* 0x000fe400000000ff */
[----:B------:R-:W-:Y:S02]  /*6900*/  FSEL R95, R44, RZ, P6 ;  /* 0x000000ff2c5f7208 */ /* 0x000fe40003000000 */
[C---:B------:R-:W-:Y:S02]  /*6910*/  FSEL R44, R0.reuse, RZ, P3 ;  /* 0x000000ff002c7208 */ /* 0x040fe40001800000 */
[----:B------:R-:W-:-:S02]  /*6920*/  FSEL R88, R0, RZ, P5 ;  /* 0x000000ff00587208 */ /* 0x000fc40002800000 */
[----:B------:R-:W-:Y:S02]  /*6930*/  F2FP.F16.F32.PACK_AB R91, R96, R91 ;  /* 0x0000005b605b723e */ /* 0x000fe400000000ff */
[----:B------:R-:W-:Y:S02]  /*6940*/  F2FP.F16.F32.PACK_AB R45, R45, R92 ;  /* 0x0000005c2d2d723e */ /* 0x000fe400000000ff */
[----:B------:R-:W-:Y:S02]  /*6950*/  F2FP.F16.F32.PACK_AB R89, R94, R89 ;  /* 0x000000595e59723e */ /* 0x000fe400000000ff */
[----:B------:R-:W-:Y:S02]  /*6960*/  F2FP.F16.F32.PACK_AB R44, R95, R44 ;  /* 0x0000002c5f2c723e */ /* 0x000fe400000000ff */
[----:B------:R-:W-:Y:S01]  /*6970*/  F2FP.F16.F32.PACK_AB R88, R93, R88 ;  /* 0x000000585d58723e */ /* 0x000fe200000000ff */
[----:B------:R-:W-:Y:S06]  /*6980*/  BRA `(.L_x_2867) ;  /* 0x0000001800f07947 */ /* 0x000fec0003800000 */
.L_x_2866:
        /* <DEDUP_REMOVED lines=8> */
[C---:B------:R-:W-:Y:S01]  /*6a10*/  FFMA.FTZ R44, R170.reuse, R44, R75 ;  /* 0x0000002caa2c7223 */ /* 0x040fe2000001004b */
[----:B------:R-:W-:Y:S01]  /*6a20*/  FFMA.FTZ R135, R170, R135, R74 ;  /* 0x00000087aa877223 */ /* 0x000fe2000001004a */
[----:B------:R-:W-:Y:S01]  /*6a30*/  FADD.FTZ R131, R131, -R0 ;  /* 0x8000000083837221 */ /* 0x000fe20000010000 */
[----:B------:R-:W-:Y:S01]  /*6a40*/  FADD.FTZ R47, R132, -R47 ;  /* 0x8000002f842f7221 */ /* 0x000fe20000010000 */
[----:B------:R-:W-:Y:S01]  /*6a50*/  FMUL.FTZ R44, R44, UR6 ;  /* 0x000000062c2c7c20 */ /* 0x000fe20008410000 */
[-CC-:B------:R-:W-:Y:S01]  /*6a60*/  FFMA.FTZ R0, R177, R99.reuse, R98.reuse ;  /* 0x00000063b1007223 */ /* 0x180fe20000010062 */
[----:B------:R-:W-:Y:S01]  /*6a70*/  FFMA.FTZ R45, R174, R99, R98 ;  /* 0x00000063ae2d7223 */ /* 0x000fe20000010062 */
[----:B------:R-:W-:Y:S01]  /*6a80*/  FMUL.FTZ R135, R135, UR6 ;  /* 0x0000000687877c20 */ /* 0x000fe20008410000 */
[----:B------:R-:W-:Y:S01]  /*6a90*/  LOP3.LUT P5, RZ, R119, 0xff0000, RZ, 0xc0, !PT ;  /* 0x00ff000077ff7812 */ /* 0x000fe200078ac0ff */
[----:B------:R-:W-:Y:S01]  /*6aa0*/  FFMA.FTZ R47, R170, R47, R72 ;  /* 0x0000002faa2f7223 */ /* 0x000fe20000010048 */
[----:B------:R-:W-:Y:S01]  /*6ab0*/  FSEL R88, R44, RZ, P3 ;  /* 0x000000ff2c587208 */ /* 0x000fe20001800000 */
[----:B------:R-:W-:Y:S01]  /*6ac0*/  FADD.FTZ R0, R133, -R0 ;  /* 0x8000000085007221 */ /* 0x000fe20000010000 */
[----:B------:R-:W-:Y:S01]  /*6ad0*/  ISETP.GE.U32.AND P3, PT, R156, RZ, PT ;  /* 0x000000ff9c00720c */ /* 0x000fe20003f66070 */
[----:B------:R-:W-:Y:S01]  /*6ae0*/  FADD.FTZ R45, R130, -R45 ;  /* 0x8000002d822d7221 */ /* 0x000fe20000010000 */
[----:B------:R-:W-:Y:S01]  /*6af0*/  FSEL R91, R135, RZ, P5 ;  /* 0x000000ff875b7208 */ /* 0x000fe20002800000 */
[----:B------:R-:W-:Y:S01]  /*6b00*/  FMUL.FTZ R47, R47, UR6 ;  /* 0x000000062f2f7c20 */ /* 0x000fe20008410000 */
[C---:B------:R-:W-:Y:S01]  /*6b10*/  ISETP.GE.U32.AND.EX P3, PT, R157.reuse, 0x1000000, PT, P3 ;  /* 0x010000009d00780c */ /* 0x040fe20003f66130 */
[----:B------:R-:W-:Y:S01]  /*6b20*/  FFMA.FTZ R0, R170, R0, R73 ;  /* 0x00000000aa007223 */ /* 0x000fe20000010049 */
[----:B------:R-:W-:Y:S01]  /*6b30*/  LOP3.LUT P6, RZ, R157, 0xff0000, RZ, 0xc0, !PT ;  /* 0x00ff00009dff7812 */ /* 0x000fe200078cc0ff */
[----:B------:R-:W-:Y:S01]  /*6b40*/  FFMA.FTZ R172, R172, R99, R98 ;  /* 0x00000063acac7223 */ /* 0x000fe20000010062 */
[----:B------:R-:W-:Y:S01]  /*6b50*/  LOP3.LUT P5, RZ, R119, 0xff, RZ, 0xc0, !PT ;  /* 0x000000ff77ff7812 */ /* 0x000fe200078ac0ff */
[----:B------:R-:W-:Y:S01]  /*6b60*/  FFMA.FTZ R45, R170, R45, R70 ;  /* 0x0000002daa2d7223 */ /* 0x000fe20000010046 */
[----:B------:R-:W-:Y:S01]  /*6b70*/  FSEL R92, R44, RZ, P3 ;  /* 0x000000ff2c5c7208 */ /* 0x000fe20001800000 */
[----:B------:R-:W-:Y:S01]  /*6b80*/  FMUL.FTZ R44, R0, UR6 ;  /* 0x00000006002c7c20 */ /* 0x000fe20008410000 */
[----:B------:R-:W-:Y:S01]  /*6b90*/  FSEL R135, R135, RZ, P6 ;  /* 0x000000ff87877208 */ /* 0x000fe20003000000 */
[----:B------:R-:W-:Y:S01]  /*6ba0*/  FFMA.FTZ R131, R170, R131, R71 ;  /* 0x00000083aa837223 */ /* 0x000fe20000010047 */
[----:B------:R-:W-:Y:S01]  /*6bb0*/  FSEL R90, R47, RZ, P5 ;  /* 0x000000ff2f5a7208 */ /* 0x000fe20002800000 */
[----:B------:R-:W-:Y:S01]  /*6bc0*/  FADD.FTZ R172, R129, -R172 ;  /* 0x800000ac81ac7221 */ /* 0x000fe20000010000 */
[----:B------:R-:W-:Y:S01]  /*6bd0*/  LOP3.LUT P6, RZ, R157, 0xff, RZ, 0xc0, !PT ;  /* 0x000000ff9dff7812 */ /* 0x000fe200078cc0ff */
[----:B------:R-:W-:Y:S01]  /*6be0*/  FMUL.FTZ R0, R45, UR6 ;  /* 0x000000062d007c20 */ /* 0x000fe20008410000 */
[----:B------:R-:W-:Y:S01]  /*6bf0*/  LOP3.LUT P5, RZ, R157, 0xff00, RZ, 0xc0, !PT ;  /* 0x0000ff009dff7812 */ /* 0x000fe200078ac0ff */
        /* <DEDUP_REMOVED lines=11> */
[----:B------:R-:W-:-:S02]  /*6cb0*/  F2FP.F16.F32.PACK_AB R47, R92, R135 ;  /* 0x000000875c2f723e */ /* 0x000fc400000000ff */
        /* <DEDUP_REMOVED lines=24> */
.L_x_2865:
        /* <DEDUP_REMOVED lines=14> */
[----:B------:R-:W-:Y:S01]  /*6f20*/  LOP3.LUT P6, RZ, R157, 0xff0000, RZ, 0xc0, !PT ;  /* 0x00ff00009dff7812 */ /* 0x000fe200078cc0ff */
[----:B------:R-:W-:Y:S01]  /*6f30*/  FMUL.FTZ R87, R170, R87 ;  /* 0x00000057aa577220 */ /* 0x000fe20000410000 */
[----:B------:R-:W-:Y:S01]  /*6f40*/  ISETP.GE.U32.AND P3, PT, R118, RZ, PT ;  /* 0x000000ff7600720c */ /* 0x000fe20003f66070 */
[----:B------:R-:W-:Y:S01]  /*6f50*/  FMUL.FTZ R84, R170, R49 ;  /* 0x00000031aa547220 */ /* 0x000fe20000410000 */
[----:B------:R-:W-:Y:S01]  /*6f60*/  FSEL R91, R0, RZ, P5 ;  /* 0x000000ff005b7208 */ /* 0x000fe20002800000 */
[--C-:B------:R-:W-:Y:S01]  /*6f70*/  FFMA.FTZ R45, R174, R99, R98.reuse ;  /* 0x00000063ae2d7223 */ /* 0x100fe20000010062 */
[----:B------:R-:W-:Y:S01]  /*6f80*/  ISETP.GE.U32.AND P5, PT, R156, RZ, PT ;  /* 0x000000ff9c00720c */ /* 0x000fe20003fa6070 */
[----:B------:R-:W-:Y:S01]  /*6f90*/  FMUL.FTZ R44, R87, UR6 ;  /* 0x00000006572c7c20 */ /* 0x000fe20008410000 */
[----:B------:R-:W-:Y:S01]  /*6fa0*/  FSEL R47, R0, RZ, P6 ;  /* 0x000000ff002f7208 */ /* 0x000fe20003000000 */
[----:B------:R-:W-:Y:S01]  /*6fb0*/  FMUL.FTZ R0, R84, UR6 ;  /* 0x0000000654007c20 */ /* 0x000fe20008410000 */
[----:B------:R-:W-:Y:S01]  /*6fc0*/  ISETP.GE.U32.AND.EX P3, PT, R119, 0x1000000, PT, P3 ;  /* 0x010000007700780c */ /* 0x000fe20003f66130 */
[----:B------:R-:W-:Y:S01]  /*6fd0*/  FMUL.FTZ R85, R170, R85 ;  /* 0x00000055aa557220 */ /* 0x000fe20000410000 */
        /* <DEDUP_REMOVED lines=50> */
.L_x_2868:
        /* <DEDUP_REMOVED lines=8> */
[C---:B------:R-:W-:Y:S01]  /*7380*/  FMUL.FTZ R173, R170.reuse, R173 ;  /* 0x000000adaaad7220 */ /* 0x040fe20000410000 */
[----:B------:R-:W-:Y:S01]  /*7390*/  FMUL.FTZ R135, R170, R135 ;  /* 0x00000087aa877220 */ /* 0x000fe20000410000 */
[----:B------:R-:W-:Y:S01]  /*73a0*/  ISETP.GE.U32.AND.EX P3, PT, R119, 0x1000000, PT, P3 ;  /* 0x010000007700780c */ /* 0x000fe20003f66130 */
[----:B------:R-:W-:Y:S01]  /*73b0*/  FADD.FTZ R47, R132, -R47 ;  /* 0x8000002f842f7221 */ /* 0x000fe20000010000 */
[----:B------:R-:W-:Y:S01]  /*73c0*/  FMUL.FTZ R173, R173, UR6 ;  /* 0x00000006adad7c20 */ /* 0x000fe20008410000 */
[-CC-:B------:R-:W-:Y:S01]  /*73d0*/  FFMA.FTZ R0, R177, R99.reuse, R98.reuse ;  /* 0x00000063b1007223 */ /* 0x180fe20000010062 */
[----:B------:R-:W-:Y:S01]  /*73e0*/  FFMA.FTZ R45, R174, R99, R98 ;  /* 0x00000063ae2d7223 */ /* 0x000fe20000010062 */
[----:B------:R-:W-:Y:S01]  /*73f0*/  FMUL.FTZ R135, R135, UR6 ;  /* 0x0000000687877c20 */ /* 0x000fe20008410000 */
[----:B------:R-:W-:Y:S01]  /*7400*/  LOP3.LUT P5, RZ, R119, 0xff0000, RZ, 0xc0, !PT ;  /* 0x00ff000077ff7812 */ /* 0x000fe200078ac0ff */
[----:B------:R-:W-:Y:S01]  /*7410*/  FADD.FTZ R133, R133, -R0 ;  /* 0x8000000085857221 */ /* 0x000fe20000010000 */
[----:B------:R-:W-:Y:S01]  /*7420*/  FSEL R44, R173, RZ, P3 ;  /* 0x000000ffad2c7208 */ /* 0x000fe20001800000 */
[----:B------:R-:W-:Y:S01]  /*7430*/  FMUL.FTZ R47, R170, R47 ;  /* 0x0000002faa2f7220 */ /* 0x000fe20000410000 */
[----:B------:R-:W-:Y:S01]  /*7440*/  ISETP.GE.U32.AND P3, PT, R156, RZ, PT ;  /* 0x000000ff9c00720c */ /* 0x000fe20003f66070 */
[----:B------:R-:W-:Y:S01]  /*7450*/  FADD.FTZ R45, R130, -R45 ;  /* 0x8000002d822d7221 */ /* 0x000fe20000010000 */
[----:B------:R-:W-:Y:S01]  /*7460*/  FSEL R91, R135, RZ, P5 ;  /* 0x000000ff875b7208 */ /* 0x000fe20002800000 */
[----:B------:R-:W-:Y:S01]  /*7470*/  FMUL.FTZ R133, R170, R133 ;  /* 0x00000085aa857220 */ /* 0x000fe20000410000 */
[----:B------:R-:W-:Y:S01]  /*7480*/  ISETP.GE.U32.AND.EX P3, PT, R157, 0x1000000, PT, P3 ;  /* 0x010000009d00780c */ /* 0x000fe20003f66130 */
[----:B------:R-:W-:Y:S01]  /*7490*/  FMUL.FTZ R47, R47, UR6 ;  /* 0x000000062f2f7c20 */ /* 0x000fe20008410000 */
[----:B------:R-:W-:Y:S01]  /*74a0*/  LOP3.LUT P6, RZ, R157, 0xff0000, RZ, 0xc0, !PT ;  /* 0x00ff00009dff7812 */ /* 0x000fe200078cc0ff */
[----:B------:R-:W-:Y:S01]  /*74b0*/  FFMA.FTZ R172, R172, R99, R98 ;  /* 0x00000063acac7223 */ /* 0x000fe20000010062 */
[----:B------:R-:W-:Y:S01]  /*74c0*/  LOP3.LUT P5, RZ, R119, 0xff, RZ, 0xc0, !PT ;  /* 0x000000ff77ff7812 */ /* 0x000fe200078ac0ff */
[C---:B------:R-:W-:Y:S01]  /*74d0*/  FMUL.FTZ R45, R170.reuse, R45 ;  /* 0x0000002daa2d7220 */ /* 0x040fe20000410000 */
[----:B------:R-:W-:Y:S01]  /*74e0*/  FSEL R88, R173, RZ, P3 ;  /* 0x000000ffad587208 */ /* 0x000fe20001800000 */
[----:B------:R-:W-:Y:S01]  /*74f0*/  FMUL.FTZ R133, R133, UR6 ;  /* 0x0000000685857c20 */ /* 0x000fe20008410000 */
[----:B------:R-:W-:Y:S01]  /*7500*/  FSEL R135, R135, RZ, P6 ;  /* 0x000000ff87877208 */ /* 0x000fe20003000000 */
[----:B------:R-:W-:Y:S01]  /*7510*/  FMUL.FTZ R131, R170, R131 ;  /* 0x00000083aa837220 */ /* 0x000fe20000410000 */
[----:B------:R-:W-:Y:S01]  /*7520*/  LOP3.LUT P3, RZ, R119, 0xff00, RZ, 0xc0, !PT ;  /* 0x0000ff0077ff7812 */ /* 0x000fe2000786c0ff */
[----:B------:R-:W-:Y:S01]  /*7530*/  FADD.FTZ R129, R129, -R172 ;  /* 0x800000ac81817221 */ /* 0x000fe20000010000 */
[----:B------:R-:W-:Y:S01]  /*7540*/  FSEL R90, R47, RZ, P5 ;  /* 0x000000ff2f5a7208 */ /* 0x000fe20002800000 */
[----:B------:R-:W-:Y:S01]  /*7550*/  FMUL.FTZ R0, R45, UR6 ;  /* 0x000000062d007c20 */ /* 0x000fe20008410000 */
[C---:B------:R-:W-:Y:S01]  /*7560*/  LOP3.LUT P6, RZ, R157.reuse, 0xff, RZ, 0xc0, !PT ;  /* 0x000000ff9dff7812 */ /* 0x040fe200078cc0ff */
[----:B------:R-:W-:Y:S01]  /*7570*/  FFMA.FTZ R45, R134, R99, R98 ;  /* 0x00000063862d7223 */ /* 0x000fe20000010062 */
[----:B------:R-:W-:Y:S01]  /*7580*/  LOP3.LUT P5, RZ, R157, 0xff00, RZ, 0xc0, !PT ;  /* 0x0000ff009dff7812 */ /* 0x000fe200078ac0ff */
[----:B------:R-:W-:Y:S01]  /*7590*/  FMUL.FTZ R131, R131, UR6 ;  /* 0x0000000683837c20 */ /* 0x000fe20008410000 */
[----:B------:R-:W-:Y:S01]  /*75a0*/  FSEL R95, R133, RZ, P3 ;  /* 0x000000ff855f7208 */ /* 0x000fe20001800000 */
        /* <DEDUP_REMOVED lines=20> */
[----:B------:R-:W-:-:S02]  /*76f0*/  F2FP.F16.F32.PACK_AB R47, R88, R135 ;  /* 0x00000087582f723e */ /* 0x000fc400000000ff */
[----:B------:R-:W-:Y:S02]  /*7700*/  F2FP.F16.F32.PACK_AB R91, R44, R91 ;  /* 0x0000005b2c5b723e */ /* 0x000fe400000000ff */
[----:B------:R-:W-:Y:S02]  /*7710*/  FSEL R129, R129, RZ, P5 ;  /* 0x000000ff81817208 */ /* 0x000fe40002800000 */
[C---:B------:R-:W-:Y:S02]  /*7720*/  FSEL R44, R45.reuse, RZ, P6 ;  /* 0x000000ff2d2c7208 */ /* 0x040fe40003000000 */
[----:B------:R-:W-:Y:S02]  /*7730*/  FSEL R88, R45, RZ, P3 ;  /* 0x000000ff2d587208 */ /* 0x000fe40001800000 */
[----:B------:R-:W-:Y:S02]  /*7740*/  F2FP.F16.F32.PACK_AB R46, R133, R46 ;  /* 0x0000002e852e723e */ /* 0x000fe400000000ff */
[----:B------:R-:W-:-:S02]  /*7750*/  F2FP.F16.F32.PACK_AB R90, R95, R90 ;  /* 0x0000005a5f5a723e */ /* 0x000fc400000000ff */
[----:B------:R-:W-:Y:S02]  /*7760*/  F2FP.F16.F32.PACK_AB R45, R131, R0 ;  /* 0x00000000832d723e */ /* 0x000fe400000000ff */
[----:B------:R-:W-:Y:S02]  /*7770*/  F2FP.F16.F32.PACK_AB R89, R92, R89 ;  /* 0x000000595c59723e */ /* 0x000fe400000000ff */
[----:B------:R-:W-:Y:S02]  /*7780*/  F2FP.F16.F32.PACK_AB R44, R129, R44 ;  /* 0x0000002c812c723e */ /* 0x000fe400000000ff */
[----:B------:R-:W-:Y:S01]  /*7790*/  F2FP.F16.F32.PACK_AB R88, R93, R88 ;  /* 0x000000585d58723e */ /* 0x000fe200000000ff */
[----:B------:R-:W-:Y:S06]  /*77a0*/  BRA `(.L_x_2867) ;  /* 0x0000000c00687947 */ /* 0x000fec0003800000 */
.L_x_2864:
        /* <DEDUP_REMOVED lines=8> */
[-C--:B------:R-:W-:Y:S01]  /*7830*/  FFMA.FTZ R49, R134, R99.reuse, R98 ;  /* 0x0000006386317223 */ /* 0x080fe20000010062 */
[----:B------:R-:W-:Y:S01]  /*7840*/  ISETP.GE.U32.AND P3, PT, R118, RZ, PT ;  /* 0x000000ff7600720c */ /* 0x000fe20003f66070 */
[----:B------:R-:W-:Y:S01]  /*7850*/  FFMA.FTZ R87, R170, R48, R75 ;  /* 0x00000030aa577223 */ /* 0x000fe2000001004b */
[----:B------:R-:W-:Y:S01]  /*7860*/  FADD.FTZ R135, R135, -R178 ;  /* 0x800000b287877221 */ /* 0x000fe20000010000 */
[----:B------:R-:W-:Y:S01]  /*7870*/  FADD.FTZ R49, R128, -R49 ;  /* 0x8000003180317221 */ /* 0x000fe20000010000 */
[-C--:B------:R-:W-:Y:S01]  /*7880*/  FFMA.FTZ R85, R176, R99.reuse, R98 ;  /* 0x00000063b0557223 */ /* 0x080fe20000010062 */
[----:B------:R-:W-:Y:S01]  /*7890*/  FADD.FTZ R90, R131, -R0 ;  /* 0x80000000835a7221 */ /* 0x000fe20000010000 */
[----:B------:R-:W-:Y:S01]  /*78a0*/  FMUL.FTZ R50, R87, UR6 ;  /* 0x0000000657327c20 */ /* 0x000fe20008410000 */
[----:B------:R-:W-:Y:S01]  /*78b0*/  FFMA.FTZ R0, R177, R99, R98 ;  /* 0x00000063b1007223 */ /* 0x000fe20000010062 */
[----:B------:R-:W-:Y:S01]  /*78c0*/  ISETP.GE.U32.AND.EX P3, PT, R119, 0x1000000, PT, P3 ;  /* 0x010000007700780c */ /* 0x000fe20003f66130 */
[C---:B------:R-:W-:Y:S01]  /*78d0*/  FFMA.FTZ R86, R170.reuse, R135, R74 ;  /* 0x00000087aa567223 */ /* 0x040fe2000001004a */
[----:B------:R-:W-:Y:S01]  /*78e0*/  FFMA.FTZ R48, R170, R49, R68 ;  /* 0x00000031aa307223 */ /* 0x000fe20000010044 */
[----:B------:R-:W-:Y:S01]  /*78f0*/  FADD.FTZ R85, R132, -R85 ;  /* 0x8000005584557221 */ /* 0x000fe20000010000 */
[----:B------:R-:W-:Y:S01]  /*7900*/  FFMA.FTZ R172, R172, R99, R98 ;  /* 0x00000063acac7223 */ /* 0x000fe20000010062 */
[----:B------:R-:W-:Y:S01]  /*7910*/  FADD.FTZ R92, R133, -R0 ;  /* 0x80000000855c7221 */ /* 0x000fe20000010000 */
[----:B------:R-:W-:Y:S01]  /*7920*/  FSEL R97, R50, RZ, P3 ;  /* 0x000000ff32617208 */ /* 0x000fe20001800000 */
[----:B------:R-:W-:Y:S01]  /*7930*/  FMUL.FTZ R49, R86, UR6 ;  /* 0x0000000656317c20 */ /* 0x000fe20008410000 */
[----:B------:R-:W-:Y:S01]  /*7940*/  FMUL.FTZ R0, R48, UR6 ;  /* 0x0000000630007c20 */ /* 0x000fe20008410000 */
[C---:B------:R-:W-:Y:S01]  /*7950*/  FFMA.FTZ R50, R170.reuse, R51, R70 ;  /* 0x00000033aa327223 */ /* 0x040fe20000010046 */
[----:B------:R-:W-:Y:S01]  /*7960*/  LOP3.LUT P5, RZ, R119, 0xff0000, RZ, 0xc0, !PT ;  /* 0x00ff000077ff7812 */ /* 0x000fe200078ac0ff */
[----:B------:R-:W-:Y:S01]  /*7970*/  FFMA.FTZ R84, R170, R85, R72 ;  /* 0x00000055aa547223 */ /* 0x000fe20000010048 */
[----:B------:R-:W-:Y:S01]  /*7980*/  LOP3.LUT P6, RZ, R118, 0xff, RZ, 0xc0, !PT ;  /* 0x000000ff76ff7812 */ /* 0x000fe200078cc0ff */
[----:B------:R-:W-:Y:S01]  /*7990*/  FADD.FTZ R172, R129, -R172 ;  /* 0x800000ac81ac7221 */ /* 0x000fe20000010000 */
        /* <DEDUP_REMOVED lines=25> */
.L_x_2870:
        /* <DEDUP_REMOVED lines=8> */
[----:B------:R-:W-:Y:S01]  /*7bb0*/  FFMA.FTZ R90, R170, R90, R75 ;  /* 0x0000005aaa5a7223 */ /* 0x000fe2000001004b */
[----:B------:R-:W-:Y:S01]  /*7bc0*/  ISETP.GE.U32.AND P3, PT, R118, RZ, PT ;  /* 0x000000ff7600720c */ /* 0x000fe20003f66070 */
[----:B------:R-:W-:Y:S01]  /*7bd0*/  FADD.FTZ R93, R132, -R93 ;  /* 0x8000005d845d7221 */ /* 0x000fe20000010000 */
[----:B------:R-:W-:Y:S01]  /*7be0*/  FFMA.FTZ R135, R170, R135, R74 ;  /* 0x00000087aa877223 */ /* 0x000fe2000001004a */
[-CC-:B------:R-:W-:Y:S01]  /*7bf0*/  FFMA.FTZ R0, R175, R99.reuse, R98.reuse ;  /* 0x00000063af007223 */ /* 0x180fe20000010062 */
[----:B------:R-:W-:Y:S01]  /*7c00*/  FADD.FTZ R91, R130, -R89 ;  /* 0x80000059825b7221 */ /* 0x000fe20000010000 */
[-CC-:B------:R-:W-:Y:S01]  /*7c10*/  FFMA.FTZ R172, R172, R99.reuse, R98.reuse ;  /* 0x00000063acac7223 */ /* 0x180fe20000010062 */
[----:B------:R-:W-:Y:S01]  /*7c20*/  FFMA.FTZ R89, R134, R99, R98 ;  /* 0x0000006386597223 */ /* 0x000fe20000010062 */
[----:B------:R-:W-:Y:S01]  /*7c30*/  FMUL.FTZ R90, R90, UR6 ;  /* 0x000000065a5a7c20 */ /* 0x000fe20008410000 */
[----:B------:R-:W-:Y:S01]  /*7c40*/  ISETP.GE.U32.AND.EX P3, PT, R119, 0x1000000, PT, P3 ;  /* 0x010000007700780c */ /* 0x000fe20003f66130 */
[C---:B------:R-:W-:Y:S01]  /*7c50*/  FFMA.FTZ R88, R170.reuse, R88, R73 ;  /* 0x00000058aa587223 */ /* 0x040fe20000010049 */
[C---:B------:R-:W-:Y:S01]  /*7c60*/  FFMA.FTZ R93, R170.reuse, R93, R72 ;  /* 0x0000005daa5d7223 */ /* 0x040fe20000010048 */
[----:B------:R-:W-:Y:S01]  /*7c70*/  FMUL.FTZ R135, R135, UR6 ;  /* 0x0000000687877c20 */ /* 0x000fe20008410000 */
[----:B------:R-:W-:Y:S01]  /*7c80*/  FADD.FTZ R0, R131, -R0 ;  /* 0x8000000083007221 */ /* 0x000fe20000010000 */
[----:B------:R-:W-:Y:S01]  /*7c90*/  LOP3.LUT P5, RZ, R119, 0xff0000, RZ, 0xc0, !PT ;  /* 0x00ff000077ff7812 */ /* 0x000fe200078ac0ff */
[----:B------:R-:W-:Y:S01]  /*7ca0*/  FFMA.FTZ R91, R170, R91, R70 ;  /* 0x0000005baa5b7223 */ /* 0x000fe20000010046 */
[----:B------:R-:W-:Y:S01]  /*7cb0*/  FADD.FTZ R172, R129, -R172 ;  /* 0x800000ac81ac7221 */ /* 0x000fe20000010000 */
[----:B------:R-:W-:Y:S01]  /*7cc0*/  FADD.FTZ R89, R128, -R89 ;  /* 0x8000005980597221 */ /* 0x000fe20000010000 */
[----:B------:R-:W-:Y:S01]  /*7cd0*/  FSEL R92, R90, RZ, P3 ;  /* 0x000000ff5a5c7208 */ /* 0x000fe20001800000 */
[----:B------:R-:W-:Y:S01]  /*7ce0*/  FMUL.FTZ R88, R88, UR6 ;  /* 0x0000000658587c20 */ /* 0x000fe20008410000 */
        /* <DEDUP_REMOVED lines=26> */
.L_x_2869:
        /* <DEDUP_REMOVED lines=8> */
[----:B------:R-:W-:Y:S01]  /*7f10*/  ISETP.GE.U32.AND P3, PT, R118, RZ, PT ;  /* 0x000000ff7600720c */ /* 0x000fe20003f66070 */
[----:B------:R-:W-:Y:S01]  /*7f20*/  FMUL.FTZ R87, R170, R87 ;  /* 0x00000057aa577220 */ /* 0x000fe20000410000 */
[----:B------:R-:W-:Y:S01]  /*7f30*/  FADD.FTZ R135, R135, -R178 ;  /* 0x800000b287877221 */ /* 0x000fe20000010000 */
[----:B------:R-:W-:Y:S01]  /*7f40*/  FADD.FTZ R49, R128, -R49 ;  /* 0x8000003180317221 */ /* 0x000fe20000010000 */
[-C--:B------:R-:W-:Y:S01]  /*7f50*/  FFMA.FTZ R85, R176, R99.reuse, R98 ;  /* 0x00000063b0557223 */ /* 0x080fe20000010062 */
[----:B------:R-:W-:Y:S01]  /*7f60*/  FADD.FTZ R131, R131, -R0 ;  /* 0x8000000083837221 */ /* 0x000fe20000010000 */
[----:B------:R-:W-:Y:S01]  /*7f70*/  FMUL.FTZ R50, R87, UR6 ;  /* 0x0000000657327c20 */ /* 0x000fe20008410000 */
[--C-:B------:R-:W-:Y:S01]  /*7f80*/  FFMA.FTZ R0, R177, R99, R98.reuse ;  /* 0x00000063b1007223 */ /* 0x100fe20000010062 */
[----:B------:R-:W-:Y:S01]  /*7f90*/  ISETP.GE.U32.AND.EX P3, PT, R119, 0x1000000, PT, P3 ;  /* 0x010000007700780c */ /* 0x000fe20003f66130 */
[C---:B------:R-:W-:Y:S01]  /*7fa0*/  FMUL.FTZ R86, R170.reuse, R135 ;  /* 0x00000087aa567220 */ /* 0x040fe20000410000 */
[----:B------:R-:W-:Y:S01]  /*7fb0*/  FMUL.FTZ R48, R170, R49 ;  /* 0x00000031aa307220 */ /* 0x000fe20000410000 */
[----:B------:R-:W-:Y:S01]  /*7fc0*/  FADD.FTZ R85, R132, -R85 ;  /* 0x8000005584557221 */ /* 0x000fe20000010000 */
[----:B------:R-:W-:Y:S01]  /*7fd0*/  FFMA.FTZ R172, R172, R99, R98 ;  /* 0x00000063acac7223 */ /* 0x000fe20000010062 */
[----:B------:R-:W-:Y:S01]  /*7fe0*/  FADD.FTZ R133, R133, -R0 ;  /* 0x8000000085857221 */ /* 0x000fe20000010000 */
[----:B------:R-:W-:Y:S01]  /*7ff0*/  FSEL R97, R50, RZ, P3 ;  /* 0x000000ff32617208 */ /* 0x000fe20001800000 */
[----:B------:R-:W-:Y:S01]  /*8000*/  FMUL.FTZ R49, R86, UR6 ;  /* 0x0000000656317c20 */ /* 0x000fe20008410000 */
[----:B------:R-:W-:Y:S01]  /*8010*/  FMUL.FTZ R0, R48, UR6 ;  /* 0x0000000630007c20 */ /* 0x000fe20008410000 */
[C---:B------:R-:W-:Y:S01]  /*8020*/  FMUL.FTZ R50, R170.reuse, R51 ;  /* 0x00000033aa327220 */ /* 0x040fe20000410000 */
[----:B------:R-:W-:Y:S01]  /*8030*/  LOP3.LUT P5, RZ, R119, 0xff0000, RZ, 0xc0, !PT ;  /* 0x00ff000077ff7812 */ /* 0x000fe200078ac0ff */
[----:B------:R-:W-:Y:S01]  /*8040*/  FMUL.FTZ R84, R170, R85 ;  /* 0x00000055aa547220 */ /* 0x000fe20000410000 */
[----:B------:R-:W-:Y:S01]  /*8050*/  LOP3.LUT P6, RZ, R118, 0xff, RZ, 0xc0, !PT ;  /* 0x000000ff76ff7812 */ /* 0x000fe200078cc0ff */
[----:B------:R-:W-:Y:S01]  /*8060*/  FADD.FTZ R129, R129, -R172 ;  /* 0x800000ac81817221 */ /* 0x000fe20000010000 */
        /* <DEDUP_REMOVED lines=25> */
.L_x_2871:
        /* <DEDUP_REMOVED lines=13> */
[----:B------:R-:W-:Y:S01]  /*82d0*/  FADD.FTZ R133, R133, -R0 ;  /* 0x8000000085857221 */ /* 0x000fe20000010000 */
        /* <DEDUP_REMOVED lines=39> */
.L_x_2867:
        /* <DEDUP_REMOVED lines=19> */
[----:B------:R-:W-:Y:S01]  /*8680*/  LOP3.LUT P6, RZ, R117, 0xff0000, RZ, 0xc0, !PT ;  /* 0x00ff000075ff7812 */ /* 0x000fe200078cc0ff */
[----:B------:R-:W-:Y:S01]  /*8690*/  FFMA.FTZ R86, R170, R111, R82 ;  /* 0x0000006faa567223 */ /* 0x000fe20000010052 */
[----:B------:R-:W-:Y:S01]  /*86a0*/  LOP3.LUT P5, RZ, R159, 0xff0000, RZ, 0xc0, !PT ;  /* 0x00ff00009fff7812 */ /* 0x000fe200078ac0ff */
[----:B------:R-:W-:Y:S01]  /*86b0*/  FFMA.FTZ R45, R114, R99, R98 ;  /* 0x00000063722d7223 */ /* 0x000fe20000010062 */
[----:B------:R-:W-:Y:S01]  /*86c0*/  FADD.FTZ R44, R109, -R44 ;  /* 0x8000002c6d2c7221 */ /* 0x000fe20000010000 */
[----:B------:R-:W-:Y:S01]  /*86d0*/  FMUL.FTZ R46, R86, UR6 ;  /* 0x00000006562e7c20 */ /* 0x000fe20008410000 */
[----:B------:R-:W-:Y:S01]  /*86e0*/  FFMA.FTZ R87, R170, R87, R83 ;  /* 0x00000057aa577223 */ /* 0x000fe20000010053 */
        /* <DEDUP_REMOVED lines=34> */
[----:B------:R-:W-:Y:S01]  /*8910*/  F2FP.F16.F32.PACK_AB R47, R89, R88 ;  /* 0x00000058592f723e */ /* 0x000fe200000000ff */
        /* <DEDUP_REMOVED lines=8> */
[----:B------:R-:W-:Y:S02]  /*89a0*/  F2FP.F16.F32.PACK_AB R91, R92, R91 ;  /* 0x0000005b5c5b723e */ /* 0x000fe400000000ff */
        /* <DEDUP_REMOVED lines=15> */
[----:B------:R-:W-:Y:S01]  /*8aa0*/  F2FP.F16.F32.PACK_AB R88, R93, R88 ;  /* 0x000000585d58723e */ /* 0x000fe200000000ff */
[----:B------:R-:W-:Y:S06]  /*8ab0*/  BRA `(.L_x_2875) ;  /* 0x0000001800f07947 */ /* 0x000fec0003800000 */
.L_x_2874:
        /* <DEDUP_REMOVED lines=23> */
[----:B------:R-:W-:Y:S01]  /*8c30*/  ISETP.GE.U32.AND P1, PT, R158, RZ, PT ;  /* 0x000000ff9e00720c */ /* 0x000fe20003f26070 */
[----:B------:R-:W-:Y:S01]  /*8c40*/  FADD.FTZ R0, R107, -R0 ;  /* 0x800000006b007221 */ /* 0x000fe20000010000 */
[----:B------:R-:W-:Y:S01]  /*8c50*/  FSEL R90, R47, RZ, P5 ;  /* 0x000000ff2f5a7208 */ /* 0x000fe20002800000 */
[-C--:B------:R-:W-:Y:S01]  /*8c60*/  FFMA.FTZ R112, R112, R99.reuse, R98 ;  /* 0x0000006370707223 */ /* 0x080fe20000010062 */
[----:B------:R-:W-:Y:S01]  /*8c70*/  LOP3.LUT P5, RZ, R116, 0xff0000, RZ, 0xc0, !PT ;  /* 0x00ff000074ff7812 */ /* 0x000fe200078ac0ff */
[----:B------:R-:W-:Y:S01]  /*8c80*/  FADD.FTZ R44, R109, -R44 ;  /* 0x8000002c6d2c7221 */ /* 0x000fe20000010000 */
[----:B------:R-:W-:Y:S01]  /*8c90*/  FFMA.FTZ R99, R110, R99, R98 ;  /* 0x000000636e637223 */ /* 0x000fe20000010062 */
[----:B------:R-:W-:Y:S01]  /*8ca0*/  FSEL R91, R111, RZ, P3 ;  /* 0x000000ff6f5b7208 */ /* 0x000fe20001800000 */
[C---:B------:R-:W-:Y:S01]  /*8cb0*/  FFMA.FTZ R0, R170.reuse, R0, R79 ;  /* 0x00000000aa007223 */ /* 0x040fe2000001004f */
[C---:B------:R-:W-:Y:S01]  /*8cc0*/  ISETP.GE.U32.AND.EX P1, PT, R159.reuse, 0x1000000, PT, P1 ;  /* 0x010000009f00780c */ /* 0x040fe20003f26110 */
[----:B------:R-:W-:Y:S01]  /*8cd0*/  FFMA.FTZ R44, R170, R44, R81 ;  /* 0x0000002caa2c7223 */ /* 0x000fe20000010051 */
[----:B------:R-:W-:Y:S01]  /*8ce0*/  LOP3.LUT P6, RZ, R159, 0xff0000, RZ, 0xc0, !PT ;  /* 0x00ff00009fff7812 */ /* 0x000fe200078cc0ff */
[----:B------:R-:W-:Y:S01]  /*8cf0*/  FADD.FTZ R112, R105, -R112 ;  /* 0x8000007069707221 */ /* 0x000fe20000010000 */
[----:B------:R-:W-:Y:S01]  /*8d00*/  LOP3.LUT P3, RZ, R159, 0xff, RZ, 0xc0, !PT ;  /* 0x000000ff9fff7812 */ /* 0x000fe2000786c0ff */
[----:B------:R-:W-:Y:S01]  /*8d10*/  FADD.FTZ R99, R104, -R99 ;  /* 0x8000006368637221 */ /* 0x000fe20000010000 */
[----:B------:R-:W-:Y:S01]  /*8d20*/  FSEL R89, R45, RZ, P5 ;  /* 0x000000ff2d597208 */ /* 0x000fe20002800000 */
[----:B------:R-:W-:Y:S01]  /*8d30*/  FMUL.FTZ R0, R0, UR6 ;  /* 0x0000000600007c20 */ /* 0x000fe20008410000 */
        /* <DEDUP_REMOVED lines=25> */
[----:B------:R-:W-:Y:S02]  /*8ed0*/  F2FP.F16.F32.PACK_AB R90, R93, R90 ;  /* 0x0000005a5d5a723e */ /* 0x000fe400000000ff */
[C---:B------:R-:W-:Y:S02]  /*8ee0*/  FSEL R93, R112.reuse, RZ, P6 ;  /* 0x000000ff705d7208 */ /* 0x040fe40003000000 */
        /* <DEDUP_REMOVED lines=8> */
.L_x_2873:
[----:B------:R-:W-:Y:S05]  /*8f70*/  @!P2 BRA `(.L_x_2876) ;  /* 0x00000004002ca947 */ /* 0x000fea0003800000 */
[-CC-:B------:R-:W-:Y:S01]  /*8f80*/  FFMA.FTZ R126, R126, R99.reuse, R98.reuse ;  /* 0x000000637e7e7223 */ /* 0x180fe20000010062 */
[-CC-:B0-----:R-:W-:Y:S01]  /*8f90*/  FFMA.FTZ R45, R114, R99.reuse, R98.reuse ;  /* 0x00000063722d7223 */ /* 0x181fe20000010062 */
[-CC-:B------:R-:W-:Y:S01]  /*8fa0*/  FFMA.FTZ R47, R120, R99.reuse, R98.reuse ;  /* 0x00000063782f7223 */ /* 0x180fe20000010062 */
[-C--:B------:R-:W-:Y:S01]  /*8fb0*/  FFMA.FTZ R44, R127, R99.reuse, R98 ;  /* 0x000000637f2c7223 */ /* 0x080fe20000010062 */
[----:B------:R-:W-:Y:S01]  /*8fc0*/  FADD.FTZ R111, R111, -R126 ;  /* 0x8000007e6f6f7221 */ /* 0x000fe20000010000 */
[----:B------:R-:W-:Y:S01]  /*8fd0*/  FFMA.FTZ R0, R121, R99, R98 ;  /* 0x0000006379007223 */ /* 0x000fe20000010062 */
[----:B------:R-:W-:Y:S01]  /*8fe0*/  FADD.FTZ R49, R106, -R45 ;  /* 0x8000002d6a317221 */ /* 0x000fe20000010000 */
[----:B------:R-:W-:Y:S01]  /*8ff0*/  FADD.FTZ R45, R108, -R47 ;  /* 0x8000002f6c2d7221 */ /* 0x000fe20000010000 */
[----:B------:R-:W-:Y:S01]  /*9000*/  FMUL.FTZ R86, R170, R111 ;  /* 0x0000006faa567220 */ /* 0x000fe20000410000 */
[----:B------:R-:W-:Y:S01]  /*9010*/  FADD.FTZ R87, R113, -R44 ;  /* 0x8000002c71577221 */ /* 0x000fe20000010000 */
[----:B------:R-:W-:Y:S01]  /*9020*/  FADD.FTZ R85, R109, -R0 ;  /* 0x800000006d557221 */ /* 0x000fe20000010000 */
[----:B------:R-:W-:Y:S01]  /*9030*/  LOP3.LUT P6, RZ, R117, 0xff0000, RZ, 0xc0, !PT ;  /* 0x00ff000075ff7812 */ /* 0x000fe200078cc0ff */
[----:B------:R-:W-:Y:S01]  /*9040*/  FMUL.FTZ R0, R86, UR6 ;  /* 0x0000000656007c20 */ /* 0x000fe20008410000 */
[----:B------:R-:W-:Y:S01]  /*9050*/  LOP3.LUT P5, RZ, R159, 0xff0000, RZ, 0xc0, !PT ;  /* 0x00ff00009fff7812 */ /* 0x000fe200078ac0ff */
[C---:B------:R-:W-:Y:S01]  /*9060*/  FMUL.FTZ R87, R170.reuse, R87 ;  /* 0x00000057aa577220 */ /* 0x040fe20000410000 */
[----:B------:R-:W-:Y:S01]  /*9070*/  FMUL.FTZ R84, R170, R45 ;  /* 0x0000002daa547220 */ /* 0x000fe20000410000 */
[----:B------:R-:W-:Y:S01]  /*9080*/  ISETP.GE.U32.AND P1, PT, R116, RZ, PT ;  /* 0x000000ff7400720c */ /* 0x000fe20003f26070 */
[----:B------:R-:W-:Y:S01]  /*9090*/  FMUL.FTZ R85, R170, R85 ;  /* 0x00000055aa557220 */ /* 0x000fe20000410000 */
[----:B------:R-:W-:Y:S01]  /*90a0*/  ISETP.GE.U32.AND P3, PT, R158, RZ, PT ;  /* 0x000000ff9e00720c */ /* 0x000fe20003f66070 */
[----:B------:R-:W-:Y:S01]  /*90b0*/  FMUL.FTZ R44, R87, UR6 ;  /* 0x00000006572c7c20 */ /* 0x000fe20008410000 */
[----:B------:R-:W-:Y:S01]  /*90c0*/  FSEL R91, R0, RZ, P6 ;  /* 0x000000ff005b7208 */ /* 0x000fe20003000000 */
[----:B------:R-:W-:Y:S01]  /*90d0*/  FMUL.FTZ R50, R170, R49 ;  /* 0x00000031aa327220 */ /* 0x000fe20000410000 */
[----:B------:R-:W-:Y:S01]  /*90e0*/  FSEL R47, R0, RZ, P5 ;  /* 0x000000ff002f7208 */ /* 0x000fe20002800000 */
        /* <DEDUP_REMOVED lines=8> */
[----:B------:R-:W-:Y:S01]  /*9170*/  FFMA.FTZ R99, R110, R99, R98 ;  /* 0x000000636e637223 */ /* 0x000fe20000010062 */
[----:B------:R-:W-:Y:S01]  /*9180*/  FSEL R92, R44, RZ, P1 ;  /* 0x000000ff2c5c7208 */ /* 0x000fe20000800000 */
[----:B------:R-:W-:Y:S01]  /*9190*/  FMUL.FTZ R51, R170, R51 ;  /* 0x00000033aa337220 */ /* 0x000fe20000410000 */
[----:B------:R-:W-:Y:S01]  /*91a0*/  FSEL R88, R44, RZ, P3 ;  /* 0x000000ff2c587208 */ /* 0x000fe20001800000 */
[----:B------:R-:W-:Y:S01]  /*91b0*/  FMUL.FTZ R44, R85, UR6 ;  /* 0x00000006552c7c20 */ /* 0x000fe20008410000 */
        /* <DEDUP_REMOVED lines=8> */
[----:B------:R-:W-:Y:S01]  /*9240*/  FSEL R45, R44, RZ, P3 ;  /* 0x000000ff2c2d7208 */ /* 0x000fe20001800000 */
[----:B------:R-:W-:Y:S01]  /*9250*/  FMUL.FTZ R48, R170, R99 ;  /* 0x00000063aa307220 */ /* 0x000fe20000410000 */
[----:B------:R-:W-:-:S02]  /*9260*/  FSEL R89, R0, RZ, P6 ;  /* 0x000000ff00597208 */ /* 0x000fc40003000000 */
[----:B------:R-:W-:Y:S02]  /*9270*/  LOP3.LUT P6, RZ, R158, 0xff0000, RZ, 0xc0, !PT ;  /* 0x00ff00009eff7812 */ /* 0x000fe400078cc0ff */
[----:B------:R-:W-:Y:S01]  /*9280*/  F2FP.F16.F32.PACK_AB R47, R88, R47 ;  /* 0x0000002f582f723e */ /* 0x000fe200000000ff */
[----:B------:R-:W-:Y:S01]  /*9290*/  FMUL.FTZ R88, R51, UR6 ;  /* 0x0000000633587c20 */ /* 0x000fe20008410000 */
[----:B------:R-:W-:Y:S02]  /*92a0*/  LOP3.LUT P1, RZ, R117, 0xff00, RZ, 0xc0, !PT ;  /* 0x0000ff0075ff7812 */ /* 0x000fe4000782c0ff */
[----:B------:R-:W-:Y:S02]  /*92b0*/  F2FP.F16.F32.PACK_AB R46, R45, R46 ;  /* 0x0000002e2d2e723e */ /* 0x000fe400000000ff */
[----:B------:R-:W-:Y:S02]  /*92c0*/  LOP3.LUT P5, RZ, R116, 0xff000000, RZ, 0xc0, !PT ;  /* 0xff00000074ff7812 */ /* 0x000fe400078ac0ff */
[----:B------:R-:W-:Y:S01]  /*92d0*/  FSEL R45, R0, RZ, P6 ;  /* 0x000000ff002d7208 */ /* 0x000fe20003000000 */
[----:B------:R-:W-:Y:S01]  /*92e0*/  FMUL.FTZ R0, R48, UR6 ;  /* 0x0000000630007c20 */ /* 0x000fe20008410000 */
[----:B------:R-:W-:-:S02]  /*92f0*/  LOP3.LUT P6, RZ, R158, 0xff000000, RZ, 0xc0, !PT ;  /* 0xff0000009eff7812 */ /* 0x000fc400078cc0ff */
[----:B------:R-:W-:Y:S01]  /*9300*/  FSEL R93, R44, RZ, P1 ;  /* 0x000000ff2c5d7208 */ /* 0x000fe20000800000 */
[----:B------:R-:W-:Y:S01]  /*9310*/  FMUL.FTZ R44, R49, UR6 ;  /* 0x00000006312c7c20 */ /* 0x000fe20008410000 */
[----:B------:R-:W-:Y:S02]  /*9320*/  F2FP.F16.F32.PACK_AB R91, R92, R91 ;  /* 0x0000005b5c5b723e */ /* 0x000fe400000000ff */
[----:B------:R-:W-:Y:S02]  /*9330*/  FSEL R92, R88, RZ, P5 ;  /* 0x000000ff585c7208 */ /* 0x000fe40002800000 */
[----:B------:R-:W-:Y:S02]  /*9340*/  LOP3.LUT P1, RZ, R116, 0xff00, RZ, 0xc0, !PT ;  /* 0x0000ff0074ff7812 */ /* 0x000fe4000782c0ff */
[----:B------:R-:W-:Y:S02]  /*9350*/  LOP3.LUT P5, RZ, R158, 0xff00, RZ, 0xc0, !PT ;  /* 0x0000ff009eff7812 */ /* 0x000fe400078ac0ff */
[----:B------:R-:W-:-:S02]  /*9360*/  FSEL R94, R88, RZ, P6 ;  /* 0x000000ff585e7208 */ /* 0x000fc40003000000 */
[----:B------:R-:W-:Y:S02]  /*9370*/  LOP3.LUT P3, RZ, R116, 0xff, RZ, 0xc0, !PT ;  /* 0x000000ff74ff7812 */ /* 0x000fe4000786c0ff */
[----:B------:R-:W-:Y:S02]  /*9380*/  LOP3.LUT P6, RZ, R158, 0xff, RZ, 0xc0, !PT ;  /* 0x000000ff9eff7812 */ /* 0x000fe400078cc0ff */
        /* <DEDUP_REMOVED lines=10> */
.L_x_2876:
[-CC-:B0-----:R-:W-:Y:S01]  /*9430*/  FFMA.FTZ R46, R127, R99.reuse, R98.reuse ;  /* 0x000000637f2e7223 */ /* 0x181fe20000010062 */
[-CC-:B------:R-:W-:Y:S01]  /*9440*/  FFMA.FTZ R47, R120, R99.reuse, R98.reuse ;  /* 0x00000063782f7223 */ /* 0x180fe20000010062 */
[----:B------:R-:W-:Y:S01]  /*9450*/  ISETP.GE.U32.AND P1, PT, R116, RZ, PT ;  /* 0x000000ff7400720c */ /* 0x000fe20003f26070 */
[-C--:B------:R-:W-:Y:S01]  /*9460*/  FFMA.FTZ R45, R114, R99.reuse, R98 ;  /* 0x00000063722d7223 */ /* 0x080fe20000010062 */
[----:B------:R-:W-:Y:S01]  /*9470*/  FADD.FTZ R113, R113, -R46 ;  /* 0x8000002e71717221 */ /* 0x000fe20000010000 */
[----:B------:R-:W-:Y:S01]  /*9480*/  FADD.FTZ R47, R108, -R47 ;  /* 0x8000002f6c2f7221 */ /* 0x000fe20000010000 */
[-CC-:B------:R-:W-:Y:S01]  /*9490*/  FFMA.FTZ R126, R126, R99.reuse, R98.reuse ;  /* 0x000000637e7e7223 */ /* 0x180fe20000010062 */
[----:B------:R-:W-:Y:S01]  /*94a0*/  FFMA.FTZ R44, R121, R99, R98 ;  /* 0x00000063792c7223 */ /* 0x000fe20000010062 */
[C---:B------:R-:W-:Y:S01]  /*94b0*/  FMUL.FTZ R113, R170.reuse, R113 ;  /* 0x00000071aa717220 */ /* 0x040fe20000410000 */
[----:B------:R-:W-:Y:S01]  /*94c0*/  ISETP.GE.U32.AND.EX P5, PT, R117, 0x1000000, PT, P1 ;  /* 0x010000007500780c */ /* 0x000fe20003fa6110 */
[----:B------:R-:W-:Y:S01]  /*94d0*/  FMUL.FTZ R47, R170, R47 ;  /* 0x0000002faa2f7220 */ /* 0x000fe20000410000 */
[----:B------:R-:W-:Y:S01]  /*94e0*/  FADD.FTZ R45, R106, -R45 ;  /* 0x8000002d6a2d7221 */ /* 0x000fe20000010000 */
[----:B------:R-:W-:Y:S01]  /*94f0*/  FMUL.FTZ R113, R113, UR6 ;  /* 0x0000000671717c20 */ /* 0x000fe20008410000 */
[----:B------:R-:W-:Y:S01]  /*9500*/  FADD.FTZ R111, R111, -R126 ;  /* 0x8000007e6f6f7221 */ /* 0x000fe20000010000 */
[----:B------:R-:W-:Y:S01]  /*9510*/  FADD.FTZ R109, R109, -R44 ;  /* 0x8000002c6d6d7221 */ /* 0x000fe20000010000 */
[----:B------:R-:W-:Y:S01]  /*9520*/  FMUL.FTZ R47, R47, UR6 ;  /* 0x000000062f2f7c20 */ /* 0x000fe20008410000 */
[C---:B------:R-:W-:Y:S01]  /*9530*/  FMUL.FTZ R45, R170.reuse, R45 ;  /* 0x0000002daa2d7220 */ /* 0x040fe20000410000 */
[----:B------:R-:W-:Y:S01]  /*9540*/  FSEL R44, R113, RZ, P5 ;  /* 0x000000ff712c7208 */ /* 0x000fe20002800000 */
[----:B------:R-:W-:Y:S01]  /*9550*/  FMUL.FTZ R111, R170, R111 ;  /* 0x0000006faa6f7220 */ /* 0x000fe20000410000 */
[----:B------:R-:W-:Y:S01]  /*9560*/  LOP3.LUT P5, RZ, R117, 0xff, RZ, 0xc0, !PT ;  /* 0x000000ff75ff7812 */ /* 0x000fe200078ac0ff */
[-CC-:B------:R-:W-:Y:S01]  /*9570*/  FFMA.FTZ R0, R115, R99.reuse, R98.reuse ;  /* 0x0000006373007223 */ /* 0x180fe20000010062 */
[----:B------:R-:W-:Y:S01]  /*9580*/  FMUL.FTZ R45, R45, UR6 ;  /* 0x000000062d2d7c20 */ /* 0x000fe20008410000 */
[----:B------:R-:W-:Y:S01]  /*9590*/  FMUL.FTZ R111, R111, UR6 ;  /* 0x000000066f6f7c20 */ /* 0x000fe20008410000 */
        /* <DEDUP_REMOVED lines=52> */
.L_x_2872:
        /* <DEDUP_REMOVED lines=11> */
[----:B------:R-:W-:Y:S01]  /*9990*/  FADD.FTZ R85, R108, -R85 ;  /* 0x800000556c557221 */ /* 0x000fe20000010000 */
[----:B------:R-:W-:Y:S01]  /*99a0*/  FADD.FTZ R48, R109, -R48 ;  /* 0x800000306d307221 */ /* 0x000fe20000010000 */
[----:B------:R-:W-:Y:S01]  /*99b0*/  FFMA.FTZ R87, R170, R88, R83 ;  /* 0x00000058aa577223 */ /* 0x000fe20000010053 */
[----:B------:R-:W-:Y:S01]  /*99c0*/  FADD.FTZ R111, R111, -R126 ;  /* 0x8000007e6f6f7221 */ /* 0x000fe20000010000 */
[----:B------:R-:W-:Y:S01]  /*99d0*/  FADD.FTZ R99, R104, -R99 ;  /* 0x8000006368637221 */ /* 0x000fe20000010000 */
[----:B------:R-:W-:Y:S01]  /*99e0*/  ISETP.GE.U32.AND P1, PT, R116, RZ, PT ;  /* 0x000000ff7400720c */ /* 0x000fe20003f26070 */
[----:B------:R-:W-:Y:S01]  /*99f0*/  FADD.FTZ R51, R106, -R49 ;  /* 0x800000316a337221 */ /* 0x000fe20000010000 */
[C---:B------:R-:W-:Y:S01]  /*9a00*/  FFMA.FTZ R84, R170.reuse, R85, R80 ;  /* 0x00000055aa547223 */ /* 0x040fe20000010050 */
[----:B------:R-:W-:Y:S01]  /*9a10*/  FADD.FTZ R0, R107, -R0 ;  /* 0x800000006b007221 */ /* 0x000fe20000010000 */
[C---:B------:R-:W-:Y:S01]  /*9a20*/  FFMA.FTZ R85, R170.reuse, R48, R81 ;  /* 0x00000030aa557223 */ /* 0x040fe20000010051 */
[----:B------:R-:W-:Y:S01]  /*9a30*/  FMUL.FTZ R89, R87, UR6 ;  /* 0x0000000657597c20 */ /* 0x000fe20008410000 */
[C---:B------:R-:W-:Y:S01]  /*9a40*/  FFMA.FTZ R86, R170.reuse, R111, R82 ;  /* 0x0000006faa567223 */ /* 0x040fe20000010052 */
[C---:B------:R-:W-:Y:S01]  /*9a50*/  FFMA.FTZ R48, R170.reuse, R99, R76 ;  /* 0x00000063aa307223 */ /* 0x040fe2000001004c */
[----:B------:R-:W-:Y:S01]  /*9a60*/  ISETP.GE.U32.AND.EX P1, PT, R117, 0x1000000, PT, P1 ;  /* 0x010000007500780c */ /* 0x000fe20003f26110 */
[C---:B------:R-:W-:Y:S01]  /*9a70*/  FFMA.FTZ R50, R170.reuse, R51, R78 ;  /* 0x00000033aa327223 */ /* 0x040fe2000001004e */
[----:B------:R-:W-:Y:S01]  /*9a80*/  FADD.FTZ R112, R105, -R112 ;  /* 0x8000007069707221 */ /* 0x000fe20000010000 */
[----:B------:R-:W-:Y:S01]  /*9a90*/  FFMA.FTZ R51, R170, R0, R79 ;  /* 0x00000000aa337223 */ /* 0x000fe2000001004f */
[----:B------:R-:W-:Y:S01]  /*9aa0*/  FMUL.FTZ R88, R86, UR6 ;  /* 0x0000000656587c20 */ /* 0x000fe20008410000 */
[----:B------:R-:W-:Y:S01]  /*9ab0*/  FMUL.FTZ R0, R48, UR6 ;  /* 0x0000000630007c20 */ /* 0x000fe20008410000 */
[----:B------:R-:W-:Y:S01]  /*9ac0*/  FSEL R97, R89, RZ, P1 ;  /* 0x000000ff59617208 */ /* 0x000fe20000800000 */
[----:B------:R-:W-:Y:S01]  /*9ad0*/  FMUL.FTZ R89, R50, UR6 ;  /* 0x0000000632597c20 */ /* 0x000fe20008410000 */
[----:B------:R-:W-:Y:S01]  /*9ae0*/  LOP3.LUT P5, RZ, R117, 0xff0000, RZ, 0xc0, !PT ;  /* 0x00ff000075ff7812 */ /* 0x000fe200078ac0ff */
[----:B------:R-:W-:Y:S01]  /*9af0*/  FFMA.FTZ R49, R170, R112, R77 ;  /* 0x00000070aa317223 */ /* 0x000fe2000001004d */
        /* <DEDUP_REMOVED lines=22> */
.L_x_2878:
[-CC-:B0-----:R-:W-:Y:S01]  /*9c60*/  FFMA.FTZ R90, R127, R99.reuse, R98.reuse ;  /* 0x000000637f5a7223 */ /* 0x181fe20000010062 */
[-CC-:B------:R-:W-:Y:S01]  /*9c70*/  FFMA.FTZ R91, R120, R99.reuse, R98.reuse ;  /* 0x00000063785b7223 */ /* 0x180fe20000010062 */
[-CC-:B------:R-:W-:Y:S01]  /*9c80*/  FFMA.FTZ R88, R121, R99.reuse, R98.reuse ;  /* 0x0000006379587223 */ /* 0x180fe20000010062 */
[-C--:B------:R-:W-:Y:S01]  /*9c90*/  FFMA.FTZ R126, R126, R99.reuse, R98 ;  /* 0x000000637e7e7223 */ /* 0x080fe20000010062 */
[----:B------:R-:W-:Y:S01]  /*9ca0*/  FADD.FTZ R90, R113, -R90 ;  /* 0x8000005a715a7221 */ /* 0x000fe20000010000 */
[-CC-:B------:R-:W-:Y:S01]  /*9cb0*/  FFMA.FTZ R112, R112, R99.reuse, R98.reuse ;  /* 0x0000006370707223 */ /* 0x180fe20000010062 */
[-CC-:B------:R-:W-:Y:S01]  /*9cc0*/  FFMA.FTZ R89, R114, R99.reuse, R98.reuse ;  /* 0x0000006372597223 */ /* 0x180fe20000010062 */
[-C--:B------:R-:W-:Y:S01]  /*9cd0*/  FFMA.FTZ R0, R115, R99.reuse, R98 ;  /* 0x0000006373007223 */ /* 0x080fe20000010062 */
        /* <DEDUP_REMOVED lines=8> */
[----:B------:R-:W-:Y:S01]  /*9d60*/  ISETP.GE.U32.AND P1, PT, R116, RZ, PT ;  /* 0x000000ff7400720c */ /* 0x000fe20003f26070 */
[----:B------:R-:W-:Y:S01]  /*9d70*/  FADD.FTZ R112, R105, -R112 ;  /* 0x8000007069707221 */ /* 0x000fe20000010000 */
[----:B------:R-:W-:Y:S01]  /*9d80*/  FADD.FTZ R89, R106, -R89 ;  /* 0x800000596a597221 */ /* 0x000fe20000010000 */
        /* <DEDUP_REMOVED lines=35> */
.L_x_2877:
        /* <DEDUP_REMOVED lines=12> */
[----:B------:R-:W-:Y:S01]  /*a080*/  FMUL.FTZ R87, R170, R87 ;  /* 0x00000057aa577220 */ /* 0x000fe20000410000 */
[----:B------:R-:W-:Y:S01]  /*a090*/  FADD.FTZ R99, R104, -R99 ;  /* 0x8000006368637221 */ /* 0x000fe20000010000 */
[----:B------:R-:W-:Y:S01]  /*a0a0*/  FADD.FTZ R51, R106, -R51 ;  /* 0x800000336a337221 */ /* 0x000fe20000010000 */
[----:B------:R-:W-:Y:S01]  /*a0b0*/  FADD.FTZ R109, R109, -R48 ;  /* 0x800000306d6d7221 */ /* 0x000fe20000010000 */
[----:B------:R-:W-:Y:S01]  /*a0c0*/  FMUL.FTZ R89, R87, UR6 ;  /* 0x0000000657597c20 */ /* 0x000fe20008410000 */
[----:B------:R-:W-:Y:S01]  /*a0d0*/  FADD.FTZ R85, R108, -R85 ;  /* 0x800000556c557221 */ /* 0x000fe20000010000 */
[C---:B------:R-:W-:Y:S01]  /*a0e0*/  FMUL.FTZ R86, R170.reuse, R111 ;  /* 0x0000006faa567220 */ /* 0x040fe20000410000 */
[C---:B------:R-:W-:Y:S01]  /*a0f0*/  FMUL.FTZ R48, R170.reuse, R99 ;  /* 0x00000063aa307220 */ /* 0x040fe20000410000 */
[----:B------:R-:W-:Y:S01]  /*a100*/  ISETP.GE.U32.AND.EX P1, PT, R117, 0x1000000, PT, P1 ;  /* 0x010000007500780c */ /* 0x000fe20003f26110 */
[C---:B------:R-:W-:Y:S01]  /*a110*/  FMUL.FTZ R50, R170.reuse, R51 ;  /* 0x00000033aa327220 */ /* 0x040fe20000410000 */
[----:B------:R-:W-:Y:S01]  /*a120*/  FADD.FTZ R49, R105, -R112 ;  /* 0x8000007069317221 */ /* 0x000fe20000010000 */
[----:B------:R-:W-:Y:S01]  /*a130*/  FADD.FTZ R107, R107, -R0 ;  /* 0x800000006b6b7221 */ /* 0x000fe20000010000 */
[----:B------:R-:W-:Y:S01]  /*a140*/  FMUL.FTZ R84, R170, R85 ;  /* 0x00000055aa547220 */ /* 0x000fe20000410000 */
        /* <DEDUP_REMOVED lines=30> */
.L_x_2879:
        /* <DEDUP_REMOVED lines=52> */
[----:B------:R-:W-:-:S07]  /*a670*/  F2FP.F16.F32.PACK_AB R88, R105, R88 ;  /* 0x000000586958723e */ /* 0x000fce00000000ff */
.L_x_2875:
        /* <DEDUP_REMOVED lines=75> */
.L_x_2845:
        /* <DEDUP_REMOVED lines=24> */
.L_x_2881:
        /* <DEDUP_REMOVED lines=13> */
.L_x_4879:


//--------------------- .text._ZN10layer_norm31ln_parallel_residual_bwd_kernelINS_13Kernel_traitsIf6__halffS2_fjLj8192ELj1ELj1ELj8ELj16ENS_18Kernel_traits_baseILj8192EfS2_fS2_fjLj256EEEEELb0ELb0ELb0EEEvNS_9BwdParamsE --------------------------
	.section	.text._ZN10layer_norm31ln_parallel_residual_bwd_kernelINS_13Kernel_traitsIf6__halffS2_fjLj8192ELj1ELj1ELj8ELj16ENS_18Kernel_traits_baseILj8192EfS2_fS2_fjLj256EEEEELb0ELb0ELb0EEEvNS_9BwdParamsE,"ax",@progbits
	.align	128
        .global         _ZN10layer_norm31ln_parallel_residual_bwd_kernelINS_13Kernel_traitsIf6__halffS2_fjLj8192ELj1ELj1ELj8ELj16ENS_18Kernel_traits_baseILj8192EfS2_fS2_fjLj256EEEEELb0ELb0ELb0EEEvNS_9BwdParamsE
        .type           _ZN10layer_norm31ln_parallel_residual_bwd_kernelINS_13Kernel_traitsIf6__halffS2_fjLj8192ELj1ELj1ELj8ELj16ENS_18Kernel_traits_baseILj8192EfS2_fS2_fjLj256EEEEELb0ELb0ELb0EEEvNS_9BwdParamsE,@function
        .size           _ZN10layer_norm31ln_parallel_residual_bwd_kernelINS_13Kernel_traitsIf6__halffS2_fjLj8192ELj1ELj1ELj8ELj16ENS_18Kernel_traits_baseILj8192EfS2_fS2_fjLj256EEEEELb0ELb0ELb0EEEvNS_9BwdParamsE,(.L_x_4880 - _ZN10layer_norm31ln_parallel_residual_bwd_kernelINS_13Kernel_traitsIf6__halffS2_fjLj8192ELj1ELj1ELj8ELj16ENS_18Kernel_traits_baseILj8192EfS2_fS2_fjLj256EEEEELb0ELb0ELb0EEEvNS_9BwdParamsE)
        .other          _ZN10layer_norm31ln_parallel_residual_bwd_kernelINS_13Kernel_traitsIf6__halffS2_fjLj8192ELj1ELj1ELj8ELj16ENS_18Kernel_traits_baseILj8192EfS2_fS2_fjLj256EEEEELb0ELb0ELb0EEEvNS_9BwdParamsE,@"STO_CUDA_ENTRY STV_DEFAULT"
_ZN10layer_norm31ln_parallel_residual_bwd_kernelINS_13Kernel_traitsIf6__halffS2_fjLj8192ELj1ELj1ELj8ELj16ENS_18Kernel_traits_baseILj8192EfS2_fS2_fjLj256EEEEELb0ELb0ELb0EEEvNS_9BwdParamsE:
.text._ZN10layer_norm31ln_parallel_residual_bwd_kernelINS_13Kernel_traitsIf6__halffS2_fjLj8192ELj1ELj1ELj8ELj16ENS_18Kernel_traits_baseILj8192EfS2_fS2_fjLj256EEEEELb0ELb0ELb0EEEvNS_9BwdParamsE:
        /* <DEDUP_REMOVED lines=265> */
.L_x_2933:
        /* <DEDUP_REMOVED lines=28> */
[----:B------:R-:W4:Y:S04]  /*1250*/  LDL.LU R220, [R1+0x14] ;  /* 0x0000140001dc7983 */ /* 0x000f280000300800 */
[----:B------:R-:W3:Y:S03]  /*1260*/  LDL R27, [R1+0x114] ;  /* 0x00011400011b7983 */ /* 0x000ee60000100800 */
[----:B------:R-:W1:Y:S01]  /*1270*/  LDC.64 R18, c[0x0][0x428] ;  /* 0x00010a00ff127b82 */ /* 0x000e620000000a00 */
[----:B------:R-:W3:Y:S04]  /*1280*/  LDL R28, [R1+0xf8] ;  /* 0x0000f800011c7983 */ /* 0x000ee80000100800 */
[----:B------:R-:W3:Y:S01]  /*1290*/  LDL.LU R159, [R1+0x18] ;  /* 0x00001800019f7983 */ /* 0x000ee20000300800 */
[----:B0-----:R-:W-:-:S03]  /*12a0*/  IMAD.WIDE.U32 R144, R2, 0x10, R144 ;  /* 0x0000001002907825 */ /* 0x001fc600078e0090 */
[----:B------:R-:W3:Y:S04]  /*12b0*/  LDL R158, [R1+0x118] ;  /* 0x00011800019e7983 */ /* 0x000ee80000100800 */
[----:B------:R-:W3:Y:S01]  /*12c0*/  LDL R169, [R1+0xfc] ;  /* 0x0000fc0001a97983 */ /* 0x000ee20000100800 */
[----:B-1----:R-:W-:-:S03]  /*12d0*/  IMAD.WIDE.U32 R16, R2, 0x20, R16 ;  /* 0x0000002002107825 */ /* 0x002fc600078e0010 */
[----:B------:R-:W3:Y:S04]  /*12e0*/  LDL.LU R168, [R1+0x1c] ;  /* 0x00001c0001a87983 */ /* 0x000ee80000300800 */
[----:B------:R-:W2:Y:S01]  /*12f0*/  LDG.E.128 R144, desc[UR16][R144.64] ;  /* 0x0000001090907981 */ /* 0x000ea2000c1e1d00 */
[----:B------:R-:W-:-:S03]  /*1300*/  IMAD.WIDE.U32 R18, R2, 0x10, R18 ;  /* 0x0000001002127825 */ /* 0x000fc600078e0012 */
[----:B------:R-:W4:Y:S04]  /*1310*/  LDG.E.128 R152, desc[UR16][R16.64] ;  /* 0x0000001010987981 */ /* 0x000f28000c1e1d00 */
[----:B------:R-:W3:Y:S04]  /*1320*/  LDL R171, [R1+0x11c] ;  /* 0x00011c0001ab7983 */ /* 0x000ee80000100800 */
[----:B------:R-:W3:Y:S04]  /*1330*/  LDL R170, [R1+0xe0] ;  /* 0x0000e00001aa7983 */ /* 0x000ee80000100800 */
[----:B------:R-:W3:Y:S04]  /*1340*/  LDL.LU R178, [R1] ;  /* 0x0000000001b27983 */ /* 0x000ee80000300800 */
[----:B------:R-:W3:Y:S04]  /*1350*/  LDL R179, [R1+0x100] ;  /* 0x0001000001b37983 */ /* 0x000ee80000100800 */
[----:B------:R-:W3:Y:S04]  /*1360*/  LDL R252, [R1+0xe4] ;  /* 0x0000e40001fc7983 */ /* 0x000ee80000100800 */
[----:B------:R-:W3:Y:S04]  /*1370*/  LDG.E.128 R140, desc[UR16][R18.64] ;  /* 0x00000010128c7981 */ /* 0x000ee8000c1e1d00 */
[----:B------:R-:W3:Y:S04]  /*1380*/  LDL.LU R223, [R1+0x4] ;  /* 0x0000040001df7983 */ /* 0x000ee80000300800 */
[----:B------:R-:W3:Y:S04]  /*1390*/  LDL R222, [R1+0x104] ;  /* 0x0001040001de7983 */ /* 0x000ee80000100800 */
[----:B------:R-:W3:Y:S04]  /*13a0*/  LDL R18, [R1+0xf0] ;  /* 0x0000f00001127983 */ /* 0x000ee80000100800 */
[----:B------:R-:W3:Y:S01]  /*13b0*/  LDL.LU R19, [R1+0x10] ;  /* 0x0000100001137983 */ /* 0x000ee20000300800 */
[----:B------:R-:W-:-:S03]  /*13c0*/  ISETP.NE.U32.AND P0, PT, RZ, UR18, PT ;  /* 0x00000012ff007c0c */ /* 0x000fc6000bf05070 */
[----:B------:R0:W3:Y:S01]  /*13d0*/  LDG.E.128 R148, desc[UR16][R16.64+0x10] ;  /* 0x0000101010947981 */ /* 0x0000e2000c1e1d00 */
[----:B------:R-:W-:-:S13]  /*13e0*/  ISETP.NE.AND.EX P0, PT, RZ, UR19, PT, P0 ;  /* 0x00000013ff007c0c */ /* 0x000fda000bf05300 */
[----:B0-----:R-:W0:Y:S02]  /*13f0*/  @P0 LDC.64 R16, c[0x0][0x438] ;  /* 0x00010e00ff100b82 */ /* 0x001e240000000a00 */
[----:B0-----:R-:W-:-:S05]  /*1400*/  @P0 IMAD.WIDE.U32 R16, R2, 0x20, R16 ;  /* 0x0000002002100825 */ /* 0x001fca00078e0010 */
[----:B------:R-:W5:Y:S04]  /*1410*/  @P0 LDG.E.128 R64, desc[UR16][R16.64] ;  /* 0x0000001010400981 */ /* 0x000f68000c1e1d00 */
[----:B------:R2:W5:Y:S02]  /*1420*/  @P0 LDG.E.128 R60, desc[UR16][R16.64+0x10] ;  /* 0x00001010103c0981 */ /* 0x000564000c1e1d00 */
[----:B--2---:R-:W-:Y:S02]  /*1430*/  HADD2.F32 R16, -RZ, R144.H0_H0 ;  /* 0x20000090ff107230 */ /* 0x004fe40000004100 */
[----:B----4-:R-:W-:-:S04]  /*1440*/  FADD.FTZ R0, R152, -UR24 ;  /* 0x8000001898007e21 */ /* 0x010fc80008010000 */
[----:B------:R-:W-:Y:S01]  /*1450*/  FMUL.FTZ R0, R0, UR23 ;  /* 0x0000001700007c20 */ /* 0x000fe20008410000 */
[----:B------:R-:W-:-:S03]  /*1460*/  FADD.FTZ R96, R96, R16 ;  /* 0x0000001060607221 */ /* 0x000fc60000010000 */
[----:B------:R-:W-:Y:S01]  /*1470*/  FFMA.FTZ R188, R0, R16, R188 ;  /* 0x0000001000bc7223 */ /* 0x000fe200000100bc */
[----:B---3--:R-:W-:-:S05]  /*1480*/  HADD2.F32 R7, -RZ, R140.H0_H0 ;  /* 0x2000008cff077230 */ /* 0x008fca0000004100 */
[----:B------:R-:W-:Y:S01]  /*1490*/  FADD.FTZ R224, R224, R7 ;  /* 0x00000007e0e07221 */ /* 0x000fe20000010000 */
[----:B------:R-:W-:Y:S01]  /*14a0*/  FMUL.FTZ R17, R18, R16 ;  /* 0x0000001012117220 */ /* 0x000fe20000410000 */
[----:B------:R-:W-:Y:S02]  /*14b0*/  HADD2.F32 R18, -RZ, R144.H1_H1 ;  /* 0x30000090ff127230 */ /* 0x000fe40000004100 */
[-C--:B------:R-:W-:Y:S01]  /*14c0*/  FFMA.FTZ R19, R0, R7.reuse, R19 ;  /* 0x0000000700137223 */ /* 0x080fe20000010013 */
[----:B------:R-:W-:Y:S01]  /*14d0*/  FFMA.FTZ R7, R186, R7, R17 ;  /* 0x00000007ba077223 */ /* 0x000fe20000010011 */
[----:B------:R-:W-:Y:S01]  /*14e0*/  FADD.FTZ R17, R153, -UR24 ;  /* 0x8000001899117e21 */ /* 0x000fe20008010000 */
[----:B------:R-:W-:Y:S02]  /*14f0*/  HADD2.F32 R16, -RZ, R140.H1_H1 ;  /* 0x3000008cff107230 */ /* 0x000fe40000004100 */
[----:B------:R0:W-:Y:S01]  /*1500*/  STL [R1+0x10], R19 ;  /* 0x0000101301007387 */ /* 0x0001e20000100800 */
[----:B------:R-:W-:-:S02]  /*1510*/  FMUL.FTZ R17, R17, UR23 ;  /* 0x0000001711117c20 */ /* 0x000fc40008410000 */
[----:B------:R-:W-:Y:S02]  /*1520*/  FADD.FTZ R225, R225, R16 ;  /* 0x00000010e1e17221 */ /* 0x000fe40000010000 */
[----:B------:R-:W-:Y:S01]  /*1530*/  FFMA.FTZ R220, R17, R16, R220 ;  /* 0x0000001011dc7223 */ /* 0x000fe200000100dc */
[----:B0-----:R-:W-:-:S04]  /*1540*/  FMUL.FTZ R19, R187, R18 ;  /* 0x00000012bb137220 */ /* 0x001fc80000410000 */
[----:B------:R-:W-:Y:S01]  /*1550*/  FFMA.FTZ R16, R27, R16, R19 ;  /* 0x000000101b107223 */ /* 0x000fe20000010013 */
[----:B------:R-:W-:Y:S01]  /*1560*/  FADD.FTZ R19, R154, -UR24 ;  /* 0x800000189a137e21 */ /* 0x000fe20008010000 */
[----:B------:R-:W-:Y:S02]  /*1570*/  HADD2.F32 R27, -RZ, R145.H0_H0 ;  /* 0x20000091ff1b7230 */ /* 0x000fe40000004100 */
[----:B------:R-:W-:Y:S01]  /*1580*/  FADD.FTZ R97, R97, R18 ;  /* 0x0000001261617221 */ /* 0x000fe20000010000 */
[----:B------:R-:W-:Y:S01]  /*1590*/  FFMA.FTZ R189, R17, R18, R189 ;  /* 0x0000001211bd7223 */ /* 0x000fe200000100bd */
[----:B------:R-:W-:Y:S01]  /*15a0*/  FMUL.FTZ R19, R19, UR23 ;  /* 0x0000001713137c20 */ /* 0x000fe20008410000 */
[----:B------:R-:W-:Y:S02]  /*15b0*/  HADD2.F32 R18, -RZ, R141.H0_H0 ;  /* 0x2000008dff127230 */ /* 0x000fe40000004100 */
[-C--:B------:R-:W-:Y:S01]  /*15c0*/  FMUL.FTZ R28, R28, R27.reuse ;  /* 0x0000001b1c1c7220 */ /* 0x080fe20000410000 */
[----:B------:R-:W-:Y:S01]  /*15d0*/  FADD.FTZ R98, R98, R27 ;  /* 0x0000001b62627221 */ /* 0x000fe20000010000 */
[----:B------:R-:W-:Y:S01]  /*15e0*/  FFMA.FTZ R190, R19, R27, R190 ;  /* 0x0000001b13be7223 */ /* 0x000fe200000100be */
[----:B------:R-:W-:Y:S01]  /*15f0*/  FADD.FTZ R27, R155, -UR24 ;  /* 0x800000189b1b7e21 */ /* 0x000fe20008010000 */
[----:B------:R-:W-:-:S02]  /*1600*/  HADD2.F32 R140, -RZ, R145.H1_H1 ;  /* 0x30000091ff8c7230 */ /* 0x000fc40000004100 */
[----:B------:R-:W-:Y:S01]  /*1610*/  FADD.FTZ R226, R226, R18 ;  /* 0x00000012e2e27221 */ /* 0x000fe20000010000 */
[-C--:B------:R-:W-:Y:S01]  /*1620*/  FFMA.FTZ R159, R19, R18.reuse, R159 ;  /* 0x00000012139f7223 */ /* 0x080fe2000001009f */
[----:B------:R-:W-:Y:S01]  /*1630*/  FFMA.FTZ R18, R158, R18, R28 ;  /* 0x000000129e127223 */ /* 0x000fe2000001001c */
[----:B------:R-:W-:Y:S02]  /*1640*/  HADD2.F32 R141, -RZ, R141.H1_H1 ;  /* 0x3000008dff8d7230 */ /* 0x000fe40000004100 */
[----:B------:R-:W-:Y:S01]  /*1650*/  FMUL.FTZ R28, R27, UR23 ;  /* 0x000000171b1c7c20 */ /* 0x000fe20008410000 */
[-C--:B------:R-:W-:Y:S01]  /*1660*/  FMUL.FTZ R27, R169, R140.reuse ;  /* 0x0000008ca91b7220 */ /* 0x080fe20000410000 */
[----:B------:R-:W-:Y:S02]  /*1670*/  STL [R1+0x14], R220 ;  /* 0x000014dc01007387 */ /* 0x000fe40000100800 */
[CC--:B------:R-:W-:Y:S01]  /*1680*/  FFMA.FTZ R168, R28.reuse, R141.reuse, R168 ;  /* 0x0000008d1ca87223 */ /* 0x0c0fe200000100a8 */
[----:B------:R-:W-:Y:S01]  /*1690*/  FFMA.FTZ R27, R171, R141, R27 ;  /* 0x0000008dab1b7223 */ /* 0x000fe2000001001b */
[----:B------:R0:W-:Y:S04]  /*16a0*/  STL [R1+0x18], R159 ;  /* 0x0000189f01007387 */ /* 0x0001e80000100800 */
[----:B------:R-:W2:Y:S04]  /*16b0*/  LDL R171, [R1+0xe8] ;  /* 0x0000e80001ab7983 */ /* 0x000ea80000100800 */
[----:B------:R-:W3:Y:S04]  /*16c0*/  LDL.LU R155, [R1+0x8] ;  /* 0x00000800019b7983 */ /* 0x000ee80000300800 */
[----:B------:R1:W-:Y:S04]  /*16d0*/  STL [R1+0x1c], R168 ;  /* 0x00001ca801007387 */ /* 0x0003e80000100800 */
[----:B------:R-:W4:Y:S04]  /*16e0*/  LDL R154, [R1+0x108] ;  /* 0x00010800019a7983 */ /* 0x000f280000100800 */
[----:B------:R-:W4:Y:S04]  /*16f0*/  LDL R153, [R1+0xec] ;  /* 0x0000ec0001997983 */ /* 0x000f280000100800 */
[----:B------:R-:W4:Y:S04]  /*1700*/  LDL.LU R152, [R1+0xc] ;  /* 0x00000c0001987983 */ /* 0x000f280000300800 */
[----:B------:R-:W4:Y:S01]  /*1710*/  LDL R145, [R1+0x10c] ;  /* 0x00010c0001917983 */ /* 0x000f220000100800 */
[----:B------:R-:W-:Y:S01]  /*1720*/  FADD.FTZ R99, R99, R140 ;  /* 0x0000008c63637221 */ /* 0x000fe20000010000 */
[----:B------:R-:W-:Y:S01]  /*1730*/  FFMA.FTZ R191, R28, R140, R191 ;  /* 0x0000008c1cbf7223 */ /* 0x000fe200000100bf */
[----:B------:R-:W-:Y:S01]  /*1740*/  FADD.FTZ R144, R148, -UR24 ;  /* 0x8000001894907e21 */ /* 0x000fe20008010000 */
[----:B------:R-:W-:-:S02]  /*1750*/  HADD2.F32 R140, -RZ, R146.H0_H0 ;  /* 0x20000092ff8c7230 */ /* 0x000fc40000004100 */
[----:B------:R-:W-:Y:S01]  /*1760*/  FADD.FTZ R227, R227, R141 ;  /* 0x0000008de3e37221 */ /* 0x000fe20000010000 */
[----:B------:R-:W-:Y:S02]  /*1770*/  HADD2.F32 R141, -RZ, R142.H0_H0 ;  /* 0x2000008eff8d7230 */ /* 0x000fe40000004100 */
[----:B0-----:R-:W-:Y:S01]  /*1780*/  FMUL.FTZ R159, R144, UR23 ;  /* 0x00000017909f7c20 */ /* 0x001fe20008410000 */
[-C--:B------:R-:W-:Y:S01]  /*1790*/  FMUL.FTZ R144, R170, R140.reuse ;  /* 0x0000008caa907220 */ /* 0x080fe20000410000 */
[----:B------:R-:W-:Y:S01]  /*17a0*/  FADD.FTZ R92, R92, R140 ;  /* 0x0000008c5c5c7221 */ /* 0x000fe20000010000 */
[----:B------:R-:W-:Y:S01]  /*17b0*/  FADD.FTZ R216, R216, R141 ;  /* 0x0000008dd8d87221 */ /* 0x000fe20000010000 */
[-C--:B------:R-:W-:Y:S01]  /*17c0*/  FFMA.FTZ R178, R159, R141.reuse, R178 ;  /* 0x0000008d9fb27223 */ /* 0x080fe200000100b2 */
[----:B------:R-:W-:Y:S01]  /*17d0*/  FFMA.FTZ R158, R179, R141, R144 ;  /* 0x0000008db39e7223 */ /* 0x000fe20000010090 */
[----:B------:R-:W-:Y:S01]  /*17e0*/  FFMA.FTZ R124, R159, R140, R124 ;  /* 0x0000008c9f7c7223 */ /* 0x000fe2000001007c */
[----:B------:R-:W-:-:S02]  /*17f0*/  HADD2.F32 R140, -RZ, R146.H1_H1 ;  /* 0x30000092ff8c7230 */ /* 0x000fc40000004100 */
[----:B------:R-:W-:Y:S01]  /*1800*/  FADD.FTZ R141, R149, -UR24 ;  /* 0x80000018958d7e21 */ /* 0x000fe20008010000 */
[----:B------:R-:W-:-:S03]  /*1810*/  HADD2.F32 R142, -RZ, R142.H1_H1 ;  /* 0x3000008eff8e7230 */ /* 0x000fc60000004100 */
[----:B------:R-:W-:Y:S01]  /*1820*/  FMUL.FTZ R169, R141, UR23 ;  /* 0x000000178da97c20 */ /* 0x000fe20008410000 */
[----:B------:R-:W-:Y:S01]  /*1830*/  FMUL.FTZ R141, R252, R140 ;  /* 0x0000008cfc8d7220 */ /* 0x000fe20000410000 */
[----:B------:R-:W-:Y:S01]  /*1840*/  FADD.FTZ R217, R217, R142 ;  /* 0x0000008ed9d97221 */ /* 0x000fe20000010000 */
[----:B------:R-:W-:Y:S01]  /*1850*/  FADD.FTZ R93, R93, R140 ;  /* 0x0000008c5d5d7221 */ /* 0x000fe20000010000 */
[CC--:B------:R-:W-:Y:S01]  /*1860*/  FFMA.FTZ R223, R169.reuse, R142.reuse, R223 ;  /* 0x0000008ea9df7223 */ /* 0x0c0fe200000100df */
[----:B-1----:R-:W-:Y:S01]  /*1870*/  FFMA.FTZ R168, R222, R142, R141 ;  /* 0x0000008edea87223 */ /* 0x002fe2000001008d */
[----:B------:R-:W-:Y:S01]  /*1880*/  FFMA.FTZ R125, R169, R140, R125 ;  /* 0x0000008ca97d7223 */ /* 0x000fe2000001007d */
[----:B------:R-:W-:Y:S01]  /*1890*/  FADD.FTZ R142, R150, -UR24 ;  /* 0x80000018968e7e21 */ /* 0x000fe20008010000 */
[----:B------:R-:W-:Y:S02]  /*18a0*/  HADD2.F32 R140, -RZ, R147.H0_H0 ;  /* 0x20000093ff8c7230 */ /* 0x000fe40000004100 */
[----:B------:R-:W-:-:S02]  /*18b0*/  HADD2.F32 R141, -RZ, R143.H0_H0 ;  /* 0x2000008fff8d7230 */ /* 0x000fc40000004100 */
[----:B------:R-:W-:Y:S01]  /*18c0*/  FMUL.FTZ R170, R142, UR23 ;  /* 0x000000178eaa7c20 */ /* 0x000fe20008410000 */
[----:B------:R-:W-:Y:S02]  /*18d0*/  FADD.FTZ R94, R94, R140 ;  /* 0x0000008c5e5e7221 */ /* 0x000fe40000010000 */
[----:B------:R-:W-:Y:S01]  /*18e0*/  FADD.FTZ R218, R218, R141 ;  /* 0x0000008ddada7221 */ /* 0x000fe20000010000 */
[----:B------:R-:W-:Y:S01]  /*18f0*/  FFMA.FTZ R126, R170, R140, R126 ;  /* 0x0000008caa7e7223 */ /* 0x000fe2000001007e */
[----:B------:R0:W-:Y:S01]  /*1900*/  STL [R1], R178 ;  /* 0x000000b201007387 */ /* 0x0001e20000100800 */
[----:B------:R-:W-:-:S03]  /*1910*/  HADD2.F32 R143, -RZ, R143.H1_H1 ;  /* 0x3000008fff8f7230 */ /* 0x000fc60000004100 */
[----:B------:R1:W-:Y:S01]  /*1920*/  STL [R1+0x4], R223 ;  /* 0x000004df01007387 */ /* 0x0003e20000100800 */
[----:B------:R-:W-:Y:S01]  /*1930*/  IADD3 R220, PT, PT, R2, 0x100, RZ ;  /* 0x0000010002dc7810 */ /* 0x000fe20007ffe0ff */
[----:B------:R-:W-:Y:S01]  /*1940*/  FADD.FTZ R219, R219, R143 ;  /* 0x0000008fdbdb7221 */ /* 0x000fe20000010000 */
[----:B--2---:R-:W-:Y:S01]  /*1950*/  FMUL.FTZ R142, R171, R140 ;  /* 0x0000008cab8e7220 */ /* 0x004fe20000410000 */
[----:B------:R-:W-:Y:S02]  /*1960*/  HADD2.F32 R140, -RZ, R147.H1_H1 ;  /* 0x30000093ff8c7230 */ /* 0x000fe40000004100 */
[-C--:B---3--:R-:W-:Y:S01]  /*1970*/  FFMA.FTZ R155, R170, R141.reuse, R155 ;  /* 0x0000008daa9b7223 */ /* 0x088fe2000001009b */
[----:B----4-:R-:W-:Y:S01]  /*1980*/  FFMA.FTZ R171, R154, R141, R142 ;  /* 0x0000008d9aab7223 */ /* 0x010fe2000001008e */
[----:B------:R-:W-:-:S04]  /*1990*/  FADD.FTZ R141, R151, -UR24 ;  /* 0x80000018978d7e21 */ /* 0x000fc80008010000 */
[----:B0-----:R-:W-:Y:S01]  /*19a0*/  FMUL.FTZ R178, R141, UR23 ;  /* 0x000000178db27c20 */ /* 0x001fe20008410000 */
        /* <DEDUP_REMOVED lines=22> */
[----:B-1----:R-:W-:-:S07]  /*1b10*/  FADD.FTZ R186, R141, R179 ;  /* 0x000000b38dba7221 */ /* 0x002fce0000010000 */
.L_x_2884:
[----:B----4-:R-:W-:Y:S05]  /*1b20*/  BSYNC.RECONVERGENT B0 ;  /* 0x0000000000007941 */ /* 0x010fea0003800200 */
.L_x_2883:
        /* <DEDUP_REMOVED lines=30> */
[----:B--2---:R-:W-:Y:S02]  /*1d10*/  HADD2.F32 R14, -RZ, R144.H0_H0 ;  /* 0x20000090ff0e7230 */ /* 0x004fe40000004100 */
[----:B---3--:R-:W-:-:S03]  /*1d20*/  FADD.FTZ R6, R152, -UR24 ;  /* 0x8000001898067e21 */ /* 0x008fc60008010000 */
[----:B------:R-:W-:Y:S01]  /*1d30*/  FMUL.FTZ R15, R25, R14 ;  /* 0x0000000e190f7220 */ /* 0x000fe20000410000 */
[----:B------:R-:W-:Y:S01]  /*1d40*/  HADD2.F32 R20, -RZ, R144.H1_H1 ;  /* 0x30000090ff147230 */ /* 0x000fe20000004100 */
[----:B------:R-:W2:Y:S01]  /*1d50*/  LDL R152, [R1+0xac] ;  /* 0x0000ac0001987983 */ /* 0x000ea20000100800 */
[----:B------:R-:W-:Y:S01]  /*1d60*/  FMUL.FTZ R6, R6, UR23 ;  /* 0x0000001706067c20 */ /* 0x000fe20008410000 */
[----:B----4-:R-:W-:-:S05]  /*1d70*/  HADD2.F32 R5, -RZ, R140.H0_H0 ;  /* 0x2000008cff057230 */ /* 0x010fca0000004100 */
[----:B------:R-:W-:Y:S01]  /*1d80*/  FADD.FTZ R212, R212, R5 ;  /* 0x00000005d4d47221 */ /* 0x000fe20000010000 */
[-C--:B------:R-:W-:Y:S01]  /*1d90*/  FFMA.FTZ R248, R6, R5.reuse, R248 ;  /* 0x0000000506f87223 */ /* 0x080fe200000100f8 */
[----:B------:R-:W-:Y:S01]  /*1da0*/  FFMA.FTZ R5, R157, R5, R15 ;  /* 0x000000059d057223 */ /* 0x000fe2000001000f */
[----:B------:R-:W-:Y:S01]  /*1db0*/  FADD.FTZ R15, R153, -UR24 ;  /* 0x80000018990f7e21 */ /* 0x000fe20008010000 */
[----:B------:R-:W-:Y:S01]  /*1dc0*/  FMUL.FTZ R21, R156, R20 ;  /* 0x000000149c157220 */ /* 0x000fe20000410000 */
[----:B------:R-:W-:Y:S01]  /*1dd0*/  FADD.FTZ R89, R89, R20 ;  /* 0x0000001459597221 */ /* 0x000fe20000010000 */
[----:B------:R-:W3:Y:S01]  /*1de0*/  LDL R153, [R1+0xc8] ;  /* 0x0000c80001997983 */ /* 0x000ee20000100800 */
[----:B------:R-:W-:-:S04]  /*1df0*/  FMUL.FTZ R15, R15, UR23 ;  /* 0x000000170f0f7c20 */ /* 0x000fc80008410000 */
[----:B------:R-:W-:Y:S01]  /*1e00*/  FFMA.FTZ R121, R15, R20, R121 ;  /* 0x000000140f797223 */ /* 0x000fe20000010079 */
[----:B------:R-:W-:Y:S02]  /*1e10*/  FADD.FTZ R20, R154, -UR24 ;  /* 0x800000189a147e21 */ /* 0x000fe40008010000 */
[----:B------:R-:W4:Y:S01]  /*1e20*/  LDL R154, [R1+0xa8] ;  /* 0x0000a800019a7983 */ /* 0x000f220000100800 */
[----:B------:R-:W-:Y:S01]  /*1e30*/  FADD.FTZ R88, R88, R14 ;  /* 0x0000000e58587221 */ /* 0x000fe20000010000 */
[----:B------:R-:W-:Y:S01]  /*1e40*/  FFMA.FTZ R120, R6, R14, R120 ;  /* 0x0000000e06787223 */ /* 0x000fe20000010078 */
[----:B------:R-:W-:Y:S02]  /*1e50*/  HADD2.F32 R14, -RZ, R140.H1_H1 ;  /* 0x3000008cff0e7230 */ /* 0x000fe40000004100 */
[--C-:B------:R-:W-:Y:S02]  /*1e60*/  HADD2.F32 R25, -RZ, R145.reuse.H0_H0 ;  /* 0x20000091ff197230 */ /* 0x100fe40000004100 */
[----:B------:R-:W-:-:S02]  /*1e70*/  HADD2.F32 R140, -RZ, R145.H1_H1 ;  /* 0x30000091ff8c7230 */ /* 0x000fc40000004100 */
[----:B------:R-:W2:Y:S01]  /*1e80*/  LDL R145, [R1+0xcc] ;  /* 0x0000cc0001917983 */ /* 0x000ea20000100800 */
[----:B------:R-:W-:Y:S01]  /*1e90*/  FADD.FTZ R213, R213, R14 ;  /* 0x0000000ed5d57221 */ /* 0x000fe20000010000 */
[-C--:B------:R-:W-:Y:S01]  /*1ea0*/  FFMA.FTZ R249, R15, R14.reuse, R249 ;  /* 0x0000000e0ff97223 */ /* 0x080fe200000100f9 */
[----:B------:R-:W-:Y:S01]  /*1eb0*/  FFMA.FTZ R14, R167, R14, R21 ;  /* 0x0000000ea70e7223 */ /* 0x000fe20000010015 */
[----:B------:R-:W-:Y:S02]  /*1ec0*/  HADD2.F32 R21, -RZ, R141.H0_H0 ;  /* 0x2000008dff157230 */ /* 0x000fe40000004100 */
[----:B------:R-:W-:Y:S01]  /*1ed0*/  FMUL.FTZ R20, R20, UR23 ;  /* 0x0000001714147c20 */ /* 0x000fe20008410000 */
[----:B------:R-:W-:Y:S02]  /*1ee0*/  FMUL.FTZ R26, R166, R25 ;  /* 0x00000019a61a7220 */ /* 0x000fe40000410000 */
[----:B------:R-:W-:Y:S01]  /*1ef0*/  FADD.FTZ R214, R214, R21 ;  /* 0x00000015d6d67221 */ /* 0x000fe20000010000 */
[-C--:B------:R-:W-:Y:S01]  /*1f00*/  FFMA.FTZ R250, R20, R21.reuse, R250 ;  /* 0x0000001514fa7223 */ /* 0x080fe200000100fa */
[----:B------:R-:W-:Y:S01]  /*1f10*/  FFMA.FTZ R21, R172, R21, R26 ;  /* 0x00000015ac157223 */ /* 0x000fe2000001001a */
[----:B------:R-:W-:Y:S01]  /*1f20*/  FADD.FTZ R26, R155, -UR24 ;  /* 0x800000189b1a7e21 */ /* 0x000fe20008010000 */
[----:B------:R-:W-:Y:S01]  /*1f30*/  FADD.FTZ R90, R90, R25 ;  /* 0x000000195a5a7221 */ /* 0x000fe20000010000 */
[----:B------:R-:W-:-:S02]  /*1f40*/  FFMA.FTZ R122, R20, R25, R122 ;  /* 0x00000019147a7223 */ /* 0x000fc4000001007a */
[----:B------:R-:W-:Y:S01]  /*1f50*/  FMUL.FTZ R26, R26, UR23 ;  /* 0x000000171a1a7c20 */ /* 0x000fe20008410000 */
[----:B------:R-:W-:Y:S02]  /*1f60*/  HADD2.F32 R25, -RZ, R141.H1_H1 ;  /* 0x3000008dff197230 */ /* 0x000fe40000004100 */
[-C--:B------:R-:W-:Y:S01]  /*1f70*/  FMUL.FTZ R141, R173, R140.reuse ;  /* 0x0000008cad8d7220 */ /* 0x080fe20000410000 */
[----:B------:R-:W-:Y:S01]  /*1f80*/  FADD.FTZ R91, R91, R140 ;  /* 0x0000008c5b5b7221 */ /* 0x000fe20000010000 */
[----:B------:R-:W-:Y:S01]  /*1f90*/  FFMA.FTZ R123, R26, R140, R123 ;  /* 0x0000008c1a7b7223 */ /* 0x000fe2000001007b */
[----:B------:R-:W-:Y:S01]  /*1fa0*/  FADD.FTZ R144, R148, -UR24 ;  /* 0x8000001894907e21 */ /* 0x000fe20008010000 */
[----:B------:R-:W-:Y:S02]  /*1fb0*/  HADD2.F32 R140, -RZ, R146.H0_H0 ;  /* 0x20000092ff8c7230 */ /* 0x000fe40000004100 */
[----:B------:R-:W-:Y:S01]  /*1fc0*/  FADD.FTZ R215, R215, R25 ;  /* 0x00000019d7d77221 */ /* 0x000fe20000010000 */
[-C--:B------:R-:W-:Y:S01]  /*1fd0*/  FFMA.FTZ R251, R26, R25.reuse, R251 ;  /* 0x000000191afb7223 */ /* 0x080fe200000100fb */
[----:B------:R-:W-:Y:S01]  /*1fe0*/  FFMA.FTZ R25, R180, R25, R141 ;  /* 0x00000019b4197223 */ /* 0x000fe2000001008d */
[----:B------:R-:W-:-:S02]  /*1ff0*/  HADD2.F32 R141, -RZ, R142.H0_H0 ;  /* 0x2000008eff8d7230 */ /* 0x000fc40000004100 */
[----:B------:R-:W-:Y:S01]  /*2000*/  FMUL.FTZ R157, R144, UR23 ;  /* 0x00000017909d7c20 */ /* 0x000fe20008410000 */
[-C--:B------:R-:W-:Y:S01]  /*2010*/  FMUL.FTZ R144, R181, R140.reuse ;  /* 0x0000008cb5907220 */ /* 0x080fe20000410000 */
[----:B------:R-:W-:Y:S01]  /*2020*/  FADD.FTZ R84, R84, R140 ;  /* 0x0000008c54547221 */ /* 0x000fe20000010000 */
[----:B------:R-:W-:Y:S01]  /*2030*/  FADD.FTZ R208, R208, R141 ;  /* 0x0000008dd0d07221 */ /* 0x000fe20000010000 */
[CC--:B------:R-:W-:Y:S01]  /*2040*/  FFMA.FTZ R244, R157.reuse, R141.reuse, R244 ;  /* 0x0000008d9df47223 */ /* 0x0c0fe200000100f4 */
[----:B------:R-:W-:Y:S01]  /*2050*/  FFMA.FTZ R156, R252, R141, R144 ;  /* 0x0000008dfc9c7223 */ /* 0x000fe20000010090 */
[----:B------:R-:W-:Y:S01]  /*2060*/  FFMA.FTZ R116, R157, R140, R116 ;  /* 0x0000008c9d747223 */ /* 0x000fe20000010074 */
[----:B------:R-:W-:Y:S02]  /*2070*/  HADD2.F32 R140, -RZ, R146.H1_H1 ;  /* 0x30000092ff8c7230 */ /* 0x000fe40000004100 */
[----:B------:R-:W-:Y:S01]  /*2080*/  FADD.FTZ R141, R149, -UR24 ;  /* 0x80000018958d7e21 */ /* 0x000fe20008010000 */
[----:B------:R-:W-:-:S03]  /*2090*/  HADD2.F32 R142, -RZ, R142.H1_H1 ;  /* 0x3000008eff8e7230 */ /* 0x000fc60000004100 */
[----:B------:R-:W-:Y:S01]  /*20a0*/  FMUL.FTZ R167, R141, UR23 ;  /* 0x000000178da77c20 */ /* 0x000fe20008410000 */
[----:B------:R-:W-:Y:S01]  /*20b0*/  FMUL.FTZ R141, R223, R140 ;  /* 0x0000008cdf8d7220 */ /* 0x000fe20000410000 */
[----:B------:R-:W-:Y:S01]  /*20c0*/  FADD.FTZ R209, R209, R142 ;  /* 0x0000008ed1d17221 */ /* 0x000fe20000010000 */
[----:B------:R-:W-:Y:S01]  /*20d0*/  FADD.FTZ R85, R85, R140 ;  /* 0x0000008c55557221 */ /* 0x000fe20000010000 */
[CC--:B------:R-:W-:Y:S01]  /*20e0*/  FFMA.FTZ R245, R167.reuse, R142.reuse, R245 ;  /* 0x0000008ea7f57223 */ /* 0x0c0fe200000100f5 */
[----:B------:R-:W-:Y:S01]  /*20f0*/  FFMA.FTZ R166, R222, R142, R141 ;  /* 0x0000008edea67223 */ /* 0x000fe2000001008d */
[----:B------:R-:W-:Y:S01]  /*2100*/  FFMA.FTZ R117, R167, R140, R117 ;  /* 0x0000008ca7757223 */ /* 0x000fe20000010075 */
[----:B------:R-:W-:Y:S01]  /*2110*/  FADD.FTZ R142, R150, -UR24 ;  /* 0x80000018968e7e21 */ /* 0x000fe20008010000 */
[----:B------:R-:W-:Y:S02]  /*2120*/  HADD2.F32 R140, -RZ, R147.H0_H0 ;  /* 0x20000093ff8c7230 */ /* 0x000fe40000004100 */
[----:B------:R-:W-:-:S02]  /*2130*/  HADD2.F32 R141, -RZ, R143.H0_H0 ;  /* 0x2000008fff8d7230 */ /* 0x000fc40000004100 */
[----:B------:R-:W-:Y:S01]  /*2140*/  FMUL.FTZ R172, R142, UR23 ;  /* 0x000000178eac7c20 */ /* 0x000fe20008410000 */
[----:B------:R-:W-:Y:S02]  /*2150*/  FADD.FTZ R86, R86, R140 ;  /* 0x0000008c56567221 */ /* 0x000fe40000010000 */
[----:B------:R-:W-:Y:S01]  /*2160*/  FADD.FTZ R210, R210, R141 ;  /* 0x0000008dd2d27221 */ /* 0x000fe20000010000 */
[C---:B------:R-:W-:Y:S01]  /*2170*/  FFMA.FTZ R246, R172.reuse, R141, R246 ;  /* 0x0000008dacf67223 */ /* 0x040fe200000100f6 */
[----:B------:R-:W-:Y:S01]  /*2180*/  FFMA.FTZ R118, R172, R140, R118 ;  /* 0x0000008cac767223 */ /* 0x000fe20000010076 */
[----:B------:R-:W-:Y:S01]  /*2190*/  HADD2.F32 R143, -RZ, R143.H1_H1 ;  /* 0x3000008fff8f7230 */ /* 0x000fe20000004100 */
[----:B------:R-:W-:-:S04]  /*21a0*/  IADD3 R220, PT, PT, R220, 0x100, RZ ;  /* 0x00000100dcdc7810 */ /* 0x000fc80007ffe0ff */
[----:B------:R-:W-:Y:S01]  /*21b0*/  FADD.FTZ R211, R211, R143 ;  /* 0x0000008fd3d37221 */ /* 0x000fe20000010000 */
[----:B----4-:R-:W-:Y:S01]  /*21c0*/  FMUL.FTZ R142, R154, R140 ;  /* 0x0000008c9a8e7220 */ /* 0x010fe20000410000 */
[----:B------:R-:W-:-:S03]  /*21d0*/  HADD2.F32 R140, -RZ, R147.H1_H1 ;  /* 0x30000093ff8c7230 */ /* 0x000fc60000004100 */
[----:B---3--:R-:W-:Y:S01]  /*21e0*/  FFMA.FTZ R173, R153, R141, R142 ;  /* 0x0000008d99ad7223 */ /* 0x008fe2000001008e */
[----:B------:R-:W-:-:S04]  /*21f0*/  FADD.FTZ R141, R151, -UR24 ;  /* 0x80000018978d7e21 */ /* 0x000fc80008010000 */
[----:B------:R-:W-:Y:S01]  /*2200*/  FMUL.FTZ R180, R141, UR23 ;  /* 0x000000178db47c20 */ /* 0x000fe20008410000 */
[-C--:B--2---:R-:W-:Y:S01]  /*2210*/  FMUL.FTZ R141, R152, R140.reuse ;  /* 0x0000008c988d7220 */ /* 0x084fe20000410000 */
        /* <DEDUP_REMOVED lines=17> */
[----:B------:R-:W-:Y:S02]  /*2330*/  FFMA.FTZ R247, R180, R143, R247 ;  /* 0x0000008fb4f77223 */ /* 0x000fe400000100f7 */
[----:B------:R-:W-:Y:S01]  /*2340*/  FADD.FTZ R186, R140, R181 ;  /* 0x000000b58cba7221 */ /* 0x000fe20000010000 */
[----:B------:R-:W-:-:S07]  /*2350*/  FFMA.FTZ R187, R180, R181, R141 ;  /* 0x000000b5b4bb7223 */ /* 0x000fce000001008d */
.L_x_2886:
[----:B------:R-:W-:Y:S05]  /*2360*/  BSYNC.RECONVERGENT B0 ;  /* 0x0000000000007941 */ /* 0x000fea0003800200 */
.L_x_2885:
        /* <DEDUP_REMOVED lines=30> */
[----:B--2---:R-:W-:Y:S02]  /*2550*/  HADD2.F32 R12, -RZ, R144.H0_H0 ;  /* 0x20000090ff0c7230 */ /* 0x004fe40000004100 */
[----:B---3--:R-:W-:Y:S02]  /*2560*/  FADD.FTZ R4, R152, -UR24 ;  /* 0x8000001898047e21 */ /* 0x008fe40008010000 */
[----:B------:R-:W2:Y:S02]  /*2570*/  LDL R152, [R1+0x88] ;  /* 0x0000880001987983 */ /* 0x000ea40000100800 */
[----:B------:R-:W-:Y:S01]  /*2580*/  FMUL.FTZ R4, R4, UR23 ;  /* 0x0000001704047c20 */ /* 0x000fe20008410000 */
[----:B----4-:R-:W-:-:S05]  /*2590*/  HADD2.F32 R3, -RZ, R140.H0_H0 ;  /* 0x2000008cff037230 */ /* 0x010fca0000004100 */
[----:B------:R-:W-:Y:S01]  /*25a0*/  FADD.FTZ R204, R204, R3 ;  /* 0x00000003cccc7221 */ /* 0x000fe20000010000 */
[----:B------:R-:W-:Y:S01]  /*25b0*/  FFMA.FTZ R240, R4, R3, R240 ;  /* 0x0000000304f07223 */ /* 0x000fe200000100f0 */
[----:B------:R-:W-:-:S04]  /*25c0*/  FMUL.FTZ R13, R23, R12 ;  /* 0x0000000c170d7220 */ /* 0x000fc80000410000 */
[----:B------:R-:W-:Y:S01]  /*25d0*/  FFMA.FTZ R3, R29, R3, R13 ;  /* 0x000000031d037223 */ /* 0x000fe2000001000d */
[----:B------:R-:W-:Y:S02]  /*25e0*/  FADD.FTZ R13, R153, -UR24 ;  /* 0x80000018990d7e21 */ /* 0x000fe40008010000 */
[----:B------:R-:W3:Y:S01]  /*25f0*/  LDL R153, [R1+0x68] ;  /* 0x0000680001997983 */ /* 0x000ee20000100800 */
[--C-:B------:R-:W-:Y:S02]  /*2600*/  HADD2.F32 R29, -RZ, R145.reuse.H0_H0 ;  /* 0x20000091ff1d7230 */ /* 0x100fe40000004100 */
[----:B------:R-:W-:Y:S02]  /*2610*/  HADD2.F32 R31, -RZ, R145.H1_H1 ;  /* 0x30000091ff1f7230 */ /* 0x000fe40000004100 */
[----:B------:R-:W4:Y:S01]  /*2620*/  LDL R145, [R1+0x6c] ;  /* 0x00006c0001917983 */ /* 0x000f220000100800 */
[----:B------:R-:W-:-:S03]  /*2630*/  HADD2.F32 R22, -RZ, R144.H1_H1 ;  /* 0x30000090ff167230 */ /* 0x000fc60000004100 */
[----:B------:R-:W4:Y:S01]  /*2640*/  LDL R144, [R1+0x8c] ;  /* 0x00008c0001907983 */ /* 0x000f220000100800 */
[----:B------:R-:W-:Y:S01]  /*2650*/  FMUL.FTZ R13, R13, UR23 ;  /* 0x000000170d0d7c20 */ /* 0x000fe20008410000 */
[----:B------:R-:W-:Y:S01]  /*2660*/  FADD.FTZ R80, R80, R12 ;  /* 0x0000000c50507221 */ /* 0x000fe20000010000 */
[----:B------:R-:W-:Y:S01]  /*2670*/  FFMA.FTZ R112, R4, R12, R112 ;  /* 0x0000000c04707223 */ /* 0x000fe20000010070 */
[----:B------:R-:W-:Y:S02]  /*2680*/  HADD2.F32 R12, -RZ, R140.H1_H1 ;  /* 0x3000008cff0c7230 */ /* 0x000fe40000004100 */
[-C--:B------:R-:W-:Y:S01]  /*2690*/  FMUL.FTZ R23, R32, R22.reuse ;  /* 0x0000001620177220 */ /* 0x080fe20000410000 */
[----:B------:R-:W-:Y:S01]  /*26a0*/  FADD.FTZ R81, R81, R22 ;  /* 0x0000001651517221 */ /* 0x000fe20000010000 */
[----:B------:R-:W-:Y:S01]  /*26b0*/  FFMA.FTZ R113, R13, R22, R113 ;  /* 0x000000160d717223 */ /* 0x000fe20000010071 */
[----:B------:R-:W-:Y:S01]  /*26c0*/  FADD.FTZ R22, R154, -UR24 ;  /* 0x800000189a167e21 */ /* 0x000fe20008010000 */
[----:B------:R-:W-:Y:S01]  /*26d0*/  FADD.FTZ R205, R205, R12 ;  /* 0x0000000ccdcd7221 */ /* 0x000fe20000010000 */
[-C--:B------:R-:W-:Y:S01]  /*26e0*/  FFMA.FTZ R241, R13, R12.reuse, R241 ;  /* 0x0000000c0df17223 */ /* 0x080fe200000100f1 */
[----:B------:R-:W-:Y:S01]  /*26f0*/  FFMA.FTZ R12, R165, R12, R23 ;  /* 0x0000000ca50c7223 */ /* 0x000fe20000010017 */
[----:B------:R-:W-:Y:S01]  /*2700*/  FMUL.FTZ R22, R22, UR23 ;  /* 0x0000001716167c20 */ /* 0x000fe20008410000 */
[----:B------:R-:W-:-:S02]  /*2710*/  HADD2.F32 R23, -RZ, R141.H0_H0 ;  /* 0x2000008dff177230 */ /* 0x000fc40000004100 */
[-C--:B------:R-:W-:Y:S01]  /*2720*/  FMUL.FTZ R30, R164, R29.reuse ;  /* 0x0000001da41e7220 */ /* 0x080fe20000410000 */
[----:B------:R-:W-:Y:S01]  /*2730*/  FADD.FTZ R82, R82, R29 ;  /* 0x0000001d52527221 */ /* 0x000fe20000010000 */
[----:B------:R-:W-:Y:S01]  /*2740*/  FFMA.FTZ R114, R22, R29, R114 ;  /* 0x0000001d16727223 */ /* 0x000fe20000010072 */
[----:B------:R-:W-:Y:S01]  /*2750*/  FADD.FTZ R29, R155, -UR24 ;  /* 0x800000189b1d7e21 */ /* 0x000fe20008010000 */
[----:B------:R-:W-:Y:S01]  /*2760*/  FADD.FTZ R206, R206, R23 ;  /* 0x00000017cece7221 */ /* 0x000fe20000010000 */
[-C--:B------:R-:W-:Y:S01]  /*2770*/  FFMA.FTZ R242, R22, R23.reuse, R242 ;  /* 0x0000001716f27223 */ /* 0x080fe200000100f2 */
[----:B------:R-:W-:Y:S01]  /*2780*/  FFMA.FTZ R23, R174, R23, R30 ;  /* 0x00000017ae177223 */ /* 0x000fe2000001001e */
[----:B------:R-:W-:Y:S02]  /*2790*/  HADD2.F32 R30, -RZ, R141.H1_H1 ;  /* 0x3000008dff1e7230 */ /* 0x000fe40000004100 */
[----:B------:R-:W-:Y:S01]  /*27a0*/  FMUL.FTZ R29, R29, UR23 ;  /* 0x000000171d1d7c20 */ /* 0x000fe20008410000 */
[----:B------:R-:W-:Y:S01]  /*27b0*/  FMUL.FTZ R32, R175, R31 ;  /* 0x0000001faf207220 */ /* 0x000fe20000410000 */
[----:B------:R-:W-:-:S02]  /*27c0*/  HADD2.F32 R140, -RZ, R146.H0_H0 ;  /* 0x20000092ff8c7230 */ /* 0x000fc40000004100 */
[----:B------:R-:W-:Y:S01]  /*27d0*/  FADD.FTZ R207, R207, R30 ;  /* 0x0000001ecfcf7221 */ /* 0x000fe20000010000 */
[-C--:B------:R-:W-:Y:S01]  /*27e0*/  FFMA.FTZ R243, R29, R30.reuse, R243 ;  /* 0x0000001e1df37223 */ /* 0x080fe200000100f3 */
[----:B------:R-:W-:Y:S01]  /*27f0*/  FFMA.FTZ R30, R182, R30, R32 ;  /* 0x0000001eb61e7223 */ /* 0x000fe20000010020 */
[----:B------:R-:W-:Y:S01]  /*2800*/  FADD.FTZ R32, R148, -UR24 ;  /* 0x8000001894207e21 */ /* 0x000fe20008010000 */
[----:B------:R-:W-:Y:S01]  /*2810*/  FADD.FTZ R83, R83, R31 ;  /* 0x0000001f53537221 */ /* 0x000fe20000010000 */
[----:B------:R-:W-:Y:S01]  /*2820*/  FFMA.FTZ R115, R29, R31, R115 ;  /* 0x0000001f1d737223 */ /* 0x000fe20000010073 */
[----:B------:R-:W-:Y:S02]  /*2830*/  HADD2.F32 R31, -RZ, R142.H0_H0 ;  /* 0x2000008eff1f7230 */ /* 0x000fe40000004100 */
[----:B------:R-:W-:Y:S01]  /*2840*/  FMUL.FTZ R32, R32, UR23 ;  /* 0x0000001720207c20 */ /* 0x000fe20008410000 */
        /* <DEDUP_REMOVED lines=27> */
[----:B---3--:R-:W-:Y:S01]  /*2a00*/  FMUL.FTZ R142, R153, R140 ;  /* 0x0000008c998e7220 */ /* 0x008fe20000410000 */
[----:B------:R-:W-:-:S03]  /*2a10*/  HADD2.F32 R140, -RZ, R147.H1_H1 ;  /* 0x30000093ff8c7230 */ /* 0x000fc60000004100 */
[----:B--2---:R-:W-:Y:S01]  /*2a20*/  FFMA.FTZ R175, R152, R141, R142 ;  /* 0x0000008d98af7223 */ /* 0x004fe2000001008e */
        /* <DEDUP_REMOVED lines=23> */
.L_x_2888:
[----:B------:R-:W-:Y:S05]  /*2ba0*/  BSYNC.RECONVERGENT B0 ;  /* 0x0000000000007941 */ /* 0x000fea0003800200 */
.L_x_2887:
        /* <DEDUP_REMOVED lines=54> */
[----:B------:R-:W-:Y:S01]  /*2f10*/  FMUL.FTZ R24, R24, UR23 ;  /* 0x0000001718187c20 */ /* 0x000fe20008410000 */
[----:B------:R-:W-:Y:S01]  /*2f20*/  FADD.FTZ R197, R197, R10 ;  /* 0x0000000ac5c57221 */ /* 0x000fe20000010000 */
[-C--:B------:R-:W-:Y:S01]  /*2f30*/  FFMA.FTZ R233, R11, R10.reuse, R233 ;  /* 0x0000000a0be97223 */ /* 0x080fe200000100e9 */
[----:B------:R-:W-:Y:S01]  /*2f40*/  FFMA.FTZ R10, R163, R10, R33 ;  /* 0x0000000aa30a7223 */ /* 0x000fe20000010021 */
[--C-:B------:R-:W-:Y:S02]  /*2f50*/  HADD2.F32 R33, -RZ, R141.reuse.H0_H0 ;  /* 0x2000008dff217230 */ /* 0x100fe40000004100 */
        /* <DEDUP_REMOVED lines=8> */
[----:B------:R-:W-:-:S02]  /*2fe0*/  HADD2.F32 R35, -RZ, R141.H1_H1 ;  /* 0x3000008dff237230 */ /* 0x000fc40000004100 */
        /* <DEDUP_REMOVED lines=34> */
[----:B------:R-:W-:-:S05]  /*3210*/  HADD2.F32 R143, -RZ, R143.H1_H1 ;  /* 0x3000008fff8f7230 */ /* 0x000fca0000004100 */
        /* <DEDUP_REMOVED lines=27> */
.L_x_2890:
[----:B------:R-:W-:Y:S05]  /*33d0*/  BSYNC.RECONVERGENT B0 ;  /* 0x0000000000007941 */ /* 0x000fea0003800200 */
.L_x_2889:
        /* <DEDUP_REMOVED lines=32> */
.L_x_2892:
[----:B------:R-:W-:Y:S05]  /*35e0*/  BSYNC.RECONVERGENT B0 ;  /* 0x0000000000007941 */ /* 0x000fea0003800200 */
.L_x_2891:
        /* <DEDUP_REMOVED lines=81> */
.L_x_2897:
        /* <DEDUP_REMOVED lines=33> */
.L_x_2896:
        /* <DEDUP_REMOVED lines=32> */
.L_x_2899:
        /* <DEDUP_REMOVED lines=33> */
.L_x_2895:
        /* <DEDUP_REMOVED lines=35> */
.L_x_2901:
        /* <DEDUP_REMOVED lines=33> */
.L_x_2900:
        /* <DEDUP_REMOVED lines=32> */
.L_x_2902:
        /* <DEDUP_REMOVED lines=32> */
.L_x_2898:
        /* <DEDUP_REMOVED lines=15> */
.L_x_2894:
[----:B------:R-:W-:Y:S05]  /*4a50*/  BSYNC.RECONVERGENT B0 ;  /* 0x0000000000007941 */ /* 0x000fea0003800200 */
.L_x_2893:
        /* <DEDUP_REMOVED lines=45> */
.L_x_2907:
        /* <DEDUP_REMOVED lines=29> */
.L_x_2906:
        /* <DEDUP_REMOVED lines=36> */
.L_x_2909:
        /* <DEDUP_REMOVED lines=29> */
.L_x_2905:
        /* <DEDUP_REMOVED lines=40> */
.L_x_2911:
        /* <DEDUP_REMOVED lines=29> */
.L_x_2910:
        /* <DEDUP_REMOVED lines=36> */
.L_x_2912:
        /* <DEDUP_REMOVED lines=28> */
.L_x_2908:
        /* <DEDUP_REMOVED lines=14> */
.L_x_2904:
[----:B------:R-:W-:Y:S05]  /*5c40*/  BSYNC.RECONVERGENT B0 ;  /* 0x0000000000007941 */ /* 0x000fea0003800200 */
.L_x_2903:
        /* <DEDUP_REMOVED lines=45> */
.L_x_2917:
        /* <DEDUP_REMOVED lines=26> */
[----:B01----:R-:W-:Y:S02]  /*60c0*/  F2FP.F16.F32.PACK_AB R141, R139, R138 ;  /* 0x0000008a8b8d723e */ /* 0x003fe400000000ff */
[----:B------:R-:W-:Y:S01]  /*60d0*/  F2FP.F16.F32.PACK_AB R140, R137, R136 ;  /* 0x00000088898c723e */ /* 0x000fe200000000ff */
[----:B------:R-:W-:Y:S06]  /*60e0*/  BRA `(.L_x_2918) ;  /* 0x0000000c00187947 */ /* 0x000fec0003800000 */
.L_x_2916:
        /* <DEDUP_REMOVED lines=36> */
.L_x_2919:
        /* <DEDUP_REMOVED lines=29> */
.L_x_2915:
        /* <DEDUP_REMOVED lines=40> */
.L_x_2921:
        /* <DEDUP_REMOVED lines=29> */
.L_x_2920:
        /* <DEDUP_REMOVED lines=36> */
.L_x_2922:
        /* <DEDUP_REMOVED lines=28> */
.L_x_2918:
        /* <DEDUP_REMOVED lines=14> */
.L_x_2914:
[----:B------:R-:W-:Y:S05]  /*6e30*/  BSYNC.RECONVERGENT B0 ;  /* 0x0000000000007941 */ /* 0x000fea0003800200 */
.L_x_2913:
        /* <DEDUP_REMOVED lines=45> */
.L_x_2927:
        /* <DEDUP_REMOVED lines=26> */
[----:B012---:R-:W-:Y:S02]  /*72b0*/  F2FP.F16.F32.PACK_AB R141, R139, R138 ;  /* 0x0000008a8b8d723e */ /* 0x007fe400000000ff */
[----:B------:R-:W-:Y:S01]  /*72c0*/  F2FP.F16.F32.PACK_AB R140, R137, R136 ;  /* 0x00000088898c723e */ /* 0x000fe200000000ff */
[----:B------:R-:W-:Y:S06]  /*72d0*/  BRA `(.L_x_2928) ;  /* 0x0000000c00187947 */ /* 0x000fec0003800000 */
.L_x_2926:
        /* <DEDUP_REMOVED lines=36> */
.L_x_2929:
        /* <DEDUP_REMOVED lines=29> */
.L_x_2925:
        /* <DEDUP_REMOVED lines=40> */
.L_x_2931:
        /* <DEDUP_REMOVED lines=29> */
.L_x_2930:
        /* <DEDUP_REMOVED lines=36> */
.L_x_2932:
        /* <DEDUP_REMOVED lines=28> */
.L_x_2928:
        /* <DEDUP_REMOVED lines=13> */
.L_x_2924:
[----:B------:R-:W-:Y:S05]  /*8010*/  BSYNC.RECONVERGENT B0 ;  /* 0x0000000000007941 */ /* 0x000fea0003800200 */
.L_x_2923:
[----:B------:R-:W-:Y:S01]  /*8020*/  UPLOP3.LUT UP1, UPT, UPT, UPT, UP1, 0x40, 0x4 ;  /* 0x000000000004789c */ /* 0x000fe20003f2e810 */
[----:B------:R-:W-:Y:S10]  /*8030*/  BRA.U !UP3, `(.L_x_2933) ;  /* 0xffffff910b147547 */ /* 0x000ff4000b83ffff */
.L_x_2882:
        /* <DEDUP_REMOVED lines=31> */
.L_x_2935:
[----:B------:R-:W-:Y:S05]  /*8230*/  BSYNC.RECONVERGENT B0 ;  /* 0x0000000000007941 */ /* 0x000fea0003800200 */
.L_x_2934:
        /* <DEDUP_REMOVED lines=19> */
.L_x_2937:
[----:B------:R-:W-:Y:S05]  /*8370*/  BSYNC.RECONVERGENT B0 ;  /* 0x0000000000007941 */ /* 0x000fea0003800200 */
.L_x_2936:
        /* <DEDUP_REMOVED lines=19> */
.L_x_2939:
[----:B------:R-:W-:Y:S05]  /*84b0*/  BSYNC.RECONVERGENT B0 ;  /* 0x0000000000007941 */ /* 0x000fea0003800200 */
.L_x_2938:
        /* <DEDUP_REMOVED lines=18> */
.L_x_2940:
        /* <DEDUP_REMOVED lines=10> */
.L_x_4880:


//--------------------- .text._ZN10layer_norm31ln_parallel_residual_bwd_kernelINS_13Kernel_traitsIf6__halffS2_fjLj8192ELj1ELj1ELj8ELj16ENS_18Kernel_traits_baseILj8192EfS2_fS2_fjLj256EEEEELb0ELb0ELb1EEEvNS_9BwdParamsE --------------------------
	.section	.text._ZN10layer_norm31ln_parallel_residual_bwd_kernelINS_13Kernel_traitsIf6__halffS2_fjLj8192ELj1ELj1ELj8ELj16ENS_18Kernel_traits_baseILj8192EfS2_fS2_fjLj256EEEEELb0ELb0ELb1EEEvNS_9BwdParamsE,"ax",@progbits
	.align	128
        .global         _ZN10layer_norm31ln_parallel_residual_bwd_kernelINS_13Kernel_traitsIf6__halffS2_fjLj8192ELj1ELj1ELj8ELj16ENS_18Kernel_traits_baseILj8192EfS2_fS2_fjLj256EEEEELb0ELb0ELb1EEEvNS_9BwdParamsE
        .type           _ZN10layer_norm31ln_parallel_residual_bwd_kernelINS_13Kernel_traitsIf6__halffS2_fjLj8192ELj1ELj1ELj8ELj16ENS_18Kernel_traits_baseILj8192EfS2_fS2_fjLj256EEEEELb0ELb0ELb1EEEvNS_9BwdParamsE,@function
        .size           _ZN10layer_norm31ln_parallel_residual_bwd_kernelINS_13Kernel_traitsIf6__halffS2_fjLj8192ELj1ELj1ELj8ELj16ENS_18Kernel_traits_baseILj8192EfS2_fS2_fjLj256EEEEELb0ELb0ELb1EEEvNS_9BwdParamsE,(.L_x_4881 - _ZN10layer_norm31ln_parallel_residual_bwd_kernelINS_13Kernel_traitsIf6__halffS2_fjLj8192ELj1ELj1ELj8ELj16ENS_18Kernel_traits_baseILj8192EfS2_fS2_fjLj256EEEEELb0ELb0ELb1EEEvNS_9BwdParamsE)
        .other          _ZN10layer_norm31ln_parallel_residual_bwd_kernelINS_13Kernel_traitsIf6__halffS2_fjLj8192ELj1ELj1ELj8ELj16ENS_18Kernel_traits_baseILj8192EfS2_fS2_fjLj256EEEEELb0ELb0ELb1EEEvNS_9BwdParamsE,@"STO_CUDA_ENTRY STV_DEFAULT"
_ZN10layer_norm31ln_parallel_residual_bwd_kernelINS_13Kernel_traitsIf6__halffS2_fjLj8192ELj1ELj1ELj8ELj16ENS_18Kernel_traits_baseILj8192EfS2_fS2_fjLj256EEEEELb0ELb0ELb1EEEvNS_9BwdParamsE:
.text._ZN10layer_norm31ln_parallel_residual_bwd_kernelINS_13Kernel_traitsIf6__halffS2_fjLj8192ELj1ELj1ELj8ELj16ENS_18Kernel_traits_baseILj8192EfS2_fS2_fjLj256EEEEELb0ELb0ELb1EEEvNS_9BwdParamsE:
        /* <DEDUP_REMOVED lines=79> */
[----:B------:R-:W-:Y:S01]  /*04f0*/  HFMA2 R224, -RZ, RZ, 0, 0 ;  /* 0x00000000ffe07431 */ /* 0x000fe200000001ff */
[----:B------:R-:W-:-:S02]  /*0500*/  CS2R R246, SRZ ;  /* 0x0000000000f67805 */ /* 0x000fc4000001ff00 */
[----:B------:R-:W-:Y:S02]  /*0510*/  MOV R242, RZ ;  /* 0x000000ff00f27202 */ /* 0x000fe40000000f00 */
[----:B------:R-:W-:Y:S02]  /*0520*/  CS2R R240, SRZ ;  /* 0x0000000000f07805 */ /* 0x000fe4000001ff00 */
[----:B------:R-:W-:Y:S02]  /*0530*/  CS2R R238, SRZ ;  /* 0x0000000000ee7805 */ /* 0x000fe4000001ff00 */
[----:B------:R-:W-:Y:S02]  /*0540*/  CS2R R250, SRZ ;  /* 0x0000000000fa7805 */ /* 0x000fe4000001ff00 */
[----:B------:R-:W-:Y:S02]  /*0550*/  CS2R R236, SRZ ;  /* 0x0000000000ec7805 */ /* 0x000fe4000001ff00 */
[----:B------:R-:W-:-:S02]  /*0560*/  MOV R232, RZ ;  /* 0x000000ff00e87202 */ /* 0x000fc40000000f00 */
[----:B------:R-:W-:Y:S02]  /*0570*/  CS2R R230, SRZ ;  /* 0x0000000000e67805 */ /* 0x000fe4000001ff00 */
[----:B------:R-:W-:Y:S02]  /*0580*/  CS2R R228, SRZ ;  /* 0x0000000000e47805 */ /* 0x000fe4000001ff00 */
[----:B------:R-:W-:Y:S01]  /*0590*/  CS2R R226, SRZ ;  /* 0x0000000000e27805 */ /* 0x000fe2000001ff00 */
[----:B-1----:R-:W-:Y:S01]  /*05a0*/  IMAD.WIDE.U32 R2, R249, 0x20, R2 ;  /* 0x00000020f9027825 */ /* 0x002fe200078e0002 */
[----:B------:R-:W-:Y:S02]  /*05b0*/  CS2R R222, SRZ ;  /* 0x0000000000de7805 */ /* 0x000fe4000001ff00 */
[----:B------:R-:W-:Y:S02]  /*05c0*/  CS2R R220, SRZ ;  /* 0x0000000000dc7805 */ /* 0x000fe4000001ff00 */
[----:B------:R-:W-:-:S02]  /*05d0*/  CS2R R218, SRZ ;  /* 0x0000000000da7805 */ /* 0x000fc4000001ff00 */
[----:B------:R-:W-:Y:S01]  /*05e0*/  CS2R R216, SRZ ;  /* 0x0000000000d87805 */ /* 0x000fe2000001ff00 */
[----:B0-----:R-:W5:Y:S01]  /*05f0*/  LDG.E.128 R84, desc[UR14][R2.64] ;  /* 0x0000000e02547981 */ /* 0x001f62000c1e1d00 */
[----:B------:R-:W-:Y:S02]  /*0600*/  CS2R R214, SRZ ;  /* 0x0000000000d67805 */ /* 0x000fe4000001ff00 */
[----:B------:R-:W-:Y:S01]  /*0610*/  MOV R204, RZ ;  /* 0x000000ff00cc7202 */ /* 0x000fe20000000f00 */
[----:B---3--:R-:W-:Y:S01]  /*0620*/  IMAD.WIDE.U32 R4, R249, 0x20, R4 ;  /* 0x00000020f9047825 */ /* 0x008fe200078e0004 */
        /* <DEDUP_REMOVED lines=14> */
[----:B------:R-:W-:Y:S01]  /*0710*/  CS2R R14, SRZ ;  /* 0x00000000000e7805 */ /* 0x000fe2000001ff00 */
[----:B------:R-:W0:Y:S01]  /*0720*/  LDCU.U8 UR20, c[0x0][0x410] ;  /* 0x00008200ff1477ac */ /* 0x000e220008000000 */
[----:B------:R-:W5:Y:S01]  /*0730*/  LDG.E.128 R64, desc[UR14][R2.64+0x4010] ;  /* 0x0040100e02407981 */ /* 0x000f62000c1e1d00 */
[----:B------:R-:W1:Y:S03]  /*0740*/  LDCU UR26, c[0x0][0x400] ;  /* 0x00008000ff1a77ac */ /* 0x000e660008000800 */
[----:B------:R-:W5:Y:S01]  /*0750*/  LDG.E.128 R60, desc[UR14][R2.64+0x6000] ;  /* 0x0060000e023c7981 */ /* 0x000f62000c1e1d00 */
[----:B------:R-:W3:Y:S03]  /*0760*/  LDCU.64 UR28, c[0x0][0x468] ;  /* 0x00008d00ff1c77ac */ /* 0x000ee60008000a00 */
[----:B------:R-:W5:Y:S01]  /*0770*/  LDG.E.128 R56, desc[UR14][R2.64+0x6010] ;  /* 0x0060100e02387981 */ /* 0x000f62000c1e1d00 */
        /* <DEDUP_REMOVED lines=81> */
.L_x_2976:
[----:B------:R-:W-:Y:S01]  /*0c90*/  UIMAD.WIDE UR6, UR4, 0x4, UR16 ;  /* 0x00000004040678a5 */ /* 0x000fe2000f8e0210 */
[----:B0-----:R-:W0:Y:S01]  /*0ca0*/  LDC.64 R184, c[0x0][0x3a8] ;  /* 0x0000ea00ffb87b82 */ /* 0x001e220000000a00 */
[----:B------:R-:W-:Y:S01]  /*0cb0*/  UIMAD UR5, UR4, UR21, URZ ;  /* 0x00000015040572a4 */ /* 0x000fe2000f8e02ff */
[----:B------:R-:W2:Y:S03]  /*0cc0*/  LDL.LU R234, [R1+0x18] ;  /* 0x0000180001ea7983 */ /* 0x000ea60000300800 */
[----:B------:R-:W-:-:S03]  /*0cd0*/  MOV R2, UR6 ;  /* 0x0000000600027c02 */ /* 0x000fc60008000f00 */
[----:B------:R-:W1:Y:S01]  /*0ce0*/  LDC.64 R182, c[0x0][0x430] ;  /* 0x00010c00ffb67b82 */ /* 0x000e620000000a00 */
[----:B------:R-:W-:Y:S01]  /*0cf0*/  USHF.R.S32.HI UR6, URZ, 0x1f, UR5 ;  /* 0x0000001fff067899 */ /* 0x000fe20008011405 */
[----:B------:R-:W-:Y:S01]  /*0d00*/  MOV R3, UR7 ;  /* 0x0000000700037c02 */ /* 0x000fe20008000f00 */
[----:B------:R-:W-:Y:S01]  /*0d10*/  UIMAD.WIDE UR8, UR4, 0x4, UR18 ;  /* 0x00000004040878a5 */ /* 0x000fe2000f8e0212 */
[----:B------:R-:W3:Y:S01]  /*0d20*/  LDL.LU R233, [R1+0x8] ;  /* 0x0000080001e97983 */ /* 0x000ee20000300800 */
[----:B------:R-:W-:-:S03]  /*0d30*/  ULEA.HI UR6, UR6, UR5, URZ, 0x3 ;  /* 0x0000000506067291 */ /* 0x000fc6000f8f18ff */
[----:B------:R-:W4:Y:S01]  /*0d40*/  LDC.64 R188, c[0x0][0x428] ;  /* 0x00010a00ffbc7b82 */ /* 0x000f220000000a00 */
[----:B------:R0:W2:Y:S02]  /*0d50*/  LDG.E R0, desc[UR14][R2.64] ;  /* 0x0000000e02007981 */ /* 0x0000a4000c1e1900 */
[----:B------:R-:W-:Y:S02]  /*0d60*/  MOV R206, UR6 ;  /* 0x0000000600ce7c02 */ /* 0x000fe40008000f00 */
[----:B------:R-:W3:Y:S01]  /*0d70*/  LDL.LU R225, [R1+0x1c] ;  /* 0x00001c0001e17983 */ /* 0x000ee20000300800 */
[----:B0-----:R-:W-:-:S03]  /*0d80*/  MOV R2, UR8 ;  /* 0x0000000800027c02 */ /* 0x001fc60008000f00 */
[----:B------:R-:W3:Y:S01]  /*0d90*/  LDL.LU R213, [R1+0xc] ;  /* 0x00000c0001d57983 */ /* 0x000ee20000300800 */
[----:B------:R-:W-:Y:S02]  /*0da0*/  MOV R3, UR9 ;  /* 0x0000000900037c02 */ /* 0x000fe40008000f00 */
[----:B------:R-:W-:Y:S01]  /*0db0*/  LEA.HI.SX32 R206, R206, R249, 0x1d ;  /* 0x000000f9cece7211 */ /* 0x000fe200078feaff */
[----:B------:R-:W3:Y:S04]  /*0dc0*/  LDL.LU R212, [R1+0x20] ;  /* 0x0000200001d47983 */ /* 0x000ee80000300800 */
[----:B------:R-:W3:Y:S01]  /*0dd0*/  LDG.E R2, desc[UR14][R2.64] ;  /* 0x0000000e02027981 */ /* 0x000ee2000c1e1900 */
[----:B------:R-:W-:Y:S01]  /*0de0*/  IMAD.WIDE.U32 R144, R206, 0x20, R184 ;  /* 0x00000020ce907825 */ /* 0x000fe200078e00b8 */
[----:B------:R-:W-:-:S02]  /*0df0*/  ISETP.NE.AND P2, PT, RZ, UR20, PT ;  /* 0x00000014ff007c0c */ /* 0x000fc4000bf45270 */
[----:B------:R-:W3:Y:S01]  /*0e00*/  LDL.LU R211, [R1+0x10] ;  /* 0x0000100001d37983 */ /* 0x000ee20000300800 */
[----:B-1----:R-:W-:-:S03]  /*0e10*/  IMAD.WIDE.U32 R136, R206, 0x10, R182 ;  /* 0x00000010ce887825 */ /* 0x002fc600078e00b6 */
[----:B------:R-:W3:Y:S01]  /*0e20*/  LDG.E.128 R132, desc[UR14][R144.64] ;  /* 0x0000000e90847981 */ /* 0x000ee2000c1e1d00 */
[----:B----4-:R-:W-:-:S03]  /*0e30*/  IMAD.WIDE.U32 R140, R206, 0x10, R188 ;  /* 0x00000010ce8c7825 */ /* 0x010fc600078e00bc */
[----:B------:R-:W4:Y:S04]  /*0e40*/  LDG.E.128 R136, desc[UR14][R136.64] ;  /* 0x0000000e88887981 */ /* 0x000f28000c1e1d00 */
[----:B------:R-:W4:Y:S04]  /*0e50*/  LDG.E.128 R140, desc[UR14][R140.64] ;  /* 0x0000000e8c8c7981 */ /* 0x000f28000c1e1d00 */
[----:B------:R-:W4:Y:S01]  /*0e60*/  LDG.E.128 R144, desc[UR14][R144.64+0x10] ;  /* 0x0000100e90907981 */ /* 0x000f22000c1e1d00 */
[----:B------:R-:W-:-:S05]  /*0e70*/  IADD3 R205, PT, PT, R206, 0x100, RZ ;  /* 0x00000100cecd7810 */ /* 0x000fca0007ffe0ff */
[----:B------:R-:W-:-:S04]  /*0e80*/  IMAD.WIDE.U32 R160, R205, 0x20, R184 ;  /* 0x00000020cda07825 */ /* 0x000fc800078e00b8 */
[----:B------:R-:W-:Y:S01]  /*0e90*/  IMAD.WIDE.U32 R152, R205, 0x10, R182 ;  /* 0x00000010cd987825 */ /* 0x000fe200078e00b6 */
[----:B------:R-:W4:Y:S05]  /*0ea0*/  LDG.E.128 R148, desc[UR14][R160.64] ;  /* 0x0000000ea0947981 */ /* 0x000f2a000c1e1d00 */
[----:B------:R-:W4:Y:S01]  /*0eb0*/  LDG.E.128 R152, desc[UR14][R152.64] ;  /* 0x0000000e98987981 */ /* 0x000f22000c1e1d00 */
[----:B--2---:R-:W-:Y:S02]  /*0ec0*/  FSEL R0, R0, RZ, !P2 ;  /* 0x000000ff00007208 */ /* 0x004fe40005000000 */
[----:B---3--:R-:W-:Y:S01]  /*0ed0*/  R2UR UR9, R2 ;  /* 0x00000000020972ca */ /* 0x008fe200000e0000 */
[----:B----4-:R-:W-:Y:S01]  /*0ee0*/  HADD2.F32 R207, -RZ, R140.H0_H0 ;  /* 0x2000008cffcf7230 */ /* 0x010fe20000004100 */
[----:B------:R-:W-:Y:S01]  /*0ef0*/  R2UR UR5, R0 ;  /* 0x00000000000572ca */ /* 0x000fe200000e0000 */
[----:B------:R-:W-:Y:S01]  /*0f00*/  HADD2.F32 R208, -RZ, R141.H0_H0 ;  /* 0x2000008dffd07230 */ /* 0x000fe20000004100 */
[----:B------:R-:W2:Y:S11]  /*0f10*/  LDG.E.128 R160, desc[UR14][R160.64+0x10] ;  /* 0x0000100ea0a07981 */ /* 0x000eb6000c1e1d00 */
[----:B------:R-:W-:Y:S01]  /*0f20*/  FADD.FTZ R0, R132, -UR5 ;  /* 0x8000000584007e21 */ /* 0x000fe20008010000 */
[----:B------:R-:W-:-:S03]  /*0f30*/  HADD2.F32 R132, -RZ, R136.H0_H0 ;  /* 0x20000088ff847230 */ /* 0x000fc60000004100 */
[----:B------:R-:W-:Y:S02]  /*0f40*/  FMUL.FTZ R0, R0, UR9 ;  /* 0x0000000900007c20 */ /* 0x000fe40008410000 */
[----:B------:R-:W-:Y:S02]  /*0f50*/  FADD.FTZ R242, R132, R242 ;  /* 0x000000f284f27221 */ /* 0x000fe40000010000 */
[-C--:B------:R-:W-:Y:S01]  /*0f60*/  FFMA.FTZ R238, R0, R132.reuse, R238 ;  /* 0x0000008400ee7223 */ /* 0x080fe200000100ee */
[----:B-----5:R-:W-:Y:S01]  /*0f70*/  FMUL.FTZ R132, R52, R132 ;  /* 0x0000008434847220 */ /* 0x020fe20000410000 */
        /* <DEDUP_REMOVED lines=9> */
[-C--:B------:R-:W-:Y:S01]  /*1010*/  FMUL.FTZ R133, R53, R132.reuse ;  /* 0x0000008435857220 */ /* 0x080fe20000410000 */
[----:B------:R-:W-:Y:S01]  /*1020*/  FADD.FTZ R244, R132, R244 ;  /* 0x000000f484f47221 */ /* 0x000fe20000010000 */
[----:B------:R-:W-:Y:S01]  /*1030*/  FFMA.FTZ R239, R140, R132, R239 ;  /* 0x000000848cef7223 */ /* 0x000fe200000100ef */
[----:B------:R-:W-:Y:S01]  /*1040*/  FMUL.FTZ R209, R134, UR9 ;  /* 0x0000000986d17c20 */ /* 0x000fe20008410000 */
[--C-:B------:R-:W-:Y:S02]  /*1050*/  HADD2.F32 R132, -RZ, R137.reuse.H0_H0 ;  /* 0x20000089ff847230 */ /* 0x100fe40000004100 */
[----:B------:R-:W-:-:S02]  /*1060*/  HADD2.F32 R134, -RZ, R137.H1_H1 ;  /* 0x30000089ff867230 */ /* 0x000fc40000004100 */
[----:B------:R-:W-:Y:S02]  /*1070*/  HADD2.F32 R137, -RZ, R141.H1_H1 ;  /* 0x3000008dff897230 */ /* 0x000fe40000004100 */
[----:B------:R-:W-:Y:S01]  /*1080*/  FMUL.FTZ R141, R135, UR9 ;  /* 0x00000009878d7c20 */ /* 0x000fe20008410000 */
[----:B------:R-:W-:Y:S01]  /*1090*/  FADD.FTZ R210, R144, -UR5 ;  /* 0x8000000590d27e21 */ /* 0x000fe20008010000 */
[-C--:B------:R-:W-:Y:S01]  /*10a0*/  FMUL.FTZ R135, R55, R134.reuse ;  /* 0x0000008637877220 */ /* 0x080fe20000410000 */
[----:B------:R-:W-:Y:S01]  /*10b0*/  FADD.FTZ R247, R134, R247 ;  /* 0x000000f786f77221 */ /* 0x000fe20000010000 */
[----:B------:R-:W-:Y:S01]  /*10c0*/  FFMA.FTZ R241, R141, R134, R241 ;  /* 0x000000868df17223 */ /* 0x000fe200000100f1 */
[--C-:B------:R-:W-:Y:S02]  /*10d0*/  HADD2.F32 R134, -RZ, R138.reuse.H0_H0 ;  /* 0x2000008aff867230 */ /* 0x100fe40000004100 */
[----:B------:R-:W-:Y:S01]  /*10e0*/  FMUL.FTZ R210, R210, UR9 ;  /* 0x00000009d2d27c20 */ /* 0x000fe20008410000 */
[----:B------:R-:W-:Y:S01]  /*10f0*/  FADD.FTZ R216, R137, R216 ;  /* 0x000000d889d87221 */ /* 0x000fe20000010000 */
[-C--:B------:R-:W-:Y:S01]  /*1100*/  FFMA.FTZ R7, R141, R137.reuse, R7 ;  /* 0x000000898d077223 */ /* 0x080fe20000010007 */
[----:B------:R-:W-:Y:S01]  /*1110*/  FADD.FTZ R234, R134, R234 ;  /* 0x000000ea86ea7221 */ /* 0x000fe20000010000 */
[-C--:B------:R-:W-:Y:S01]  /*1120*/  FFMA.FTZ R233, R210, R134.reuse, R233 ;  /* 0x00000086d2e97223 */ /* 0x080fe200000100e9 */
[----:B------:R-:W-:Y:S01]  /*1130*/  FFMA.FTZ R137, R87, R137, R135 ;  /* 0x0000008957897223 */ /* 0x000fe20000010087 */
[----:B------:R-:W-:Y:S01]  /*1140*/  FMUL.FTZ R135, R48, R134 ;  /* 0x0000008630877220 */ /* 0x000fe20000410000 */
[----:B------:R-:W-:Y:S01]  /*1150*/  HADD2.F32 R134, -RZ, R138.H1_H1 ;  /* 0x3000008aff867230 */ /* 0x000fe20000004100 */
[----:B------:R-:W-:Y:S04]  /*1160*/  STL [R1+0x18], R234 ;  /* 0x000018ea01007387 */ /* 0x000fe80000100800 */
[----:B------:R0:W-:Y:S01]  /*1170*/  STL [R1+0x8], R233 ;  /* 0x000008e901007387 */ /* 0x0001e20000100800 */
[----:B------:R-:W-:-:S03]  /*1180*/  FADD.FTZ R225, R134, R225 ;  /* 0x000000e186e17221 */ /* 0x000fc60000010000 */
[----:B0-----:R-:W3:Y:S04]  /*1190*/  LDL.LU R233, [R1+0x24] ;  /* 0x0000240001e97983 */ /* 0x001ee80000300800 */
[----:B------:R-:W4:Y:S04]  /*11a0*/  LDL.LU R234, [R1+0x14] ;  /* 0x0000140001ea7983 */ /* 0x000f280000300800 */
[----:B------:R0:W-:Y:S04]  /*11b0*/  STL [R1+0x1c], R225 ;  /* 0x00001ce101007387 */ /* 0x0001e80000100800 */
[----:B------:R-:W2:Y:S04]  /*11c0*/  LDL.LU R245, [R1+0x48] ;  /* 0x0000480001f57983 */ /* 0x000ea80000300800 */
[----:B0-----:R-:W2:Y:S01]  /*11d0*/  LDL.LU R225, [R1+0x38] ;  /* 0x0000380001e17983 */ /* 0x001ea20000300800 */
[----:B------:R-:W-:Y:S01]  /*11e0*/  FADD.FTZ R145, R145, -UR5 ;  /* 0x8000000591917e21 */ /* 0x000fe20008010000 */
[----:B------:R-:W-:-:S02]  /*11f0*/  HADD2.F32 R144, -RZ, R142.H0_H0 ;  /* 0x2000008eff907230 */ /* 0x000fc40000004100 */
[----:B------:R-:W-:Y:S02]  /*1200*/  HADD2.F32 R138, -RZ, R142.H1_H1 ;  /* 0x3000008eff8a7230 */ /* 0x000fe40000004100 */
[----:B------:R-:W-:Y:S01]  /*1210*/  FMUL.FTZ R142, R145, UR9 ;  /* 0x00000009918e7c20 */ /* 0x000fe20008410000 */
[----:B------:R-:W-:Y:S01]  /*1220*/  FADD.FTZ R146, R146, -UR5 ;  /* 0x8000000592927e21 */ /* 0x000fe20008010000 */
[----:B------:R-:W-:Y:S01]  /*1230*/  FADD.FTZ R217, R144, R217 ;  /* 0x000000d990d97221 */ /* 0x000fe20000010000 */
[-C--:B------:R-:W-:Y:S01]  /*1240*/  FFMA.FTZ R8, R210, R144.reuse, R8 ;  /* 0x00000090d2087223 */ /* 0x080fe20000010008 */
[----:B------:R-:W-:Y:S01]  /*1250*/  FFMA.FTZ R144, R80, R144, R135 ;  /* 0x0000009050907223 */ /* 0x000fe20000010087 */
[----:B------:R-:W-:-:S04]  /*1260*/  IMAD.WIDE.U32 R156, R205, 0x10, R188 ;  /* 0x00000010cd9c7825 */ /* 0x000fc800078e00bc */
[-C--:B------:R-:W-:Y:S01]  /*1270*/  FMUL.FTZ R135, R49, R134.reuse ;  /* 0x0000008631877220 */ /* 0x080fe20000410000 */
[----:B------:R-:W-:Y:S01]  /*1280*/  FFMA.FTZ R213, R142, R134, R213 ;  /* 0x000000868ed57223 */ /* 0x000fe200000100d5 */
[--C-:B------:R-:W-:Y:S02]  /*1290*/  HADD2.F32 R134, -RZ, R139.reuse.H0_H0 ;  /* 0x2000008bff867230 */ /* 0x100fe40000004100 */
[----:B------:R-:W-:Y:S01]  /*12a0*/  FMUL.FTZ R146, R146, UR9 ;  /* 0x0000000992927c20 */ /* 0x000fe20008410000 */
[----:B------:R-:W2:Y:S01]  /*12b0*/  LDG.E.128 R156, desc[UR14][R156.64] ;  /* 0x0000000e9c9c7981 */ /* 0x000ea2000c1e1d00 */
[----:B------:R-:W-:Y:S02]  /*12c0*/  HADD2.F32 R139, -RZ, R139.H1_H1 ;  /* 0x3000008bff8b7230 */ /* 0x000fe40000004100 */
[----:B------:R-:W-:Y:S01]  /*12d0*/  FADD.FTZ R212, R134, R212 ;  /* 0x000000d486d47221 */ /* 0x000fe20000010000 */
[----:B------:R-:W-:Y:S01]  /*12e0*/  FFMA.FTZ R211, R146, R134, R211 ;  /* 0x0000008692d37223 */ /* 0x000fe200000100d3 */
[----:B------:R0:W-:Y:S01]  /*12f0*/  STL [R1+0xc], R213 ;  /* 0x00000cd501007387 */ /* 0x0001e20000100800 */
[----:B------:R-:W-:Y:S01]  /*1300*/  FADD.FTZ R147, R147, -UR5 ;  /* 0x8000000593937e21 */ /* 0x000fe20008010000 */
[----:B------:R-:W-:-:S02]  /*1310*/  HADD2.F32 R145, -RZ, R143.H0_H0 ;  /* 0x2000008fff917230 */ /* 0x000fc40000004100 */
[----:B------:R-:W2:Y:S01]  /*1320*/  LDL.LU R243, [R1+0x4c] ;  /* 0x00004c0001f37983 */ /* 0x000ea20000300800 */
[----:B------:R-:W-:-:S03]  /*1330*/  HADD2.F32 R143, -RZ, R143.H1_H1 ;  /* 0x3000008fff8f7230 */ /* 0x000fc60000004100 */
[----:B0-----:R-:W2:Y:S04]  /*1340*/  LDL.LU R213, [R1+0x3c] ;  /* 0x00003c0001d57983 */ /* 0x001ea80000300800 */
[----:B------:R0:W-:Y:S04]  /*1350*/  STL [R1+0x20], R212 ;  /* 0x000020d401007387 */ /* 0x0001e80000100800 */
[----:B------:R1:W-:Y:S01]  /*1360*/  STL [R1+0x10], R211 ;  /* 0x000010d301007387 */ /* 0x0003e20000100800 */
[----:B------:R-:W-:Y:S01]  /*1370*/  FADD.FTZ R220, R143, R220 ;  /* 0x000000dc8fdc7221 */ /* 0x000fe20000010000 */
[----:B0-----:R-:W-:Y:S01]  /*1380*/  FMUL.FTZ R212, R147, UR9 ;  /* 0x0000000993d47c20 */ /* 0x001fe20008410000 */
[----:B-1----:R-:W-:-:S03]  /*1390*/  FMUL.FTZ R211, R51, R139 ;  /* 0x0000008b33d37220 */ /* 0x002fc60000410000 */
[-C--:B------:R-:W-:Y:S01]  /*13a0*/  FFMA.FTZ R11, R212, R143.reuse, R11 ;  /* 0x0000008fd40b7223 */ /* 0x080fe2000001000b */
[----:B------:R-:W-:Y:S01]  /*13b0*/  FADD.FTZ R218, R138, R218 ;  /* 0x000000da8ada7221 */ /* 0x000fe20000010000 */
[-C--:B------:R-:W-:Y:S01]  /*13c0*/  FFMA.FTZ R9, R142, R138.reuse, R9 ;  /* 0x0000008a8e097223 */ /* 0x080fe20000010009 */
[----:B------:R-:W-:Y:S01]  /*13d0*/  FFMA.FTZ R211, R83, R143, R211 ;  /* 0x0000008f53d37223 */ /* 0x000fe200000100d3 */
[----:B------:R-:W-:Y:S01]  /*13e0*/  FADD.FTZ R143, R148, -UR5 ;  /* 0x80000005948f7e21 */ /* 0x000fe20008010000 */
[----:B------:R-:W-:Y:S01]  /*13f0*/  FFMA.FTZ R138, R81, R138, R135 ;  /* 0x0000008a518a7223 */ /* 0x000fe20000010087 */
[----:B------:R-:W-:Y:S01]  /*1400*/  FMUL.FTZ R135, R50, R134 ;  /* 0x0000008632877220 */ /* 0x000fe20000410000 */
[----:B------:R-:W-:Y:S02]  /*1410*/  HADD2.F32 R134, -RZ, R152.H0_H0 ;  /* 0x20000098ff867230 */ /* 0x000fe40000004100 */
[----:B------:R-:W-:Y:S01]  /*1420*/  FMUL.FTZ R143, R143, UR9 ;  /* 0x000000098f8f7c20 */ /* 0x000fe20008410000 */
[----:B---3--:R-:W-:-:S05]  /*1430*/  FADD.FTZ R233, R139, R233 ;  /* 0x000000e98be97221 */ /* 0x008fca0000010000 */
[----:B------:R0:W-:Y:S01]  /*1440*/  STL [R1+0x24], R233 ;  /* 0x000024e901007387 */ /* 0x0001e20000100800 */
[----:B----4-:R-:W-:-:S03]  /*1450*/  FFMA.FTZ R234, R212, R139, R234 ;  /* 0x0000008bd4ea7223 */ /* 0x010fc600000100ea */
[----:B0-----:R-:W3:Y:S01]  /*1460*/  LDL.LU R233, [R1+0x50] ;  /* 0x0000500001e97983 */ /* 0x001ee20000300800 */
[----:B--2---:R-:W-:Y:S01]  /*1470*/  FADD.FTZ R245, R134, R245 ;  /* 0x000000f586f57221 */ /* 0x004fe20000010000 */
[----:B------:R-:W-:Y:S02]  /*1480*/  FFMA.FTZ R225, R143, R134, R225 ;  /* 0x000000868fe17223 */ /* 0x000fe400000100e1 */
[----:B------:R0:W-:Y:S04]  /*1490*/  STL [R1+0x14], R234 ;  /* 0x000014ea01007387 */ /* 0x0001e80000100800 */
[----:B0-----:R-:W2:Y:S04]  /*14a0*/  LDL.LU R234, [R1+0x40] ;  /* 0x0000400001ea7983 */ /* 0x001ea80000300800 */
[----:B------:R0:W-:Y:S04]  /*14b0*/  STL [R1+0x38], R225 ;  /* 0x000038e101007387 */ /* 0x0001e80000100800 */
[----:B------:R-:W-:Y:S04]  /*14c0*/  STL [R1+0x48], R245 ;  /* 0x000048f501007387 */ /* 0x000fe80000100800 */
[----:B0-----:R-:W4:Y:S01]  /*14d0*/  LDL.LU R225, [R1+0x54] ;  /* 0x0000540001e17983 */ /* 0x001f220000300800 */
[----:B------:R-:W-:-:S02]  /*14e0*/  HADD2.F32 R139, -RZ, R156.H0_H0 ;  /* 0x2000009cff8b7230 */ /* 0x000fc40000004100 */
[----:B------:R-:W-:Y:S01]  /*14f0*/  FADD.FTZ R148, R149, -UR5 ;  /* 0x8000000595947e21 */ /* 0x000fe20008010000 */
[----:B------:R-:W-:Y:S01]  /*1500*/  FMUL.FTZ R134, R44, R134 ;  /* 0x000000862c867220 */ /* 0x000fe20000410000 */
[----:B------:R-:W-:Y:S02]  /*1510*/  HADD2.F32 R152, -RZ, R152.H1_H1 ;  /* 0x30000098ff987230 */ /* 0x000fe40000004100 */
[----:B------:R-:W-:Y:S01]  /*1520*/  FMUL.FTZ R148, R148, UR9 ;  /* 0x0000000994947c20 */ /* 0x000fe20008410000 */
[----:B------:R-:W-:Y:S01]  /*1530*/  FADD.FTZ R221, R139, R221 ;  /* 0x000000dd8bdd7221 */ /* 0x000fe20000010000 */
[-C--:B------:R-:W-:Y:S01]  /*1540*/  FFMA.FTZ R12, R143, R139.reuse, R12 ;  /* 0x0000008b8f0c7223 */ /* 0x080fe2000001000c */
[----:B------:R-:W-:Y:S02]  /*1550*/  HADD2.F32 R147, -RZ, R156.H1_H1 ;  /* 0x3000009cff937230 */ /* 0x000fe40000004100 */
[----:B------:R-:W-:Y:S01]  /*1560*/  FFMA.FTZ R139, R76, R139, R134 ;  /* 0x0000008b4c8b7223 */ /* 0x000fe20000010086 */
[-C--:B------:R-:W-:Y:S01]  /*1570*/  FMUL.FTZ R134, R45, R152.reuse ;  /* 0x000000982d867220 */ /* 0x080fe20000410000 */
[----:B------:R-:W-:Y:S01]  /*1580*/  FFMA.FTZ R213, R148, R152, R213 ;  /* 0x0000009894d57223 */ /* 0x000fe200000100d5 */
[----:B------:R-:W-:Y:S01]  /*1590*/  FADD.FTZ R219, R145, R219 ;  /* 0x000000db91db7221 */ /* 0x000fe20000010000 */
[----:B------:R-:W-:Y:S01]  /*15a0*/  FFMA.FTZ R10, R146, R145, R10 ;  /* 0x00000091920a7223 */ /* 0x000fe2000001000a */
[----:B------:R-:W-:Y:S01]  /*15b0*/  FADD.FTZ R222, R147, R222 ;  /* 0x000000de93de7221 */ /* 0x000fe20000010000 */
[----:B------:R-:W-:Y:S01]  /*15c0*/  FFMA.FTZ R13, R148, R147, R13 ;  /* 0x00000093940d7223 */ /* 0x000fe2000001000d */
[----:B------:R-:W-:Y:S01]  /*15d0*/  FFMA.FTZ R145, R82, R145, R135 ;  /* 0x0000009152917223 */ /* 0x000fe20000010087 */
[----:B------:R-:W-:Y:S01]  /*15e0*/  FFMA.FTZ R147, R77, R147, R134 ;  /* 0x000000934d937223 */ /* 0x000fe20000010086 */
[----:B------:R-:W4:Y:S01]  /*15f0*/  LDL.LU R135, [R1+0x44] ;  /* 0x0000440001877983 */ /* 0x000f220000300800 */
[----:B------:R-:W-:-:S03]  /*1600*/  HADD2.F32 R134, -RZ, R153.H0_H0 ;  /* 0x20000099ff867230 */ /* 0x000fc60000004100 */
[----:B------:R0:W-:Y:S01]  /*1610*/  STL [R1+0x3c], R213 ;  /* 0x00003cd501007387 */ /* 0x0001e20000100800 */
[----:B------:R-:W-:Y:S01]  /*1620*/  FADD.FTZ R243, R152, R243 ;  /* 0x000000f398f37221 */ /* 0x000fe20000010000 */
[----:B------:R-:W-:Y:S02]  /*1630*/  FADD.FTZ R150, R150, -UR5 ;  /* 0x8000000596967e21 */ /* 0x000fe40008010000 */
[----:B0-----:R-:W4:Y:S02]  /*1640*/  LDL.LU R213, [R1+0x78] ;  /* 0x0000780001d57983 */ /* 0x001f240000300800 */
[----:B------:R-:W-:Y:S01]  /*1650*/  FMUL.FTZ R150, R150, UR9 ;  /* 0x0000000996967c20 */ /* 0x000fe20008410000 */
[----:B------:R-:W-:Y:S01]  /*1660*/  HADD2.F32 R153, -RZ, R153.H1_H1 ;  /* 0x30000099ff997230 */ /* 0x000fe20000004100 */
[----:B------:R-:W-:Y:S01]  /*1670*/  STL [R1+0x4c], R243 ;  /* 0x00004cf301007387 */ /* 0x000fe20000100800 */
[----:B---3--:R-:W-:-:S05]  /*1680*/  FADD.FTZ R233, R134, R233 ;  /* 0x000000e986e97221 */ /* 0x008fca0000010000 */
[----:B------:R0:W-:Y:S04]  /*1690*/  STL [R1+0x50], R233 ;  /* 0x000050e901007387 */ /* 0x0001e80000100800 */
[----:B0-----:R-:W3:Y:S01]  /*16a0*/  LDL.LU R233, [R1+0x60] ;  /* 0x0000600001e97983 */ /* 0x001ee20000300800 */
[----:B--2---:R-:W-:-:S05]  /*16b0*/  FFMA.FTZ R234, R150, R134, R234 ;  /* 0x0000008696ea7223 */ /* 0x004fca00000100ea */
[----:B------:R-:W-:Y:S04]  /*16c0*/  STL [R1+0x40], R234 ;  /* 0x000040ea01007387 */ /* 0x000fe80000100800 */
[----:B------:R-:W2:Y:S01]  /*16d0*/  LDL.LU R243, [R1+0x7c] ;  /* 0x00007c0001f37983 */ /* 0x000ea20000300800 */
[----:B----4-:R-:W-:-:S05]  /*16e0*/  FADD.FTZ R225, R153, R225 ;  /* 0x000000e199e17221 */ /* 0x010fca0000010000 */
[----:B------:R0:W-:Y:S04]  /*16f0*/  STL [R1+0x54], R225 ;  /* 0x000054e101007387 */ /* 0x0001e80000100800 */
[----:B0-----:R-:W4:Y:S01]  /*1700*/  LDL.LU R225, [R1+0x64] ;  /* 0x0000640001e17983 */ /* 0x001f220000300800 */
[----:B------:R-:W-:Y:S02]  /*1710*/  HADD2.F32 R149, -RZ, R157.H0_H0 ;  /* 0x2000009dff957230 */ /* 0x000fe40000004100 */
[----:B------:R-:W-:Y:S01]  /*1720*/  FMUL.FTZ R134, R46, R134 ;  /* 0x000000862e867220 */ /* 0x000fe20000410000 */
[----:B------:R-:W-:Y:S02]  /*1730*/  FADD.FTZ R151, R151, -UR5 ;  /* 0x8000000597977e21 */ /* 0x000fe40008010000 */
[----:B------:R-:W-:Y:S01]  /*1740*/  FADD.FTZ R223, R149, R223 ;  /* 0x000000df95df7221 */ /* 0x000fe20000010000 */
[-C--:B------:R-:W-:Y:S01]  /*1750*/  FFMA.FTZ R14, R150, R149.reuse, R14 ;  /* 0x00000095960e7223 */ /* 0x080fe2000001000e */
[----:B------:R-:W-:Y:S01]  /*1760*/  FFMA.FTZ R149, R78, R149, R134 ;  /* 0x000000954e957223 */ /* 0x000fe20000010086 */
[----:B------:R-:W-:Y:S01]  /*1770*/  FMUL.FTZ R151, R151, UR9 ;  /* 0x0000000997977c20 */ /* 0x000fe20008410000 */
[----:B------:R-:W-:-:S03]  /*1780*/  HADD2.F32 R134, -RZ, R154.H0_H0 ;  /* 0x2000009aff867230 */ /* 0x000fc60000004100 */
[----:B------:R-:W-:Y:S01]  /*1790*/  FFMA.FTZ R135, R151, R153, R135 ;  /* 0x0000009997877223 */ /* 0x000fe20000010087 */
[----:B------:R-:W-:Y:S01]  /*17a0*/  FADD.FTZ R156, R160, -UR5 ;  /* 0x80000005a09c7e21 */ /* 0x000fe20008010000 */
[----:B------:R-:W-:-:S03]  /*17b0*/  FADD.FTZ R213, R134, R213 ;  /* 0x000000d586d57221 */ /* 0x000fc60000010000 */
[----:B------:R0:W-:Y:S01]  /*17c0*/  STL [R1+0x44], R135 ;  /* 0x0000448701007387 */ /* 0x0001e20000100800 */
[----:B------:R-:W-:-:S03]  /*17d0*/  FMUL.FTZ R156, R156, UR9 ;  /* 0x000000099c9c7c20 */ /* 0x000fc60008410000 */
[----:B------:R-:W4:Y:S01]  /*17e0*/  LDL.LU R245, [R1+0x80] ;  /* 0x0000800001f57983 */ /* 0x000f220000300800 */
[----:B------:R-:W-:-:S03]  /*17f0*/  IADD3 R3, PT, PT, R206, 0x200, RZ ;  /* 0x00000200ce037810 */ /* 0x000fc60007ffe0ff */
[----:B------:R1:W-:Y:S01]  /*1800*/  STL [R1+0x78], R213 ;  /* 0x000078d501007387 */ /* 0x0003e20000100800 */
[----:B0-----:R-:W-:Y:S01]  /*1810*/  FMUL.FTZ R135, R40, R134 ;  /* 0x0000008628877220 */ /* 0x001fe20000410000 */
[----:B------:R-:W-:-:S04]  /*1820*/  IMAD.WIDE.U32 R176, R3, 0x20, R184 ;  /* 0x0000002003b07825 */ /* 0x000fc800078e00b8 */
[----:B------:R-:W-:Y:S01]  /*1830*/  IMAD.WIDE.U32 R168, R3, 0x10, R182 ;  /* 0x0000001003a87825 */ /* 0x000fe200078e00b6 */
[----:B------:R-:W4:Y:S04]  /*1840*/  LDG.E.128 R164, desc[UR14][R176.64] ;  /* 0x0000000eb0a47981 */ /* 0x000f28000c1e1d00 */
[----:B-1----:R-:W4:Y:S04]  /*1850*/  LDL.LU R213, [R1+0x68] ;  /* 0x0000680001d57983 */ /* 0x002f280000300800 */
[----:B------:R-:W4:Y:S04]  /*1860*/  LDL.LU R234, [R1+0x84] ;  /* 0x0000840001ea7983 */ /* 0x000f280000300800 */
[----:B------:R-:W4:Y:S01]  /*1870*/  LDG.E.128 R168, desc[UR14][R168.64] ;  /* 0x0000000ea8a87981 */ /* 0x000f22000c1e1d00 */
[----:B---3--:R-:W-:Y:S01]  /*1880*/  FFMA.FTZ R233, R156, R134, R233 ;  /* 0x000000869ce97223 */ /* 0x008fe200000100e9 */
[----:B------:R-:W-:-:S02]  /*1890*/  HADD2.F32 R134, -RZ, R154.H1_H1 ;  /* 0x3000009aff867230 */ /* 0x000fc40000004100 */
[----:B------:R-:W-:Y:S02]  /*18a0*/  FADD.FTZ R154, R161, -UR5 ;  /* 0x80000005a19a7e21 */ /* 0x000fe40008010000 */
[----:B------:R0:W-:Y:S02]  /*18b0*/  STL [R1+0x60], R233 ;  /* 0x000060e901007387 */ /* 0x0001e40000100800 */
[----:B------:R-:W-:Y:S01]  /*18c0*/  FMUL.FTZ R154, R154, UR9 ;  /* 0x000000099a9a7c20 */ /* 0x000fe20008410000 */
[----:B--2---:R-:W-:Y:S01]  /*18d0*/  FADD.FTZ R243, R134, R243 ;  /* 0x000000f386f37221 */ /* 0x004fe20000010000 */
[----:B0-----:R-:W2:Y:S04]  /*18e0*/  LDL.LU R233, [R1+0x6c] ;  /* 0x00006c0001e97983 */ /* 0x001ea80000300800 */
[----:B------:R0:W-:Y:S01]  /*18f0*/  STL [R1+0x7c], R243 ;  /* 0x00007cf301007387 */ /* 0x0001e20000100800 */
[----:B----4-:R-:W-:-:S03]  /*1900*/  FFMA.FTZ R225, R154, R134, R225 ;  /* 0x000000869ae17223 */ /* 0x010fc600000100e1 */
[----:B0-----:R-:W3:Y:S04]  /*1910*/  LDL.LU R243, [R1+0xa8] ;  /* 0x0000a80001f37983 */ /* 0x001ee80000300800 */
[----:B------:R0:W-:Y:S04]  /*1920*/  STL [R1+0x64], R225 ;  /* 0x000064e101007387 */ /* 0x0001e80000100800 */
[----:B0-----:R-:W4:Y:S01]  /*1930*/  LDL.LU R225, [R1+0x70] ;  /* 0x0000700001e17983 */ /* 0x001f220000300800 */
[----:B------:R-:W-:Y:S02]  /*1940*/  HADD2.F32 R152, -RZ, R157.H1_H1 ;  /* 0x3000009dff987230 */ /* 0x000fe40000004100 */
[----:B------:R-:W-:Y:S01]  /*1950*/  FMUL.FTZ R153, R47, R153 ;  /* 0x000000992f997220 */ /* 0x000fe20000410000 */
[----:B------:R-:W-:-:S02]  /*1960*/  HADD2.F32 R157, -RZ, R158.H1_H1 ;  /* 0x3000009eff9d7230 */ /* 0x000fc40000004100 */
[----:B------:R-:W-:Y:S01]  /*1970*/  FADD.FTZ R224, R152, R224 ;  /* 0x000000e098e07221 */ /* 0x000fe20000010000 */
[-C--:B------:R-:W-:Y:S01]  /*1980*/  FFMA.FTZ R15, R151, R152.reuse, R15 ;  /* 0x00000098970f7223 */ /* 0x080fe2000001000f */
[----:B------:R-:W-:Y:S01]  /*1990*/  FFMA.FTZ R152, R79, R152, R153 ;  /* 0x000000984f987223 */ /* 0x000fe20000010099 */
[----:B------:R-:W-:Y:S02]  /*19a0*/  HADD2.F32 R153, -RZ, R158.H0_H0 ;  /* 0x2000009eff997230 */ /* 0x000fe40000004100 */
[----:B------:R-:W-:Y:S01]  /*19b0*/  FADD.FTZ R158, R162, -UR5 ;  /* 0x80000005a29e7e21 */ /* 0x000fe20008010000 */
[----:B------:R-:W-:-:S03]  /*19c0*/  HADD2.F32 R161, -RZ, R155.H0_H0 ;  /* 0x2000009bffa17230 */ /* 0x000fc60000004100 */
[----:B------:R-:W-:Y:S02]  /*19d0*/  FMUL.FTZ R158, R158, UR9 ;  /* 0x000000099e9e7c20 */ /* 0x000fe40008410000 */
[----:B------:R-:W-:Y:S01]  /*19e0*/  FADD.FTZ R245, R161, R245 ;  /* 0x000000f5a1f57221 */ /* 0x000fe20000010000 */
[----:B------:R-:W-:Y:S01]  /*19f0*/  FADD.FTZ R163, R163, -UR5 ;  /* 0x80000005a3a37e21 */ /* 0x000fe20008010000 */
[----:B------:R-:W-:Y:S02]  /*1a00*/  HADD2.F32 R155, -RZ, R155.H1_H1 ;  /* 0x3000009bff9b7230 */ /* 0x000fe40000004100 */
[-C--:B------:R-:W-:Y:S01]  /*1a10*/  FFMA.FTZ R213, R158, R161.reuse, R213 ;  /* 0x000000a19ed57223 */ /* 0x080fe200000100d5 */
[----:B------:R-:W-:Y:S04]  /*1a20*/  STL [R1+0x80], R245 ;  /* 0x000080f501007387 */ /* 0x000fe80000100800 */
[----:B------:R0:W-:Y:S01]  /*1a30*/  STL [R1+0x68], R213 ;  /* 0x000068d501007387 */ /* 0x0001e20000100800 */
[----:B------:R-:W-:Y:S01]  /*1a40*/  FADD.FTZ R234, R155, R234 ;  /* 0x000000ea9bea7221 */ /* 0x000fe20000010000 */
[----:B------:R-:W-:Y:S01]  /*1a50*/  FMUL.FTZ R162, R42, R161 ;  /* 0x000000a12aa27220 */ /* 0x000fe20000410000 */
[----:B------:R-:W-:-:S02]  /*1a60*/  HADD2.F32 R161, -RZ, R168.H0_H0 ;  /* 0x200000a8ffa17230 */ /* 0x000fc40000004100 */
[----:B0-----:R-:W-:Y:S01]  /*1a70*/  FMUL.FTZ R213, R163, UR9 ;  /* 0x00000009a3d57c20 */ /* 0x001fe20008410000 */
[-C--:B------:R-:W-:Y:S01]  /*1a80*/  FMUL.FTZ R163, R43, R155.reuse ;  /* 0x0000009b2ba37220 */ /* 0x080fe20000410000 */
[----:B------:R0:W-:Y:S04]  /*1a90*/  STL [R1+0x84], R234 ;  /* 0x000084ea01007387 */ /* 0x0001e80000100800 */
[----:B0-----:R-:W4:Y:S01]  /*1aa0*/  LDL.LU R234, [R1+0xac] ;  /* 0x0000ac0001ea7983 */ /* 0x001f220000300800 */
[----:B--2---:R-:W-:Y:S01]  /*1ab0*/  FFMA.FTZ R233, R213, R155, R233 ;  /* 0x0000009bd5e97223 */ /* 0x004fe200000100e9 */
[----:B------:R-:W-:-:S04]  /*1ac0*/  FADD.FTZ R155, R164, -UR5 ;  /* 0x80000005a49b7e21 */ /* 0x000fc80008010000 */
[----:B------:R-:W-:Y:S01]  /*1ad0*/  FMUL.FTZ R155, R155, UR9 ;  /* 0x000000099b9b7c20 */ /* 0x000fe20008410000 */
[----:B------:R0:W-:Y:S01]  /*1ae0*/  STL [R1+0x6c], R233 ;  /* 0x00006ce901007387 */ /* 0x0001e20000100800 */
[----:B---3--:R-:W-:-:S03]  /*1af0*/  FADD.FTZ R243, R161, R243 ;  /* 0x000000f3a1f37221 */ /* 0x008fc60000010000 */
[----:B0-----:R-:W2:Y:S04]  /*1b00*/  LDL.LU R233, [R1+0x74] ;  /* 0x0000740001e97983 */ /* 0x001ea80000300800 */
[----:B------:R-:W3:Y:S04]  /*1b10*/  LDL.LU R248, [R1+0xb0] ;  /* 0x0000b00001f87983 */ /* 0x000ee80000300800 */
[----:B------:R-:W-:Y:S01]  /*1b20*/  STL [R1+0xa8], R243 ;  /* 0x0000a8f301007387 */ /* 0x000fe20000100800 */
[----:B----4-:R-:W-:-:S05]  /*1b30*/  FFMA.FTZ R225, R155, R161, R225 ;  /* 0x000000a19be17223 */ /* 0x010fca00000100e1 */
[----:B------:R0:W-:Y:S04]  /*1b40*/  STL [R1+0x70], R225 ;  /* 0x000070e101007387 */ /* 0x0001e80000100800 */
[----:B0-----:R-:W4:Y:S01]  /*1b50*/  LDL.LU R225, [R1+0x88] ;  /* 0x0000880001e17983 */ /* 0x001f220000300800 */
[----:B------:R-:W-:Y:S01]  /*1b60*/  ISETP.NE.U32.AND P0, PT, RZ, UR22, PT ;  /* 0x00000016ff007c0c */ /* 0x000fe2000bf05070 */
[----:B------:R-:W-:Y:S01]  /*1b70*/  IMAD.WIDE.U32 R172, R3, 0x10, R188 ;  /* 0x0000001003ac7825 */ /* 0x000fe200078e00bc */
[----:B------:R-:W-:Y:S01]  /*1b80*/  IADD3 R2, PT, PT, R206, 0x300, RZ ;  /* 0x00000300ce027810 */ /* 0x000fe20007ffe0ff */
[----:B------:R-:W4:Y:S01]  /*1b90*/  LDL.LU R245, [R1+0xb4] ;  /* 0x0000b40001f57983 */ /* 0x000f220000300800 */
[----:B------:R-:W-:-:S03]  /*1ba0*/  ISETP.NE.AND.EX P0, PT, RZ, UR23, PT, P0 ;  /* 0x00000017ff007c0c */ /* 0x000fc6000bf05300 */
[----:B------:R-:W4:Y:S01]  /*1bb0*/  LDG.E.128 R172, desc[UR14][R172.64] ;  /* 0x0000000eacac7981 */ /* 0x000f22000c1e1d00 */
[----:B------:R-:W-:-:S03]  /*1bc0*/  HADD2.F32 R160, -RZ, R159.H0_H0 ;  /* 0x2000009fffa07230 */ /* 0x000fc60000004100 */
[----:B------:R-:W4:Y:S06]  /*1bd0*/  LDL.LU R243, [R1+0x8c] ;  /* 0x00008c0001f37983 */ /* 0x000f2c0000300800 */
[----:B------:R-:W0:Y:S01]  /*1be0*/  @P0 LDC.64 R178, c[0x0][0x438] ;  /* 0x00010e00ffb20b82 */ /* 0x000e220000000a00 */
[----:B------:R-:W-:-:S07]  /*1bf0*/  HADD2.F32 R168, -RZ, R168.H1_H1 ;  /* 0x300000a8ffa87230 */ /* 0x000fce0000004100 */
[----:B------:R-:W1:Y:S01]  /*1c00*/  @P0 LDC.64 R180, c[0x0][0x438] ;  /* 0x00010e00ffb40b82 */ /* 0x000e620000000a00 */
[----:B0-----:R-:W-:-:S05]  /*1c10*/  @P0 IMAD.WIDE.U32 R178, R205, 0x20, R178 ;  /* 0x00000020cdb20825 */ /* 0x001fca00078e00b2 */
[----:B------:R-:W5:Y:S04]  /*1c20*/  @P0 LDG.E.128 R96, desc[UR14][R178.64] ;  /* 0x0000000eb2600981 */ /* 0x000f68000c1e1d00 */
[----:B------:R0:W5:Y:S02]  /*1c30*/  @P0 LDG.E.128 R100, desc[UR14][R178.64+0x10] ;  /* 0x0000100eb2640981 */ /* 0x000164000c1e1d00 */
[----:B0-----:R-:W0:Y:S01]  /*1c40*/  @P0 LDC.64 R178, c[0x0][0x438] ;  /* 0x00010e00ffb20b82 */ /* 0x001e220000000a00 */
[----:B------:R-:W-:Y:S01]  /*1c50*/  FADD.FTZ R228, R160, R228 ;  /* 0x000000e4a0e47221 */ /* 0x000fe20000010000 */
[-C--:B------:R-:W-:Y:S01]  /*1c60*/  FFMA.FTZ R18, R158, R160.reuse, R18 ;  /* 0x000000a09e127223 */ /* 0x080fe20000010012 */
[----:B------:R-:W-:Y:S01]  /*1c70*/  FFMA.FTZ R160, R74, R160, R162 ;  /* 0x000000a04aa07223 */ /* 0x000fe200000100a2 */
[----:B------:R-:W-:Y:S01]  /*1c80*/  FADD.FTZ R162, R165, -UR5 ;  /* 0x80000005a5a27e21 */ /* 0x000fe20008010000 */
[----:B------:R-:W-:Y:S01]  /*1c90*/  FADD.FTZ R234, R168, R234 ;  /* 0x000000eaa8ea7221 */ /* 0x000fe20000010000 */
[----:B------:R-:W-:-:S02]  /*1ca0*/  FADD.FTZ R165, R166, -UR5 ;  /* 0x80000005a6a57e21 */ /* 0x000fc40008010000 */
[----:B------:R-:W-:Y:S01]  /*1cb0*/  FMUL.FTZ R162, R162, UR9 ;  /* 0x00000009a2a27c20 */ /* 0x000fe20008410000 */
[----:B------:R-:W-:Y:S02]  /*1cc0*/  HADD2.F32 R166, -RZ, R169.H0_H0 ;  /* 0x200000a9ffa67230 */ /* 0x000fe40000004100 */
[----:B------:R-:W-:Y:S01]  /*1cd0*/  FMUL.FTZ R165, R165, UR9 ;  /* 0x00000009a5a57c20 */ /* 0x000fe20008410000 */
[----:B0-----:R-:W-:-:S05]  /*1ce0*/  @P0 IMAD.WIDE.U32 R178, R2, 0x20, R178 ;  /* 0x0000002002b20825 */ /* 0x001fca00078e00b2 */
[----:B------:R-:W5:Y:S04]  /*1cf0*/  @P0 LDG.E.128 R112, desc[UR14][R178.64] ;  /* 0x0000000eb2700981 */ /* 0x000f68000c1e1d00 */
[----:B------:R-:W5:Y:S04]  /*1d00*/  @P0 LDG.E.128 R116, desc[UR14][R178.64+0x10] ;  /* 0x0000100eb2740981 */ /* 0x000f68000c1e1d00 */
[----:B------:R-:W4:Y:S04]  /*1d10*/  LDG.E.128 R176, desc[UR14][R176.64+0x10] ;  /* 0x0000100eb0b07981 */ /* 0x000f28000c1e1d00 */
[----:B------:R0:W-:Y:S04]  /*1d20*/  STL [R1+0xac], R234 ;  /* 0x0000acea01007387 */ /* 0x0001e80000100800 */
[----:B0-----:R-:W4:Y:S01]  /*1d30*/  LDL.LU R234, [R1+0xd0] ;  /* 0x0000d00001ea7983 */ /* 0x001f220000300800 */
[----:B--2---:R-:W-:Y:S01]  /*1d40*/  FFMA.FTZ R233, R162, R168, R233 ;  /* 0x000000a8a2e97223 */ /* 0x004fe200000100e9 */
[----:B---3--:R-:W-:-:S04]  /*1d50*/  FADD.FTZ R248, R166, R248 ;  /* 0x000000f8a6f87221 */ /* 0x008fc80000010000 */
[----:B------:R0:W-:Y:S04]  /*1d60*/  STL [R1+0x74], R233 ;  /* 0x000074e901007387 */ /* 0x0001e80000100800 */
[----:B0-----:R-:W2:Y:S01]  /*1d70*/  LDL.LU R233, [R1+0x90] ;  /* 0x0000900001e97983 */ /* 0x001ea20000300800 */
[----:B----4-:R-:W-:-:S05]  /*1d80*/  FFMA.FTZ R225, R165, R166, R225 ;  /* 0x000000a6a5e17223 */ /* 0x010fca00000100e1 */
[----:B------:R0:W-:Y:S04]  /*1d90*/  STL [R1+0x88], R225 ;  /* 0x000088e101007387 */ /* 0x0001e80000100800 */
[----:B------:R3:W-:Y:S04]  /*1da0*/  STL [R1+0xb0], R248 ;  /* 0x0000b0f801007387 */ /* 0x0007e80000100800 */
[----:B0-----:R-:W4:Y:S01]  /*1db0*/  LDL.LU R225, [R1+0xd4] ;  /* 0x0000d40001e17983 */ /* 0x001f220000300800 */
[----:B------:R-:W-:Y:S02]  /*1dc0*/  HADD2.F32 R159, -RZ, R159.H1_H1 ;  /* 0x3000009fff9f7230 */ /* 0x000fe40000004100 */
[----:B------:R-:W-:-:S03]  /*1dd0*/  FMUL.FTZ R161, R36, R161 ;  /* 0x000000a124a17220 */ /* 0x000fc60000410000 */
[----:B------:R-:W-:Y:S01]  /*1de0*/  FADD.FTZ R229, R159, R229 ;  /* 0x000000e59fe57221 */ /* 0x000fe20000010000 */
[-C--:B------:R-:W-:Y:S01]  /*1df0*/  FFMA.FTZ R19, R213, R159.reuse, R19 ;  /* 0x0000009fd5137223 */ /* 0x080fe20000010013 */
[----:B------:R-:W-:Y:S01]  /*1e00*/  FFMA.FTZ R163, R75, R159, R163 ;  /* 0x0000009f4ba37223 */ /* 0x000fe200000100a3 */
[----:B------:R-:W-:Y:S02]  /*1e10*/  HADD2.F32 R159, -RZ, R172.H0_H0 ;  /* 0x200000acff9f7230 */ /* 0x000fe40000004100 */
[----:B------:R-:W-:-:S03]  /*1e20*/  FMUL.FTZ R164, R37, R168 ;  /* 0x000000a825a47220 */ /* 0x000fc60000410000 */
[----:B------:R-:W-:Y:S01]  /*1e30*/  FADD.FTZ R230, R159, R230 ;  /* 0x000000e69fe67221 */ /* 0x000fe20000010000 */
[-C--:B------:R-:W-:Y:S01]  /*1e40*/  FFMA.FTZ R20, R155, R159.reuse, R20 ;  /* 0x0000009f9b147223 */ /* 0x080fe20000010014 */
[----:B------:R-:W-:Y:S01]  /*1e50*/  FFMA.FTZ R159, R68, R159, R161 ;  /* 0x0000009f449f7223 */ /* 0x000fe200000100a1 */
[----:B------:R-:W-:Y:S02]  /*1e60*/  HADD2.F32 R161, -RZ, R172.H1_H1 ;  /* 0x300000acffa17230 */ /* 0x000fe40000004100 */
[----:B-1----:R-:W-:-:S04]  /*1e70*/  @P0 IMAD.WIDE.U32 R180, R206, 0x20, R180 ;  /* 0x00000020ceb40825 */ /* 0x002fc800078e00b4 */
[----:B------:R-:W-:Y:S01]  /*1e80*/  FADD.FTZ R231, R161, R231 ;  /* 0x000000e7a1e77221 */ /* 0x000fe20000010000 */
[-C--:B------:R-:W-:Y:S01]  /*1e90*/  FFMA.FTZ R21, R162, R161.reuse, R21 ;  /* 0x000000a1a2157223 */ /* 0x080fe20000010015 */
[----:B------:R-:W-:Y:S01]  /*1ea0*/  FFMA.FTZ R161, R69, R161, R164 ;  /* 0x000000a145a17223 */ /* 0x000fe200000100a4 */
[----:B------:R-:W5:Y:S01]  /*1eb0*/  @P0 LDG.E.128 R88, desc[UR14][R180.64] ;  /* 0x0000000eb4580981 */ /* 0x000f62000c1e1d00 */
[----:B------:R-:W-:Y:S02]  /*1ec0*/  HADD2.F32 R164, -RZ, R173.H0_H0 ;  /* 0x200000adffa47230 */ /* 0x000fe40000004100 */
[----:B------:R-:W-:Y:S01]  /*1ed0*/  FMUL.FTZ R166, R38, R166 ;  /* 0x000000a626a67220 */ /* 0x000fe20000410000 */
[----:B------:R0:W5:Y:S02]  /*1ee0*/  @P0 LDG.E.128 R92, desc[UR14][R180.64+0x10] ;  /* 0x0000100eb45c0981 */ /* 0x000164000c1e1d00 */
[----:B------:R-:W-:Y:S01]  /*1ef0*/  FADD.FTZ R232, R164, R232 ;  /* 0x000000e8a4e87221 */ /* 0x000fe20000010000 */
[-C--:B------:R-:W-:Y:S01]  /*1f00*/  FFMA.FTZ R22, R165, R164.reuse, R22 ;  /* 0x000000a4a5167223 */ /* 0x080fe20000010016 */
[----:B------:R-:W-:Y:S01]  /*1f10*/  FFMA.FTZ R164, R70, R164, R166 ;  /* 0x000000a446a47223 */ /* 0x000fe200000100a6 */
[----:B0-----:R-:W0:Y:S01]  /*1f20*/  @P0 LDC.64 R180, c[0x0][0x438] ;  /* 0x00010e00ffb40b82 */ /* 0x001e220000000a00 */
[----:B------:R-:W-:Y:S01]  /*1f30*/  FADD.FTZ R166, R167, -UR5 ;  /* 0x80000005a7a67e21 */ /* 0x000fe20008010000 */
[----:B------:R-:W-:-:S03]  /*1f40*/  HADD2.F32 R169, -RZ, R169.H1_H1 ;  /* 0x300000a9ffa97230 */ /* 0x000fc60000004100 */
[----:B------:R-:W-:Y:S02]  /*1f50*/  FMUL.FTZ R166, R166, UR9 ;  /* 0x00000009a6a67c20 */ /* 0x000fe40008410000 */
[----:B------:R-:W-:Y:S02]  /*1f60*/  FADD.FTZ R245, R169, R245 ;  /* 0x000000f5a9f57221 */ /* 0x000fe40000010000 */
[-C--:B------:R-:W-:Y:S01]  /*1f70*/  FFMA.FTZ R243, R166, R169.reuse, R243 ;  /* 0x000000a9a6f37223 */ /* 0x080fe200000100f3 */
[----:B------:R-:W-:Y:S02]  /*1f80*/  HADD2.F32 R167, -RZ, R173.H1_H1 ;  /* 0x300000adffa77230 */ /* 0x000fe40000004100 */
[----:B------:R1:W-:Y:S01]  /*1f90*/  STL [R1+0xb4], R245 ;  /* 0x0000b4f501007387 */ /* 0x0003e20000100800 */
[----:B------:R-:W-:-:S03]  /*1fa0*/  FMUL.FTZ R169, R39, R169 ;  /* 0x000000a927a97220 */ /* 0x000fc60000410000 */
[----:B------:R1:W-:Y:S01]  /*1fb0*/  STL [R1+0x8c], R243 ;  /* 0x00008cf301007387 */ /* 0x0003e20000100800 */
[----:B------:R-:W-:Y:S02]  /*1fc0*/  HADD2.F32 R172, -RZ, R170.H0_H0 ;  /* 0x200000aaffac7230 */ /* 0x000fe40000004100 */
[----:B------:R-:W-:Y:S01]  /*1fd0*/  FADD.FTZ R235, R167, R235 ;  /* 0x000000eba7eb7221 */ /* 0x000fe20000010000 */
[-C--:B------:R-:W-:Y:S01]  /*1fe0*/  FFMA.FTZ R23, R166, R167.reuse, R23 ;  /* 0x000000a7a6177223 */ /* 0x080fe20000010017 */
[----:B------:R-:W-:Y:S01]  /*1ff0*/  FADD.FTZ R246, R132, R246 ;  /* 0x000000f684f67221 */ /* 0x000fe20000010000 */
[-C--:B------:R-:W-:Y:S01]  /*2000*/  FFMA.FTZ R240, R209, R132.reuse, R240 ;  /* 0x00000084d1f07223 */ /* 0x080fe200000100f0 */
[----:B------:R-:W-:Y:S01]  /*2010*/  FFMA.FTZ R167, R71, R167, R169 ;  /* 0x000000a747a77223 */ /* 0x000fe200000100a9 */
[----:B------:R-:W-:Y:S01]  /*2020*/  FMUL.FTZ R132, R54, R132 ;  /* 0x0000008436847220 */ /* 0x000fe20000410000 */
[----:B0-----:R-:W-:-:S04]  /*2030*/  @P0 IMAD.WIDE.U32 R180, R3, 0x20, R180 ;  /* 0x0000002003b40825 */ /* 0x001fc800078e00b4 */
[----:B------:R-:W-:Y:S01]  /*2040*/  FMUL.FTZ R173, R32, R172 ;  /* 0x000000ac20ad7220 */ /* 0x000fe20000410000 */
[----:B------:R-:W-:Y:S02]  /*2050*/  HADD2.F32 R169, -RZ, R174.H0_H0 ;  /* 0x200000aeffa97230 */ /* 0x000fe40000004100 */
[----:B------:R-:W-:Y:S01]  /*2060*/  FADD.FTZ R214, R136, R214 ;  /* 0x000000d688d67221 */ /* 0x000fe20000010000 */
[----:B------:R-:W-:Y:S01]  /*2070*/  FFMA.FTZ R5, R140, R136, R5 ;  /* 0x000000888c057223 */ /* 0x000fe20000010005 */
[----:B------:R-:W-:Y:S01]  /*2080*/  FADD.FTZ R215, R208, R215 ;  /* 0x000000d7d0d77221 */ /* 0x000fe20000010000 */
[----:B------:R-:W-:Y:S01]  /*2090*/  FFMA.FTZ R6, R209, R208, R6 ;  /* 0x000000d0d1067223 */ /* 0x000fe20000010006 */
[----:B------:R-:W5:Y:S01]  /*20a0*/  @P0 LDG.E.128 R104, desc[UR14][R180.64] ;  /* 0x0000000eb4680981 */ /* 0x000f62000c1e1d00 */
[----:B------:R-:W-:Y:S01]  /*20b0*/  FFMA.FTZ R136, R85, R136, R133 ;  /* 0x0000008855887223 */ /* 0x000fe20000010085 */
[----:B------:R-:W-:Y:S01]  /*20c0*/  FFMA.FTZ R208, R86, R208, R132 ;  /* 0x000000d056d07223 */ /* 0x000fe20000010084 */
[C---:B------:R-:W-:Y:S01]  /*20d0*/  IMAD.WIDE.U32 R132, R2.reuse, 0x20, R184 ;  /* 0x0000002002847825 */ /* 0x040fe200078e00b8 */
[----:B------:R0:W5:Y:S03]  /*20e0*/  @P0 LDG.E.128 R108, desc[UR14][R180.64+0x10] ;  /* 0x0000100eb46c0981 */ /* 0x000166000c1e1d00 */
[----:B------:R-:W-:Y:S01]  /*20f0*/  FADD.FTZ R236, R169, R236 ;  /* 0x000000eca9ec7221 */ /* 0x000fe20000010000 */
[----:B------:R-:W-:Y:S01]  /*2100*/  IMAD.WIDE.U32 R188, R2, 0x10, R188 ;  /* 0x0000001002bc7825 */ /* 0x000fe200078e00bc */
[----:B------:R-:W4:Y:S05]  /*2110*/  LDG.E.128 R184, desc[UR14][R132.64] ;  /* 0x0000000e84b87981 */ /* 0x000f2a000c1e1d00 */
[----:B------:R-:W4:Y:S01]  /*2120*/  LDG.E.128 R188, desc[UR14][R188.64] ;  /* 0x0000000ebcbc7981 */ /* 0x000f22000c1e1d00 */
[----:B------:R-:W-:-:S03]  /*2130*/  FADD.FTZ R168, R176, -UR5 ;  /* 0x80000005b0a87e21 */ /* 0x000fc60008010000 */
[----:B------:R-:W4:Y:S01]  /*2140*/  LDL.LU R176, [R1+0x94] ;  /* 0x0000940001b07983 */ /* 0x000f220000300800 */
[----:B------:R-:W-:Y:S01]  /*2150*/  FMUL.FTZ R168, R168, UR9 ;  /* 0x00000009a8a87c20 */ /* 0x000fe20008410000 */
[----:B0-----:R-:W-:Y:S02]  /*2160*/  IMAD.WIDE.U32 R180, R2, 0x10, R182 ;  /* 0x0000001002b47825 */ /* 0x001fe400078e00b6 */
[----:B------:R-:W4:Y:S02]  /*2170*/  LDL.LU R249, [R1+0xd8] ;  /* 0x0000d80001f97983 */ /* 0x000f240000300800 */
[-C--:B------:R-:W-:Y:S01]  /*2180*/  FFMA.FTZ R192, R168, R169.reuse, R192 ;  /* 0x000000a9a8c07223 */ /* 0x080fe200000100c0 */
[----:B------:R-:W-:Y:S01]  /*2190*/  FFMA.FTZ R169, R64, R169, R173 ;  /* 0x000000a940a97223 */ /* 0x000fe200000100ad */
[----:B------:R-:W-:Y:S01]  /*21a0*/  HADD2.F32 R173, -RZ, R170.H1_H1 ;  /* 0x300000aaffad7230 */ /* 0x000fe20000004100 */
[----:B------:R-:W4:Y:S01]  /*21b0*/  LDG.E.128 R180, desc[UR14][R180.64] ;  /* 0x0000000eb4b47981 */ /* 0x000f22000c1e1d00 */
[----:B------:R-:W-:-:S05]  /*21c0*/  FADD.FTZ R234, R172, R234 ;  /* 0x000000eaacea7221 */ /* 0x000fca0000010000 */
[----:B------:R0:W-:Y:S04]  /*21d0*/  STL [R1+0xd0], R234 ;  /* 0x0000d0ea01007387 */ /* 0x0001e80000100800 */
[----:B---3--:R-:W3:Y:S01]  /*21e0*/  LDL.LU R248, [R1+0x98] ;  /* 0x0000980001f87983 */ /* 0x008ee20000300800 */
[----:B--2---:R-:W-:-:S05]  /*21f0*/  FFMA.FTZ R233, R168, R172, R233 ;  /* 0x000000aca8e97223 */ /* 0x004fca00000100e9 */
[----:B------:R2:W-:Y:S04]  /*2200*/  STL [R1+0x90], R233 ;  /* 0x000090e901007387 */ /* 0x0005e80000100800 */
[----:B-1----:R-:W3:Y:S04]  /*2210*/  LDL.LU R245, [R1+0xdc] ;  /* 0x0000dc0001f57983 */ /* 0x002ee80000300800 */
[----:B------:R-:W3:Y:S04]  /*2220*/  LDL.LU R243, [R1+0x9c] ;  /* 0x00009c0001f37983 */ /* 0x000ee80000300800 */
[----:B0-----:R-:W3:Y:S01]  /*2230*/  LDL.LU R234, [R1+0xe0] ;  /* 0x0000e00001ea7983 */ /* 0x001ee20000300800 */
[----:B----4-:R-:W-:-:S05]  /*2240*/  FADD.FTZ R225, R173, R225 ;  /* 0x000000e1ade17221 */ /* 0x010fca0000010000 */
[----:B------:R0:W-:Y:S04]  /*2250*/  STL [R1+0xd4], R225 ;  /* 0x0000d4e101007387 */ /* 0x0001e80000100800 */
[----:B--2---:R-:W2:Y:S04]  /*2260*/  LDL.LU R233, [R1+0xa0] ;  /* 0x0000a00001e97983 */ /* 0x004ea80000300800 */
[----:B0-----:R-:W4:Y:S01]  /*2270*/  LDL.LU R225, [R1] ;  /* 0x0000000001e17983 */ /* 0x001f220000300800 */
[----:B------:R-:W-:-:S04]  /*2280*/  FADD.FTZ R172, R177, -UR5 ;  /* 0x80000005b1ac7e21 */ /* 0x000fc80008010000 */
[----:B------:R-:W-:Y:S01]  /*2290*/  FMUL.FTZ R172, R172, UR9 ;  /* 0x00000009acac7c20 */ /* 0x000fe20008410000 */
[----:B------:R-:W-:Y:S02]  /*22a0*/  HADD2.F32 R170, -RZ, R174.H1_H1 ;  /* 0x300000aeffaa7230 */ /* 0x000fe40000004100 */
[----:B------:R-:W-:Y:S01]  /*22b0*/  FMUL.FTZ R174, R33, R173 ;  /* 0x000000ad21ae7220 */ /* 0x000fe20000410000 */
[----:B------:R-:W-:Y:S02]  /*22c0*/  FADD.FTZ R179, R179, -UR5 ;  /* 0x80000005b3b37e21 */ /* 0x000fe40008010000 */
[----:B------:R-:W-:Y:S01]  /*22d0*/  FADD.FTZ R237, R170, R237 ;  /* 0x000000edaaed7221 */ /* 0x000fe20000010000 */
[-C--:B------:R-:W-:Y:S01]  /*22e0*/  FFMA.FTZ R193, R172, R170.reuse, R193 ;  /* 0x000000aaacc17223 */ /* 0x080fe200000100c1 */
[----:B------:R-:W-:Y:S01]  /*22f0*/  FFMA.FTZ R170, R65, R170, R174 ;  /* 0x000000aa41aa7223 */ /* 0x000fe200000100ae */
[--C-:B------:R-:W-:Y:S02]  /*2300*/  HADD2.F32 R174, -RZ, R175.reuse.H0_H0 ;  /* 0x200000afffae7230 */ /* 0x100fe40000004100 */
[----:B------:R-:W-:Y:S01]  /*2310*/  FMUL.FTZ R179, R179, UR9 ;  /* 0x00000009b3b37c20 */ /* 0x000fe20008410000 */
[----:B------:R-:W-:-:S05]  /*2320*/  HADD2.F32 R175, -RZ, R175.H1_H1 ;  /* 0x300000afffaf7230 */ /* 0x000fca0000004100 */
[----:B------:R-:W-:Y:S01]  /*2330*/  FADD.FTZ R251, R175, R251 ;  /* 0x000000fbaffb7221 */ /* 0x000fe20000010000 */
[----:B------:R-:W-:Y:S01]  /*2340*/  FFMA.FTZ R195, R179, R175, R195 ;  /* 0x000000afb3c37223 */ /* 0x000fe200000100c3 */
[----:B------:R-:W-:Y:S01]  /*2350*/  FADD.FTZ R250, R174, R250 ;  /* 0x000000faaefa7221 */ /* 0x000fe20000010000 */
[----:B------:R-:W-:Y:S01]  /*2360*/  FFMA.FTZ R176, R172, R173, R176 ;  /* 0x000000adacb07223 */ /* 0x000fe200000100b0 */
[--C-:B------:R-:W-:Y:S02]  /*2370*/  HADD2.F32 R173, -RZ, R171.reuse.H0_H0 ;  /* 0x200000abffad7230 */ /* 0x100fe40000004100 */
[----:B------:R-:W-:Y:S02]  /*2380*/  HADD2.F32 R171, -RZ, R171.H1_H1 ;  /* 0x300000abffab7230 */ /* 0x000fe40000004100 */
[----:B------:R0:W-:Y:S01]  /*2390*/  STL [R1+0x94], R176 ;  /* 0x000094b001007387 */ /* 0x0001e20000100800 */
[----:B------:R-:W-:Y:S01]  /*23a0*/  FMUL.FTZ R177, R34, R173 ;  /* 0x000000ad22b17220 */ /* 0x000fe20000410000 */
[----:B------:R-:W-:Y:S01]  /*23b0*/  FADD.FTZ R249, R173, R249 ;  /* 0x000000f9adf97221 */ /* 0x000fe20000010000 */
[----:B0-----:R-:W-:Y:S01]  /*23c0*/  FADD.FTZ R176, R178, -UR5 ;  /* 0x80000005b2b07e21 */ /* 0x001fe20008010000 */
[----:B------:R-:W-:-:S03]  /*23d0*/  FMUL.FTZ R178, R35, R171 ;  /* 0x000000ab23b27220 */ /* 0x000fc60000410000 */
[----:B------:R-:W-:Y:S01]  /*23e0*/  FMUL.FTZ R176, R176, UR9 ;  /* 0x00000009b0b07c20 */ /* 0x000fe20008410000 */
[----:B------:R-:W-:Y:S01]  /*23f0*/  FFMA.FTZ R178, R67, R175, R178 ;  /* 0x000000af43b27223 */ /* 0x000fe200000100b2 */
[----:B------:R-:W-:Y:S02]  /*2400*/  HADD2.F32 R175, -RZ, R180.H0_H0 ;  /* 0x200000b4ffaf7230 */ /* 0x000fe40000004100 */
[----:B---3--:R-:W-:Y:S01]  /*2410*/  FFMA.FTZ R248, R176, R173, R248 ;  /* 0x000000adb0f87223 */ /* 0x008fe200000100f8 */
[----:B------:R-:W-:Y:S01]  /*2420*/  FADD.FTZ R173, R184, -UR5 ;  /* 0x80000005b8ad7e21 */ /* 0x000fe20008010000 */
[----:B------:R0:W-:Y:S03]  /*2430*/  STL [R1+0xd8], R249 ;  /* 0x0000d8f901007387 */ /* 0x0001e60000100800 */
[----:B------:R-:W-:Y:S01]  /*2440*/  FMUL.FTZ R173, R173, UR9 ;  /* 0x00000009adad7c20 */ /* 0x000fe20008410000 */
[----:B------:R1:W-:Y:S01]  /*2450*/  STL [R1+0x98], R248 ;  /* 0x000098f801007387 */ /* 0x0003e20000100800 */
[-C--:B------:R-:W-:Y:S01]  /*2460*/  FFMA.FTZ R194, R176, R174.reuse, R194 ;  /* 0x000000aeb0c27223 */ /* 0x080fe200000100c2 */
[----:B------:R-:W-:Y:S01]  /*2470*/  FFMA.FTZ R174, R66, R174, R177 ;  /* 0x000000ae42ae7223 */ /* 0x000fe200000100b1 */
[----:B------:R-:W-:Y:S01]  /*2480*/  FADD.FTZ R177, R185, -UR5 ;  /* 0x80000005b9b17e21 */ /* 0x000fe20008010000 */
[----:B------:R-:W-:Y:S01]  /*2490*/  FADD.FTZ R245, R171, R245 ;  /* 0x000000f5abf57221 */ /* 0x000fe20000010000 */
[----:B------:R-:W-:Y:S01]  /*24a0*/  FFMA.FTZ R243, R179, R171, R243 ;  /* 0x000000abb3f37223 */ /* 0x000fe200000100f3 */
[----:B------:R-:W-:-:S02]  /*24b0*/  HADD2.F32 R171, -RZ, R188.H0_H0 ;  /* 0x200000bcffab7230 */ /* 0x000fc40000004100 */
[----:B------:R-:W-:Y:S01]  /*24c0*/  FADD.FTZ R234, R175, R234 ;  /* 0x000000eaafea7221 */ /* 0x000fe20000010000 */
[----:B------:R3:W-:Y:S04]  /*24d0*/  STL [R1+0xdc], R245 ;  /* 0x0000dcf501007387 */ /* 0x0007e80000100800 */
[----:B------:R3:W-:Y:S04]  /*24e0*/  STL [R1+0x9c], R243 ;  /* 0x00009cf301007387 */ /* 0x0007e80000100800 */
[----:B------:R3:W-:Y:S04]  /*24f0*/  STL [R1+0xe0], R234 ;  /* 0x0000e0ea01007387 */ /* 0x0007e80000100800 */
[----:B------:R-:W3:Y:S01]  /*2500*/  LDL.LU R252, [R1+0xe4] ;  /* 0x0000e40001fc7983 */ /* 0x000ee20000300800 */
[----:B--2---:R-:W-:Y:S01]  /*2510*/  FFMA.FTZ R233, R173, R175, R233 ;  /* 0x000000afade97223 */ /* 0x004fe200000100e9 */
[----:B----4-:R-:W-:-:S04]  /*2520*/  FADD.FTZ R225, R171, R225 ;  /* 0x000000e1abe17221 */ /* 0x010fc80000010000 */
[----:B------:R2:W-:Y:S04]  /*2530*/  STL [R1+0xa0], R233 ;  /* 0x0000a0e901007387 */ /* 0x0005e80000100800 */
[----:B0-----:R-:W4:Y:S04]  /*2540*/  LDL.LU R249, [R1+0xa4] ;  /* 0x0000a40001f97983 */ /* 0x001f280000300800 */
[----:B-1----:R-:W4:Y:S04]  /*2550*/  LDL.LU R248, [R1+0xe8] ;  /* 0x0000e80001f87983 */ /* 0x002f280000300800 */
[----:B------:R0:W-:Y:S04]  /*2560*/  STL [R1], R225 ;  /* 0x000000e101007387 */ /* 0x0001e80000100800 */
[----:B---3--:R-:W3:Y:S04]  /*2570*/  LDL.LU R245, [R1+0xb8] ;  /* 0x0000b80001f57983 */ /* 0x008ee80000300800 */
[----:B------:R-:W3:Y:S04]  /*2580*/  LDL.LU R243, [R1+0x28] ;  /* 0x0000280001f37983 */ /* 0x000ee80000300800 */
[----:B------:R-:W3:Y:S04]  /*2590*/  LDL.LU R234, [R1+0xec] ;  /* 0x0000ec0001ea7983 */ /* 0x000ee80000300800 */
[----:B--2---:R-:W2:Y:S04]  /*25a0*/  LDL.LU R233, [R1+0xbc] ;  /* 0x0000bc0001e97983 */ /* 0x004ea80000300800 */
[----:B0-----:R-:W2:Y:S04]  /*25b0*/  LDL.LU R225, [R1+0x2c] ;  /* 0x00002c0001e17983 */ /* 0x001ea80000300800 */
[----:B------:R-:W2:Y:S01]  /*25c0*/  LDL.LU R185, [R1+0x4] ;  /* 0x0000040001b97983 */ /* 0x000ea20000300800 */
[----:B------:R-:W-:Y:S01]  /*25d0*/  FMUL.FTZ R175, R28, R175 ;  /* 0x000000af1caf7220 */ /* 0x000fe20000410000 */
[----:B------:R-:W-:-:S02]  /*25e0*/  HADD2.F32 R180, -RZ, R180.H1_H1 ;  /* 0x300000b4ffb47230 */ /* 0x000fc40000004100 */
[-C--:B------:R-:W-:Y:S01]  /*25f0*/  FFMA.FTZ R196, R173, R171.reuse, R196 ;  /* 0x000000abadc47223 */ /* 0x080fe200000100c4 */
[----:B------:R-:W-:Y:S01]  /*2600*/  FFMA.FTZ R171, R60, R171, R175 ;  /* 0x000000ab3cab7223 */ /* 0x000fe200000100af */
[----:B------:R-:W-:Y:S02]  /*2610*/  HADD2.F32 R175, -RZ, R188.H1_H1 ;  /* 0x300000bcffaf7230 */ /* 0x000fe40000004100 */
[----:B------:R-:W-:Y:S01]  /*2620*/  FMUL.FTZ R177, R177, UR9 ;  /* 0x00000009b1b17c20 */ /* 0x000fe20008410000 */
[----:B------:R-:W-:-:S03]  /*2630*/  FMUL.FTZ R184, R29, R180 ;  /* 0x000000b41db87220 */ /* 0x000fc60000410000 */
[----:B------:R-:W-:Y:S01]  /*2640*/  FFMA.FTZ R197, R177, R175, R197 ;  /* 0x000000afb1c57223 */ /* 0x000fe200000100c5 */
[----:B------:R-:W-:Y:S01]  /*2650*/  FADD.FTZ R187, R187, -UR5 ;  /* 0x80000005bbbb7e21 */ /* 0x000fe20008010000 */
[----:B------:R-:W-:Y:S01]  /*2660*/  FADD.FTZ R226, R153, R226 ;  /* 0x000000e299e27221 */ /* 0x000fe20000010000 */
[-C--:B------:R-:W-:Y:S01]  /*2670*/  FFMA.FTZ R16, R156, R153.reuse, R16 ;  /* 0x000000999c107223 */ /* 0x080fe20000010010 */
[----:B------:R-:W-:Y:S01]  /*2680*/  FFMA.FTZ R153, R72, R153, R135 ;  /* 0x0000009948997223 */ /* 0x000fe20000010087 */
[----:B------:R-:W-:Y:S01]  /*2690*/  FMUL.FTZ R135, R41, R134 ;  /* 0x0000008629877220 */ /* 0x000fe20000410000 */
[----:B------:R-:W-:Y:S01]  /*26a0*/  FADD.FTZ R227, R157, R227 ;  /* 0x000000e39de37221 */ /* 0x000fe20000010000 */
[-C--:B------:R-:W-:Y:S02]  /*26b0*/  FFMA.FTZ R17, R154, R157.reuse, R17 ;  /* 0x0000009d9a117223 */ /* 0x080fe40000010011 */
[----:B------:R-:W-:Y:S02]  /*26c0*/  FFMA.FTZ R157, R73, R157, R135 ;  /* 0x0000009d499d7223 */ /* 0x000fe40000010087 */
[----:B------:R-:W2:Y:S01]  /*26d0*/  LDG.E.128 R132, desc[UR14][R132.64+0x10] ;  /* 0x0000100e84847981 */ /* 0x000ea2000c1e1d00 */
[----:B------:R-:W-:Y:S01]  /*26e0*/  FADD.FTZ R252, R180, R252 ;  /* 0x000000fcb4fc7221 */ /* 0x000fe20000010000 */
[----:B----4-:R-:W-:Y:S01]  /*26f0*/  FFMA.FTZ R249, R177, R180, R249 ;  /* 0x000000b4b1f97223 */ /* 0x010fe200000100f9 */
[----:B------:R-:W-:-:S05]  /*2700*/  HADD2.F32 R180, -RZ, R189.H0_H0 ;  /* 0x200000bdffb47230 */ /* 0x000fca0000004100 */
[----:B---3--:R-:W-:Y:S01]  /*2710*/  FADD.FTZ R243, R180, R243 ;  /* 0x000000f3b4f37221 */ /* 0x008fe20000010000 */
[----:B--2---:R-:W-:Y:S01]  /*2720*/  FADD.FTZ R185, R175, R185 ;  /* 0x000000b9afb97221 */ /* 0x004fe20000010000 */
[----:B------:R-:W-:Y:S01]  /*2730*/  FFMA.FTZ R175, R61, R175, R184 ;  /* 0x000000af3daf7223 */ /* 0x000fe200000100b8 */
[----:B------:R-:W-:Y:S01]  /*2740*/  FADD.FTZ R184, R186, -UR5 ;  /* 0x80000005bab87e21 */ /* 0x000fe20008010000 */
[----:B------:R-:W-:-:S03]  /*2750*/  HADD2.F32 R186, -RZ, R181.H0_H0 ;  /* 0x200000b5ffba7230 */ /* 0x000fc60000004100 */
[----:B------:R-:W-:Y:S02]  /*2760*/  FMUL.FTZ R184, R184, UR9 ;  /* 0x00000009b8b87c20 */ /* 0x000fe40008410000 */
[----:B------:R-:W-:Y:S02]  /*2770*/  FADD.FTZ R248, R186, R248 ;  /* 0x000000f8baf87221 */ /* 0x000fe40000010000 */
[-C--:B------:R-:W-:Y:S01]  /*2780*/  FFMA.FTZ R245, R184, R186.reuse, R245 ;  /* 0x000000bab8f57223 */ /* 0x080fe200000100f5 */
[----:B------:R-:W-:Y:S01]  /*2790*/  FMUL.FTZ R186, R30, R186 ;  /* 0x000000ba1eba7220 */ /* 0x000fe20000410000 */
[----:B------:R-:W-:-:S03]  /*27a0*/  FFMA.FTZ R198, R184, R180, R198 ;  /* 0x000000b4b8c67223 */ /* 0x000fc600000100c6 */
[----:B------:R-:W-:Y:S01]  /*27b0*/  FFMA.FTZ R180, R62, R180, R186 ;  /* 0x000000b43eb47223 */ /* 0x000fe200000100ba */
[----:B------:R-:W-:Y:S02]  /*27c0*/  HADD2.F32 R186, -RZ, R181.H1_H1 ;  /* 0x300000b5ffba7230 */ /* 0x000fe40000004100 */
[----:B------:R-:W-:Y:S01]  /*27d0*/  FMUL.FTZ R181, R187, UR9 ;  /* 0x00000009bbb57c20 */ /* 0x000fe20008410000 */
[----:B------:R-:W-:Y:S02]  /*27e0*/  STL [R1+0x4], R185 ;  /* 0x000004b901007387 */ /* 0x000fe40000100800 */
[----:B------:R-:W-:Y:S02]  /*27f0*/  FADD.FTZ R234, R186, R234 ;  /* 0x000000eabaea7221 */ /* 0x000fe40000010000 */
[----:B------:R0:W-:Y:S01]  /*2800*/  STL [R1+0xe4], R252 ;  /* 0x0000e4fc01007387 */ /* 0x0001e20000100800 */
[----:B------:R-:W-:-:S03]  /*2810*/  FFMA.FTZ R233, R181, R186, R233 ;  /* 0x000000bab5e97223 */ /* 0x000fc600000100e9 */
[----:B------:R-:W-:Y:S04]  /*2820*/  STL [R1+0xa4], R249 ;  /* 0x0000a4f901007387 */ /* 0x000fe80000100800 */
[----:B------:R-:W-:Y:S04]  /*2830*/  STL [R1+0xe8], R248 ;  /* 0x0000e8f801007387 */ /* 0x000fe80000100800 */
[----:B------:R-:W-:Y:S04]  /*2840*/  STL [R1+0xb8], R245 ;  /* 0x0000b8f501007387 */ /* 0x000fe80000100800 */
[----:B------:R1:W-:Y:S04]  /*2850*/  STL [R1+0x28], R243 ;  /* 0x000028f301007387 */ /* 0x0003e80000100800 */
[----:B------:R-:W-:Y:S04]  /*2860*/  STL [R1+0xec], R234 ;  /* 0x0000ecea01007387 */ /* 0x000fe80000100800 */
[----:B------:R-:W-:Y:S04]  /*2870*/  STL [R1+0xbc], R233 ;  /* 0x0000bce901007387 */ /* 0x000fe80000100800 */
[----:B0-----:R-:W2:Y:S01]  /*2880*/  LDL.LU R252, [R1+0x30] ;  /* 0x0000300001fc7983 */ /* 0x001ea20000300800 */
[----:B------:R-:W-:-:S04]  /*2890*/  FADD.FTZ R185, RZ, R207 ;  /* 0x000000cfffb97221 */ /* 0x000fc80000010000 */
[----:B------:R-:W-:-:S04]  /*28a0*/  FADD.FTZ R185, R136, R185 ;  /* 0x000000b988b97221 */ /* 0x000fc80000010000 */
[----:B------:R-:W-:-:S04]  /*28b0*/  FADD.FTZ R185, R208, R185 ;  /* 0x000000b9d0b97221 */ /* 0x000fc80000010000 */
[----:B------:R-:W-:Y:S01]  /*28c0*/  FADD.FTZ R185, R137, R185 ;  /* 0x000000b989b97221 */ /* 0x000fe20000010000 */
[----:B------:R-:W-:Y:S02]  /*28d0*/  HADD2.F32 R189, -RZ, R189.H1_H1 ;  /* 0x300000bdffbd7230 */ /* 0x000fe40000004100 */
[----:B------:R-:W-:Y:S01]  /*28e0*/  FMUL.FTZ R186, R31, R186 ;  /* 0x000000ba1fba7220 */ /* 0x000fe20000410000 */
[----:B------:R-:W-:-:S04]  /*28f0*/  FADD.FTZ R185, R144, R185 ;  /* 0x000000b990b97221 */ /* 0x000fc80000010000 */
[----:B------:R-:W-:Y:S01]  /*2900*/  FADD.FTZ R187, R138, R185 ;  /* 0x000000b98abb7221 */ /* 0x000fe20000010000 */
[----:B------:R-:W-:Y:S01]  /*2910*/  FFMA.FTZ R185, R63, R189, R186 ;  /* 0x000000bd3fb97223 */ /* 0x000fe200000100ba */
[----:B------:R-:W-:Y:S02]  /*2920*/  FFMA.FTZ R186, R0, R207, RZ ;  /* 0x000000cf00ba7223 */ /* 0x000fe400000100ff */
        /* <DEDUP_REMOVED lines=33> */
[----:B------:R-:W-:Y:S01]  /*2b40*/  FADD.FTZ R225, R189, R225 ;  /* 0x000000e1bde17221 */ /* 0x000fe20000010000 */
[----:B------:R-:W-:-:S02]  /*2b50*/  FFMA.FTZ R186, R162, R161, R186 ;  /* 0x000000a1a2ba7223 */ /* 0x000fc400000100ba */
[----:B------:R-:W-:Y:S02]  /*2b60*/  FADD.FTZ R188, R178, R188 ;  /* 0x000000bcb2bc7221 */ /* 0x000fe40000010000 */
[----:B------:R-:W-:Y:S01]  /*2b70*/  FFMA.FTZ R186, R165, R164, R186 ;  /* 0x000000a4a5ba7223 */ /* 0x000fe200000100ba */
[----:B------:R0:W-:Y:S01]  /*2b80*/  STL [R1+0x2c], R225 ;  /* 0x00002ce101007387 */ /* 0x0001e20000100800 */
[----:B------:R-:W-:Y:S01]  /*2b90*/  FADD.FTZ R188, R171, R188 ;  /* 0x000000bcabbc7221 */ /* 0x000fe20000010000 */
[--C-:B-1----:R-:W-:Y:S02]  /*2ba0*/  HADD2.F32 R243, -RZ, R191.reuse.H0_H0 ;  /* 0x200000bffff37230 */ /* 0x102fe40000004100 */
[----:B------:R-:W-:Y:S02]  /*2bb0*/  HADD2.F32 R248, -RZ, R182.H0_H0 ;  /* 0x200000b6fff87230 */ /* 0x000fe40000004100 */
[----:B------:R-:W-:Y:S01]  /*2bc0*/  FADD.FTZ R188, R188, R175 ;  /* 0x000000afbcbc7221 */ /* 0x000fe20000010000 */
[----:B------:R-:W-:Y:S01]  /*2bd0*/  FFMA.FTZ R199, R181, R189, R199 ;  /* 0x000000bdb5c77223 */ /* 0x000fe200000100c7 */
[----:B0-----:R-:W-:-:S02]  /*2be0*/  HADD2.F32 R225, -RZ, R191.H1_H1 ;  /* 0x300000bfffe17230 */ /* 0x001fc40000004100 */
[----:B------:R-:W-:Y:S01]  /*2bf0*/  FFMA.FTZ R191, R166, R167, R186 ;  /* 0x000000a7a6bf7223 */ /* 0x000fe200000100ba */
[----:B------:R-:W-:Y:S02]  /*2c00*/  HADD2.F32 R189, -RZ, R190.H0_H0 ;  /* 0x200000beffbd7230 */ /* 0x000fe40000004100 */
[----:B------:R-:W-:Y:S01]  /*2c10*/  FADD.FTZ R188, R188, R180 ;  /* 0x000000b4bcbc7221 */ /* 0x000fe20000010000 */
[----:B------:R-:W-:Y:S02]  /*2c20*/  HADD2.F32 R245, -RZ, R182.H1_H1 ;  /* 0x300000b6fff57230 */ /* 0x000fe40000004100 */
[----:B------:R-:W-:Y:S01]  /*2c30*/  FFMA.FTZ R191, R168, R169, R191 ;  /* 0x000000a9a8bf7223 */ /* 0x000fe200000100bf */
[----:B------:R-:W-:Y:S01]  /*2c40*/  FMUL.FTZ R186, R24, R248 ;  /* 0x000000f818ba7220 */ /* 0x000fe20000410000 */
[----:B------:R-:W-:Y:S02]  /*2c50*/  HADD2.F32 R249, -RZ, R190.H1_H1 ;  /* 0x300000befff97230 */ /* 0x000fe40000004100 */
[----:B------:R-:W-:Y:S01]  /*2c60*/  FADD.FTZ R188, R188, R185 ;  /* 0x000000b9bcbc7221 */ /* 0x000fe20000010000 */
[----:B------:R-:W-:-:S02]  /*2c70*/  HADD2.F32 R233, -RZ, R183.H0_H0 ;  /* 0x200000b7ffe97230 */ /* 0x000fc40000004100 */
[----:B------:R-:W-:Y:S01]  /*2c80*/  FFMA.FTZ R191, R172, R170, R191 ;  /* 0x000000aaacbf7223 */ /* 0x000fe200000100bf */
[----:B------:R-:W-:Y:S02]  /*2c90*/  HADD2.F32 R234, -RZ, R183.H1_H1 ;  /* 0x300000b7ffea7230 */ /* 0x000fe40000004100 */
[----:B------:R-:W-:Y:S01]  /*2ca0*/  FFMA.FTZ R186, R56, R189, R186 ;  /* 0x000000bd38ba7223 */ /* 0x000fe200000100ba */
[----:B------:R-:W-:Y:S01]  /*2cb0*/  FMUL.FTZ R183, R25, R245 ;  /* 0x000000f519b77220 */ /* 0x000fe20000410000 */
[----:B------:R-:W-:Y:S01]  /*2cc0*/  FFMA.FTZ R191, R176, R174, R191 ;  /* 0x000000aeb0bf7223 */ /* 0x000fe200000100bf */
[----:B------:R-:W-:Y:S01]  /*2cd0*/  FMUL.FTZ R182, R26, R233 ;  /* 0x000000e91ab67220 */ /* 0x000fe20000410000 */
[----:B------:R-:W-:Y:S01]  /*2ce0*/  FADD.FTZ R188, R188, R186 ;  /* 0x000000babcbc7221 */ /* 0x000fe20000010000 */
[----:B------:R-:W-:Y:S01]  /*2cf0*/  FFMA.FTZ R183, R57, R249, R183 ;  /* 0x000000f939b77223 */ /* 0x000fe200000100b7 */
        /* <DEDUP_REMOVED lines=12> */
[----:B------:R-:W-:-:S02]  /*2dc0*/  FMUL.FTZ R191, R135, UR9 ;  /* 0x0000000987bf7c20 */ /* 0x000fc40008410000 */
[----:B------:R-:W-:Y:S01]  /*2dd0*/  FFMA.FTZ R190, R184, R180, R190 ;  /* 0x000000b4b8be7223 */ /* 0x000fe200000100be */
[----:B------:R-:W-:Y:S01]  /*2de0*/  FFMA.FTZ R200, R188, R189, R200 ;  /* 0x000000bdbcc87223 */ /* 0x000fe200000100c8 */
[----:B--2---:R-:W-:-:S05]  /*2df0*/  FADD.FTZ R252, R189, R252 ;  /* 0x000000fcbdfc7221 */ /* 0x004fca0000010000 */
[----:B------:R-:W-:Y:S04]  /*2e00*/  STL [R1+0x30], R252 ;  /* 0x000030fc01007387 */ /* 0x000fe80000100800 */
[----:B------:R-:W2:Y:S01]  /*2e10*/  LDL.LU R135, [R1+0x34] ;  /* 0x0000340001877983 */ /* 0x000ea20000300800 */
[----:B------:R-:W-:-:S03]  /*2e20*/  FADD.FTZ R189, R133, -UR5 ;  /* 0x8000000585bd7e21 */ /* 0x000fc60008010000 */
[----:B------:R-:W0:Y:S01]  /*2e30*/  SHFL.DOWN PT, R252, R132, 0x10, 0x1f ;  /* 0x0a001f0084fc7f89 */ /* 0x000e2200000e0000 */
[----:B------:R-:W-:Y:S01]  /*2e40*/  FFMA.FTZ R133, R181, R185, R190 ;  /* 0x000000b9b5857223 */ /* 0x000fe200000100be */
[----:B------:R-:W-:Y:S01]  /*2e50*/  FADD.FTZ R134, R134, -UR5 ;  /* 0x8000000586867e21 */ /* 0x000fe20008010000 */
[----:B------:R-:W-:Y:S02]  /*2e60*/  FMUL.FTZ R189, R189, UR9 ;  /* 0x00000009bdbd7c20 */ /* 0x000fe40008410000 */
        /* <DEDUP_REMOVED lines=39> */
.L_x_2943:
[----:B------:R-:W-:Y:S05]  /*30e0*/  BSYNC.RECONVERGENT B0 ;  /* 0x0000000000007941 */ /* 0x000fea0003800200 */
.L_x_2942:
        /* <DEDUP_REMOVED lines=63> */
[----:B------:R-:W-:Y:S01]  /*34e0*/  FFMA.FTZ R203, R191, R225, R203 ;  /* 0x000000e1bfcb7223 */ /* 0x000fe200000100cb */
[----:B------:R-:W-:-:S04]  /*34f0*/  UIADD3 UR4, UPT, UPT, UR4, UR24, URZ ;  /* 0x0000001804047290 */ /* 0x000fc8000fffe0ff */
[----:B------:R-:W-:Y:S01]  /*3500*/  UISETP.GE.AND UP2, UPT, UR4, UR25, UPT ;  /* 0x000000190400728c */ /* 0x000fe2000bf46270 */
[----:B----4-:R-:W-:Y:S01]  /*3510*/  FADD.FTZ R245, R225, R245 ;  /* 0x000000f5e1f57221 */ /* 0x010fe20000010000 */
[----:B---3--:R-:W-:Y:S01]  /*3520*/  FFMA.FTZ R135, R190, R233, R135 ;  /* 0x000000e9be877223 */ /* 0x008fe20000010087 */
[----:B------:R-:W-:-:S03]  /*3530*/  FADD.FTZ R243, R233, R243 ;  /* 0x000000f3e9f37221 */ /* 0x000fc60000010000 */
[----:B------:R1:W-:Y:S04]  /*3540*/  STL [R1+0x5c], R245 ;  /* 0x00005cf501007387 */ /* 0x0003e80000100800 */
        /* <DEDUP_REMOVED lines=45> */
.L_x_2946:
        /* <DEDUP_REMOVED lines=33> */
.L_x_2945:
        /* <DEDUP_REMOVED lines=29> */
[----:B-1----:R-:W-:Y:S02]  /*3c00*/  F2FP.F16.F32.PACK_AB R135, R127, R126 ;  /* 0x0000007e7f87723e */ /* 0x002fe400000000ff */
[----:B------:R-:W-:Y:S02]  /*3c10*/  F2FP.F16.F32.PACK_AB R134, R125, R124 ;  /* 0x0000007c7d86723e */ /* 0x000fe400000000ff */
[----:B------:R-:W-:Y:S02]  /*3c20*/  F2FP.F16.F32.PACK_AB R133, R131, R130 ;  /* 0x000000828385723e */ /* 0x000fe400000000ff */
[----:B------:R-:W-:Y:S01]  /*3c30*/  F2FP.F16.F32.PACK_AB R132, R129, R128 ;  /* 0x000000808184723e */ /* 0x000fe200000000ff */
[----:B------:R-:W-:Y:S06]  /*3c40*/  BRA `(.L_x_2947) ;  /* 0x0000000800ac7947 */ /* 0x000fec0003800000 */
.L_x_2948:
        /* <DEDUP_REMOVED lines=33> */
.L_x_2944:
        /* <DEDUP_REMOVED lines=26> */
[----:B-1----:R-:W-:Y:S01]  /*4000*/  FFMA.FTZ R135, R146, UR9, R94 ;  /* 0x0000000992877c23 */ /* 0x002fe2000801005e */
        /* <DEDUP_REMOVED lines=12> */
.L_x_2950:
        /* <DEDUP_REMOVED lines=33> */
.L_x_2949:
        /* <DEDUP_REMOVED lines=29> */
[----:B-1----:R-:W-:Y:S02]  /*44b0*/  F2FP.F16.F32.PACK_AB R135, R127, R126 ;  /* 0x0000007e7f87723e */ /* 0x002fe400000000ff */
[----:B------:R-:W-:Y:S02]  /*44c0*/  F2FP.F16.F32.PACK_AB R134, R125, R124 ;  /* 0x0000007c7d86723e */ /* 0x000fe400000000ff */
[----:B------:R-:W-:Y:S02]  /*44d0*/  F2FP.F16.F32.PACK_AB R133, R131, R130 ;  /* 0x000000828385723e */ /* 0x000fe400000000ff */
[----:B------:R-:W-:Y:S01]  /*44e0*/  F2FP.F16.F32.PACK_AB R132, R129, R128 ;  /* 0x000000808184723e */ /* 0x000fe200000000ff */
[----:B------:R-:W-:Y:S06]  /*44f0*/  BRA `(.L_x_2947) ;  /* 0x0000000000807947 */ /* 0x000fec0003800000 */
.L_x_2951:
        /* <DEDUP_REMOVED lines=27> */
[----:B------:R-:W-:Y:S02]  /*46b0*/  F2FP.F16.F32.PACK_AB R132, R129, R128 ;  /* 0x000000808184723e */ /* 0x000fe400000000ff */
[----:B------:R-:W-:Y:S02]  /*46c0*/  MOV R123, R135 ;  /* 0x00000087007b7202 */ /* 0x000fe40000000f00 */
[----:B------:R-:W-:-:S02]  /*46d0*/  MOV R122, R134 ;  /* 0x00000086007a7202 */ /* 0x000fc40000000f00 */
[----:B------:R-:W-:Y:S02]  /*46e0*/  MOV R121, R133 ;  /* 0x0000008500797202 */ /* 0x000fe40000000f00 */
[----:B------:R-:W-:-:S07]  /*46f0*/  MOV R120, R132 ;  /* 0x0000008400787202 */ /* 0x000fce0000000f00 */
.L_x_2947:
        /* <DEDUP_REMOVED lines=44> */
[----:B------:R-:W-:Y:S02]  /*49c0*/  F2FP.F16.F32.PACK_AB R132, R129, R128 ;  /* 0x000000808184723e */ /* 0x000fe400000000ff */
[----:B------:R-:W-:Y:S02]  /*49d0*/  MOV R123, R135 ;  /* 0x00000087007b7202 */ /* 0x000fe40000000f00 */
[----:B------:R-:W-:-:S02]  /*49e0*/  MOV R122, R134 ;  /* 0x00000086007a7202 */ /* 0x000fc40000000f00 */
[----:B------:R-:W-:Y:S02]  /*49f0*/  MOV R121, R133 ;  /* 0x0000008500797202 */ /* 0x000fe40000000f00 */
[----:B------:R-:W-:Y:S01]  /*4a00*/  MOV R120, R132 ;  /* 0x0000008400787202 */ /* 0x000fe20000000f00 */
[----:B------:R-:W-:Y:S06]  /*4a10*/  BRA `(.L_x_2955) ;  /* 0x0000000c00687947 */ /* 0x000fec0003800000 */
.L_x_2954:
        /* <DEDUP_REMOVED lines=29> */
.L_x_2953:
        /* <DEDUP_REMOVED lines=34> */
.L_x_2956:
        /* <DEDUP_REMOVED lines=29> */
.L_x_2952:
        /* <DEDUP_REMOVED lines=35> */
.L_x_2958:
        /* <DEDUP_REMOVED lines=27> */
[----:B------:R-:W-:Y:S01]  /*53c0*/  F2FP.F16.F32.PACK_AB R132, R129, R128 ;  /* 0x000000808184723e */ /* 0x000fe200000000ff */
[----:B------:R-:W-:Y:S06]  /*53d0*/  BRA `(.L_x_2955) ;  /* 0x0000000000f87947 */ /* 0x000fec0003800000 */
.L_x_2957:
        /* <DEDUP_REMOVED lines=34> */
.L_x_2959:
        /* <DEDUP_REMOVED lines=28> */
.L_x_2955:
        /* <DEDUP_REMOVED lines=46> */
.L_x_2962:
        /* <DEDUP_REMOVED lines=29> */
.L_x_2961:
        /* <DEDUP_REMOVED lines=34> */
.L_x_2964:
        /* <DEDUP_REMOVED lines=29> */
.L_x_2960:
        /* <DEDUP_REMOVED lines=35> */
.L_x_2966:
        /* <DEDUP_REMOVED lines=29> */
.L_x_2965:
        /* <DEDUP_REMOVED lines=34> */
.L_x_2967:
        /* <DEDUP_REMOVED lines=28> */
.L_x_2963:
        /* <DEDUP_REMOVED lines=46> */
.L_x_2970:
        /* <DEDUP_REMOVED lines=13> */
[----:B0-----:R-:W-:Y:S01]  /*6bf0*/  FADD.FTZ R132, R185, -R126 ;  /* 0x8000007eb9847221 */ /* 0x001fe20000010000 */
        /* <DEDUP_REMOVED lines=15> */
.L_x_2969:
[----:B------:R-:W-:Y:S05]  /*6cf0*/  @!P2 BRA `(.L_x_2972) ;  /* 0x000000000084a947 */ /* 0x000fea0003800000 */
        /* <DEDUP_REMOVED lines=33> */
.L_x_2972:
[--C-:B------:R-:W-:Y:S01]  /*6f10*/  FFMA.FTZ R3, R190, UR27, R225.reuse ;  /* 0x0000001bbe037c23 */ /* 0x100fe200080100e1 */
[--C-:B------:R-:W-:Y:S01]  /*6f20*/  FFMA.FTZ R0, R191, UR27, R225.reuse ;  /* 0x0000001bbf007c23 */ /* 0x100fe200080100e1 */
[--C-:B0-----:R-:W-:Y:S01]  /*6f30*/  FFMA.FTZ R132, R181, UR27, R225.reuse ;  /* 0x0000001bb5847c23 */ /* 0x101fe200080100e1 */
[----:B------:R-:W-:Y:S01]  /*6f40*/  FFMA.FTZ R173, R173, UR27, R225 ;  /* 0x0000001badad7c23 */ /* 0x000fe200080100e1 */
        /* <DEDUP_REMOVED lines=23> */
[----:B------:R-:W-:Y:S01]  /*70c0*/  F2FP.F16.F32.PACK_AB R132, R132, R173 ;  /* 0x000000ad8484723e */ /* 0x000fe200000000ff */
[----:B------:R-:W-:Y:S06]  /*70d0*/  BRA `(.L_x_2971) ;  /* 0x0000000400f87947 */ /* 0x000fec0003800000 */
.L_x_2968:
        /* <DEDUP_REMOVED lines=35> */
.L_x_2974:
        /* <DEDUP_REMOVED lines=29> */
.L_x_2973:
        /* <DEDUP_REMOVED lines=34> */
.L_x_2975:
        /* <DEDUP_REMOVED lines=28> */
.L_x_2971:
        /* <DEDUP_REMOVED lines=104> */
[----:B-1----:R-:W-:-:S07]  /*7f40*/  MOV R111, R252 ;  /* 0x000000fc006f7202 */ /* 0x002fce0000000f00 */
.L_x_2941:
        /* <DEDUP_REMOVED lines=45> */
.L_x_2977:
        /* <DEDUP_REMOVED lines=14> */
.L_x_4881:


//--------------------- .text._ZN10layer_norm31ln_parallel_residual_bwd_kernelINS_13Kernel_traitsIf6__halffS2_fjLj8192ELj1ELj1ELj8ELj16ENS_18Kernel_traits_baseILj8192EfS2_fS2_fjLj256EEEEELb0ELb1ELb0EEEvNS_9BwdParamsE --------------------------
	.section	.text._ZN10layer_norm31ln_parallel_residual_bwd_kernelINS_13Kernel_traitsIf6__halffS2_fjLj8192ELj1ELj1ELj8ELj16ENS_18Kernel_traits_baseILj8192EfS2_fS2_fjLj256EEEEELb0ELb1ELb0EEEvNS_9BwdParamsE,"ax",@progbits
	.align	128
        .global         _ZN10layer_norm31ln_parallel_residual_bwd_kernelINS_13Kernel_traitsIf6__halffS2_fjLj8192ELj1ELj1ELj8ELj16ENS_18Kernel_traits_baseILj8192EfS2_fS2_fjLj256EEEEELb0ELb1ELb0EEEvNS_9BwdParamsE
        .type           _ZN10layer_norm31ln_parallel_residual_bwd_kernelINS_13Kernel_traitsIf6__halffS2_fjLj8192ELj1ELj1ELj8ELj16ENS_18Kernel_traits_baseILj8192EfS2_fS2_fjLj256EEEEELb0ELb1ELb0EEEvNS_9BwdParamsE,@function
        .size           _ZN10layer_norm31ln_parallel_residual_bwd_kernelINS_13Kernel_traitsIf6__halffS2_fjLj8192ELj1ELj1ELj8ELj16ENS_18Kernel_traits_baseILj8192EfS2_fS2_fjLj256EEEEELb0ELb1ELb0EEEvNS_9BwdParamsE,(.L_x_4882 - _ZN10layer_norm31ln_parallel_residual_bwd_kernelINS_13Kernel_traitsIf6__halffS2_fjLj8192ELj1ELj1ELj8ELj16ENS_18Kernel_traits_baseILj8192EfS2_fS2_fjLj256EEEEELb0ELb1ELb0EEEvNS_9BwdParamsE)
        .other          _ZN10layer_norm31ln_parallel_residual_bwd_kernelINS_13Kernel_traitsIf6__halffS2_fjLj8192ELj1ELj1ELj8ELj16ENS_18Kernel_traits_baseILj8192EfS2_fS2_fjLj256EEEEELb0ELb1ELb0EEEvNS_9BwdParamsE,@"STO_CUDA_ENTRY STV_DEFAULT"
_ZN10layer_norm31ln_parallel_residual_bwd_kernelINS_13Kernel_traitsIf6__halffS2_fjLj8192ELj1ELj1ELj8ELj16ENS_18Kernel_traits_baseILj8192EfS2_fS2_fjLj256EEEEELb0ELb1ELb0EEEvNS_9BwdParamsE:
.text._ZN10layer_norm31ln_parallel_residual_bwd_kernelINS_13Kernel_traitsIf6__halffS2_fjLj8192ELj1ELj1ELj8ELj16ENS_18Kernel_traits_baseILj8192EfS2_fS2_fjLj256EEEEELb0ELb1ELb0EEEvNS_9BwdParamsE:
        /* <DEDUP_REMOVED lines=111> */
.L_x_3029:
        /* <DEDUP_REMOVED lines=10> */
[----:B-----5:R-:W-:-:S04]  /*0790*/  SHF.R.S32.HI R27, RZ, 0x1f, R4 ;  /* 0x0000001fff1b7819 */ /* 0x020fc80000011404 */
[----:B------:R-:W-:-:S04]  /*07a0*/  LEA.HI R27, R27, R4, RZ, 0x3 ;  /* 0x000000041b1b7211 */ /* 0x000fc800078f18ff */
[----:B------:R-:W-:Y:S01]  /*07b0*/  LEA.HI.SX32 R4, R27, R228, 0x1d ;  /* 0x000000e41b047211 */ /* 0x000fe200078feaff */
[----:B----4-:R-:W-:-:S05]  /*07c0*/  IMAD.WIDE R168, R3, 0x4, R168 ;  /* 0x0000000403a87825 */ /* 0x010fca00078e02a8 */
[----:B-----5:R0:W5:Y:S01]  /*07d0*/  LDG.E R27, desc[UR12][R168.64] ;  /* 0x0000000ca81b7981 */ /* 0x020162000c1e1900 */
[----:B------:R-:W-:Y:S01]  /*07e0*/  BSSY.RECONVERGENT B0, `(.L_x_2979) ;  /* 0x0000053000007945 */ /* 0x000fe20003800200 */
        /* <DEDUP_REMOVED lines=12> */
[----:B------:R-:W-:-:S13]  /*08b0*/  ISETP.NE.AND.EX P0, PT, RZ, UR15, PT, P0 ;  /* 0x0000000fff007c0c */ /* 0x000fda000bf05300 */
[----:B------:R-:W0:Y:S01]  /*08c0*/  @P0 LDC.64 R182, c[0x0][0x438] ;  /* 0x00010e00ffb60b82 */ /* 0x000e220000000a00 */
[C---:B------:R-:W-:Y:S01]  /*08d0*/  IADD3 R181, PT, PT, R4.reuse, 0x100, RZ ;  /* 0x0000010004b57810 */ /* 0x040fe20007ffe0ff */
[----:B0-----:R-:W-:-:S05]  /*08e0*/  @P0 IMAD.WIDE.U32 R182, R4, 0x20, R182 ;  /* 0x0000002004b60825 */ /* 0x001fca00078e00b6 */
[----:B------:R-:W5:Y:S04]  /*08f0*/  @P0 LDG.E.128 R48, desc[UR12][R182.64] ;  /* 0x0000000cb6300981 */ /* 0x000f68000c1e1d00 */
[----:B------:R0:W5:Y:S01]  /*0900*/  @P0 LDG.E.128 R44, desc[UR12][R182.64+0x10] ;  /* 0x0000100cb62c0981 */ /* 0x000162000c1e1d00 */
[----:B----4-:R-:W-:-:S04]  /*0910*/  FADD.FTZ R168, -R180, R168 ;  /* 0x000000a8b4a87221 */ /* 0x010fc80000010100 */
[----:B-----5:R-:W-:Y:S01]  /*0920*/  FMUL.FTZ R227, R27, R168 ;  /* 0x000000a81be37220 */ /* 0x020fe20000410000 */
[--C-:B---3--:R-:W-:Y:S02]  /*0930*/  HADD2.F32 R225, -RZ, R172.reuse.H0_H0 ;  /* 0x200000acffe17230 */ /* 0x108fe40000004100 */
[C---:B------:R-:W-:Y:S01]  /*0940*/  FADD.FTZ R170, -R180.reuse, R170 ;  /* 0x000000aab4aa7221 */ /* 0x040fe20000010100 */
[----:B------:R-:W-:Y:S02]  /*0950*/  HADD2.F32 R172, -RZ, R172.H1_H1 ;  /* 0x300000acffac7230 */ /* 0x000fe40000004100 */
[----:B------:R-:W-:Y:S01]  /*0960*/  FADD.FTZ R226, -R180, R169 ;  /* 0x000000a9b4e27221 */ /* 0x000fe20000010100 */
[----:B------:R-:W-:Y:S01]  /*0970*/  FADD.FTZ R80, R80, R225 ;  /* 0x000000e150507221 */ /* 0x000fe20000010000 */
[-C--:B------:R-:W-:Y:S01]  /*0980*/  FFMA.FTZ R112, R227, R225.reuse, R112 ;  /* 0x000000e1e3707223 */ /* 0x080fe20000010070 */
[----:B------:R-:W-:Y:S01]  /*0990*/  FMUL.FTZ R225, R144, R225 ;  /* 0x000000e190e17220 */ /* 0x000fe20000410000 */
[----:B------:R-:W-:-:S02]  /*09a0*/  HADD2.F32 R221, -RZ, R173.H0_H0 ;  /* 0x200000adffdd7230 */ /* 0x000fc40000004100 */
[C---:B------:R-:W-:Y:S01]  /*09b0*/  FADD.FTZ R222, -R180.reuse, R171 ;  /* 0x000000abb4de7221 */ /* 0x040fe20000010100 */
[C---:B------:R-:W-:Y:S01]  /*09c0*/  FMUL.FTZ R223, R27.reuse, R170 ;  /* 0x000000aa1bdf7220 */ /* 0x040fe20000410000 */
[----:B------:R-:W-:Y:S01]  /*09d0*/  FMUL.FTZ R226, R27, R226 ;  /* 0x000000e21be27220 */ /* 0x000fe20000410000 */
[----:B------:R-:W-:Y:S01]  /*09e0*/  FMUL.FTZ R224, R145, R172 ;  /* 0x000000ac91e07220 */ /* 0x000fe20000410000 */
[----:B------:R-:W-:Y:S01]  /*09f0*/  FADD.FTZ R169, RZ, R225 ;  /* 0x000000e1ffa97221 */ /* 0x000fe20000010000 */
[----:B------:R-:W-:Y:S01]  /*0a00*/  FFMA.FTZ R171, R227, R225, RZ ;  /* 0x000000e1e3ab7223 */ /* 0x000fe200000100ff */
[----:B------:R-:W-:Y:S02]  /*0a10*/  HADD2.F32 R220, -RZ, R173.H1_H1 ;  /* 0x300000adffdc7230 */ /* 0x000fe40000004100 */
[----:B--2---:R-:W-:Y:S01]  /*0a20*/  FADD.FTZ R176, -R180, R176 ;  /* 0x000000b0b4b07221 */ /* 0x004fe20000010100 */
[----:B------:R-:W-:Y:S01]  /*0a30*/  FMUL.FTZ R222, R27, R222 ;  /* 0x000000de1bde7220 */ /* 0x000fe20000410000 */
[----:B------:R-:W-:Y:S01]  /*0a40*/  FADD.FTZ R82, R82, R221 ;  /* 0x000000dd52527221 */ /* 0x000fe20000010000 */
[-C--:B------:R-:W-:Y:S01]  /*0a50*/  FFMA.FTZ R114, R223, R221.reuse, R114 ;  /* 0x000000dddf727223 */ /* 0x080fe20000010072 */
[----:B------:R-:W-:Y:S01]  /*0a60*/  FMUL.FTZ R221, R146, R221 ;  /* 0x000000dd92dd7220 */ /* 0x000fe20000410000 */
[----:B------:R-:W-:Y:S01]  /*0a70*/  FADD.FTZ R168, R169, R224 ;  /* 0x000000e0a9a87221 */ /* 0x000fe20000010000 */
[----:B------:R-:W-:Y:S01]  /*0a80*/  FFMA.FTZ R170, R226, R224, R171 ;  /* 0x000000e0e2aa7223 */ /* 0x000fe200000100ab */
[----:B------:R-:W-:-:S02]  /*0a90*/  HADD2.F32 R217, -RZ, R174.H0_H0 ;  /* 0x200000aeffd97230 */ /* 0x000fc40000004100 */
[----:B------:R-:W-:Y:S01]  /*0aa0*/  FADD.FTZ R83, R83, R220 ;  /* 0x000000dc53537221 */ /* 0x000fe20000010000 */
[----:B------:R-:W-:Y:S01]  /*0ab0*/  FFMA.FTZ R115, R222, R220, R115 ;  /* 0x000000dcde737223 */ /* 0x000fe20000010073 */
[----:B------:R-:W-:Y:S01]  /*0ac0*/  FMUL.FTZ R219, R27, R176 ;  /* 0x000000b01bdb7220 */ /* 0x000fe20000410000 */
[----:B------:R-:W-:Y:S01]  /*0ad0*/  FMUL.FTZ R220, R147, R220 ;  /* 0x000000dc93dc7220 */ /* 0x000fe20000410000 */
[----:B------:R-:W-:Y:S01]  /*0ae0*/  FADD.FTZ R169, R168, R221 ;  /* 0x000000dda8a97221 */ /* 0x000fe20000010000 */
[----:B------:R-:W-:Y:S01]  /*0af0*/  FFMA.FTZ R171, R223, R221, R170 ;  /* 0x000000dddfab7223 */ /* 0x000fe200000100aa */
[----:B------:R-:W-:Y:S02]  /*0b00*/  HADD2.F32 R174, -RZ, R174.H1_H1 ;  /* 0x300000aeffae7230 */ /* 0x000fe40000004100 */
[----:B------:R-:W-:Y:S01]  /*0b10*/  FADD.FTZ R178, -R180, R178 ;  /* 0x000000b2b4b27221 */ /* 0x000fe20000010100 */
[----:B------:R-:W-:Y:S01]  /*0b20*/  FADD.FTZ R76, R76, R217 ;  /* 0x000000d94c4c7221 */ /* 0x000fe20000010000 */
[-C--:B------:R-:W-:Y:S01]  /*0b30*/  FFMA.FTZ R108, R219, R217.reuse, R108 ;  /* 0x000000d9db6c7223 */ /* 0x080fe2000001006c */
[----:B------:R-:W-:Y:S01]  /*0b40*/  FADD.FTZ R218, -R180, R177 ;  /* 0x000000b1b4da7221 */ /* 0x000fe20000010100 */
[----:B------:R-:W-:Y:S01]  /*0b50*/  FMUL.FTZ R217, R140, R217 ;  /* 0x000000d98cd97220 */ /* 0x000fe20000410000 */
[----:B------:R-:W-:Y:S01]  /*0b60*/  FADD.FTZ R168, R169, R220 ;  /* 0x000000dca9a87221 */ /* 0x000fe20000010000 */
[----:B------:R-:W-:Y:S01]  /*0b70*/  FFMA.FTZ R170, R222, R220, R171 ;  /* 0x000000dcdeaa7223 */ /* 0x000fe200000100ab */
[----:B------:R-:W-:-:S02]  /*0b80*/  HADD2.F32 R213, -RZ, R175.H0_H0 ;  /* 0x200000afffd57230 */ /* 0x000fc40000004100 */
[C---:B------:R-:W-:Y:S01]  /*0b90*/  FMUL.FTZ R215, R27.reuse, R178 ;  /* 0x000000b21bd77220 */ /* 0x040fe20000410000 */
[----:B------:R-:W-:Y:S01]  /*0ba0*/  FMUL.FTZ R218, R27, R218 ;  /* 0x000000da1bda7220 */ /* 0x000fe20000410000 */
[----:B------:R-:W-:Y:S01]  /*0bb0*/  FMUL.FTZ R216, R141, R174 ;  /* 0x000000ae8dd87220 */ /* 0x000fe20000410000 */
[----:B------:R-:W-:Y:S01]  /*0bc0*/  FADD.FTZ R169, R168, R217 ;  /* 0x000000d9a8a97221 */ /* 0x000fe20000010000 */
[----:B------:R-:W-:Y:S01]  /*0bd0*/  FFMA.FTZ R171, R219, R217, R170 ;  /* 0x000000d9dbab7223 */ /* 0x000fe200000100aa */
[----:B0-----:R-:W-:Y:S02]  /*0be0*/  HADD2.F32 R182, -RZ, R175.H1_H1 ;  /* 0x300000afffb67230 */ /* 0x001fe40000004100 */
[----:B------:R-:W-:Y:S01]  /*0bf0*/  FADD.FTZ R78, R78, R213 ;  /* 0x000000d54e4e7221 */ /* 0x000fe20000010000 */
[-C--:B------:R-:W-:Y:S01]  /*0c00*/  FFMA.FTZ R110, R215, R213.reuse, R110 ;  /* 0x000000d5d76e7223 */ /* 0x080fe2000001006e */
[----:B------:R-:W-:Y:S01]  /*0c10*/  FADD.FTZ R214, -R180, R179 ;  /* 0x000000b3b4d67221 */ /* 0x000fe20000010100 */
        /* <DEDUP_REMOVED lines=15> */
.L_x_2980:
[----:B-1-3--:R-:W-:Y:S05]  /*0d10*/  BSYNC.RECONVERGENT B0 ;  /* 0x0000000000007941 */ /* 0x00afea0003800200 */
.L_x_2979:
        /* <DEDUP_REMOVED lines=16> */
[----:B--2---:R-:W-:-:S04]  /*0e20*/  FADD.FTZ R168, -R180, R168 ;  /* 0x000000a8b4a87221 */ /* 0x004fc80000010100 */
[----:B-----5:R-:W-:Y:S01]  /*0e30*/  FMUL.FTZ R211, R27, R168 ;  /* 0x000000a81bd37220 */ /* 0x020fe20000410000 */
[--C-:B----4-:R-:W-:Y:S02]  /*0e40*/  HADD2.F32 R209, -RZ, R172.reuse.H0_H0 ;  /* 0x200000acffd17230 */ /* 0x110fe40000004100 */
        /* <DEDUP_REMOVED lines=11> */
[----:B------:R-:W-:Y:S01]  /*0f00*/  FADD.FTZ R205, R205, R209 ;  /* 0x000000d1cdcd7221 */ /* 0x000fe20000010000 */
[----:B0-----:R-:W-:Y:S01]  /*0f10*/  FFMA.FTZ R7, R211, R209, R204 ;  /* 0x000000d1d3077223 */ /* 0x001fe200000100cc */
[----:B------:R-:W-:Y:S02]  /*0f20*/  HADD2.F32 R202, -RZ, R173.H1_H1 ;  /* 0x300000adffca7230 */ /* 0x000fe40000004100 */
[----:B---3--:R-:W-:Y:S01]  /*0f30*/  FADD.FTZ R176, -R180, R176 ;  /* 0x000000b0b4b07221 */ /* 0x008fe20000010100 */
        /* <DEDUP_REMOVED lines=14> */
[----:B------:R-:W-:Y:S01]  /*1020*/  FADD.FTZ R68, R68, R5 ;  /* 0x0000000544447221 */ /* 0x000fe20000010000 */
[-C--:B------:R-:W-:Y:S01]  /*1030*/  FFMA.FTZ R100, R201, R5.reuse, R100 ;  /* 0x00000005c9647223 */ /* 0x080fe20000010064 */
[----:B------:R-:W-:Y:S01]  /*1040*/  FADD.FTZ R6, -R180, R177 ;  /* 0x000000b1b4067221 */ /* 0x000fe20000010100 */
        /* <DEDUP_REMOVED lines=29> */
.L_x_2982:
[----:B------:R-:W-:Y:S05]  /*1220*/  BSYNC.RECONVERGENT B0 ;  /* 0x0000000000007941 */ /* 0x000fea0003800200 */
.L_x_2981:
        /* <DEDUP_REMOVED lines=17> */
[C---:B------:R-:W-:Y:S01]  /*1340*/  FADD.FTZ R18, -R180.reuse, R18 ;  /* 0x00000012b4127221 */ /* 0x040fe20000010100 */
[C---:B------:R-:W-:Y:S01]  /*1350*/  FADD.FTZ R16, -R180.reuse, R16 ;  /* 0x00000010b4107221 */ /* 0x040fe20000010100 */
[----:B------:R-:W-:Y:S02]  /*1360*/  FADD.FTZ R176, -R180, R19 ;  /* 0x00000013b4b07221 */ /* 0x000fe40000010100 */
[----:B-----5:R-:W-:Y:S01]  /*1370*/  FMUL.FTZ R13, R27, R18 ;  /* 0x000000121b0d7220 */ /* 0x020fe20000410000 */
[----:B----4-:R-:W-:-:S02]  /*1380*/  HADD2.F32 R17, -RZ, R20.H0_H0 ;  /* 0x20000014ff117230 */ /* 0x010fc40000004100 */
[----:B------:R-:W-:Y:S02]  /*1390*/  HADD2.F32 R20, -RZ, R20.H1_H1 ;  /* 0x30000014ff147230 */ /* 0x000fe40000004100 */
[C---:B------:R-:W-:Y:S01]  /*13a0*/  FMUL.FTZ R11, R27.reuse, R16 ;  /* 0x000000101b0b7220 */ /* 0x040fe20000410000 */
[----:B------:R-:W-:Y:S01]  /*13b0*/  FMUL.FTZ R18, R128, R17 ;  /* 0x0000001180127220 */ /* 0x000fe20000410000 */
[--C-:B------:R-:W-:Y:S02]  /*13c0*/  HADD2.F32 R19, -RZ, R21.reuse.H0_H0 ;  /* 0x20000015ff137230 */ /* 0x100fe40000004100 */
[----:B0-----:R-:W-:Y:S01]  /*13d0*/  FMUL.FTZ R14, R27, R26 ;  /* 0x0000001a1b0e7220 */ /* 0x001fe20000410000 */
[----:B------:R-:W-:Y:S02]  /*13e0*/  HADD2.F32 R24, -RZ, R21.H1_H1 ;  /* 0x30000015ff187230 */ /* 0x000fe40000004100 */
[----:B---3--:R-:W-:Y:S01]  /*13f0*/  FADD.FTZ R168, -R180, R168 ;  /* 0x000000a8b4a87221 */ /* 0x008fe20000010100 */
[----:B------:R-:W-:Y:S01]  /*1400*/  FMUL.FTZ R15, R129, R20 ;  /* 0x00000014810f7220 */ /* 0x000fe20000410000 */
[----:B------:R-:W-:Y:S01]  /*1410*/  FADD.FTZ R26, R205, R18 ;  /* 0x00000012cd1a7221 */ /* 0x000fe20000010000 */
[----:B------:R-:W-:Y:S01]  /*1420*/  FFMA.FTZ R21, R11, R18, R204 ;  /* 0x000000120b157223 */ /* 0x000fe200000100cc */
[----:B------:R-:W-:Y:S01]  /*1430*/  FADD.FTZ R65, R65, R20 ;  /* 0x0000001441417221 */ /* 0x000fe20000010000 */
[----:B------:R-:W-:Y:S01]  /*1440*/  FFMA.FTZ R97, R14, R20, R97 ;  /* 0x000000140e617223 */ /* 0x000fe20000010061 */
[----:B------:R-:W-:-:S02]  /*1450*/  HADD2.F32 R25, -RZ, R22.H0_H0 ;  /* 0x20000016ff197230 */ /* 0x000fc40000004100 */
[----:B------:R-:W-:Y:S01]  /*1460*/  FADD.FTZ R66, R66, R19 ;  /* 0x0000001342427221 */ /* 0x000fe20000010000 */
[--C-:B------:R-:W-:Y:S02]  /*1470*/  HADD2.F32 R173, -RZ, R23.reuse.H0_H0 ;  /* 0x20000017ffad7230 */ /* 0x100fe40000004100 */
[-C--:B------:R-:W-:Y:S01]  /*1480*/  FFMA.FTZ R98, R13, R19.reuse, R98 ;  /* 0x000000130d627223 */ /* 0x080fe20000010062 */
[----:B------:R-:W-:Y:S02]  /*1490*/  HADD2.F32 R174, -RZ, R23.H1_H1 ;  /* 0x30000017ffae7230 */ /* 0x000fe40000004100 */
[----:B------:R-:W-:Y:S01]  /*14a0*/  FMUL.FTZ R20, R130, R19 ;  /* 0x0000001382147220 */ /* 0x000fe20000410000 */
[----:B------:R-:W-:Y:S01]  /*14b0*/  FMUL.FTZ R19, R27, R168 ;  /* 0x000000a81b137220 */ /* 0x000fe20000410000 */
[----:B------:R-:W-:Y:S01]  /*14c0*/  FADD.FTZ R23, R26, R15 ;  /* 0x0000000f1a177221 */ /* 0x000fe20000010000 */
[----:B------:R-:W-:Y:S01]  /*14d0*/  FFMA.FTZ R26, R14, R15, R21 ;  /* 0x0000000f0e1a7223 */ /* 0x000fe20000010015 */
[----:B------:R-:W-:-:S02]  /*14e0*/  HADD2.F32 R172, -RZ, R22.H1_H1 ;  /* 0x30000016ffac7230 */ /* 0x000fc40000004100 */
[----:B------:R-:W-:Y:S01]  /*14f0*/  FADD.FTZ R64, R64, R17 ;  /* 0x0000001140407221 */ /* 0x000fe20000010000 */
        /* <DEDUP_REMOVED lines=11> */
[----:B------:R-:W-:Y:S01]  /*15b0*/  FADD.FTZ R67, R67, R24 ;  /* 0x0000001843437221 */ /* 0x000fe20000010000 */
[----:B------:R-:W-:Y:S01]  /*15c0*/  FFMA.FTZ R99, R16, R24, R99 ;  /* 0x0000001810637223 */ /* 0x000fe20000010063 */
[----:B------:R-:W-:Y:S01]  /*15d0*/  FMUL.FTZ R21, R125, R172 ;  /* 0x000000ac7d157220 */ /* 0x000fe20000410000 */
[----:B------:R-:W-:Y:S01]  /*15e0*/  FADD.FTZ R168, R169, R22 ;  /* 0x00000016a9a87221 */ /* 0x000fe20000010000 */
[C---:B------:R-:W-:Y:S01]  /*15f0*/  FADD.FTZ R170, -R180.reuse, R170 ;  /* 0x000000aab4aa7221 */ /* 0x040fe20000010100 */
[----:B------:R-:W-:Y:S01]  /*1600*/  FMUL.FTZ R24, R27, R178 ;  /* 0x000000b21b187220 */ /* 0x000fe20000410000 */
[----:B------:R-:W-:Y:S01]  /*1610*/  FFMA.FTZ R169, R19, R22, R26 ;  /* 0x0000001613a97223 */ /* 0x000fe2000001001a */
[----:B------:R-:W-:Y:S01]  /*1620*/  FADD.FTZ R184, -R180, R171 ;  /* 0x000000abb4b87221 */ /* 0x000fe20000010100 */
[----:B------:R-:W-:Y:S01]  /*1630*/  FADD.FTZ R171, R168, R21 ;  /* 0x00000015a8ab7221 */ /* 0x000fe20000010000 */
[----:B------:R-:W-:Y:S01]  /*1640*/  FMUL.FTZ R23, R27, R170 ;  /* 0x000000aa1b177220 */ /* 0x000fe20000410000 */
[----:B------:R-:W-:Y:S01]  /*1650*/  FMUL.FTZ R26, R126, R173 ;  /* 0x000000ad7e1a7220 */ /* 0x000fe20000410000 */
[C---:B------:R-:W-:Y:S01]  /*1660*/  FFMA.FTZ R168, R24.reuse, R21, R169 ;  /* 0x0000001518a87223 */ /* 0x040fe200000100a9 */
        /* <DEDUP_REMOVED lines=12> */
.L_x_2984:
[----:B------:R-:W-:Y:S05]  /*1730*/  BSYNC.RECONVERGENT B0 ;  /* 0x0000000000007941 */ /* 0x000fea0003800200 */
.L_x_2983:
        /* <DEDUP_REMOVED lines=15> */
[C---:B--2---:R-:W-:Y:S01]  /*1830*/  FADD.FTZ R188, -R180.reuse, R169 ;  /* 0x000000a9b4bc7221 */ /* 0x044fe20000010100 */
[C---:B------:R-:W-:Y:S01]  /*1840*/  FADD.FTZ R168, -R180.reuse, R168 ;  /* 0x000000a8b4a87221 */ /* 0x040fe20000010100 */
[C---:B------:R-:W-:Y:S01]  /*1850*/  FADD.FTZ R170, -R180.reuse, R170 ;  /* 0x000000aab4aa7221 */ /* 0x040fe20000010100 */
[C---:B------:R-:W-:Y:S01]  /*1860*/  FADD.FTZ R190, -R180.reuse, R171 ;  /* 0x000000abb4be7221 */ /* 0x040fe20000010100 */
[C---:B---3--:R-:W-:Y:S01]  /*1870*/  FADD.FTZ R192, -R180.reuse, R172 ;  /* 0x000000acb4c07221 */ /* 0x048fe20000010100 */
[C---:B-----5:R-:W-:Y:S01]  /*1880*/  FMUL.FTZ R185, R27.reuse, R168 ;  /* 0x000000a81bb97220 */ /* 0x060fe20000410000 */
[----:B------:R-:W-:Y:S01]  /*1890*/  FADD.FTZ R194, -R180, R173 ;  /* 0x000000adb4c27221 */ /* 0x000fe20000010100 */
[C---:B------:R-:W-:Y:S01]  /*18a0*/  FMUL.FTZ R187, R27.reuse, R170 ;  /* 0x000000aa1bbb7220 */ /* 0x040fe20000410000 */
[----:B------:R-:W-:Y:S01]  /*18b0*/  FMUL.FTZ R189, R27, R192 ;  /* 0x000000c01bbd7220 */ /* 0x000fe20000410000 */
[----:B----4-:R-:W-:-:S02]  /*18c0*/  HADD2.F32 R169, -RZ, R176.H0_H0 ;  /* 0x200000b0ffa97230 */ /* 0x010fc40000004100 */
[C---:B------:R-:W-:Y:S01]  /*18d0*/  FMUL.FTZ R186, R27.reuse, R188 ;  /* 0x000000bc1bba7220 */ /* 0x040fe20000410000 */
[----:B------:R-:W-:Y:S02]  /*18e0*/  HADD2.F32 R176, -RZ, R176.H1_H1 ;  /* 0x300000b0ffb07230 */ /* 0x000fe40000004100 */
[----:B------:R-:W-:Y:S01]  /*18f0*/  FMUL.FTZ R188, R27, R190 ;  /* 0x000000be1bbc7220 */ /* 0x000fe20000410000 */
[--C-:B------:R-:W-:Y:S02]  /*1900*/  HADD2.F32 R171, -RZ, R177.reuse.H0_H0 ;  /* 0x200000b1ffab7230 */ /* 0x100fe40000004100 */
[-C--:B------:R-:W-:Y:S01]  /*1910*/  FMUL.FTZ R192, R120, R169.reuse ;  /* 0x000000a978c07220 */ /* 0x080fe20000410000 */
[----:B------:R-:W-:Y:S01]  /*1920*/  FADD.FTZ R56, R56, R169 ;  /* 0x000000a938387221 */ /* 0x000fe20000010000 */
[----:B------:R-:W-:Y:S01]  /*1930*/  FFMA.FTZ R88, R185, R169, R88 ;  /* 0x000000a9b9587223 */ /* 0x000fe20000010058 */
[----:B------:R-:W-:Y:S01]  /*1940*/  FMUL.FTZ R193, R121, R176 ;  /* 0x000000b079c17220 */ /* 0x000fe20000410000 */
[----:B------:R-:W-:Y:S01]  /*1950*/  FADD.FTZ R168, R205, R192 ;  /* 0x000000c0cda87221 */ /* 0x000fe20000010000 */
[----:B------:R-:W-:Y:S01]  /*1960*/  FFMA.FTZ R169, R185, R192, R204 ;  /* 0x000000c0b9a97223 */ /* 0x000fe200000100cc */
[----:B------:R-:W-:Y:S01]  /*1970*/  FMUL.FTZ R190, R27, R194 ;  /* 0x000000c21bbe7220 */ /* 0x000fe20000410000 */
[----:B------:R-:W-:Y:S01]  /*1980*/  FADD.FTZ R58, R58, R171 ;  /* 0x000000ab3a3a7221 */ /* 0x000fe20000010000 */
[-C--:B------:R-:W-:Y:S01]  /*1990*/  FFMA.FTZ R90, R187, R171.reuse, R90 ;  /* 0x000000abbb5a7223 */ /* 0x080fe2000001005a */
[----:B------:R-:W-:Y:S01]  /*19a0*/  FMUL.FTZ R194, R122, R171 ;  /* 0x000000ab7ac27220 */ /* 0x000fe20000410000 */
[----:B------:R-:W-:-:S02]  /*19b0*/  HADD2.F32 R172, -RZ, R177.H1_H1 ;  /* 0x300000b1ffac7230 */ /* 0x000fc40000004100 */
[----:B------:R-:W-:Y:S01]  /*19c0*/  FADD.FTZ R171, R168, R193 ;  /* 0x000000c1a8ab7221 */ /* 0x000fe20000010000 */
[----:B------:R-:W-:Y:S01]  /*19d0*/  FFMA.FTZ R168, R186, R193, R169 ;  /* 0x000000c1baa87223 */ /* 0x000fe200000100a9 */
[--C-:B------:R-:W-:Y:S02]  /*19e0*/  HADD2.F32 R173, -RZ, R178.reuse.H0_H0 ;  /* 0x200000b2ffad7230 */ /* 0x100fe40000004100 */
[----:B------:R-:W-:Y:S01]  /*19f0*/  FADD.FTZ R200, -R180, R175 ;  /* 0x000000afb4c87221 */ /* 0x000fe20000010100 */
[----:B------:R-:W-:Y:S01]  /*1a00*/  FMUL.FTZ R195, R123, R172 ;  /* 0x000000ac7bc37220 */ /* 0x000fe20000410000 */
[----:B------:R-:W-:Y:S01]  /*1a10*/  FADD.FTZ R170, R171, R194 ;  /* 0x000000c2abaa7221 */ /* 0x000fe20000010000 */
[----:B------:R-:W-:Y:S01]  /*1a20*/  FFMA.FTZ R169, R187, R194, R168 ;  /* 0x000000c2bba97223 */ /* 0x000fe200000100a8 */
[----:B------:R-:W-:Y:S02]  /*1a30*/  HADD2.F32 R178, -RZ, R178.H1_H1 ;  /* 0x300000b2ffb27230 */ /* 0x000fe40000004100 */
[----:B------:R-:W-:Y:S01]  /*1a40*/  FMUL.FTZ R196, R116, R173 ;  /* 0x000000ad74c47220 */ /* 0x000fe20000410000 */
        /* <DEDUP_REMOVED lines=30> */
.L_x_2986:
[----:B------:R-:W-:Y:S05]  /*1c30*/  BSYNC.RECONVERGENT B0 ;  /* 0x0000000000007941 */ /* 0x000fea0003800200 */
.L_x_2985:
        /* <DEDUP_REMOVED lines=32> */
.L_x_2988:
[----:B------:R-:W-:Y:S05]  /*1e40*/  BSYNC.RECONVERGENT B0 ;  /* 0x0000000000007941 */ /* 0x000fea0003800200 */
.L_x_2987:
        /* <DEDUP_REMOVED lines=85> */
.L_x_2993:
        /* <DEDUP_REMOVED lines=33> */
.L_x_2992:
        /* <DEDUP_REMOVED lines=32> */
.L_x_2995:
        /* <DEDUP_REMOVED lines=33> */
.L_x_2991:
        /* <DEDUP_REMOVED lines=37> */
.L_x_2997:
        /* <DEDUP_REMOVED lines=33> */
.L_x_2996:
        /* <DEDUP_REMOVED lines=32> */
.L_x_2998:
        /* <DEDUP_REMOVED lines=32> */
.L_x_2994:
        /* <DEDUP_REMOVED lines=15> */
.L_x_2990:
[----:B------:R-:W-:Y:S05]  /*3310*/  BSYNC.RECONVERGENT B0 ;  /* 0x0000000000007941 */ /* 0x000fea0003800200 */
.L_x_2989:
        /* <DEDUP_REMOVED lines=46> */
.L_x_3003:
        /* <DEDUP_REMOVED lines=29> */
.L_x_3002:
        /* <DEDUP_REMOVED lines=9> */
[----:B------:R-:W-:Y:S01]  /*3860*/  FADD.FTZ R158, R208, -R157 ;  /* 0x8000009dd09e7221 */ /* 0x000fe20000010000 */
        /* <DEDUP_REMOVED lines=27> */
.L_x_3005:
        /* <DEDUP_REMOVED lines=29> */
.L_x_3001:
        /* <DEDUP_REMOVED lines=41> */
.L_x_3007:
        /* <DEDUP_REMOVED lines=29> */
.L_x_3006:
        /* <DEDUP_REMOVED lines=37> */
.L_x_3008:
        /* <DEDUP_REMOVED lines=28> */
.L_x_3004:
        /* <DEDUP_REMOVED lines=11> */
.L_x_3000:
[----:B------:R-:W-:Y:S05]  /*4510*/  BSYNC.RECONVERGENT B0 ;  /* 0x0000000000007941 */ /* 0x000fea0003800200 */
.L_x_2999:
        /* <DEDUP_REMOVED lines=46> */
.L_x_3013:
        /* <DEDUP_REMOVED lines=29> */
.L_x_3012:
        /* <DEDUP_REMOVED lines=37> */
.L_x_3015:
        /* <DEDUP_REMOVED lines=29> */
.L_x_3011:
        /* <DEDUP_REMOVED lines=41> */
.L_x_3017:
        /* <DEDUP_REMOVED lines=29> */
.L_x_3016:
        /* <DEDUP_REMOVED lines=37> */
.L_x_3018:
        /* <DEDUP_REMOVED lines=28> */
.L_x_3014:
        /* <DEDUP_REMOVED lines=11> */
.L_x_3010:
[----:B------:R-:W-:Y:S05]  /*5710*/  BSYNC.RECONVERGENT B0 ;  /* 0x0000000000007941 */ /* 0x000fea0003800200 */
.L_x_3009:
        /* <DEDUP_REMOVED lines=46> */
.L_x_3023:
        /* <DEDUP_REMOVED lines=29> */
.L_x_3022:
        /* <DEDUP_REMOVED lines=37> */
.L_x_3025:
        /* <DEDUP_REMOVED lines=29> */
.L_x_3021:
        /* <DEDUP_REMOVED lines=41> */
.L_x_3027:
        /* <DEDUP_REMOVED lines=29> */
.L_x_3026:
        /* <DEDUP_REMOVED lines=37> */
.L_x_3028:
        /* <DEDUP_REMOVED lines=28> */
.L_x_3024:
        /* <DEDUP_REMOVED lines=10> */
.L_x_3020:
[----:B------:R-:W-:Y:S05]  /*6900*/  BSYNC.RECONVERGENT B0 ;  /* 0x0000000000007941 */ /* 0x000fea0003800200 */
.L_x_3019:
[----:B------:R-:W-:Y:S01]  /*6910*/  UPLOP3.LUT UP1, UPT, UPT, UPT, UP1, 0x40, 0x4 ;  /* 0x000000000004789c */ /* 0x000fe20003f2e810 */
[----:B------:R-:W-:Y:S10]  /*6920*/  @!P6 BRA `(.L_x_3029) ;  /* 0xffffff9c0070e947 */ /* 0x000ff4000383ffff */
.L_x_2978:
        /* <DEDUP_REMOVED lines=40> */
.L_x_3030:
        /* <DEDUP_REMOVED lines=13> */
.L_x_4882:


//--------------------- .text._ZN10layer_norm31ln_parallel_residual_bwd_kernelINS_13Kernel_traitsIf6__halffS2_fjLj8192ELj1ELj1ELj8ELj16ENS_18Kernel_traits_baseILj8192EfS2_fS2_fjLj256EEEEELb0ELb1ELb1EEEvNS_9BwdParamsE --------------------------
	.section	.text._ZN10layer_norm31ln_parallel_residual_bwd_kernelINS_13Kernel_traitsIf6__halffS2_fjLj8192ELj1ELj1ELj8ELj16ENS_18Kernel_traits_baseILj8192EfS2_fS2_fjLj256EEEEELb0ELb1ELb1EEEvNS_9BwdParamsE,"ax",@progbits
	.align	128
        .global         _ZN10layer_norm31ln_parallel_residual_bwd_kernelINS_13Kernel_traitsIf6__halffS2_fjLj8192ELj1ELj1ELj8ELj16ENS_18Kernel_traits_baseILj8192EfS2_fS2_fjLj256EEEEELb0ELb1ELb1EEEvNS_9BwdParamsE
        .type           _ZN10layer_norm31ln_parallel_residual_bwd_kernelINS_13Kernel_traitsIf6__halffS2_fjLj8192ELj1ELj1ELj8ELj16ENS_18Kernel_traits_baseILj8192EfS2_fS2_fjLj256EEEEELb0ELb1ELb1EEEvNS_9BwdParamsE,@function
        .size           _ZN10layer_norm31ln_parallel_residual_bwd_kernelINS_13Kernel_traitsIf6__halffS2_fjLj8192ELj1ELj1ELj8ELj16ENS_18Kernel_traits_baseILj8192EfS2_fS2_fjLj256EEEEELb0ELb1ELb1EEEvNS_9BwdParamsE,(.L_x_4883 - _ZN10layer_norm31ln_parallel_residual_bwd_kernelINS_13Kernel_traitsIf6__halffS2_fjLj8192ELj1ELj1ELj8ELj16ENS_18Kernel_traits_baseILj8192EfS2_fS2_fjLj256EEEEELb0ELb1ELb1EEEvNS_9BwdParamsE)
        .other          _ZN10layer_norm31ln_parallel_residual_bwd_kernelINS_13Kernel_traitsIf6__halffS2_fjLj8192ELj1ELj1ELj8ELj16ENS_18Kernel_traits_baseILj8192EfS2_fS2_fjLj256EEEEELb0ELb1ELb1EEEvNS_9BwdParamsE,@"STO_CUDA_ENTRY STV_DEFAULT"
_ZN10layer_norm31ln_parallel_residual_bwd_kernelINS_13Kernel_traitsIf6__halffS2_fjLj8192ELj1ELj1ELj8ELj16ENS_18Kernel_traits_baseILj8192EfS2_fS2_fjLj256EEEEELb0ELb1ELb1EEEvNS_9BwdParamsE:
.text._ZN10layer_norm31ln_parallel_residual_bwd_kernelINS_13Kernel_traitsIf6__halffS2_fjLj8192ELj1ELj1ELj8ELj16ENS_18Kernel_traits_baseILj8192EfS2_fS2_fjLj256EEEEELb0ELb1ELb1EEEvNS_9BwdParamsE:
        /* <DEDUP_REMOVED lines=90> */
.L_x_3066:
[----:B0-----:R-:W0:Y:S01]  /*05a0*/  LDC.64 R128, c[0x0][0x3c0] ;  /* 0x0000f000ff807b82 */ /* 0x001e220000000a00 */
[----:B------:R-:W-:-:S05]  /*05b0*/  IMAD R108, R190, UR16, RZ ;  /* 0x00000010be6c7c24 */ /* 0x000fca000f8e02ff */
[----:B------:R-:W-:Y:S02]  /*05c0*/  SHF.R.S32.HI R109, RZ, 0x1f, R108 ;  /* 0x0000001fff6d7819 */ /* 0x000fe4000001146c */
[----:B------:R-:W2:Y:S02]  /*05d0*/  LDC.64 R200, c[0x0][0x3a8] ;  /* 0x0000ea00ffc87b82 */ /* 0x000ea40000000a00 */
[----:B------:R-:W-:-:S04]  /*05e0*/  LEA.HI R109, R109, R108, RZ, 0x3 ;  /* 0x0000006c6d6d7211 */ /* 0x000fc800078f18ff */
[----:B------:R-:W-:Y:S02]  /*05f0*/  LEA.HI.SX32 R194, R109, R124, 0x1d ;  /* 0x0000007c6dc27211 */ /* 0x000fe400078feaff */
[----:B------:R-:W3:Y:S02]  /*0600*/  LDC.64 R152, c[0x0][0x428] ;  /* 0x00010a00ff987b82 */ /* 0x000ee40000000a00 */
[----:B------:R-:W-:Y:S01]  /*0610*/  IADD3 R193, PT, PT, R194, 0x100, RZ ;  /* 0x00000100c2c17810 */ /* 0x000fe20007ffe0ff */
[----:B0-----:R-:W-:-:S05]  /*0620*/  IMAD.WIDE R128, R190, 0x4, R128 ;  /* 0x00000004be807825 */ /* 0x001fca00078e0280 */
[----:B------:R-:W0:Y:S01]  /*0630*/  LDC.64 R198, c[0x0][0x3c8] ;  /* 0x0000f200ffc67b82 */ /* 0x000e220000000a00 */
[----:B------:R-:W4:Y:S01]  /*0640*/  LDG.E R197, desc[UR12][R128.64] ;  /* 0x0000000c80c57981 */ /* 0x000f22000c1e1900 */
[C-C-:B--2---:R-:W-:Y:S01]  /*0650*/  IMAD.WIDE.U32 R148, R193.reuse, 0x20, R200.reuse ;  /* 0x00000020c1947825 */ /* 0x144fe200078e00c8 */
[C---:B------:R-:W-:Y:S02]  /*0660*/  IADD3 R192, PT, PT, R194.reuse, 0x200, RZ ;  /* 0x00000200c2c07810 */ /* 0x040fe40007ffe0ff */
[C---:B------:R-:W-:Y:S01]  /*0670*/  IADD3 R188, PT, PT, R194.reuse, 0x300, RZ ;  /* 0x00000300c2bc7810 */ /* 0x040fe20007ffe0ff */
[C---:B------:R-:W-:Y:S01]  /*0680*/  IMAD.WIDE.U32 R140, R194.reuse, 0x20, R200 ;  /* 0x00000020c28c7825 */ /* 0x040fe200078e00c8 */
[----:B------:R-:W2:Y:S03]  /*0690*/  LDG.E.128 R120, desc[UR12][R148.64] ;  /* 0x0000000c94787981 */ /* 0x000ea6000c1e1d00 */
[--C-:B---3--:R-:W-:Y:S01]  /*06a0*/  IMAD.WIDE.U32 R112, R194, 0x10, R152.reuse ;  /* 0x00000010c2707825 */ /* 0x108fe200078e0098 */
[----:B------:R-:W3:Y:S03]  /*06b0*/  LDG.E.128 R108, desc[UR12][R140.64] ;  /* 0x0000000c8c6c7981 */ /* 0x000ee6000c1e1d00 */
[----:B------:R-:W-:Y:S01]  /*06c0*/  IMAD.WIDE.U32 R124, R193, 0x10, R152 ;  /* 0x00000010c17c7825 */ /* 0x000fe200078e0098 */
[----:B------:R-:W3:Y:S03]  /*06d0*/  LDG.E.128 R116, desc[UR12][R140.64+0x10] ;  /* 0x0000100c8c747981 */ /* 0x000ee6000c1e1d00 */
[--C-:B------:R-:W-:Y:S01]  /*06e0*/  IMAD.WIDE.U32 R202, R192, 0x20, R200.reuse ;  /* 0x00000020c0ca7825 */ /* 0x100fe200078e00c8 */
[----:B------:R-:W3:Y:S03]  /*06f0*/  LDG.E.128 R112, desc[UR12][R112.64] ;  /* 0x0000000c70707981 */ /* 0x000ee6000c1e1d00 */
[----:B------:R-:W-:Y:S01]  /*0700*/  IMAD.WIDE.U32 R200, R188, 0x20, R200 ;  /* 0x00000020bcc87825 */ /* 0x000fe200078e00c8 */
[----:B------:R-:W3:Y:S03]  /*0710*/  LDG.E.128 R124, desc[UR12][R124.64] ;  /* 0x0000000c7c7c7981 */ /* 0x000ee6000c1e1d00 */
[----:B0-----:R-:W-:Y:S01]  /*0720*/  IMAD.WIDE R198, R190, 0x4, R198 ;  /* 0x00000004bec67825 */ /* 0x001fe200078e02c6 */
[----:B------:R-:W3:Y:S04]  /*0730*/  LDG.E.128 R132, desc[UR12][R202.64] ;  /* 0x0000000cca847981 */ /* 0x000ee8000c1e1d00 */
[----:B------:R-:W3:Y:S04]  /*0740*/  LDG.E.128 R144, desc[UR12][R200.64] ;  /* 0x0000000cc8907981 */ /* 0x000ee8000c1e1d00 */
[----:B------:R-:W3:Y:S01]  /*0750*/  LDG.E R191, desc[UR12][R198.64] ;  /* 0x0000000cc6bf7981 */ /* 0x000ee2000c1e1900 */
[----:B------:R-:W-:-:S03]  /*0760*/  IMAD.WIDE.U32 R136, R192, 0x10, R152 ;  /* 0x00000010c0887825 */ /* 0x000fc600078e0098 */
[----:B------:R-:W3:Y:S04]  /*0770*/  LDG.E.128 R128, desc[UR12][R148.64+0x10] ;  /* 0x0000100c94807981 */ /* 0x000ee8000c1e1d00 */
[----:B------:R-:W3:Y:S04]  /*0780*/  LDG.E.128 R136, desc[UR12][R136.64] ;  /* 0x0000000c88887981 */ /* 0x000ee8000c1e1d00 */
[----:B------:R0:W3:Y:S04]  /*0790*/  LDG.E.128 R140, desc[UR12][R202.64+0x10] ;  /* 0x0000100cca8c7981 */ /* 0x0000e8000c1e1d00 */
[----:B------:R-:W3:Y:S01]  /*07a0*/  LDG.E.128 R148, desc[UR12][R200.64+0x10] ;  /* 0x0000100cc8947981 */ /* 0x000ee2000c1e1d00 */
[----:B------:R-:W-:-:S06]  /*07b0*/  IMAD.WIDE.U32 R152, R188, 0x10, R152 ;  /* 0x00000010bc987825 */ /* 0x000fcc00078e0098 */
[----:B------:R-:W3:Y:S01]  /*07c0*/  LDG.E.128 R152, desc[UR12][R152.64] ;  /* 0x0000000c98987981 */ /* 0x000ee2000c1e1d00 */
[----:B-1----:R-:W-:-:S04]  /*07d0*/  ISETP.NE.U32.AND P1, PT, RZ, UR14, PT ;  /* 0x0000000eff007c0c */ /* 0x002fc8000bf25070 */
[----:B------:R-:W-:Y:S02]  /*07e0*/  ISETP.NE.AND.EX P1, PT, RZ, UR15, PT, P1 ;  /* 0x0000000fff007c0c */ /* 0x000fe4000bf25310 */
[----:B------:R-:W-:-:S11]  /*07f0*/  ISETP.NE.AND P0, PT, RZ, UR11, PT ;  /* 0x0000000bff007c0c */ /* 0x000fd6000bf05270 */
[----:B------:R-:W1:Y:S08]  /*0800*/  @P1 LDC.64 R228, c[0x0][0x438] ;  /* 0x00010e00ffe41b82 */ /* 0x000e700000000a00 */
[----:B------:R-:W0:Y:S01]  /*0810*/  @P1 LDC.64 R226, c[0x0][0x438] ;  /* 0x00010e00ffe21b82 */ /* 0x000e220000000a00 */
[----:B-1----:R-:W-:-:S05]  /*0820*/  @P1 IMAD.WIDE.U32 R228, R194, 0x20, R228 ;  /* 0x00000020c2e41825 */ /* 0x002fca00078e00e4 */
[----:B-----5:R-:W5:Y:S04]  /*0830*/  @P1 LDG.E.128 R64, desc[UR12][R228.64] ;  /* 0x0000000ce4401981 */ /* 0x020f68000c1e1d00 */
[----:B------:R1:W5:Y:S01]  /*0840*/  @P1 LDG.E.128 R68, desc[UR12][R228.64+0x10] ;  /* 0x0000100ce4441981 */ /* 0x000362000c1e1d00 */
[----:B----4-:R-:W-:-:S05]  /*0850*/  FSEL R197, R197, RZ, !P0 ;  /* 0x000000ffc5c57208 */ /* 0x010fca0004000000 */
[C---:B--2---:R-:W-:Y:S01]  /*0860*/  FADD.FTZ R216, -R197.reuse, R122 ;  /* 0x0000007ac5d87221 */ /* 0x044fe20000010100 */
[C---:B------:R-:W-:Y:S02]  /*0870*/  FADD.FTZ R218, -R197.reuse, R123 ;  /* 0x0000007bc5da7221 */ /* 0x040fe40000010100 */
[----:B------:R-:W2:Y:S01]  /*0880*/  @P1 LDC.64 R122, c[0x0][0x438] ;  /* 0x00010e00ff7a1b82 */ /* 0x000ea20000000a00 */
[C---:B------:R-:W-:Y:S01]  /*0890*/  FADD.FTZ R212, -R197.reuse, R120 ;  /* 0x00000078c5d47221 */ /* 0x040fe20000010100 */
[C---:B------:R-:W-:Y:S01]  /*08a0*/  FADD.FTZ R214, -R197.reuse, R121 ;  /* 0x00000079c5d67221 */ /* 0x040fe20000010100 */
[----:B---3--:R-:W-:-:S05]  /*08b0*/  FADD.FTZ R242, -R197, R108 ;  /* 0x0000006cc5f27221 */ /* 0x008fca0000010100 */
[----:B------:R-:W3:Y:S01]  /*08c0*/  @P1 LDC.64 R120, c[0x0][0x438] ;  /* 0x00010e00ff781b82 */ /* 0x000ee20000000a00 */
[--C-:B------:R-:W-:Y:S02]  /*08d0*/  HADD2.F32 R108, -RZ, R112.reuse.H0_H0 ;  /* 0x20000070ff6c7230 */ /* 0x100fe40000004100 */
[C---:B------:R-:W-:Y:S01]  /*08e0*/  FADD.FTZ R231, -R197.reuse, R116 ;  /* 0x00000074c5e77221 */ /* 0x040fe20000010100 */
[C---:B------:R-:W-:Y:S01]  /*08f0*/  FADD.FTZ R252, -R197.reuse, R117 ;  /* 0x00000075c5fc7221 */ /* 0x040fe20000010100 */
[----:B------:R-:W-:Y:S02]  /*0900*/  HADD2.F32 R112, -RZ, R112.H1_H1 ;  /* 0x30000070ff707230 */ /* 0x000fe40000004100 */
[--C-:B------:R-:W-:Y:S02]  /*0910*/  HADD2.F32 R116, -RZ, R124.reuse.H0_H0 ;  /* 0x2000007cff747230 */ /* 0x100fe40000004100 */
[----:B------:R-:W-:Y:S02]  /*0920*/  HADD2.F32 R117, -RZ, R124.H1_H1 ;  /* 0x3000007cff757230 */ /* 0x000fe40000004100 */
[C---:B0-----:R-:W-:Y:S01]  /*0930*/  FADD.FTZ R202, -R197.reuse, R134 ;  /* 0x00000086c5ca7221 */ /* 0x041fe20000010100 */
[----:B-1----:R-:W-:Y:S01]  /*0940*/  FMUL.FTZ R228, R60, R108 ;  /* 0x0000006c3ce47220 */ /* 0x002fe20000410000 */
[C---:B------:R-:W-:Y:S01]  /*0950*/  FADD.FTZ R134, -R197.reuse, R146 ;  /* 0x00000092c5867221 */ /* 0x040fe20000010100 */
[----:B------:R-:W-:Y:S01]  /*0960*/  FADD.FTZ R124, -R197, R147 ;  /* 0x00000093c57c7221 */ /* 0x000fe20000010100 */
[----:B------:R-:W-:-:S04]  /*0970*/  @P1 IMAD.WIDE.U32 R146, R193, 0x20, R226 ;  /* 0x00000020c1921825 */ /* 0x000fc800078e00e2 */
[----:B------:R-:W-:Y:S01]  /*0980*/  FADD.FTZ R236, -R197, R109 ;  /* 0x0000006dc5ec7221 */ /* 0x000fe20000010100 */
[----:B------:R-:W-:Y:S01]  /*0990*/  FMUL.FTZ R242, R191, R242 ;  /* 0x000000f2bff27220 */ /* 0x000fe20000410000 */
[----:B--2---:R-:W-:-:S04]  /*09a0*/  @P1 IMAD.WIDE.U32 R238, R192, 0x20, R122 ;  /* 0x00000020c0ee1825 */ /* 0x004fc800078e007a */
[----:B------:R-:W-:Y:S01]  /*09b0*/  FMUL.FTZ R240, R61, R112 ;  /* 0x000000703df07220 */ /* 0x000fe20000410000 */
[----:B------:R-:W-:Y:S01]  /*09c0*/  FADD.FTZ R123, RZ, R228 ;  /* 0x000000e4ff7b7221 */ /* 0x000fe20000010000 */
[----:B------:R-:W5:Y:S01]  /*09d0*/  @P1 LDG.E.128 R72, desc[UR12][R146.64] ;  /* 0x0000000c92481981 */ /* 0x000f62000c1e1d00 */
[--C-:B------:R-:W-:Y:S02]  /*09e0*/  HADD2.F32 R109, -RZ, R113.reuse.H0_H0 ;  /* 0x20000071ff6d7230 */ /* 0x100fe40000004100 */
[----:B------:R-:W-:Y:S01]  /*09f0*/  FADD.FTZ R232, -R197, R110 ;  /* 0x0000006ec5e87221 */ /* 0x000fe20000010100 */
[----:B------:R-:W-:Y:S01]  /*0a00*/  FMUL.FTZ R243, R191, R236 ;  /* 0x000000ecbff37220 */ /* 0x000fe20000410000 */
[----:B------:R0:W5:Y:S01]  /*0a10*/  @P1 LDG.E.128 R76, desc[UR12][R146.64+0x10] ;  /* 0x0000100c924c1981 */ /* 0x000162000c1e1d00 */
[----:B------:R-:W-:Y:S02]  /*0a20*/  HADD2.F32 R110, -RZ, R113.H1_H1 ;  /* 0x30000071ff6e7230 */ /* 0x000fe40000004100 */
[----:B------:R-:W-:Y:S01]  /*0a30*/  FADD.FTZ R123, R240, R123 ;  /* 0x0000007bf07b7221 */ /* 0x000fe20000010000 */
[----:B------:R-:W5:Y:S01]  /*0a40*/  @P1 LDG.E.128 R80, desc[UR12][R238.64] ;  /* 0x0000000cee501981 */ /* 0x000f62000c1e1d00 */
[----:B------:R-:W-:-:S03]  /*0a50*/  FADD.FTZ R230, -R197, R111 ;  /* 0x0000006fc5e67221 */ /* 0x000fc60000010100 */
[----:B------:R1:W5:Y:S01]  /*0a60*/  @P1 LDG.E.128 R84, desc[UR12][R238.64+0x10] ;  /* 0x0000100cee541981 */ /* 0x000362000c1e1d00 */
[----:B0-----:R-:W-:Y:S01]  /*0a70*/  FFMA.FTZ R146, R242, R228, RZ ;  /* 0x000000e4f2927223 */ /* 0x001fe200000100ff */
[----:B------:R-:W-:Y:S01]  /*0a80*/  FMUL.FTZ R241, R191, R232 ;  /* 0x000000e8bff17220 */ /* 0x000fe20000410000 */
[----:B------:R-:W-:Y:S02]  /*0a90*/  HADD2.F32 R111, -RZ, R114.H0_H0 ;  /* 0x20000072ff6f7230 */ /* 0x000fe40000004100 */
[----:B------:R-:W-:Y:S01]  /*0aa0*/  FFMA.FTZ R146, R243, R240, R146 ;  /* 0x000000f0f3927223 */ /* 0x000fe20000010092 */
[----:B-1----:R-:W-:Y:S01]  /*0ab0*/  FMUL.FTZ R238, R62, R109 ;  /* 0x0000006d3eee7220 */ /* 0x002fe20000410000 */
[C---:B------:R-:W-:Y:S01]  /*0ac0*/  FADD.FTZ R234, -R197.reuse, R118 ;  /* 0x00000076c5ea7221 */ /* 0x040fe20000010100 */
[----:B------:R-:W-:Y:S01]  /*0ad0*/  FADD.FTZ R250, -R197, R119 ;  /* 0x00000077c5fa7221 */ /* 0x000fe20000010100 */
[----:B------:R-:W-:Y:S01]  /*0ae0*/  FMUL.FTZ R236, R63, R110 ;  /* 0x0000006e3fec7220 */ /* 0x000fe20000410000 */
[----:B------:R-:W-:Y:S01]  /*0af0*/  FADD.FTZ R123, R238, R123 ;  /* 0x0000007bee7b7221 */ /* 0x000fe20000010000 */
[----:B------:R-:W-:-:S02]  /*0b00*/  HADD2.F32 R118, -RZ, R125.H0_H0 ;  /* 0x2000007dff767230 */ /* 0x000fc40000004100 */
[----:B------:R-:W-:Y:S01]  /*0b10*/  FADD.FTZ R244, -R197, R132 ;  /* 0x00000084c5f47221 */ /* 0x000fe20000010100 */
[----:B------:R-:W-:Y:S02]  /*0b20*/  HADD2.F32 R119, -RZ, R125.H1_H1 ;  /* 0x3000007dff777230 */ /* 0x000fe40000004100 */
[----:B------:R-:W-:Y:S01]  /*0b30*/  FMUL.FTZ R239, R191, R230 ;  /* 0x000000e6bfef7220 */ /* 0x000fe20000410000 */
[--C-:B------:R-:W-:Y:S02]  /*0b40*/  HADD2.F32 R132, -RZ, R138.reuse.H0_H0 ;  /* 0x2000008aff847230 */ /* 0x100fe40000004100 */
[----:B------:R-:W-:Y:S01]  /*0b50*/  FFMA.FTZ R146, R241, R238, R146 ;  /* 0x000000eef1927223 */ /* 0x000fe20000010092 */
[----:B------:R-:W-:Y:S02]  /*0b60*/  HADD2.F32 R125, -RZ, R138.H1_H1 ;  /* 0x3000008aff7d7230 */ /* 0x000fe40000004100 */
[----:B------:R-:W-:Y:S01]  /*0b70*/  FADD.FTZ R138, -R197, R148 ;  /* 0x00000094c58a7221 */ /* 0x000fe20000010100 */
[----:B---3--:R-:W-:-:S04]  /*0b80*/  @P1 IMAD.WIDE.U32 R120, R188, 0x20, R120 ;  /* 0x00000020bc781825 */ /* 0x008fc800078e0078 */
[----:B------:R-:W-:Y:S01]  /*0b90*/  FMUL.FTZ R229, R56, R111 ;  /* 0x0000006f38e57220 */ /* 0x000fe20000410000 */
[----:B------:R-:W-:Y:S01]  /*0ba0*/  FADD.FTZ R148, R236, R123 ;  /* 0x0000007bec947221 */ /* 0x000fe20000010000 */
[----:B------:R-:W-:Y:S02]  /*0bb0*/  HADD2.F32 R113, -RZ, R114.H1_H1 ;  /* 0x30000072ff717230 */ /* 0x000fe40000004100 */
[----:B------:R-:W-:Y:S01]  /*0bc0*/  FMUL.FTZ R231, R191, R231 ;  /* 0x000000e7bfe77220 */ /* 0x000fe20000410000 */
[----:B------:R-:W-:Y:S01]  /*0bd0*/  FFMA.FTZ R146, R239, R236, R146 ;  /* 0x000000ecef927223 */ /* 0x000fe20000010092 */
[----:B------:R-:W-:Y:S01]  /*0be0*/  HADD2.F32 R114, -RZ, R115.H0_H0 ;  /* 0x20000073ff727230 */ /* 0x000fe20000004100 */
[----:B------:R-:W5:Y:S01]  /*0bf0*/  @P1 LDG.E.128 R88, desc[UR12][R120.64] ;  /* 0x0000000c78581981 */ /* 0x000f62000c1e1d00 */
[----:B------:R-:W-:-:S03]  /*0c00*/  FMUL.FTZ R230, R57, R113 ;  /* 0x0000007139e67220 */ /* 0x000fc60000410000 */
[----:B------:R0:W5:Y:S01]  /*0c10*/  @P1 LDG.E.128 R92, desc[UR12][R120.64+0x10] ;  /* 0x0000100c785c1981 */ /* 0x000162000c1e1d00 */
[----:B------:R-:W-:Y:S01]  /*0c20*/  FMUL.FTZ R233, R191, R252 ;  /* 0x000000fcbfe97220 */ /* 0x000fe20000410000 */
[----:B------:R-:W-:Y:S01]  /*0c30*/  FFMA.FTZ R146, R231, R229, R146 ;  /* 0x000000e5e7927223 */ /* 0x000fe20000010092 */
[----:B------:R-:W-:Y:S02]  /*0c40*/  HADD2.F32 R115, -RZ, R115.H1_H1 ;  /* 0x30000073ff737230 */ /* 0x000fe40000004100 */
[----:B------:R-:W-:Y:S01]  /*0c50*/  FMUL.FTZ R232, R58, R114 ;  /* 0x000000723ae87220 */ /* 0x000fe20000410000 */
[----:B0-----:R-:W-:Y:S01]  /*0c60*/  FADD.FTZ R121, R229, R148 ;  /* 0x00000094e5797221 */ /* 0x001fe20000010000 */
[----:B------:R-:W-:-:S03]  /*0c70*/  FMUL.FTZ R234, R191, R234 ;  /* 0x000000eabfea7220 */ /* 0x000fc60000410000 */
[----:B------:R-:W-:Y:S01]  /*0c80*/  FADD.FTZ R123, R230, R121 ;  /* 0x00000079e67b7221 */ /* 0x000fe20000010000 */
[----:B------:R-:W-:Y:S01]  /*0c90*/  FFMA.FTZ R121, R233, R230, R146 ;  /* 0x000000e6e9797223 */ /* 0x000fe20000010092 */
[----:B------:R-:W-:Y:S02]  /*0ca0*/  FMUL.FTZ R235, R59, R115 ;  /* 0x000000733beb7220 */ /* 0x000fe40000410000 */
        /* <DEDUP_REMOVED lines=40> */
[----:B------:R-:W-:Y:S01]  /*0f30*/  FADD.FTZ R206, -R197, R142 ;  /* 0x0000008ec5ce7221 */ /* 0x000fe20000010100 */
        /* <DEDUP_REMOVED lines=13> */
[--C-:B------:R-:W-:Y:S02]  /*1010*/  HADD2.F32 R226, -RZ, R152.reuse.H0_H0 ;  /* 0x20000098ffe27230 */ /* 0x100fe40000004100 */
[----:B------:R-:W-:Y:S01]  /*1020*/  FMUL.FTZ R147, R45, R210 ;  /* 0x000000d22d937220 */ /* 0x000fe20000410000 */
[----:B------:R-:W-:Y:S02]  /*1030*/  HADD2.F32 R245, -RZ, R152.H1_H1 ;  /* 0x30000098fff57230 */ /* 0x000fe40000004100 */
[----:B------:R-:W-:Y:S01]  /*1040*/  FADD.FTZ R152, R146, R121 ;  /* 0x0000007992987221 */ /* 0x000fe20000010000 */
        /* <DEDUP_REMOVED lines=41> */
[----:B------:R-:W-:-:S02]  /*12e0*/  HADD2.F32 R244, -RZ, R153.H0_H0 ;  /* 0x20000099fff47230 */ /* 0x000fc40000004100 */
        /* <DEDUP_REMOVED lines=67> */
.L_x_3033:
[----:B------:R-:W-:Y:S05]  /*1720*/  BSYNC.RECONVERGENT B0 ;  /* 0x0000000000007941 */ /* 0x000fea0003800200 */
.L_x_3032:
[----:B------:R-:W2:Y:S08]  /*1730*/  S2UR UR5, SR_CgaCtaId ;  /* 0x00000000000579c3 */ /* 0x000eb00000008800 */
        /* <DEDUP_REMOVED lines=28> */
[----:B-1----:R-:W-:Y:S01]  /*1900*/  IADD3 R190, PT, PT, R190, R120, RZ ;  /* 0x00000078bebe7210 */ /* 0x002fe20007ffe0ff */
[----:B------:R-:W-:Y:S01]  /*1910*/  @!UP1 UIADD3 UR5, UPT, UPT, UR4, 0x8000, URZ ;  /* 0x0000800004059890 */ /* 0x000fe2000fffe0ff */
[----:B------:R-:W-:Y:S01]  /*1920*/  FADD.FTZ R170, R125, R170 ;  /* 0x000000aa7daa7221 */ /* 0x000fe20000010000 */
[----:B------:R-:W-:Y:S01]  /*1930*/  UIADD3 UR10, UPT, UPT, UR4, 0x8050, URZ ;  /* 0x00008050040a7890 */ /* 0x000fe2000fffe0ff */
[----:B------:R-:W-:Y:S01]  /*1940*/  ISETP.GE.AND P3, PT, R190, R121, PT ;  /* 0x00000079be00720c */ /* 0x000fe20003f66270 */
[----:B------:R-:W-:Y:S01]  /*1950*/  @!UP1 UIADD3 UR10, UPT, UPT, UR4, 0x8010, URZ ;  /* 0x00008010040a9890 */ /* 0x000fe2000fffe0ff */
[----:B------:R-:W-:Y:S01]  /*1960*/  FFMA.FTZ R18, R203, R125, R18 ;  /* 0x0000007dcb127223 */ /* 0x000fe20000010012 */
[----:B------:R-:W-:Y:S01]  /*1970*/  UISETP.NE.U32.AND UP0, UPT, UR14, URZ, UPT ;  /* 0x000000ff0e00728c */ /* 0x000fe2000bf05070 */
[----:B------:R-:W-:Y:S01]  /*1980*/  FADD.FTZ R161, R196, R161 ;  /* 0x000000a1c4a17221 */ /* 0x000fe20000010000 */
[----:B------:R-:W-:Y:S01]  /*1990*/  FFMA.FTZ R9, R220, R196, R9 ;  /* 0x000000c4dc097223 */ /* 0x000fe20000010009 */
[----:B------:R-:W1:Y:S01]  /*19a0*/  LDS.128 R108, [UR5] ;  /* 0x00000005ff6c7984 */ /* 0x000e620008000c00 */
[----:B------:R-:W-:Y:S01]  /*19b0*/  UIADD3 UR5, UPT, UPT, UR4, 0x8060, URZ ;  /* 0x0000806004057890 */ /* 0x000fe2000fffe0ff */
[----:B------:R-:W-:Y:S01]  /*19c0*/  FADD.FTZ R162, R195, R162 ;  /* 0x000000a2c3a27221 */ /* 0x000fe20000010000 */
[----:B------:R-:W-:Y:S01]  /*19d0*/  @!UP1 UIADD3 UR5, UPT, UPT, UR4, 0x8020, URZ ;  /* 0x0000802004059890 */ /* 0x000fe2000fffe0ff */
[----:B------:R-:W2:Y:S01]  /*19e0*/  LDS.128 R112, [UR10] ;  /* 0x0000000aff707984 */ /* 0x000ea20008000c00 */
[----:B------:R-:W-:Y:S01]  /*19f0*/  UIADD3 UR10, UPT, UPT, UR4, 0x8070, URZ ;  /* 0x00008070040a7890 */ /* 0x000fe2000fffe0ff */
[----:B------:R-:W-:Y:S01]  /*1a00*/  FFMA.FTZ R10, R223, R195, R10 ;  /* 0x000000c3df0a7223 */ /* 0x000fe2000001000a */
[----:B------:R-:W-:Y:S01]  /*1a10*/  @!UP1 UIADD3 UR10, UPT, UPT, UR4, 0x8030, URZ ;  /* 0x00008030040a9890 */ /* 0x000fe2000fffe0ff */
[----:B------:R-:W-:Y:S01]  /*1a20*/  FADD.FTZ R163, R198, R163 ;  /* 0x000000a3c6a37221 */ /* 0x000fe20000010000 */
[----:B------:R-:W-:Y:S01]  /*1a30*/  UISETP.NE.AND.EX UP0, UPT, UR15, URZ, UPT, UP0 ;  /* 0x000000ff0f00728c */ /* 0x000fe2000bf05300 */
[----:B------:R-:W-:Y:S01]  /*1a40*/  FFMA.FTZ R11, R224, R198, R11 ;  /* 0x000000c6e00b7223 */ /* 0x000fe2000001000b */
[----:B------:R-:W-:Y:S01]  /*1a50*/  FADD.FTZ R164, R127, R164 ;  /* 0x000000a47fa47221 */ /* 0x000fe20000010000 */
[----:B------:R-:W3:Y:S01]  /*1a60*/  LDS.128 R116, [UR5] ;  /* 0x00000005ff747984 */ /* 0x000ee20008000c00 */
[----:B------:R-:W-:Y:S01]  /*1a70*/  FFMA.FTZ R12, R227, R127, R12 ;  /* 0x0000007fe30c7223 */ /* 0x000fe2000001000c */
[----:B------:R-:W-:Y:S01]  /*1a80*/  FADD.FTZ R165, R209, R165 ;  /* 0x000000a5d1a57221 */ /* 0x000fe20000010000 */
[----:B------:R-:W-:Y:S01]  /*1a90*/  FFMA.FTZ R13, R148, R209, R13 ;  /* 0x000000d1940d7223 */ /* 0x000fe2000001000d */
[----:B0-----:R-:W0:Y:S01]  /*1aa0*/  LDS.128 R120, [UR10] ;  /* 0x0000000aff787984 */ /* 0x001e220008000c00 */
        /* <DEDUP_REMOVED lines=23> */
[----:B-1----:R-:W-:Y:S01]  /*1c20*/  FADD.FTZ R125, RZ, R108 ;  /* 0x0000006cff7d7221 */ /* 0x002fe20000010000 */
[----:B------:R-:W-:Y:S01]  /*1c30*/  FADD.FTZ R108, RZ, R109 ;  /* 0x0000006dff6c7221 */ /* 0x000fe20000010000 */
[----:B------:R-:W-:Y:S01]  /*1c40*/  FFMA.FTZ R26, R141, R247, R26 ;  /* 0x000000f78d1a7223 */ /* 0x000fe2000001001a */
[----:B------:R-:W-:Y:S01]  /*1c50*/  FADD.FTZ R179, R154, R179 ;  /* 0x000000b39ab37221 */ /* 0x000fe20000010000 */
[----:B------:R-:W-:Y:S01]  /*1c60*/  FADD.FTZ R125, R110, R125 ;  /* 0x0000007d6e7d7221 */ /* 0x000fe20000010000 */
[----:B------:R-:W-:Y:S01]  /*1c70*/  FADD.FTZ R108, R111, R108 ;  /* 0x0000006c6f6c7221 */ /* 0x000fe20000010000 */
[----:B------:R-:W-:Y:S01]  /*1c80*/  FFMA.FTZ R27, R142, R154, R27 ;  /* 0x0000009a8e1b7223 */ /* 0x000fe2000001001b */
[----:B------:R-:W-:Y:S01]  /*1c90*/  FADD.FTZ R180, R155, R180 ;  /* 0x000000b49bb47221 */ /* 0x000fe20000010000 */
[----:B--2---:R-:W-:Y:S01]  /*1ca0*/  FADD.FTZ R125, R125, R112 ;  /* 0x000000707d7d7221 */ /* 0x004fe20000010000 */
[----:B------:R-:W-:Y:S01]  /*1cb0*/  FADD.FTZ R108, R108, R113 ;  /* 0x000000716c6c7221 */ /* 0x000fe20000010000 */
[----:B------:R-:W-:-:S02]  /*1cc0*/  FFMA.FTZ R28, R145, R155, R28 ;  /* 0x0000009b911c7223 */ /* 0x000fc4000001001c */
[----:B------:R-:W-:Y:S01]  /*1cd0*/  FADD.FTZ R125, R114, R125 ;  /* 0x0000007d727d7221 */ /* 0x000fe20000010000 */
[----:B------:R-:W-:-:S03]  /*1ce0*/  FADD.FTZ R108, R115, R108 ;  /* 0x0000006c736c7221 */ /* 0x000fc60000010000 */
[----:B---3--:R-:W-:Y:S01]  /*1cf0*/  FADD.FTZ R125, R125, R116 ;  /* 0x000000747d7d7221 */ /* 0x008fe20000010000 */
[----:B------:R-:W-:-:S03]  /*1d00*/  FADD.FTZ R108, R108, R117 ;  /* 0x000000756c6c7221 */ /* 0x000fc60000010000 */
[----:B------:R-:W-:Y:S01]  /*1d10*/  FADD.FTZ R125, R118, R125 ;  /* 0x0000007d767d7221 */ /* 0x000fe20000010000 */
[----:B------:R-:W-:-:S03]  /*1d20*/  FADD.FTZ R108, R119, R108 ;  /* 0x0000006c776c7221 */ /* 0x000fc60000010000 */
[----:B0-----:R-:W-:Y:S01]  /*1d30*/  FADD.FTZ R125, R125, R120 ;  /* 0x000000787d7d7221 */ /* 0x001fe20000010000 */
        /* <DEDUP_REMOVED lines=44> */
.L_x_3036:
        /* <DEDUP_REMOVED lines=33> */
.L_x_3035:
        /* <DEDUP_REMOVED lines=32> */
.L_x_3038:
        /* <DEDUP_REMOVED lines=33> */
.L_x_3034:
        /* <DEDUP_REMOVED lines=37> */
.L_x_3040:
        /* <DEDUP_REMOVED lines=33> */
.L_x_3039:
        /* <DEDUP_REMOVED lines=32> */
.L_x_3041:
        /* <DEDUP_REMOVED lines=32> */
.L_x_3037:
        /* <DEDUP_REMOVED lines=50> */
.L_x_3044:
        /* <DEDUP_REMOVED lines=29> */
.L_x_3043:
        /* <DEDUP_REMOVED lines=34> */
.L_x_3046:
        /* <DEDUP_REMOVED lines=29> */
.L_x_3042:
        /* <DEDUP_REMOVED lines=35> */
.L_x_3048:
        /* <DEDUP_REMOVED lines=29> */
.L_x_3047:
        /* <DEDUP_REMOVED lines=34> */
.L_x_3049:
        /* <DEDUP_REMOVED lines=28> */
.L_x_3045:
        /* <DEDUP_REMOVED lines=45> */
.L_x_3052:
        /* <DEDUP_REMOVED lines=29> */
.L_x_3051:
        /* <DEDUP_REMOVED lines=34> */
.L_x_3054:
        /* <DEDUP_REMOVED lines=29> */
.L_x_3050:
        /* <DEDUP_REMOVED lines=35> */
.L_x_3056:
        /* <DEDUP_REMOVED lines=29> */
.L_x_3055:
        /* <DEDUP_REMOVED lines=34> */
.L_x_3057:
        /* <DEDUP_REMOVED lines=28> */
.L_x_3053:
        /* <DEDUP_REMOVED lines=45> */
.L_x_3060:
        /* <DEDUP_REMOVED lines=29> */
.L_x_3059:
        /* <DEDUP_REMOVED lines=34> */
.L_x_3062:
        /* <DEDUP_REMOVED lines=29> */
.L_x_3058:
        /* <DEDUP_REMOVED lines=35> */
.L_x_3064:
        /* <DEDUP_REMOVED lines=29> */
.L_x_3063:
        /* <DEDUP_REMOVED lines=34> */
.L_x_3065:
        /* <DEDUP_REMOVED lines=28> */
.L_x_3061:
        /* <DEDUP_REMOVED lines=75> */
.L_x_3031:
        /* <DEDUP_REMOVED lines=25> */
.L_x_3067:
        /* <DEDUP_REMOVED lines=10> */
.L_x_4883:


//--------------------- .text._ZN10layer_norm31ln_parallel_residual_bwd_kernelINS_13Kernel_traitsIf6__halffS2_fjLj8192ELj1ELj1ELj8ELj16ENS_18Kernel_traits_baseILj8192EfS2_fS2_fjLj256EEEEELb1ELb0ELb0EEEvNS_9BwdParamsE --------------------------
	.section	.text._ZN10layer_norm31ln_parallel_residual_bwd_kernelINS_13Kernel_traitsIf6__halffS2_fjLj8192ELj1ELj1ELj8ELj16ENS_18Kernel_traits_baseILj8192EfS2_fS2_fjLj256EEEEELb1ELb0ELb0EEEvNS_9BwdParamsE,"ax",@progbits
	.align	128
        .global         _ZN10layer_norm31ln_parallel_residual_bwd_kernelINS_13Kernel_traitsIf6__halffS2_fjLj8192ELj1ELj1ELj8ELj16ENS_18Kernel_traits_baseILj8192EfS2_fS2_fjLj256EEEEELb1ELb0ELb0EEEvNS_9BwdParamsE
        .type           _ZN10layer_norm31ln_parallel_residual_bwd_kernelINS_13Kernel_traitsIf6__halffS2_fjLj8192ELj1ELj1ELj8ELj16ENS_18Kernel_traits_baseILj8192EfS2_fS2_fjLj256EEEEELb1ELb0ELb0EEEvNS_9BwdParamsE,@function
        .size           _ZN10layer_norm31ln_parallel_residual_bwd_kernelINS_13Kernel_traitsIf6__halffS2_fjLj8192ELj1ELj1ELj8ELj16ENS_18Kernel_traits_baseILj8192EfS2_fS2_fjLj256EEEEELb1ELb0ELb0EEEvNS_9BwdParamsE,(.L_x_4884 - _ZN10layer_norm31ln_parallel_residual_bwd_kernelINS_13Kernel_traitsIf6__halffS2_fjLj8192ELj1ELj1ELj8ELj16ENS_18Kernel_traits_baseILj8192EfS2_fS2_fjLj256EEEEELb1ELb0ELb0EEEvNS_9BwdParamsE)
        .other          _ZN10layer_norm31ln_parallel_residual_bwd_kernelINS_13Kernel_traitsIf6__halffS2_fjLj8192ELj1ELj1ELj8ELj16ENS_18Kernel_traits_baseILj8192EfS2_fS2_fjLj256EEEEELb1ELb0ELb0EEEvNS_9BwdParamsE,@"STO_CUDA_ENTRY STV_DEFAULT"
_ZN10layer_norm31ln_parallel_residual_bwd_kernelINS_13Kernel_traitsIf6__halffS2_fjLj8192ELj1ELj1ELj8ELj16ENS_18Kernel_traits_baseILj8192EfS2_fS2_fjLj256EEEEELb1ELb0ELb0EEEvNS_9BwdParamsE:
.text._ZN10layer_norm31ln_parallel_residual_bwd_kernelINS_13Kernel_traitsIf6__halffS2_fjLj8192ELj1ELj1ELj8ELj16ENS_18Kernel_traits_baseILj8192EfS2_fS2_fjLj256EEEEELb1ELb0ELb0EEEvNS_9BwdParamsE:
        /* <DEDUP_REMOVED lines=282> */
.L_x_3119:
        /* <DEDUP_REMOVED lines=52> */
[----:B0-----:R-:W-:-:S03]  /*14e0*/  @P1 IMAD.WIDE.U32 R16, R2, 0x8, R16 ;  /* 0x0000000802101825 */ /* 0x001fc600078e0010 */
[----:B------:R-:W2:Y:S04]  /*14f0*/  LDL R252, [R1+0x124] ;  /* 0x0001240001fc7983 */ /* 0x000ea80000100800 */
[----:B------:R1:W5:Y:S04]  /*1500*/  @P1 LDG.E.64 R32, desc[UR10][R16.64] ;  /* 0x0000000a10201981 */ /* 0x000368000c1e1b00 */
[----:B------:R-:W2:Y:S04]  /*1510*/  LDL.LU R223, [R1+0x44] ;  /* 0x0000440001df7983 */ /* 0x000ea80000300800 */
[----:B------:R-:W2:Y:S01]  /*1520*/  LDL R222, [R1+0x144] ;  /* 0x0001440001de7983 */ /* 0x000ea20000100800 */
[----:B-1----:R-:W-:-:S03]  /*1530*/  @P0 IMAD.WIDE.U32 R16, R2, 0x20, R18 ;  /* 0x0000002002100825 */ /* 0x002fc600078e0012 */
[----:B------:R-:W2:Y:S04]  /*1540*/  LDL R18, [R1+0x150] ;  /* 0x0001500001127983 */ /* 0x000ea80000100800 */
[----:B------:R-:W5:Y:S04]  /*1550*/  @P0 LDG.E.128 R64, desc[UR10][R16.64] ;  /* 0x0000000a10400981 */ /* 0x000f68000c1e1d00 */
[----:B------:R0:W5:Y:S04]  /*1560*/  @P0 LDG.E.128 R60, desc[UR10][R16.64+0x10] ;  /* 0x0000100a103c0981 */ /* 0x000168000c1e1d00 */
[----:B------:R-:W2:Y:S01]  /*1570*/  LDL R19, [R1+0x134] ;  /* 0x0001340001137983 */ /* 0x000ea20000100800 */
[----:B0-----:R-:W-:-:S03]  /*1580*/  IMAD.WIDE.U32 R16, R2, 0x8, R28 ;  /* 0x0000000802107825 */ /* 0x001fc600078e001c */
[----:B------:R-:W2:Y:S04]  /*1590*/  LDL R28, [R1+0x130] ;  /* 0x00013000011c7983 */ /* 0x000ea80000100800 */
[----:B------:R-:W2:Y:S04]  /*15a0*/  LDL.LU R29, [R1+0x50] ;  /* 0x00005000011d7983 */ /* 0x000ea80000300800 */
[----:B------:R2:W5:Y:S01]  /*15b0*/  LDG.E.64 R34, desc[UR10][R16.64] ;  /* 0x0000000a10227981 */ /* 0x000562000c1e1b00 */
[----:B---3--:R-:W-:-:S04]  /*15c0*/  FADD.FTZ R0, R144, -UR25 ;  /* 0x8000001990007e21 */ /* 0x008fc80008010000 */
[----:B------:R-:W-:Y:S01]  /*15d0*/  FMUL.FTZ R0, R0, UR24 ;  /* 0x0000001800007c20 */ /* 0x000fe20008410000 */
[----:B----4-:R-:W-:Y:S02]  /*15e0*/  HADD2.F32 R7, -RZ, R132.H0_H0 ;  /* 0x20000084ff077230 */ /* 0x010fe40000004100 */
[----:B--2---:R-:W-:-:S03]  /*15f0*/  HADD2.F32 R16, -RZ, R136.H0_H0 ;  /* 0x20000088ff107230 */ /* 0x004fc60000004100 */
[----:B------:R-:W-:Y:S02]  /*1600*/  FADD.FTZ R240, R240, R7 ;  /* 0x00000007f0f07221 */ /* 0x000fe40000010000 */
[----:B------:R-:W-:Y:S01]  /*1610*/  FADD.FTZ R96, R96, R16 ;  /* 0x0000001060607221 */ /* 0x000fe20000010000 */
[-C--:B------:R-:W-:Y:S01]  /*1620*/  FFMA.FTZ R204, R0, R16.reuse, R204 ;  /* 0x0000001000cc7223 */ /* 0x080fe200000100cc */
[----:B------:R-:W-:Y:S01]  /*1630*/  FMUL.FTZ R17, R28, R16 ;  /* 0x000000101c117220 */ /* 0x000fe20000410000 */
[----:B------:R-:W-:-:S03]  /*1640*/  FFMA.FTZ R29, R0, R7, R29 ;  /* 0x00000007001d7223 */ /* 0x000fc6000001001d */
[----:B------:R-:W-:Y:S01]  /*1650*/  FFMA.FTZ R7, R18, R7, R17 ;  /* 0x0000000712077223 */ /* 0x000fe20000010011 */
[----:B------:R-:W-:Y:S01]  /*1660*/  FADD.FTZ R17, R145, -UR25 ;  /* 0x8000001991117e21 */ /* 0x000fe20008010000 */
[----:B------:R-:W-:Y:S02]  /*1670*/  HADD2.F32 R18, -RZ, R136.H1_H1 ;  /* 0x30000088ff127230 */ /* 0x000fe40000004100 */
[----:B------:R-:W-:Y:S02]  /*1680*/  HADD2.F32 R16, -RZ, R132.H1_H1 ;  /* 0x30000084ff107230 */ /* 0x000fe40000004100 */
[----:B------:R-:W-:Y:S01]  /*1690*/  FMUL.FTZ R17, R17, UR24 ;  /* 0x0000001811117c20 */ /* 0x000fe20008410000 */
[----:B------:R-:W-:Y:S02]  /*16a0*/  FMUL.FTZ R19, R19, R18 ;  /* 0x0000001213137220 */ /* 0x000fe40000410000 */
[----:B------:R-:W-:Y:S01]  /*16b0*/  FADD.FTZ R241, R241, R16 ;  /* 0x00000010f1f17221 */ /* 0x000fe20000010000 */
[-C--:B------:R-:W-:Y:S01]  /*16c0*/  FFMA.FTZ R186, R17, R16.reuse, R186 ;  /* 0x0000001011ba7223 */ /* 0x080fe200000100ba */
[----:B------:R-:W-:Y:S01]  /*16d0*/  FFMA.FTZ R16, R187, R16, R19 ;  /* 0x00000010bb107223 */ /* 0x000fe20000010013 */
[----:B------:R-:W-:Y:S01]  /*16e0*/  FADD.FTZ R19, R146, -UR25 ;  /* 0x8000001992137e21 */ /* 0x000fe20008010000 */
[----:B------:R-:W-:-:S02]  /*16f0*/  HADD2.F32 R28, -RZ, R137.H0_H0 ;  /* 0x20000089ff1c7230 */ /* 0x000fc40000004100 */
[----:B------:R-:W-:Y:S01]  /*1700*/  FADD.FTZ R97, R97, R18 ;  /* 0x0000001261617221 */ /* 0x000fe20000010000 */
[----:B------:R-:W-:Y:S01]  /*1710*/  FFMA.FTZ R205, R17, R18, R205 ;  /* 0x0000001211cd7223 */ /* 0x000fe200000100cd */
[----:B------:R-:W-:Y:S01]  /*1720*/  HADD2.F32 R18, -RZ, R133.H0_H0 ;  /* 0x20000085ff127230 */ /* 0x000fe20000004100 */
[----:B------:R0:W-:Y:S01]  /*1730*/  STL [R1+0x50], R29 ;  /* 0x0000501d01007387 */ /* 0x0001e20000100800 */
[----:B------:R-:W-:Y:S01]  /*1740*/  FMUL.FTZ R19, R19, UR24 ;  /* 0x0000001813137c20 */ /* 0x000fe20008410000 */
[----:B------:R-:W-:Y:S02]  /*1750*/  HADD2.F32 R132, -RZ, R137.H1_H1 ;  /* 0x30000089ff847230 */ /* 0x000fe40000004100 */
[----:B------:R-:W-:Y:S01]  /*1760*/  FADD.FTZ R242, R242, R18 ;  /* 0x00000012f2f27221 */ /* 0x000fe20000010000 */
[----:B------:R-:W-:Y:S01]  /*1770*/  FFMA.FTZ R159, R19, R18, R159 ;  /* 0x00000012139f7223 */ /* 0x000fe2000001009f */
[----:B0-----:R-:W-:Y:S01]  /*1780*/  FMUL.FTZ R29, R220, R28 ;  /* 0x0000001cdc1d7220 */ /* 0x001fe20000410000 */
[----:B------:R-:W-:-:S03]  /*1790*/  FADD.FTZ R98, R98, R28 ;  /* 0x0000001c62627221 */ /* 0x000fc60000010000 */
[----:B------:R-:W-:Y:S01]  /*17a0*/  FFMA.FTZ R18, R158, R18, R29 ;  /* 0x000000129e127223 */ /* 0x000fe2000001001d */
[----:B------:R-:W-:Y:S01]  /*17b0*/  FADD.FTZ R29, R147, -UR25 ;  /* 0x80000019931d7e21 */ /* 0x000fe20008010000 */
[----:B------:R-:W-:Y:S01]  /*17c0*/  FFMA.FTZ R206, R19, R28, R206 ;  /* 0x0000001c13ce7223 */ /* 0x000fe200000100ce */
[----:B------:R-:W-:Y:S02]  /*17d0*/  HADD2.F32 R28, -RZ, R133.H1_H1 ;  /* 0x30000085ff1c7230 */ /* 0x000fe40000004100 */
[----:B------:R-:W-:Y:S01]  /*17e0*/  FMUL.FTZ R133, R169, R132 ;  /* 0x00000084a9857220 */ /* 0x000fe20000410000 */
[----:B------:R-:W-:Y:S01]  /*17f0*/  FMUL.FTZ R29, R29, UR24 ;  /* 0x000000181d1d7c20 */ /* 0x000fe20008410000 */
[----:B------:R-:W-:Y:S01]  /*1800*/  STL [R1+0x54], R186 ;  /* 0x000054ba01007387 */ /* 0x000fe20000100800 */
[----:B------:R-:W-:Y:S02]  /*1810*/  FADD.FTZ R243, R243, R28 ;  /* 0x0000001cf3f37221 */ /* 0x000fe40000010000 */
[-C--:B------:R-:W-:Y:S01]  /*1820*/  FFMA.FTZ R168, R29, R28.reuse, R168 ;  /* 0x0000001c1da87223 */ /* 0x080fe200000100a8 */
[----:B------:R0:W-:Y:S01]  /*1830*/  STL [R1+0x58], R159 ;  /* 0x0000589f01007387 */ /* 0x0001e20000100800 */
[----:B------:R-:W-:-:S03]  /*1840*/  FFMA.FTZ R28, R171, R28, R133 ;  /* 0x0000001cab1c7223 */ /* 0x000fc60000010085 */
        /* <DEDUP_REMOVED lines=36> */
[----:B------:R0:W-:Y:S01]  /*1a90*/  STL [R1+0x40], R178 ;  /* 0x000040b201007387 */ /* 0x0001e20000100800 */
        /* <DEDUP_REMOVED lines=33> */
.L_x_3070:
[----:B------:R-:W-:Y:S05]  /*1cb0*/  BSYNC.RECONVERGENT B0 ;  /* 0x0000000000007941 */ /* 0x000fea0003800200 */
.L_x_3069:
[----:B------:R-:W-:Y:S04]  /*1cc0*/  BSSY.RECONVERGENT B0, `(.L_x_3071) ;  /* 0x000009b000007945 */ /* 0x000fe80003800200 */
[----:B------:R-:W-:Y:S05]  /*1cd0*/  @!P3 BRA `(.L_x_3072) ;  /* 0x000000080064b947 */ /* 0x000fea0003800000 */
        /* <DEDUP_REMOVED lines=27> */
[----:B------:R-:W2:Y:S01]  /*1e90*/  LDL R222, [R1+0x104] ;  /* 0x0001040001de7983 */ /* 0x000ea20000100800 */
[----:B0-----:R-:W-:-:S05]  /*1ea0*/  @P1 IMAD.WIDE.U32 R14, R220, 0x8, R14 ;  /* 0x00000008dc0e1825 */ /* 0x001fca00078e000e */
[----:B------:R1:W5:Y:S02]  /*1eb0*/  @P1 LDG.E.64 R36, desc[UR10][R14.64] ;  /* 0x0000000a0e241981 */ /* 0x000364000c1e1b00 */
[C---:B-1----:R-:W-:Y:S02]  /*1ec0*/  @P0 IMAD.WIDE.U32 R14, R220.reuse, 0x20, R20 ;  /* 0x00000020dc0e0825 */ /* 0x042fe400078e0014 */
[----:B------:R-:W2:Y:S04]  /*1ed0*/  LDL R20, [R1+0x110] ;  /* 0x0001100001147983 */ /* 0x000ea80000100800 */
[----:B------:R-:W5:Y:S04]  /*1ee0*/  @P0 LDG.E.128 R56, desc[UR10][R14.64] ;  /* 0x0000000a0e380981 */ /* 0x000f68000c1e1d00 */
[----:B------:R0:W5:Y:S04]  /*1ef0*/  @P0 LDG.E.128 R52, desc[UR10][R14.64+0x10] ;  /* 0x0000100a0e340981 */ /* 0x000168000c1e1d00 */
[----:B------:R-:W2:Y:S01]  /*1f00*/  LDL R21, [R1+0xf4] ;  /* 0x0000f40001157983 */ /* 0x000ea20000100800 */
[----:B0-----:R-:W-:-:S03]  /*1f10*/  IMAD.WIDE.U32 R14, R220, 0x8, R26 ;  /* 0x00000008dc0e7825 */ /* 0x001fc600078e001a */
[----:B------:R-:W2:Y:S04]  /*1f20*/  LDL.LU R26, [R1+0x30] ;  /* 0x00003000011a7983 */ /* 0x000ea80000300800 */
[----:B------:R-:W2:Y:S04]  /*1f30*/  LDL.LU R27, [R1+0x34] ;  /* 0x00003400011b7983 */ /* 0x000ea80000300800 */
[----:B------:R2:W5:Y:S04]  /*1f40*/  LDG.E.64 R38, desc[UR10][R14.64] ;  /* 0x0000000a0e267981 */ /* 0x000568000c1e1b00 */
[----:B------:R-:W2:Y:S01]  /*1f50*/  LDL R15, [R1+0xf0] ;  /* 0x0000f000010f7983 */ /* 0x000ea20000100800 */
[----:B---3--:R-:W-:-:S04]  /*1f60*/  FADD.FTZ R6, R144, -UR25 ;  /* 0x8000001990067e21 */ /* 0x008fc80008010000 */
[----:B------:R-:W-:Y:S01]  /*1f70*/  FMUL.FTZ R6, R6, UR24 ;  /* 0x0000001806067c20 */ /* 0x000fe20008410000 */
[----:B----4-:R-:W-:Y:S02]  /*1f80*/  HADD2.F32 R5, -RZ, R132.H0_H0 ;  /* 0x20000084ff057230 */ /* 0x010fe40000004100 */
[----:B--2---:R-:W-:-:S03]  /*1f90*/  HADD2.F32 R14, -RZ, R136.H0_H0 ;  /* 0x20000088ff0e7230 */ /* 0x004fc60000004100 */
[----:B------:R-:W-:Y:S02]  /*1fa0*/  FADD.FTZ R232, R232, R5 ;  /* 0x00000005e8e87221 */ /* 0x000fe40000010000 */
[----:B------:R-:W-:Y:S01]  /*1fb0*/  FADD.FTZ R88, R88, R14 ;  /* 0x0000000e58587221 */ /* 0x000fe20000010000 */
[CC--:B------:R-:W-:Y:S01]  /*1fc0*/  FFMA.FTZ R196, R6.reuse, R14.reuse, R196 ;  /* 0x0000000e06c47223 */ /* 0x0c0fe200000100c4 */
[----:B------:R-:W-:Y:S01]  /*1fd0*/  FFMA.FTZ R26, R6, R5, R26 ;  /* 0x00000005061a7223 */ /* 0x000fe2000001001a */
[----:B------:R-:W-:-:S04]  /*1fe0*/  FMUL.FTZ R15, R15, R14 ;  /* 0x0000000e0f0f7220 */ /* 0x000fc80000410000 */
[----:B------:R-:W-:Y:S01]  /*1ff0*/  FFMA.FTZ R5, R20, R5, R15 ;  /* 0x0000000514057223 */ /* 0x000fe2000001000f */
[----:B------:R-:W-:Y:S01]  /*2000*/  FADD.FTZ R15, R145, -UR25 ;  /* 0x80000019910f7e21 */ /* 0x000fe20008010000 */
[----:B------:R-:W-:Y:S02]  /*2010*/  HADD2.F32 R20, -RZ, R136.H1_H1 ;  /* 0x30000088ff147230 */ /* 0x000fe40000004100 */
[----:B------:R-:W-:Y:S02]  /*2020*/  HADD2.F32 R14, -RZ, R132.H1_H1 ;  /* 0x30000084ff0e7230 */ /* 0x000fe40000004100 */
[----:B------:R-:W-:Y:S01]  /*2030*/  FMUL.FTZ R15, R15, UR24 ;  /* 0x000000180f0f7c20 */ /* 0x000fe20008410000 */
[-C--:B------:R-:W-:Y:S01]  /*2040*/  FMUL.FTZ R21, R21, R20.reuse ;  /* 0x0000001415157220 */ /* 0x080fe20000410000 */
[----:B------:R-:W-:Y:S02]  /*2050*/  FADD.FTZ R89, R89, R20 ;  /* 0x0000001459597221 */ /* 0x000fe40000010000 */
[----:B------:R-:W-:Y:S01]  /*2060*/  FFMA.FTZ R197, R15, R20, R197 ;  /* 0x000000140fc57223 */ /* 0x000fe200000100c5 */
[----:B------:R-:W-:Y:S01]  /*2070*/  FADD.FTZ R20, R146, -UR25 ;  /* 0x8000001992147e21 */ /* 0x000fe20008010000 */
[----:B------:R0:W-:Y:S01]  /*2080*/  STL [R1+0x30], R26 ;  /* 0x0000301a01007387 */ /* 0x0001e20000100800 */
[----:B------:R-:W-:Y:S01]  /*2090*/  FADD.FTZ R233, R233, R14 ;  /* 0x0000000ee9e97221 */ /* 0x000fe20000010000 */
[-C--:B------:R-:W-:Y:S01]  /*20a0*/  FFMA.FTZ R27, R15, R14.reuse, R27 ;  /* 0x0000000e0f1b7223 */ /* 0x080fe2000001001b */
[----:B------:R-:W-:Y:S01]  /*20b0*/  FFMA.FTZ R14, R157, R14, R21 ;  /* 0x0000000e9d0e7223 */ /* 0x000fe20000010015 */
[----:B------:R-:W-:-:S02]  /*20c0*/  HADD2.F32 R21, -RZ, R133.H0_H0 ;  /* 0x20000085ff157230 */ /* 0x000fc40000004100 */
[----:B------:R-:W-:Y:S01]  /*20d0*/  FMUL.FTZ R20, R20, UR24 ;  /* 0x0000001814147c20 */ /* 0x000fe20008410000 */
[--C-:B0-----:R-:W-:Y:S01]  /*20e0*/  HADD2.F32 R26, -RZ, R137.reuse.H0_H0 ;  /* 0x20000089ff1a7230 */ /* 0x101fe20000004100 */
[----:B------:R0:W-:Y:S02]  /*20f0*/  STL [R1+0x34], R27 ;  /* 0x0000341b01007387 */ /* 0x0001e40000100800 */
[-C--:B------:R-:W-:Y:S01]  /*2100*/  FFMA.FTZ R167, R20, R21.reuse, R167 ;  /* 0x0000001514a77223 */ /* 0x080fe200000100a7 */
[----:B------:R-:W-:Y:S01]  /*2110*/  FADD.FTZ R234, R234, R21 ;  /* 0x00000015eaea7221 */ /* 0x000fe20000010000 */
[----:B------:R-:W-:Y:S02]  /*2120*/  HADD2.F32 R132, -RZ, R137.H1_H1 ;  /* 0x30000089ff847230 */ /* 0x000fe40000004100 */
[----:B------:R-:W-:Y:S01]  /*2130*/  FADD.FTZ R90, R90, R26 ;  /* 0x0000001a5a5a7221 */ /* 0x000fe20000010000 */
[-C--:B0-----:R-:W-:Y:S01]  /*2140*/  FMUL.FTZ R27, R156, R26.reuse ;  /* 0x0000001a9c1b7220 */ /* 0x081fe20000410000 */
[----:B------:R-:W-:Y:S01]  /*2150*/  FFMA.FTZ R198, R20, R26, R198 ;  /* 0x0000001a14c67223 */ /* 0x000fe200000100c6 */
[----:B------:R-:W-:Y:S02]  /*2160*/  STL [R1+0x38], R167 ;  /* 0x000038a701007387 */ /* 0x000fe40000100800 */
[----:B------:R-:W-:Y:S01]  /*2170*/  FFMA.FTZ R21, R166, R21, R27 ;  /* 0x00000015a6157223 */ /* 0x000fe2000001001b */
[----:B------:R-:W-:Y:S01]  /*2180*/  FADD.FTZ R27, R147, -UR25 ;  /* 0x80000019931b7e21 */ /* 0x000fe20008010000 */
[----:B------:R-:W-:Y:S01]  /*2190*/  HADD2.F32 R26, -RZ, R133.H1_H1 ;  /* 0x30000085ff1a7230 */ /* 0x000fe20000004100 */
[----:B------:R-:W2:Y:S01]  /*21a0*/  LDL.LU R166, [R1+0x24] ;  /* 0x0000240001a67983 */ /* 0x000ea20000300800 */
[----:B------:R-:W-:Y:S01]  /*21b0*/  FMUL.FTZ R133, R172, R132 ;  /* 0x00000084ac857220 */ /* 0x000fe20000410000 */
[----:B------:R-:W-:-:S02]  /*21c0*/  FMUL.FTZ R27, R27, UR24 ;  /* 0x000000181b1b7c20 */ /* 0x000fc40008410000 */
[----:B------:R-:W3:Y:S02]  /*21d0*/  LDL R172, [R1+0xe4] ;  /* 0x0000e40001ac7983 */ /* 0x000ee40000100800 */
        /* <DEDUP_REMOVED lines=13> */
[----:B------:R-:W-:Y:S01]  /*22b0*/  FFMA.FTZ R26, R180, R26, R133 ;  /* 0x0000001ab41a7223 */ /* 0x000fe20000010085 */
[--C-:B------:R-:W-:Y:S02]  /*22c0*/  HADD2.F32 R133, -RZ, R134.reuse.H0_H0 ;  /* 0x20000086ff857230 */ /* 0x100fe40000004100 */
[----:B------:R-:W-:Y:S01]  /*22d0*/  FMUL.FTZ R157, R136, UR24 ;  /* 0x00000018889d7c20 */ /* 0x000fe20008410000 */
[----:B------:R-:W-:Y:S02]  /*22e0*/  FMUL.FTZ R136, R181, R132 ;  /* 0x00000084b5887220 */ /* 0x000fe40000410000 */
[----:B------:R-:W-:Y:S01]  /*22f0*/  FADD.FTZ R228, R228, R133 ;  /* 0x00000085e4e47221 */ /* 0x000fe20000010000 */
[-C--:B------:R-:W-:Y:S01]  /*2300*/  FFMA.FTZ R252, R157, R133.reuse, R252 ;  /* 0x000000859dfc7223 */ /* 0x080fe200000100fc */
[----:B------:R-:W-:Y:S01]  /*2310*/  FFMA.FTZ R156, R223, R133, R136 ;  /* 0x00000085df9c7223 */ /* 0x000fe20000010088 */
[----:B------:R-:W-:Y:S01]  /*2320*/  FADD.FTZ R133, R141, -UR25 ;  /* 0x800000198d857e21 */ /* 0x000fe20008010000 */
[----:B------:R-:W-:-:S02]  /*2330*/  HADD2.F32 R134, -RZ, R134.H1_H1 ;  /* 0x30000086ff867230 */ /* 0x000fc40000004100 */
[----:B------:R-:W-:Y:S01]  /*2340*/  FADD.FTZ R84, R84, R132 ;  /* 0x0000008454547221 */ /* 0x000fe20000010000 */
[----:B------:R-:W-:Y:S01]  /*2350*/  FFMA.FTZ R192, R157, R132, R192 ;  /* 0x000000849dc07223 */ /* 0x000fe200000100c0 */
[----:B------:R-:W-:Y:S01]  /*2360*/  FMUL.FTZ R167, R133, UR24 ;  /* 0x0000001885a77c20 */ /* 0x000fe20008410000 */
[----:B------:R-:W-:Y:S01]  /*2370*/  HADD2.F32 R132, -RZ, R138.H1_H1 ;  /* 0x3000008aff847230 */ /* 0x000fe20000004100 */
[----:B------:R-:W-:Y:S01]  /*2380*/  STL [R1+0x20], R252 ;  /* 0x000020fc01007387 */ /* 0x000fe20000100800 */
[----:B------:R-:W-:-:S03]  /*2390*/  FADD.FTZ R229, R229, R134 ;  /* 0x00000086e5e57221 */ /* 0x000fc60000010000 */
[----:B------:R-:W-:Y:S01]  /*23a0*/  FADD.FTZ R85, R85, R132 ;  /* 0x0000008455557221 */ /* 0x000fe20000010000 */
[C---:B------:R-:W-:Y:S01]  /*23b0*/  FFMA.FTZ R193, R167.reuse, R132, R193 ;  /* 0x00000084a7c17223 */ /* 0x040fe200000100c1 */
[----:B------:R-:W-:Y:S01]  /*23c0*/  IADD3 R220, PT, PT, R220, 0x100, RZ ;  /* 0x00000100dcdc7810 */ /* 0x000fe20007ffe0ff */
[----:B--2---:R-:W-:Y:S01]  /*23d0*/  FFMA.FTZ R166, R167, R134, R166 ;  /* 0x00000086a7a67223 */ /* 0x004fe200000100a6 */
[----:B---3--:R-:W-:-:S04]  /*23e0*/  FMUL.FTZ R133, R172, R132 ;  /* 0x00000084ac857220 */ /* 0x008fc80000410000 */
[----:B------:R0:W-:Y:S01]  /*23f0*/  STL [R1+0x24], R166 ;  /* 0x000024a601007387 */ /* 0x0001e20000100800 */
[----:B------:R-:W-:Y:S02]  /*2400*/  HADD2.F32 R132, -RZ, R139.H0_H0 ;  /* 0x2000008bff847230 */ /* 0x000fe40000004100 */
[----:B0-----:R-:W-:Y:S01]  /*2410*/  FFMA.FTZ R166, R222, R134, R133 ;  /* 0x00000086dea67223 */ /* 0x001fe20000010085 */
[----:B------:R-:W-:Y:S01]  /*2420*/  FADD.FTZ R134, R142, -UR25 ;  /* 0x800000198e867e21 */ /* 0x000fe20008010000 */
[----:B------:R-:W-:-:S03]  /*2430*/  HADD2.F32 R133, -RZ, R135.H0_H0 ;  /* 0x20000087ff857230 */ /* 0x000fc60000004100 */
[----:B------:R-:W-:Y:S01]  /*2440*/  FMUL.FTZ R172, R134, UR24 ;  /* 0x0000001886ac7c20 */ /* 0x000fe20008410000 */
[-C--:B----4-:R-:W-:Y:S01]  /*2450*/  FMUL.FTZ R134, R173, R132.reuse ;  /* 0x00000084ad867220 */ /* 0x090fe20000410000 */
[----:B------:R-:W-:Y:S01]  /*2460*/  FADD.FTZ R230, R230, R133 ;  /* 0x00000085e6e67221 */ /* 0x000fe20000010000 */
[----:B------:R-:W-:Y:S01]  /*2470*/  FADD.FTZ R86, R86, R132 ;  /* 0x0000008456567221 */ /* 0x000fe20000010000 */
[C---:B------:R-:W-:Y:S01]  /*2480*/  FFMA.FTZ R194, R172.reuse, R132, R194 ;  /* 0x00000084acc27223 */ /* 0x040fe200000100c2 */
[-C--:B------:R-:W-:Y:S01]  /*2490*/  FFMA.FTZ R147, R172, R133.reuse, R147 ;  /* 0x00000085ac937223 */ /* 0x080fe20000010093 */
[----:B------:R-:W-:Y:S02]  /*24a0*/  HADD2.F32 R132, -RZ, R139.H1_H1 ;  /* 0x3000008bff847230 */ /* 0x000fe40000004100 */
[----:B------:R-:W-:Y:S01]  /*24b0*/  FFMA.FTZ R173, R146, R133, R134 ;  /* 0x0000008592ad7223 */ /* 0x000fe20000010086 */
[----:B------:R-:W-:Y:S01]  /*24c0*/  FADD.FTZ R133, R143, -UR25 ;  /* 0x800000198f857e21 */ /* 0x000fe20008010000 */
[----:B------:R-:W-:-:S03]  /*24d0*/  HADD2.F32 R135, -RZ, R135.H1_H1 ;  /* 0x30000087ff877230 */ /* 0x000fc60000004100 */
[----:B------:R-:W-:Y:S01]  /*24e0*/  FMUL.FTZ R180, R133, UR24 ;  /* 0x0000001885b47c20 */ /* 0x000fe20008410000 */
[-C--:B------:R-:W-:Y:S01]  /*24f0*/  FMUL.FTZ R133, R145, R132.reuse ;  /* 0x0000008491857220 */ /* 0x080fe20000410000 */
[----:B------:R-:W-:Y:S02]  /*2500*/  FADD.FTZ R87, R87, R132 ;  /* 0x0000008457577221 */ /* 0x000fe40000010000 */
[----:B------:R-:W-:Y:S01]  /*2510*/  FFMA.FTZ R195, R180, R132, R195 ;  /* 0x00000084b4c37223 */ /* 0x000fe200000100c3 */
[----:B------:R-:W-:Y:S01]  /*2520*/  FADD.FTZ R132, R186, R5 ;  /* 0x00000005ba847221 */ /* 0x000fe20000010000 */
[----:B------:R-:W-:Y:S01]  /*2530*/  FFMA.FTZ R181, R137, R135, R133 ;  /* 0x0000008789b57223 */ /* 0x000fe20000010085 */
[----:B------:R-:W-:Y:S01]  /*2540*/  FFMA.FTZ R133, R6, R5, R187 ;  /* 0x0000000506857223 */ /* 0x000fe200000100bb */
[----:B------:R-:W-:Y:S01]  /*2550*/  FFMA.FTZ R144, R180, R135, R144 ;  /* 0x00000087b4907223 */ /* 0x000fe20000010090 */
[----:B------:R-:W-:Y:S02]  /*2560*/  FADD.FTZ R132, R132, R14 ;  /* 0x0000000e84847221 */ /* 0x000fe40000010000 */
[----:B------:R-:W-:Y:S01]  /*2570*/  FFMA.FTZ R133, R15, R14, R133 ;  /* 0x0000000e0f857223 */ /* 0x000fe20000010085 */
[----:B------:R0:W-:Y:S01]  /*2580*/  STL [R1+0x28], R147 ;  /* 0x0000289301007387 */ /* 0x0001e20000100800 */
[----:B------:R-:W-:-:S02]  /*2590*/  FADD.FTZ R132, R132, R21 ;  /* 0x0000001584847221 */ /* 0x000fc40000010000 */
        /* <DEDUP_REMOVED lines=9> */
[----:B------:R-:W-:Y:S01]  /*2630*/  FFMA.FTZ R133, R172, R173, R133 ;  /* 0x000000adac857223 */ /* 0x000fe20000010085 */
[----:B------:R-:W-:Y:S01]  /*2640*/  FADD.FTZ R231, R231, R135 ;  /* 0x00000087e7e77221 */ /* 0x000fe20000010000 */
[----:B------:R-:W-:Y:S02]  /*2650*/  FADD.FTZ R186, R132, R181 ;  /* 0x000000b584ba7221 */ /* 0x000fe40000010000 */
[----:B0-----:R-:W-:-:S07]  /*2660*/  FFMA.FTZ R187, R180, R181, R133 ;  /* 0x000000b5b4bb7223 */ /* 0x001fce0000010085 */
.L_x_3072:
[----:B------:R-:W-:Y:S05]  /*2670*/  BSYNC.RECONVERGENT B0 ;  /* 0x0000000000007941 */ /* 0x000fea0003800200 */
.L_x_3071:
        /* <DEDUP_REMOVED lines=26> */
[----:B------:R-:W2:Y:S04]  /*2820*/  LDL.LU R252, [R1] ;  /* 0x0000000001fc7983 */ /* 0x000ea80000300800 */
        /* <DEDUP_REMOVED lines=33> */
[----:B------:R-:W-:Y:S01]  /*2a40*/  FADD.FTZ R225, R225, R12 ;  /* 0x0000000ce1e17221 */ /* 0x000fe20000010000 */
[-C--:B------:R-:W-:Y:S01]  /*2a50*/  FFMA.FTZ R31, R13, R12.reuse, R31 ;  /* 0x0000000c0d1f7223 */ /* 0x080fe2000001001f */
[----:B------:R-:W-:Y:S01]  /*2a60*/  FFMA.FTZ R12, R155, R12, R23 ;  /* 0x0000000c9b0c7223 */ /* 0x000fe20000010017 */
[----:B------:R0:W-:Y:S01]  /*2a70*/  STL [R1+0x10], R30 ;  /* 0x0000101e01007387 */ /* 0x0001e20000100800 */
[----:B------:R-:W-:-:S02]  /*2a80*/  HADD2.F32 R23, -RZ, R133.H0_H0 ;  /* 0x20000085ff177230 */ /* 0x000fc40000004100 */
[----:B------:R-:W-:Y:S01]  /*2a90*/  FMUL.FTZ R22, R22, UR24 ;  /* 0x0000001816167c20 */ /* 0x000fe20008410000 */
[----:B------:R1:W-:Y:S03]  /*2aa0*/  STL [R1+0x14], R31 ;  /* 0x0000141f01007387 */ /* 0x0003e60000100800 */
[----:B------:R-:W-:Y:S01]  /*2ab0*/  FFMA.FTZ R165, R22, R23, R165 ;  /* 0x0000001716a57223 */ /* 0x000fe200000100a5 */
[--C-:B0-----:R-:W-:Y:S02]  /*2ac0*/  HADD2.F32 R30, -RZ, R137.reuse.H0_H0 ;  /* 0x20000089ff1e7230 */ /* 0x101fe40000004100 */
[----:B------:R-:W-:-:S03]  /*2ad0*/  HADD2.F32 R132, -RZ, R137.H1_H1 ;  /* 0x30000089ff847230 */ /* 0x000fc60000004100 */
[-C--:B-1----:R-:W-:Y:S01]  /*2ae0*/  FMUL.FTZ R31, R154, R30.reuse ;  /* 0x0000001e9a1f7220 */ /* 0x082fe20000410000 */
[----:B------:R-:W-:Y:S01]  /*2af0*/  FADD.FTZ R82, R82, R30 ;  /* 0x0000001e52527221 */ /* 0x000fe20000010000 */
[----:B------:R-:W-:Y:S01]  /*2b00*/  FFMA.FTZ R190, R22, R30, R190 ;  /* 0x0000001e16be7223 */ /* 0x000fe200000100be */
[----:B------:R-:W-:Y:S01]  /*2b10*/  FADD.FTZ R226, R226, R23 ;  /* 0x00000017e2e27221 */ /* 0x000fe20000010000 */
[----:B------:R-:W-:Y:S01]  /*2b20*/  FADD.FTZ R30, R147, -UR25 ;  /* 0x80000019931e7e21 */ /* 0x000fe20008010000 */
[----:B------:R-:W-:Y:S01]  /*2b30*/  FFMA.FTZ R23, R164, R23, R31 ;  /* 0x00000017a4177223 */ /* 0x000fe2000001001f */
[----:B------:R-:W-:Y:S01]  /*2b40*/  STL [R1+0x18], R165 ;  /* 0x000018a501007387 */ /* 0x000fe20000100800 */
[----:B------:R-:W-:Y:S02]  /*2b50*/  HADD2.F32 R31, -RZ, R133.H1_H1 ;  /* 0x30000085ff1f7230 */ /* 0x000fe40000004100 */
[----:B------:R-:W-:Y:S01]  /*2b60*/  FMUL.FTZ R133, R174, R132 ;  /* 0x00000084ae857220 */ /* 0x000fe20000410000 */
[----:B------:R-:W2:Y:S01]  /*2b70*/  LDL.LU R164, [R1+0x4] ;  /* 0x0000040001a47983 */ /* 0x000ea20000300800 */
[----:B------:R-:W-:-:S03]  /*2b80*/  FMUL.FTZ R30, R30, UR24 ;  /* 0x000000181e1e7c20 */ /* 0x000fc60008410000 */
        /* <DEDUP_REMOVED lines=27> */
[----:B------:R-:W-:Y:S01]  /*2d40*/  STL [R1], R252 ;  /* 0x000000fc01007387 */ /* 0x000fe20000100800 */
        /* <DEDUP_REMOVED lines=15> */
[CC--:B------:R-:W-:Y:S01]  /*2e40*/  FFMA.FTZ R147, R174.reuse, R133.reuse, R147 ;  /* 0x00000085ae937223 */ /* 0x0c0fe20000010093 */
[----:B------:R-:W-:Y:S01]  /*2e50*/  FFMA.FTZ R110, R174, R132, R110 ;  /* 0x00000084ae6e7223 */ /* 0x000fe2000001006e */
        /* <DEDUP_REMOVED lines=29> */
.L_x_3074:
[----:B------:R-:W-:Y:S05]  /*3030*/  BSYNC.RECONVERGENT B0 ;  /* 0x0000000000007941 */ /* 0x000fea0003800200 */
.L_x_3073:
        /* <DEDUP_REMOVED lines=38> */
[----:B--2---:R-:W-:-:S02]  /*32a0*/  HADD2.F32 R10, -RZ, R136.H0_H0 ;  /* 0x20000088ff0a7230 */ /* 0x004fc40000004100 */
[----:B---3--:R-:W-:-:S03]  /*32b0*/  FADD.FTZ R8, R140, -UR25 ;  /* 0x800000198c087e21 */ /* 0x008fc60008010000 */
[----:B------:R-:W-:Y:S01]  /*32c0*/  FMUL.FTZ R11, R153, R10 ;  /* 0x0000000a990b7220 */ /* 0x000fe20000410000 */
[----:B----4-:R-:W-:Y:S02]  /*32d0*/  HADD2.F32 R9, -RZ, R132.H0_H0 ;  /* 0x20000084ff097230 */ /* 0x010fe40000004100 */
[----:B------:R-:W-:Y:S01]  /*32e0*/  FMUL.FTZ R8, R8, UR24 ;  /* 0x0000001808087c20 */ /* 0x000fe20008410000 */
[----:B------:R-:W-:Y:S02]  /*32f0*/  HADD2.F32 R24, -RZ, R136.H1_H1 ;  /* 0x30000088ff187230 */ /* 0x000fe40000004100 */
[----:B------:R-:W-:Y:S01]  /*3300*/  FADD.FTZ R72, R72, R10 ;  /* 0x0000000a48487221 */ /* 0x000fe20000010000 */
[----:B------:R-:W2:Y:S01]  /*3310*/  LDL R140, [R1+0x6c] ;  /* 0x00006c00018c7983 */ /* 0x000ea20000100800 */
        /* <DEDUP_REMOVED lines=11> */
[----:B------:R-:W-:Y:S01]  /*33d0*/  FFMA.FTZ R104, R8, R10, R104 ;  /* 0x0000000a08687223 */ /* 0x000fe20000010068 */
[----:B------:R-:W-:Y:S02]  /*33e0*/  HADD2.F32 R10, -RZ, R132.H1_H1 ;  /* 0x30000084ff0a7230 */ /* 0x000fe40000004100 */
[----:B------:R-:W-:Y:S01]  /*33f0*/  FMUL.FTZ R24, R24, UR24 ;  /* 0x0000001818187c20 */ /* 0x000fe20008410000 */
[----:B------:R-:W-:-:S05]  /*3400*/  HADD2.F32 R132, -RZ, R137.H0_H0 ;  /* 0x20000089ff847230 */ /* 0x000fca0000004100 */
[-C--:B------:R-:W-:Y:S01]  /*3410*/  FMUL.FTZ R136, R162, R132.reuse ;  /* 0x00000084a2887220 */ /* 0x080fe20000410000 */
[----:B------:R-:W-:Y:S01]  /*3420*/  FADD.FTZ R74, R74, R132 ;  /* 0x000000844a4a7221 */ /* 0x000fe20000010000 */
[----:B------:R-:W-:Y:S01]  /*3430*/  FFMA.FTZ R106, R24, R132, R106 ;  /* 0x00000084186a7223 */ /* 0x000fe2000001006a */
[----:B------:R-:W-:Y:S02]  /*3440*/  HADD2.F32 R132, -RZ, R137.H1_H1 ;  /* 0x30000089ff847230 */ /* 0x000fe40000004100 */
[----:B------:R-:W2:Y:S01]  /*3450*/  LDL R137, [R1+0x8c] ;  /* 0x00008c0001897983 */ /* 0x000ea20000100800 */
[----:B------:R-:W-:Y:S01]  /*3460*/  FADD.FTZ R213, R213, R10 ;  /* 0x0000000ad5d57221 */ /* 0x000fe20000010000 */
[-C--:B------:R-:W-:Y:S01]  /*3470*/  FFMA.FTZ R249, R11, R10.reuse, R249 ;  /* 0x0000000a0bf97223 */ /* 0x080fe200000100f9 */
[----:B------:R-:W-:Y:S01]  /*3480*/  FFMA.FTZ R10, R163, R10, R25 ;  /* 0x0000000aa30a7223 */ /* 0x000fe20000010019 */
[----:B------:R-:W-:-:S05]  /*3490*/  HADD2.F32 R25, -RZ, R133.H0_H0 ;  /* 0x20000085ff197230 */ /* 0x000fca0000004100 */
[----:B------:R-:W-:Y:S01]  /*34a0*/  FADD.FTZ R214, R214, R25 ;  /* 0x00000019d6d67221 */ /* 0x000fe20000010000 */
[-C--:B------:R-:W-:Y:S01]  /*34b0*/  FFMA.FTZ R250, R24, R25.reuse, R250 ;  /* 0x0000001918fa7223 */ /* 0x080fe200000100fa */
[----:B------:R-:W-:Y:S01]  /*34c0*/  FFMA.FTZ R25, R176, R25, R136 ;  /* 0x00000019b0197223 */ /* 0x000fe20000010088 */
[----:B------:R-:W-:Y:S01]  /*34d0*/  FADD.FTZ R136, R143, -UR25 ;  /* 0x800000198f887e21 */ /* 0x000fe20008010000 */
[----:B------:R-:W-:-:S03]  /*34e0*/  HADD2.F32 R133, -RZ, R133.H1_H1 ;  /* 0x30000085ff857230 */ /* 0x000fc60000004100 */
[----:B------:R-:W-:Y:S01]  /*34f0*/  FMUL.FTZ R152, R136, UR24 ;  /* 0x0000001888987c20 */ /* 0x000fe20008410000 */
[-C--:B------:R-:W-:Y:S01]  /*3500*/  FMUL.FTZ R136, R177, R132.reuse ;  /* 0x00000084b1887220 */ /* 0x080fe20000410000 */
[----:B------:R-:W-:Y:S02]  /*3510*/  FADD.FTZ R75, R75, R132 ;  /* 0x000000844b4b7221 */ /* 0x000fe40000010000 */
[----:B------:R-:W-:Y:S01]  /*3520*/  FFMA.FTZ R107, R152, R132, R107 ;  /* 0x00000084986b7223 */ /* 0x000fe2000001006b */
[-C--:B------:R-:W-:Y:S01]  /*3530*/  FFMA.FTZ R153, R184, R133.reuse, R136 ;  /* 0x00000085b8997223 */ /* 0x080fe20000010088 */
[----:B------:R-:W-:Y:S01]  /*3540*/  FADD.FTZ R136, R144, -UR25 ;  /* 0x8000001990887e21 */ /* 0x000fe20008010000 */
[----:B------:R-:W-:Y:S02]  /*3550*/  HADD2.F32 R132, -RZ, R138.H0_H0 ;  /* 0x2000008aff847230 */ /* 0x000fe40000004100 */
[----:B------:R-:W-:Y:S01]  /*3560*/  FADD.FTZ R215, R215, R133 ;  /* 0x00000085d7d77221 */ /* 0x000fe20000010000 */
[----:B------:R-:W-:Y:S01]  /*3570*/  FFMA.FTZ R251, R152, R133, R251 ;  /* 0x0000008598fb7223 */ /* 0x000fe200000100fb */
[----:B------:R-:W-:-:S02]  /*3580*/  HADD2.F32 R133, -RZ, R134.H0_H0 ;  /* 0x20000086ff857230 */ /* 0x000fc40000004100 */
[----:B------:R-:W-:Y:S01]  /*3590*/  FMUL.FTZ R160, R136, UR24 ;  /* 0x0000001888a07c20 */ /* 0x000fe20008410000 */
        /* <DEDUP_REMOVED lines=52> */
.L_x_3076:
[----:B------:R-:W-:Y:S05]  /*38e0*/  BSYNC.RECONVERGENT B0 ;  /* 0x0000000000007941 */ /* 0x000fea0003800200 */
.L_x_3075:
        /* <DEDUP_REMOVED lines=32> */
.L_x_3078:
[----:B------:R-:W-:Y:S05]  /*3af0*/  BSYNC.RECONVERGENT B0 ;  /* 0x0000000000007941 */ /* 0x000fea0003800200 */
.L_x_3077:
        /* <DEDUP_REMOVED lines=106> */
.L_x_3083:
        /* <DEDUP_REMOVED lines=54> */
.L_x_3082:
        /* <DEDUP_REMOVED lines=57> */
.L_x_3085:
        /* <DEDUP_REMOVED lines=54> */
.L_x_3081:
        /* <DEDUP_REMOVED lines=81> */
.L_x_3087:
        /* <DEDUP_REMOVED lines=75> */
.L_x_3086:
        /* <DEDUP_REMOVED lines=78> */
.L_x_3088:
        /* <DEDUP_REMOVED lines=74> */
.L_x_3084:
        /* <DEDUP_REMOVED lines=15> */
.L_x_3080:
[----:B------:R-:W-:Y:S05]  /*6020*/  BSYNC.RECONVERGENT B0 ;  /* 0x0000000000007941 */ /* 0x000fea0003800200 */
.L_x_3079:
        /* <DEDUP_REMOVED lines=86> */
.L_x_3093:
        /* <DEDUP_REMOVED lines=75> */
.L_x_3092:
        /* <DEDUP_REMOVED lines=78> */
.L_x_3095:
        /* <DEDUP_REMOVED lines=75> */
.L_x_3091:
        /* <DEDUP_REMOVED lines=60> */
.L_x_3097:
        /* <DEDUP_REMOVED lines=54> */
.L_x_3096:
        /* <DEDUP_REMOVED lines=57> */
.L_x_3098:
        /* <DEDUP_REMOVED lines=53> */
.L_x_3094:
        /* <DEDUP_REMOVED lines=15> */
.L_x_3090:
[----:B------:R-:W-:Y:S05]  /*82c0*/  BSYNC.RECONVERGENT B0 ;  /* 0x0000000000007941 */ /* 0x000fea0003800200 */
.L_x_3089:
        /* <DEDUP_REMOVED lines=27> */
[----:B01----:R-:W-:Y:S01]  /*8480*/  F2FP.F16.F32.PACK_AB R131, R125, R120 ;  /* 0x000000787d83723e */ /* 0x003fe200000000ff */
        /* <DEDUP_REMOVED lines=58> */
.L_x_3103:
        /* <DEDUP_REMOVED lines=75> */
.L_x_3102:
        /* <DEDUP_REMOVED lines=78> */
.L_x_3105:
        /* <DEDUP_REMOVED lines=75> */
.L_x_3101:
        /* <DEDUP_REMOVED lines=60> */
.L_x_3107:
        /* <DEDUP_REMOVED lines=54> */
.L_x_3106:
        /* <DEDUP_REMOVED lines=57> */
.L_x_3108:
        /* <DEDUP_REMOVED lines=53> */
.L_x_3104:
        /* <DEDUP_REMOVED lines=15> */
.L_x_3100:
[----:B------:R-:W-:Y:S05]  /*a560*/  BSYNC.RECONVERGENT B0 ;  /* 0x0000000000007941 */ /* 0x000fea0003800200 */
.L_x_3099:
        /* <DEDUP_REMOVED lines=86> */
.L_x_3113:
        /* <DEDUP_REMOVED lines=75> */
.L_x_3112:
        /* <DEDUP_REMOVED lines=78> */
.L_x_3115:
        /* <DEDUP_REMOVED lines=75> */
.L_x_3111:
        /* <DEDUP_REMOVED lines=60> */
.L_x_3117:
        /* <DEDUP_REMOVED lines=54> */
.L_x_3116:
        /* <DEDUP_REMOVED lines=57> */
.L_x_3118:
        /* <DEDUP_REMOVED lines=53> */
.L_x_3114:
        /* <DEDUP_REMOVED lines=14> */
.L_x_3110:
[----:B------:R-:W-:Y:S05]  /*c7f0*/  BSYNC.RECONVERGENT B0 ;  /* 0x0000000000007941 */ /* 0x000fea0003800200 */
.L_x_3109:
[----:B------:R-:W-:Y:S01]  /*c800*/  UPLOP3.LUT UP1, UPT, UPT, UPT, UP1, 0x40, 0x4 ;  /* 0x000000000004789c */ /* 0x000fe20003f2e810 */
[----:B------:R-:W-:Y:S10]  /*c810*/  BRA.U !UP3, `(.L_x_3119) ;  /* 0xffffff490b607547 */ /* 0x000ff4000b83ffff */
.L_x_3068:
        /* <DEDUP_REMOVED lines=31> */
.L_x_3121:
[----:B------:R-:W-:Y:S05]  /*ca10*/  BSYNC.RECONVERGENT B0 ;  /* 0x0000000000007941 */ /* 0x000fea0003800200 */
.L_x_3120:
        /* <DEDUP_REMOVED lines=27> */
.L_x_3123:
[----:B------:R-:W-:Y:S05]  /*cbd0*/  BSYNC.RECONVERGENT B0 ;  /* 0x0000000000007941 */ /* 0x000fea0003800200 */
.L_x_3122:
        /* <DEDUP_REMOVED lines=27> */
.L_x_3125:
[----:B------:R-:W-:Y:S05]  /*cd90*/  BSYNC.RECONVERGENT B0 ;  /* 0x0000000000007941 */ /* 0x000fea0003800200 */
.L_x_3124:
        /* <DEDUP_REMOVED lines=18> */
.L_x_3126:
        /* <DEDUP_REMOVED lines=12> */
.L_x_4884:


//--------------------- .text._ZN10layer_norm31ln_parallel_residual_bwd_kernelINS_13Kernel_traitsIf6__halffS2_fjLj8192ELj1ELj1ELj8ELj16ENS_18Kernel_traits_baseILj8192EfS2_fS2_fjLj256EEEEELb1ELb0ELb1EEEvNS_9BwdParamsE --------------------------
	.section	.text._ZN10layer_norm31ln_parallel_residual_bwd_kernelINS_13Kernel_traitsIf6__halffS2_fjLj8192ELj1ELj1ELj8ELj16ENS_18Kernel_traits_baseILj8192EfS2_fS2_fjLj256EEEEELb1ELb0ELb1EEEvNS_9BwdParamsE,"ax",@progbits
	.align	128
        .global         _ZN10layer_norm31ln_parallel_residual_bwd_kernelINS_13Kernel_traitsIf6__halffS2_fjLj8192ELj1ELj1ELj8ELj16ENS_18Kernel_traits_baseILj8192EfS2_fS2_fjLj256EEEEELb1ELb0ELb1EEEvNS_9BwdParamsE
        .type           _ZN10layer_norm31ln_parallel_residual_bwd_kernelINS_13Kernel_traitsIf6__halffS2_fjLj8192ELj1ELj1ELj8ELj16ENS_18Kernel_traits_baseILj8192EfS2_fS2_fjLj256EEEEELb1ELb0ELb1EEEvNS_9BwdParamsE,@function
        .size           _ZN10layer_norm31ln_parallel_residual_bwd_kernelINS_13Kernel_traitsIf6__halffS2_fjLj8192ELj1ELj1ELj8ELj16ENS_18Kernel_traits_baseILj8192EfS2_fS2_fjLj256EEEEELb1ELb0ELb1EEEvNS_9BwdParamsE,(.L_x_4885 - _ZN10layer_norm31ln_parallel_residual_bwd_kernelINS_13Kernel_traitsIf6__halffS2_fjLj8192ELj1ELj1ELj8ELj16ENS_18Kernel_traits_baseILj8192EfS2_fS2_fjLj256EEEEELb1ELb0ELb1EEEvNS_9BwdParamsE)
        .other          _ZN10layer_norm31ln_parallel_residual_bwd_kernelINS_13Kernel_traitsIf6__halffS2_fjLj8192ELj1ELj1ELj8ELj16ENS_18Kernel_traits_baseILj8192EfS2_fS2_fjLj256EEEEELb1ELb0ELb1EEEvNS_9BwdParamsE,@"STO_CUDA_ENTRY STV_DEFAULT"
_ZN10layer_norm31ln_parallel_residual_bwd_kernelINS_13Kernel_traitsIf6__halffS2_fjLj8192ELj1ELj1ELj8ELj16ENS_18Kernel_traits_baseILj8192EfS2_fS2_fjLj256EEEEELb1ELb0ELb1EEEvNS_9BwdParamsE:
.text._ZN10layer_norm31ln_parallel_residual_bwd_kernelINS_13Kernel_traitsIf6__halffS2_fjLj8192ELj1ELj1ELj8ELj16ENS_18Kernel_traits_baseILj8192EfS2_fS2_fjLj256EEEEELb1ELb0ELb1EEEvNS_9BwdParamsE:
        /* <DEDUP_REMOVED lines=74> */
[----:B------:R3:W-:Y:S01]  /*04a0*/  STL [R1+0x13c], RZ ;  /* 0x00013cff01007387 */ /* 0x0007e20000100800 */
[----:B------:R-:W-:Y:S01]  /*04b0*/  HFMA2 R244, -RZ, RZ, 0, 0 ;  /* 0x00000000fff47431 */ /* 0x000fe200000001ff */
[----:B------:R-:W-:Y:S01]  /*04c0*/  UPLOP3.LUT UP1, UPT, UPT, UPT, UPT, 0x40, 0x4 ;  /* 0x000000000004789c */ /* 0x000fe20003f2e870 */
[----:B------:R-:W-:Y:S01]  /*04d0*/  HFMA2 R235, -RZ, RZ, 0, 0 ;  /* 0x00000000ffeb7431 */ /* 0x000fe200000001ff */
[----:B------:R-:W-:Y:S01]  /*04e0*/  CS2R R250, SRZ ;  /* 0x0000000000fa7805 */ /* 0x000fe2000001ff00 */
[----:B------:R-:W-:Y:S01]  /*04f0*/  HFMA2 R211, -RZ, RZ, 0, 0 ;  /* 0x00000000ffd37431 */ /* 0x000fe200000001ff */
[----:B------:R-:W-:-:S02]  /*0500*/  CS2R R246, SRZ ;  /* 0x0000000000f67805 */ /* 0x000fc4000001ff00 */
[----:B------:R-:W-:Y:S02]  /*0510*/  MOV R242, RZ ;  /* 0x000000ff00f27202 */ /* 0x000fe40000000f00 */
        /* <DEDUP_REMOVED lines=11> */
[----:B------:R-:W-:Y:S01]  /*05d0*/  MOV R217, RZ ;  /* 0x000000ff00d97202 */ /* 0x000fe20000000f00 */
[----:B0-----:R3:W5:Y:S01]  /*05e0*/  LDG.E.128 R84, desc[UR10][R2.64] ;  /* 0x0000000a02547981 */ /* 0x001762000c1e1d00 */
[----:B------:R-:W-:-:S02]  /*05f0*/  CS2R R212, SRZ ;  /* 0x0000000000d47805 */ /* 0x000fc4000001ff00 */
[----:B------:R-:W-:Y:S01]  /*0600*/  MOV R22, RZ ;  /* 0x000000ff00167202 */ /* 0x000fe20000000f00 */
[----:B--2---:R-:W-:Y:S01]  /*0610*/  IMAD.WIDE.U32 R4, R252, 0x20, R4 ;  /* 0x00000020fc047825 */ /* 0x004fe200078e0004 */
[----:B------:R3:W5:Y:S01]  /*0620*/  LDG.E.128 R80, desc[UR10][R2.64+0x10] ;  /* 0x0000100a02507981 */ /* 0x000762000c1e1d00 */
[----:B------:R-:W-:Y:S02]  /*0630*/  CS2R R20, SRZ ;  /* 0x0000000000147805 */ /* 0x000fe4000001ff00 */
[----:B------:R-:W-:Y:S02]  /*0640*/  CS2R R18, SRZ ;  /* 0x0000000000127805 */ /* 0x000fe4000001ff00 */
[----:B------:R-:W-:Y:S01]  /*0650*/  CS2R R16, SRZ ;  /* 0x0000000000107805 */ /* 0x000fe2000001ff00 */
[----:B------:R3:W5:Y:S01]  /*0660*/  LDG.E.128 R76, desc[UR10][R2.64+0x2000] ;  /* 0x0020000a024c7981 */ /* 0x000762000c1e1d00 */
[----:B------:R-:W0:Y:S03]  /*0670*/  LDCU UR7, c[0x0][0x408] ;  /* 0x00008100ff0777ac */ /* 0x000e260008000800 */
[----:B------:R3:W5:Y:S01]  /*0680*/  LDG.E.128 R72, desc[UR10][R2.64+0x2010] ;  /* 0x0020100a02487981 */ /* 0x000762000c1e1d00 */
[----:B------:R-:W1:Y:S03]  /*0690*/  LDCU UR19, c[0x0][0x388] ;  /* 0x00007100ff1377ac */ /* 0x000e660008000800 */
[----:B------:R3:W5:Y:S01]  /*06a0*/  LDG.E.128 R68, desc[UR10][R2.64+0x4000] ;  /* 0x0040000a02447981 */ /* 0x000762000c1e1d00 */
[----:B------:R-:W2:Y:S03]  /*06b0*/  LDCU.U8 UR18, c[0x0][0x410] ;  /* 0x00008200ff1277ac */ /* 0x000ea60008000000 */
[----:B------:R3:W5:Y:S01]  /*06c0*/  LDG.E.128 R64, desc[UR10][R2.64+0x4010] ;  /* 0x0040100a02407981 */ /* 0x000762000c1e1d00 */
[----:B------:R-:W4:Y:S03]  /*06d0*/  LDCU UR26, c[0x0][0x400] ;  /* 0x00008000ff1a77ac */ /* 0x000f260008000800 */
[----:B------:R3:W5:Y:S01]  /*06e0*/  LDG.E.128 R60, desc[UR10][R2.64+0x6000] ;  /* 0x0060000a023c7981 */ /* 0x000762000c1e1d00 */
[----:B------:R-:W0:Y:S03]  /*06f0*/  LDCU.64 UR28, c[0x0][0x468] ;  /* 0x00008d00ff1c77ac */ /* 0x000e260008000a00 */
[----:B------:R3:W5:Y:S01]  /*0700*/  LDG.E.128 R56, desc[UR10][R2.64+0x6010] ;  /* 0x0060100a02387981 */ /* 0x000762000c1e1d00 */
[----:B------:R-:W0:Y:S03]  /*0710*/  LDCU.64 UR8, c[0x0][0x478] ;  /* 0x00008f00ff0877ac */ /* 0x000e260008000a00 */
[----:B------:R3:W5:Y:S01]  /*0720*/  LDG.E.128 R52, desc[UR10][R4.64] ;  /* 0x0000000a04347981 */ /* 0x000762000c1e1d00 */
[----:B------:R-:W0:Y:S03]  /*0730*/  LDCU.128 UR12, c[0x0][0x3c0] ;  /* 0x00007800ff0c77ac */ /* 0x000e260008000c00 */
[----:B------:R3:W5:Y:S01]  /*0740*/  LDG.E.128 R48, desc[UR10][R4.64+0x10] ;  /* 0x0000100a04307981 */ /* 0x000762000c1e1d00 */
[----:B------:R-:W0:Y:S03]  /*0750*/  LDCU.64 UR20, c[0x0][0x438] ;  /* 0x00008700ff1477ac */ /* 0x000e260008000a00 */
[----:B------:R3:W5:Y:S01]  /*0760*/  LDG.E.128 R44, desc[UR10][R4.64+0x2000] ;  /* 0x0020000a042c7981 */ /* 0x000762000c1e1d00 */
[----:B------:R-:W0:Y:S03]  /*0770*/  LDCU.64 UR22, c[0x0][0x380] ;  /* 0x00007000ff1677ac */ /* 0x000e260008000a00 */
[----:B------:R3:W5:Y:S01]  /*0780*/  LDG.E.128 R40, desc[UR10][R4.64+0x2010] ;  /* 0x0020100a04287981 */ /* 0x000762000c1e1d00 */
[----:B------:R-:W0:Y:S03]  /*0790*/  LDCU.64 UR24, c[0x0][0x470] ;  /* 0x00008e00ff1877ac */ /* 0x000e260008000a00 */
[----:B------:R3:W5:Y:S04]  /*07a0*/  LDG.E.128 R36, desc[UR10][R4.64+0x4000] ;  /* 0x0040000a04247981 */ /* 0x000768000c1e1d00 */
[----:B------:R3:W5:Y:S04]  /*07b0*/  LDG.E.128 R32, desc[UR10][R4.64+0x4010] ;  /* 0x0040100a04207981 */ /* 0x000768000c1e1d00 */
[----:B------:R3:W5:Y:S04]  /*07c0*/  LDG.E.128 R28, desc[UR10][R4.64+0x6000] ;  /* 0x0060000a041c7981 */ /* 0x000768000c1e1d00 */
[----:B------:R3:W5:Y:S04]  /*07d0*/  LDG.E.128 R24, desc[UR10][R4.64+0x6010] ;  /* 0x0060100a04187981 */ /* 0x000768000c1e1d00 */
        /* <DEDUP_REMOVED lines=81> */
[----:B------:R-:W-:Y:S02]  /*0cf0*/  CS2R R10, SRZ ;  /* 0x00000000000a7805 */ /* 0x000fe4000001ff00 */
[----:B------:R-:W-:Y:S02]  /*0d00*/  CS2R R8, SRZ ;  /* 0x0000000000087805 */ /* 0x000fe4000001ff00 */
[----:B01234-:R-:W-:-:S07]  /*0d10*/  CS2R R6, SRZ ;  /* 0x0000000000067805 */ /* 0x01ffce000001ff00 */
.L_x_3162:
[----:B------:R-:W-:Y:S01]  /*0d20*/  UIMAD.WIDE UR16, UR4, 0x4, UR12 ;  /* 0x00000004041078a5 */ /* 0x000fe2000f8e020c */
[----:B0-----:R-:W0:Y:S01]  /*0d30*/  LDC.64 R202, c[0x0][0x3a8] ;  /* 0x0000ea00ffca7b82 */ /* 0x001e220000000a00 */
[----:B------:R-:W-:Y:S01]  /*0d40*/  UIMAD UR5, UR4, UR19, URZ ;  /* 0x00000013040572a4 */ /* 0x000fe2000f8e02ff */
[----:B--2---:R-:W2:Y:S06]  /*0d50*/  LDL.LU R205, [R1+0x28] ;  /* 0x0000280001cd7983 */ /* 0x004eac0000300800 */
[----:B------:R-:W1:Y:S01]  /*0d60*/  LDC.64 R190, c[0x0][0x430] ;  /* 0x00010c00ffbe7b82 */ /* 0x000e620000000a00 */
[----:B------:R-:W-:Y:S01]  /*0d70*/  USHF.R.S32.HI UR6, URZ, 0x1f, UR5 ;  /* 0x0000001fff067899 */ /* 0x000fe20008011405 */
[----:B------:R-:W-:Y:S01]  /*0d80*/  MOV R2, UR16 ;  /* 0x0000001000027c02 */ /* 0x000fe20008000f00 */
[----:B------:R-:W3:Y:S01]  /*0d90*/  LDL.LU R204, [R1+0x18] ;  /* 0x0000180001cc7983 */ /* 0x000ee20000300800 */
[----:B------:R-:W-:Y:S01]  /*0da0*/  MOV R3, UR17 ;  /* 0x0000001100037c02 */ /* 0x000fe20008000f00 */
[----:B------:R-:W-:-:S02]  /*0db0*/  UIMAD.WIDE UR16, UR4, 0x4, UR14 ;  /* 0x00000004041078a5 */ /* 0x000fc4000f8e020e */
[----:B------:R-:W-:Y:S01]  /*0dc0*/  ULEA.HI UR6, UR6, UR5, URZ, 0x3 ;  /* 0x0000000506067291 */ /* 0x000fe2000f8f18ff */
[----:B------:R-:W4:Y:S01]  /*0dd0*/  LDC.64 R188, c[0x0][0x428] ;  /* 0x00010a00ffbc7b82 */ /* 0x000f220000000a00 */
[----:B------:R0:W2:Y:S02]  /*0de0*/  LDG.E R2, desc[UR10][R2.64] ;  /* 0x0000000a02027981 */ /* 0x0000a4000c1e1900 */
[----:B------:R-:W-:Y:S02]  /*0df0*/  MOV R4, UR16 ;  /* 0x0000001000047c02 */ /* 0x000fe40008000f00 */
[----:B------:R-:W-:Y:S01]  /*0e00*/  MOV R5, UR17 ;  /* 0x0000001100057c02 */ /* 0x000fe20008000f00 */
[----:B------:R-:W3:Y:S04]  /*0e10*/  LDL.LU R201, [R1+0x2c] ;  /* 0x00002c0001c97983 */ /* 0x000ee80000300800 */
[----:B------:R0:W2:Y:S02]  /*0e20*/  LDG.E R0, desc[UR10][R4.64] ;  /* 0x0000000a04007981 */ /* 0x0000a4000c1e1900 */
[----:B0-----:R-:W-:-:S02]  /*0e30*/  MOV R3, UR6 ;  /* 0x0000000600037c02 */ /* 0x001fc40008000f00 */
[----:B------:R-:W-:Y:S01]  /*0e40*/  ISETP.NE.U32.AND P0, PT, RZ, UR24, PT ;  /* 0x00000018ff007c0c */ /* 0x000fe2000bf05070 */
[----:B------:R-:W3:Y:S01]  /*0e50*/  LDL.LU R200, [R1+0x1c] ;  /* 0x00001c0001c87983 */ /* 0x000ee20000300800 */
[----:B------:R-:W-:-:S05]  /*0e60*/  LEA.HI.SX32 R5, R3, R252, 0x1d ;  /* 0x000000fc03057211 */ /* 0x000fca00078feaff */
[----:B------:R-:W-:-:S04]  /*0e70*/  IMAD.WIDE.U32 R144, R5, 0x20, R202 ;  /* 0x0000002005907825 */ /* 0x000fc800078e00ca */
[----:B-1----:R-:W-:Y:S01]  /*0e80*/  IMAD.WIDE.U32 R136, R5, 0x10, R190 ;  /* 0x0000001005887825 */ /* 0x002fe200078e00be */
[----:B------:R-:W3:Y:S01]  /*0e90*/  LDG.E.128 R132, desc[UR10][R144.64] ;  /* 0x0000000a90847981 */ /* 0x000ee2000c1e1d00 */
[----:B------:R-:W-:-:S04]  /*0ea0*/  ISETP.NE.AND.EX P0, PT, RZ, UR25, PT, P0 ;  /* 0x00000019ff007c0c */ /* 0x000fc8000bf05300 */
[----:B------:R-:W3:Y:S01]  /*0eb0*/  LDG.E.128 R136, desc[UR10][R136.64] ;  /* 0x0000000a88887981 */ /* 0x000ee2000c1e1d00 */
[C---:B----4-:R-:W-:Y:S01]  /*0ec0*/  IMAD.WIDE.U32 R140, R5.reuse, 0x10, R188 ;  /* 0x00000010058c7825 */ /* 0x050fe200078e00bc */
[----:B------:R-:W-:Y:S02]  /*0ed0*/  ISETP.NE.AND P3, PT, RZ, UR18, PT ;  /* 0x00000012ff007c0c */ /* 0x000fe4000bf65270 */
[----:B------:R-:W4:Y:S05]  /*0ee0*/  LDG.E.128 R144, desc[UR10][R144.64+0x10] ;  /* 0x0000100a90907981 */ /* 0x000f2a000c1e1d00 */
[----:B------:R-:W0:Y:S01]  /*0ef0*/  @P0 LDC.64 R186, c[0x0][0x3b8] ;  /* 0x0000ee00ffba0b82 */ /* 0x000e220000000a00 */
[----:B------:R-:W4:Y:S01]  /*0f00*/  LDG.E.128 R140, desc[UR10][R140.64] ;  /* 0x0000000a8c8c7981 */ /* 0x000f22000c1e1d00 */
[----:B--2---:R-:W-:Y:S01]  /*0f10*/  R2UR UR16, R0 ;  /* 0x00000000001072ca */ /* 0x004fe200000e0000 */
[C---:B0-----:R-:W-:Y:S01]  /*0f20*/  @P0 IMAD.WIDE.U32 R186, R5.reuse, 0x8, R186 ;  /* 0x0000000805ba0825 */ /* 0x041fe200078e00ba */
[----:B------:R-:W-:-:S04]  /*0f30*/  IADD3 R4, PT, PT, R5, 0x100, RZ ;  /* 0x0000010005047810 */ /* 0x000fc80007ffe0ff */
[----:B------:R-:W0:Y:S01]  /*0f40*/  @P0 LDC.64 R182, c[0x0][0x3b8] ;  /* 0x0000ee00ffb60b82 */ /* 0x000e220000000a00 */
[----:B-----5:R1:W5:Y:S01]  /*0f50*/  @P0 LDG.E.64 R192, desc[UR10][R186.64] ;  /* 0x0000000abac00981 */ /* 0x020362000c1e1b00 */
[----:B------:R-:W-:-:S06]  /*0f60*/  IADD3 R3, PT, PT, R5, 0x200, RZ ;  /* 0x0000020005037810 */ /* 0x000fcc0007ffe0ff */
[----:B------:R-:W2:Y:S01]  /*0f70*/  @P0 LDC.64 R180, c[0x0][0x3b8] ;  /* 0x0000ee00ffb40b82 */ /* 0x000ea20000000a00 */
[----:B------:R-:W1:Y:S01]  /*0f80*/  LDL.LU R187, [R1+0x30] ;  /* 0x0000300001bb7983 */ /* 0x000e620000300800 */
[----:B------:R-:W-:-:S06]  /*0f90*/  ISETP.NE.U32.AND P1, PT, RZ, UR20, PT ;  /* 0x00000014ff007c0c */ /* 0x000fcc000bf25070 */
[----:B------:R-:W2:Y:S01]  /*0fa0*/  @P0 LDC.64 R178, c[0x0][0x3b8] ;  /* 0x0000ee00ffb20b82 */ /* 0x000ea20000000a00 */
[----:B------:R-:W2:Y:S01]  /*0fb0*/  LDL.LU R186, [R1+0x20] ;  /* 0x0000200001ba7983 */ /* 0x000ea20000300800 */
[----:B------:R-:W-:-:S04]  /*0fc0*/  FSEL R2, R2, RZ, !P3 ;  /* 0x000000ff02027208 */ /* 0x000fc80005800000 */
[----:B------:R-:W-:Y:S01]  /*0fd0*/  R2UR UR5, R2 ;  /* 0x00000000020572ca */ /* 0x000fe200000e0000 */
[--C-:B---3--:R-:W-:Y:S02]  /*0fe0*/  HADD2.F32 R23, -RZ, R136.reuse.H0_H0 ;  /* 0x20000088ff177230 */ /* 0x108fe40000004100 */
[----:B------:R-:W-:-:S03]  /*0ff0*/  HADD2.F32 R136, -RZ, R136.H1_H1 ;  /* 0x30000088ff887230 */ /* 0x000fc60000004100 */
[----:B------:R-:W-:-:S07]  /*1000*/  FADD.FTZ R205, R23, R205 ;  /* 0x000000cd17cd7221 */ /* 0x000fce0000010000 */
[----:B------:R-:W-:Y:S01]  /*1010*/  FADD.FTZ R0, R132, -UR5 ;  /* 0x8000000584007e21 */ /* 0x000fe20008010000 */
[----:B------:R-:W-:-:S03]  /*1020*/  FADD.FTZ R133, R133, -UR5 ;  /* 0x8000000585857e21 */ /* 0x000fc60008010000 */
[----:B------:R-:W-:Y:S01]  /*1030*/  FMUL.FTZ R0, R0, UR16 ;  /* 0x0000001000007c20 */ /* 0x000fe20008410000 */
[----:B------:R-:W-:-:S03]  /*1040*/  FMUL.FTZ R133, R133, UR16 ;  /* 0x0000001085857c20 */ /* 0x000fc60008410000 */
[----:B------:R-:W-:Y:S01]  /*1050*/  FFMA.FTZ R204, R0, R23, R204 ;  /* 0x0000001700cc7223 */ /* 0x000fe200000100cc */
[----:B------:R-:W-:Y:S01]  /*1060*/  FFMA.FTZ R200, R133, R136, R200 ;  /* 0x0000008885c87223 */ /* 0x000fe200000100c8 */
[----:B------:R-:W-:Y:S01]  /*1070*/  FADD.FTZ R201, R136, R201 ;  /* 0x000000c988c97221 */ /* 0x000fe20000010000 */
[----:B------:R-:W-:Y:S04]  /*1080*/  STL [R1+0x28], R205 ;  /* 0x000028cd01007387 */ /* 0x000fe80000100800 */
[----:B------:R-:W-:Y:S04]  /*1090*/  STL [R1+0x18], R204 ;  /* 0x000018cc01007387 */ /* 0x000fe80000100800 */
[----:B------:R-:W3:Y:S04]  /*10a0*/  LDL.LU R206, [R1+0x34] ;  /* 0x0000340001ce7983 */ /* 0x000ee80000300800 */
[----:B------:R4:W-:Y:S04]  /*10b0*/  STL [R1+0x1c], R200 ;  /* 0x00001cc801007387 */ /* 0x0009e80000100800 */
[----:B------:R0:W-:Y:S04]  /*10c0*/  STL [R1+0x2c], R201 ;  /* 0x00002cc901007387 */ /* 0x0001e80000100800 */
[----:B----4-:R-:W4:Y:S01]  /*10d0*/  LDL.LU R200, [R1+0x24] ;  /* 0x0000240001c87983 */ /* 0x010f220000300800 */
[----:B------:R-:W-:-:S02]  /*10e0*/  HADD2.F32 R132, -RZ, R140.H0_H0 ;  /* 0x2000008cff847230 */ /* 0x000fc40000004100 */
[----:B------:R-:W-:Y:S01]  /*10f0*/  FMUL.FTZ R23, R52, R23 ;  /* 0x0000001734177220 */ /* 0x000fe20000410000 */
[----:B------:R-:W4:Y:S02]  /*1100*/  LDL.LU R205, [R1+0x58] ;  /* 0x0000580001cd7983 */ /* 0x000f240000300800 */
[----:B------:R-:W-:Y:S01]  /*1110*/  FADD.FTZ R229, R132, R229 ;  /* 0x000000e584e57221 */ /* 0x000fe20000010000 */
[-C--:B------:R-:W-:Y:S01]  /*1120*/  FFMA.FTZ R6, R0, R132.reuse, R6 ;  /* 0x0000008400067223 */ /* 0x080fe20000010006 */
[----:B------:R-:W-:Y:S01]  /*1130*/  FFMA.FTZ R23, R84, R132, R23 ;  /* 0x0000008454177223 */ /* 0x000fe20000010017 */
[----:B------:R-:W4:Y:S01]  /*1140*/  LDL.LU R204, [R1+0x48] ;  /* 0x0000480001cc7983 */ /* 0x000f220000300800 */
[----:B------:R-:W-:Y:S02]  /*1150*/  HADD2.F32 R132, -RZ, R140.H1_H1 ;  /* 0x3000008cff847230 */ /* 0x000fe40000004100 */
[----:B------:R-:W-:-:S03]  /*1160*/  FMUL.FTZ R140, R53, R136 ;  /* 0x00000088358c7220 */ /* 0x000fc60000410000 */
[----:B------:R-:W-:Y:S01]  /*1170*/  FADD.FTZ R230, R132, R230 ;  /* 0x000000e684e67221 */ /* 0x000fe20000010000 */
[-C--:B------:R-:W-:Y:S01]  /*1180*/  FFMA.FTZ R7, R133, R132.reuse, R7 ;  /* 0x0000008485077223 */ /* 0x080fe20000010007 */
[----:B------:R-:W-:Y:S01]  /*1190*/  FFMA.FTZ R132, R85, R132, R140 ;  /* 0x0000008455847223 */ /* 0x000fe2000001008c */
[----:B------:R-:W-:Y:S01]  /*11a0*/  FADD.FTZ R140, R134, -UR5 ;  /* 0x80000005868c7e21 */ /* 0x000fe20008010000 */
[----:B------:R-:W-:-:S03]  /*11b0*/  HADD2.F32 R134, -RZ, R137.H0_H0 ;  /* 0x20000089ff867230 */ /* 0x000fc60000004100 */
[----:B------:R-:W-:Y:S02]  /*11c0*/  FMUL.FTZ R140, R140, UR16 ;  /* 0x000000108c8c7c20 */ /* 0x000fe40008410000 */
[----:B-1----:R-:W-:Y:S02]  /*11d0*/  FADD.FTZ R187, R134, R187 ;  /* 0x000000bb86bb7221 */ /* 0x002fe40000010000 */
[----:B--2---:R-:W-:-:S03]  /*11e0*/  FFMA.FTZ R186, R140, R134, R186 ;  /* 0x000000868cba7223 */ /* 0x004fc600000100ba */
[----:B------:R-:W-:Y:S04]  /*11f0*/  STL [R1+0x30], R187 ;  /* 0x000030bb01007387 */ /* 0x000fe80000100800 */
[----:B------:R-:W2:Y:S04]  /*1200*/  LDL.LU R208, [R1+0x5c] ;  /* 0x00005c0001d07983 */ /* 0x000ea80000300800 */
[----:B0-----:R-:W2:Y:S04]  /*1210*/  LDL.LU R201, [R1+0x4c] ;  /* 0x00004c0001c97983 */ /* 0x001ea80000300800 */
[----:B------:R-:W-:Y:S04]  /*1220*/  STL [R1+0x20], R186 ;  /* 0x000020ba01007387 */ /* 0x000fe80000100800 */
[----:B------:R-:W2:Y:S01]  /*1230*/  LDL.LU R207, [R1+0x60] ;  /* 0x0000600001cf7983 */ /* 0x000ea20000300800 */
[----:B------:R-:W-:-:S02]  /*1240*/  HADD2.F32 R136, -RZ, R141.H0_H0 ;  /* 0x2000008dff887230 */ /* 0x000fc40000004100 */
[----:B------:R-:W-:Y:S01]  /*1250*/  FMUL.FTZ R134, R54, R134 ;  /* 0x0000008636867220 */ /* 0x000fe20000410000 */
[----:B------:R-:W-:Y:S01]  /*1260*/  FADD.FTZ R135, R135, -UR5 ;  /* 0x8000000587877e21 */ /* 0x000fe20008010000 */
[----:B------:R-:W-:Y:S02]  /*1270*/  HADD2.F32 R137, -RZ, R137.H1_H1 ;  /* 0x30000089ff897230 */ /* 0x000fe40000004100 */
[----:B------:R-:W-:Y:S01]  /*1280*/  FADD.FTZ R231, R136, R231 ;  /* 0x000000e788e77221 */ /* 0x000fe20000010000 */
[-C--:B------:R-:W-:Y:S01]  /*1290*/  FFMA.FTZ R8, R140, R136.reuse, R8 ;  /* 0x000000888c087223 */ /* 0x080fe20000010008 */
[----:B------:R-:W-:Y:S01]  /*12a0*/  FFMA.FTZ R134, R86, R136, R134 ;  /* 0x0000008856867223 */ /* 0x000fe20000010086 */
[----:B------:R-:W-:Y:S02]  /*12b0*/  HADD2.F32 R136, -RZ, R141.H1_H1 ;  /* 0x3000008dff887230 */ /* 0x000fe40000004100 */
[----:B------:R-:W-:Y:S01]  /*12c0*/  FMUL.FTZ R141, R135, UR16 ;  /* 0x00000010878d7c20 */ /* 0x000fe20008410000 */
[----:B------:R-:W-:Y:S01]  /*12d0*/  FMUL.FTZ R135, R55, R137 ;  /* 0x0000008937877220 */ /* 0x000fe20000410000 */
[----:B---3--:R-:W-:Y:S01]  /*12e0*/  FADD.FTZ R206, R137, R206 ;  /* 0x000000ce89ce7221 */ /* 0x008fe20000010000 */
[----:B------:R-:W-:Y:S01]  /*12f0*/  FADD.FTZ R235, R136, R235 ;  /* 0x000000eb88eb7221 */ /* 0x000fe20000010000 */
[----:B------:R-:W-:-:S03]  /*1300*/  FFMA.FTZ R9, R141, R136, R9 ;  /* 0x000000888d097223 */ /* 0x000fc60000010009 */
[----:B------:R0:W-:Y:S01]  /*1310*/  STL [R1+0x34], R206 ;  /* 0x000034ce01007387 */ /* 0x0001e20000100800 */
[----:B------:R-:W-:Y:S01]  /*1320*/  FFMA.FTZ R135, R87, R136, R135 ;  /* 0x0000008857877223 */ /* 0x000fe20000010087 */
[----:B------:R-:W-:Y:S02]  /*1330*/  HADD2.F32 R136, -RZ, R138.H0_H0 ;  /* 0x2000008aff887230 */ /* 0x000fe40000004100 */
[----:B----4-:R-:W-:Y:S01]  /*1340*/  FFMA.FTZ R200, R141, R137, R200 ;  /* 0x000000898dc87223 */ /* 0x010fe200000100c8 */
[----:B0-----:R-:W3:Y:S04]  /*1350*/  LDL.LU R206, [R1+0x50] ;  /* 0x0000500001ce7983 */ /* 0x001ee80000300800 */
[----:B------:R0:W-:Y:S01]  /*1360*/  STL [R1+0x24], R200 ;  /* 0x000024c801007387 */ /* 0x0001e20000100800 */
[----:B------:R-:W-:Y:S01]  /*1370*/  FADD.FTZ R205, R136, R205 ;  /* 0x000000cd88cd7221 */ /* 0x000fe20000010000 */
[----:B0-----:R-:W-:-:S04]  /*1380*/  FADD.FTZ R200, R144, -UR5 ;  /* 0x8000000590c87e21 */ /* 0x001fc80008010000 */
[----:B------:R-:W-:Y:S01]  /*1390*/  FMUL.FTZ R200, R200, UR16 ;  /* 0x00000010c8c87c20 */ /* 0x000fe20008410000 */
[----:B------:R-:W-:-:S04]  /*13a0*/  IMAD.WIDE.U32 R160, R4, 0x20, R202 ;  /* 0x0000002004a07825 */ /* 0x000fc800078e00ca */
[----:B------:R-:W-:Y:S01]  /*13b0*/  FFMA.FTZ R204, R200, R136, R204 ;  /* 0x00000088c8cc7223 */ /* 0x000fe200000100cc */
[----:B------:R0:W-:Y:S01]  /*13c0*/  STL [R1+0x58], R205 ;  /* 0x000058cd01007387 */ /* 0x0001e20000100800 */
[----:B------:R-:W-:-:S04]  /*13d0*/  IMAD.WIDE.U32 R152, R4, 0x10, R190 ;  /* 0x0000001004987825 */ /* 0x000fc800078e00be */
[----:B------:R-:W-:Y:S01]  /*13e0*/  FADD.FTZ R145, R145, -UR5 ;  /* 0x8000000591917e21 */ /* 0x000fe20008010000 */
[----:B------:R-:W4:Y:S01]  /*13f0*/  LDG.E.128 R148, desc[UR10][R160.64] ;  /* 0x0000000aa0947981 */ /* 0x000f22000c1e1d00 */
[----:B------:R-:W-:-:S03]  /*1400*/  HADD2.F32 R138, -RZ, R138.H1_H1 ;  /* 0x3000008aff8a7230 */ /* 0x000fc60000004100 */
[----:B0-----:R-:W4:Y:S04]  /*1410*/  LDL.LU R205, [R1+0x64] ;  /* 0x0000640001cd7983 */ /* 0x001f280000300800 */
[----:B------:R0:W-:Y:S01]  /*1420*/  STL [R1+0x48], R204 ;  /* 0x000048cc01007387 */ /* 0x0001e20000100800 */
[----:B------:R-:W-:-:S04]  /*1430*/  IMAD.WIDE.U32 R156, R4, 0x10, R188 ;  /* 0x00000010049c7825 */ /* 0x000fc800078e00bc */
[----:B------:R-:W-:Y:S01]  /*1440*/  FMUL.FTZ R137, R48, R136 ;  /* 0x0000008830897220 */ /* 0x000fe20000410000 */
[----:B------:R-:W-:Y:S01]  /*1450*/  FMUL.FTZ R145, R145, UR16 ;  /* 0x0000001091917c20 */ /* 0x000fe20008410000 */
[----:B------:R-:W4:Y:S01]  /*1460*/  LDG.E.128 R152, desc[UR10][R152.64] ;  /* 0x0000000a98987981 */ /* 0x000f22000c1e1d00 */
[--C-:B------:R-:W-:Y:S02]  /*1470*/  HADD2.F32 R144, -RZ, R142.reuse.H0_H0 ;  /* 0x2000008eff907230 */ /* 0x100fe40000004100 */
[----:B------:R-:W-:Y:S01]  /*1480*/  FADD.FTZ R146, R146, -UR5 ;  /* 0x8000000592927e21 */ /* 0x000fe20008010000 */
[----:B------:R-:W4:Y:S04]  /*1490*/  LDG.E.128 R160, desc[UR10][R160.64+0x10] ;  /* 0x0000100aa0a07981 */ /* 0x000f28000c1e1d00 */
[----:B0-----:R-:W4:Y:S01]  /*14a0*/  LDL.LU R204, [R1+0x54] ;  /* 0x0000540001cc7983 */ /* 0x001f220000300800 */
[----:B------:R-:W-:-:S02]  /*14b0*/  HADD2.F32 R142, -RZ, R142.H1_H1 ;  /* 0x3000008eff8e7230 */ /* 0x000fc40000004100 */
[----:B------:R-:W-:Y:S01]  /*14c0*/  FMUL.FTZ R136, R49, R138 ;  /* 0x0000008a31887220 */ /* 0x000fe20000410000 */
[----:B------:R-:W4:Y:S02]  /*14d0*/  LDG.E.128 R156, desc[UR10][R156.64] ;  /* 0x0000000a9c9c7981 */ /* 0x000f24000c1e1d00 */
[----:B------:R-:W-:Y:S01]  /*14e0*/  FADD.FTZ R237, R142, R237 ;  /* 0x000000ed8eed7221 */ /* 0x000fe20000010000 */
[-C--:B------:R-:W-:Y:S01]  /*14f0*/  FFMA.FTZ R11, R145, R142.reuse, R11 ;  /* 0x0000008e910b7223 */ /* 0x080fe2000001000b */
[----:B------:R-:W4:Y:S01]  /*1500*/  LDL.LU R210, [R1+0x88] ;  /* 0x0000880001d27983 */ /* 0x000f220000300800 */
[----:B------:R-:W-:Y:S01]  /*1510*/  FFMA.FTZ R142, R81, R142, R136 ;  /* 0x0000008e518e7223 */ /* 0x000fe20000010088 */
[----:B------:R-:W-:Y:S02]  /*1520*/  HADD2.F32 R136, -RZ, R139.H0_H0 ;  /* 0x2000008bff887230 */ /* 0x000fe40000004100 */
[----:B------:R-:W4:Y:S01]  /*1530*/  LDL.LU R209, [R1+0x78] ;  /* 0x0000780001d17983 */ /* 0x000f220000300800 */
[----:B--2---:R-:W-:Y:S01]  /*1540*/  FADD.FTZ R208, R138, R208 ;  /* 0x000000d08ad07221 */ /* 0x004fe20000010000 */
[----:B------:R-:W-:-:S04]  /*1550*/  FFMA.FTZ R201, R145, R138, R201 ;  /* 0x0000008a91c97223 */ /* 0x000fc800000100c9 */
[----:B------:R0:W-:Y:S04]  /*1560*/  STL [R1+0x5c], R208 ;  /* 0x00005cd001007387 */ /* 0x0001e80000100800 */
[----:B------:R-:W-:Y:S01]  /*1570*/  STL [R1+0x4c], R201 ;  /* 0x00004cc901007387 */ /* 0x000fe20000100800 */
[----:B------:R-:W-:-:S03]  /*1580*/  FADD.FTZ R207, R136, R207 ;  /* 0x000000cf88cf7221 */ /* 0x000fc60000010000 */
[----:B0-----:R-:W2:Y:S04]  /*1590*/  LDL.LU R208, [R1+0x8c] ;  /* 0x00008c0001d07983 */ /* 0x001ea80000300800 */
[----:B------:R0:W-:Y:S04]  /*15a0*/  STL [R1+0x60], R207 ;  /* 0x000060cf01007387 */ /* 0x0001e80000100800 */
[----:B0-----:R-:W2:Y:S01]  /*15b0*/  LDL.LU R207, [R1+0x7c] ;  /* 0x00007c0001cf7983 */ /* 0x001ea20000300800 */
[----:B------:R-:W-:Y:S01]  /*15c0*/  FMUL.FTZ R146, R146, UR16 ;  /* 0x0000001092927c20 */ /* 0x000fe20008410000 */
[----:B------:R-:W-:Y:S01]  /*15d0*/  FADD.FTZ R236, R144, R236 ;  /* 0x000000ec90ec7221 */ /* 0x000fe20000010000 */
[-C--:B------:R-:W-:Y:S01]  /*15e0*/  FFMA.FTZ R10, R200, R144.reuse, R10 ;  /* 0x00000090c80a7223 */ /* 0x080fe2000001000a */
[----:B------:R-:W-:Y:S01]  /*15f0*/  FFMA.FTZ R144, R80, R144, R137 ;  /* 0x0000009050907223 */ /* 0x000fe20000010089 */
[----:B------:R-:W-:Y:S01]  /*1600*/  FMUL.FTZ R137, R50, R136 ;  /* 0x0000008832897220 */ /* 0x000fe20000410000 */
[----:B------:R-:W-:-:S02]  /*1610*/  HADD2.F32 R139, -RZ, R139.H1_H1 ;  /* 0x3000008bff8b7230 */ /* 0x000fc40000004100 */
[--C-:B------:R-:W-:Y:S02]  /*1620*/  HADD2.F32 R201, -RZ, R143.reuse.H0_H0 ;  /* 0x2000008fffc97230 */ /* 0x100fe40000004100 */
[----:B---3--:R-:W-:Y:S01]  /*1630*/  FFMA.FTZ R206, R146, R136, R206 ;  /* 0x0000008892ce7223 */ /* 0x008fe200000100ce */
[----:B------:R-:W-:Y:S01]  /*1640*/  FADD.FTZ R136, R147, -UR5 ;  /* 0x8000000593887e21 */ /* 0x000fe20008010000 */
[----:B------:R-:W-:-:S03]  /*1650*/  HADD2.F32 R147, -RZ, R143.H1_H1 ;  /* 0x3000008fff937230 */ /* 0x000fc60000004100 */
[----:B------:R-:W-:Y:S01]  /*1660*/  FMUL.FTZ R143, R136, UR16 ;  /* 0x00000010888f7c20 */ /* 0x000fe20008410000 */
[----:B------:R-:W-:Y:S01]  /*1670*/  FMUL.FTZ R136, R51, R139 ;  /* 0x0000008b33887220 */ /* 0x000fe20000410000 */
[----:B------:R0:W-:Y:S01]  /*1680*/  STL [R1+0x50], R206 ;  /* 0x000050ce01007387 */ /* 0x0001e20000100800 */
[----:B------:R-:W-:Y:S01]  /*1690*/  FADD.FTZ R239, R147, R239 ;  /* 0x000000ef93ef7221 */ /* 0x000fe20000010000 */
[-C--:B------:R-:W-:Y:S01]  /*16a0*/  FFMA.FTZ R13, R143, R147.reuse, R13 ;  /* 0x000000938f0d7223 */ /* 0x080fe2000001000d */
[----:B------:R-:W-:Y:S01]  /*16b0*/  FFMA.FTZ R147, R83, R147, R136 ;  /* 0x0000009353937223 */ /* 0x000fe20000010088 */
[----:B0-----:R-:W3:Y:S01]  /*16c0*/  LDL.LU R206, [R1+0x90] ;  /* 0x0000900001ce7983 */ /* 0x001ee20000300800 */
[----:B----4-:R-:W-:Y:S01]  /*16d0*/  FADD.FTZ R148, R148, -UR5 ;  /* 0x8000000594947e21 */ /* 0x010fe20008010000 */
[----:B------:R-:W-:-:S05]  /*16e0*/  FADD.FTZ R205, R139, R205 ;  /* 0x000000cd8bcd7221 */ /* 0x000fca0000010000 */
[----:B------:R0:W-:Y:S01]  /*16f0*/  STL [R1+0x64], R205 ;  /* 0x000064cd01007387 */ /* 0x0001e20000100800 */
[----:B------:R-:W-:-:S03]  /*1700*/  HADD2.F32 R136, -RZ, R152.H0_H0 ;  /* 0x20000098ff887230 */ /* 0x000fc60000004100 */
[----:B0-----:R-:W4:Y:S01]  /*1710*/  LDL.LU R205, [R1+0x80] ;  /* 0x0000800001cd7983 */ /* 0x001f220000300800 */
[----:B------:R-:W-:-:S05]  /*1720*/  FFMA.FTZ R204, R143, R139, R204 ;  /* 0x0000008b8fcc7223 */ /* 0x000fca00000100cc */
[----:B------:R0:W-:Y:S01]  /*1730*/  STL [R1+0x54], R204 ;  /* 0x000054cc01007387 */ /* 0x0001e20000100800 */
[----:B------:R-:W-:Y:S01]  /*1740*/  FADD.FTZ R210, R136, R210 ;  /* 0x000000d288d27221 */ /* 0x000fe20000010000 */
[----:B------:R-:W-:Y:S02]  /*1750*/  FADD.FTZ R149, R149, -UR5 ;  /* 0x8000000595957e21 */ /* 0x000fe40008010000 */
[----:B------:R-:W4:Y:S01]  /*1760*/  LDL.LU R139, [R1+0x94] ;  /* 0x00009400018b7983 */ /* 0x000f220000300800 */
[----:B0-----:R-:W-:Y:S01]  /*1770*/  FMUL.FTZ R204, R148, UR16 ;  /* 0x0000001094cc7c20 */ /* 0x001fe20008410000 */
[----:B------:R-:W-:-:S03]  /*1780*/  HADD2.F32 R148, -RZ, R156.H0_H0 ;  /* 0x2000009cff947230 */ /* 0x000fc60000004100 */
[-C--:B------:R-:W-:Y:S01]  /*1790*/  FFMA.FTZ R209, R204, R136.reuse, R209 ;  /* 0x00000088ccd17223 */ /* 0x080fe200000100d1 */
[----:B------:R-:W-:Y:S01]  /*17a0*/  FMUL.FTZ R136, R44, R136 ;  /* 0x000000882c887220 */ /* 0x000fe20000410000 */
[----:B------:R-:W-:Y:S01]  /*17b0*/  FADD.FTZ R240, R148, R240 ;  /* 0x000000f094f07221 */ /* 0x000fe20000010000 */
[-C--:B------:R-:W-:Y:S02]  /*17c0*/  FFMA.FTZ R14, R204, R148.reuse, R14 ;  /* 0x00000094cc0e7223 */ /* 0x080fe4000001000e */
[----:B------:R-:W-:Y:S01]  /*17d0*/  FFMA.FTZ R148, R76, R148, R136 ;  /* 0x000000944c947223 */ /* 0x000fe20000010088 */
[----:B------:R-:W-:Y:S02]  /*17e0*/  HADD2.F32 R136, -RZ, R152.H1_H1 ;  /* 0x30000098ff887230 */ /* 0x000fe40000004100 */
[----:B------:R-:W-:Y:S01]  /*17f0*/  FMUL.FTZ R149, R149, UR16 ;  /* 0x0000001095957c20 */ /* 0x000fe20008410000 */
[----:B------:R-:W-:Y:S04]  /*1800*/  STL [R1+0x88], R210 ;  /* 0x000088d201007387 */ /* 0x000fe80000100800 */
[----:B------:R-:W4:Y:S04]  /*1810*/  LDL.LU R138, [R1+0x84] ;  /* 0x00008400018a7983 */ /* 0x000f280000300800 */
[----:B------:R-:W-:Y:S01]  /*1820*/  STL [R1+0x78], R209 ;  /* 0x000078d101007387 */ /* 0x000fe20000100800 */
[----:B--2---:R-:W-:-:S05]  /*1830*/  FADD.FTZ R208, R136, R208 ;  /* 0x000000d088d07221 */ /* 0x004fca0000010000 */
[----:B------:R0:W-:Y:S01]  /*1840*/  STL [R1+0x8c], R208 ;  /* 0x00008cd001007387 */ /* 0x0001e20000100800 */
[----:B------:R-:W-:-:S03]  /*1850*/  FFMA.FTZ R207, R149, R136, R207 ;  /* 0x0000008895cf7223 */ /* 0x000fc600000100cf */
[----:B0-----:R-:W2:Y:S04]  /*1860*/  LDL.LU R208, [R1+0xb8] ;  /* 0x0000b80001d07983 */ /* 0x001ea80000300800 */
[----:B------:R0:W-:Y:S04]  /*1870*/  STL [R1+0x7c], R207 ;  /* 0x00007ccf01007387 */ /* 0x0001e80000100800 */
[----:B0-----:R-:W2:Y:S01]  /*1880*/  LDL.LU R207, [R1+0xa0] ;  /* 0x0000a00001cf7983 */ /* 0x001ea20000300800 */
[----:B------:R-:W-:Y:S01]  /*1890*/  FADD.FTZ R238, R201, R238 ;  /* 0x000000eec9ee7221 */ /* 0x000fe20000010000 */
[-C--:B------:R-:W-:Y:S01]  /*18a0*/  FFMA.FTZ R12, R146, R201.reuse, R12 ;  /* 0x000000c9920c7223 */ /* 0x080fe2000001000c */
[----:B------:R-:W-:Y:S01]  /*18b0*/  FFMA.FTZ R201, R82, R201, R137 ;  /* 0x000000c952c97223 */ /* 0x000fe20000010089 */
[----:B------:R-:W-:Y:S01]  /*18c0*/  FMUL.FTZ R137, R45, R136 ;  /* 0x000000882d897220 */ /* 0x000fe20000410000 */
[----:B------:R-:W-:-:S02]  /*18d0*/  HADD2.F32 R136, -RZ, R153.H0_H0 ;  /* 0x20000099ff887230 */ /* 0x000fc40000004100 */
[----:B------:R-:W-:Y:S01]  /*18e0*/  FADD.FTZ R150, R150, -UR5 ;  /* 0x8000000596967e21 */ /* 0x000fe20008010000 */
[----:B------:R-:W-:-:S03]  /*18f0*/  HADD2.F32 R152, -RZ, R156.H1_H1 ;  /* 0x3000009cff987230 */ /* 0x000fc60000004100 */
[----:B------:R-:W-:Y:S01]  /*1900*/  FMUL.FTZ R150, R150, UR16 ;  /* 0x0000001096967c20 */ /* 0x000fe20008410000 */
[----:B------:R-:W-:Y:S02]  /*1910*/  HADD2.F32 R156, -RZ, R157.H0_H0 ;  /* 0x2000009dff9c7230 */ /* 0x000fe40000004100 */
[----:B------:R-:W-:Y:S01]  /*1920*/  FADD.FTZ R151, R151, -UR5 ;  /* 0x8000000597977e21 */ /* 0x000fe20008010000 */
[----:B---3--:R-:W-:Y:S01]  /*1930*/  FADD.FTZ R206, R136, R206 ;  /* 0x000000ce88ce7221 */ /* 0x008fe20000010000 */
[----:B------:R-:W-:-:S04]  /*1940*/  HADD2.F32 R153, -RZ, R153.H1_H1 ;  /* 0x30000099ff997230 */ /* 0x000fc80000004100 */
[----:B------:R0:W-:Y:S01]  /*1950*/  STL [R1+0x90], R206 ;  /* 0x000090ce01007387 */ /* 0x0001e20000100800 */
[----:B------:R-:W-:Y:S01]  /*1960*/  FADD.FTZ R160, R160, -UR5 ;  /* 0x80000005a0a07e21 */ /* 0x000fe20008010000 */
[----:B------:R-:W-:Y:S01]  /*1970*/  FADD.FTZ R242, R156, R242 ;  /* 0x000000f29cf27221 */ /* 0x000fe20000010000 */
[----:B------:R-:W-:Y:S01]  /*1980*/  FFMA.FTZ R16, R150, R156, R16 ;  /* 0x0000009c96107223 */ /* 0x000fe20000010010 */
[----:B------:R-:W-:Y:S01]  /*1990*/  FMUL.FTZ R151, R151, UR16 ;  /* 0x0000001097977c20 */ /* 0x000fe20008410000 */
[----:B0-----:R-:W3:Y:S01]  /*19a0*/  LDL.LU R206, [R1+0xbc] ;  /* 0x0000bc0001ce7983 */ /* 0x001ee20000300800 */
[----:B------:R-:W-:Y:S01]  /*19b0*/  FMUL.FTZ R160, R160, UR16 ;  /* 0x00000010a0a07c20 */ /* 0x000fe20008410000 */
[-C--:B----4-:R-:W-:Y:S01]  /*19c0*/  FFMA.FTZ R205, R150, R136.reuse, R205 ;  /* 0x0000008896cd7223 */ /* 0x090fe200000100cd */
[----:B------:R-:W-:-:S04]  /*19d0*/  FMUL.FTZ R136, R46, R136 ;  /* 0x000000882e887220 */ /* 0x000fc80000410000 */
[----:B------:R-:W-:Y:S01]  /*19e0*/  FFMA.FTZ R156, R78, R156, R136 ;  /* 0x0000009c4e9c7223 */ /* 0x000fe20000010088 */
[----:B------:R-:W-:Y:S01]  /*19f0*/  HADD2.F32 R136, -RZ, R154.H0_H0 ;  /* 0x2000009aff887230 */ /* 0x000fe20000004100 */
[----:B------:R0:W-:Y:S01]  /*1a00*/  STL [R1+0x80], R205 ;  /* 0x000080cd01007387 */ /* 0x0001e20000100800 */
[----:B------:R-:W-:-:S03]  /*1a10*/  FADD.FTZ R139, R153, R139 ;  /* 0x0000008b998b7221 */ /* 0x000fc60000010000 */
[----:B0-----:R-:W4:Y:S04]  /*1a20*/  LDL.LU R205, [R1+0xa4] ;  /* 0x0000a40001cd7983 */ /* 0x001f280000300800 */
[----:B------:R0:W-:Y:S04]  /*1a30*/  STL [R1+0x94], R139 ;  /* 0x0000948b01007387 */ /* 0x0001e80000100800 */
[----:B0-----:R-:W4:Y:S01]  /*1a40*/  LDL.LU R139, [R1+0xc0] ;  /* 0x0000c000018b7983 */ /* 0x001f220000300800 */
[----:B------:R-:W-:-:S05]  /*1a50*/  FFMA.FTZ R138, R151, R153, R138 ;  /* 0x00000099978a7223 */ /* 0x000fca000001008a */
[----:B------:R0:W-:Y:S04]  /*1a60*/  STL [R1+0x84], R138 ;  /* 0x0000848a01007387 */ /* 0x0001e80000100800 */
[----:B0-----:R-:W4:Y:S01]  /*1a70*/  LDL.LU R138, [R1+0xa8] ;  /* 0x0000a800018a7983 */ /* 0x001f220000300800 */
[----:B--2---:R-:W-:Y:S01]  /*1a80*/  FADD.FTZ R208, R136, R208 ;  /* 0x000000d088d07221 */ /* 0x004fe20000010000 */
[----:B------:R-:W-:-:S05]  /*1a90*/  FFMA.FTZ R207, R160, R136, R207 ;  /* 0x00000088a0cf7223 */ /* 0x000fca00000100cf */
[----:B------:R0:W-:Y:S04]  /*1aa0*/  STL [R1+0xa0], R207 ;  /* 0x0000a0cf01007387 */ /* 0x0001e80000100800 */
[----:B0-----:R-:W2:Y:S04]  /*1ab0*/  LDL.LU R207, [R1+0xc4] ;  /* 0x0000c40001cf7983 */ /* 0x001ea80000300800 */
[----:B------:R-:W-:Y:S04]  /*1ac0*/  STL [R1+0xb8], R208 ;  /* 0x0000b8d001007387 */ /* 0x000fe80000100800 */
[----:B------:R-:W2:Y:S01]  /*1ad0*/  LDL.LU R209, [R1+0xac] ;  /* 0x0000ac0001d17983 */ /* 0x000ea20000300800 */
[----:B------:R-:W-:-:S03]  /*1ae0*/  IMAD.WIDE.U32 R168, R3, 0x10, R190 ;  /* 0x0000001003a87825 */ /* 0x000fc600078e00be */
[----:B------:R-:W2:Y:S01]  /*1af0*/  LDL.LU R232, [R1+0xe8] ;  /* 0x0000e80001e87983 */ /* 0x000ea20000300800 */
[----:B------:R-:W-:-:S03]  /*1b00*/  IMAD.WIDE.U32 R176, R3, 0x20, R202 ;  /* 0x0000002003b07825 */ /* 0x000fc600078e00ca */
[----:B------:R-:W2:Y:S04]  /*1b10*/  LDG.E.128 R168, desc[UR10][R168.64] ;  /* 0x0000000aa8a87981 */ /* 0x000ea8000c1e1d00 */
[----:B------:R-:W2:Y:S01]  /*1b20*/  LDG.E.128 R164, desc[UR10][R176.64] ;  /* 0x0000000ab0a47981 */ /* 0x000ea2000c1e1d00 */
[----:B------:R-:W-:Y:S01]  /*1b30*/  FADD.FTZ R241, R152, R241 ;  /* 0x000000f198f17221 */ /* 0x000fe20000010000 */
[-C--:B------:R-:W-:Y:S01]  /*1b40*/  FFMA.FTZ R15, R149, R152.reuse, R15 ;  /* 0x00000098950f7223 */ /* 0x080fe2000001000f */
[----:B------:R-:W-:Y:S01]  /*1b50*/  FFMA.FTZ R152, R77, R152, R137 ;  /* 0x000000984d987223 */ /* 0x000fe20000010089 */
[----:B------:R-:W-:Y:S01]  /*1b60*/  FMUL.FTZ R137, R40, R136 ;  /* 0x0000008828897220 */ /* 0x000fe20000410000 */
[----:B------:R-:W-:-:S04]  /*1b70*/  IMAD.WIDE.U32 R172, R3, 0x10, R188 ;  /* 0x0000001003ac7825 */ /* 0x000fc800078e00bc */
[----:B------:R-:W-:Y:S01]  /*1b80*/  FMUL.FTZ R153, R47, R153 ;  /* 0x000000992f997220 */ /* 0x000fe20000410000 */
[----:B------:R-:W2:Y:S01]  /*1b90*/  LDL.LU R210, [R1+0xb0] ;  /* 0x0000b00001d27983 */ /* 0x000ea20000300800 */
[----:B------:R-:W-:Y:S02]  /*1ba0*/  HADD2.F32 R157, -RZ, R157.H1_H1 ;  /* 0x3000009dff9d7230 */ /* 0x000fe40000004100 */
[----:B------:R-:W-:Y:S02]  /*1bb0*/  HADD2.F32 R136, -RZ, R154.H1_H1 ;  /* 0x3000009aff887230 */ /* 0x000fe40000004100 */
[----:B------:R-:W-:Y:S01]  /*1bc0*/  FADD.FTZ R154, R161, -UR5 ;  /* 0x80000005a19a7e21 */ /* 0x000fe20008010000 */
[----:B------:R-:W2:Y:S01]  /*1bd0*/  LDG.E.128 R172, desc[UR10][R172.64] ;  /* 0x0000000aacac7981 */ /* 0x000ea2000c1e1d00 */
[----:B------:R-:W-:Y:S01]  /*1be0*/  FADD.FTZ R244, R157, R244 ;  /* 0x000000f49df47221 */ /* 0x000fe20000010000 */
[-C--:B------:R-:W-:Y:S01]  /*1bf0*/  FFMA.FTZ R17, R151, R157.reuse, R17 ;  /* 0x0000009d97117223 */ /* 0x080fe20000010011 */
[----:B------:R-:W-:Y:S01]  /*1c00*/  FFMA.FTZ R153, R79, R157, R153 ;  /* 0x0000009d4f997223 */ /* 0x000fe20000010099 */
[----:B---3--:R-:W-:Y:S01]  /*1c10*/  FADD.FTZ R206, R136, R206 ;  /* 0x000000ce88ce7221 */ /* 0x008fe20000010000 */
[----:B------:R-:W-:-:S02]  /*1c20*/  HADD2.F32 R157, -RZ, R158.H0_H0 ;  /* 0x2000009eff9d7230 */ /* 0x000fc40000004100 */
[----:B------:R-:W-:Y:S02]  /*1c30*/  FMUL.FTZ R154, R154, UR16 ;  /* 0x000000109a9a7c20 */ /* 0x000fe40008410000 */
[----:B------:R0:W-:Y:S01]  /*1c40*/  STL [R1+0xbc], R206 ;  /* 0x0000bcce01007387 */ /* 0x0001e20000100800 */
[----:B------:R-:W-:Y:S01]  /*1c50*/  FADD.FTZ R246, R157, R246 ;  /* 0x000000f69df67221 */ /* 0x000fe20000010000 */
[-C--:B------:R-:W-:Y:S01]  /*1c60*/  FFMA.FTZ R18, R160, R157.reuse, R18 ;  /* 0x0000009da0127223 */ /* 0x080fe20000010012 */
[----:B------:R-:W-:Y:S01]  /*1c70*/  FFMA.FTZ R157, R72, R157, R137 ;  /* 0x0000009d489d7223 */ /* 0x000fe20000010089 */
[-C--:B------:R-:W-:Y:S01]  /*1c80*/  FMUL.FTZ R137, R41, R136.reuse ;  /* 0x0000008829897220 */ /* 0x080fe20000410000 */
[----:B------:R-:W-:Y:S01]  /*1c90*/  FADD.FTZ R161, R162, -UR5 ;  /* 0x80000005a2a17e21 */ /* 0x000fe20008010000 */
[----:B0-----:R-:W3:Y:S01]  /*1ca0*/  LDL.LU R206, [R1] ;  /* 0x0000000001ce7983 */ /* 0x001ee20000300800 */
[----:B----4-:R-:W-:Y:S01]  /*1cb0*/  FFMA.FTZ R205, R154, R136, R205 ;  /* 0x000000889acd7223 */ /* 0x010fe200000100cd */
[----:B------:R-:W-:-:S02]  /*1cc0*/  HADD2.F32 R136, -RZ, R155.H0_H0 ;  /* 0x2000009bff887230 */ /* 0x000fc40000004100 */
[----:B------:R-:W-:Y:S01]  /*1cd0*/  FMUL.FTZ R161, R161, UR16 ;  /* 0x00000010a1a17c20 */ /* 0x000fe20008410000 */
[----:B------:R-:W-:Y:S01]  /*1ce0*/  HADD2.F32 R162, -RZ, R155.H1_H1 ;  /* 0x3000009bffa27230 */ /* 0x000fe20000004100 */
[----:B------:R0:W-:Y:S04]  /*1cf0*/  STL [R1+0xa4], R205 ;  /* 0x0000a4cd01007387 */ /* 0x0001e80000100800 */
[----:B------:R-:W4:Y:S01]  /*1d00*/  LDL.LU R216, [R1+0x4] ;  /* 0x0000040001d87983 */ /* 0x000f220000300800 */
[----:B------:R-:W-:-:S03]  /*1d10*/  FADD.FTZ R163, R163, -UR5 ;  /* 0x80000005a3a37e21 */ /* 0x000fc60008010000 */
[----:B------:R-:W4:Y:S01]  /*1d20*/  LDL.LU R215, [R1+0xec] ;  /* 0x0000ec0001d77983 */ /* 0x000f220000300800 */
[----:B------:R-:W-:Y:S01]  /*1d30*/  FADD.FTZ R139, R136, R139 ;  /* 0x0000008b888b7221 */ /* 0x000fe20000010000 */
[----:B0-----:R-:W-:-:S04]  /*1d40*/  HADD2.F32 R205, -RZ, R159.H0_H0 ;  /* 0x2000009fffcd7230 */ /* 0x001fc80000004100 */
[----:B------:R-:W-:Y:S01]  /*1d50*/  STL [R1+0xc0], R139 ;  /* 0x0000c08b01007387 */ /* 0x000fe20000100800 */
[----:B------:R-:W-:-:S03]  /*1d60*/  HADD2.F32 R155, -RZ, R159.H1_H1 ;  /* 0x3000009fff9b7230 */ /* 0x000fc60000004100 */
[----:B------:R-:W4:Y:S01]  /*1d70*/  LDL.LU R208, [R1+0xb4] ;  /* 0x0000b40001d07983 */ /* 0x000f220000300800 */
[----:B------:R-:W-:Y:S01]  /*1d80*/  FFMA.FTZ R138, R161, R136, R138 ;  /* 0x00000088a18a7223 */ /* 0x000fe2000001008a */
[----:B------:R-:W-:-:S04]  /*1d90*/  FMUL.FTZ R159, R163, UR16 ;  /* 0x00000010a39f7c20 */ /* 0x000fc80008410000 */
[----:B------:R-:W-:Y:S01]  /*1da0*/  STL [R1+0xa8], R138 ;  /* 0x0000a88a01007387 */ /* 0x000fe20000100800 */
[----:B------:R-:W-:Y:S02]  /*1db0*/  ISETP.NE.AND.EX P1, PT, RZ, UR21, PT, P1 ;  /* 0x00000015ff007c0c */ /* 0x000fe4000bf25310 */
[----:B------:R-:W-:Y:S01]  /*1dc0*/  IADD3 R2, PT, PT, R5, 0x300, RZ ;  /* 0x0000030005027810 */ /* 0x000fe20007ffe0ff */
[----:B------:R-:W-:-:S04]  /*1dd0*/  @P0 IMAD.WIDE.U32 R182, R3, 0x8, R182 ;  /* 0x0000000803b60825 */ /* 0x000fc800078e00b6 */
[----:B------:R-:W-:Y:S01]  /*1de0*/  @P0 IMAD.WIDE.U32 R180, R2, 0x8, R180 ;  /* 0x0000000802b40825 */ /* 0x000fe200078e00b4 */
[----:B------:R-:W5:Y:S04]  /*1df0*/  @P0 LDG.E.64 R196, desc[UR10][R182.64] ;  /* 0x0000000ab6c40981 */ /* 0x000f68000c1e1b00 */
[----:B------:R0:W5:Y:S01]  /*1e00*/  @P0 LDG.E.64 R198, desc[UR10][R180.64] ;  /* 0x0000000ab4c60981 */ /* 0x000162000c1e1b00 */
[----:B--2---:R-:W-:Y:S01]  /*1e10*/  FADD.FTZ R207, R162, R207 ;  /* 0x000000cfa2cf7221 */ /* 0x004fe20000010000 */
[----:B0-----:R-:W0:Y:S04]  /*1e20*/  @P1 LDC.64 R180, c[0x0][0x438] ;  /* 0x00010e00ffb41b82 */ /* 0x001e280000000a00 */
[----:B------:R1:W-:Y:S01]  /*1e30*/  STL [R1+0xc4], R207 ;  /* 0x0000c4cf01007387 */ /* 0x0003e20000100800 */
[----:B------:R-:W-:-:S03]  /*1e40*/  FFMA.FTZ R209, R159, R162, R209 ;  /* 0x000000a29fd17223 */ /* 0x000fc600000100d1 */
[----:B------:R-:W2:Y:S01]  /*1e50*/  @P1 LDC.64 R182, c[0x0][0x438] ;  /* 0x00010e00ffb61b82 */ /* 0x000ea20000000a00 */
[----:B-1----:R-:W4:Y:S01]  /*1e60*/  LDL.LU R207, [R1+0xf0] ;  /* 0x0000f00001cf7983 */ /* 0x002f220000300800 */
[----:B------:R-:W-:Y:S02]  /*1e70*/  HADD2.F32 R158, -RZ, R158.H1_H1 ;  /* 0x3000009eff9e7230 */ /* 0x000fe40000004100 */
[----:B------:R-:W-:Y:S01]  /*1e80*/  FMUL.FTZ R163, R43, R162 ;  /* 0x000000a22ba37220 */ /* 0x000fe20000410000 */
[----:B------:R-:W-:Y:S01]  /*1e90*/  FADD.FTZ R250, R205, R250 ;  /* 0x000000facdfa7221 */ /* 0x000fe20000010000 */
[----:B------:R-:W4:Y:S01]  /*1ea0*/  LDL.LU R214, [R1+0xc8] ;  /* 0x0000c80001d67983 */ /* 0x000f220000300800 */
[----:B------:R-:W-:Y:S01]  /*1eb0*/  FADD.FTZ R164, R164, -UR5 ;  /* 0x80000005a4a47e21 */ /* 0x000fe20008010000 */
[----:B------:R-:W-:Y:S01]  /*1ec0*/  FFMA.FTZ R20, R161, R205, R20 ;  /* 0x000000cda1147223 */ /* 0x000fe20000010014 */
[----:B------:R-:W-:Y:S01]  /*1ed0*/  FADD.FTZ R251, R155, R251 ;  /* 0x000000fb9bfb7221 */ /* 0x000fe20000010000 */
[----:B------:R1:W-:Y:S01]  /*1ee0*/  STL [R1+0xac], R209 ;  /* 0x0000acd101007387 */ /* 0x0003e20000100800 */
[----:B------:R-:W-:Y:S01]  /*1ef0*/  FFMA.FTZ R21, R159, R155, R21 ;  /* 0x0000009b9f157223 */ /* 0x000fe20000010015 */
[----:B------:R-:W-:Y:S01]  /*1f00*/  FADD.FTZ R165, R165, -UR5 ;  /* 0x80000005a5a57e21 */ /* 0x000fe20008010000 */
[----:B------:R-:W-:-:S04]  /*1f10*/  @P0 IMAD.WIDE.U32 R178, R4, 0x8, R178 ;  /* 0x0000000804b20825 */ /* 0x000fc800078e00b2 */
[----:B------:R-:W-:Y:S01]  /*1f20*/  FADD.FTZ R166, R166, -UR5 ;  /* 0x80000005a6a67e21 */ /* 0x000fe20008010000 */
[----:B------:R-:W4:Y:S01]  /*1f30*/  @P1 LDC.64 R184, c[0x0][0x438] ;  /* 0x00010e00ffb81b82 */ /* 0x000f220000000a00 */
[----:B-1----:R-:W4:Y:S01]  /*1f40*/  LDL.LU R209, [R1+0x8] ;  /* 0x0000080001d17983 */ /* 0x002f220000300800 */
[----:B------:R-:W-:Y:S02]  /*1f50*/  HADD2.F32 R162, -RZ, R168.H0_H0 ;  /* 0x200000a8ffa27230 */ /* 0x000fe40000004100 */
[----:B------:R-:W-:Y:S01]  /*1f60*/  FADD.FTZ R247, R158, R247 ;  /* 0x000000f79ef77221 */ /* 0x000fe20000010000 */
[-C--:B------:R-:W-:Y:S01]  /*1f70*/  FFMA.FTZ R19, R154, R158.reuse, R19 ;  /* 0x0000009e9a137223 */ /* 0x080fe20000010013 */
[----:B------:R-:W-:Y:S01]  /*1f80*/  FFMA.FTZ R158, R73, R158, R137 ;  /* 0x0000009e499e7223 */ /* 0x000fe20000010089 */
[----:B0-----:R-:W-:-:S04]  /*1f90*/  @P1 IMAD.WIDE.U32 R180, R4, 0x20, R180 ;  /* 0x0000002004b41825 */ /* 0x001fc800078e00b4 */
[----:B------:R-:W-:Y:S01]  /*1fa0*/  FMUL.FTZ R137, R42, R136 ;  /* 0x000000882a897220 */ /* 0x000fe20000410000 */
[----:B------:R-:W-:Y:S01]  /*1fb0*/  FADD.FTZ R232, R162, R232 ;  /* 0x000000e8a2e87221 */ /* 0x000fe20000010000 */
[----:B--2---:R-:W-:Y:S01]  /*1fc0*/  @P1 IMAD.WIDE.U32 R182, R3, 0x20, R182 ;  /* 0x0000002003b61825 */ /* 0x004fe200078e00b6 */
[----:B------:R-:W5:Y:S03]  /*1fd0*/  @P1 LDG.E.128 R96, desc[UR10][R180.64] ;  /* 0x0000000ab4601981 */ /* 0x000f66000c1e1d00 */
[----:B------:R-:W-:Y:S01]  /*1fe0*/  IMAD.WIDE.U32 R202, R2, 0x20, R202 ;  /* 0x0000002002ca7825 */ /* 0x000fe200078e00ca */
[----:B------:R-:W5:Y:S03]  /*1ff0*/  @P1 LDG.E.128 R100, desc[UR10][R180.64+0x10] ;  /* 0x0000100ab4641981 */ /* 0x000f66000c1e1d00 */
[----:B------:R-:W-:Y:S01]  /*2000*/  FFMA.FTZ R205, R74, R205, R137 ;  /* 0x000000cd4acd7223 */ /* 0x000fe20000010089 */
[----:B------:R-:W5:Y:S04]  /*2010*/  @P1 LDG.E.128 R104, desc[UR10][R182.64] ;  /* 0x0000000ab6681981 */ /* 0x000f68000c1e1d00 */
[----:B------:R-:W5:Y:S04]  /*2020*/  @P1 LDG.E.128 R108, desc[UR10][R182.64+0x10] ;  /* 0x0000100ab66c1981 */ /* 0x000f68000c1e1d00 */
[----:B------:R-:W2:Y:S04]  /*2030*/  LDG.E.128 R136, desc[UR10][R202.64+0x10] ;  /* 0x0000100aca887981 */ /* 0x000ea8000c1e1d00 */
[----:B------:R-:W-:Y:S04]  /*2040*/  STL [R1+0xe8], R232 ;  /* 0x0000e8e801007387 */ /* 0x000fe80000100800 */
[----:B------:R0:W2:Y:S01]  /*2050*/  LDG.E.128 R180, desc[UR10][R202.64] ;  /* 0x0000000acab47981 */ /* 0x0000a2000c1e1d00 */
[----:B------:R-:W-:-:S03]  /*2060*/  FFMA.FTZ R155, R75, R155, R163 ;  /* 0x0000009b4b9b7223 */ /* 0x000fc600000100a3 */
[----:B------:R-:W5:Y:S01]  /*2070*/  @P0 LDG.E.64 R194, desc[UR10][R178.64] ;  /* 0x0000000ab2c20981 */ /* 0x000f62000c1e1b00 */
[----:B0-----:R-:W-:-:S03]  /*2080*/  FMUL.FTZ R203, R164, UR16 ;  /* 0x00000010a4cb7c20 */ /* 0x001fc60008410000 */
[----:B------:R-:W2:Y:S01]  /*2090*/  LDL.LU R164, [R1+0xf4] ;  /* 0x0000f40001a47983 */ /* 0x000ea20000300800 */
[----:B------:R-:W-:Y:S02]  /*20a0*/  HADD2.F32 R202, -RZ, R172.H0_H0 ;  /* 0x200000acffca7230 */ /* 0x000fe40000004100 */
[-C--:B------:R-:W-:Y:S01]  /*20b0*/  FFMA.FTZ R210, R203, R162.reuse, R210 ;  /* 0x000000a2cbd27223 */ /* 0x080fe200000100d2 */
[----:B------:R-:W-:Y:S01]  /*20c0*/  FMUL.FTZ R162, R36, R162 ;  /* 0x000000a224a27220 */ /* 0x000fe20000410000 */
[----:B------:R-:W-:Y:S01]  /*20d0*/  HADD2.F32 R168, -RZ, R168.H1_H1 ;  /* 0x300000a8ffa87230 */ /* 0x000fe20000004100 */
[----:B------:R-:W2:Y:S01]  /*20e0*/  LDG.E.128 R176, desc[UR10][R176.64+0x10] ;  /* 0x0000100ab0b07981 */ /* 0x000ea2000c1e1d00 */
[----:B---3--:R-:W-:-:S03]  /*20f0*/  FADD.FTZ R206, R202, R206 ;  /* 0x000000cecace7221 */ /* 0x008fc60000010000 */
[----:B------:R0:W-:Y:S01]  /*2100*/  STL [R1+0xb0], R210 ;  /* 0x0000b0d201007387 */ /* 0x0001e20000100800 */
[-C--:B------:R-:W-:Y:S01]  /*2110*/  FFMA.FTZ R22, R203, R202.reuse, R22 ;  /* 0x000000cacb167223 */ /* 0x080fe20000010016 */
[----:B------:R-:W-:Y:S02]  /*2120*/  HADD2.F32 R172, -RZ, R172.H1_H1 ;  /* 0x300000acffac7230 */ /* 0x000fe40000004100 */
[----:B------:R-:W-:Y:S01]  /*2130*/  FFMA.FTZ R202, R68, R202, R162 ;  /* 0x000000ca44ca7223 */ /* 0x000fe200000100a2 */
[----:B------:R-:W-:Y:S01]  /*2140*/  FMUL.FTZ R162, R37, R168 ;  /* 0x000000a825a27220 */ /* 0x000fe20000410000 */
[----:B0-----:R-:W3:Y:S04]  /*2150*/  LDL.LU R210, [R1+0xcc] ;  /* 0x0000cc0001d27983 */ /* 0x001ee80000300800 */
[----:B------:R-:W3:Y:S04]  /*2160*/  LDL.LU R163, [R1+0xc] ;  /* 0x00000c0001a37983 */ /* 0x000ee80000300800 */
[----:B------:R0:W-:Y:S01]  /*2170*/  STL [R1], R206 ;  /* 0x000000ce01007387 */ /* 0x0001e20000100800 */
[----:B----4-:R-:W-:Y:S01]  /*2180*/  FADD.FTZ R216, R172, R216 ;  /* 0x000000d8acd87221 */ /* 0x010fe20000010000 */
[----:B------:R-:W-:Y:S01]  /*2190*/  FADD.FTZ R215, R168, R215 ;  /* 0x000000d7a8d77221 */ /* 0x000fe20000010000 */
[----:B0-----:R-:W-:-:S04]  /*21a0*/  FMUL.FTZ R206, R165, UR16 ;  /* 0x00000010a5ce7c20 */ /* 0x001fc80008410000 */
[CC--:B------:R-:W-:Y:S01]  /*21b0*/  FFMA.FTZ R211, R206.reuse, R172.reuse, R211 ;  /* 0x000000acced37223 */ /* 0x0c0fe200000100d3 */
[----:B------:R-:W-:Y:S01]  /*21c0*/  FFMA.FTZ R172, R69, R172, R162 ;  /* 0x000000ac45ac7223 */ /* 0x000fe200000100a2 */
[----:B------:R-:W-:Y:S02]  /*21d0*/  HADD2.F32 R162, -RZ, R169.H0_H0 ;  /* 0x200000a9ffa27230 */ /* 0x000fe40000004100 */
[----:B------:R-:W-:Y:S01]  /*21e0*/  FFMA.FTZ R208, R206, R168, R208 ;  /* 0x000000a8ced07223 */ /* 0x000fe200000100d0 */
[----:B------:R-:W-:Y:S04]  /*21f0*/  STL [R1+0x4], R216 ;  /* 0x000004d801007387 */ /* 0x000fe80000100800 */
[----:B------:R-:W4:Y:S04]  /*2200*/  LDL.LU R233, [R1+0x10] ;  /* 0x0000100001e97983 */ /* 0x000f280000300800 */
[----:B------:R-:W-:Y:S04]  /*2210*/  STL [R1+0xec], R215 ;  /* 0x0000ecd701007387 */ /* 0x000fe80000100800 */
[----:B------:R0:W-:Y:S04]  /*2220*/  STL [R1+0xb4], R208 ;  /* 0x0000b4d001007387 */ /* 0x0001e80000100800 */
[----:B------:R-:W4:Y:S04]  /*2230*/  LDL.LU R232, [R1+0x110] ;  /* 0x0001100001e87983 */ /* 0x000f280000300800 */
[----:B------:R-:W4:Y:S01]  /*2240*/  LDL.LU R168, [R1+0xd0] ;  /* 0x0000d00001a87983 */ /* 0x000f220000300800 */
[----:B0-----:R-:W-:Y:S01]  /*2250*/  FMUL.FTZ R208, R166, UR16 ;  /* 0x00000010a6d07c20 */ /* 0x001fe20008410000 */
[----:B------:R-:W-:-:S05]  /*2260*/  FADD.FTZ R207, R162, R207 ;  /* 0x000000cfa2cf7221 */ /* 0x000fca0000010000 */
[----:B------:R0:W-:Y:S01]  /*2270*/  STL [R1+0xf0], R207 ;  /* 0x0000f0cf01007387 */ /* 0x0001e20000100800 */
[----:B------:R-:W-:-:S03]  /*2280*/  FFMA.FTZ R214, R208, R162, R214 ;  /* 0x000000a2d0d67223 */ /* 0x000fc600000100d6 */
[----:B------:R-:W4:Y:S01]  /*2290*/  LDL.LU R166, [R1+0x14] ;  /* 0x0000140001a67983 */ /* 0x000f220000300800 */
[----:B0-----:R-:W-:-:S03]  /*22a0*/  HADD2.F32 R207, -RZ, R173.H0_H0 ;  /* 0x200000adffcf7230 */ /* 0x001fc60000004100 */
[----:B------:R-:W-:Y:S02]  /*22b0*/  STL [R1+0xc8], R214 ;  /* 0x0000c8d601007387 */ /* 0x000fe40000100800 */
[----:B------:R-:W-:-:S05]  /*22c0*/  FADD.FTZ R209, R207, R209 ;  /* 0x000000d1cfd17221 */ /* 0x000fca0000010000 */
[----:B------:R-:W-:Y:S04]  /*22d0*/  STL [R1+0x8], R209 ;  /* 0x000008d101007387 */ /* 0x000fe80000100800 */
[----:B------:R-:W4:Y:S01]  /*22e0*/  LDL.LU R165, [R1+0x114] ;  /* 0x0001140001a57983 */ /* 0x000f220000300800 */
[----:B------:R-:W-:-:S05]  /*22f0*/  HADD2.F32 R169, -RZ, R169.H1_H1 ;  /* 0x300000a9ffa97230 */ /* 0x000fca0000004100 */
[----:B--2---:R-:W-:-:S05]  /*2300*/  FADD.FTZ R164, R169, R164 ;  /* 0x000000a4a9a47221 */ /* 0x004fca0000010000 */
[----:B------:R0:W-:Y:S04]  /*2310*/  STL [R1+0xf4], R164 ;  /* 0x0000f4a401007387 */ /* 0x0001e80000100800 */
[----:B0-----:R-:W2:Y:S01]  /*2320*/  LDL.LU R164, [R1+0xd4] ;  /* 0x0000d40001a47983 */ /* 0x001ea20000300800 */
[----:B------:R-:W-:-:S04]  /*2330*/  @P1 IMAD.WIDE.U32 R184, R5, 0x20, R184 ;  /* 0x0000002005b81825 */ /* 0x000fc800078e00b8 */
[----:B------:R-:W-:Y:S01]  /*2340*/  FADD.FTZ R167, R167, -UR5 ;  /* 0x80000005a7a77e21 */ /* 0x000fe20008010000 */
[----:B------:R-:W-:Y:S01]  /*2350*/  FMUL.FTZ R162, R38, R162 ;  /* 0x000000a226a27220 */ /* 0x000fe20000410000 */
[----:B------:R-:W2:Y:S04]  /*2360*/  LDL.LU R216, [R1+0x38] ;  /* 0x0000380001d87983 */ /* 0x000ea80000300800 */
[----:B------:R-:W5:Y:S04]  /*2370*/  @P1 LDG.E.128 R88, desc[UR10][R184.64] ;  /* 0x0000000ab8581981 */ /* 0x000f68000c1e1d00 */
[----:B------:R0:W5:Y:S01]  /*2380*/  @P1 LDG.E.128 R92, desc[UR10][R184.64+0x10] ;  /* 0x0000100ab85c1981 */ /* 0x000162000c1e1d00 */
[----:B------:R-:W-:Y:S01]  /*2390*/  FMUL.FTZ R209, R167, UR16 ;  /* 0x00000010a7d17c20 */ /* 0x000fe20008410000 */
[----:B0-----:R-:W0:Y:S03]  /*23a0*/  @P1 LDC.64 R184, c[0x0][0x438] ;  /* 0x00010e00ffb81b82 */ /* 0x001e260000000a00 */
[----:B---3--:R-:W-:Y:S01]  /*23b0*/  FFMA.FTZ R210, R209, R169, R210 ;  /* 0x000000a9d1d27223 */ /* 0x008fe200000100d2 */
[----:B------:R-:W-:-:S02]  /*23c0*/  HADD2.F32 R173, -RZ, R173.H1_H1 ;  /* 0x300000adffad7230 */ /* 0x000fc40000004100 */
[-C--:B------:R-:W-:Y:S02]  /*23d0*/  FFMA.FTZ R212, R208, R207.reuse, R212 ;  /* 0x000000cfd0d47223 */ /* 0x080fe400000100d4 */
[----:B------:R1:W-:Y:S01]  /*23e0*/  STL [R1+0xcc], R210 ;  /* 0x0000ccd201007387 */ /* 0x0003e20000100800 */
[----:B------:R-:W-:Y:S01]  /*23f0*/  FFMA.FTZ R207, R70, R207, R162 ;  /* 0x000000cf46cf7223 */ /* 0x000fe200000100a2 */
[----:B------:R-:W-:Y:S01]  /*2400*/  FADD.FTZ R163, R173, R163 ;  /* 0x000000a3ada37221 */ /* 0x000fe20000010000 */
[----:B------:R-:W-:Y:S01]  /*2410*/  HADD2.F32 R162, -RZ, R170.H0_H0 ;  /* 0x200000aaffa27230 */ /* 0x000fe20000004100 */
[----:B------:R-:W3:Y:S01]  /*2420*/  LDL.LU R215, [R1+0x118] ;  /* 0x0001180001d77983 */ /* 0x000ee20000300800 */
[----:B------:R-:W-:-:S03]  /*2430*/  FMUL.FTZ R169, R39, R169 ;  /* 0x000000a927a97220 */ /* 0x000fc60000410000 */
[----:B------:R-:W3:Y:S01]  /*2440*/  LDL.LU R214, [R1+0xd8] ;  /* 0x0000d80001d67983 */ /* 0x000ee20000300800 */
[----:B-1----:R-:W-:Y:S01]  /*2450*/  FADD.FTZ R210, R176, -UR5 ;  /* 0x80000005b0d27e21 */ /* 0x002fe20008010000 */
[----:B------:R-:W-:-:S03]  /*2460*/  HADD2.F32 R176, -RZ, R174.H0_H0 ;  /* 0x200000aeffb07230 */ /* 0x000fc60000004100 */
[----:B------:R-:W-:Y:S02]  /*2470*/  FMUL.FTZ R210, R210, UR16 ;  /* 0x00000010d2d27c20 */ /* 0x000fe40008410000 */
[----:B----4-:R-:W-:Y:S01]  /*2480*/  FADD.FTZ R233, R176, R233 ;  /* 0x000000e9b0e97221 */ /* 0x010fe20000010000 */
[----:B0-----:R-:W-:Y:S01]  /*2490*/  @P1 IMAD.WIDE.U32 R184, R2, 0x20, R184 ;  /* 0x0000002002b81825 */ /* 0x001fe200078e00b8 */
[----:B------:R0:W-:Y:S03]  /*24a0*/  STL [R1+0xc], R163 ;  /* 0x00000ca301007387 */ /* 0x0001e60000100800 */
[----:B------:R-:W-:Y:S01]  /*24b0*/  FADD.FTZ R232, R162, R232 ;  /* 0x000000e8a2e87221 */ /* 0x000fe20000010000 */
[-C--:B------:R-:W-:Y:S01]  /*24c0*/  FFMA.FTZ R213, R209, R173.reuse, R213 ;  /* 0x000000add1d57223 */ /* 0x080fe200000100d5 */
[----:B------:R-:W-:Y:S01]  /*24d0*/  FFMA.FTZ R168, R210, R162, R168 ;  /* 0x000000a2d2a87223 */ /* 0x000fe200000100a8 */
[----:B------:R-:W5:Y:S01]  /*24e0*/  @P1 LDG.E.128 R112, desc[UR10][R184.64] ;  /* 0x0000000ab8701981 */ /* 0x000f62000c1e1d00 */
[----:B------:R-:W-:-:S03]  /*24f0*/  FFMA.FTZ R173, R71, R173, R169 ;  /* 0x000000ad47ad7223 */ /* 0x000fc600000100a9 */
[----:B------:R1:W5:Y:S01]  /*2500*/  @P1 LDG.E.128 R116, desc[UR10][R184.64+0x10] ;  /* 0x0000100ab8741981 */ /* 0x000362000c1e1d00 */
[----:B0-----:R-:W-:Y:S01]  /*2510*/  FMUL.FTZ R163, R32, R162 ;  /* 0x000000a220a37220 */ /* 0x001fe20000410000 */
[----:B------:R-:W-:Y:S02]  /*2520*/  HADD2.F32 R162, -RZ, R170.H1_H1 ;  /* 0x300000aaffa27230 */ /* 0x000fe40000004100 */
[----:B------:R-:W-:Y:S01]  /*2530*/  STL [R1+0x10], R233 ;  /* 0x000010e901007387 */ /* 0x000fe20000100800 */
[----:B------:R-:W-:-:S03]  /*2540*/  HADD2.F32 R170, -RZ, R174.H1_H1 ;  /* 0x300000aeffaa7230 */ /* 0x000fc60000004100 */
[----:B------:R-:W4:Y:S01]  /*2550*/  LDL.LU R169, [R1+0x3c] ;  /* 0x00003c0001a97983 */ /* 0x000f220000300800 */
[----:B-1----:R-:W-:-:S03]  /*2560*/  IMAD.WIDE.U32 R184, R2, 0x10, R190 ;  /* 0x0000001002b87825 */ /* 0x002fc600078e00be */
[----:B------:R-:W-:Y:S04]  /*2570*/  STL [R1+0x110], R232 ;  /* 0x000110e801007387 */ /* 0x000fe80000100800 */
[----:B------:R0:W-:Y:S04]  /*2580*/  STL [R1+0xd0], R168 ;  /* 0x0000d0a801007387 */ /* 0x0001e80000100800 */
[----:B------:R-:W4:Y:S04]  /*2590*/  LDG.E.128 R184, desc[UR10][R184.64] ;  /* 0x0000000ab8b87981 */ /* 0x000f28000c1e1d00 */
[----:B0-----:R-:W4:Y:S04]  /*25a0*/  LDL.LU R168, [R1+0x11c] ;  /* 0x00011c0001a87983 */ /* 0x001f280000300800 */
[----:B------:R-:W4:Y:S01]  /*25b0*/  LDL.LU R167, [R1+0xdc] ;  /* 0x0000dc0001a77983 */ /* 0x000f220000300800 */
[----:B------:R-:W-:-:S05]  /*25c0*/  FADD.FTZ R166, R170, R166 ;  /* 0x000000a6aaa67221 */ /* 0x000fca0000010000 */
[----:B------:R0:W-:Y:S04]  /*25d0*/  STL [R1+0x14], R166 ;  /* 0x000014a601007387 */ /* 0x0001e80000100800 */
[----:B0-----:R-:W4:Y:S01]  /*25e0*/  LDL.LU R166, [R1+0x120] ;  /* 0x0001200001a67983 */ /* 0x001f220000300800 */
[----:B------:R-:W-:-:S05]  /*25f0*/  FADD.FTZ R165, R162, R165 ;  /* 0x000000a5a2a57221 */ /* 0x000fca0000010000 */
[----:B------:R0:W-:Y:S04]  /*2600*/  STL [R1+0x114], R165 ;  /* 0x000114a501007387 */ /* 0x0001e80000100800 */
[----:B0-----:R-:W4:Y:S01]  /*2610*/  LDL.LU R165, [R1+0xe0] ;  /* 0x0000e00001a57983 */ /* 0x001f220000300800 */
[----:B------:R-:W-:Y:S01]  /*2620*/  FADD.FTZ R177, R177, -UR5 ;  /* 0x80000005b1b17e21 */ /* 0x000fe20008010000 */
[----:B------:R-:W-:-:S04]  /*2630*/  IMAD.WIDE.U32 R188, R2, 0x10, R188 ;  /* 0x0000001002bc7825 */ /* 0x000fc800078e00bc */
[----:B------:R-:W-:Y:S02]  /*2640*/  FMUL.FTZ R174, R177, UR16 ;  /* 0x00000010b1ae7c20 */ /* 0x000fe40008410000 */
[----:B------:R-:W4:Y:S02]  /*2650*/  LDG.E.128 R188, desc[UR10][R188.64] ;  /* 0x0000000abcbc7981 */ /* 0x000f24000c1e1d00 */
[----:B--2---:R-:W-:-:S05]  /*2660*/  FFMA.FTZ R164, R174, R162, R164 ;  /* 0x000000a2aea47223 */ /* 0x004fca00000100a4 */
[----:B------:R0:W-:Y:S04]  /*2670*/  STL [R1+0xd4], R164 ;  /* 0x0000d4a401007387 */ /* 0x0001e80000100800 */
[----:B0-----:R-:W2:Y:S01]  /*2680*/  LDL.LU R164, [R1+0x40] ;  /* 0x0000400001a47983 */ /* 0x001ea20000300800 */
[-C--:B------:R-:W-:Y:S01]  /*2690*/  FFMA.FTZ R217, R210, R176.reuse, R217 ;  /* 0x000000b0d2d97223 */ /* 0x080fe200000100d9 */
[----:B------:R-:W-:Y:S01]  /*26a0*/  FADD.FTZ R178, R178, -UR5 ;  /* 0x80000005b2b27e21 */ /* 0x000fe20008010000 */
[----:B------:R-:W-:Y:S01]  /*26b0*/  FFMA.FTZ R176, R64, R176, R163 ;  /* 0x000000b040b07223 */ /* 0x000fe200000100a3 */
[----:B------:R-:W-:Y:S01]  /*26c0*/  FMUL.FTZ R163, R33, R162 ;  /* 0x000000a221a37220 */ /* 0x000fe20000410000 */
[----:B------:R-:W-:Y:S02]  /*26d0*/  HADD2.F32 R162, -RZ, R171.H0_H0 ;  /* 0x200000abffa27230 */ /* 0x000fe40000004100 */
[----:B------:R-:W-:Y:S01]  /*26e0*/  FMUL.FTZ R178, R178, UR16 ;  /* 0x00000010b2b27c20 */ /* 0x000fe20008410000 */
[-C--:B------:R-:W-:Y:S01]  /*26f0*/  FFMA.FTZ R218, R174, R170.reuse, R218 ;  /* 0x000000aaaeda7223 */ /* 0x080fe200000100da */
[----:B------:R-:W-:Y:S01]  /*2700*/  FFMA.FTZ R170, R65, R170, R163 ;  /* 0x000000aa41aa7223 */ /* 0x000fe200000100a3 */
[----:B------:R-:W-:-:S02]  /*2710*/  HADD2.F32 R177, -RZ, R175.H0_H0 ;  /* 0x200000afffb17230 */ /* 0x000fc40000004100 */
[-C--:B------:R-:W-:Y:S01]  /*2720*/  FMUL.FTZ R163, R34, R162.reuse ;  /* 0x000000a222a37220 */ /* 0x080fe20000410000 */
[----:B------:R-:W-:Y:S02]  /*2730*/  HADD2.F32 R175, -RZ, R175.H1_H1 ;  /* 0x300000afffaf7230 */ /* 0x000fe40000004100 */
[----:B---3--:R-:W-:Y:S01]  /*2740*/  FADD.FTZ R215, R162, R215 ;  /* 0x000000d7a2d77221 */ /* 0x008fe20000010000 */
[C---:B------:R-:W-:Y:S01]  /*2750*/  FFMA.FTZ R214, R178.reuse, R162, R214 ;  /* 0x000000a2b2d67223 */ /* 0x040fe200000100d6 */
[----:B------:R-:W-:Y:S02]  /*2760*/  HADD2.F32 R162, -RZ, R171.H1_H1 ;  /* 0x300000abffa27230 */ /* 0x000fe40000004100 */
[----:B------:R-:W-:Y:S01]  /*2770*/  FADD.FTZ R171, R179, -UR5 ;  /* 0x80000005b3ab7e21 */ /* 0x000fe20008010000 */
[----:B------:R-:W-:Y:S01]  /*2780*/  FADD.FTZ R216, R177, R216 ;  /* 0x000000d8b1d87221 */ /* 0x000fe20000010000 */
[-C--:B------:R-:W-:Y:S02]  /*2790*/  FFMA.FTZ R219, R178, R177.reuse, R219 ;  /* 0x000000b1b2db7223 */ /* 0x080fe400000100db */
[----:B------:R-:W-:Y:S01]  /*27a0*/  FMUL.FTZ R171, R171, UR16 ;  /* 0x00000010abab7c20 */ /* 0x000fe20008410000 */
[----:B------:R-:W-:Y:S01]  /*27b0*/  FFMA.FTZ R177, R66, R177, R163 ;  /* 0x000000b142b17223 */ /* 0x000fe200000100a3 */
[----:B------:R0:W-:Y:S01]  /*27c0*/  STL [R1+0x38], R216 ;  /* 0x000038d801007387 */ /* 0x0001e20000100800 */
[----:B------:R-:W-:Y:S01]  /*27d0*/  FMUL.FTZ R163, R35, R162 ;  /* 0x000000a223a37220 */ /* 0x000fe20000410000 */
[----:B------:R-:W-:-:S04]  /*27e0*/  FADD.FTZ R180, R180, -UR5 ;  /* 0x80000005b4b47e21 */ /* 0x000fc80008010000 */
[----:B------:R-:W-:Y:S01]  /*27f0*/  FMUL.FTZ R180, R180, UR16 ;  /* 0x00000010b4b47c20 */ /* 0x000fe20008410000 */
[----:B0-----:R-:W3:Y:S04]  /*2800*/  LDL.LU R216, [R1+0x44] ;  /* 0x0000440001d87983 */ /* 0x001ee80000300800 */
[----:B------:R0:W-:Y:S01]  /*2810*/  STL [R1+0x118], R215 ;  /* 0x000118d701007387 */ /* 0x0001e20000100800 */
[----:B----4-:R-:W-:-:S03]  /*2820*/  FADD.FTZ R169, R175, R169 ;  /* 0x000000a9afa97221 */ /* 0x010fc60000010000 */
[----:B0-----:R-:W4:Y:S04]  /*2830*/  LDL.LU R215, [R1+0x124] ;  /* 0x0001240001d77983 */ /* 0x001f280000300800 */
[----:B------:R0:W-:Y:S01]  /*2840*/  STL [R1+0xd8], R214 ;  /* 0x0000d8d601007387 */ /* 0x0001e20000100800 */
[----:B------:R-:W-:-:S03]  /*2850*/  FADD.FTZ R168, R162, R168 ;  /* 0x000000a8a2a87221 */ /* 0x000fc60000010000 */
[----:B0-----:R-:W4:Y:S01]  /*2860*/  LDL.LU R214, [R1+0xe4] ;  /* 0x0000e40001d67983 */ /* 0x001f220000300800 */
[----:B------:R-:W-:Y:S01]  /*2870*/  FFMA.FTZ R167, R171, R162, R167 ;  /* 0x000000a2aba77223 */ /* 0x000fe200000100a7 */
[----:B------:R-:W-:Y:S02]  /*2880*/  HADD2.F32 R162, -RZ, R184.H0_H0 ;  /* 0x200000b8ffa27230 */ /* 0x000fe40000004100 */
[----:B------:R0:W-:Y:S04]  /*2890*/  STL [R1+0x3c], R169 ;  /* 0x00003ca901007387 */ /* 0x0001e80000100800 */
[----:B0-----:R-:W4:Y:S04]  /*28a0*/  LDL.LU R169, [R1+0x128] ;  /* 0x0001280001a97983 */ /* 0x001f280000300800 */
[----:B------:R0:W-:Y:S04]  /*28b0*/  STL [R1+0x11c], R168 ;  /* 0x00011ca801007387 */ /* 0x0001e80000100800 */
[----:B0-----:R-:W4:Y:S04]  /*28c0*/  LDL.LU R168, [R1+0xf8] ;  /* 0x0000f80001a87983 */ /* 0x001f280000300800 */
[----:B------:R0:W-:Y:S04]  /*28d0*/  STL [R1+0xdc], R167 ;  /* 0x0000dca701007387 */ /* 0x0001e80000100800 */
[----:B0-----:R-:W4:Y:S01]  /*28e0*/  LDL.LU R167, [R1+0x68] ;  /* 0x0000680001a77983 */ /* 0x001f220000300800 */
[----:B------:R-:W-:-:S05]  /*28f0*/  FADD.FTZ R166, R162, R166 ;  /* 0x000000a6a2a67221 */ /* 0x000fca0000010000 */
[----:B------:R0:W-:Y:S04]  /*2900*/  STL [R1+0x120], R166 ;  /* 0x000120a601007387 */ /* 0x0001e80000100800 */
[----:B0-----:R-:W4:Y:S01]  /*2910*/  LDL.LU R166, [R1+0x12c] ;  /* 0x00012c0001a67983 */ /* 0x001f220000300800 */
[----:B------:R-:W-:-:S05]  /*2920*/  FFMA.FTZ R165, R180, R162, R165 ;  /* 0x000000a2b4a57223 */ /* 0x000fca00000100a5 */
[----:B------:R0:W-:Y:S04]  /*2930*/  STL [R1+0xe0], R165 ;  /* 0x0000e0a501007387 */ /* 0x0001e80000100800 */
[----:B0-----:R-:W4:Y:S01]  /*2940*/  LDL.LU R165, [R1+0xfc] ;  /* 0x0000fc0001a57983 */ /* 0x001f220000300800 */
[----:B------:R-:W-:-:S05]  /*2950*/  HADD2.F32 R179, -RZ, R188.H0_H0 ;  /* 0x200000bcffb37230 */ /* 0x000fca0000004100 */
[----:B--2---:R-:W-:-:S05]  /*2960*/  FADD.FTZ R164, R179, R164 ;  /* 0x000000a4b3a47221 */ /* 0x004fca0000010000 */
[----:B------:R0:W-:Y:S04]  /*2970*/  STL [R1+0x40], R164 ;  /* 0x000040a401007387 */ /* 0x0001e80000100800 */
[----:B0-----:R-:W2:Y:S01]  /*2980*/  LDL.LU R164, [R1+0x6c] ;  /* 0x00006c0001a47983 */ /* 0x001ea20000300800 */
[----:B------:R-:W-:Y:S01]  /*2990*/  FMUL.FTZ R162, R28, R162 ;  /* 0x000000a21ca27220 */ /* 0x000fe20000410000 */
[-C--:B------:R-:W-:Y:S01]  /*29a0*/  FFMA.FTZ R221, R180, R179.reuse, R221 ;  /* 0x000000b3b4dd7223 */ /* 0x080fe200000100dd */
[----:B------:R-:W-:Y:S02]  /*29b0*/  FADD.FTZ R181, R181, -UR5 ;  /* 0x80000005b5b57e21 */ /* 0x000fe40008010000 */
[----:B------:R-:W-:Y:S01]  /*29c0*/  FFMA.FTZ R179, R60, R179, R162 ;  /* 0x000000b33cb37223 */ /* 0x000fe200000100a2 */
[----:B------:R-:W-:-:S02]  /*29d0*/  HADD2.F32 R162, -RZ, R184.H1_H1 ;  /* 0x300000b8ffa27230 */ /* 0x000fc40000004100 */
[-C--:B------:R-:W-:Y:S01]  /*29e0*/  FFMA.FTZ R220, R171, R175.reuse, R220 ;  /* 0x000000afabdc7223 */ /* 0x080fe200000100dc */
[----:B------:R-:W-:Y:S02]  /*29f0*/  HADD2.F32 R184, -RZ, R188.H1_H1 ;  /* 0x300000bcffb87230 */ /* 0x000fe40000004100 */
[----:B------:R-:W-:Y:S01]  /*2a00*/  FFMA.FTZ R175, R67, R175, R163 ;  /* 0x000000af43af7223 */ /* 0x000fe200000100a3 */
[----:B------:R-:W-:Y:S01]  /*2a10*/  FMUL.FTZ R181, R181, UR16 ;  /* 0x00000010b5b57c20 */ /* 0x000fe20008410000 */
[----:B------:R-:W-:Y:S01]  /*2a20*/  FMUL.FTZ R163, R29, R162 ;  /* 0x000000a21da37220 */ /* 0x000fe20000410000 */
[----:B------:R-:W-:Y:S02]  /*2a30*/  FADD.FTZ R182, R182, -UR5 ;  /* 0x80000005b6b67e21 */ /* 0x000fe40008010000 */
[----:B------:R-:W-:Y:S01]  /*2a40*/  FFMA.FTZ R222, R181, R184, R222 ;  /* 0x000000b8b5de7223 */ /* 0x000fe200000100de */
[----:B------:R-:W-:Y:S01]  /*2a50*/  FADD.FTZ R183, R183, -UR5 ;  /* 0x80000005b7b77e21 */ /* 0x000fe20008010000 */
[----:B------:R-:W-:Y:S01]  /*2a60*/  FMUL.FTZ R182, R182, UR16 ;  /* 0x00000010b6b67c20 */ /* 0x000fe20008410000 */
[----:B------:R-:W-:-:S02]  /*2a70*/  HADD2.F32 R188, -RZ, R189.H0_H0 ;  /* 0x200000bdffbc7230 */ /* 0x000fc40000004100 */
[----:B---3--:R-:W-:Y:S01]  /*2a80*/  FADD.FTZ R216, R184, R216 ;  /* 0x000000d8b8d87221 */ /* 0x008fe20000010000 */
[----:B------:R-:W-:Y:S01]  /*2a90*/  FFMA.FTZ R184, R61, R184, R163 ;  /* 0x000000b83db87223 */ /* 0x000fe200000100a3 */
[--C-:B------:R-:W-:Y:S02]  /*2aa0*/  HADD2.F32 R163, -RZ, R185.reuse.H0_H0 ;  /* 0x200000b9ffa37230 */ /* 0x100fe40000004100 */
[----:B------:R-:W-:Y:S02]  /*2ab0*/  HADD2.F32 R185, -RZ, R185.H1_H1 ;  /* 0x300000b9ffb97230 */ /* 0x000fe40000004100 */
[----:B------:R-:W-:Y:S01]  /*2ac0*/  FMUL.FTZ R183, R183, UR16 ;  /* 0x00000010b7b77c20 */ /* 0x000fe20008410000 */
[----:B------:R-:W-:Y:S01]  /*2ad0*/  STL [R1+0x44], R216 ;  /* 0x000044d801007387 */ /* 0x000fe20000100800 */
[----:B----4-:R-:W-:-:S05]  /*2ae0*/  FADD.FTZ R215, R162, R215 ;  /* 0x000000d7a2d77221 */ /* 0x010fca0000010000 */
[----:B------:R0:W-:Y:S01]  /*2af0*/  STL [R1+0x124], R215 ;  /* 0x000124d701007387 */ /* 0x0001e20000100800 */
[----:B------:R-:W-:-:S05]  /*2b00*/  FFMA.FTZ R214, R181, R162, R214 ;  /* 0x000000a2b5d67223 */ /* 0x000fca00000100d6 */
[----:B------:R-:W-:Y:S01]  /*2b10*/  STL [R1+0xe4], R214 ;  /* 0x0000e4d601007387 */ /* 0x000fe20000100800 */
[----:B------:R-:W-:-:S05]  /*2b20*/  FADD.FTZ R169, R163, R169 ;  /* 0x000000a9a3a97221 */ /* 0x000fca0000010000 */
[----:B------:R-:W-:Y:S01]  /*2b30*/  STL [R1+0x128], R169 ;  /* 0x000128a901007387 */ /* 0x000fe20000100800 */
[----:B------:R-:W-:-:S05]  /*2b40*/  FFMA.FTZ R168, R182, R163, R168 ;  /* 0x000000a3b6a87223 */ /* 0x000fca00000100a8 */
[----:B------:R1:W-:Y:S01]  /*2b50*/  STL [R1+0xf8], R168 ;  /* 0x0000f8a801007387 */ /* 0x0003e20000100800 */
[----:B------:R-:W-:Y:S01]  /*2b60*/  FADD.FTZ R167, R188, R167 ;  /* 0x000000a7bca77221 */ /* 0x000fe20000010000 */
[----:B------:R-:W-:-:S04]  /*2b70*/  FADD.FTZ R166, R185, R166 ;  /* 0x000000a6b9a67221 */ /* 0x000fc80000010000 */
[----:B------:R-:W-:Y:S01]  /*2b80*/  STL [R1+0x68], R167 ;  /* 0x000068a701007387 */ /* 0x000fe20000100800 */
[----:B------:R-:W-:-:S03]  /*2b90*/  FFMA.FTZ R165, R183, R185, R165 ;  /* 0x000000b9b7a57223 */ /* 0x000fc600000100a5 */
[----:B------:R3:W-:Y:S01]  /*2ba0*/  STL [R1+0x12c], R166 ;  /* 0x00012ca601007387 */ /* 0x0007e20000100800 */
[----:B------:R-:W-:Y:S01]  /*2bb0*/  FADD.FTZ R162, RZ, R23 ;  /* 0x00000017ffa27221 */ /* 0x000fe20000010000 */
[----:B------:R-:W-:Y:S02]  /*2bc0*/  HADD2.F32 R189, -RZ, R189.H1_H1 ;  /* 0x300000bdffbd7230 */ /* 0x000fe40000004100 */
[----:B------:R-:W-:Y:S01]  /*2bd0*/  FMUL.FTZ R163, R30, R163 ;  /* 0x000000a31ea37220 */ /* 0x000fe20000410000 */
[----:B------:R-:W-:Y:S01]  /*2be0*/  STL [R1+0xfc], R165 ;  /* 0x0000fca501007387 */ /* 0x000fe20000100800 */
[----:B------:R-:W-:Y:S02]  /*2bf0*/  HADD2.F32 R249, -RZ, R190.H1_H1 ;  /* 0x300000befff97230 */ /* 0x000fe40000004100 */
[----:B------:R-:W-:Y:S01]  /*2c00*/  FFMA.FTZ R223, R182, R188, R223 ;  /* 0x000000bcb6df7223 */ /* 0x000fe200000100df */
[--C-:B------:R-:W-:Y:S01]  /*2c10*/  HADD2.F32 R248, -RZ, R186.reuse.H0_H0 ;  /* 0x200000bafff87230 */ /* 0x100fe20000004100 */
[----:B------:R-:W4:Y:S01]  /*2c20*/  LDL.LU R252, [R1+0x70] ;  /* 0x0000700001fc7983 */ /* 0x000f220000300800 */
[----:B------:R-:W-:Y:S01]  /*2c30*/  FADD.FTZ R162, R132, R162 ;  /* 0x000000a284a27221 */ /* 0x000fe20000010000 */
[----:B------:R-:W-:-:S02]  /*2c40*/  HADD2.F32 R245, -RZ, R186.H1_H1 ;  /* 0x300000bafff57230 */ /* 0x000fc40000004100 */
[--C-:B------:R-:W-:Y:S02]  /*2c50*/  HADD2.F32 R233, -RZ, R187.reuse.H0_H0 ;  /* 0x200000bbffe97230 */ /* 0x100fe40000004100 */
[----:B------:R-:W-:Y:S01]  /*2c60*/  FADD.FTZ R162, R134, R162 ;  /* 0x000000a286a27221 */ /* 0x000fe20000010000 */
[----:B------:R-:W-:Y:S02]  /*2c70*/  HADD2.F32 R234, -RZ, R187.H1_H1 ;  /* 0x300000bbffea7230 */ /* 0x000fe40000004100 */
[--C-:B------:R-:W-:Y:S02]  /*2c80*/  HADD2.F32 R243, -RZ, R191.reuse.H0_H0 ;  /* 0x200000bffff37230 */ /* 0x100fe40000004100 */
[----:B------:R-:W-:Y:S01]  /*2c90*/  FADD.FTZ R162, R135, R162 ;  /* 0x000000a287a27221 */ /* 0x000fe20000010000 */
[----:B------:R-:W-:Y:S01]  /*2ca0*/  FMUL.FTZ R185, R31, R185 ;  /* 0x000000b91fb97220 */ /* 0x000fe20000410000 */
[----:B------:R-:W-:Y:S02]  /*2cb0*/  HADD2.F32 R232, -RZ, R191.H1_H1 ;  /* 0x300000bfffe87230 */ /* 0x000fe40000004100 */
[----:B0-----:R-:W-:Y:S01]  /*2cc0*/  FADD.FTZ R215, R136, -UR5 ;  /* 0x8000000588d77e21 */ /* 0x001fe20008010000 */
[----:B------:R-:W-:Y:S01]  /*2cd0*/  FADD.FTZ R162, R144, R162 ;  /* 0x000000a290a27221 */ /* 0x000fe20000010000 */
[-C--:B------:R-:W-:Y:S01]  /*2ce0*/  FFMA.FTZ R224, R183, R189.reuse, R224 ;  /* 0x000000bdb7e07223 */ /* 0x080fe200000100e0 */
[----:B------:R-:W-:Y:S01]  /*2cf0*/  FFMA.FTZ R185, R63, R189, R185 ;  /* 0x000000bd3fb97223 */ /* 0x000fe200000100b9 */
[----:B------:R-:W-:Y:S01]  /*2d00*/  FADD.FTZ R139, R139, -UR5 ;  /* 0x800000058b8b7e21 */ /* 0x000fe20008010000 */
[----:B------:R-:W-:Y:S01]  /*2d10*/  FADD.FTZ R162, R142, R162 ;  /* 0x000000a28ea27221 */ /* 0x000fe20000010000 */
[----:B-1----:R-:W0:Y:S03]  /*2d20*/  LDC.64 R168, c[0x0][0x3b0] ;  /* 0x0000ec00ffa87b82 */ /* 0x002e260000000a00 */
[----:B------:R-:W-:-:S04]  /*2d30*/  FADD.FTZ R162, R201, R162 ;  /* 0x000000a2c9a27221 */ /* 0x000fc80000010000 */
[----:B------:R-:W-:-:S04]  /*2d40*/  FADD.FTZ R214, R147, R162 ;  /* 0x000000a293d67221 */ /* 0x000fc80000010000 */
[----:B------:R-:W-:Y:S01]  /*2d50*/  FADD.FTZ R214, R148, R214 ;  /* 0x000000d694d67221 */ /* 0x000fe20000010000 */
[----:B--2---:R-:W-:Y:S01]  /*2d60*/  FADD.FTZ R164, R189, R164 ;  /* 0x000000a4bda47221 */ /* 0x004fe20000010000 */
[----:B------:R-:W-:-:S04]  /*2d70*/  FFMA.FTZ R189, R0, R23, RZ ;  /* 0x0000001700bd7223 */ /* 0x000fc800000100ff */
        /* <DEDUP_REMOVED lines=30> */
[----:B------:R-:W-:Y:S01]  /*2f60*/  FFMA.FTZ R216, R206, R172, R189 ;  /* 0x000000acced87223 */ /* 0x000fe200000100bd */
[----:B------:R-:W-:Y:S01]  /*2f70*/  FADD.FTZ R189, R175, R214 ;  /* 0x000000d6afbd7221 */ /* 0x000fe20000010000 */
[----:B------:R-:W-:Y:S02]  /*2f80*/  HADD2.F32 R214, -RZ, R190.H0_H0 ;  /* 0x200000beffd67230 */ /* 0x000fe40000004100 */
[----:B------:R-:W-:Y:S01]  /*2f90*/  FFMA.FTZ R216, R208, R207, R216 ;  /* 0x000000cfd0d87223 */ /* 0x000fe200000100d8 */
[----:B------:R-:W-:Y:S01]  /*2fa0*/  FADD.FTZ R190, R179, R189 ;  /* 0x000000bdb3be7221 */ /* 0x000fe20000010000 */
[----:B------:R-:W-:Y:S02]  /*2fb0*/  FFMA.FTZ R188, R62, R188, R163 ;  /* 0x000000bc3ebc7223 */ /* 0x000fe400000100a3 */
[----:B------:R-:W-:Y:S01]  /*2fc0*/  FFMA.FTZ R216, R209, R173, R216 ;  /* 0x000000add1d87223 */ /* 0x000fe200000100d8 */
[----:B------:R-:W-:Y:S01]  /*2fd0*/  FADD.FTZ R190, R190, R184 ;  /* 0x000000b8bebe7221 */ /* 0x000fe20000010000 */
[----:B------:R-:W-:-:S02]  /*2fe0*/  FMUL.FTZ R189, R24, R248 ;  /* 0x000000f818bd7220 */ /* 0x000fc40000410000 */
[----:B------:R-:W-:Y:S01]  /*2ff0*/  FFMA.FTZ R216, R210, R176, R216 ;  /* 0x000000b0d2d87223 */ /* 0x000fe200000100d8 */
[----:B------:R-:W-:Y:S01]  /*3000*/  FADD.FTZ R190, R190, R188 ;  /* 0x000000bcbebe7221 */ /* 0x000fe20000010000 */
[----:B------:R-:W-:Y:S01]  /*3010*/  FFMA.FTZ R189, R56, R214, R189 ;  /* 0x000000d638bd7223 */ /* 0x000fe200000100bd */
[----:B------:R-:W-:Y:S01]  /*3020*/  FMUL.FTZ R187, R25, R245 ;  /* 0x000000f519bb7220 */ /* 0x000fe20000410000 */
[----:B------:R-:W-:Y:S01]  /*3030*/  FFMA.FTZ R216, R174, R170, R216 ;  /* 0x000000aaaed87223 */ /* 0x000fe200000100d8 */
[----:B------:R-:W-:Y:S01]  /*3040*/  FADD.FTZ R190, R190, R185 ;  /* 0x000000b9bebe7221 */ /* 0x000fe20000010000 */
[----:B------:R-:W-:Y:S01]  /*3050*/  FMUL.FTZ R186, R26, R233 ;  /* 0x000000e91aba7220 */ /* 0x000fe20000410000 */
[----:B------:R-:W-:Y:S01]  /*3060*/  FFMA.FTZ R187, R57, R249, R187 ;  /* 0x000000f939bb7223 */ /* 0x000fe200000100bb */
[----:B------:R-:W-:Y:S01]  /*3070*/  FFMA.FTZ R216, R178, R177, R216 ;  /* 0x000000b1b2d87223 */ /* 0x000fe200000100d8 */
[----:B------:R-:W-:Y:S01]  /*3080*/  FADD.FTZ R190, R190, R189 ;  /* 0x000000bdbebe7221 */ /* 0x000fe20000010000 */
[----:B------:R-:W-:Y:S01]  /*3090*/  FFMA.FTZ R186, R58, R243, R186 ;  /* 0x000000f33aba7223 */ /* 0x000fe200000100ba */
[----:B------:R-:W-:Y:S01]  /*30a0*/  FMUL.FTZ R191, R27, R234 ;  /* 0x000000ea1bbf7220 */ /* 0x000fe20000410000 */
[----:B------:R-:W-:Y:S01]  /*30b0*/  FFMA.FTZ R216, R171, R175, R216 ;  /* 0x000000afabd87223 */ /* 0x000fe200000100d8 */
[----:B------:R-:W-:-:S02]  /*30c0*/  FADD.FTZ R190, R190, R187 ;  /* 0x000000bbbebe7221 */ /* 0x000fc40000010000 */
[----:B------:R-:W-:Y:S01]  /*30d0*/  FFMA.FTZ R191, R59, R232, R191 ;  /* 0x000000e83bbf7223 */ /* 0x000fe200000100bf */
[----:B------:R-:W-:Y:S01]  /*30e0*/  FFMA.FTZ R136, R180, R179, R216 ;  /* 0x000000b3b4887223 */ /* 0x000fe200000100d8 */
[----:B------:R-:W-:Y:S01]  /*30f0*/  FADD.FTZ R216, R190, R186 ;  /* 0x000000babed87221 */ /* 0x000fe20000010000 */
[----:B------:R-:W-:Y:S01]  /*3100*/  FMUL.FTZ R190, R215, UR16 ;  /* 0x00000010d7be7c20 */ /* 0x000fe20008410000 */
[----:B------:R1:W-:Y:S01]  /*3110*/  STL [R1+0x6c], R164 ;  /* 0x00006ca401007387 */ /* 0x0003e20000100800 */
[----:B------:R-:W-:Y:S01]  /*3120*/  FFMA.FTZ R215, R181, R184, R136 ;  /* 0x000000b8b5d77223 */ /* 0x000fe20000010088 */
[----:B------:R-:W-:Y:S01]  /*3130*/  FADD.FTZ R136, R216, R191 ;  /* 0x000000bfd8887221 */ /* 0x000fe20000010000 */
[----:B------:R-:W-:Y:S01]  /*3140*/  FMUL.FTZ R216, R139, UR16 ;  /* 0x000000108bd87c20 */ /* 0x000fe20008410000 */
[----:B0-----:R-:W-:-:S04]  /*3150*/  IMAD.WIDE.U32 R162, R5, 0x8, R168 ;  /* 0x0000000805a27825 */ /* 0x001fc800078e00a8 */
[--C-:B---3--:R-:W-:Y:S02]  /*3160*/  IMAD.WIDE.U32 R166, R3, 0x8, R168.reuse ;  /* 0x0000000803a67825 */ /* 0x108fe400078e00a8 */
[----:B------:R-:W5:Y:S02]  /*3170*/  LDG.E.64 R162, desc[UR10][R162.64] ;  /* 0x0000000aa2a27981 */ /* 0x000f64000c1e1b00 */
[--C-:B-1----:R-:W-:Y:S02]  /*3180*/  IMAD.WIDE.U32 R164, R4, 0x8, R168.reuse ;  /* 0x0000000804a47825 */ /* 0x102fe400078e00a8 */
[----:B------:R-:W5:Y:S02]  /*3190*/  LDG.E.64 R166, desc[UR10][R166.64] ;  /* 0x0000000aa6a67981 */ /* 0x000f64000c1e1b00 */
[----:B------:R-:W-:Y:S02]  /*31a0*/  IMAD.WIDE.U32 R168, R2, 0x8, R168 ;  /* 0x0000000802a87825 */ /* 0x000fe400078e00a8 */
[----:B------:R-:W5:Y:S04]  /*31b0*/  LDG.E.64 R164, desc[UR10][R164.64] ;  /* 0x0000000aa4a47981 */ /* 0x000f68000c1e1b00 */
[----:B------:R-:W5:Y:S01]  /*31c0*/  LDG.E.64 R168, desc[UR10][R168.64] ;  /* 0x0000000aa8a87981 */ /* 0x000f62000c1e1b00 */
[----:B----4-:R-:W-:-:S05]  /*31d0*/  FADD.FTZ R252, R214, R252 ;  /* 0x000000fcd6fc7221 */ /* 0x010fca0000010000 */
        /* <DEDUP_REMOVED lines=26> */
[----:B------:R-:W1:Y:S01]  /*3380*/  S2R R252, SR_TID.X ;  /* 0x0000000000fc7919 */ /* 0x000e620000002100 */
[----:B0-----:R-:W-:Y:S02]  /*3390*/  FADD.FTZ R137, R137, R138 ;  /* 0x0000008a89897221 */ /* 0x001fe40000010000 */
[----:B------:R-:W0:Y:S01]  /*33a0*/  SHFL.DOWN PT, R138, R136, 0x2, 0x1f ;  /* 0x08401f00888a7f89 */ /* 0x000e2200000e0000 */
[----:B-1----:R-:W-:Y:S01]  /*33b0*/  LOP3.LUT P2, RZ, R252, 0x1f, RZ, 0xc0, !PT ;  /* 0x0000001ffcff7812 */ /* 0x002fe2000784c0ff */
[----:B0-----:R-:W-:Y:S01]  /*33c0*/  FADD.FTZ R138, R136, R138 ;  /* 0x0000008a888a7221 */ /* 0x001fe20000010000 */
[----:B------:R-:W-:Y:S01]  /*33d0*/  BSSY.RECONVERGENT B0, `(.L_x_3128) ;  /* 0x0000011000007945 */ /* 0x000fe20003800200 */
[----:B------:R-:W-:Y:S01]  /*33e0*/  FFMA.FTZ R226, R214, R249, R226 ;  /* 0x000000f9d6e27223 */ /* 0x000fe200000100e2 */
[----:B--2---:R-:W-:-:S05]  /*33f0*/  FADD.FTZ R139, R249, R139 ;  /* 0x0000008bf98b7221 */ /* 0x004fca0000010000 */
[----:B------:R-:W-:Y:S04]  /*3400*/  STL [R1+0x74], R139 ;  /* 0x0000748b01007387 */ /* 0x000fe80000100800 */
        /* <DEDUP_REMOVED lines=13> */
.L_x_3129:
[----:B------:R-:W-:Y:S05]  /*34e0*/  BSYNC.RECONVERGENT B0 ;  /* 0x0000000000007941 */ /* 0x000fea0003800200 */
.L_x_3128:
[----:B0-----:R-:W2:Y:S04]  /*34f0*/  LDL.LU R137, [R1+0x130] ;  /* 0x0001300001897983 */ /* 0x001ea80000300800 */
[----:B------:R-:W3:Y:S04]  /*3500*/  LDL.LU R136, [R1+0x100] ;  /* 0x0001000001887983 */ /* 0x000ee80000300800 */
        /* <DEDUP_REMOVED lines=10> */
[----:B------:R-:W2:Y:S01]  /*35b0*/  LDL.LU R248, [R1+0x134] ;  /* 0x0001340001f87983 */ /* 0x000ea20000300800 */
[----:B------:R-:W-:Y:S01]  /*35c0*/  FFMA.FTZ R227, R215, R243, R227 ;  /* 0x000000f3d7e37223 */ /* 0x000fe200000100e3 */
[----:B----4-:R-:W-:Y:S02]  /*35d0*/  FFMA.FTZ R252, R214, R245, R252 ;  /* 0x000000f5d6fc7223 */ /* 0x010fe400000100fc */
[----:B------:R-:W-:Y:S01]  /*35e0*/  STL [R1+0x130], R137 ;  /* 0x0001308901007387 */ /* 0x000fe20000100800 */
[----:B------:R-:W-:-:S03]  /*35f0*/  FADD.FTZ R249, R243, R249 ;  /* 0x000000f9f3f97221 */ /* 0x000fc60000010000 */
[----:B------:R-:W-:Y:S04]  /*3600*/  STL [R1+0x100], R136 ;  /* 0x0001008801007387 */ /* 0x000fe80000100800 */
[----:B------:R-:W0:Y:S01]  /*3610*/  LDS.128 R136, [UR6] ;  /* 0x00000006ff887984 */ /* 0x000e220008000c00 */
[----:B------:R-:W-:Y:S02]  /*3620*/  UIADD3 UR6, UPT, UPT, UR5, 0x8050, URZ ;  /* 0x0000805005067890 */ /* 0x000fe4000fffe0ff */
[----:B------:R-:W-:Y:S01]  /*3630*/  @!UP1 UIADD3 UR6, UPT, UPT, UR5, 0x8010, URZ ;  /* 0x0000801005069890 */ /* 0x000fe2000fffe0ff */
[----:B0-----:R-:W-:Y:S01]  /*3640*/  FADD.FTZ R136, RZ, R136 ;  /* 0x00000088ff887221 */ /* 0x001fe20000010000 */
[----:B------:R-:W-:-:S03]  /*3650*/  FADD.FTZ R137, RZ, R137 ;  /* 0x00000089ff897221 */ /* 0x000fc60000010000 */
[----:B------:R-:W-:Y:S01]  /*3660*/  FADD.FTZ R243, R138, R136 ;  /* 0x000000888af37221 */ /* 0x000fe20000010000 */
[----:B--2---:R-:W-:Y:S01]  /*3670*/  FADD.FTZ R248, R245, R248 ;  /* 0x000000f8f5f87221 */ /* 0x004fe20000010000 */
[----:B------:R-:W-:Y:S02]  /*3680*/  FADD.FTZ R245, R139, R137 ;  /* 0x000000898bf57221 */ /* 0x000fe40000010000 */
[----:B------:R-:W0:Y:S01]  /*3690*/  LDS.128 R136, [UR6] ;  /* 0x00000006ff887984 */ /* 0x000e220008000c00 */
[----:B------:R-:W-:Y:S02]  /*36a0*/  UIADD3 UR6, UPT, UPT, UR5, 0x8060, URZ ;  /* 0x0000806005067890 */ /* 0x000fe4000fffe0ff */
[----:B------:R-:W-:Y:S01]  /*36b0*/  @!UP1 UIADD3 UR6, UPT, UPT, UR5, 0x8020, URZ ;  /* 0x0000802005069890 */ /* 0x000fe2000fffe0ff */
[----:B------:R-:W-:Y:S04]  /*36c0*/  STL [R1+0x134], R248 ;  /* 0x000134f801007387 */ /* 0x000fe80000100800 */
[----:B------:R1:W-:Y:S04]  /*36d0*/  STL [R1+0x104], R252 ;  /* 0x000104fc01007387 */ /* 0x0003e80000100800 */
[----:B-1----:R-:W2:Y:S04]  /*36e0*/  LDL.LU R252, [R1+0x9c] ;  /* 0x00009c0001fc7983 */ /* 0x002ea80000300800 */
[----:B------:R1:W-:Y:S04]  /*36f0*/  STL [R1+0x98], R249 ;  /* 0x000098f901007387 */ /* 0x0003e80000100800 */
[----:B-1----:R-:W3:Y:S04]  /*3700*/  LDL.LU R249, [R1+0x108] ;  /* 0x0001080001f97983 */ /* 0x002ee80000300800 */
[----:B------:R-:W4:Y:S01]  /*3710*/  LDL.LU R248, [R1+0x10c] ;  /* 0x00010c0001f87983 */ /* 0x000f220000300800 */
[----:B0-----:R-:W-:Y:S01]  /*3720*/  FADD.FTZ R243, R243, R136 ;  /* 0x00000088f3f37221 */ /* 0x001fe20000010000 */
[----:B------:R-:W-:-:S03]  /*3730*/  FADD.FTZ R245, R245, R137 ;  /* 0x00000089f5f57221 */ /* 0x000fc60000010000 */
        /* <DEDUP_REMOVED lines=14> */
[----:B------:R-:W-:Y:S01]  /*3820*/  UISETP.NE.U32.AND UP0, UPT, UR24, URZ, UPT ;  /* 0x000000ff1800728c */ /* 0x000fe2000bf05070 */
[----:B------:R-:W-:Y:S01]  /*3830*/  FMUL.FTZ R137, R137, UR26 ;  /* 0x0000001a89897c20 */ /* 0x000fe20008410000 */
[----:B------:R-:W-:Y:S01]  /*3840*/  FADD.FTZ R136, R243, R136 ;  /* 0x00000088f3887221 */ /* 0x000fe20000010000 */
[----:B------:R-:W-:Y:S01]  /*3850*/  UIADD3 UR4, UPT, UPT, UR4, UR22, URZ ;  /* 0x0000001604047290 */ /* 0x000fe2000fffe0ff */
[----:B------:R-:W-:Y:S01]  /*3860*/  FFMA.FTZ R228, R216, R232, R228 ;  /* 0x000000e8d8e47223 */ /* 0x000fe200000100e4 */
[----:B------:R-:W-:Y:S01]  /*3870*/  UISETP.NE.AND.EX UP0, UPT, UR25, URZ, UPT, UP0 ;  /* 0x000000ff1900728c */ /* 0x000fe2000bf05300 */
[----:B------:R-:W-:Y:S01]  /*3880*/  FADD.FTZ R136, R138, R136 ;  /* 0x000000888a887221 */ /* 0x000fe20000010000 */
[----:B------:R-:W-:Y:S01]  /*3890*/  R2UR UR17, R137 ;  /* 0x00000000891172ca */ /* 0x000fe200000e0000 */
[----:B------:R-:W-:-:S02]  /*38a0*/  UISETP.GE.AND UP2, UPT, UR4, UR23, UPT ;  /* 0x000000170400728c */ /* 0x000fc4000bf46270 */
[----:B------:R-:W-:Y:S01]  /*38b0*/  FMUL.FTZ R136, R136, UR26 ;  /* 0x0000001a88887c20 */ /* 0x000fe20008410000 */
[----:B--2---:R-:W-:-:S05]  /*38c0*/  FADD.FTZ R252, R232, R252 ;  /* 0x000000fce8fc7221 */ /* 0x004fca0000010000 */
[----:B------:R0:W-:Y:S01]  /*38d0*/  STL [R1+0x9c], R252 ;  /* 0x00009cfc01007387 */ /* 0x0001e20000100800 */
[----:B---3--:R-:W-:Y:S01]  /*38e0*/  FFMA.FTZ R249, R215, R233, R249 ;  /* 0x000000e9d7f97223 */ /* 0x008fe200000100f9 */
[----:B0-----:R-:W0:Y:S01]  /*38f0*/  S2R R252, SR_TID.X ;  /* 0x0000000000fc7919 */ /* 0x001e220000002100 */
[----:B----4-:R-:W-:Y:S01]  /*3900*/  FFMA.FTZ R248, R216, R234, R248 ;  /* 0x000000ead8f87223 */ /* 0x010fe200000100f8 */
[----:B------:R-:W-:Y:S01]  /*3910*/  FADD.FTZ R245, R234, R245 ;  /* 0x000000f5eaf57221 */ /* 0x000fe20000010000 */
[----:B------:R-:W-:-:S05]  /*3920*/  FADD.FTZ R139, R233, R139 ;  /* 0x0000008be98b7221 */ /* 0x000fca0000010000 */
[----:B------:R1:W-:Y:S04]  /*3930*/  STL [R1+0x138], R139 ;  /* 0x0001388b01007387 */ /* 0x0003e80000100800 */
[----:B------:R2:W-:Y:S04]  /*3940*/  STL [R1+0x108], R249 ;  /* 0x000108f901007387 */ /* 0x0005e80000100800 */
[----:B------:R2:W-:Y:S01]  /*3950*/  STL [R1+0x13c], R245 ;  /* 0x00013cf501007387 */ /* 0x0005e20000100800 */
[----:B-1----:R-:W-:-:S03]  /*3960*/  FSEL R139, R136, RZ, !P3 ;  /* 0x000000ff888b7208 */ /* 0x002fc60005800000 */
[----:B------:R2:W-:Y:S01]  /*3970*/  STL [R1+0x10c], R248 ;  /* 0x00010cf801007387 */ /* 0x0005e20000100800 */
[----:B0-----:R-:W-:Y:S05]  /*3980*/  BRA.U UP0, `(.L_x_3130) ;  /* 0x0000000d00947547 */ /* 0x001fea000b800000 */
        /* <DEDUP_REMOVED lines=18> */
[----:B------:R-:W-:Y:S01]  /*3ab0*/  FADD.FTZ R134, R147, -R143 ;  /* 0x8000008f93867221 */ /* 0x000fe20000010000 */
[--C-:B------:R-:W-:Y:S01]  /*3ac0*/  FFMA.FTZ R141, R141, UR17, R139.reuse ;  /* 0x000000118d8d7c23 */ /* 0x100fe2000801008b */
[----:B------:R-:W-:Y:S01]  /*3ad0*/  FFMA.FTZ R0, R0, UR17, R139 ;  /* 0x0000001100007c23 */ /* 0x000fe2000801008b */
[----:B------:R-:W-:Y:S01]  /*3ae0*/  FMUL.FTZ R146, R146, UR16 ;  /* 0x0000001092927c20 */ /* 0x000fe20008410000 */
[----:B------:R-:W-:Y:S01]  /*3af0*/  FMUL.FTZ R134, R134, UR16 ;  /* 0x0000001086867c20 */ /* 0x000fe20008410000 */
[----:B------:R-:W-:Y:S01]  /*3b00*/  FMUL.FTZ R200, R200, UR16 ;  /* 0x00000010c8c87c20 */ /* 0x000fe20008410000 */
[----:B------:R-:W-:Y:S01]  /*3b10*/  FADD.FTZ R145, R142, -R145 ;  /* 0x800000918e917221 */ /* 0x000fe20000010000 */
[----:B-----5:R-:W-:Y:S01]  /*3b20*/  ISETP.GE.U32.AND P2, PT, R162, RZ, PT ;  /* 0x000000ffa200720c */ /* 0x020fe20003f46070 */
[----:B------:R-:W-:Y:S01]  /*3b30*/  FADD.FTZ R141, R135, -R141 ;  /* 0x8000008d878d7221 */ /* 0x000fe20000010000 */
        /* <DEDUP_REMOVED lines=35> */
.L_x_3132:
        /* <DEDUP_REMOVED lines=8> */
[----:B------:R-:W-:Y:S01]  /*3df0*/  FFMA.FTZ R127, R141, UR17, R139 ;  /* 0x000000118d7f7c23 */ /* 0x000fe2000801008b */
[----:B------:R-:W-:Y:S01]  /*3e00*/  FMUL.FTZ R120, R120, UR16 ;  /* 0x0000001078787c20 */ /* 0x000fe20008410000 */
[----:B------:R-:W-:Y:S01]  /*3e10*/  FADD.FTZ R145, R142, -R145 ;  /* 0x800000918e917221 */ /* 0x000fe20000010000 */
[----:B------:R-:W-:Y:S01]  /*3e20*/  FMUL.FTZ R123, R143, UR16 ;  /* 0x000000108f7b7c20 */ /* 0x000fe20008410000 */
[----:B------:R-:W-:Y:S01]  /*3e30*/  FMUL.FTZ R122, R146, UR16 ;  /* 0x00000010927a7c20 */ /* 0x000fe20008410000 */
[----:B-----5:R-:W-:Y:S01]  /*3e40*/  ISETP.GE.U32.AND P2, PT, R162, RZ, PT ;  /* 0x000000ffa200720c */ /* 0x020fe20003f46070 */
[----:B------:R-:W-:Y:S01]  /*3e50*/  FADD.FTZ R126, R134, -R126 ;  /* 0x8000007e867e7221 */ /* 0x000fe20000010000 */
[----:B------:R-:W-:Y:S01]  /*3e60*/  FADD.FTZ R127, R135, -R127 ;  /* 0x8000007f877f7221 */ /* 0x000fe20000010000 */
[----:B------:R-:W-:Y:S01]  /*3e70*/  FMUL.FTZ R134, R120, UR7 ;  /* 0x0000000778867c20 */ /* 0x000fe20008410000 */
[--C-:B------:R-:W-:Y:S01]  /*3e80*/  FFMA.FTZ R0, R0, UR17, R139.reuse ;  /* 0x0000001100007c23 */ /* 0x100fe2000801008b */
[----:B------:R-:W-:Y:S01]  /*3e90*/  FMUL.FTZ R135, R123, UR7 ;  /* 0x000000077b877c20 */ /* 0x000fe20008410000 */
[----:B------:R-:W-:Y:S01]  /*3ea0*/  LOP3.LUT P6, RZ, R163, 0xff, RZ, 0xc0, !PT ;  /* 0x000000ffa3ff7812 */ /* 0x000fe200078cc0ff */
[----:B------:R-:W-:Y:S01]  /*3eb0*/  FMUL.FTZ R124, R122, UR7 ;  /* 0x000000077a7c7c20 */ /* 0x000fe20008410000 */
[----:B------:R-:W-:Y:S01]  /*3ec0*/  FMUL.FTZ R121, R145, UR16 ;  /* 0x0000001091797c20 */ /* 0x000fe20008410000 */
[----:B------:R-:W-:Y:S01]  /*3ed0*/  LOP3.LUT P4, RZ, R163, 0xff0000, RZ, 0xc0, !PT ;  /* 0x00ff0000a3ff7812 */ /* 0x000fe2000788c0ff */
[----:B------:R-:W-:Y:S01]  /*3ee0*/  FFMA.FTZ R125, R133, UR17, R139 ;  /* 0x00000011857d7c23 */ /* 0x000fe2000801008b */
[----:B------:R-:W-:Y:S01]  /*3ef0*/  ISETP.GE.U32.AND.EX P2, PT, R163, 0x1000000, PT, P2 ;  /* 0x01000000a300780c */ /* 0x000fe20003f46120 */
[----:B------:R-:W-:Y:S01]  /*3f00*/  FADD.FTZ R23, R23, -R0 ;  /* 0x8000000017177221 */ /* 0x000fe20000010000 */
[----:B------:R-:W-:Y:S01]  /*3f10*/  FSEL R134, R134, RZ, P6 ;  /* 0x000000ff86867208 */ /* 0x000fe20003000000 */
[----:B------:R-:W-:Y:S01]  /*3f20*/  FMUL.FTZ R0, R121, UR7 ;  /* 0x0000000779007c20 */ /* 0x000fe20008410000 */
[----:B------:R-:W-:Y:S01]  /*3f30*/  FSEL R135, R135, RZ, P2 ;  /* 0x000000ff87877208 */ /* 0x000fe20001000000 */
[----:B------:R-:W-:Y:S01]  /*3f40*/  FADD.FTZ R125, R132, -R125 ;  /* 0x8000007d847d7221 */ /* 0x000fe20000010000 */
[----:B------:R-:W-:Y:S01]  /*3f50*/  FSEL R124, R124, RZ, P4 ;  /* 0x000000ff7c7c7208 */ /* 0x000fe20002000000 */
[----:B------:R-:W-:Y:S01]  /*3f60*/  FMUL.FTZ R126, R126, UR16 ;  /* 0x000000107e7e7c20 */ /* 0x000fe20008410000 */
[----:B------:R-:W-:Y:S01]  /*3f70*/  LOP3.LUT P6, RZ, R163, 0xff00, RZ, 0xc0, !PT ;  /* 0x0000ff00a3ff7812 */ /* 0x000fe200078cc0ff */
[----:B------:R-:W-:Y:S01]  /*3f80*/  FMUL.FTZ R127, R127, UR16 ;  /* 0x000000107f7f7c20 */ /* 0x000fe20008410000 */
        /* <DEDUP_REMOVED lines=20> */
.L_x_3131:
        /* <DEDUP_REMOVED lines=18> */
[----:B-----5:R-:W-:Y:S01]  /*41f0*/  FFMA.FTZ R146, R146, UR16, R94 ;  /* 0x0000001092927c23 */ /* 0x020fe2000801005e */
[----:B------:R-:W-:Y:S01]  /*4200*/  FFMA.FTZ R134, R134, UR16, R95 ;  /* 0x0000001086867c23 */ /* 0x000fe2000801005f */
[----:B------:R-:W-:Y:S01]  /*4210*/  FFMA.FTZ R200, R200, UR16, R92 ;  /* 0x00000010c8c87c23 */ /* 0x000fe2000801005c */
        /* <DEDUP_REMOVED lines=38> */
.L_x_3134:
        /* <DEDUP_REMOVED lines=9> */
[----:B-----5:R-:W-:Y:S01]  /*4510*/  FFMA.FTZ R120, R120, UR16, R92 ;  /* 0x0000001078787c23 */ /* 0x020fe2000801005c */
[----:B------:R-:W-:Y:S01]  /*4520*/  FADD.FTZ R145, R142, -R145 ;  /* 0x800000918e917221 */ /* 0x000fe20000010000 */
[----:B------:R-:W-:Y:S01]  /*4530*/  FFMA.FTZ R123, R143, UR16, R95 ;  /* 0x000000108f7b7c23 */ /* 0x000fe2000801005f */
[----:B------:R-:W-:Y:S01]  /*4540*/  FFMA.FTZ R122, R146, UR16, R94 ;  /* 0x00000010927a7c23 */ /* 0x000fe2000801005e */
[----:B------:R-:W-:Y:S01]  /*4550*/  ISETP.GE.U32.AND P2, PT, R162, RZ, PT ;  /* 0x000000ffa200720c */ /* 0x000fe20003f46070 */
[----:B------:R-:W-:Y:S01]  /*4560*/  FADD.FTZ R126, R134, -R126 ;  /* 0x8000007e867e7221 */ /* 0x000fe20000010000 */
[----:B------:R-:W-:Y:S01]  /*4570*/  FADD.FTZ R127, R135, -R127 ;  /* 0x8000007f877f7221 */ /* 0x000fe20000010000 */
[----:B------:R-:W-:Y:S01]  /*4580*/  FMUL.FTZ R134, R120, UR7 ;  /* 0x0000000778867c20 */ /* 0x000fe20008410000 */
[----:B------:R-:W-:Y:S01]  /*4590*/  FFMA.FTZ R0, R0, UR17, R139 ;  /* 0x0000001100007c23 */ /* 0x000fe2000801008b */
[----:B------:R-:W-:Y:S01]  /*45a0*/  FMUL.FTZ R135, R123, UR7 ;  /* 0x000000077b877c20 */ /* 0x000fe20008410000 */
[----:B------:R-:W-:Y:S01]  /*45b0*/  LOP3.LUT P6, RZ, R163, 0xff, RZ, 0xc0, !PT ;  /* 0x000000ffa3ff7812 */ /* 0x000fe200078cc0ff */
[----:B------:R-:W-:Y:S01]  /*45c0*/  FMUL.FTZ R124, R122, UR7 ;  /* 0x000000077a7c7c20 */ /* 0x000fe20008410000 */
[----:B------:R-:W-:Y:S01]  /*45d0*/  FFMA.FTZ R121, R145, UR16, R93 ;  /* 0x0000001091797c23 */ /* 0x000fe2000801005d */
        /* <DEDUP_REMOVED lines=9> */
[----:B------:R-:W-:Y:S01]  /*4670*/  FFMA.FTZ R126, R126, UR16, R90 ;  /* 0x000000107e7e7c23 */ /* 0x000fe2000801005a */
[----:B------:R-:W-:Y:S01]  /*4680*/  LOP3.LUT P6, RZ, R163, 0xff00, RZ, 0xc0, !PT ;  /* 0x0000ff00a3ff7812 */ /* 0x000fe200078cc0ff */
[----:B------:R-:W-:Y:S01]  /*4690*/  FFMA.FTZ R127, R127, UR16, R91 ;  /* 0x000000107f7f7c23 */ /* 0x000fe2000801005b */
[----:B------:R-:W-:Y:S01]  /*46a0*/  F2FP.F16.F32.PACK_AB R135, R135, R124 ;  /* 0x0000007c8787723e */ /* 0x000fe200000000ff */
[----:B------:R-:W-:Y:S01]  /*46b0*/  FFMA.FTZ R124, R23, UR16, R88 ;  /* 0x00000010177c7c23 */ /* 0x000fe20008010058 */
[----:B------:R-:W-:Y:S01]  /*46c0*/  FSEL R0, R0, RZ, P6 ;  /* 0x000000ff00007208 */ /* 0x000fe20003000000 */
[----:B------:R-:W-:Y:S01]  /*46d0*/  FFMA.FTZ R125, R125, UR16, R89 ;  /* 0x000000107d7d7c23 */ /* 0x000fe20008010059 */
        /* <DEDUP_REMOVED lines=16> */
.L_x_3130:
        /* <DEDUP_REMOVED lines=10> */
[----:B------:R-:W-:Y:S01]  /*4880*/  FFMA.FTZ R145, R145, UR17, R139 ;  /* 0x0000001191917c23 */ /* 0x000fe2000801008b */
[----:B-----5:R-:W-:Y:S01]  /*4890*/  ISETP.GE.U32.AND P2, PT, R162, RZ, PT ;  /* 0x000000ffa200720c */ /* 0x020fe20003f46070 */
[----:B------:R-:W-:Y:S01]  /*48a0*/  FADD.FTZ R143, R147, -R143 ;  /* 0x8000008f938f7221 */ /* 0x000fe20000010000 */
[----:B------:R-:W-:Y:S01]  /*48b0*/  FADD.FTZ R146, R201, -R146 ;  /* 0x80000092c9927221 */ /* 0x000fe20000010000 */
[----:B------:R-:W-:Y:S01]  /*48c0*/  FFMA.FTZ R128, R140, UR17, R139 ;  /* 0x000000118c807c23 */ /* 0x000fe2000801008b */
[----:B------:R-:W-:Y:S01]  /*48d0*/  FADD.FTZ R145, R142, -R145 ;  /* 0x800000918e917221 */ /* 0x000fe20000010000 */
[----:B------:R-:W-:Y:S01]  /*48e0*/  FMUL.FTZ R136, R143, UR16 ;  /* 0x000000108f887c20 */ /* 0x000fe20008410000 */
[----:B------:R-:W-:Y:S01]  /*48f0*/  FMUL.FTZ R131, R146, UR16 ;  /* 0x0000001092837c20 */ /* 0x000fe20008410000 */
[--C-:B------:R-:W-:Y:S01]  /*4900*/  FFMA.FTZ R133, R133, UR17, R139.reuse ;  /* 0x0000001185857c23 */ /* 0x100fe2000801008b */
[----:B------:R-:W-:Y:S01]  /*4910*/  LOP3.LUT P3, RZ, R163, 0xff0000, RZ, 0xc0, !PT ;  /* 0x00ff0000a3ff7812 */ /* 0x000fe2000786c0ff */
[----:B------:R-:W-:Y:S01]  /*4920*/  FMUL.FTZ R136, R136, UR7 ;  /* 0x0000000788887c20 */ /* 0x000fe20008410000 */
[----:B------:R-:W-:Y:S01]  /*4930*/  FMUL.FTZ R131, R131, UR7 ;  /* 0x0000000783837c20 */ /* 0x000fe20008410000 */
[----:B------:R-:W-:Y:S01]  /*4940*/  ISETP.GE.U32.AND.EX P4, PT, R163, 0x1000000, PT, P2 ;  /* 0x01000000a300780c */ /* 0x000fe20003f86120 */
[----:B------:R-:W-:Y:S01]  /*4950*/  FADD.FTZ R128, R134, -R128 ;  /* 0x8000008086807221 */ /* 0x000fe20000010000 */
[----:B------:R-:W-:Y:S01]  /*4960*/  FMUL.FTZ R137, R145, UR16 ;  /* 0x0000001091897c20 */ /* 0x000fe20008410000 */
[----:B------:R-:W-:Y:S01]  /*4970*/  FFMA.FTZ R141, R141, UR17, R139 ;  /* 0x000000118d8d7c23 */ /* 0x000fe2000801008b */
[----:B------:R-:W-:Y:S01]  /*4980*/  FADD.FTZ R132, R132, -R133 ;  /* 0x8000008584847221 */ /* 0x000fe20000010000 */
[----:B------:R-:W-:Y:S01]  /*4990*/  FSEL R129, R136, RZ, P4 ;  /* 0x000000ff88817208 */ /* 0x000fe20002000000 */
[----:B------:R-:W-:Y:S01]  /*49a0*/  FFMA.FTZ R138, R0, UR17, R139 ;  /* 0x00000011008a7c23 */ /* 0x000fe2000801008b */
[----:B------:R-:W-:Y:S01]  /*49b0*/  FSEL R133, R131, RZ, P3 ;  /* 0x000000ff83857208 */ /* 0x000fe20001800000 */
[----:B------:R-:W-:Y:S01]  /*49c0*/  FMUL.FTZ R137, R137, UR7 ;  /* 0x0000000789897c20 */ /* 0x000fe20008410000 */
[----:B------:R-:W-:Y:S01]  /*49d0*/  LOP3.LUT P6, RZ, R193, 0xff0000, RZ, 0xc0, !PT ;  /* 0x00ff0000c1ff7812 */ /* 0x000fe200078cc0ff */
[----:B------:R-:W-:Y:S01]  /*49e0*/  FMUL.FTZ R128, R128, UR16 ;  /* 0x0000001080807c20 */ /* 0x000fe20008410000 */
[----:B------:R-:W-:Y:S01]  /*49f0*/  LOP3.LUT P3, RZ, R163, 0xff00, RZ, 0xc0, !PT ;  /* 0x0000ff00a3ff7812 */ /* 0x000fe2000786c0ff */
[----:B------:R-:W-:Y:S01]  /*4a00*/  FADD.FTZ R0, R135, -R141 ;  /* 0x8000008d87007221 */ /* 0x000fe20000010000 */
[----:B------:R-:W-:Y:S01]  /*4a10*/  ISETP.GE.U32.AND P2, PT, R192, RZ, PT ;  /* 0x000000ffc000720c */ /* 0x000fe20003f46070 */
[----:B------:R-:W-:Y:S01]  /*4a20*/  FADD.FTZ R23, R23, -R138 ;  /* 0x8000008a17177221 */ /* 0x000fe20000010000 */
[----:B------:R-:W-:Y:S01]  /*4a30*/  F2FP.F16.F32.PACK_AB R135, R129, R133 ;  /* 0x000000858187723e */ /* 0x000fe200000000ff */
[----:B------:R-:W-:Y:S01]  /*4a40*/  FMUL.FTZ R129, R128, UR7 ;  /* 0x0000000780817c20 */ /* 0x000fe20008410000 */
[----:B------:R-:W-:Y:S01]  /*4a50*/  FSEL R131, R131, RZ, P6 ;  /* 0x000000ff83837208 */ /* 0x000fe20003000000 */
[----:B------:R-:W-:Y:S01]  /*4a60*/  FMUL.FTZ R0, R0, UR16 ;  /* 0x0000001000007c20 */ /* 0x000fe20008410000 */
[----:B------:R-:W-:Y:S01]  /*4a70*/  LOP3.LUT P6, RZ, R162, 0xff0000, RZ, 0xc0, !PT ;  /* 0x00ff0000a2ff7812 */ /* 0x000fe200078cc0ff */
[----:B------:R-:W-:Y:S01]  /*4a80*/  FFMA.FTZ R200, R200, UR17, R139 ;  /* 0x00000011c8c87c23 */ /* 0x000fe2000801008b */
[----:B------:R-:W-:Y:S01]  /*4a90*/  FSEL R138, R137, RZ, P3 ;  /* 0x000000ff898a7208 */ /* 0x000fe20001800000 */
[----:B------:R-:W-:Y:S01]  /*4aa0*/  FMUL.FTZ R0, R0, UR7 ;  /* 0x0000000700007c20 */ /* 0x000fe20008410000 */
[C---:B------:R-:W-:Y:S01]  /*4ab0*/  ISETP.GE.U32.AND.EX P2, PT, R193.reuse, 0x1000000, PT, P2 ;  /* 0x01000000c100780c */ /* 0x040fe20003f46120 */
[----:B------:R-:W-:Y:S01]  /*4ac0*/  FADD.FTZ R200, R144, -R200 ;  /* 0x800000c890c87221 */ /* 0x000fe20000010000 */
[----:B------:R-:W-:-:S02]  /*4ad0*/  LOP3.LUT P3, RZ, R193, 0xff00, RZ, 0xc0, !PT ;  /* 0x0000ff00c1ff7812 */ /* 0x000fc4000786c0ff */
[----:B------:R-:W-:Y:S01]  /*4ae0*/  FSEL R133, R129, RZ, P6 ;  /* 0x000000ff81857208 */ /* 0x000fe20003000000 */
[----:B------:R-:W-:Y:S01]  /*4af0*/  FMUL.FTZ R130, R200, UR16 ;  /* 0x00000010c8827c20 */ /* 0x000fe20008410000 */
[----:B------:R-:W-:Y:S02]  /*4b00*/  FSEL R136, R136, RZ, P2 ;  /* 0x000000ff88887208 */ /* 0x000fe40001000000 */
[----:B------:R-:W-:Y:S01]  /*4b10*/  FSEL R137, R137, RZ, P3 ;  /* 0x000000ff89897208 */ /* 0x000fe20001800000 */
[----:B------:R-:W-:Y:S01]  /*4b20*/  FMUL.FTZ R130, R130, UR7 ;  /* 0x0000000782827c20 */ /* 0x000fe20008410000 */
[----:B------:R-:W-:Y:S02]  /*4b30*/  LOP3.LUT P6, RZ, R192, 0xff000000, RZ, 0xc0, !PT ;  /* 0xff000000c0ff7812 */ /* 0x000fe400078cc0ff */
[----:B------:R-:W-:Y:S02]  /*4b40*/  LOP3.LUT P2, RZ, R162, 0xff000000, RZ, 0xc0, !PT ;  /* 0xff000000a2ff7812 */ /* 0x000fe4000784c0ff */
[----:B------:R-:W-:-:S02]  /*4b50*/  LOP3.LUT P3, RZ, R192, 0xff0000, RZ, 0xc0, !PT ;  /* 0x00ff0000c0ff7812 */ /* 0x000fc4000786c0ff */
        /* <DEDUP_REMOVED lines=13> */
[----:B------:R-:W-:Y:S02]  /*4c30*/  FSEL R130, R130, RZ, P4 ;  /* 0x000000ff82827208 */ /* 0x000fe40002000000 */
[----:B------:R-:W-:Y:S02]  /*4c40*/  LOP3.LUT P2, RZ, R192, 0xff, RZ, 0xc0, !PT ;  /* 0x000000ffc0ff7812 */ /* 0x000fe4000784c0ff */
[----:B------:R-:W-:Y:S02]  /*4c50*/  LOP3.LUT P4, RZ, R162, 0xff, RZ, 0xc0, !PT ;  /* 0x000000ffa2ff7812 */ /* 0x000fe4000788c0ff */
[----:B------:R-:W-:Y:S02]  /*4c60*/  LOP3.LUT P3, RZ, R192, 0xff00, RZ, 0xc0, !PT ;  /* 0x0000ff00c0ff7812 */ /* 0x000fe4000786c0ff */
[----:B------:R-:W-:-:S02]  /*4c70*/  FSEL R132, R128, RZ, P5 ;  /* 0x000000ff80847208 */ /* 0x000fc40002800000 */
[----:B------:R-:W-:Y:S02]  /*4c80*/  FSEL R23, R0, RZ, P2 ;  /* 0x000000ff00177208 */ /* 0x000fe40001000000 */
[----:B------:R-:W-:Y:S02]  /*4c90*/  FSEL R128, R128, RZ, P3 ;  /* 0x000000ff80807208 */ /* 0x000fe40001800000 */
[----:B------:R-:W-:Y:S02]  /*4ca0*/  FSEL R0, R0, RZ, P4 ;  /* 0x000000ff00007208 */ /* 0x000fe40002000000 */
[----:B------:R-:W-:Y:S02]  /*4cb0*/  F2FP.F16.F32.PACK_AB R131, R136, R131 ;  /* 0x000000838883723e */ /* 0x000fe400000000ff */
[----:B------:R-:W-:Y:S02]  /*4cc0*/  F2FP.F16.F32.PACK_AB R130, R137, R130 ;  /* 0x000000828982723e */ /* 0x000fe400000000ff */
[----:B------:R-:W-:-:S02]  /*4cd0*/  F2FP.F16.F32.PACK_AB R134, R138, R134 ;  /* 0x000000868a86723e */ /* 0x000fc400000000ff */
[----:B------:R-:W-:Y:S02]  /*4ce0*/  F2FP.F16.F32.PACK_AB R128, R128, R23 ;  /* 0x000000178080723e */ /* 0x000fe400000000ff */
[----:B------:R-:W-:Y:S01]  /*4cf0*/  F2FP.F16.F32.PACK_AB R132, R132, R0 ;  /* 0x000000008484723e */ /* 0x000fe200000000ff */
[----:B------:R-:W-:Y:S06]  /*4d00*/  BRA `(.L_x_3133) ;  /* 0x0000000c00947947 */ /* 0x000fec0003800000 */
.L_x_3136:
[--C-:B------:R-:W-:Y:S01]  /*4d10*/  FFMA.FTZ R143, R143, UR17, R139.reuse ;  /* 0x000000118f8f7c23 */ /* 0x100fe2000801008b */
[--C-:B------:R-:W-:Y:S01]  /*4d20*/  FFMA.FTZ R146, R146, UR17, R139.reuse ;  /* 0x0000001192927c23 */ /* 0x100fe2000801008b */
[----:B-----5:R-:W-:Y:S01]  /*4d30*/  ISETP.GE.U32.AND P3, PT, R192, RZ, PT ;  /* 0x000000ffc000720c */ /* 0x020fe20003f66070 */
[----:B------:R-:W-:Y:S01]  /*4d40*/  FFMA.FTZ R121, R145, UR17, R139 ;  /* 0x0000001191797c23 */ /* 0x000fe2000801008b */
[----:B------:R-:W-:Y:S01]  /*4d50*/  FADD.FTZ R143, R147, -R143 ;  /* 0x8000008f938f7221 */ /* 0x000fe20000010000 */
[----:B------:R-:W-:Y:S01]  /*4d60*/  FADD.FTZ R146, R201, -R146 ;  /* 0x80000092c9927221 */ /* 0x000fe20000010000 */
[----:B------:R-:W-:Y:S01]  /*4d70*/  ISETP.GE.U32.AND P2, PT, R162, RZ, PT ;  /* 0x000000ffa200720c */ /* 0x000fe20003f46070 */
[--C-:B------:R-:W-:Y:S01]  /*4d80*/  FFMA.FTZ R120, R200, UR17, R139.reuse ;  /* 0x00000011c8787c23 */ /* 0x100fe2000801008b */
[----:B------:R-:W-:Y:S01]  /*4d90*/  FMUL.FTZ R123, R143, UR16 ;  /* 0x000000108f7b7c20 */ /* 0x000fe20008410000 */
[----:B------:R-:W-:Y:S01]  /*4da0*/  FMUL.FTZ R122, R146, UR16 ;  /* 0x00000010927a7c20 */ /* 0x000fe20008410000 */
[----:B------:R-:W-:Y:S01]  /*4db0*/  FFMA.FTZ R127, R141, UR17, R139 ;  /* 0x000000118d7f7c23 */ /* 0x000fe2000801008b */
[----:B------:R-:W-:Y:S01]  /*4dc0*/  ISETP.GE.U32.AND.EX P3, PT, R193, 0x1000000, PT, P3 ;  /* 0x01000000c100780c */ /* 0x000fe20003f66130 */
[----:B------:R-:W-:Y:S01]  /*4dd0*/  FMUL.FTZ R124, R123, UR7 ;  /* 0x000000077b7c7c20 */ /* 0x000fe20008410000 */
[----:B------:R-:W-:Y:S01]  /*4de0*/  FMUL.FTZ R131, R122, UR7 ;  /* 0x000000077a837c20 */ /* 0x000fe20008410000 */
[C---:B------:R-:W-:Y:S01]  /*4df0*/  LOP3.LUT P4, RZ, R163.reuse, 0xff0000, RZ, 0xc0, !PT ;  /* 0x00ff0000a3ff7812 */ /* 0x040fe2000788c0ff */
[----:B------:R-:W-:Y:S01]  /*4e00*/  FADD.FTZ R121, R142, -R121 ;  /* 0x800000798e797221 */ /* 0x000fe20000010000 */
[----:B------:R-:W-:Y:S01]  /*4e10*/  ISETP.GE.U32.AND.EX P2, PT, R163, 0x1000000, PT, P2 ;  /* 0x01000000a300780c */ /* 0x000fe20003f46120 */
[----:B------:R-:W-:Y:S01]  /*4e20*/  FADD.FTZ R120, R144, -R120 ;  /* 0x8000007890787221 */ /* 0x000fe20000010000 */
[----:B------:R-:W-:Y:S01]  /*4e30*/  FADD.FTZ R127, R135, -R127 ;  /* 0x8000007f877f7221 */ /* 0x000fe20000010000 */
        /* <DEDUP_REMOVED lines=8> */
[----:B------:R-:W-:Y:S01]  /*4ec0*/  F2FP.F16.F32.PACK_AB R135, R124, R135 ;  /* 0x000000877c87723e */ /* 0x000fe200000000ff */
[----:B------:R-:W-:Y:S01]  /*4ed0*/  FMUL.FTZ R124, R121, UR7 ;  /* 0x00000007797c7c20 */ /* 0x000fe20008410000 */
[----:B------:R-:W-:Y:S01]  /*4ee0*/  FSEL R131, R131, RZ, P5 ;  /* 0x000000ff83837208 */ /* 0x000fe20002800000 */
[----:B------:R-:W-:Y:S01]  /*4ef0*/  FADD.FTZ R126, R134, -R126 ;  /* 0x8000007e867e7221 */ /* 0x000fe20000010000 */
[----:B------:R-:W-:Y:S01]  /*4f00*/  LOP3.LUT P5, RZ, R193, 0xff00, RZ, 0xc0, !PT ;  /* 0x0000ff00c1ff7812 */ /* 0x000fe200078ac0ff */
[----:B------:R-:W-:Y:S01]  /*4f10*/  FMUL.FTZ R127, R127, UR16 ;  /* 0x000000107f7f7c20 */ /* 0x000fe20008410000 */
[C---:B------:R-:W-:Y:S01]  /*4f20*/  LOP3.LUT P2, RZ, R163.reuse, 0xff, RZ, 0xc0, !PT ;  /* 0x000000ffa3ff7812 */ /* 0x040fe2000784c0ff */
[----:B------:R-:W-:Y:S01]  /*4f30*/  FMUL.FTZ R126, R126, UR16 ;  /* 0x000000107e7e7c20 */ /* 0x000fe20008410000 */
[----:B------:R-:W-:Y:S01]  /*4f40*/  LOP3.LUT P4, RZ, R163, 0xff00, RZ, 0xc0, !PT ;  /* 0x0000ff00a3ff7812 */ /* 0x000fe2000788c0ff */
[--C-:B------:R-:W-:Y:S01]  /*4f50*/  FFMA.FTZ R125, R133, UR17, R139.reuse ;  /* 0x00000011857d7c23 */ /* 0x100fe2000801008b */
[----:B------:R-:W-:Y:S01]  /*4f60*/  F2FP.F16.F32.PACK_AB R131, R128, R131 ;  /* 0x000000838083723e */ /* 0x000fe200000000ff */
[----:B------:R-:W-:Y:S01]  /*4f70*/  FMUL.FTZ R129, R126, UR7 ;  /* 0x000000077e817c20 */ /* 0x000fe20008410000 */
[----:B------:R-:W-:Y:S01]  /*4f80*/  FSEL R128, R124, RZ, P5 ;  /* 0x000000ff7c807208 */ /* 0x000fe20002800000 */
        /* <DEDUP_REMOVED lines=9> */
[----:B------:R-:W-:-:S02]  /*5020*/  FSEL R130, R130, RZ, P3 ;  /* 0x000000ff82827208 */ /* 0x000fc40001800000 */
[----:B------:R-:W-:Y:S02]  /*5030*/  LOP3.LUT P5, RZ, R192, 0xff000000, RZ, 0xc0, !PT ;  /* 0xff000000c0ff7812 */ /* 0x000fe400078ac0ff */
[C---:B------:R-:W-:Y:S02]  /*5040*/  LOP3.LUT P2, RZ, R162.reuse, 0xff0000, RZ, 0xc0, !PT ;  /* 0x00ff0000a2ff7812 */ /* 0x040fe4000784c0ff */
[----:B------:R-:W-:Y:S02]  /*5050*/  LOP3.LUT P4, RZ, R162, 0xff000000, RZ, 0xc0, !PT ;  /* 0xff000000a2ff7812 */ /* 0x000fe4000788c0ff */
[----:B------:R-:W-:Y:S02]  /*5060*/  F2FP.F16.F32.PACK_AB R130, R128, R130 ;  /* 0x000000828082723e */ /* 0x000fe400000000ff */
[----:B------:R-:W-:Y:S02]  /*5070*/  FSEL R128, R124, RZ, P5 ;  /* 0x000000ff7c807208 */ /* 0x000fe40002800000 */
        /* <DEDUP_REMOVED lines=20> */
.L_x_3135:
        /* <DEDUP_REMOVED lines=13> */
[----:B------:R-:W-:Y:S01]  /*5290*/  FFMA.FTZ R136, R143, UR16, R95 ;  /* 0x000000108f887c23 */ /* 0x000fe2000801005f */
[----:B------:R-:W-:Y:S01]  /*52a0*/  FFMA.FTZ R131, R146, UR16, R94 ;  /* 0x0000001092837c23 */ /* 0x000fe2000801005e */
[----:B------:R-:W-:Y:S01]  /*52b0*/  FFMA.FTZ R133, R133, UR17, R139 ;  /* 0x0000001185857c23 */ /* 0x000fe2000801008b */
[----:B------:R-:W-:Y:S01]  /*52c0*/  LOP3.LUT P3, RZ, R163, 0xff0000, RZ, 0xc0, !PT ;  /* 0x00ff0000a3ff7812 */ /* 0x000fe2000786c0ff */
[----:B------:R-:W-:Y:S01]  /*52d0*/  FMUL.FTZ R136, R136, UR7 ;  /* 0x0000000788887c20 */ /* 0x000fe20008410000 */
[----:B------:R-:W-:Y:S01]  /*52e0*/  FMUL.FTZ R131, R131, UR7 ;  /* 0x0000000783837c20 */ /* 0x000fe20008410000 */
[----:B------:R-:W-:Y:S01]  /*52f0*/  ISETP.GE.U32.AND.EX P4, PT, R163, 0x1000000, PT, P2 ;  /* 0x01000000a300780c */ /* 0x000fe20003f86120 */
[----:B------:R-:W-:Y:S01]  /*5300*/  FADD.FTZ R128, R134, -R128 ;  /* 0x8000008086807221 */ /* 0x000fe20000010000 */
[----:B------:R-:W-:Y:S01]  /*5310*/  FFMA.FTZ R137, R145, UR16, R93 ;  /* 0x0000001091897c23 */ /* 0x000fe2000801005d */
[----:B------:R-:W-:Y:S01]  /*5320*/  FFMA.FTZ R141, R141, UR17, R139 ;  /* 0x000000118d8d7c23 */ /* 0x000fe2000801008b */
[----:B------:R-:W-:Y:S01]  /*5330*/  FADD.FTZ R132, R132, -R133 ;  /* 0x8000008584847221 */ /* 0x000fe20000010000 */
[----:B------:R-:W-:Y:S01]  /*5340*/  FSEL R129, R136, RZ, P4 ;  /* 0x000000ff88817208 */ /* 0x000fe20002000000 */
[----:B------:R-:W-:Y:S01]  /*5350*/  FFMA.FTZ R138, R0, UR17, R139 ;  /* 0x00000011008a7c23 */ /* 0x000fe2000801008b */
[----:B------:R-:W-:Y:S01]  /*5360*/  FSEL R133, R131, RZ, P3 ;  /* 0x000000ff83857208 */ /* 0x000fe20001800000 */
[----:B------:R-:W-:Y:S01]  /*5370*/  FMUL.FTZ R137, R137, UR7 ;  /* 0x0000000789897c20 */ /* 0x000fe20008410000 */
[----:B------:R-:W-:Y:S01]  /*5380*/  LOP3.LUT P6, RZ, R193, 0xff0000, RZ, 0xc0, !PT ;  /* 0x00ff0000c1ff7812 */ /* 0x000fe200078cc0ff */
[----:B------:R-:W-:Y:S01]  /*5390*/  FFMA.FTZ R128, R128, UR16, R90 ;  /* 0x0000001080807c23 */ /* 0x000fe2000801005a */
[----:B------:R-:W-:Y:S01]  /*53a0*/  LOP3.LUT P3, RZ, R163, 0xff00, RZ, 0xc0, !PT ;  /* 0x0000ff00a3ff7812 */ /* 0x000fe2000786c0ff */
[----:B------:R-:W-:Y:S01]  /*53b0*/  FADD.FTZ R0, R135, -R141 ;  /* 0x8000008d87007221 */ /* 0x000fe20000010000 */
[----:B------:R-:W-:Y:S01]  /*53c0*/  ISETP.GE.U32.AND P2, PT, R192, RZ, PT ;  /* 0x000000ffc000720c */ /* 0x000fe20003f46070 */
[----:B------:R-:W-:Y:S01]  /*53d0*/  FADD.FTZ R23, R23, -R138 ;  /* 0x8000008a17177221 */ /* 0x000fe20000010000 */
[----:B------:R-:W-:Y:S01]  /*53e0*/  F2FP.F16.F32.PACK_AB R135, R129, R133 ;  /* 0x000000858187723e */ /* 0x000fe200000000ff */
[----:B------:R-:W-:Y:S01]  /*53f0*/  FMUL.FTZ R129, R128, UR7 ;  /* 0x0000000780817c20 */ /* 0x000fe20008410000 */
[----:B------:R-:W-:Y:S01]  /*5400*/  FSEL R131, R131, RZ, P6 ;  /* 0x000000ff83837208 */ /* 0x000fe20003000000 */
[----:B------:R-:W-:Y:S01]  /*5410*/  FFMA.FTZ R0, R0, UR16, R91 ;  /* 0x0000001000007c23 */ /* 0x000fe2000801005b */
        /* <DEDUP_REMOVED lines=8> */
[----:B------:R-:W-:Y:S01]  /*54a0*/  FFMA.FTZ R130, R200, UR16, R92 ;  /* 0x00000010c8827c23 */ /* 0x000fe2000801005c */
        /* <DEDUP_REMOVED lines=33> */
.L_x_3137:
        /* <DEDUP_REMOVED lines=32> */
[----:B------:R-:W-:Y:S01]  /*58c0*/  FFMA.FTZ R127, R127, UR16, R91 ;  /* 0x000000107f7f7c23 */ /* 0x000fe2000801005b */
[C---:B------:R-:W-:Y:S01]  /*58d0*/  LOP3.LUT P2, RZ, R163.reuse, 0xff, RZ, 0xc0, !PT ;  /* 0x000000ffa3ff7812 */ /* 0x040fe2000784c0ff */
[----:B------:R-:W-:Y:S01]  /*58e0*/  FFMA.FTZ R126, R126, UR16, R90 ;  /* 0x000000107e7e7c23 */ /* 0x000fe2000801005a */
        /* <DEDUP_REMOVED lines=39> */
.L_x_3133:
        /* <DEDUP_REMOVED lines=70> */
[----:B------:R-:W-:Y:S02]  /*5fc0*/  F2FP.F16.F32.PACK_AB R130, R5, R130 ;  /* 0x000000820582723e */ /* 0x000fe400000000ff */
[C---:B------:R-:W-:Y:S02]  /*5fd0*/  FSEL R5, R0.reuse, RZ, P6 ;  /* 0x000000ff00057208 */ /* 0x040fe40003000000 */
[C---:B------:R-:W-:Y:S02]  /*5fe0*/  FSEL R133, R129.reuse, RZ, P3 ;  /* 0x000000ff81857208 */ /* 0x040fe40001800000 */
[----:B------:R-:W-:Y:S02]  /*5ff0*/  FSEL R0, R0, RZ, P5 ;  /* 0x000000ff00007208 */ /* 0x000fe40002800000 */
[----:B------:R-:W-:Y:S02]  /*6000*/  LOP3.LUT P4, RZ, R194, 0xff0000, RZ, 0xc0, !PT ;  /* 0x00ff0000c2ff7812 */ /* 0x000fe4000788c0ff */
[----:B------:R-:W-:Y:S01]  /*6010*/  F2FP.F16.F32.PACK_AB R133, R0, R133 ;  /* 0x000000850085723e */ /* 0x000fe200000000ff */
[----:B------:R-:W-:Y:S01]  /*6020*/  FMUL.FTZ R0, R124, UR7 ;  /* 0x000000077c007c20 */ /* 0x000fe20008410000 */
[----:B------:R-:W-:-:S02]  /*6030*/  FSEL R129, R129, RZ, P4 ;  /* 0x000000ff81817208 */ /* 0x000fc40002000000 */
[----:B------:R-:W-:Y:S02]  /*6040*/  LOP3.LUT P5, RZ, R164, 0xff00, RZ, 0xc0, !PT ;  /* 0x0000ff00a4ff7812 */ /* 0x000fe400078ac0ff */
[----:B------:R-:W-:Y:S02]  /*6050*/  LOP3.LUT P4, RZ, R194, 0xff, RZ, 0xc0, !PT ;  /* 0x000000ffc2ff7812 */ /* 0x000fe4000788c0ff */
[----:B------:R-:W-:Y:S02]  /*6060*/  LOP3.LUT P3, RZ, R164, 0xff, RZ, 0xc0, !PT ;  /* 0x000000ffa4ff7812 */ /* 0x000fe4000786c0ff */
[----:B------:R-:W-:Y:S02]  /*6070*/  LOP3.LUT P6, RZ, R194, 0xff00, RZ, 0xc0, !PT ;  /* 0x0000ff00c2ff7812 */ /* 0x000fe400078cc0ff */
[----:B------:R-:W-:Y:S02]  /*6080*/  F2FP.F16.F32.PACK_AB R129, R5, R129 ;  /* 0x000000810581723e */ /* 0x000fe400000000ff */
[----:B------:R-:W-:-:S02]  /*6090*/  FSEL R132, R128, RZ, P5 ;  /* 0x000000ff80847208 */ /* 0x000fc40002800000 */
[----:B------:R-:W-:Y:S02]  /*60a0*/  FSEL R5, R0, RZ, P4 ;  /* 0x000000ff00057208 */ /* 0x000fe40002000000 */
[----:B------:R-:W-:Y:S02]  /*60b0*/  FSEL R128, R128, RZ, P6 ;  /* 0x000000ff80807208 */ /* 0x000fe40003000000 */
[----:B------:R-:W-:Y:S02]  /*60c0*/  FSEL R0, R0, RZ, P3 ;  /* 0x000000ff00007208 */ /* 0x000fe40001800000 */
[----:B------:R-:W-:Y:S02]  /*60d0*/  F2FP.F16.F32.PACK_AB R128, R128, R5 ;  /* 0x000000058080723e */ /* 0x000fe400000000ff */
[----:B------:R-:W-:Y:S01]  /*60e0*/  F2FP.F16.F32.PACK_AB R132, R132, R0 ;  /* 0x000000008484723e */ /* 0x000fe200000000ff */
[----:B------:R-:W-:Y:S06]  /*60f0*/  BRA `(.L_x_3141) ;  /* 0x0000001800f07947 */ /* 0x000fec0003800000 */
.L_x_3140:
        /* <DEDUP_REMOVED lines=53> */
[----:B------:R-:W-:Y:S01]  /*6450*/  F2FP.F16.F32.PACK_AB R131, R128, R131 ;  /* 0x000000838083723e */ /* 0x000fe200000000ff */
[----:B------:R-:W-:Y:S01]  /*6460*/  FFMA.FTZ R128, R152, UR16, R97 ;  /* 0x0000001098807c23 */ /* 0x000fe20008010061 */
[C---:B------:R-:W-:Y:S02]  /*6470*/  FSEL R0, R5.reuse, RZ, P5 ;  /* 0x000000ff05007208 */ /* 0x040fe40002800000 */
[----:B------:R-:W-:Y:S01]  /*6480*/  LOP3.LUT P4, RZ, R164, 0xff000000, RZ, 0xc0, !PT ;  /* 0xff000000a4ff7812 */ /* 0x000fe2000788c0ff */
[----:B------:R-:W-:Y:S01]  /*6490*/  FMUL.FTZ R128, R128, UR7 ;  /* 0x0000000780807c20 */ /* 0x000fe20008410000 */
[----:B------:R-:W-:Y:S01]  /*64a0*/  F2FP.F16.F32.PACK_AB R129, R0, R129 ;  /* 0x000000810081723e */ /* 0x000fe200000000ff */
[----:B------:R-:W-:Y:S01]  /*64b0*/  FFMA.FTZ R0, R148, UR16, R96 ;  /* 0x0000001094007c23 */ /* 0x000fe20008010060 */
[----:B------:R-:W-:-:S02]  /*64c0*/  FSEL R5, R5, RZ, P4 ;  /* 0x000000ff05057208 */ /* 0x000fc40002000000 */
[----:B------:R-:W-:Y:S01]  /*64d0*/  LOP3.LUT P6, RZ, R164, 0xff00, RZ, 0xc0, !PT ;  /* 0x0000ff00a4ff7812 */ /* 0x000fe200078cc0ff */
[----:B------:R-:W-:Y:S01]  /*64e0*/  FMUL.FTZ R0, R0, UR7 ;  /* 0x0000000700007c20 */ /* 0x000fe20008410000 */
        /* <DEDUP_REMOVED lines=9> */
[----:B------:R-:W-:Y:S02]  /*6580*/  F2FP.F16.F32.PACK_AB R128, R128, R5 ;  /* 0x000000058080723e */ /* 0x000fe400000000ff */
[----:B------:R-:W-:Y:S01]  /*6590*/  F2FP.F16.F32.PACK_AB R132, R132, R0 ;  /* 0x000000008484723e */ /* 0x000fe200000000ff */
[----:B------:R-:W-:Y:S06]  /*65a0*/  BRA `(.L_x_3141) ;  /* 0x0000001400c47947 */ /* 0x000fec0003800000 */
.L_x_3139:
        /* <DEDUP_REMOVED lines=76> */
.L_x_3142:
        /* <DEDUP_REMOVED lines=53> */
[----:B------:R-:W-:Y:S01]  /*6dc0*/  F2FP.F16.F32.PACK_AB R131, R128, R131 ;  /* 0x000000838083723e */ /* 0x000fe200000000ff */
[----:B------:R-:W-:Y:S01]  /*6dd0*/  FMUL.FTZ R128, R152, UR16 ;  /* 0x0000001098807c20 */ /* 0x000fe20008410000 */
[C---:B------:R-:W-:Y:S02]  /*6de0*/  FSEL R0, R5.reuse, RZ, P5 ;  /* 0x000000ff05007208 */ /* 0x040fe40002800000 */
[----:B------:R-:W-:Y:S01]  /*6df0*/  LOP3.LUT P4, RZ, R164, 0xff000000, RZ, 0xc0, !PT ;  /* 0xff000000a4ff7812 */ /* 0x000fe2000788c0ff */
[----:B------:R-:W-:Y:S01]  /*6e00*/  FMUL.FTZ R128, R128, UR7 ;  /* 0x0000000780807c20 */ /* 0x000fe20008410000 */
[----:B------:R-:W-:Y:S01]  /*6e10*/  F2FP.F16.F32.PACK_AB R129, R0, R129 ;  /* 0x000000810081723e */ /* 0x000fe200000000ff */
[----:B------:R-:W-:Y:S01]  /*6e20*/  FMUL.FTZ R0, R148, UR16 ;  /* 0x0000001094007c20 */ /* 0x000fe20008410000 */
        /* <DEDUP_REMOVED lines=15> */
.L_x_3138:
        /* <DEDUP_REMOVED lines=39> */
[----:B------:R-:W-:Y:S01]  /*7190*/  F2FP.F16.F32.PACK_AB R135, R135, R5 ;  /* 0x000000058787723e */ /* 0x000fe200000000ff */
[----:B0-----:R-:W-:Y:S01]  /*71a0*/  FMUL.FTZ R132, R124, UR7 ;  /* 0x000000077c847c20 */ /* 0x001fe20008410000 */
        /* <DEDUP_REMOVED lines=15> */
.L_x_3144:
        /* <DEDUP_REMOVED lines=54> */
.L_x_3143:
        /* <DEDUP_REMOVED lines=55> */
.L_x_3145:
        /* <DEDUP_REMOVED lines=53> */
.L_x_3141:
        /* <DEDUP_REMOVED lines=88> */
.L_x_3148:
        /* <DEDUP_REMOVED lines=48> */
[----:B------:R-:W-:Y:S01]  /*8540*/  F2FP.F16.F32.PACK_AB R130, R4, R130 ;  /* 0x000000820482723e */ /* 0x000fe200000000ff */
[----:B------:R-:W-:Y:S01]  /*8550*/  FFMA.FTZ R4, R173, UR16, R107 ;  /* 0x00000010ad047c23 */ /* 0x000fe2000801006b */
[----:B------:R-:W-:Y:S02]  /*8560*/  LOP3.LUT P5, RZ, R196, 0xff0000, RZ, 0xc0, !PT ;  /* 0x00ff0000c4ff7812 */ /* 0x000fe400078ac0ff */
[----:B------:R-:W-:Y:S01]  /*8570*/  F2FP.F16.F32.PACK_AB R134, R0, R134 ;  /* 0x000000860086723e */ /* 0x000fe200000000ff */
[----:B------:R-:W-:Y:S01]  /*8580*/  FMUL.FTZ R4, R4, UR7 ;  /* 0x0000000704047c20 */ /* 0x000fe20008410000 */
[----:B------:R-:W-:-:S02]  /*8590*/  FSEL R129, R207, RZ, P5 ;  /* 0x000000ffcf817208 */ /* 0x000fc40002800000 */
[----:B------:R-:W-:Y:S02]  /*85a0*/  LOP3.LUT P5, RZ, R196, 0xff000000, RZ, 0xc0, !PT ;  /* 0xff000000c4ff7812 */ /* 0x000fe400078ac0ff */
[----:B------:R-:W-:Y:S02]  /*85b0*/  LOP3.LUT P4, RZ, R166, 0xff000000, RZ, 0xc0, !PT ;  /* 0xff000000a6ff7812 */ /* 0x000fe4000788c0ff */
[C---:B------:R-:W-:Y:S02]  /*85c0*/  FSEL R0, R4.reuse, RZ, P5 ;  /* 0x000000ff04007208 */ /* 0x040fe40002800000 */
[----:B------:R-:W-:Y:S02]  /*85d0*/  FSEL R4, R4, RZ, P4 ;  /* 0x000000ff04047208 */ /* 0x000fe40002000000 */
[----:B------:R-:W-:Y:S01]  /*85e0*/  F2FP.F16.F32.PACK_AB R129, R0, R129 ;  /* 0x000000810081723e */ /* 0x000fe200000000ff */
[----:B------:R-:W-:Y:S01]  /*85f0*/  FFMA.FTZ R0, R202, UR16, R104 ;  /* 0x00000010ca007c23 */ /* 0x000fe20008010068 */
[----:B------:R-:W-:-:S02]  /*8600*/  LOP3.LUT P6, RZ, R166, 0xff00, RZ, 0xc0, !PT ;  /* 0x0000ff00a6ff7812 */ /* 0x000fc400078cc0ff */
[----:B------:R-:W-:Y:S01]  /*8610*/  LOP3.LUT P4, RZ, R196, 0xff, RZ, 0xc0, !PT ;  /* 0x000000ffc4ff7812 */ /* 0x000fe2000788c0ff */
[----:B------:R-:W-:Y:S01]  /*8620*/  FMUL.FTZ R0, R0, UR7 ;  /* 0x0000000700007c20 */ /* 0x000fe20008410000 */
        /* <DEDUP_REMOVED lines=12> */
.L_x_3147:
        /* <DEDUP_REMOVED lines=76> */
.L_x_3150:
        /* <DEDUP_REMOVED lines=48> */
[----:B------:R-:W-:Y:S01]  /*8eb0*/  F2FP.F16.F32.PACK_AB R130, R4, R130 ;  /* 0x000000820482723e */ /* 0x000fe200000000ff */
[----:B------:R-:W-:Y:S01]  /*8ec0*/  FMUL.FTZ R4, R173, UR16 ;  /* 0x00000010ad047c20 */ /* 0x000fe20008410000 */
        /* <DEDUP_REMOVED lines=9> */
[----:B------:R-:W-:Y:S01]  /*8f60*/  FMUL.FTZ R0, R202, UR16 ;  /* 0x00000010ca007c20 */ /* 0x000fe20008410000 */
        /* <DEDUP_REMOVED lines=15> */
.L_x_3146:
        /* <DEDUP_REMOVED lines=56> */
.L_x_3152:
        /* <DEDUP_REMOVED lines=54> */
.L_x_3151:
        /* <DEDUP_REMOVED lines=55> */
.L_x_3153:
        /* <DEDUP_REMOVED lines=53> */
.L_x_3149:
        /* <DEDUP_REMOVED lines=20> */
[----:B------:R-:W-:Y:S01]  /*9f40*/  FFMA.FTZ R214, R214, UR17, R139 ;  /* 0x00000011d6d67c23 */ /* 0x000fe2000801008b */
[----:B------:R-:W-:Y:S01]  /*9f50*/  FFMA.FTZ R122, R215, UR16, R118 ;  /* 0x00000010d77a7c23 */ /* 0x000fe20008010076 */
[----:B------:R-:W-:Y:S01]  /*9f60*/  FFMA.FTZ R123, R216, UR16, R119 ;  /* 0x00000010d87b7c23 */ /* 0x000fe20008010077 */
[----:B------:R-:W-:Y:S01]  /*9f70*/  FADD.FTZ R126, R188, -R3 ;  /* 0x80000003bc7e7221 */ /* 0x000fe20000010000 */
[----:B------:R-:W-:Y:S01]  /*9f80*/  LOP3.LUT P4, RZ, R169, 0xff0000, RZ, 0xc0, !PT ;  /* 0x00ff0000a9ff7812 */ /* 0x000fe2000788c0ff */
[----:B------:R-:W-:Y:S01]  /*9f90*/  FMUL.FTZ R0, R122, UR7 ;  /* 0x000000077a007c20 */ /* 0x000fe20008410000 */
[----:B------:R-:W-:Y:S01]  /*9fa0*/  ISETP.GE.U32.AND P3, PT, R198, RZ, PT ;  /* 0x000000ffc600720c */ /* 0x000fe20003f66070 */
[----:B------:R-:W-:Y:S01]  /*9fb0*/  FMUL.FTZ R3, R123, UR7 ;  /* 0x000000077b037c20 */ /* 0x000fe20008410000 */
[----:B------:R-:W-:Y:S01]  /*9fc0*/  LOP3.LUT P5, RZ, R199, 0xff0000, RZ, 0xc0, !PT ;  /* 0x00ff0000c7ff7812 */ /* 0x000fe200078ac0ff */
[----:B------:R-:W-:Y:S01]  /*9fd0*/  FADD.FTZ R189, R189, -R190 ;  /* 0x800000bebdbd7221 */ /* 0x000fe20000010000 */
[----:B------:R-:W-:Y:S01]  /*9fe0*/  ISETP.GE.U32.AND.EX P1, PT, R169, 0x1000000, PT, P1 ;  /* 0x01000000a900780c */ /* 0x000fe20003f26110 */
[----:B------:R-:W-:Y:S01]  /*9ff0*/  FADD.FTZ R214, R187, -R214 ;  /* 0x800000d6bbd67221 */ /* 0x000fe20000010000 */
[----:B------:R-:W-:Y:S01]  /*a000*/  ISETP.GE.U32.AND.EX P3, PT, R199, 0x1000000, PT, P3 ;  /* 0x01000000c700780c */ /* 0x000fe20003f66130 */
[----:B------:R-:W-:Y:S01]  /*a010*/  FFMA.FTZ R120, R189, UR16, R116 ;  /* 0x00000010bd787c23 */ /* 0x000fe20008010074 */
[----:B------:R-:W-:Y:S01]  /*a020*/  FSEL R135, R0, RZ, P4 ;  /* 0x000000ff00877208 */ /* 0x000fe20002000000 */
[----:B------:R-:W-:Y:S01]  /*a030*/  FFMA.FTZ R121, R214, UR16, R117 ;  /* 0x00000010d6797c23 */ /* 0x000fe20008010075 */
[----:B0-----:R-:W-:Y:S01]  /*a040*/  FSEL R131, R0, RZ, P5 ;  /* 0x000000ff00837208 */ /* 0x001fe20002800000 */
[----:B------:R-:W-:Y:S01]  /*a050*/  FFMA.FTZ R127, R183, UR17, R139 ;  /* 0x00000011b77f7c23 */ /* 0x000fe2000801008b */
[C---:B------:R-:W-:Y:S01]  /*a060*/  FSEL R0, R3.reuse, RZ, P1 ;  /* 0x000000ff03007208 */ /* 0x040fe20000800000 */
[----:B------:R-:W-:Y:S01]  /*a070*/  FFMA.FTZ R126, R126, UR16, R114 ;  /* 0x000000107e7e7c23 */ /* 0x000fe20008010072 */
[----:B------:R-:W-:Y:S01]  /*a080*/  FSEL R4, R3, RZ, P3 ;  /* 0x000000ff03047208 */ /* 0x000fe20001800000 */
[----:B------:R-:W-:Y:S01]  /*a090*/  FMUL.FTZ R3, R120, UR7 ;  /* 0x0000000778037c20 */ /* 0x000fe20008410000 */
[----:B------:R-:W-:Y:S01]  /*a0a0*/  F2FP.F16.F32.PACK_AB R135, R0, R135 ;  /* 0x000000870087723e */ /* 0x000fe200000000ff */
[----:B------:R-:W-:Y:S01]  /*a0b0*/  FMUL.FTZ R0, R121, UR7 ;  /* 0x0000000779007c20 */ /* 0x000fe20008410000 */
[----:B------:R-:W-:Y:S01]  /*a0c0*/  LOP3.LUT P4, RZ, R169, 0xff, RZ, 0xc0, !PT ;  /* 0x000000ffa9ff7812 */ /* 0x000fe2000788c0ff */
[----:B------:R-:W-:Y:S01]  /*a0d0*/  FADD.FTZ R127, R185, -R127 ;  /* 0x8000007fb97f7221 */ /* 0x000fe20000010000 */
[----:B------:R-:W-:Y:S01]  /*a0e0*/  LOP3.LUT P5, RZ, R199, 0xff, RZ, 0xc0, !PT ;  /* 0x000000ffc7ff7812 */ /* 0x000fe200078ac0ff */
[--C-:B------:R-:W-:Y:S01]  /*a0f0*/  FFMA.FTZ R125, R181, UR17, R139.reuse ;  /* 0x00000011b57d7c23 */ /* 0x100fe2000801008b */
[----:B------:R-:W-:Y:S01]  /*a100*/  LOP3.LUT P6, RZ, R199, 0xff00, RZ, 0xc0, !PT ;  /* 0x0000ff00c7ff7812 */ /* 0x000fe200078cc0ff */
[----:B------:R-:W-:Y:S01]  /*a110*/  FFMA.FTZ R139, R180, UR17, R139 ;  /* 0x00000011b48b7c23 */ /* 0x000fe2000801008b */
[----:B------:R-:W-:Y:S01]  /*a120*/  FSEL R134, R3, RZ, P4 ;  /* 0x000000ff03867208 */ /* 0x000fe20002000000 */
[----:B------:R-:W-:Y:S01]  /*a130*/  FFMA.FTZ R127, R127, UR16, R115 ;  /* 0x000000107f7f7c23 */ /* 0x000fe20008010073 */
[----:B------:R-:W-:Y:S01]  /*a140*/  FSEL R130, R3, RZ, P5 ;  /* 0x000000ff03827208 */ /* 0x000fe20002800000 */
[----:B------:R-:W-:Y:S01]  /*a150*/  FADD.FTZ R125, R184, -R125 ;  /* 0x8000007db87d7221 */ /* 0x000fe20000010000 */
[C---:B------:R-:W-:Y:S01]  /*a160*/  FSEL R3, R0.reuse, RZ, P6 ;  /* 0x000000ff00037208 */ /* 0x040fe20003000000 */
[----:B------:R-:W-:Y:S01]  /*a170*/  FADD.FTZ R139, R179, -R139 ;  /* 0x8000008bb38b7221 */ /* 0x000fe20000010000 */
[----:B------:R-:W-:Y:S01]  /*a180*/  LOP3.LUT P1, RZ, R169, 0xff00, RZ, 0xc0, !PT ;  /* 0x0000ff00a9ff7812 */ /* 0x000fe2000782c0ff */
[----:B------:R-:W-:Y:S01]  /*a190*/  FFMA.FTZ R125, R125, UR16, R113 ;  /* 0x000000107d7d7c23 */ /* 0x000fe20008010071 */
[----:B------:R-:W-:Y:S01]  /*a1a0*/  F2FP.F16.F32.PACK_AB R130, R3, R130 ;  /* 0x000000820382723e */ /* 0x000fe200000000ff */
[----:B------:R-:W-:Y:S01]  /*a1b0*/  FFMA.FTZ R124, R139, UR16, R112 ;  /* 0x000000108b7c7c23 */ /* 0x000fe20008010070 */
[----:B------:R-:W-:Y:S01]  /*a1c0*/  FSEL R3, R0, RZ, P1 ;  /* 0x000000ff00037208 */ /* 0x000fe20000800000 */
[----:B------:R-:W-:Y:S01]  /*a1d0*/  FMUL.FTZ R0, R126, UR7 ;  /* 0x000000077e007c20 */ /* 0x000fe20008410000 */
[----:B------:R-:W-:Y:S01]  /*a1e0*/  LOP3.LUT P3, RZ, R168, 0xff0000, RZ, 0xc0, !PT ;  /* 0x00ff0000a8ff7812 */ /* 0x000fe2000786c0ff */
[----:B------:R-:W-:Y:S01]  /*a1f0*/  FMUL.FTZ R128, R125, UR7 ;  /* 0x000000077d807c20 */ /* 0x000fe20008410000 */
[----:B------:R-:W-:Y:S01]  /*a200*/  F2FP.F16.F32.PACK_AB R134, R3, R134 ;  /* 0x000000860386723e */ /* 0x000fe200000000ff */
[----:B------:R-:W-:Y:S01]  /*a210*/  FMUL.FTZ R3, R127, UR7 ;  /* 0x000000077f037c20 */ /* 0x000fe20008410000 */
[----:B------:R-:W-:-:S02]  /*a220*/  LOP3.LUT P1, RZ, R198, 0xff0000, RZ, 0xc0, !PT ;  /* 0x00ff0000c6ff7812 */ /* 0x000fc4000782c0ff */
[----:B------:R-:W-:Y:S02]  /*a230*/  FSEL R133, R0, RZ, P3 ;  /* 0x000000ff00857208 */ /* 0x000fe40001800000 */
[----:B------:R-:W-:Y:S02]  /*a240*/  LOP3.LUT P4, RZ, R168, 0xff000000, RZ, 0xc0, !PT ;  /* 0xff000000a8ff7812 */ /* 0x000fe4000788c0ff */
[----:B------:R-:W-:Y:S02]  /*a250*/  LOP3.LUT P3, RZ, R198, 0xff000000, RZ, 0xc0, !PT ;  /* 0xff000000c6ff7812 */ /* 0x000fe4000786c0ff */
[----:B------:R-:W-:Y:S02]  /*a260*/  F2FP.F16.F32.PACK_AB R131, R4, R131 ;  /* 0x000000830483723e */ /* 0x000fe400000000ff */
[----:B------:R-:W-:Y:S02]  /*a270*/  FSEL R129, R0, RZ, P1 ;  /* 0x000000ff00817208 */ /* 0x000fe40000800000 */
[----:B------:R-:W-:-:S02]  /*a280*/  FSEL R4, R3, RZ, P3 ;  /* 0x000000ff03047208 */ /* 0x000fc40001800000 */
[----:B------:R-:W-:Y:S01]  /*a290*/  FSEL R0, R3, RZ, P4 ;  /* 0x000000ff03007208 */ /* 0x000fe20002000000 */
[----:B------:R-:W-:Y:S01]  /*a2a0*/  FMUL.FTZ R3, R124, UR7 ;  /* 0x000000077c037c20 */ /* 0x000fe20008410000 */
[----:B------:R-:W-:Y:S02]  /*a2b0*/  LOP3.LUT P5, RZ, R168, 0xff00, RZ, 0xc0, !PT ;  /* 0x0000ff00a8ff7812 */ /* 0x000fe400078ac0ff */
[----:B------:R-:W-:Y:S02]  /*a2c0*/  LOP3.LUT P1, RZ, R198, 0xff, RZ, 0xc0, !PT ;  /* 0x000000ffc6ff7812 */ /* 0x000fe4000782c0ff */
[----:B------:R-:W-:Y:S02]  /*a2d0*/  LOP3.LUT P6, RZ, R168, 0xff, RZ, 0xc0, !PT ;  /* 0x000000ffa8ff7812 */ /* 0x000fe400078cc0ff */
[----:B------:R-:W-:Y:S02]  /*a2e0*/  LOP3.LUT P3, RZ, R198, 0xff00, RZ, 0xc0, !PT ;  /* 0x0000ff00c6ff7812 */ /* 0x000fe4000786c0ff */
[----:B------:R-:W-:-:S02]  /*a2f0*/  FSEL R132, R128, RZ, P5 ;  /* 0x000000ff80847208 */ /* 0x000fc40002800000 */
[C---:B------:R-:W-:Y:S02]  /*a300*/  FSEL R5, R3.reuse, RZ, P1 ;  /* 0x000000ff03057208 */ /* 0x040fe40000800000 */
[----:B------:R-:W-:Y:S02]  /*a310*/  FSEL R128, R128, RZ, P3 ;  /* 0x000000ff80807208 */ /* 0x000fe40001800000 */
[----:B------:R-:W-:Y:S02]  /*a320*/  FSEL R3, R3, RZ, P6 ;  /* 0x000000ff03037208 */ /* 0x000fe40003000000 */
[----:B------:R-:W-:Y:S02]  /*a330*/  F2FP.F16.F32.PACK_AB R129, R4, R129 ;  /* 0x000000810481723e */ /* 0x000fe400000000ff */
[----:B------:R-:W-:Y:S02]  /*a340*/  F2FP.F16.F32.PACK_AB R133, R0, R133 ;  /* 0x000000850085723e */ /* 0x000fe400000000ff */
[----:B------:R-:W-:-:S02]  /*a350*/  F2FP.F16.F32.PACK_AB R128, R128, R5 ;  /* 0x000000058080723e */ /* 0x000fc400000000ff */
[----:B------:R-:W-:Y:S01]  /*a360*/  F2FP.F16.F32.PACK_AB R132, R132, R3 ;  /* 0x000000038484723e */ /* 0x000fe200000000ff */
[----:B------:R-:W-:Y:S06]  /*a370*/  BRA `(.L_x_3157) ;  /* 0x0000001800f07947 */ /* 0x000fec0003800000 */
.L_x_3156:
        /* <DEDUP_REMOVED lines=19> */
[----:B------:R-:W-:Y:S01]  /*a4b0*/  ISETP.GE.U32.AND P1, PT, R198, RZ, PT ;  /* 0x000000ffc600720c */ /* 0x000fe20003f26070 */
[----:B------:R-:W-:Y:S01]  /*a4c0*/  FFMA.FTZ R130, R190, UR16, R116 ;  /* 0x00000010be827c23 */ /* 0x000fe20008010074 */
[----:B------:R-:W-:Y:S01]  /*a4d0*/  LOP3.LUT P6, RZ, R199, 0xff0000, RZ, 0xc0, !PT ;  /* 0x00ff0000c7ff7812 */ /* 0x000fe200078cc0ff */
[----:B------:R-:W-:Y:S01]  /*a4e0*/  FFMA.FTZ R188, R188, UR16, R114 ;  /* 0x00000010bcbc7c23 */ /* 0x000fe20008010072 */
[----:B------:R-:W-:Y:S01]  /*a4f0*/  FSEL R135, R3, RZ, P4 ;  /* 0x000000ff03877208 */ /* 0x000fe20002000000 */
[----:B------:R-:W-:Y:S01]  /*a500*/  FADD.FTZ R185, R185, -R183 ;  /* 0x800000b7b9b97221 */ /* 0x000fe20000010000 */
[----:B------:R-:W-:Y:S01]  /*a510*/  FSEL R0, R131, RZ, P3 ;  /* 0x000000ff83007208 */ /* 0x000fe20001800000 */
[----:B------:R-:W-:Y:S01]  /*a520*/  FMUL.FTZ R5, R5, UR7 ;  /* 0x0000000705057c20 */ /* 0x000fe20008410000 */
[--C-:B------:R-:W-:Y:S01]  /*a530*/  FFMA.FTZ R181, R181, UR17, R139.reuse ;  /* 0x00000011b5b57c23 */ /* 0x100fe2000801008b */
[----:B------:R-:W-:Y:S01]  /*a540*/  LOP3.LUT P3, RZ, R169, 0xff00, RZ, 0xc0, !PT ;  /* 0x0000ff00a9ff7812 */ /* 0x000fe2000786c0ff */
[----:B------:R-:W-:Y:S01]  /*a550*/  FFMA.FTZ R139, R180, UR17, R139 ;  /* 0x00000011b48b7c23 */ /* 0x000fe2000801008b */
[----:B------:R-:W-:Y:S01]  /*a560*/  ISETP.GE.U32.AND.EX P1, PT, R199, 0x1000000, PT, P1 ;  /* 0x01000000c700780c */ /* 0x000fe20003f26110 */
[----:B------:R-:W-:Y:S01]  /*a570*/  FMUL.FTZ R130, R130, UR7 ;  /* 0x0000000782827c20 */ /* 0x000fe20008410000 */
[----:B------:R-:W-:Y:S01]  /*a580*/  FSEL R131, R131, RZ, P6 ;  /* 0x000000ff83837208 */ /* 0x000fe20003000000 */
[----:B------:R-:W-:Y:S01]  /*a590*/  FMUL.FTZ R188, R188, UR7 ;  /* 0x00000007bcbc7c20 */ /* 0x000fe20008410000 */
[----:B------:R-:W-:Y:S01]  /*a5a0*/  F2FP.F16.F32.PACK_AB R135, R135, R0 ;  /* 0x000000008787723e */ /* 0x000fe200000000ff */
[----:B------:R-:W-:Y:S01]  /*a5b0*/  FFMA.FTZ R0, R185, UR16, R115 ;  /* 0x00000010b9007c23 */ /* 0x000fe20008010073 */
[----:B------:R-:W-:Y:S01]  /*a5c0*/  LOP3.LUT P5, RZ, R169, 0xff, RZ, 0xc0, !PT ;  /* 0x000000ffa9ff7812 */ /* 0x000fe200078ac0ff */
[----:B------:R-:W-:Y:S01]  /*a5d0*/  FADD.FTZ R179, R179, -R139 ;  /* 0x8000008bb3b37221 */ /* 0x000fe20000010000 */
[----:B------:R-:W-:Y:S01]  /*a5e0*/  LOP3.LUT P6, RZ, R168, 0xff0000, RZ, 0xc0, !PT ;  /* 0x00ff0000a8ff7812 */ /* 0x000fe200078cc0ff */
[----:B------:R-:W-:Y:S01]  /*a5f0*/  FADD.FTZ R184, R184, -R181 ;  /* 0x800000b5b8b87221 */ /* 0x000fe20000010000 */
[----:B------:R-:W-:Y:S01]  /*a600*/  FSEL R3, R3, RZ, P1 ;  /* 0x000000ff03037208 */ /* 0x000fe20000800000 */
[----:B------:R-:W-:Y:S01]  /*a610*/  FMUL.FTZ R0, R0, UR7 ;  /* 0x0000000700007c20 */ /* 0x000fe20008410000 */
[----:B------:R-:W-:Y:S01]  /*a620*/  FSEL R4, R5, RZ, P3 ;  /* 0x000000ff05047208 */ /* 0x000fe20001800000 */
[----:B------:R-:W-:Y:S01]  /*a630*/  FFMA.FTZ R184, R184, UR16, R113 ;  /* 0x00000010b8b87c23 */ /* 0x000fe20008010071 */
[----:B------:R-:W-:-:S02]  /*a640*/  LOP3.LUT P3, RZ, R199, 0xff00, RZ, 0xc0, !PT ;  /* 0x0000ff00c7ff7812 */ /* 0x000fc4000786c0ff */
[----:B------:R-:W-:Y:S01]  /*a650*/  FSEL R134, R130, RZ, P5 ;  /* 0x000000ff82867208 */ /* 0x000fe20002800000 */
[----:B------:R-:W-:Y:S01]  /*a660*/  FMUL.FTZ R184, R184, UR7 ;  /* 0x00000007b8b87c20 */ /* 0x000fe20008410000 */
[----:B------:R-:W-:Y:S02]  /*a670*/  FSEL R133, R188, RZ, P6 ;  /* 0x000000ffbc857208 */ /* 0x000fe40003000000 */
[----:B------:R-:W-:Y:S01]  /*a680*/  F2FP.F16.F32.PACK_AB R131, R3, R131 ;  /* 0x000000830383723e */ /* 0x000fe200000000ff */
[----:B------:R-:W-:Y:S01]  /*a690*/  FFMA.FTZ R3, R179, UR16, R112 ;  /* 0x00000010b3037c23 */ /* 0x000fe20008010070 */
[----:B------:R-:W-:Y:S02]  /*a6a0*/  LOP3.LUT P6, RZ, R198, 0xff000000, RZ, 0xc0, !PT ;  /* 0xff000000c6ff7812 */ /* 0x000fe400078cc0ff */
[----:B------:R-:W-:Y:S01]  /*a6b0*/  LOP3.LUT P4, RZ, R199, 0xff, RZ, 0xc0, !PT ;  /* 0x000000ffc7ff7812 */ /* 0x000fe2000788c0ff */
[----:B------:R-:W-:Y:S01]  /*a6c0*/  FMUL.FTZ R3, R3, UR7 ;  /* 0x0000000703037c20 */ /* 0x000fe20008410000 */
[----:B------:R-:W-:-:S02]  /*a6d0*/  LOP3.LUT P1, RZ, R168, 0xff000000, RZ, 0xc0, !PT ;  /* 0xff000000a8ff7812 */ /* 0x000fc4000782c0ff */
[----:B------:R-:W-:Y:S02]  /*a6e0*/  FSEL R5, R5, RZ, P3 ;  /* 0x000000ff05057208 */ /* 0x000fe40001800000 */
[----:B------:R-:W-:Y:S02]  /*a6f0*/  LOP3.LUT P3, RZ, R198, 0xff0000, RZ, 0xc0, !PT ;  /* 0x00ff0000c6ff7812 */ /* 0x000fe4000786c0ff */
[----:B------:R-:W-:Y:S02]  /*a700*/  F2FP.F16.F32.PACK_AB R134, R4, R134 ;  /* 0x000000860486723e */ /* 0x000fe400000000ff */
[----:B------:R-:W-:Y:S02]  /*a710*/  FSEL R4, R0, RZ, P6 ;  /* 0x000000ff00047208 */ /* 0x000fe40003000000 */
[----:B------:R-:W-:Y:S02]  /*a720*/  FSEL R130, R130, RZ, P4 ;  /* 0x000000ff82827208 */ /* 0x000fe40002000000 */
[----:B------:R-:W-:-:S02]  /*a730*/  FSEL R0, R0, RZ, P1 ;  /* 0x000000ff00007208 */ /* 0x000fc40000800000 */
[----:B------:R-:W-:Y:S02]  /*a740*/  FSEL R129, R188, RZ, P3 ;  /* 0x000000ffbc817208 */ /* 0x000fe40001800000 */
[----:B------:R-:W-:Y:S02]  /*a750*/  LOP3.LUT P1, RZ, R198, 0xff, RZ, 0xc0, !PT ;  /* 0x000000ffc6ff7812 */ /* 0x000fe4000782c0ff */
[C---:B------:R-:W-:Y:S02]  /*a760*/  LOP3.LUT P5, RZ, R168.reuse, 0xff00, RZ, 0xc0, !PT ;  /* 0x0000ff00a8ff7812 */ /* 0x040fe400078ac0ff */
[----:B------:R-:W-:Y:S02]  /*a770*/  LOP3.LUT P4, RZ, R168, 0xff, RZ, 0xc0, !PT ;  /* 0x000000ffa8ff7812 */ /* 0x000fe4000788c0ff */
[----:B------:R-:W-:Y:S02]  /*a780*/  LOP3.LUT P3, RZ, R198, 0xff00, RZ, 0xc0, !PT ;  /* 0x0000ff00c6ff7812 */ /* 0x000fe4000786c0ff */
[----:B------:R-:W-:-:S02]  /*a790*/  F2FP.F16.F32.PACK_AB R130, R5, R130 ;  /* 0x000000820582723e */ /* 0x000fc400000000ff */
[C---:B------:R-:W-:Y:S02]  /*a7a0*/  FSEL R5, R3.reuse, RZ, P1 ;  /* 0x000000ff03057208 */ /* 0x040fe40000800000 */
[C---:B------:R-:W-:Y:S02]  /*a7b0*/  FSEL R132, R184.reuse, RZ, P5 ;  /* 0x000000ffb8847208 */ /* 0x040fe40002800000 */
[----:B------:R-:W-:Y:S02]  /*a7c0*/  FSEL R128, R184, RZ, P3 ;  /* 0x000000ffb8807208 */ /* 0x000fe40001800000 */
[----:B------:R-:W-:Y:S02]  /*a7d0*/  FSEL R3, R3, RZ, P4 ;  /* 0x000000ff03037208 */ /* 0x000fe40002000000 */
[----:B------:R-:W-:Y:S02]  /*a7e0*/  F2FP.F16.F32.PACK_AB R129, R4, R129 ;  /* 0x000000810481723e */ /* 0x000fe400000000ff */
[----:B------:R-:W-:-:S02]  /*a7f0*/  F2FP.F16.F32.PACK_AB R133, R0, R133 ;  /* 0x000000850085723e */ /* 0x000fc400000000ff */
[----:B------:R-:W-:Y:S02]  /*a800*/  F2FP.F16.F32.PACK_AB R128, R128, R5 ;  /* 0x000000058080723e */ /* 0x000fe400000000ff */
[----:B------:R-:W-:Y:S01]  /*a810*/  F2FP.F16.F32.PACK_AB R132, R132, R3 ;  /* 0x000000038484723e */ /* 0x000fe200000000ff */
[----:B------:R-:W-:Y:S06]  /*a820*/  BRA `(.L_x_3157) ;  /* 0x0000001400c47947 */ /* 0x000fec0003800000 */
.L_x_3155:
        /* <DEDUP_REMOVED lines=9> */
[----:B------:R-:W-:Y:S01]  /*a8c0*/  FMUL.FTZ R122, R215, UR16 ;  /* 0x00000010d77a7c20 */ /* 0x000fe20008410000 */
[----:B------:R-:W-:Y:S01]  /*a8d0*/  FMUL.FTZ R123, R216, UR16 ;  /* 0x00000010d87b7c20 */ /* 0x000fe20008410000 */
        /* <DEDUP_REMOVED lines=10> */
[----:B------:R-:W-:Y:S01]  /*a980*/  FMUL.FTZ R120, R190, UR16 ;  /* 0x00000010be787c20 */ /* 0x000fe20008410000 */
[----:B------:R-:W-:Y:S01]  /*a990*/  FSEL R135, R0, RZ, P4 ;  /* 0x000000ff00877208 */ /* 0x000fe20002000000 */
[----:B------:R-:W-:Y:S01]  /*a9a0*/  FMUL.FTZ R121, R214, UR16 ;  /* 0x00000010d6797c20 */ /* 0x000fe20008410000 */
[----:B0-----:R-:W-:Y:S01]  /*a9b0*/  FSEL R131, R0, RZ, P5 ;  /* 0x000000ff00837208 */ /* 0x001fe20002800000 */
[----:B------:R-:W-:Y:S01]  /*a9c0*/  FFMA.FTZ R127, R183, UR17, R139 ;  /* 0x00000011b77f7c23 */ /* 0x000fe2000801008b */
[C---:B------:R-:W-:Y:S01]  /*a9d0*/  FSEL R0, R3.reuse, RZ, P1 ;  /* 0x000000ff03007208 */ /* 0x040fe20000800000 */
[----:B------:R-:W-:Y:S01]  /*a9e0*/  FMUL.FTZ R126, R126, UR16 ;  /* 0x000000107e7e7c20 */ /* 0x000fe20008410000 */
        /* <DEDUP_REMOVED lines=11> */
[----:B------:R-:W-:Y:S01]  /*aaa0*/  FMUL.FTZ R127, R127, UR16 ;  /* 0x000000107f7f7c20 */ /* 0x000fe20008410000 */
[----:B------:R-:W-:Y:S01]  /*aab0*/  FSEL R130, R3, RZ, P5 ;  /* 0x000000ff03827208 */ /* 0x000fe20002800000 */
[----:B------:R-:W-:Y:S01]  /*aac0*/  FADD.FTZ R125, R184, -R125 ;  /* 0x8000007db87d7221 */ /* 0x000fe20000010000 */
[C---:B------:R-:W-:Y:S01]  /*aad0*/  FSEL R3, R0.reuse, RZ, P6 ;  /* 0x000000ff00037208 */ /* 0x040fe20003000000 */
[----:B------:R-:W-:Y:S01]  /*aae0*/  FADD.FTZ R139, R179, -R139 ;  /* 0x8000008bb38b7221 */ /* 0x000fe20000010000 */
[----:B------:R-:W-:Y:S01]  /*aaf0*/  LOP3.LUT P1, RZ, R169, 0xff00, RZ, 0xc0, !PT ;  /* 0x0000ff00a9ff7812 */ /* 0x000fe2000782c0ff */
[----:B------:R-:W-:Y:S01]  /*ab00*/  FMUL.FTZ R125, R125, UR16 ;  /* 0x000000107d7d7c20 */ /* 0x000fe20008410000 */
[----:B------:R-:W-:Y:S01]  /*ab10*/  F2FP.F16.F32.PACK_AB R130, R3, R130 ;  /* 0x000000820382723e */ /* 0x000fe200000000ff */
[----:B------:R-:W-:Y:S01]  /*ab20*/  FMUL.FTZ R124, R139, UR16 ;  /* 0x000000108b7c7c20 */ /* 0x000fe20008410000 */
        /* <DEDUP_REMOVED lines=28> */
.L_x_3158:
        /* <DEDUP_REMOVED lines=18> */
[----:B------:R-:W-:Y:S01]  /*ae10*/  FMUL.FTZ R5, R187, UR16 ;  /* 0x00000010bb057c20 */ /* 0x000fe20008410000 */
[----:B------:R-:W-:Y:S01]  /*ae20*/  ISETP.GE.U32.AND P1, PT, R198, RZ, PT ;  /* 0x000000ffc600720c */ /* 0x000fe20003f26070 */
[----:B------:R-:W-:Y:S01]  /*ae30*/  FMUL.FTZ R130, R190, UR16 ;  /* 0x00000010be827c20 */ /* 0x000fe20008410000 */
[----:B------:R-:W-:Y:S01]  /*ae40*/  LOP3.LUT P6, RZ, R199, 0xff0000, RZ, 0xc0, !PT ;  /* 0x00ff0000c7ff7812 */ /* 0x000fe200078cc0ff */
[----:B------:R-:W-:Y:S01]  /*ae50*/  FMUL.FTZ R188, R188, UR16 ;  /* 0x00000010bcbc7c20 */ /* 0x000fe20008410000 */
        /* <DEDUP_REMOVED lines=16> */
[----:B------:R-:W-:Y:S01]  /*af60*/  FADD.FTZ R184, R184, -R181 ;  /* 0x800000b5b8b87221 */ /* 0x000fe20000010000 */
[----:B------:R-:W-:Y:S01]  /*af70*/  FSEL R3, R3, RZ, P1 ;  /* 0x000000ff03037208 */ /* 0x000fe20000800000 */
[----:B------:R-:W-:Y:S01]  /*af80*/  FMUL.FTZ R0, R0, UR7 ;  /* 0x0000000700007c20 */ /* 0x000fe20008410000 */
[----:B------:R-:W-:Y:S01]  /*af90*/  FSEL R4, R5, RZ, P3 ;  /* 0x000000ff05047208 */ /* 0x000fe20001800000 */
[----:B------:R-:W-:Y:S01]  /*afa0*/  FMUL.FTZ R184, R184, UR16 ;  /* 0x00000010b8b87c20 */ /* 0x000fe20008410000 */
[----:B------:R-:W-:-:S02]  /*afb0*/  LOP3.LUT P3, RZ, R199, 0xff00, RZ, 0xc0, !PT ;  /* 0x0000ff00c7ff7812 */ /* 0x000fc4000786c0ff */
[----:B------:R-:W-:Y:S01]  /*afc0*/  FSEL R134, R130, RZ, P5 ;  /* 0x000000ff82867208 */ /* 0x000fe20002800000 */
[----:B------:R-:W-:Y:S01]  /*afd0*/  FMUL.FTZ R184, R184, UR7 ;  /* 0x00000007b8b87c20 */ /* 0x000fe20008410000 */
[----:B------:R-:W-:Y:S02]  /*afe0*/  FSEL R133, R188, RZ, P6 ;  /* 0x000000ffbc857208 */ /* 0x000fe40003000000 */
[----:B------:R-:W-:Y:S01]  /*aff0*/  F2FP.F16.F32.PACK_AB R131, R3, R131 ;  /* 0x000000830383723e */ /* 0x000fe200000000ff */
[----:B------:R-:W-:Y:S01]  /*b000*/  FMUL.FTZ R3, R179, UR16 ;  /* 0x00000010b3037c20 */ /* 0x000fe20008410000 */
        /* <DEDUP_REMOVED lines=25> */
.L_x_3154:
        /* <DEDUP_REMOVED lines=56> */
.L_x_3160:
        /* <DEDUP_REMOVED lines=54> */
.L_x_3159:
        /* <DEDUP_REMOVED lines=55> */
.L_x_3161:
        /* <DEDUP_REMOVED lines=52> */
[----:B------:R-:W-:-:S07]  /*bf30*/  F2FP.F16.F32.PACK_AB R132, R184, R132 ;  /* 0x00000084b884723e */ /* 0x000fce00000000ff */
.L_x_3157:
[----:B0-----:R-:W0:Y:S01]  /*bf40*/  @P2 LDC.64 R4, c[0x0][0x478] ;  /* 0x00011e00ff042b82 */ /* 0x001e220000000a00 */
        /* <DEDUP_REMOVED lines=12> */
[----:B0-----:R-:W-:Y:S02]  /*c010*/  MOV R4, R6 ;  /* 0x0000000600047202 */ /* 0x001fe40000000f00 */
        /* <DEDUP_REMOVED lines=98> */
[----:B--2---:R-:W-:Y:S02]  /*c640*/  MOV R248, R246 ;  /* 0x000000f600f87202 */ /* 0x004fe40000000f00 */
        /* <DEDUP_REMOVED lines=17> */
.L_x_3127:
        /* <DEDUP_REMOVED lines=45> */
.L_x_3163:
        /* <DEDUP_REMOVED lines=13> */
.L_x_4885:


//--------------------- .text._ZN10layer_norm22ln_bwd_finalize_kernelINS_22Kernel_traits_finalizeILj8192Ef6__halffS2_fjLb0ELj1024ELj4ENS_18Kernel_traits_baseILj8192EfS2_fS2_fjLj1024EEEEELb0ELb0EEEvNS_9BwdParamsE --------------------------
	.section	.text._ZN10layer_norm22ln_bwd_finalize_kernelINS_22Kernel_traits_finalizeILj8192Ef6__halffS2_fjLb0ELj1024ELj4ENS_18Kernel_traits_baseILj8192EfS2_fS2_fjLj1024EEEEELb0ELb0EEEvNS_9BwdParamsE,"ax",@progbits
	.align	128
        .global         _ZN10layer_norm22ln_bwd_finalize_kernelINS_22Kernel_traits_finalizeILj8192Ef6__halffS2_fjLb0ELj1024ELj4ENS_18Kernel_traits_baseILj8192EfS2_fS2_fjLj1024EEEEELb0ELb0EEEvNS_9BwdParamsE
        .type           _ZN10layer_norm22ln_bwd_finalize_kernelINS_22Kernel_traits_finalizeILj8192Ef6__halffS2_fjLb0ELj1024ELj4ENS_18Kernel_traits_baseILj8192EfS2_fS2_fjLj1024EEEEELb0ELb0EEEvNS_9BwdParamsE,@function
        .size           _ZN10layer_norm22ln_bwd_finalize_kernelINS_22Kernel_traits_finalizeILj8192Ef6__halffS2_fjLb0ELj1024ELj4ENS_18Kernel_traits_baseILj8192EfS2_fS2_fjLj1024EEEEELb0ELb0EEEvNS_9BwdParamsE,(.L_x_4886 - _ZN10layer_norm22ln_bwd_finalize_kernelINS_22Kernel_traits_finalizeILj8192Ef6__halffS2_fjLb0ELj1024ELj4ENS_18Kernel_traits_baseILj8192EfS2_fS2_fjLj1024EEEEELb0ELb0EEEvNS_9BwdParamsE)
        .other          _ZN10layer_norm22ln_bwd_finalize_kernelINS_22Kernel_traits_finalizeILj8192Ef6__halffS2_fjLb0ELj1024ELj4ENS_18Kernel_traits_baseILj8192EfS2_fS2_fjLj1024EEEEELb0ELb0EEEvNS_9BwdParamsE,@"STO_CUDA_ENTRY STV_DEFAULT"
_ZN10layer_norm22ln_bwd_finalize_kernelINS_22Kernel_traits_finalizeILj8192Ef6__halffS2_fjLb0ELj1024ELj4ENS_18Kernel_traits_baseILj8192EfS2_fS2_fjLj1024EEEEELb0ELb0EEEvNS_9BwdParamsE:
.text._ZN10layer_norm22ln_bwd_finalize_kernelINS_22Kernel_traits_finalizeILj8192Ef6__halffS2_fjLb0ELj1024ELj4ENS_18Kernel_traits_baseILj8192EfS2_fS2_fjLj1024EEEEELb0ELb0EEEvNS_9BwdParamsE:
        /* <DEDUP_REMOVED lines=82> */
.L_x_3168:
        /* <DEDUP_REMOVED lines=118> */
.L_x_3167:
[----:B------:R-:W-:Y:S05]  /*0c80*/  BSYNC.RECONVERGENT B1 ;  /* 0x0000000000017941 */ /* 0x000fea0003800200 */
.L_x_3166:
        /* <DEDUP_REMOVED lines=75> */
.L_x_3170:
[----:B------:R-:W-:Y:S05]  /*1140*/  BSYNC.RECONVERGENT B1 ;  /* 0x0000000000017941 */ /* 0x000fea0003800200 */
.L_x_3169:
        /* <DEDUP_REMOVED lines=37> */
.L_x_3172:
[----:B------:R-:W-:Y:S05]  /*13a0*/  BSYNC.RECONVERGENT B1 ;  /* 0x0000000000017941 */ /* 0x000fea0003800200 */
.L_x_3171:
[----:B------:R-:W-:Y:S05]  /*13b0*/  @!P1 BRA `(.L_x_3165) ;  /* 0x0000000000409947 */ /* 0x000fea0003800000 */
[----:B------:R-:W0:Y:S01]  /*13c0*/  LDC.64 R6, c[0x0][0x440] ;  /* 0x00011000ff067b82 */ /* 0x000e220000000a00 */
[----:B------:R-:W-:Y:S01]  /*13d0*/  IMAD R59, R2, R56, R59 ;  /* 0x00000038023b7224 */ /* 0x000fe200078e023b */
[----:B------:R-:W-:Y:S02]  /*13e0*/  LOP3.LUT R8, R8, 0x1f, RZ, 0xc0, !PT ;  /* 0x0000001f08087812 */ /* 0x000fe400078ec0ff */
[----:B------:R-:W-:Y:S02]  /*13f0*/  IADD3 R9, PT, PT, -R9, RZ, RZ ;  /* 0x000000ff09097210 */ /* 0x000fe40007ffe1ff */
[----:B------:R-:W-:Y:S02]  /*1400*/  IADD3 R59, PT, PT, R8, R59, RZ ;  /* 0x0000003b083b7210 */ /* 0x000fe40007ffe0ff */
[----:B------:R-:W1:Y:S05]  /*1410*/  LDC.64 R10, c[0x0][0x448] ;  /* 0x00011200ff0a7b82 */ /* 0x000e6a0000000a00 */
.L_x_3173:
        /* <DEDUP_REMOVED lines=10> */
.L_x_3165:
[----:B------:R-:W-:Y:S05]  /*14c0*/  BSYNC.RECONVERGENT B0 ;  /* 0x0000000000007941 */ /* 0x000fea0003800200 */
.L_x_3164:
        /* <DEDUP_REMOVED lines=57> */
.L_x_3174:
        /* <DEDUP_REMOVED lines=10> */
.L_x_4886:


//--------------------- .text._ZN10layer_norm40ln_parallel_residual_bwd_finalize_kernelINS_22Kernel_traits_finalizeILj8192Ef6__halffS2_fjLb0ELj1024ELj4ENS_18Kernel_traits_baseILj8192EfS2_fS2_fjLj1024EEEEELb0EEEvNS_9BwdParamsE --------------------------
	.section	.text._ZN10layer_norm40ln_parallel_residual_bwd_finalize_kernelINS_22Kernel_traits_finalizeILj8192Ef6__halffS2_fjLb0ELj1024ELj4ENS_18Kernel_traits_baseILj8192EfS2_fS2_fjLj1024EEEEELb0EEEvNS_9BwdParamsE,"ax",@progbits
	.align	128
        .global         _ZN10layer_norm40ln_parallel_residual_bwd_finalize_kernelINS_22Kernel_traits_finalizeILj8192Ef6__halffS2_fjLb0ELj1024ELj4ENS_18Kernel_traits_baseILj8192EfS2_fS2_fjLj1024EEEEELb0EEEvNS_9BwdParamsE
        .type           _ZN10layer_norm40ln_parallel_residual_bwd_finalize_kernelINS_22Kernel_traits_finalizeILj8192Ef6__halffS2_fjLb0ELj1024ELj4ENS_18Kernel_traits_baseILj8192EfS2_fS2_fjLj1024EEEEELb0EEEvNS_9BwdParamsE,@function
        .size           _ZN10layer_norm40ln_parallel_residual_bwd_finalize_kernelINS_22Kernel_traits_finalizeILj8192Ef6__halffS2_fjLb0ELj1024ELj4ENS_18Kernel_traits_baseILj8192EfS2_fS2_fjLj1024EEEEELb0EEEvNS_9BwdParamsE,(.L_x_4887 - _ZN10layer_norm40ln_parallel_residual_bwd_finalize_kernelINS_22Kernel_traits_finalizeILj8192Ef6__halffS2_fjLb0ELj1024ELj4ENS_18Kernel_traits_baseILj8192EfS2_fS2_fjLj1024EEEEELb0EEEvNS_9BwdParamsE)
        .other          _ZN10layer_norm40ln_parallel_residual_bwd_finalize_kernelINS_22Kernel_traits_finalizeILj8192Ef6__halffS2_fjLb0ELj1024ELj4ENS_18Kernel_traits_baseILj8192EfS2_fS2_fjLj1024EEEEELb0EEEvNS_9BwdParamsE,@"STO_CUDA_ENTRY STV_DEFAULT"
_ZN10layer_norm40ln_parallel_residual_bwd_finalize_kernelINS_22Kernel_traits_finalizeILj8192Ef6__halffS2_fjLb0ELj1024ELj4ENS_18Kernel_traits_baseILj8192EfS2_fS2_fjLj1024EEEEELb0EEEvNS_9BwdParamsE:
.text._ZN10layer_norm40ln_parallel_residual_bwd_finalize_kernelINS_22Kernel_traits_finalizeILj8192Ef6__halffS2_fjLb0ELj1024ELj4ENS_18Kernel_traits_baseILj8192EfS2_fS2_fjLj1024EEEEELb0EEEvNS_9BwdParamsE:
        /* <DEDUP_REMOVED lines=60> */
.L_x_3179:
        /* <DEDUP_REMOVED lines=112> */
.L_x_3178:
[----:B------:R-:W-:Y:S05]  /*0ac0*/  BSYNC.RECONVERGENT B1 ;  /* 0x0000000000017941 */ /* 0x000fea0003800200 */
.L_x_3177:
        /* <DEDUP_REMOVED lines=65> */
.L_x_3181:
[----:B------:R-:W-:Y:S05]  /*0ee0*/  BSYNC.RECONVERGENT B1 ;  /* 0x0000000000017941 */ /* 0x000fea0003800200 */
.L_x_3180:
        /* <DEDUP_REMOVED lines=36> */
.L_x_3183:
[----:B------:R-:W-:Y:S05]  /*1130*/  BSYNC.RECONVERGENT B1 ;  /* 0x0000000000017941 */ /* 0x000fea0003800200 */
.L_x_3182:
        /* <DEDUP_REMOVED lines=18> */
.L_x_3176:
[----:B------:R-:W-:Y:S05]  /*1260*/  BSYNC.RECONVERGENT B0 ;  /* 0x0000000000007941 */ /* 0x000fea0003800200 */
.L_x_3175:
        /* <DEDUP_REMOVED lines=90> */
.L_x_3184:
        /* <DEDUP_REMOVED lines=15> */
.L_x_4887:


//--------------------- .text._ZN10layer_norm31ln_parallel_residual_bwd_kernelINS_13Kernel_traitsIf6__halffS2_fjLj8192ELj1ELj1ELj8ELj16ENS_18Kernel_traits_baseILj8192EfS2_fS2_fjLj256EEEEELb1ELb1ELb0EEEvNS_9BwdParamsE --------------------------
	.section	.text._ZN10layer_norm31ln_parallel_residual_bwd_kernelINS_13Kernel_traitsIf6__halffS2_fjLj8192ELj1ELj1ELj8ELj16ENS_18Kernel_traits_baseILj8192EfS2_fS2_fjLj256EEEEELb1ELb1ELb0EEEvNS_9BwdParamsE,"ax",@progbits
	.align	128
        .global         _ZN10layer_norm31ln_parallel_residual_bwd_kernelINS_13Kernel_traitsIf6__halffS2_fjLj8192ELj1ELj1ELj8ELj16ENS_18Kernel_traits_baseILj8192EfS2_fS2_fjLj256EEEEELb1ELb1ELb0EEEvNS_9BwdParamsE
        .type           _ZN10layer_norm31ln_parallel_residual_bwd_kernelINS_13Kernel_traitsIf6__halffS2_fjLj8192ELj1ELj1ELj8ELj16ENS_18Kernel_traits_baseILj8192EfS2_fS2_fjLj256EEEEELb1ELb1ELb0EEEvNS_9BwdParamsE,@function
        .size           _ZN10layer_norm31ln_parallel_residual_bwd_kernelINS_13Kernel_traitsIf6__halffS2_fjLj8192ELj1ELj1ELj8ELj16ENS_18Kernel_traits_baseILj8192EfS2_fS2_fjLj256EEEEELb1ELb1ELb0EEEvNS_9BwdParamsE,(.L_x_4888 - _ZN10layer_norm31ln_parallel_residual_bwd_kernelINS_13Kernel_traitsIf6__halffS2_fjLj8192ELj1ELj1ELj8ELj16ENS_18Kernel_traits_baseILj8192EfS2_fS2_fjLj256EEEEELb1ELb1ELb0EEEvNS_9BwdParamsE)
        .other          _ZN10layer_norm31ln_parallel_residual_bwd_kernelINS_13Kernel_traitsIf6__halffS2_fjLj8192ELj1ELj1ELj8ELj16ENS_18Kernel_traits_baseILj8192EfS2_fS2_fjLj256EEEEELb1ELb1ELb0EEEvNS_9BwdParamsE,@"STO_CUDA_ENTRY STV_DEFAULT"
_ZN10layer_norm31ln_parallel_residual_bwd_kernelINS_13Kernel_traitsIf6__halffS2_fjLj8192ELj1ELj1ELj8ELj16ENS_18Kernel_traits_baseILj8192EfS2_fS2_fjLj256EEEEELb1ELb1ELb0EEEvNS_9BwdParamsE:
.text._ZN10layer_norm31ln_parallel_residual_bwd_kernelINS_13Kernel_traitsIf6__halffS2_fjLj8192ELj1ELj1ELj8ELj16ENS_18Kernel_traits_baseILj8192EfS2_fS2_fjLj256EEEEELb1ELb1ELb0EEEvNS_9BwdParamsE:
        /* <DEDUP_REMOVED lines=113> */
.L_x_3236:
        /* <DEDUP_REMOVED lines=38> */
[----:B------:R2:W5:Y:S01]  /*0970*/  LDG.E.64 R230, desc[UR10][R208.64] ;  /* 0x0000000ad0e67981 */ /* 0x000562000c1e1b00 */
[----:B0-----:R-:W-:-:S05]  /*0980*/  @P0 IMAD.WIDE.U32 R210, R2, 0x20, R210 ;  /* 0x0000002002d20825 */ /* 0x001fca00078e00d2 */
[----:B------:R-:W5:Y:S04]  /*0990*/  @P0 LDG.E.128 R48, desc[UR10][R210.64] ;  /* 0x0000000ad2300981 */ /* 0x000f68000c1e1d00 */
[----:B------:R0:W5:Y:S01]  /*09a0*/  @P0 LDG.E.128 R44, desc[UR10][R210.64+0x10] ;  /* 0x0000100ad22c0981 */ /* 0x000162000c1e1d00 */
[----:B-1----:R-:W-:-:S05]  /*09b0*/  @P4 IMAD.WIDE.U32 R182, R2, 0x8, R182 ;  /* 0x0000000802b64825 */ /* 0x002fca00078e00b6 */
[----:B------:R1:W5:Y:S01]  /*09c0*/  @P4 LDG.E.64 R238, desc[UR10][R182.64] ;  /* 0x0000000ab6ee4981 */ /* 0x000362000c1e1b00 */
[----:B------:R-:W-:Y:S01]  /*09d0*/  IADD3 R181, PT, PT, R2, 0x100, RZ ;  /* 0x0000010002b57810 */ /* 0x000fe20007ffe0ff */
[----:B---3--:R-:W-:-:S04]  /*09e0*/  FADD.FTZ R223, -R180, R168 ;  /* 0x000000a8b4df7221 */ /* 0x008fc80000010100 */
[----:B------:R-:W-:Y:S01]  /*09f0*/  FMUL.FTZ R223, R223, UR23 ;  /* 0x00000017dfdf7c20 */ /* 0x000fe20008410000 */
[--C-:B----4-:R-:W-:Y:S02]  /*0a00*/  HADD2.F32 R221, -RZ, R172.reuse.H0_H0 ;  /* 0x200000acffdd7230 */ /* 0x110fe40000004100 */
[C---:B------:R-:W-:Y:S01]  /*0a10*/  FADD.FTZ R169, -R180.reuse, R169 ;  /* 0x000000a9b4a97221 */ /* 0x040fe20000010100 */
[C---:B------:R-:W-:Y:S01]  /*0a20*/  FADD.FTZ R170, -R180.reuse, R170 ;  /* 0x000000aab4aa7221 */ /* 0x040fe20000010100 */
[----:B------:R-:W-:Y:S01]  /*0a30*/  FADD.FTZ R171, -R180, R171 ;  /* 0x000000abb4ab7221 */ /* 0x000fe20000010100 */
[----:B------:R-:W-:Y:S02]  /*0a40*/  HADD2.F32 R172, -RZ, R172.H1_H1 ;  /* 0x300000acffac7230 */ /* 0x000fe40000004100 */
[----:B------:R-:W-:Y:S01]  /*0a50*/  FADD.FTZ R80, R80, R221 ;  /* 0x000000dd50507221 */ /* 0x000fe20000010000 */
[-C--:B------:R-:W-:Y:S01]  /*0a60*/  FFMA.FTZ R112, R223, R221.reuse, R112 ;  /* 0x000000dddf707223 */ /* 0x080fe20000010070 */
[----:B-----5:R-:W-:Y:S01]  /*0a70*/  FMUL.FTZ R221, R120, R221 ;  /* 0x000000dd78dd7220 */ /* 0x020fe20000410000 */
[----:B------:R-:W-:-:S02]  /*0a80*/  HADD2.F32 R217, -RZ, R173.H0_H0 ;  /* 0x200000adffd97230 */ /* 0x000fc40000004100 */
[----:B------:R-:W-:Y:S01]  /*0a90*/  FMUL.FTZ R220, R169, UR23 ;  /* 0x00000017a9dc7c20 */ /* 0x000fe20008410000 */
[----:B------:R-:W-:Y:S01]  /*0aa0*/  FMUL.FTZ R219, R170, UR23 ;  /* 0x00000017aadb7c20 */ /* 0x000fe20008410000 */
[----:B------:R-:W-:Y:S01]  /*0ab0*/  FMUL.FTZ R216, R171, UR23 ;  /* 0x00000017abd87c20 */ /* 0x000fe20008410000 */
[-C--:B------:R-:W-:Y:S01]  /*0ac0*/  FMUL.FTZ R218, R121, R172.reuse ;  /* 0x000000ac79da7220 */ /* 0x080fe20000410000 */
[----:B------:R-:W-:Y:S01]  /*0ad0*/  FADD.FTZ R169, RZ, R221 ;  /* 0x000000ddffa97221 */ /* 0x000fe20000010000 */
[----:B------:R-:W-:Y:S01]  /*0ae0*/  FFMA.FTZ R171, R223, R221, RZ ;  /* 0x000000dddfab7223 */ /* 0x000fe200000100ff */
[----:B------:R-:W-:Y:S02]  /*0af0*/  HADD2.F32 R214, -RZ, R173.H1_H1 ;  /* 0x300000adffd67230 */ /* 0x000fe40000004100 */
[----:B------:R-:W-:Y:S01]  /*0b00*/  FADD.FTZ R176, -R180, R176 ;  /* 0x000000b0b4b07221 */ /* 0x000fe20000010100 */
[----:B------:R-:W-:Y:S01]  /*0b10*/  FADD.FTZ R81, R81, R172 ;  /* 0x000000ac51517221 */ /* 0x000fe20000010000 */
[----:B------:R-:W-:Y:S01]  /*0b20*/  FFMA.FTZ R113, R220, R172, R113 ;  /* 0x000000acdc717223 */ /* 0x000fe20000010071 */
[----:B------:R-:W-:Y:S01]  /*0b30*/  FADD.FTZ R82, R82, R217 ;  /* 0x000000d952527221 */ /* 0x000fe20000010000 */
[-C--:B------:R-:W-:Y:S01]  /*0b40*/  FFMA.FTZ R114, R219, R217.reuse, R114 ;  /* 0x000000d9db727223 */ /* 0x080fe20000010072 */
[----:B------:R-:W-:Y:S01]  /*0b50*/  FMUL.FTZ R217, R122, R217 ;  /* 0x000000d97ad97220 */ /* 0x000fe20000410000 */
[----:B------:R-:W-:Y:S01]  /*0b60*/  FADD.FTZ R170, R169, R218 ;  /* 0x000000daa9aa7221 */ /* 0x000fe20000010000 */
[----:B------:R-:W-:Y:S01]  /*0b70*/  FFMA.FTZ R172, R220, R218, R171 ;  /* 0x000000dadcac7223 */ /* 0x000fe200000100ab */
[----:B------:R-:W-:-:S02]  /*0b80*/  HADD2.F32 R213, -RZ, R174.H0_H0 ;  /* 0x200000aeffd57230 */ /* 0x000fc40000004100 */
[----:B------:R-:W-:Y:S01]  /*0b90*/  FADD.FTZ R83, R83, R214 ;  /* 0x000000d653537221 */ /* 0x000fe20000010000 */
[-C--:B------:R-:W-:Y:S01]  /*0ba0*/  FFMA.FTZ R115, R216, R214.reuse, R115 ;  /* 0x000000d6d8737223 */ /* 0x080fe20000010073 */
[----:B------:R-:W-:Y:S01]  /*0bb0*/  FMUL.FTZ R215, R176, UR23 ;  /* 0x00000017b0d77c20 */ /* 0x000fe20008410000 */
        /* <DEDUP_REMOVED lines=11> */
[----:B--2---:R-:W-:-:S02]  /*0c70*/  HADD2.F32 R209, -RZ, R175.H0_H0 ;  /* 0x200000afffd17230 */ /* 0x004fc40000004100 */
[----:B0-----:R-:W-:Y:S01]  /*0c80*/  FMUL.FTZ R211, R178, UR23 ;  /* 0x00000017b2d37c20 */ /* 0x001fe20008410000 */
[----:B------:R-:W-:Y:S01]  /*0c90*/  FMUL.FTZ R212, R177, UR23 ;  /* 0x00000017b1d47c20 */ /* 0x000fe20008410000 */
        /* <DEDUP_REMOVED lines=10> */
[----:B------:R-:W-:Y:S01]  /*0d40*/  FMUL.FTZ R206, R119, R168 ;  /* 0x000000a877ce7220 */ /* 0x000fe20000410000 */
[----:B------:R-:W-:Y:S01]  /*0d50*/  FMUL.FTZ R208, R179, UR23 ;  /* 0x00000017b3d07c20 */ /* 0x000fe20008410000 */
[----:B-1----:R-:W-:Y:S01]  /*0d60*/  FADD.FTZ R183, R170, R209 ;  /* 0x000000d1aab77221 */ /* 0x002fe20000010000 */
[----:B------:R-:W-:Y:S01]  /*0d70*/  FFMA.FTZ R169, R211, R209, R172 ;  /* 0x000000d1d3a97223 */ /* 0x000fe200000100ac */
[----:B------:R-:W-:Y:S01]  /*0d80*/  FADD.FTZ R77, R77, R174 ;  /* 0x000000ae4d4d7221 */ /* 0x000fe20000010000 */
[----:B------:R-:W-:Y:S01]  /*0d90*/  FFMA.FTZ R109, R212, R174, R109 ;  /* 0x000000aed46d7223 */ /* 0x000fe2000001006d */
[----:B------:R-:W-:Y:S01]  /*0da0*/  FADD.FTZ R79, R79, R168 ;  /* 0x000000a84f4f7221 */ /* 0x000fe20000010000 */
[C---:B------:R-:W-:Y:S01]  /*0db0*/  FFMA.FTZ R111, R208.reuse, R168, R111 ;  /* 0x000000a8d06f7223 */ /* 0x040fe2000001006f */
[----:B------:R-:W-:Y:S01]  /*0dc0*/  FADD.FTZ R183, R183, R206 ;  /* 0x000000ceb7b77221 */ /* 0x000fe20000010000 */
[----:B------:R-:W-:-:S07]  /*0dd0*/  FFMA.FTZ R182, R208, R206, R169 ;  /* 0x000000ced0b67223 */ /* 0x000fce00000100a9 */
.L_x_3187:
[----:B------:R-:W-:Y:S05]  /*0de0*/  BSYNC.RECONVERGENT B0 ;  /* 0x0000000000007941 */ /* 0x000fea0003800200 */
.L_x_3186:
[----:B------:R-:W-:Y:S04]  /*0df0*/  BSSY.RECONVERGENT B0, `(.L_x_3188) ;  /* 0x0000058000007945 */ /* 0x000fe80003800200 */
[----:B------:R-:W-:Y:S05]  /*0e00*/  @!P1 BRA `(.L_x_3189) ;  /* 0x0000000400589947 */ /* 0x000fea0003800000 */
[----:B------:R-:W0:Y:S08]  /*0e10*/  LDC.64 R178, c[0x0][0x3a8] ;  /* 0x0000ea00ffb27b82 */ /* 0x000e300000000a00 */
[----:B------:R-:W1:Y:S08]  /*0e20*/  LDC.64 R8, c[0x0][0x428] ;  /* 0x00010a00ff087b82 */ /* 0x000e700000000a00 */
[----:B------:R-:W2:Y:S01]  /*0e30*/  LDC.64 R174, c[0x0][0x3b0] ;  /* 0x0000ec00ffae7b82 */ /* 0x000ea20000000a00 */
[----:B0-----:R-:W-:-:S05]  /*0e40*/  IMAD.WIDE.U32 R178, R181, 0x20, R178 ;  /* 0x00000020b5b27825 */ /* 0x001fca00078e00b2 */
[----:B------:R-:W3:Y:S01]  /*0e50*/  LDG.E.128 R4, desc[UR10][R178.64] ;  /* 0x0000000ab2047981 */ /* 0x000ee2000c1e1d00 */
[----:B-1----:R-:W-:-:S03]  /*0e60*/  IMAD.WIDE.U32 R8, R181, 0x10, R8 ;  /* 0x00000010b5087825 */ /* 0x002fc600078e0008 */
[----:B------:R-:W4:Y:S04]  /*0e70*/  LDG.E.128 R168, desc[UR10][R178.64+0x10] ;  /* 0x0000100ab2a87981 */ /* 0x000f28000c1e1d00 */
[----:B------:R-:W4:Y:S01]  /*0e80*/  LDG.E.128 R8, desc[UR10][R8.64] ;  /* 0x0000000a08087981 */ /* 0x000f22000c1e1d00 */
[----:B--2---:R-:W-:-:S05]  /*0e90*/  IMAD.WIDE.U32 R174, R181, 0x8, R174 ;  /* 0x00000008b5ae7825 */ /* 0x004fca00078e00ae */
[----:B------:R-:W5:Y:S01]  /*0ea0*/  LDG.E.64 R228, desc[UR10][R174.64] ;  /* 0x0000000aaee47981 */ /* 0x000f62000c1e1b00 */
[----:B------:R-:W-:Y:S02]  /*0eb0*/  ISETP.NE.U32.AND P0, PT, RZ, UR16, PT ;  /* 0x00000010ff007c0c */ /* 0x000fe4000bf05070 */
[----:B------:R-:W-:Y:S02]  /*0ec0*/  ISETP.NE.U32.AND P4, PT, RZ, UR18, PT ;  /* 0x00000012ff007c0c */ /* 0x000fe4000bf85070 */
[----:B------:R-:W-:Y:S02]  /*0ed0*/  ISETP.NE.AND.EX P0, PT, RZ, UR17, PT, P0 ;  /* 0x00000011ff007c0c */ /* 0x000fe4000bf05300 */
[----:B------:R-:W-:-:S11]  /*0ee0*/  ISETP.NE.AND.EX P4, PT, RZ, UR19, PT, P4 ;  /* 0x00000013ff007c0c */ /* 0x000fd6000bf85340 */
[----:B------:R-:W0:Y:S08]  /*0ef0*/  @P0 LDC.64 R176, c[0x0][0x438] ;  /* 0x00010e00ffb00b82 */ /* 0x000e300000000a00 */
[----:B------:R-:W1:Y:S01]  /*0f00*/  @P4 LDC.64 R172, c[0x0][0x3b8] ;  /* 0x0000ee00ffac4b82 */ /* 0x000e620000000a00 */
[----:B0-----:R-:W-:-:S05]  /*0f10*/  @P0 IMAD.WIDE.U32 R176, R181, 0x20, R176 ;  /* 0x00000020b5b00825 */ /* 0x001fca00078e00b0 */
[----:B------:R-:W5:Y:S01]  /*0f20*/  @P0 LDG.E.128 R40, desc[UR10][R176.64] ;  /* 0x0000000ab0280981 */ /* 0x000f62000c1e1d00 */
[----:B-1----:R-:W-:-:S03]  /*0f30*/  @P4 IMAD.WIDE.U32 R172, R181, 0x8, R172 ;  /* 0x00000008b5ac4825 */ /* 0x002fc600078e00ac */
[----:B------:R0:W5:Y:S04]  /*0f40*/  @P0 LDG.E.128 R36, desc[UR10][R176.64+0x10] ;  /* 0x0000100ab0240981 */ /* 0x000168000c1e1d00 */
[----:B------:R1:W5:Y:S01]  /*0f50*/  @P4 LDG.E.64 R236, desc[UR10][R172.64] ;  /* 0x0000000aacec4981 */ /* 0x000362000c1e1b00 */
[----:B------:R-:W-:Y:S01]  /*0f60*/  IADD3 R181, PT, PT, R181, 0x100, RZ ;  /* 0x00000100b5b57810 */ /* 0x000fe20007ffe0ff */
[----:B---3--:R-:W-:-:S04]  /*0f70*/  FADD.FTZ R4, -R180, R4 ;  /* 0x00000004b4047221 */ /* 0x008fc80000010100 */
[----:B------:R-:W-:Y:S01]  /*0f80*/  FMUL.FTZ R207, R4, UR23 ;  /* 0x0000001704cf7c20 */ /* 0x000fe20008410000 */
[--C-:B----4-:R-:W-:Y:S02]  /*0f90*/  HADD2.F32 R205, -RZ, R8.reuse.H0_H0 ;  /* 0x20000008ffcd7230 */ /* 0x110fe40000004100 */
[C---:B------:R-:W-:Y:S01]  /*0fa0*/  FADD.FTZ R6, -R180.reuse, R6 ;  /* 0x00000006b4067221 */ /* 0x040fe20000010100 */
[----:B------:R-:W-:Y:S02]  /*0fb0*/  HADD2.F32 R8, -RZ, R8.H1_H1 ;  /* 0x30000008ff087230 */ /* 0x000fe40000004100 */
[----:B------:R-:W-:Y:S01]  /*0fc0*/  FADD.FTZ R7, -R180, R7 ;  /* 0x00000007b4077221 */ /* 0x000fe20000010100 */
[----:B------:R-:W-:Y:S01]  /*0fd0*/  FADD.FTZ R72, R72, R205 ;  /* 0x000000cd48487221 */ /* 0x000fe20000010000 */
[-C--:B------:R-:W-:Y:S01]  /*0fe0*/  FFMA.FTZ R104, R207, R205.reuse, R104 ;  /* 0x000000cdcf687223 */ /* 0x080fe20000010068 */
[----:B-----5:R-:W-:Y:S01]  /*0ff0*/  FMUL.FTZ R205, R144, R205 ;  /* 0x000000cd90cd7220 */ /* 0x020fe20000410000 */
[----:B------:R-:W-:Y:S01]  /*1000*/  FADD.FTZ R5, -R180, R5 ;  /* 0x00000005b4057221 */ /* 0x000fe20000010100 */
[----:B------:R-:W-:-:S02]  /*1010*/  HADD2.F32 R201, -RZ, R9.H0_H0 ;  /* 0x20000009ffc97230 */ /* 0x000fc40000004100 */
[----:B------:R-:W-:Y:S01]  /*1020*/  FMUL.FTZ R203, R6, UR23 ;  /* 0x0000001706cb7c20 */ /* 0x000fe20008410000 */
[----:B------:R-:W-:Y:S01]  /*1030*/  FADD.FTZ R168, -R180, R168 ;  /* 0x000000a8b4a87221 */ /* 0x000fe20000010100 */
[----:B------:R-:W-:Y:S01]  /*1040*/  FMUL.FTZ R4, R7, UR23 ;  /* 0x0000001707047c20 */ /* 0x000fe20008410000 */
[----:B------:R-:W-:Y:S01]  /*1050*/  FMUL.FTZ R202, R145, R8 ;  /* 0x0000000891ca7220 */ /* 0x000fe20000410000 */
[----:B------:R-:W-:Y:S01]  /*1060*/  FADD.FTZ R183, R183, R205 ;  /* 0x000000cdb7b77221 */ /* 0x000fe20000010000 */
[----:B------:R-:W-:Y:S01]  /*1070*/  FMUL.FTZ R204, R5, UR23 ;  /* 0x0000001705cc7c20 */ /* 0x000fe20008410000 */
[----:B------:R-:W-:Y:S01]  /*1080*/  FFMA.FTZ R7, R207, R205, R182 ;  /* 0x000000cdcf077223 */ /* 0x000fe200000100b6 */
[----:B------:R-:W-:Y:S02]  /*1090*/  HADD2.F32 R178, -RZ, R9.H1_H1 ;  /* 0x30000009ffb27230 */ /* 0x000fe40000004100 */
[----:B------:R-:W-:Y:S01]  /*10a0*/  FADD.FTZ R74, R74, R201 ;  /* 0x000000c94a4a7221 */ /* 0x000fe20000010000 */
[----:B------:R-:W-:-:S02]  /*10b0*/  HADD2.F32 R9, -RZ, R10.H0_H0 ;  /* 0x2000000aff097230 */ /* 0x000fc40000004100 */
[-C--:B------:R-:W-:Y:S01]  /*10c0*/  FFMA.FTZ R106, R203, R201.reuse, R106 ;  /* 0x000000c9cb6a7223 */ /* 0x080fe2000001006a */
[----:B0-----:R-:W-:Y:S02]  /*10d0*/  HADD2.F32 R176, -RZ, R10.H1_H1 ;  /* 0x3000000affb07230 */ /* 0x001fe40000004100 */
[----:B------:R-:W-:Y:S01]  /*10e0*/  FMUL.FTZ R201, R146, R201 ;  /* 0x000000c992c97220 */ /* 0x000fe20000410000 */
[----:B------:R-:W-:Y:S01]  /*10f0*/  FMUL.FTZ R5, R168, UR23 ;  /* 0x00000017a8057c20 */ /* 0x000fe20008410000 */
[----:B------:R-:W-:Y:S01]  /*1100*/  FADD.FTZ R10, R183, R202 ;  /* 0x000000cab70a7221 */ /* 0x000fe20000010000 */
[----:B------:R-:W-:Y:S01]  /*1110*/  FFMA.FTZ R168, R204, R202, R7 ;  /* 0x000000cacca87223 */ /* 0x000fe20000010007 */
[----:B------:R-:W-:Y:S01]  /*1120*/  FADD.FTZ R169, -R180, R169 ;  /* 0x000000a9b4a97221 */ /* 0x000fe20000010100 */
[--C-:B-1----:R-:W-:Y:S02]  /*1130*/  HADD2.F32 R173, -RZ, R11.reuse.H0_H0 ;  /* 0x2000000bffad7230 */ /* 0x102fe40000004100 */
[----:B------:R-:W-:Y:S01]  /*1140*/  FMUL.FTZ R3, R147, R178 ;  /* 0x000000b293037220 */ /* 0x000fe20000410000 */
[----:B------:R-:W-:-:S02]  /*1150*/  HADD2.F32 R172, -RZ, R11.H1_H1 ;  /* 0x3000000bffac7230 */ /* 0x000fc40000004100 */
        /* <DEDUP_REMOVED lines=8> */
[----:B------:R-:W-:Y:S01]  /*11e0*/  FMUL.FTZ R7, R141, R176 ;  /* 0x000000b08d077220 */ /* 0x000fe20000410000 */
[C---:B------:R-:W-:Y:S01]  /*11f0*/  FADD.FTZ R170, -R180.reuse, R170 ;  /* 0x000000aab4aa7221 */ /* 0x040fe20000010100 */
[----:B------:R-:W-:Y:S01]  /*1200*/  FADD.FTZ R168, R169, R6 ;  /* 0x00000006a9a87221 */ /* 0x000fe20000010000 */
[C---:B------:R-:W-:Y:S01]  /*1210*/  FFMA.FTZ R169, R5.reuse, R6, R10 ;  /* 0x0000000605a97223 */ /* 0x040fe2000001000a */
[----:B------:R-:W-:Y:S01]  /*1220*/  FADD.FTZ R12, -R180, R171 ;  /* 0x000000abb40c7221 */ /* 0x000fe20000010100 */
[----:B------:R-:W-:Y:S01]  /*1230*/  FADD.FTZ R68, R68, R9 ;  /* 0x0000000944447221 */ /* 0x000fe20000010000 */
[----:B------:R-:W-:Y:S01]  /*1240*/  FFMA.FTZ R100, R5, R9, R100 ;  /* 0x0000000905647223 */ /* 0x000fe20000010064 */
[----:B------:R-:W-:Y:S01]  /*1250*/  FADD.FTZ R171, R168, R7 ;  /* 0x00000007a8ab7221 */ /* 0x000fe20000010000 */
[----:B------:R-:W-:Y:S01]  /*1260*/  FMUL.FTZ R9, R170, UR23 ;  /* 0x00000017aa097c20 */ /* 0x000fe20008410000 */
[----:B------:R-:W-:Y:S01]  /*1270*/  FMUL.FTZ R10, R142, R173 ;  /* 0x000000ad8e0a7220 */ /* 0x000fe20000410000 */
[----:B------:R-:W-:Y:S01]  /*1280*/  FFMA.FTZ R168, R8, R7, R169 ;  /* 0x0000000708a87223 */ /* 0x000fe200000100a9 */
[----:B------:R-:W-:Y:S01]  /*1290*/  FMUL.FTZ R11, R143, R172 ;  /* 0x000000ac8f0b7220 */ /* 0x000fe20000410000 */
        /* <DEDUP_REMOVED lines=13> */
.L_x_3189:
[----:B------:R-:W-:Y:S05]  /*1370*/  BSYNC.RECONVERGENT B0 ;  /* 0x0000000000007941 */ /* 0x000fea0003800200 */
.L_x_3188:
        /* <DEDUP_REMOVED lines=21> */
[----:B------:R-:W5:Y:S04]  /*14d0*/  @P0 LDG.E.128 R32, desc[UR10][R170.64] ;  /* 0x0000000aaa200981 */ /* 0x000f68000c1e1d00 */
[----:B------:R1:W5:Y:S01]  /*14e0*/  @P0 LDG.E.128 R28, desc[UR10][R170.64+0x10] ;  /* 0x0000100aaa1c0981 */ /* 0x000362000c1e1d00 */
[----:B------:R-:W-:Y:S01]  /*14f0*/  IADD3 R181, PT, PT, R181, 0x100, RZ ;  /* 0x00000100b5b57810 */ /* 0x000fe20007ffe0ff */
[C---:B---3--:R-:W-:Y:S01]  /*1500*/  FADD.FTZ R13, -R180.reuse, R16 ;  /* 0x00000010b40d7221 */ /* 0x048fe20000010100 */
[C---:B------:R-:W-:Y:S01]  /*1510*/  FADD.FTZ R16, -R180.reuse, R17 ;  /* 0x00000011b4107221 */ /* 0x040fe20000010100 */
[----:B------:R-:W-:Y:S02]  /*1520*/  FADD.FTZ R18, -R180, R18 ;  /* 0x00000012b4127221 */ /* 0x000fe40000010100 */
[----:B------:R-:W-:Y:S01]  /*1530*/  FMUL.FTZ R13, R13, UR23 ;  /* 0x000000170d0d7c20 */ /* 0x000fe20008410000 */
[----:B----4-:R-:W-:-:S02]  /*1540*/  HADD2.F32 R17, -RZ, R20.H0_H0 ;  /* 0x20000014ff117230 */ /* 0x010fc40000004100 */
[----:B0-----:R-:W-:Y:S01]  /*1550*/  FMUL.FTZ R15, R18, UR23 ;  /* 0x00000017120f7c20 */ /* 0x001fe20008410000 */
[----:B------:R-:W-:Y:S02]  /*1560*/  HADD2.F32 R20, -RZ, R20.H1_H1 ;  /* 0x30000014ff147230 */ /* 0x000fe40000004100 */
[----:B------:R-:W-:Y:S01]  /*1570*/  FADD.FTZ R172, -R180, R19 ;  /* 0x00000013b4ac7221 */ /* 0x000fe20000010100 */
[-C--:B-----5:R-:W-:Y:S01]  /*1580*/  FMUL.FTZ R18, R136, R17.reuse ;  /* 0x0000001188127220 */ /* 0x0a0fe20000410000 */
[----:B------:R-:W-:Y:S02]  /*1590*/  HADD2.F32 R19, -RZ, R21.H0_H0 ;  /* 0x20000015ff137230 */ /* 0x000fe40000004100 */
[----:B-1----:R-:W-:Y:S01]  /*15a0*/  FADD.FTZ R171, -R180, R26 ;  /* 0x0000001ab4ab7221 */ /* 0x002fe20000010100 */
[----:B------:R-:W-:Y:S01]  /*15b0*/  FMUL.FTZ R14, R16, UR23 ;  /* 0x00000017100e7c20 */ /* 0x000fe20008410000 */
[----:B------:R-:W-:Y:S01]  /*15c0*/  FADD.FTZ R64, R64, R17 ;  /* 0x0000001140407221 */ /* 0x000fe20000010000 */
[----:B------:R-:W-:Y:S01]  /*15d0*/  FFMA.FTZ R96, R13, R17, R96 ;  /* 0x000000110d607223 */ /* 0x000fe20000010060 */
[----:B------:R-:W-:-:S02]  /*15e0*/  HADD2.F32 R169, -RZ, R23.H0_H0 ;  /* 0x20000017ffa97230 */ /* 0x000fc40000004100 */
[----:B------:R-:W-:Y:S01]  /*15f0*/  FMUL.FTZ R17, R137, R20 ;  /* 0x0000001489117220 */ /* 0x000fe20000410000 */
[----:B------:R-:W-:Y:S02]  /*1600*/  HADD2.F32 R168, -RZ, R23.H1_H1 ;  /* 0x30000017ffa87230 */ /* 0x000fe40000004100 */
[----:B------:R-:W-:Y:S01]  /*1610*/  FADD.FTZ R26, R183, R18 ;  /* 0x00000012b71a7221 */ /* 0x000fe20000010000 */
[----:B------:R-:W-:Y:S02]  /*1620*/  HADD2.F32 R174, -RZ, R21.H1_H1 ;  /* 0x30000015ffae7230 */ /* 0x000fe40000004100 */
[----:B------:R-:W-:Y:S01]  /*1630*/  FFMA.FTZ R23, R13, R18, R182 ;  /* 0x000000120d177223 */ /* 0x000fe200000100b6 */
[C---:B------:R-:W-:Y:S01]  /*1640*/  FADD.FTZ R21, -R180.reuse, R24 ;  /* 0x00000018b4157221 */ /* 0x040fe20000010100 */
[----:B------:R-:W-:Y:S01]  /*1650*/  FADD.FTZ R24, -R180, R25 ;  /* 0x00000019b4187221 */ /* 0x000fe20000010100 */
[----:B------:R-:W-:Y:S01]  /*1660*/  FADD.FTZ R65, R65, R20 ;  /* 0x0000001441417221 */ /* 0x000fe20000010000 */
[----:B------:R-:W-:Y:S01]  /*1670*/  FFMA.FTZ R97, R14, R20, R97 ;  /* 0x000000140e617223 */ /* 0x000fe20000010061 */
[----:B------:R-:W-:Y:S01]  /*1680*/  FMUL.FTZ R20, R138, R19 ;  /* 0x000000138a147220 */ /* 0x000fe20000410000 */
[----:B------:R-:W-:Y:S01]  /*1690*/  FADD.FTZ R25, R26, R17 ;  /* 0x000000111a197221 */ /* 0x000fe20000010000 */
[----:B------:R-:W-:Y:S01]  /*16a0*/  FFMA.FTZ R26, R14, R17, R23 ;  /* 0x000000110e1a7223 */ /* 0x000fe20000010017 */
[----:B------:R-:W-:-:S02]  /*16b0*/  HADD2.F32 R173, -RZ, R22.H0_H0 ;  /* 0x20000016ffad7230 */ /* 0x000fc40000004100 */
[----:B------:R-:W-:Y:S01]  /*16c0*/  FADD.FTZ R66, R66, R19 ;  /* 0x0000001342427221 */ /* 0x000fe20000010000 */
[----:B------:R-:W-:Y:S01]  /*16d0*/  FFMA.FTZ R98, R15, R19, R98 ;  /* 0x000000130f627223 */ /* 0x000fe20000010062 */
[----:B------:R-:W-:Y:S01]  /*16e0*/  FADD.FTZ R184, -R180, R27 ;  /* 0x0000001bb4b87221 */ /* 0x000fe20000010100 */
[----:B------:R-:W-:Y:S01]  /*16f0*/  FMUL.FTZ R19, R139, R174 ;  /* 0x000000ae8b137220 */ /* 0x000fe20000410000 */
[----:B------:R-:W-:Y:S01]  /*1700*/  FADD.FTZ R170, R25, R20 ;  /* 0x0000001419aa7221 */ /* 0x000fe20000010000 */
[----:B------:R-:W-:Y:S01]  /*1710*/  FMUL.FTZ R16, R172, UR23 ;  /* 0x00000017ac107c20 */ /* 0x000fe20008410000 */
[----:B------:R-:W-:Y:S01]  /*1720*/  FFMA.FTZ R27, R15, R20, R26 ;  /* 0x000000140f1b7223 */ /* 0x000fe2000001001a */
[----:B------:R-:W-:Y:S02]  /*1730*/  HADD2.F32 R176, -RZ, R22.H1_H1 ;  /* 0x30000016ffb07230 */ /* 0x000fe40000004100 */
[----:B------:R-:W-:Y:S01]  /*1740*/  FMUL.FTZ R25, R171, UR23 ;  /* 0x00000017ab197c20 */ /* 0x000fe20008410000 */
[----:B------:R-:W-:Y:S01]  /*1750*/  FMUL.FTZ R22, R132, R173 ;  /* 0x000000ad84167220 */ /* 0x000fe20000410000 */
[----:B------:R-:W-:Y:S01]  /*1760*/  FADD.FTZ R171, R170, R19 ;  /* 0x00000013aaab7221 */ /* 0x000fe20000010000 */
[----:B------:R-:W-:Y:S01]  /*1770*/  FMUL.FTZ R21, R21, UR23 ;  /* 0x0000001715157c20 */ /* 0x000fe20008410000 */
[----:B------:R-:W-:Y:S01]  /*1780*/  FFMA.FTZ R26, R16, R19, R27 ;  /* 0x00000013101a7223 */ /* 0x000fe2000001001b */
[----:B------:R-:W-:Y:S01]  /*1790*/  FMUL.FTZ R23, R133, R176 ;  /* 0x000000b085177220 */ /* 0x000fe20000410000 */
[----:B------:R-:W-:Y:S01]  /*17a0*/  FADD.FTZ R170, R171, R22 ;  /* 0x00000016abaa7221 */ /* 0x000fe20000010000 */
[----:B------:R-:W-:Y:S01]  /*17b0*/  FMUL.FTZ R24, R24, UR23 ;  /* 0x0000001718187c20 */ /* 0x000fe20008410000 */
[----:B------:R-:W-:Y:S01]  /*17c0*/  FFMA.FTZ R171, R21, R22, R26 ;  /* 0x0000001615ab7223 */ /* 0x000fe2000001001a */
[----:B------:R-:W-:Y:S01]  /*17d0*/  FADD.FTZ R62, R62, R169 ;  /* 0x000000a93e3e7221 */ /* 0x000fe20000010000 */
[-C--:B------:R-:W-:Y:S01]  /*17e0*/  FFMA.FTZ R94, R25, R169.reuse, R94 ;  /* 0x000000a9195e7223 */ /* 0x080fe2000001005e */
[----:B------:R-:W-:Y:S01]  /*17f0*/  FMUL.FTZ R26, R134, R169 ;  /* 0x000000a9861a7220 */ /* 0x000fe20000410000 */
[----:B------:R-:W-:Y:S01]  /*1800*/  FADD.FTZ R169, R170, R23 ;  /* 0x00000017aaa97221 */ /* 0x000fe20000010000 */
        /* <DEDUP_REMOVED lines=15> */
.L_x_3191:
[----:B------:R-:W-:Y:S05]  /*1900*/  BSYNC.RECONVERGENT B0 ;  /* 0x0000000000007941 */ /* 0x000fea0003800200 */
.L_x_3190:
        /* <DEDUP_REMOVED lines=15> */
[----:B------:R1:W5:Y:S07]  /*1a00*/  LDG.E.64 R226, desc[UR10][R188.64] ;  /* 0x0000000abce27981 */ /* 0x00036e000c1e1b00 */
[----:B------:R-:W2:Y:S08]  /*1a10*/  @P4 LDC.64 R186, c[0x0][0x3b8] ;  /* 0x0000ee00ffba4b82 */ /* 0x000eb00000000a00 */
[----:B------:R-:W0:Y:S01]  /*1a20*/  @P0 LDC.64 R190, c[0x0][0x438] ;  /* 0x00010e00ffbe0b82 */ /* 0x000e220000000a00 */
[----:B--2---:R-:W-:-:S05]  /*1a30*/  @P4 IMAD.WIDE.U32 R186, R181, 0x8, R186 ;  /* 0x00000008b5ba4825 */ /* 0x004fca00078e00ba */
[----:B------:R2:W5:Y:S01]  /*1a40*/  @P4 LDG.E.64 R232, desc[UR10][R186.64] ;  /* 0x0000000abae84981 */ /* 0x000562000c1e1b00 */
[----:B0-----:R-:W-:-:S05]  /*1a50*/  @P0 IMAD.WIDE.U32 R190, R181, 0x20, R190 ;  /* 0x00000020b5be0825 */ /* 0x001fca00078e00be */
[----:B------:R-:W5:Y:S04]  /*1a60*/  @P0 LDG.E.128 R148, desc[UR10][R190.64] ;  /* 0x0000000abe940981 */ /* 0x000f68000c1e1d00 */
[----:B------:R0:W5:Y:S01]  /*1a70*/  @P0 LDG.E.128 R152, desc[UR10][R190.64+0x10] ;  /* 0x0000100abe980981 */ /* 0x000162000c1e1d00 */
[C---:B---3--:R-:W-:Y:S01]  /*1a80*/  FADD.FTZ R181, -R180.reuse, R169 ;  /* 0x000000a9b4b57221 */ /* 0x048fe20000010100 */
[C---:B------:R-:W-:Y:S01]  /*1a90*/  FADD.FTZ R192, -R180.reuse, R171 ;  /* 0x000000abb4c07221 */ /* 0x040fe20000010100 */
[C---:B------:R-:W-:Y:S01]  /*1aa0*/  FADD.FTZ R185, -R180.reuse, R168 ;  /* 0x000000a8b4b97221 */ /* 0x040fe20000010100 */
[C---:B------:R-:W-:Y:S01]  /*1ab0*/  FADD.FTZ R170, -R180.reuse, R170 ;  /* 0x000000aab4aa7221 */ /* 0x040fe20000010100 */
[----:B----4-:R-:W-:Y:S01]  /*1ac0*/  FADD.FTZ R193, -R180, R172 ;  /* 0x000000acb4c17221 */ /* 0x010fe20000010100 */
[----:B-1----:R-:W-:Y:S01]  /*1ad0*/  FMUL.FTZ R188, R192, UR23 ;  /* 0x00000017c0bc7c20 */ /* 0x002fe20008410000 */
[----:B------:R-:W-:-:S02]  /*1ae0*/  HADD2.F32 R169, -RZ, R176.H0_H0 ;  /* 0x200000b0ffa97230 */ /* 0x000fc40000004100 */
[----:B------:R-:W-:Y:S01]  /*1af0*/  FMUL.FTZ R185, R185, UR23 ;  /* 0x00000017b9b97c20 */ /* 0x000fe20008410000 */
[----:B------:R-:W-:Y:S02]  /*1b00*/  HADD2.F32 R176, -RZ, R176.H1_H1 ;  /* 0x300000b0ffb07230 */ /* 0x000fe40000004100 */
[----:B------:R-:W-:Y:S01]  /*1b10*/  FADD.FTZ R194, -R180, R173 ;  /* 0x000000adb4c27221 */ /* 0x000fe20000010100 */
[-C--:B-----5:R-:W-:Y:S01]  /*1b20*/  FMUL.FTZ R192, R128, R169.reuse ;  /* 0x000000a980c07220 */ /* 0x0a0fe20000410000 */
[--C-:B------:R-:W-:Y:S02]  /*1b30*/  HADD2.F32 R171, -RZ, R177.reuse.H0_H0 ;  /* 0x200000b1ffab7230 */ /* 0x100fe40000004100 */
[----:B--2---:R-:W-:Y:S01]  /*1b40*/  FMUL.FTZ R187, R170, UR23 ;  /* 0x00000017aabb7c20 */ /* 0x004fe20008410000 */
[----:B------:R-:W-:Y:S01]  /*1b50*/  FMUL.FTZ R189, R193, UR23 ;  /* 0x00000017c1bd7c20 */ /* 0x000fe20008410000 */
[----:B------:R-:W-:Y:S01]  /*1b60*/  FADD.FTZ R56, R56, R169 ;  /* 0x000000a938387221 */ /* 0x000fe20000010000 */
[----:B------:R-:W-:Y:S01]  /*1b70*/  FFMA.FTZ R88, R185, R169, R88 ;  /* 0x000000a9b9587223 */ /* 0x000fe20000010058 */
[----:B------:R-:W-:Y:S01]  /*1b80*/  FMUL.FTZ R193, R129, R176 ;  /* 0x000000b081c17220 */ /* 0x000fe20000410000 */
[----:B------:R-:W-:Y:S01]  /*1b90*/  FADD.FTZ R170, R183, R192 ;  /* 0x000000c0b7aa7221 */ /* 0x000fe20000010000 */
[----:B------:R-:W-:Y:S01]  /*1ba0*/  FMUL.FTZ R186, R181, UR23 ;  /* 0x00000017b5ba7c20 */ /* 0x000fe20008410000 */
[----:B------:R-:W-:Y:S01]  /*1bb0*/  FFMA.FTZ R169, R185, R192, R182 ;  /* 0x000000c0b9a97223 */ /* 0x000fe200000100b6 */
[----:B0-----:R-:W-:Y:S01]  /*1bc0*/  FMUL.FTZ R190, R194, UR23 ;  /* 0x00000017c2be7c20 */ /* 0x001fe20008410000 */
[----:B------:R-:W-:-:S02]  /*1bd0*/  HADD2.F32 R172, -RZ, R177.H1_H1 ;  /* 0x300000b1ffac7230 */ /* 0x000fc40000004100 */
[----:B------:R-:W-:Y:S01]  /*1be0*/  FADD.FTZ R58, R58, R171 ;  /* 0x000000ab3a3a7221 */ /* 0x000fe20000010000 */
[-C--:B------:R-:W-:Y:S01]  /*1bf0*/  FFMA.FTZ R90, R187, R171.reuse, R90 ;  /* 0x000000abbb5a7223 */ /* 0x080fe2000001005a */
[----:B------:R-:W-:Y:S01]  /*1c00*/  FMUL.FTZ R194, R130, R171 ;  /* 0x000000ab82c27220 */ /* 0x000fe20000410000 */
[----:B------:R-:W-:Y:S01]  /*1c10*/  FADD.FTZ R171, R170, R193 ;  /* 0x000000c1aaab7221 */ /* 0x000fe20000010000 */
[----:B------:R-:W-:Y:S01]  /*1c20*/  FFMA.FTZ R170, R186, R193, R169 ;  /* 0x000000c1baaa7223 */ /* 0x000fe200000100a9 */
[--C-:B------:R-:W-:Y:S02]  /*1c30*/  HADD2.F32 R173, -RZ, R178.reuse.H0_H0 ;  /* 0x200000b2ffad7230 */ /* 0x100fe40000004100 */
[----:B------:R-:W-:Y:S01]  /*1c40*/  FADD.FTZ R59, R59, R172 ;  /* 0x000000ac3b3b7221 */ /* 0x000fe20000010000 */
[-C--:B------:R-:W-:Y:S01]  /*1c50*/  FFMA.FTZ R91, R188, R172.reuse, R91 ;  /* 0x000000acbc5b7223 */ /* 0x080fe2000001005b */
[----:B------:R-:W-:Y:S01]  /*1c60*/  FMUL.FTZ R195, R131, R172 ;  /* 0x000000ac83c37220 */ /* 0x000fe20000410000 */
[----:B------:R-:W-:Y:S01]  /*1c70*/  FADD.FTZ R172, R171, R194 ;  /* 0x000000c2abac7221 */ /* 0x000fe20000010000 */
[----:B------:R-:W-:Y:S01]  /*1c80*/  FFMA.FTZ R169, R187, R194, R170 ;  /* 0x000000c2bba97223 */ /* 0x000fe200000100aa */
[----:B------:R-:W-:-:S02]  /*1c90*/  HADD2.F32 R178, -RZ, R178.H1_H1 ;  /* 0x300000b2ffb27230 */ /* 0x000fc40000004100 */
[----:B------:R-:W-:Y:S01]  /*1ca0*/  FMUL.FTZ R196, R124, R173 ;  /* 0x000000ad7cc47220 */ /* 0x000fe20000410000 */
[----:B------:R-:W-:Y:S01]  /*1cb0*/  FADD.FTZ R171, R172, R195 ;  /* 0x000000c3acab7221 */ /* 0x000fe20000010000 */
[----:B------:R-:W-:Y:S01]  /*1cc0*/  FFMA.FTZ R170, R188, R195, R169 ;  /* 0x000000c3bcaa7223 */ /* 0x000fe200000100a9 */
[--C-:B------:R-:W-:Y:S02]  /*1cd0*/  HADD2.F32 R177, -RZ, R179.reuse.H0_H0 ;  /* 0x200000b3ffb17230 */ /* 0x100fe40000004100 */
[C---:B------:R-:W-:Y:S01]  /*1ce0*/  FADD.FTZ R174, -R180.reuse, R174 ;  /* 0x000000aeb4ae7221 */ /* 0x040fe20000010100 */
[----:B------:R-:W-:Y:S01]  /*1cf0*/  FMUL.FTZ R197, R125, R178 ;  /* 0x000000b27dc57220 */ /* 0x000fe20000410000 */
[----:B------:R-:W-:Y:S01]  /*1d00*/  FADD.FTZ R172, R171, R196 ;  /* 0x000000c4abac7221 */ /* 0x000fe20000010000 */
[----:B------:R-:W-:Y:S01]  /*1d10*/  FFMA.FTZ R169, R189, R196, R170 ;  /* 0x000000c4bda97223 */ /* 0x000fe200000100aa */
[----:B------:R-:W-:Y:S02]  /*1d20*/  HADD2.F32 R168, -RZ, R179.H1_H1 ;  /* 0x300000b3ffa87230 */ /* 0x000fe40000004100 */
[----:B------:R-:W-:Y:S01]  /*1d30*/  FADD.FTZ R175, -R180, R175 ;  /* 0x000000afb4af7221 */ /* 0x000fe20000010100 */
[----:B------:R-:W-:Y:S01]  /*1d40*/  FMUL.FTZ R191, R174, UR23 ;  /* 0x00000017aebf7c20 */ /* 0x000fe20008410000 */
        /* <DEDUP_REMOVED lines=19> */
.L_x_3193:
[----:B------:R-:W-:Y:S05]  /*1e80*/  BSYNC.RECONVERGENT B0 ;  /* 0x0000000000007941 */ /* 0x000fea0003800200 */
.L_x_3192:
        /* <DEDUP_REMOVED lines=32> */
.L_x_3195:
[----:B------:R-:W-:Y:S05]  /*2090*/  BSYNC.RECONVERGENT B0 ;  /* 0x0000000000007941 */ /* 0x000fea0003800200 */
.L_x_3194:
        /* <DEDUP_REMOVED lines=106> */
.L_x_3200:
        /* <DEDUP_REMOVED lines=54> */
.L_x_3199:
        /* <DEDUP_REMOVED lines=55> */
[----:B------:R-:W-:Y:S01]  /*2e10*/  F2FP.F16.F32.PACK_AB R168, R173, R172 ;  /* 0x000000acada8723e */ /* 0x000fe200000000ff */
[----:B------:R-:W-:Y:S06]  /*2e20*/  BRA `(.L_x_3201) ;  /* 0x0000001400a87947 */ /* 0x000fec0003800000 */
.L_x_3202:
        /* <DEDUP_REMOVED lines=54> */
.L_x_3198:
        /* <DEDUP_REMOVED lines=35> */
[----:B------:R-:W-:Y:S01]  /*33c0*/  F2FP.F16.F32.PACK_AB R167, R164, R167 ;  /* 0x000000a7a4a7723e */ /* 0x000fe200000000ff */
[----:B------:R-:W-:Y:S01]  /*33d0*/  FFMA.FTZ R164, R219, UR6, R178 ;  /* 0x00000006dba47c23 */ /* 0x000fe200080100b2 */
[----:B------:R-:W-:Y:S02]  /*33e0*/  FSEL R166, R168, RZ, P6 ;  /* 0x000000ffa8a67208 */ /* 0x000fe40003000000 */
[----:B------:R-:W-:Y:S01]  /*33f0*/  FSEL R165, R170, RZ, P5 ;  /* 0x000000ffaaa57208 */ /* 0x000fe20002800000 */
[----:B------:R-:W-:Y:S01]  /*3400*/  FADD.FTZ R164, R217, -R164 ;  /* 0x800000a4d9a47221 */ /* 0x000fe20000010000 */
[----:B------:R-:W-:Y:S02]  /*3410*/  LOP3.LUT P6, RZ, R231, 0xff, RZ, 0xc0, !PT ;  /* 0x000000ffe7ff7812 */ /* 0x000fe400078cc0ff */
[----:B------:R-:W-:Y:S01]  /*3420*/  F2FP.F16.F32.PACK_AB R166, R165, R166 ;  /* 0x000000a6a5a6723e */ /* 0x000fe200000000ff */
[----:B------:R-:W-:Y:S01]  /*3430*/  FMUL.FTZ R164, R164, UR23 ;  /* 0x00000017a4a47c20 */ /* 0x000fe20008410000 */
[----:B------:R-:W-:Y:S01]  /*3440*/  FFMA.FTZ R165, R220, UR6, R178 ;  /* 0x00000006dca57c23 */ /* 0x000fe200080100b2 */
[----:B------:R-:W-:-:S02]  /*3450*/  F2FP.F16.F32.PACK_AB R171, R172, R171 ;  /* 0x000000abacab723e */ /* 0x000fc400000000ff */
        /* <DEDUP_REMOVED lines=27> */
[----:B------:R-:W-:Y:S02]  /*3610*/  F2FP.F16.F32.PACK_AB R170, R179, R172 ;  /* 0x000000acb3aa723e */ /* 0x000fe400000000ff */
        /* <DEDUP_REMOVED lines=8> */
.L_x_3204:
        /* <DEDUP_REMOVED lines=29> */
[----:B------:R-:W-:Y:S01]  /*3870*/  F2FP.F16.F32.PACK_AB R167, R156, R167 ;  /* 0x000000a79ca7723e */ /* 0x000fe200000000ff */
[----:B------:R-:W-:Y:S01]  /*3880*/  FFMA.FTZ R156, R219, UR6, R178 ;  /* 0x00000006db9c7c23 */ /* 0x000fe200080100b2 */
[----:B------:R-:W-:Y:S02]  /*3890*/  FSEL R159, R165, RZ, P5 ;  /* 0x000000ffa59f7208 */ /* 0x000fe40002800000 */
[----:B------:R-:W-:Y:S01]  /*38a0*/  LOP3.LUT P6, RZ, R231, 0xff, RZ, 0xc0, !PT ;  /* 0x000000ffe7ff7812 */ /* 0x000fe200078cc0ff */
[----:B------:R-:W-:Y:S01]  /*38b0*/  FADD.FTZ R156, R217, -R156 ;  /* 0x8000009cd99c7221 */ /* 0x000fe20000010000 */
[----:B------:R-:W-:Y:S01]  /*38c0*/  F2FP.F16.F32.PACK_AB R166, R159, R166 ;  /* 0x000000a69fa6723e */ /* 0x000fe200000000ff */
[--C-:B------:R-:W-:Y:S01]  /*38d0*/  FFMA.FTZ R159, R216, UR6, R178.reuse ;  /* 0x00000006d89f7c23 */ /* 0x100fe200080100b2 */
[----:B------:R-:W-:Y:S01]  /*38e0*/  FSEL R170, R157, RZ, P6 ;  /* 0x000000ff9daa7208 */ /* 0x000fe20003000000 */
[--C-:B------:R-:W-:Y:S01]  /*38f0*/  FFMA.FTZ R157, R220, UR6, R178.reuse ;  /* 0x00000006dc9d7c23 */ /* 0x100fe200080100b2 */
[----:B------:R-:W-:Y:S01]  /*3900*/  F2FP.F16.F32.PACK_AB R171, R158, R171 ;  /* 0x000000ab9eab723e */ /* 0x000fe200000000ff */
        /* <DEDUP_REMOVED lines=27> */
[----:B------:R-:W-:Y:S02]  /*3ac0*/  F2FP.F16.F32.PACK_AB R170, R175, R170 ;  /* 0x000000aaafaa723e */ /* 0x000fe400000000ff */
        /* <DEDUP_REMOVED lines=8> */
.L_x_3203:
        /* <DEDUP_REMOVED lines=37> */
[----:B------:R-:W-:Y:S01]  /*3da0*/  F2FP.F16.F32.PACK_AB R167, R164, R167 ;  /* 0x000000a7a4a7723e */ /* 0x000fe200000000ff */
[----:B------:R-:W-:Y:S01]  /*3db0*/  FFMA.FTZ R164, R219, UR6, R178 ;  /* 0x00000006dba47c23 */ /* 0x000fe200080100b2 */
[----:B------:R-:W-:-:S02]  /*3dc0*/  F2FP.F16.F32.PACK_AB R166, R165, R166 ;  /* 0x000000a6a5a6723e */ /* 0x000fc400000000ff */
[----:B------:R-:W-:Y:S01]  /*3dd0*/  LOP3.LUT P6, RZ, R231, 0xff, RZ, 0xc0, !PT ;  /* 0x000000ffe7ff7812 */ /* 0x000fe200078cc0ff */
[----:B------:R-:W-:Y:S01]  /*3de0*/  FADD.FTZ R165, R217, -R164 ;  /* 0x800000a4d9a57221 */ /* 0x000fe20000010000 */
[----:B------:R-:W-:Y:S02]  /*3df0*/  F2FP.F16.F32.PACK_AB R171, R170, R171 ;  /* 0x000000abaaab723e */ /* 0x000fe400000000ff */
        /* <DEDUP_REMOVED lines=29> */
[----:B------:R-:W-:Y:S02]  /*3fd0*/  F2FP.F16.F32.PACK_AB R165, R168, R165 ;  /* 0x000000a5a8a5723e */ /* 0x000fe400000000ff */
[----:B------:R-:W-:Y:S02]  /*3fe0*/  F2FP.F16.F32.PACK_AB R170, R179, R176 ;  /* 0x000000b0b3aa723e */ /* 0x000fe400000000ff */
[----:B------:R-:W-:-:S02]  /*3ff0*/  F2FP.F16.F32.PACK_AB R169, R177, R174 ;  /* 0x000000aeb1a9723e */ /* 0x000fc400000000ff */
[----:B------:R-:W-:Y:S02]  /*4000*/  F2FP.F16.F32.PACK_AB R164, R173, R164 ;  /* 0x000000a4ada4723e */ /* 0x000fe400000000ff */
[----:B------:R-:W-:Y:S01]  /*4010*/  F2FP.F16.F32.PACK_AB R168, R175, R172 ;  /* 0x000000acafa8723e */ /* 0x000fe200000000ff */
[----:B------:R-:W-:Y:S06]  /*4020*/  BRA `(.L_x_3201) ;  /* 0x0000000400287947 */ /* 0x000fec0003800000 */
.L_x_3205:
        /* <DEDUP_REMOVED lines=33> */
[----:B------:R-:W-:Y:S01]  /*4240*/  F2FP.F16.F32.PACK_AB R167, R156, R167 ;  /* 0x000000a79ca7723e */ /* 0x000fe200000000ff */
[----:B------:R-:W-:Y:S01]  /*4250*/  FFMA.FTZ R156, R219, UR6, R178 ;  /* 0x00000006db9c7c23 */ /* 0x000fe200080100b2 */
[----:B------:R-:W-:-:S02]  /*4260*/  F2FP.F16.F32.PACK_AB R166, R157, R166 ;  /* 0x000000a69da6723e */ /* 0x000fc400000000ff */
[----:B------:R-:W-:Y:S01]  /*4270*/  F2FP.F16.F32.PACK_AB R171, R158, R171 ;  /* 0x000000ab9eab723e */ /* 0x000fe200000000ff */
        /* <DEDUP_REMOVED lines=36> */
[----:B------:R-:W-:-:S07]  /*44c0*/  F2FP.F16.F32.PACK_AB R168, R173, R168 ;  /* 0x000000a8ada8723e */ /* 0x000fce00000000ff */
.L_x_3201:
        /* <DEDUP_REMOVED lines=15> */
.L_x_3197:
[----:B------:R-:W-:Y:S05]  /*45c0*/  BSYNC.RECONVERGENT B0 ;  /* 0x0000000000007941 */ /* 0x000fea0003800200 */
.L_x_3196:
        /* <DEDUP_REMOVED lines=33> */
[----:B------:R-:W-:Y:S02]  /*47e0*/  F2FP.F16.F32.PACK_AB R167, R164, R167 ;  /* 0x000000a7a4a7723e */ /* 0x000fe400000000ff */
[----:B------:R-:W-:Y:S01]  /*47f0*/  F2FP.F16.F32.PACK_AB R171, R158, R171 ;  /* 0x000000ab9eab723e */ /* 0x000fe200000000ff */
        /* <DEDUP_REMOVED lines=51> */
.L_x_3210:
        /* <DEDUP_REMOVED lines=22> */
[----:B------:R-:W-:Y:S02]  /*4c90*/  F2FP.F16.F32.PACK_AB R167, R168, R167 ;  /* 0x000000a7a8a7723e */ /* 0x000fe400000000ff */
[----:B------:R-:W-:Y:S01]  /*4ca0*/  F2FP.F16.F32.PACK_AB R171, R166, R171 ;  /* 0x000000aba6ab723e */ /* 0x000fe200000000ff */
        /* <DEDUP_REMOVED lines=51> */
.L_x_3209:
        /* <DEDUP_REMOVED lines=31> */
[----:B------:R-:W-:Y:S01]  /*51d0*/  F2FP.F16.F32.PACK_AB R167, R158, R167 ;  /* 0x000000a79ea7723e */ /* 0x000fe200000000ff */
[----:B------:R-:W-:Y:S01]  /*51e0*/  FFMA.FTZ R158, R203, UR6, R178 ;  /* 0x00000006cb9e7c23 */ /* 0x000fe200080100b2 */
[----:B------:R-:W-:Y:S01]  /*51f0*/  F2FP.F16.F32.PACK_AB R171, R156, R171 ;  /* 0x000000ab9cab723e */ /* 0x000fe200000000ff */
        /* <DEDUP_REMOVED lines=44> */
.L_x_3212:
        /* <DEDUP_REMOVED lines=24> */
[----:B------:R-:W-:Y:S01]  /*5640*/  F2FP.F16.F32.PACK_AB R171, R166, R171 ;  /* 0x000000aba6ab723e */ /* 0x000fe200000000ff */
        /* <DEDUP_REMOVED lines=10> */
[----:B------:R-:W-:Y:S01]  /*56f0*/  F2FP.F16.F32.PACK_AB R167, R168, R167 ;  /* 0x000000a7a8a7723e */ /* 0x000fe200000000ff */
        /* <DEDUP_REMOVED lines=39> */
.L_x_3208:
        /* <DEDUP_REMOVED lines=55> */
[----:B------:R-:W-:Y:S02]  /*5ce0*/  F2FP.F16.F32.PACK_AB R171, R179, R176 ;  /* 0x000000b0b3ab723e */ /* 0x000fe400000000ff */
[----:B------:R-:W-:Y:S02]  /*5cf0*/  F2FP.F16.F32.PACK_AB R170, R177, R170 ;  /* 0x000000aab1aa723e */ /* 0x000fe400000000ff */
[----:B------:R-:W-:Y:S02]  /*5d00*/  F2FP.F16.F32.PACK_AB R169, R175, R172 ;  /* 0x000000acafa9723e */ /* 0x000fe400000000ff */
[----:B------:R-:W-:Y:S01]  /*5d10*/  F2FP.F16.F32.PACK_AB R168, R173, R168 ;  /* 0x000000a8ada8723e */ /* 0x000fe200000000ff */
[----:B------:R-:W-:Y:S06]  /*5d20*/  BRA `(.L_x_3211) ;  /* 0x0000000800907947 */ /* 0x000fec0003800000 */
.L_x_3214:
        /* <DEDUP_REMOVED lines=52> */
[----:B------:R-:W-:Y:S01]  /*6070*/  F2FP.F16.F32.PACK_AB R168, R173, R172 ;  /* 0x000000acada8723e */ /* 0x000fe200000000ff */
[----:B------:R-:W-:Y:S06]  /*6080*/  BRA `(.L_x_3211) ;  /* 0x0000000400b87947 */ /* 0x000fec0003800000 */
.L_x_3213:
        /* <DEDUP_REMOVED lines=57> */
.L_x_3215:
        /* <DEDUP_REMOVED lines=53> */
.L_x_3211:
        /* <DEDUP_REMOVED lines=15> */
.L_x_3207:
[----:B------:R-:W-:Y:S05]  /*6860*/  BSYNC.RECONVERGENT B0 ;  /* 0x0000000000007941 */ /* 0x000fea0003800200 */
.L_x_3206:
        /* <DEDUP_REMOVED lines=38> */
[----:B------:R-:W-:Y:S01]  /*6ad0*/  F2FP.F16.F32.PACK_AB R171, R158, R171 ;  /* 0x000000ab9eab723e */ /* 0x000fe200000000ff */
[----:B------:R-:W-:Y:S01]  /*6ae0*/  FADD.FTZ R158, R23, -R156 ;  /* 0x8000009c179e7221 */ /* 0x000fe20000010000 */
[----:B------:R-:W-:Y:S01]  /*6af0*/  FMUL.FTZ R156, R160, UR25 ;  /* 0x00000019a09c7c20 */ /* 0x000fe20008410000 */
[----:B------:R-:W-:Y:S02]  /*6b00*/  LOP3.LUT P6, RZ, R235, 0xff, RZ, 0xc0, !PT ;  /* 0x000000ffebff7812 */ /* 0x000fe400078cc0ff */
[----:B------:R-:W-:Y:S01]  /*6b10*/  FFMA.FTZ R161, R158, UR23, R29 ;  /* 0x000000179ea17c23 */ /* 0x000fe2000801001d */
[----:B------:R-:W-:Y:S01]  /*6b20*/  F2FP.F16.F32.PACK_AB R167, R164, R167 ;  /* 0x000000a7a4a7723e */ /* 0x000fe200000000ff */
        /* <DEDUP_REMOVED lines=42> */
.L_x_3220:
        /* <DEDUP_REMOVED lines=23> */
[----:B------:R-:W-:Y:S01]  /*6f40*/  F2FP.F16.F32.PACK_AB R171, R166, R171 ;  /* 0x000000aba6ab723e */ /* 0x000fe200000000ff */
[----:B------:R-:W-:Y:S01]  /*6f50*/  FADD.FTZ R166, R23, -R164 ;  /* 0x800000a417a67221 */ /* 0x000fe20000010000 */
[----:B------:R-:W-:Y:S01]  /*6f60*/  FMUL.FTZ R164, R165, UR25 ;  /* 0x00000019a5a47c20 */ /* 0x000fe20008410000 */
[--C-:B------:R-:W-:Y:S01]  /*6f70*/  FFMA.FTZ R165, R15, UR6, R178.reuse ;  /* 0x000000060fa57c23 */ /* 0x100fe200080100b2 */
[----:B------:R-:W-:Y:S01]  /*6f80*/  LOP3.LUT P6, RZ, R235, 0xff, RZ, 0xc0, !PT ;  /* 0x000000ffebff7812 */ /* 0x000fe200078cc0ff */
[----:B------:R-:W-:Y:S01]  /*6f90*/  FFMA.FTZ R166, R166, UR23, R29 ;  /* 0x00000017a6a67c23 */ /* 0x000fe2000801001d */
[----:B------:R-:W-:Y:S01]  /*6fa0*/  F2FP.F16.F32.PACK_AB R167, R168, R167 ;  /* 0x000000a7a8a7723e */ /* 0x000fe200000000ff */
        /* <DEDUP_REMOVED lines=45> */
.L_x_3219:
        /* <DEDUP_REMOVED lines=32> */
[----:B------:R-:W-:Y:S01]  /*7480*/  F2FP.F16.F32.PACK_AB R171, R156, R171 ;  /* 0x000000ab9cab723e */ /* 0x000fe200000000ff */
[----:B------:R-:W-:Y:S01]  /*7490*/  FMUL.FTZ R156, R160, UR25 ;  /* 0x00000019a09c7c20 */ /* 0x000fe20008410000 */
[----:B------:R-:W-:Y:S02]  /*74a0*/  LOP3.LUT P6, RZ, R235, 0xff, RZ, 0xc0, !PT ;  /* 0x000000ffebff7812 */ /* 0x000fe400078cc0ff */
[----:B------:R-:W-:Y:S01]  /*74b0*/  F2FP.F16.F32.PACK_AB R167, R158, R167 ;  /* 0x000000a79ea7723e */ /* 0x000fe200000000ff */
        /* <DEDUP_REMOVED lines=42> */
.L_x_3222:
        /* <DEDUP_REMOVED lines=28> */
[----:B------:R-:W-:Y:S01]  /*7920*/  FMUL.FTZ R166, R166, UR23 ;  /* 0x00000017a6a67c20 */ /* 0x000fe20008410000 */
[----:B------:R-:W-:Y:S01]  /*7930*/  F2FP.F16.F32.PACK_AB R167, R168, R167 ;  /* 0x000000a7a8a7723e */ /* 0x000fe200000000ff */
        /* <DEDUP_REMOVED lines=45> */
.L_x_3218:
        /* <DEDUP_REMOVED lines=55> */
[----:B------:R-:W-:Y:S02]  /*7f80*/  F2FP.F16.F32.PACK_AB R171, R179, R176 ;  /* 0x000000b0b3ab723e */ /* 0x000fe400000000ff */
[----:B------:R-:W-:-:S02]  /*7f90*/  F2FP.F16.F32.PACK_AB R170, R177, R170 ;  /* 0x000000aab1aa723e */ /* 0x000fc400000000ff */
[----:B------:R-:W-:Y:S02]  /*7fa0*/  F2FP.F16.F32.PACK_AB R169, R175, R172 ;  /* 0x000000acafa9723e */ /* 0x000fe400000000ff */
[----:B------:R-:W-:Y:S01]  /*7fb0*/  F2FP.F16.F32.PACK_AB R168, R173, R168 ;  /* 0x000000a8ada8723e */ /* 0x000fe200000000ff */
[----:B------:R-:W-:Y:S06]  /*7fc0*/  BRA `(.L_x_3221) ;  /* 0x0000000800907947 */ /* 0x000fec0003800000 */
.L_x_3224:
        /* <DEDUP_REMOVED lines=54> */
.L_x_3223:
        /* <DEDUP_REMOVED lines=57> */
.L_x_3225:
        /* <DEDUP_REMOVED lines=52> */
[----:B------:R-:W-:-:S07]  /*8a00*/  F2FP.F16.F32.PACK_AB R168, R173, R172 ;  /* 0x000000acada8723e */ /* 0x000fce00000000ff */
.L_x_3221:
        /* <DEDUP_REMOVED lines=15> */
.L_x_3217:
[----:B------:R-:W-:Y:S05]  /*8b00*/  BSYNC.RECONVERGENT B0 ;  /* 0x0000000000007941 */ /* 0x000fea0003800200 */
.L_x_3216:
        /* <DEDUP_REMOVED lines=37> */
[----:B------:R-:W-:-:S02]  /*8d60*/  F2FP.F16.F32.PACK_AB R167, R158, R167 ;  /* 0x000000a79ea7723e */ /* 0x000fc400000000ff */
[----:B------:R-:W-:Y:S01]  /*8d70*/  LOP3.LUT P5, RZ, R227, 0xff, RZ, 0xc0, !PT ;  /* 0x000000ffe3ff7812 */ /* 0x000fe200078ac0ff */
        /* <DEDUP_REMOVED lines=47> */
.L_x_3230:
        /* <DEDUP_REMOVED lines=75> */
.L_x_3229:
        /* <DEDUP_REMOVED lines=31> */
[----:B------:R-:W-:Y:S01]  /*9710*/  F2FP.F16.F32.PACK_AB R171, R158, R171 ;  /* 0x000000ab9eab723e */ /* 0x000fe200000000ff */
[----:B------:R-:W-:Y:S01]  /*9720*/  FADD.FTZ R158, R194, -R157 ;  /* 0x8000009dc29e7221 */ /* 0x000fe20000010000 */
[----:B------:R-:W-:Y:S01]  /*9730*/  FMUL.FTZ R161, R161, UR23 ;  /* 0x00000017a1a17c20 */ /* 0x000fe20008410000 */
[----:B------:R-:W-:Y:S01]  /*9740*/  F2FP.F16.F32.PACK_AB R167, R164, R167 ;  /* 0x000000a7a4a7723e */ /* 0x000fe200000000ff */
        /* <DEDUP_REMOVED lines=43> */
.L_x_3232:
        /* <DEDUP_REMOVED lines=75> */
.L_x_3228:
        /* <DEDUP_REMOVED lines=60> */
.L_x_3234:
        /* <DEDUP_REMOVED lines=54> */
.L_x_3233:
        /* <DEDUP_REMOVED lines=57> */
.L_x_3235:
        /* <DEDUP_REMOVED lines=53> */
.L_x_3231:
        /* <DEDUP_REMOVED lines=14> */
.L_x_3227:
[----:B------:R-:W-:Y:S05]  /*ad90*/  BSYNC.RECONVERGENT B0 ;  /* 0x0000000000007941 */ /* 0x000fea0003800200 */
.L_x_3226:
[----:B------:R-:W-:Y:S01]  /*ada0*/  UPLOP3.LUT UP1, UPT, UPT, UPT, UP1, 0x40, 0x4 ;  /* 0x000000000004789c */ /* 0x000fe20003f2e810 */
[----:B------:R-:W-:Y:S10]  /*adb0*/  BRA.U !UP3, `(.L_x_3236) ;  /* 0xffffff590b547547 */ /* 0x000ff4000b83ffff */
.L_x_3185:
        /* <DEDUP_REMOVED lines=41> */
.L_x_3237:
        /* <DEDUP_REMOVED lines=11> */
.L_x_4888:


//--------------------- .text._ZN10layer_norm22ln_bwd_finalize_kernelINS_22Kernel_traits_finalizeILj8192Ef6__halffS2_fjLb0ELj1024ELj4ENS_18Kernel_traits_baseILj8192EfS2_fS2_fjLj1024EEEEELb0ELb1EEEvNS_9BwdParamsE --------------------------
	.section	.text._ZN10layer_norm22ln_bwd_finalize_kernelINS_22Kernel_traits_finalizeILj8192Ef6__halffS2_fjLb0ELj1024ELj4ENS_18Kernel_traits_baseILj8192EfS2_fS2_fjLj1024EEEEELb0ELb1EEEvNS_9BwdParamsE,"ax",@progbits
	.align	128
        .global         _ZN10layer_norm22ln_bwd_finalize_kernelINS_22Kernel_traits_finalizeILj8192Ef6__halffS2_fjLb0ELj1024ELj4ENS_18Kernel_traits_baseILj8192EfS2_fS2_fjLj1024EEEEELb0ELb1EEEvNS_9BwdParamsE
        .type           _ZN10layer_norm22ln_bwd_finalize_kernelINS_22Kernel_traits_finalizeILj8192Ef6__halffS2_fjLb0ELj1024ELj4ENS_18Kernel_traits_baseILj8192EfS2_fS2_fjLj1024EEEEELb0ELb1EEEvNS_9BwdParamsE,@function
        .size           _ZN10layer_norm22ln_bwd_finalize_kernelINS_22Kernel_traits_finalizeILj8192Ef6__halffS2_fjLb0ELj1024ELj4ENS_18Kernel_traits_baseILj8192EfS2_fS2_fjLj1024EEEEELb0ELb1EEEvNS_9BwdParamsE,(.L_x_4889 - _ZN10layer_norm22ln_bwd_finalize_kernelINS_22Kernel_traits_finalizeILj8192Ef6__halffS2_fjLb0ELj1024ELj4ENS_18Kernel_traits_baseILj8192EfS2_fS2_fjLj1024EEEEELb0ELb1EEEvNS_9BwdParamsE)
        .other          _ZN10layer_norm22ln_bwd_finalize_kernelINS_22Kernel_traits_finalizeILj8192Ef6__halffS2_fjLb0ELj1024ELj4ENS_18Kernel_traits_baseILj8192EfS2_fS2_fjLj1024EEEEELb0ELb1EEEvNS_9BwdParamsE,@"STO_CUDA_ENTRY STV_DEFAULT"
_ZN10layer_norm22ln_bwd_finalize_kernelINS_22Kernel_traits_finalizeILj8192Ef6__halffS2_fjLb0ELj1024ELj4ENS_18Kernel_traits_baseILj8192EfS2_fS2_fjLj1024EEEEELb0ELb1EEEvNS_9BwdParamsE:
.text._ZN10layer_norm22ln_bwd_finalize_kernelINS_22Kernel_traits_finalizeILj8192Ef6__halffS2_fjLb0ELj1024ELj4ENS_18Kernel_traits_baseILj8192EfS2_fS2_fjLj1024EEEEELb0ELb1EEEvNS_9BwdParamsE:
        /* <DEDUP_REMOVED lines=81> */
.L_x_3242:
        /* <DEDUP_REMOVED lines=118> */
.L_x_3241:
[----:B------:R-:W-:Y:S05]  /*0c70*/  BSYNC.RECONVERGENT B1 ;  /* 0x0000000000017941 */ /* 0x000fea0003800200 */
.L_x_3240:
        /* <DEDUP_REMOVED lines=77> */
.L_x_3244:
[----:B------:R-:W-:Y:S05]  /*1150*/  BSYNC.RECONVERGENT B1 ;  /* 0x0000000000017941 */ /* 0x000fea0003800200 */
.L_x_3243:
        /* <DEDUP_REMOVED lines=38> */
.L_x_3246:
[----:B------:R-:W-:Y:S05]  /*13c0*/  BSYNC.RECONVERGENT B1 ;  /* 0x0000000000017941 */ /* 0x000fea0003800200 */
.L_x_3245:
        /* <DEDUP_REMOVED lines=8> */
.L_x_3247:
        /* <DEDUP_REMOVED lines=10> */
.L_x_3239:
[----:B------:R-:W-:Y:S05]  /*14f0*/  BSYNC.RECONVERGENT B0 ;  /* 0x0000000000007941 */ /* 0x000fea0003800200 */
.L_x_3238:
        /* <DEDUP_REMOVED lines=55> */
.L_x_3248:
        /* <DEDUP_REMOVED lines=9> */
.L_x_4889:


//--------------------- .text._ZN10layer_norm40ln_parallel_residual_bwd_finalize_kernelINS_22Kernel_traits_finalizeILj8192Ef6__halffS2_fjLb0ELj1024ELj4ENS_18Kernel_traits_baseILj8192EfS2_fS2_fjLj1024EEEEELb1EEEvNS_9BwdParamsE --------------------------
	.section	.text._ZN10layer_norm40ln_parallel_residual_bwd_finalize_kernelINS_22Kernel_traits_finalizeILj8192Ef6__halffS2_fjLb0ELj1024ELj4ENS_18Kernel_traits_baseILj8192EfS2_fS2_fjLj1024EEEEELb1EEEvNS_9BwdParamsE,"ax",@progbits
	.align	128
        .global         _ZN10layer_norm40ln_parallel_residual_bwd_finalize_kernelINS_22Kernel_traits_finalizeILj8192Ef6__halffS2_fjLb0ELj1024ELj4ENS_18Kernel_traits_baseILj8192EfS2_fS2_fjLj1024EEEEELb1EEEvNS_9BwdParamsE
        .type           _ZN10layer_norm40ln_parallel_residual_bwd_finalize_kernelINS_22Kernel_traits_finalizeILj8192Ef6__halffS2_fjLb0ELj1024ELj4ENS_18Kernel_traits_baseILj8192EfS2_fS2_fjLj1024EEEEELb1EEEvNS_9BwdParamsE,@function
        .size           _ZN10layer_norm40ln_parallel_residual_bwd_finalize_kernelINS_22Kernel_traits_finalizeILj8192Ef6__halffS2_fjLb0ELj1024ELj4ENS_18Kernel_traits_baseILj8192EfS2_fS2_fjLj1024EEEEELb1EEEvNS_9BwdParamsE,(.L_x_4890 - _ZN10layer_norm40ln_parallel_residual_bwd_finalize_kernelINS_22Kernel_traits_finalizeILj8192Ef6__halffS2_fjLb0ELj1024ELj4ENS_18Kernel_traits_baseILj8192EfS2_fS2_fjLj1024EEEEELb1EEEvNS_9BwdParamsE)
        .other          _ZN10layer_norm40ln_parallel_residual_bwd_finalize_kernelINS_22Kernel_traits_finalizeILj8192Ef6__halffS2_fjLb0ELj1024ELj4ENS_18Kernel_traits_baseILj8192EfS2_fS2_fjLj1024EEEEELb1EEEvNS_9BwdParamsE,@"STO_CUDA_ENTRY STV_DEFAULT"
_ZN10layer_norm40ln_parallel_residual_bwd_finalize_kernelINS_22Kernel_traits_finalizeILj8192Ef6__halffS2_fjLb0ELj1024ELj4ENS_18Kernel_traits_baseILj8192EfS2_fS2_fjLj1024EEEEELb1EEEvNS_9BwdParamsE:
.text._ZN10layer_norm40ln_parallel_residual_bwd_finalize_kernelINS_22Kernel_traits_finalizeILj8192Ef6__halffS2_fjLb0ELj1024ELj4ENS_18Kernel_traits_baseILj8192EfS2_fS2_fjLj1024EEEEELb1EEEvNS_9BwdParamsE:
        /* <DEDUP_REMOVED lines=60> */
.L_x_3253:
        /* <DEDUP_REMOVED lines=112> */
.L_x_3252:
[----:B------:R-:W-:Y:S05]  /*0ac0*/  BSYNC.RECONVERGENT B1 ;  /* 0x0000000000017941 */ /* 0x000fea0003800200 */
.L_x_3251:
        /* <DEDUP_REMOVED lines=66> */
.L_x_3255:
[----:B------:R-:W-:Y:S05]  /*0ef0*/  BSYNC.RECONVERGENT B1 ;  /* 0x0000000000017941 */ /* 0x000fea0003800200 */
.L_x_3254:
        /* <DEDUP_REMOVED lines=37> */
.L_x_3257:
[----:B------:R-:W-:Y:S05]  /*1150*/  BSYNC.RECONVERGENT B1 ;  /* 0x0000000000017941 */ /* 0x000fea0003800200 */
.L_x_3256:
        /* <DEDUP_REMOVED lines=19> */
.L_x_3250:
[----:B------:R-:W-:Y:S05]  /*1290*/  BSYNC.RECONVERGENT B0 ;  /* 0x0000000000007941 */ /* 0x000fea0003800200 */
.L_x_3249:
        /* <DEDUP_REMOVED lines=88> */
.L_x_3258:
        /* <DEDUP_REMOVED lines=14> */
.L_x_4890:


//--------------------- .text._ZN10layer_norm31ln_parallel_residual_bwd_kernelINS_13Kernel_traitsIf6__halffS2_fjLj8192ELj1ELj1ELj8ELj16ENS_18Kernel_traits_baseILj8192EfS2_fS2_fjLj256EEEEELb1ELb1ELb1EEEvNS_9BwdParamsE --------------------------
	.section	.text._ZN10layer_norm31ln_parallel_residual_bwd_kernelINS_13Kernel_traitsIf6__halffS2_fjLj8192ELj1ELj1ELj8ELj16ENS_18Kernel_traits_baseILj8192EfS2_fS2_fjLj256EEEEELb1ELb1ELb1EEEvNS_9BwdParamsE,"ax",@progbits
	.align	128
        .global         _ZN10layer_norm31ln_parallel_residual_bwd_kernelINS_13Kernel_traitsIf6__halffS2_fjLj8192ELj1ELj1ELj8ELj16ENS_18Kernel_traits_baseILj8192EfS2_fS2_fjLj256EEEEELb1ELb1ELb1EEEvNS_9BwdParamsE
        .type           _ZN10layer_norm31ln_parallel_residual_bwd_kernelINS_13Kernel_traitsIf6__halffS2_fjLj8192ELj1ELj1ELj8ELj16ENS_18Kernel_traits_baseILj8192EfS2_fS2_fjLj256EEEEELb1ELb1ELb1EEEvNS_9BwdParamsE,@function
        .size           _ZN10layer_norm31ln_parallel_residual_bwd_kernelINS_13Kernel_traitsIf6__halffS2_fjLj8192ELj1ELj1ELj8ELj16ENS_18Kernel_traits_baseILj8192EfS2_fS2_fjLj256EEEEELb1ELb1ELb1EEEvNS_9BwdParamsE,(.L_x_4891 - _ZN10layer_norm31ln_parallel_residual_bwd_kernelINS_13Kernel_traitsIf6__halffS2_fjLj8192ELj1ELj1ELj8ELj16ENS_18Kernel_traits_baseILj8192EfS2_fS2_fjLj256EEEEELb1ELb1ELb1EEEvNS_9BwdParamsE)
        .other          _ZN10layer_norm31ln_parallel_residual_bwd_kernelINS_13Kernel_traitsIf6__halffS2_fjLj8192ELj1ELj1ELj8ELj16ENS_18Kernel_traits_baseILj8192EfS2_fS2_fjLj256EEEEELb1ELb1ELb1EEEvNS_9BwdParamsE,@"STO_CUDA_ENTRY STV_DEFAULT"
_ZN10layer_norm31ln_parallel_residual_bwd_kernelINS_13Kernel_traitsIf6__halffS2_fjLj8192ELj1ELj1ELj8ELj16ENS_18Kernel_traits_baseILj8192EfS2_fS2_fjLj256EEEEELb1ELb1ELb1EEEvNS_9BwdParamsE:
.text._ZN10layer_norm31ln_parallel_residual_bwd_kernelINS_13Kernel_traitsIf6__halffS2_fjLj8192ELj1ELj1ELj8ELj16ENS_18Kernel_traits_baseILj8192EfS2_fS2_fjLj256EEEEELb1ELb1ELb1EEEvNS_9BwdParamsE:
        /* <DEDUP_REMOVED lines=74> */
[----:B------:R-:W-:Y:S01]  /*04a0*/  MOV R178, UR11 ;  /* 0x0000000b00b27c02 */ /* 0x000fe20008000f00 */
[----:B------:R-:W0:Y:S01]  /*04b0*/  LDCU.U8 UR14, c[0x0][0x410] ;  /* 0x00008200ff0e77ac */ /* 0x000e220008000000 */
[----:B------:R-:W5:Y:S01]  /*04c0*/  LDG.E.128 R44, desc[UR12][R2.64+0x2000] ;  /* 0x0020000c022c7981 */ /* 0x000f62000c1e1d00 */
[----:B------:R-:W-:-:S03]  /*04d0*/  UPLOP3.LUT UP1, UPT, UPT, UPT, UPT, 0x40, 0x4 ;  /* 0x000000000004789c */ /* 0x000fc60003f2e870 */
[----:B------:R-:W5:Y:S01]  /*04e0*/  LDG.E.128 R48, desc[UR12][R2.64+0x2010] ;  /* 0x0020100c02307981 */ /* 0x000f62000c1e1d00 */
[----:B------:R-:W1:Y:S03]  /*04f0*/  LDCU UR6, c[0x0][0x408] ;  /* 0x00008100ff0677ac */ /* 0x000e660008000800 */
        /* <DEDUP_REMOVED lines=9> */
[----:B0-2---:R-:W-:-:S07]  /*0590*/  CS2R R2, SRZ ;  /* 0x0000000000027805 */ /* 0x005fce000001ff00 */
.L_x_3294:
[----:B0-----:R-:W0:Y:S01]  /*05a0*/  S2R R112, SR_TID.X ;  /* 0x0000000000707919 */ /* 0x001e220000002100 */
[----:B------:R-:W2:Y:S01]  /*05b0*/  LDC.64 R156, c[0x0][0x428] ;  /* 0x00010a00ff9c7b82 */ /* 0x000ea20000000a00 */
[----:B------:R-:W-:-:S05]  /*05c0*/  IMAD R0, R178, UR15, RZ ;  /* 0x0000000fb2007c24 */ /* 0x000fca000f8e02ff */
[----:B------:R-:W-:Y:S02]  /*05d0*/  SHF.R.S32.HI R113, RZ, 0x1f, R0 ;  /* 0x0000001fff717819 */ /* 0x000fe40000011400 */
[----:B------:R-:W3:Y:S02]  /*05e0*/  LDC.64 R132, c[0x0][0x3c0] ;  /* 0x0000f000ff847b82 */ /* 0x000ee40000000a00 */
[----:B------:R-:W-:-:S06]  /*05f0*/  LEA.HI R113, R113, R0, RZ, 0x3 ;  /* 0x0000000071717211 */ /* 0x000fcc00078f18ff */
[----:B------:R-:W4:Y:S08]  /*0600*/  LDC.64 R152, c[0x0][0x3a8] ;  /* 0x0000ea00ff987b82 */ /* 0x000f300000000a00 */
[----:B------:R-:W1:Y:S01]  /*0610*/  LDC.64 R184, c[0x0][0x3c8] ;  /* 0x0000f200ffb87b82 */ /* 0x000e620000000a00 */
[----:B0-----:R-:W-:Y:S01]  /*0620*/  LEA.HI.SX32 R183, R113, R112, 0x1d ;  /* 0x0000007071b77211 */ /* 0x001fe200078feaff */
[----:B---3--:R-:W-:-:S03]  /*0630*/  IMAD.WIDE R132, R178, 0x4, R132 ;  /* 0x00000004b2847825 */ /* 0x008fc600078e0284 */
[C---:B------:R-:W-:Y:S02]  /*0640*/  IADD3 R181, PT, PT, R183.reuse, 0x100, RZ ;  /* 0x00000100b7b57810 */ /* 0x040fe40007ffe0ff */
[C---:B------:R-:W-:Y:S01]  /*0650*/  IADD3 R180, PT, PT, R183.reuse, 0x200, RZ ;  /* 0x00000200b7b47810 */ /* 0x040fe20007ffe0ff */
[----:B------:R-:W3:Y:S01]  /*0660*/  LDG.E R0, desc[UR12][R132.64] ;  /* 0x0000000c84007981 */ /* 0x000ee2000c1e1900 */
[----:B--2---:R-:W-:-:S04]  /*0670*/  IMAD.WIDE.U32 R116, R183, 0x10, R156 ;  /* 0x00000010b7747825 */ /* 0x004fc800078e009c */
[----:B------:R-:W-:Y:S02]  /*0680*/  IMAD.WIDE.U32 R128, R181, 0x10, R156 ;  /* 0x00000010b5807825 */ /* 0x000fe400078e009c */
[----:B------:R-:W2:Y:S02]  /*0690*/  LDG.E.128 R116, desc[UR12][R116.64] ;  /* 0x0000000c74747981 */ /* 0x000ea4000c1e1d00 */
[--C-:B----4-:R-:W-:Y:S02]  /*06a0*/  IMAD.WIDE.U32 R146, R183, 0x20, R152.reuse ;  /* 0x00000020b7927825 */ /* 0x110fe400078e0098 */
[----:B------:R-:W4:Y:S02]  /*06b0*/  LDG.E.128 R128, desc[UR12][R128.64] ;  /* 0x0000000c80807981 */ /* 0x000f24000c1e1d00 */
[----:B------:R-:W-:Y:S02]  /*06c0*/  IMAD.WIDE.U32 R144, R180, 0x20, R152 ;  /* 0x00000020b4907825 */ /* 0x000fe400078e0098 */
[----:B------:R-:W2:Y:S02]  /*06d0*/  LDG.E.128 R112, desc[UR12][R146.64] ;  /* 0x0000000c92707981 */ /* 0x000ea4000c1e1d00 */
[----:B-1----:R-:W-:-:S02]  /*06e0*/  IMAD.WIDE R184, R178, 0x4, R184 ;  /* 0x00000004b2b87825 */ /* 0x002fc400078e02b8 */
[----:B------:R-:W2:Y:S04]  /*06f0*/  LDG.E.128 R120, desc[UR12][R146.64+0x10] ;  /* 0x0000100c92787981 */ /* 0x000ea8000c1e1d00 */
[----:B------:R-:W2:Y:S04]  /*0700*/  LDG.E.128 R136, desc[UR12][R144.64] ;  /* 0x0000000c90887981 */ /* 0x000ea8000c1e1d00 */
[----:B------:R0:W2:Y:S04]  /*0710*/  LDG.E R182, desc[UR12][R184.64] ;  /* 0x0000000cb8b67981 */ /* 0x0000a8000c1e1900 */
[----:B------:R-:W2:Y:S01]  /*0720*/  LDG.E.128 R144, desc[UR12][R144.64+0x10] ;  /* 0x0000100c90907981 */ /* 0x000ea2000c1e1d00 */
[----:B------:R-:W-:Y:S01]  /*0730*/  IADD3 R179, PT, PT, R183, 0x300, RZ ;  /* 0x00000300b7b37810 */ /* 0x000fe20007ffe0ff */
[----:B------:R-:W-:Y:S01]  /*0740*/  IMAD.WIDE.U32 R158, R181, 0x20, R152 ;  /* 0x00000020b59e7825 */ /* 0x000fe200078e0098 */
[----:B------:R-:W-:Y:S01]  /*0750*/  ISETP.NE.U32.AND P0, PT, RZ, UR18, PT ;  /* 0x00000012ff007c0c */ /* 0x000fe2000bf05070 */
[----:B0-----:R-:W0:Y:S02]  /*0760*/  LDC.64 R184, c[0x0][0x380] ;  /* 0x0000e000ffb87b82 */ /* 0x001e240000000a00 */
[----:B------:R-:W-:Y:S01]  /*0770*/  IMAD.WIDE.U32 R140, R180, 0x10, R156 ;  /* 0x00000010b48c7825 */ /* 0x000fe200078e009c */
[----:B------:R-:W2:Y:S03]  /*0780*/  LDG.E.128 R124, desc[UR12][R158.64] ;  /* 0x0000000c9e7c7981 */ /* 0x000ea6000c1e1d00 */
[C---:B------:R-:W-:Y:S01]  /*0790*/  IMAD.WIDE.U32 R152, R179.reuse, 0x20, R152 ;  /* 0x00000020b3987825 */ /* 0x040fe200078e0098 */
[----:B------:R-:W2:Y:S04]  /*07a0*/  LDG.E.128 R132, desc[UR12][R158.64+0x10] ;  /* 0x0000100c9e847981 */ /* 0x000ea8000c1e1d00 */
[----:B------:R-:W2:Y:S04]  /*07b0*/  LDG.E.128 R140, desc[UR12][R140.64] ;  /* 0x0000000c8c8c7981 */ /* 0x000ea8000c1e1d00 */
[----:B------:R-:W2:Y:S04]  /*07c0*/  LDG.E.128 R148, desc[UR12][R152.64] ;  /* 0x0000000c98947981 */ /* 0x000ea8000c1e1d00 */
[----:B------:R-:W2:Y:S01]  /*07d0*/  LDG.E.128 R152, desc[UR12][R152.64+0x10] ;  /* 0x0000100c98987981 */ /* 0x000ea2000c1e1d00 */
[----:B------:R-:W-:-:S06]  /*07e0*/  IMAD.WIDE.U32 R156, R179, 0x10, R156 ;  /* 0x00000010b39c7825 */ /* 0x000fcc00078e009c */
[----:B------:R-:W2:Y:S01]  /*07f0*/  LDG.E.128 R156, desc[UR12][R156.64] ;  /* 0x0000000c9c9c7981 */ /* 0x000ea2000c1e1d00 */
[----:B------:R-:W-:Y:S02]  /*0800*/  ISETP.NE.AND.EX P0, PT, RZ, UR19, PT, P0 ;  /* 0x00000013ff007c0c */ /* 0x000fe4000bf05300 */
[----:B------:R-:W-:-:S04]  /*0810*/  ISETP.NE.U32.AND P1, PT, RZ, UR16, PT ;  /* 0x00000010ff007c0c */ /* 0x000fc8000bf25070 */
[----:B------:R-:W-:-:S07]  /*0820*/  ISETP.NE.AND.EX P1, PT, RZ, UR17, PT, P1 ;  /* 0x00000011ff007c0c */ /* 0x000fce000bf25310 */
[----:B------:R-:W1:Y:S08]  /*0830*/  @P0 LDC.64 R190, c[0x0][0x3b8] ;  /* 0x0000ee00ffbe0b82 */ /* 0x000e700000000a00 */
[----:B------:R-:W1:Y:S01]  /*0840*/  @P0 LDC.64 R192, c[0x0][0x3b8] ;  /* 0x0000ee00ffc00b82 */ /* 0x000e620000000a00 */
[----:B------:R-:W-:Y:S02]  /*0850*/  ISETP.NE.AND P3, PT, RZ, UR14, PT ;  /* 0x0000000eff007c0c */ /* 0x000fe4000bf65270 */
[----:B0-----:R-:W-:-:S05]  /*0860*/  IADD3 R178, PT, PT, R178, R184, RZ ;  /* 0x000000b8b2b27210 */ /* 0x001fca0007ffe0ff */
[----:B------:R-:W0:Y:S01]  /*0870*/  @P0 LDC.64 R188, c[0x0][0x3b8] ;  /* 0x0000ee00ffbc0b82 */ /* 0x000e220000000a00 */
[----:B-1----:R-:W-:-:S07]  /*0880*/  @P0 IMAD.WIDE.U32 R190, R180, 0x8, R190 ;  /* 0x00000008b4be0825 */ /* 0x002fce00078e00be */
[----:B------:R-:W1:Y:S01]  /*0890*/  @P0 LDC.64 R186, c[0x0][0x3b8] ;  /* 0x0000ee00ffba0b82 */ /* 0x000e620000000a00 */
[----:B-----5:R-:W5:Y:S01]  /*08a0*/  @P0 LDG.E.64 R172, desc[UR12][R190.64] ;  /* 0x0000000cbeac0981 */ /* 0x020f62000c1e1b00 */
[----:B------:R-:W-:-:S05]  /*08b0*/  @P0 IMAD.WIDE.U32 R192, R179, 0x8, R192 ;  /* 0x00000008b3c00825 */ /* 0x000fca00078e00c0 */
[----:B------:R2:W5:Y:S01]  /*08c0*/  @P0 LDG.E.64 R174, desc[UR12][R192.64] ;  /* 0x0000000cc0ae0981 */ /* 0x000562000c1e1b00 */
[----:B0-----:R-:W-:-:S05]  /*08d0*/  @P0 IMAD.WIDE.U32 R188, R181, 0x8, R188 ;  /* 0x00000008b5bc0825 */ /* 0x001fca00078e00bc */
[----:B------:R-:W5:Y:S01]  /*08e0*/  @P0 LDG.E.64 R170, desc[UR12][R188.64] ;  /* 0x0000000cbcaa0981 */ /* 0x000f62000c1e1b00 */
[----:B------:R-:W-:Y:S01]  /*08f0*/  ISETP.GE.AND P4, PT, R178, R185, PT ;  /* 0x000000b9b200720c */ /* 0x000fe20003f86270 */
[----:B-1----:R-:W-:-:S05]  /*0900*/  @P0 IMAD.WIDE.U32 R186, R183, 0x8, R186 ;  /* 0x00000008b7ba0825 */ /* 0x002fca00078e00ba */
[----:B------:R-:W5:Y:S01]  /*0910*/  @P0 LDG.E.64 R168, desc[UR12][R186.64] ;  /* 0x0000000cbaa80981 */ /* 0x000f62000c1e1b00 */
[--C-:B----4-:R-:W-:Y:S02]  /*0920*/  HADD2.F32 R197, -RZ, R128.reuse.H0_H0 ;  /* 0x20000080ffc57230 */ /* 0x110fe40000004100 */
[----:B------:R-:W-:Y:S02]  /*0930*/  HADD2.F32 R196, -RZ, R128.H1_H1 ;  /* 0x30000080ffc47230 */ /* 0x000fe40000004100 */
[--C-:B------:R-:W-:Y:S02]  /*0940*/  HADD2.F32 R195, -RZ, R129.reuse.H0_H0 ;  /* 0x20000081ffc37230 */ /* 0x100fe40000004100 */
[----:B------:R-:W-:Y:S02]  /*0950*/  HADD2.F32 R194, -RZ, R129.H1_H1 ;  /* 0x30000081ffc27230 */ /* 0x000fe40000004100 */
[----:B------:R-:W0:Y:S01]  /*0960*/  @P1 LDC.64 R128, c[0x0][0x438] ;  /* 0x00010e00ff801b82 */ /* 0x000e220000000a00 */
[----:B---3--:R-:W-:Y:S01]  /*0970*/  FSEL R184, R0, RZ, !P3 ;  /* 0x000000ff00b87208 */ /* 0x008fe20005800000 */
[----:B--2---:R-:W-:-:S02]  /*0980*/  HADD2.F32 R218, -RZ, R116.H0_H0 ;  /* 0x20000074ffda7230 */ /* 0x004fc40000004100 */
[----:B------:R-:W-:Y:S02]  /*0990*/  HADD2.F32 R219, -RZ, R116.H1_H1 ;  /* 0x30000074ffdb7230 */ /* 0x000fe40000004100 */
[C---:B------:R-:W-:Y:S01]  /*09a0*/  FADD.FTZ R0, -R184.reuse, R112 ;  /* 0x00000070b8007221 */ /* 0x040fe20000010100 */
[C---:B------:R-:W-:Y:S01]  /*09b0*/  FADD.FTZ R215, -R184.reuse, R113 ;  /* 0x00000071b8d77221 */ /* 0x040fe20000010100 */
[----:B------:R-:W-:Y:S01]  /*09c0*/  FADD.FTZ R216, -R184, R114 ;  /* 0x00000072b8d87221 */ /* 0x000fe20000010100 */
[--C-:B------:R-:W-:Y:S01]  /*09d0*/  HADD2.F32 R220, -RZ, R117.reuse.H0_H0 ;  /* 0x20000075ffdc7230 */ /* 0x100fe20000004100 */
[----:B------:R-:W1:Y:S01]  /*09e0*/  @P1 LDC.64 R112, c[0x0][0x438] ;  /* 0x00010e00ff701b82 */ /* 0x000e620000000a00 */
[----:B------:R-:W-:Y:S02]  /*09f0*/  HADD2.F32 R222, -RZ, R117.H1_H1 ;  /* 0x30000075ffde7230 */ /* 0x000fe40000004100 */
[----:B------:R-:W-:Y:S01]  /*0a00*/  FMUL.FTZ R0, R182, R0 ;  /* 0x00000000b6007220 */ /* 0x000fe20000410000 */
[----:B------:R-:W-:-:S02]  /*0a10*/  HADD2.F32 R192, -RZ, R130.H0_H0 ;  /* 0x20000082ffc07230 */ /* 0x000fc40000004100 */
[C---:B------:R-:W-:Y:S01]  /*0a20*/  FADD.FTZ R190, -R184.reuse, R146 ;  /* 0x00000092b8be7221 */ /* 0x040fe20000010100 */
[----:B------:R-:W-:Y:S02]  /*0a30*/  HADD2.F32 R114, -RZ, R130.H1_H1 ;  /* 0x30000082ff727230 */ /* 0x000fe40000004100 */
[----:B------:R-:W-:Y:S01]  /*0a40*/  FADD.FTZ R191, -R184, R147 ;  /* 0x00000093b8bf7221 */ /* 0x000fe20000010100 */
[--C-:B------:R-:W-:Y:S01]  /*0a50*/  HADD2.F32 R116, -RZ, R131.reuse.H0_H0 ;  /* 0x20000083ff747230 */ /* 0x100fe20000004100 */
[----:B------:R-:W2:Y:S01]  /*0a60*/  LDC.64 R146, c[0x0][0x3b0] ;  /* 0x0000ec00ff927b82 */ /* 0x000ea20000000a00 */
[----:B------:R-:W-:Y:S02]  /*0a70*/  HADD2.F32 R117, -RZ, R131.H1_H1 ;  /* 0x30000083ff757230 */ /* 0x000fe40000004100 */
[----:B------:R-:W-:Y:S01]  /*0a80*/  FMUL.FTZ R215, R182, R215 ;  /* 0x000000d7b6d77220 */ /* 0x000fe20000410000 */
[----:B------:R-:W-:Y:S01]  /*0a90*/  FADD.FTZ R13, R218, R13 ;  /* 0x0000000dda0d7221 */ /* 0x000fe20000010000 */
[----:B------:R-:W-:-:S03]  /*0aa0*/  FFMA.FTZ R177, R0, R218, R177 ;  /* 0x000000da00b17223 */ /* 0x000fc600000100b1 */
[----:B------:R-:W3:Y:S01]  /*0ab0*/  @P1 LDC.64 R130, c[0x0][0x438] ;  /* 0x00010e00ff821b82 */ /* 0x000ee20000000a00 */
[----:B0-----:R-:W-:-:S04]  /*0ac0*/  @P1 IMAD.WIDE.U32 R128, R180, 0x20, R128 ;  /* 0x00000020b4801825 */ /* 0x001fc800078e0080 */
[----:B------:R-:W-:Y:S01]  /*0ad0*/  FMUL.FTZ R218, R36, R218 ;  /* 0x000000da24da7220 */ /* 0x000fe20000410000 */
[----:B------:R-:W-:Y:S01]  /*0ae0*/  FADD.FTZ R115, -R184, R115 ;  /* 0x00000073b8737221 */ /* 0x000fe20000010100 */
[----:B------:R-:W-:Y:S01]  /*0af0*/  FMUL.FTZ R216, R182, R216 ;  /* 0x000000d8b6d87220 */ /* 0x000fe20000410000 */
[----:B------:R-:W-:Y:S01]  /*0b00*/  FADD.FTZ R12, R219, R12 ;  /* 0x0000000cdb0c7221 */ /* 0x000fe20000010000 */
[----:B------:R-:W5:Y:S01]  /*0b10*/  @P1 LDG.E.128 R92, desc[UR12][R128.64] ;  /* 0x0000000c805c1981 */ /* 0x000f62000c1e1d00 */
[-C--:B------:R-:W-:Y:S01]  /*0b20*/  FFMA.FTZ R176, R215, R219.reuse, R176 ;  /* 0x000000dbd7b07223 */ /* 0x080fe200000100b0 */
[----:B------:R-:W-:Y:S02]  /*0b30*/  FMUL.FTZ R219, R37, R219 ;  /* 0x000000db25db7220 */ /* 0x000fe40000410000 */
[----:B------:R0:W5:Y:S01]  /*0b40*/  @P1 LDG.E.128 R96, desc[UR12][R128.64+0x10] ;  /* 0x0000100c80601981 */ /* 0x000162000c1e1d00 */
[----:B------:R-:W-:Y:S01]  /*0b50*/  FADD.FTZ R221, -R184, R120 ;  /* 0x00000078b8dd7221 */ /* 0x000fe20000010100 */
[----:B------:R-:W-:Y:S01]  /*0b60*/  FMUL.FTZ R217, R182, R115 ;  /* 0x00000073b6d97220 */ /* 0x000fe20000410000 */
[----:B------:R-:W-:Y:S01]  /*0b70*/  FADD.FTZ R11, R220, R11 ;  /* 0x0000000bdc0b7221 */ /* 0x000fe20000010000 */
[-C--:B------:R-:W-:Y:S01]  /*0b80*/  FFMA.FTZ R167, R216, R220.reuse, R167 ;  /* 0x000000dcd8a77223 */ /* 0x080fe200000100a7 */
[----:B------:R-:W-:Y:S01]  /*0b90*/  FMUL.FTZ R220, R38, R220 ;  /* 0x000000dc26dc7220 */ /* 0x000fe20000410000 */
[----:B0-----:R-:W-:Y:S01]  /*0ba0*/  FADD.FTZ R128, RZ, R218 ;  /* 0x000000daff807221 */ /* 0x001fe20000010000 */
[----:B------:R-:W-:-:S03]  /*0bb0*/  HADD2.F32 R224, -RZ, R118.H0_H0 ;  /* 0x20000076ffe07230 */ /* 0x000fc60000004100 */
[----:B------:R-:W-:Y:S01]  /*0bc0*/  FADD.FTZ R115, R128, R219 ;  /* 0x000000db80737221 */ /* 0x000fe20000010000 */
[----:B------:R-:W-:Y:S01]  /*0bd0*/  FADD.FTZ R223, -R184, R121 ;  /* 0x00000079b8df7221 */ /* 0x000fe20000010100 */
[----:B------:R-:W-:Y:S01]  /*0be0*/  FADD.FTZ R10, R222, R10 ;  /* 0x0000000ade0a7221 */ /* 0x000fe20000010000 */
[----:B------:R-:W-:Y:S01]  /*0bf0*/  FMUL.FTZ R221, R182, R221 ;  /* 0x000000ddb6dd7220 */ /* 0x000fe20000410000 */
[-C--:B------:R-:W-:Y:S01]  /*0c00*/  FFMA.FTZ R166, R217, R222.reuse, R166 ;  /* 0x000000ded9a67223 */ /* 0x080fe200000100a6 */
[----:B------:R-:W-:Y:S01]  /*0c10*/  FMUL.FTZ R222, R39, R222 ;  /* 0x000000de27de7220 */ /* 0x000fe20000410000 */
[----:B------:R-:W-:Y:S01]  /*0c20*/  FADD.FTZ R115, R115, R220 ;  /* 0x000000dc73737221 */ /* 0x000fe20000010000 */
[----:B------:R-:W-:Y:S02]  /*0c30*/  HADD2.F32 R225, -RZ, R118.H1_H1 ;  /* 0x30000076ffe17230 */ /* 0x000fe40000004100 */
[----:B------:R-:W-:Y:S01]  /*0c40*/  FADD.FTZ R226, -R184, R122 ;  /* 0x0000007ab8e27221 */ /* 0x000fe20000010100 */
[----:B------:R-:W-:Y:S01]  /*0c50*/  FADD.FTZ R9, R224, R9 ;  /* 0x00000009e0097221 */ /* 0x000fe20000010000 */
[----:B------:R-:W-:Y:S01]  /*0c60*/  FMUL.FTZ R223, R182, R223 ;  /* 0x000000dfb6df7220 */ /* 0x000fe20000410000 */
[----:B------:R-:W-:Y:S01]  /*0c70*/  FFMA.FTZ R165, R221, R224, R165 ;  /* 0x000000e0dda57223 */ /* 0x000fe200000100a5 */
[----:B------:R-:W-:-:S02]  /*0c80*/  HADD2.F32 R228, -RZ, R119.H0_H0 ;  /* 0x20000077ffe47230 */ /* 0x000fc40000004100 */
[C---:B------:R-:W-:Y:S01]  /*0c90*/  FADD.FTZ R227, -R184.reuse, R123 ;  /* 0x0000007bb8e37221 */ /* 0x040fe20000010100 */
[----:B------:R-:W-:Y:S02]  /*0ca0*/  HADD2.F32 R229, -RZ, R119.H1_H1 ;  /* 0x30000077ffe57230 */ /* 0x000fe40000004100 */
[C---:B------:R-:W-:Y:S01]  /*0cb0*/  FADD.FTZ R201, -R184.reuse, R124 ;  /* 0x0000007cb8c97221 */ /* 0x040fe20000010100 */
[----:B------:R-:W-:Y:S01]  /*0cc0*/  FADD.FTZ R200, -R184, R125 ;  /* 0x0000007db8c87221 */ /* 0x000fe20000010100 */
[----:B------:R-:W-:Y:S01]  /*0cd0*/  FMUL.FTZ R224, R40, R224 ;  /* 0x000000e028e07220 */ /* 0x000fe20000410000 */
[----:B------:R-:W-:Y:S01]  /*0ce0*/  FADD.FTZ R115, R115, R222 ;  /* 0x000000de73737221 */ /* 0x000fe20000010000 */
[C---:B------:R-:W-:Y:S01]  /*0cf0*/  FADD.FTZ R206, -R184.reuse, R134 ;  /* 0x00000086b8ce7221 */ /* 0x040fe20000010100 */
[C---:B------:R-:W-:Y:S01]  /*0d00*/  FADD.FTZ R207, -R184.reuse, R135 ;  /* 0x00000087b8cf7221 */ /* 0x040fe20000010100 */
[--C-:B------:R-:W-:Y:S02]  /*0d10*/  HADD2.F32 R118, -RZ, R140.reuse.H0_H0 ;  /* 0x2000008cff767230 */ /* 0x100fe40000004100 */
[----:B------:R-:W-:Y:S01]  /*0d20*/  FADD.FTZ R199, -R184, R126 ;  /* 0x0000007eb8c77221 */ /* 0x000fe20000010100 */
[----:B------:R-:W-:-:S02]  /*0d30*/  HADD2.F32 R120, -RZ, R140.H1_H1 ;  /* 0x3000008cff787230 */ /* 0x000fc40000004100 */
[C---:B------:R-:W-:Y:S01]  /*0d40*/  FADD.FTZ R198, -R184.reuse, R127 ;  /* 0x0000007fb8c67221 */ /* 0x040fe20000010100 */
[--C-:B------:R-:W-:Y:S02]  /*0d50*/  HADD2.F32 R119, -RZ, R141.reuse.H0_H0 ;  /* 0x2000008dff777230 */ /* 0x100fe40000004100 */
[C---:B------:R-:W-:Y:S01]  /*0d60*/  FADD.FTZ R140, -R184.reuse, R148 ;  /* 0x00000094b88c7221 */ /* 0x040fe20000010100 */
[----:B------:R-:W-:Y:S02]  /*0d70*/  HADD2.F32 R122, -RZ, R141.H1_H1 ;  /* 0x3000008dff7a7230 */ /* 0x000fe40000004100 */
        /* <DEDUP_REMOVED lines=8> */
[----:B------:R-:W-:Y:S01]  /*0e00*/  FADD.FTZ R143, -R184, R155 ;  /* 0x0000009bb88f7221 */ /* 0x000fe20000010100 */
[----:B-1----:R-:W-:Y:S01]  /*0e10*/  @P1 IMAD.WIDE.U32 R134, R181, 0x20, R112 ;  /* 0x00000020b5861825 */ /* 0x002fe200078e0070 */
[----:B------:R-:W0:Y:S03]  /*0e20*/  @P1 LDC.64 R126, c[0x0][0x438] ;  /* 0x00010e00ff7e1b82 */ /* 0x000e260000000a00 */
[----:B------:R-:W-:Y:S01]  /*0e30*/  FADD.FTZ R8, R225, R8 ;  /* 0x00000008e1087221 */ /* 0x000fe20000010000 */
[----:B------:R-:W-:Y:S01]  /*0e40*/  FFMA.FTZ R164, R223, R225, R164 ;  /* 0x000000e1dfa47223 */ /* 0x000fe200000100a4 */
[----:B---3--:R-:W-:-:S04]  /*0e50*/  @P1 IMAD.WIDE.U32 R112, R179, 0x20, R130 ;  /* 0x00000020b3701825 */ /* 0x008fc800078e0082 */
[----:B------:R-:W-:Y:S01]  /*0e60*/  FMUL.FTZ R226, R182, R226 ;  /* 0x000000e2b6e27220 */ /* 0x000fe20000410000 */
[----:B------:R-:W-:Y:S01]  /*0e70*/  FMUL.FTZ R225, R41, R225 ;  /* 0x000000e129e17220 */ /* 0x000fe20000410000 */
[----:B------:R-:W-:Y:S01]  /*0e80*/  FADD.FTZ R130, R115, R224 ;  /* 0x000000e073827221 */ /* 0x000fe20000010000 */
[----:B--2---:R-:W-:-:S04]  /*0e90*/  IMAD.WIDE.U32 R154, R183, 0x8, R146 ;  /* 0x00000008b79a7825 */ /* 0x004fc800078e0092 */
[----:B------:R-:W-:-:S04]  /*0ea0*/  IMAD.WIDE.U32 R152, R181, 0x8, R146 ;  /* 0x00000008b5987825 */ /* 0x000fc800078e0092 */
[----:B------:R-:W-:-:S04]  /*0eb0*/  IMAD.WIDE.U32 R148, R180, 0x8, R146 ;  /* 0x00000008b4947825 */ /* 0x000fc800078e0092 */
[----:B------:R-:W-:Y:S01]  /*0ec0*/  FADD.FTZ R7, R228, R7 ;  /* 0x00000007e4077221 */ /* 0x000fe20000010000 */
[----:B------:R-:W-:Y:S01]  /*0ed0*/  FMUL.FTZ R227, R182, R227 ;  /* 0x000000e3b6e37220 */ /* 0x000fe20000410000 */
[----:B------:R-:W-:Y:S01]  /*0ee0*/  FFMA.FTZ R163, R226, R228, R163 ;  /* 0x000000e4e2a37223 */ /* 0x000fe200000100a3 */
[----:B------:R-:W-:-:S04]  /*0ef0*/  IMAD.WIDE.U32 R146, R179, 0x8, R146 ;  /* 0x00000008b3927825 */ /* 0x000fc800078e0092 */
[----:B------:R-:W-:Y:S01]  /*0f00*/  FMUL.FTZ R228, R42, R228 ;  /* 0x000000e42ae47220 */ /* 0x000fe20000410000 */
[----:B------:R-:W-:Y:S01]  /*0f10*/  FADD.FTZ R115, R130, R225 ;  /* 0x000000e182737221 */ /* 0x000fe20000010000 */
[----:B------:R-:W5:Y:S01]  /*0f20*/  LDG.E.64 R154, desc[UR12][R154.64] ;  /* 0x0000000c9a9a7981 */ /* 0x000f62000c1e1b00 */
[----:B------:R-:W-:Y:S01]  /*0f30*/  FADD.FTZ R6, R229, R6 ;  /* 0x00000006e5067221 */ /* 0x000fe20000010000 */
[----:B------:R-:W-:Y:S01]  /*0f40*/  FFMA.FTZ R162, R227, R229, R162 ;  /* 0x000000e5e3a27223 */ /* 0x000fe200000100a2 */
[----:B------:R-:W-:Y:S01]  /*0f50*/  FFMA.FTZ R128, R0, R218, RZ ;  /* 0x000000da00807223 */ /* 0x000fe200000100ff */
[----:B------:R-:W5:Y:S01]  /*0f60*/  LDG.E.64 R152, desc[UR12][R152.64] ;  /* 0x0000000c98987981 */ /* 0x000f62000c1e1b00 */
[----:B------:R-:W-:Y:S01]  /*0f70*/  FMUL.FTZ R201, R182, R201 ;  /* 0x000000c9b6c97220 */ /* 0x000fe20000410000 */
[----:B------:R-:W-:Y:S02]  /*0f80*/  FMUL.FTZ R229, R43, R229 ;  /* 0x000000e52be57220 */ /* 0x000fe40000410000 */
[----:B------:R-:W5:Y:S01]  /*0f90*/  LDG.E.64 R148, desc[UR12][R148.64] ;  /* 0x0000000c94947981 */ /* 0x000f62000c1e1b00 */
[----:B------:R-:W-:-:S03]  /*0fa0*/  FADD.FTZ R130, R115, R228 ;  /* 0x000000e473827221 */ /* 0x000fc60000010000 */
[----:B------:R-:W5:Y:S01]  /*0fb0*/  LDG.E.64 R146, desc[UR12][R146.64] ;  /* 0x0000000c92927981 */ /* 0x000f62000c1e1b00 */
[----:B------:R-:W-:Y:S01]  /*0fc0*/  FMUL.FTZ R200, R182, R200 ;  /* 0x000000c8b6c87220 */ /* 0x000fe20000410000 */
[----:B------:R-:W-:Y:S01]  /*0fd0*/  FADD.FTZ R5, R197, R5 ;  /* 0x00000005c5057221 */ /* 0x000fe20000010000 */
[----:B------:R-:W-:Y:S01]  /*0fe0*/  FFMA.FTZ R161, R201, R197, R161 ;  /* 0x000000c5c9a17223 */ /* 0x000fe200000100a1 */
        /* <DEDUP_REMOVED lines=9> */
[----:B------:R-:W-:Y:S01]  /*1080*/  FADD.FTZ R193, -R184, R132 ;  /* 0x00000084b8c17221 */ /* 0x000fe20000010100 */
[----:B------:R-:W-:Y:S01]  /*1090*/  FMUL.FTZ R198, R182, R198 ;  /* 0x000000c6b6c67220 */ /* 0x000fe20000410000 */
[----:B------:R-:W-:Y:S01]  /*10a0*/  FADD.FTZ R3, R195, R3 ;  /* 0x00000003c3037221 */ /* 0x000fe20000010000 */
[-C--:B------:R-:W-:Y:S01]  /*10b0*/  FFMA.FTZ R35, R199, R195.reuse, R35 ;  /* 0x000000c3c7237223 */ /* 0x080fe20000010023 */
[----:B------:R-:W-:Y:S01]  /*10c0*/  FFMA.FTZ R128, R217, R222, R128 ;  /* 0x000000ded9807223 */ /* 0x000fe20000010080 */
[----:B------:R-:W-:Y:S01]  /*10d0*/  FMUL.FTZ R195, R46, R195 ;  /* 0x000000c32ec37220 */ /* 0x000fe20000410000 */
[----:B------:R-:W-:Y:S01]  /*10e0*/  FADD.FTZ R130, R115, R196 ;  /* 0x000000c473827221 */ /* 0x000fe20000010000 */
[----:B------:R-:W-:Y:S01]  /*10f0*/  FADD.FTZ R205, -R184, R133 ;  /* 0x00000085b8cd7221 */ /* 0x000fe20000010100 */
[----:B0-----:R-:W-:-:S04]  /*1100*/  @P1 IMAD.WIDE.U32 R132, R183, 0x20, R126 ;  /* 0x00000020b7841825 */ /* 0x001fc800078e007e */
[----:B------:R-:W-:Y:S01]  /*1110*/  FADD.FTZ R2, R194, R2 ;  /* 0x00000002c2027221 */ /* 0x000fe20000010000 */
[----:B------:R-:W-:Y:S01]  /*1120*/  FFMA.FTZ R34, R198, R194, R34 ;  /* 0x000000c2c6227223 */ /* 0x000fe20000010022 */
[----:B------:R-:W-:Y:S01]  /*1130*/  FMUL.FTZ R193, R182, R193 ;  /* 0x000000c1b6c17220 */ /* 0x000fe20000410000 */
[----:B------:R-:W-:Y:S01]  /*1140*/  FFMA.FTZ R128, R221, R224, R128 ;  /* 0x000000e0dd807223 */ /* 0x000fe20000010080 */
[----:B------:R-:W-:Y:S01]  /*1150*/  FMUL.FTZ R194, R47, R194 ;  /* 0x000000c22fc27220 */ /* 0x000fe20000410000 */
[----:B------:R-:W-:Y:S01]  /*1160*/  FADD.FTZ R127, R130, R195 ;  /* 0x000000c3827f7221 */ /* 0x000fe20000010000 */
[----:B------:R-:W-:Y:S01]  /*1170*/  FADD.FTZ R230, R192, R230 ;  /* 0x000000e6c0e67221 */ /* 0x000fe20000010000 */
[-C--:B------:R-:W-:Y:S01]  /*1180*/  FFMA.FTZ R33, R193, R192.reuse, R33 ;  /* 0x000000c0c1217223 */ /* 0x080fe20000010021 */
[----:B------:R-:W-:Y:S01]  /*1190*/  FFMA.FTZ R115, R223, R225, R128 ;  /* 0x000000e1df737223 */ /* 0x000fe20000010080 */
[----:B------:R-:W-:Y:S01]  /*11a0*/  FMUL.FTZ R192, R48, R192 ;  /* 0x000000c030c07220 */ /* 0x000fe20000410000 */
[----:B------:R-:W-:Y:S01]  /*11b0*/  FADD.FTZ R127, R127, R194 ;  /* 0x000000c27f7f7221 */ /* 0x000fe20000010000 */
[----:B------:R-:W-:Y:S01]  /*11c0*/  FMUL.FTZ R202, R49, R114 ;  /* 0x0000007231ca7220 */ /* 0x000fe20000410000 */
[----:B------:R-:W-:Y:S01]  /*11d0*/  FFMA.FTZ R128, R226, R228, R115 ;  /* 0x000000e4e2807223 */ /* 0x000fe20000010073 */
[----:B------:R-:W-:Y:S01]  /*11e0*/  FADD.FTZ R204, -R184, R150 ;  /* 0x00000096b8cc7221 */ /* 0x000fe20000010100 */
[----:B------:R-:W-:Y:S01]  /*11f0*/  FADD.FTZ R127, R127, R192 ;  /* 0x000000c07f7f7221 */ /* 0x000fe20000010000 */
[----:B------:R-:W-:Y:S01]  /*1200*/  FMUL.FTZ R203, R50, R116 ;  /* 0x0000007432cb7220 */ /* 0x000fe20000410000 */
[----:B------:R-:W-:Y:S01]  /*1210*/  FFMA.FTZ R130, R227, R229, R128 ;  /* 0x000000e5e3827223 */ /* 0x000fe20000010080 */
[----:B------:R-:W5:Y:S01]  /*1220*/  @P1 LDG.E.128 R100, desc[UR12][R112.64] ;  /* 0x0000000c70641981 */ /* 0x000f62000c1e1d00 */
[----:B------:R-:W-:Y:S01]  /*1230*/  FADD.FTZ R128, R127, R202 ;  /* 0x000000ca7f807221 */ /* 0x000fe20000010000 */
[----:B------:R-:W-:Y:S01]  /*1240*/  MOV R127, R204 ;  /* 0x000000cc007f7202 */ /* 0x000fe20000000f00 */
[----:B------:R-:W-:Y:S01]  /*1250*/  FMUL.FTZ R204, R51, R117 ;  /* 0x0000007533cc7220 */ /* 0x000fe20000410000 */
[----:B------:R0:W5:Y:S01]  /*1260*/  @P1 LDG.E.128 R104, desc[UR12][R112.64+0x10] ;  /* 0x0000100c70681981 */ /* 0x000162000c1e1d00 */
[----:B------:R-:W-:Y:S01]  /*1270*/  FFMA.FTZ R115, R201, R197, R130 ;  /* 0x000000c5c9737223 */ /* 0x000fe20000010082 */
[----:B------:R-:W-:Y:S01]  /*1280*/  FADD.FTZ R189, -R184, R145 ;  /* 0x00000091b8bd7221 */ /* 0x000fe20000010100 */
[----:B------:R-:W-:Y:S01]  /*1290*/  FMUL.FTZ R145, R52, R118 ;  /* 0x0000007634917220 */ /* 0x000fe20000410000 */
[C---:B------:R-:W-:Y:S01]  /*12a0*/  FADD.FTZ R188, -R184.reuse, R144 ;  /* 0x00000090b8bc7221 */ /* 0x040fe20000010100 */
[----:B------:R-:W-:Y:S01]  /*12b0*/  FADD.FTZ R252, -R184, R151 ;  /* 0x00000097b8fc7221 */ /* 0x000fe20000010100 */
[----:B------:R-:W-:Y:S01]  /*12c0*/  FMUL.FTZ R205, R182, R205 ;  /* 0x000000cdb6cd7220 */ /* 0x000fe20000410000 */
[----:B------:R-:W-:-:S02]  /*12d0*/  HADD2.F32 R126, -RZ, R156.H0_H0 ;  /* 0x2000009cff7e7230 */ /* 0x000fc40000004100 */
[----:B------:R-:W-:Y:S02]  /*12e0*/  HADD2.F32 R209, -RZ, R156.H1_H1 ;  /* 0x3000009cffd17230 */ /* 0x000fe40000004100 */
[----:B0-----:R-:W-:Y:S01]  /*12f0*/  FADD.FTZ R113, R128, R203 ;  /* 0x000000cb80717221 */ /* 0x001fe20000010000 */
[----:B------:R-:W-:Y:S01]  /*1300*/  FFMA.FTZ R112, R200, R196, R115 ;  /* 0x000000c4c8707223 */ /* 0x000fe20000010073 */
[----:B------:R-:W-:Y:S01]  /*1310*/  FMUL.FTZ R206, R182, R206 ;  /* 0x000000ceb6ce7220 */ /* 0x000fe20000410000 */
[--C-:B------:R-:W-:Y:S02]  /*1320*/  HADD2.F32 R208, -RZ, R157.reuse.H0_H0 ;  /* 0x2000009dffd07230 */ /* 0x100fe40000004100 */
[----:B------:R-:W-:Y:S01]  /*1330*/  FADD.FTZ R128, R113, R204 ;  /* 0x000000cc71807221 */ /* 0x000fe20000010000 */
[----:B------:R-:W-:Y:S01]  /*1340*/  FMUL.FTZ R144, R53, R120 ;  /* 0x0000007835907220 */ /* 0x000fe20000410000 */
[----:B------:R-:W-:Y:S01]  /*1350*/  FFMA.FTZ R113, R199, R195, R112 ;  /* 0x000000c3c7717223 */ /* 0x000fe20000010070 */
[----:B------:R-:W-:-:S02]  /*1360*/  HADD2.F32 R211, -RZ, R157.H1_H1 ;  /* 0x3000009dffd37230 */ /* 0x000fc40000004100 */
[----:B------:R-:W-:Y:S01]  /*1370*/  FADD.FTZ R115, R128, R145 ;  /* 0x0000009180737221 */ /* 0x000fe20000010000 */
[----:B------:R-:W-:Y:S01]  /*1380*/  FMUL.FTZ R150, R54, R119 ;  /* 0x0000007736967220 */ /* 0x000fe20000410000 */
[----:B------:R-:W-:Y:S01]  /*1390*/  FFMA.FTZ R112, R198, R194, R113 ;  /* 0x000000c2c6707223 */ /* 0x000fe20000010071 */
[----:B------:R-:W-:Y:S01]  /*13a0*/  FADD.FTZ R136, -R184, R136 ;  /* 0x00000088b8887221 */ /* 0x000fe20000010100 */
        /* <DEDUP_REMOVED lines=8> */
[----:B------:R-:W-:Y:S01]  /*1430*/  FADD.FTZ R115, R128, R151 ;  /* 0x0000009780737221 */ /* 0x000fe20000010000 */
[----:B------:R-:W-:Y:S01]  /*1440*/  FMUL.FTZ R157, R57, R124 ;  /* 0x0000007c399d7220 */ /* 0x000fe20000410000 */
[----:B------:R-:W-:Y:S01]  /*1450*/  FFMA.FTZ R112, R206, R203, R113 ;  /* 0x000000cbce707223 */ /* 0x000fe20000010071 */
[----:B------:R-:W-:Y:S02]  /*1460*/  HADD2.F32 R214, -RZ, R159.H1_H1 ;  /* 0x3000009fffd67230 */ /* 0x000fe40000004100 */
[----:B------:R-:W-:Y:S01]  /*1470*/  FADD.FTZ R128, R115, R156 ;  /* 0x0000009c73807221 */ /* 0x000fe20000010000 */
[----:B------:R-:W-:Y:S01]  /*1480*/  FMUL.FTZ R159, R58, R123 ;  /* 0x0000007b3a9f7220 */ /* 0x000fe20000410000 */
[--C-:B------:R-:W-:Y:S02]  /*1490*/  HADD2.F32 R210, -RZ, R158.reuse.H0_H0 ;  /* 0x2000009effd27230 */ /* 0x100fe40000004100 */
[----:B------:R-:W-:Y:S01]  /*14a0*/  FADD.FTZ R137, -R184, R137 ;  /* 0x00000089b8897221 */ /* 0x000fe20000010100 */
[----:B------:R-:W-:Y:S01]  /*14b0*/  FADD.FTZ R128, R128, R157 ;  /* 0x0000009d80807221 */ /* 0x000fe20000010000 */
[----:B------:R-:W-:-:S02]  /*14c0*/  HADD2.F32 R213, -RZ, R158.H1_H1 ;  /* 0x3000009effd57230 */ /* 0x000fc40000004100 */
[----:B------:R-:W-:Y:S01]  /*14d0*/  FMUL.FTZ R158, R182, R136 ;  /* 0x00000088b69e7220 */ /* 0x000fe20000410000 */
[----:B------:R-:W-:Y:S01]  /*14e0*/  FFMA.FTZ R113, R207, R204, R112 ;  /* 0x000000cccf717223 */ /* 0x000fe20000010070 */
[----:B------:R-:W-:Y:S01]  /*14f0*/  FADD.FTZ R128, R128, R159 ;  /* 0x0000009f80807221 */ /* 0x000fe20000010000 */
[----:B------:R-:W-:Y:S01]  /*1500*/  FMUL.FTZ R185, R59, R125 ;  /* 0x0000007d3bb97220 */ /* 0x000fe20000410000 */
[C---:B------:R-:W-:Y:S01]  /*1510*/  FADD.FTZ R138, -R184.reuse, R138 ;  /* 0x0000008ab88a7221 */ /* 0x040fe20000010100 */
[----:B------:R-:W-:Y:S01]  /*1520*/  FADD.FTZ R139, -R184, R139 ;  /* 0x0000008bb88b7221 */ /* 0x000fe20000010100 */
[----:B------:R-:W-:Y:S01]  /*1530*/  FMUL.FTZ R184, R182, R137 ;  /* 0x00000089b6b87220 */ /* 0x000fe20000410000 */
        /* <DEDUP_REMOVED lines=13> */
[----:B------:R-:W5:Y:S01]  /*1610*/  @P1 LDG.E.128 R76, desc[UR12][R132.64] ;  /* 0x0000000c844c1981 */ /* 0x000f62000c1e1d00 */
[----:B------:R-:W-:Y:S01]  /*1620*/  FMUL.FTZ R189, R182, R189 ;  /* 0x000000bdb6bd7220 */ /* 0x000fe20000410000 */
[----:B------:R-:W-:Y:S01]  /*1630*/  FMUL.FTZ R131, R63, R211 ;  /* 0x000000d33f837220 */ /* 0x000fe20000410000 */
[----:B------:R-:W-:Y:S01]  /*1640*/  FFMA.FTZ R112, R188, R156, R113 ;  /* 0x0000009cbc707223 */ /* 0x000fe20000010071 */
[----:B------:R0:W5:Y:S01]  /*1650*/  @P1 LDG.E.128 R80, desc[UR12][R132.64+0x10] ;  /* 0x0000100c84501981 */ /* 0x000162000c1e1d00 */
[----:B------:R-:W-:-:S02]  /*1660*/  FMUL.FTZ R190, R182, R190 ;  /* 0x000000beb6be7220 */ /* 0x000fc40000410000 */
[----:B------:R-:W-:Y:S01]  /*1670*/  FFMA.FTZ R113, R189, R157, R112 ;  /* 0x0000009dbd717223 */ /* 0x000fe20000010070 */
[----:B------:R-:W-:Y:S01]  /*1680*/  FMUL.FTZ R191, R182, R191 ;  /* 0x000000bfb6bf7220 */ /* 0x000fe20000410000 */
[----:B------:R-:W5:Y:S04]  /*1690*/  @P1 LDG.E.128 R84, desc[UR12][R134.64] ;  /* 0x0000000c86541981 */ /* 0x000f68000c1e1d00 */
[----:B------:R1:W5:Y:S01]  /*16a0*/  @P1 LDG.E.128 R88, desc[UR12][R134.64+0x10] ;  /* 0x0000100c86581981 */ /* 0x000362000c1e1d00 */
[----:B0-----:R-:W-:-:S04]  /*16b0*/  FADD.FTZ R132, R115, R130 ;  /* 0x0000008273847221 */ /* 0x001fc80000010000 */
[----:B------:R-:W-:Y:S01]  /*16c0*/  FADD.FTZ R115, R132, R131 ;  /* 0x0000008384737221 */ /* 0x000fe20000010000 */
[----:B------:R-:W-:Y:S01]  /*16d0*/  FMUL.FTZ R132, R64, R210 ;  /* 0x000000d240847220 */ /* 0x000fe20000410000 */
[----:B------:R-:W-:Y:S01]  /*16e0*/  FFMA.FTZ R112, R190, R159, R113 ;  /* 0x0000009fbe707223 */ /* 0x000fe20000010071 */
[----:B------:R-:W-:Y:S02]  /*16f0*/  FMUL.FTZ R133, R65, R213 ;  /* 0x000000d541857220 */ /* 0x000fe40000410000 */
[----:B------:R-:W-:Y:S01]  /*1700*/  FADD.FTZ R136, R115, R132 ;  /* 0x0000008473887221 */ /* 0x000fe20000010000 */
[----:B-1----:R-:W-:Y:S01]  /*1710*/  FMUL.FTZ R134, R182, R140 ;  /* 0x0000008cb6867220 */ /* 0x002fe20000410000 */
        /* <DEDUP_REMOVED lines=54> */
.L_x_3261:
[----:B------:R-:W-:Y:S05]  /*1a80*/  BSYNC.RECONVERGENT B0 ;  /* 0x0000000000007941 */ /* 0x000fea0003800200 */
.L_x_3260:
        /* <DEDUP_REMOVED lines=44> */
[----:B------:R-:W-:Y:S01]  /*1d50*/  UISETP.NE.U32.AND UP0, UPT, UR18, URZ, UPT ;  /* 0x000000ff1200728c */ /* 0x000fe2000bf05070 */
[----:B------:R-:W-:Y:S01]  /*1d60*/  FADD.FTZ R246, R210, R246 ;  /* 0x000000f6d2f67221 */ /* 0x000fe20000010000 */
[----:B------:R-:W-:Y:S01]  /*1d70*/  FFMA.FTZ R17, R140, R210, R17 ;  /* 0x000000d28c117223 */ /* 0x000fe20000010011 */
[----:B------:R-:W-:Y:S01]  /*1d80*/  LDS.128 R124, [UR10] ;  /* 0x0000000aff7c7984 */ /* 0x000fe20008000c00 */
[----:B------:R-:W-:Y:S01]  /*1d90*/  UISETP.NE.AND.EX UP0, UPT, UR19, URZ, UPT, UP0 ;  /* 0x000000ff1300728c */ /* 0x000fe2000bf05300 */
        /* <DEDUP_REMOVED lines=89> */
.L_x_3264:
[-CC-:B------:R-:W-:Y:S01]  /*2330*/  FFMA.FTZ R111, R226, R122.reuse, R123.reuse ;  /* 0x0000007ae26f7223 */ /* 0x180fe2000001007b */
[-CC-:B------:R-:W-:Y:S01]  /*2340*/  FFMA.FTZ R74, R227, R122.reuse, R123.reuse ;  /* 0x0000007ae34a7223 */ /* 0x180fe2000001007b */
[-CC-:B------:R-:W-:Y:S01]  /*2350*/  FFMA.FTZ R73, R216, R122.reuse, R123.reuse ;  /* 0x0000007ad8497223 */ /* 0x180fe2000001007b */
[-C--:B------:R-:W-:Y:S01]  /*2360*/  FFMA.FTZ R72, R215, R122.reuse, R123 ;  /* 0x0000007ad7487223 */ /* 0x080fe2000001007b */
[----:B------:R-:W-:Y:S01]  /*2370*/  FADD.FTZ R113, R228, -R111 ;  /* 0x8000006fe4717221 */ /* 0x000fe20000010000 */
[----:B------:R-:W-:Y:S01]  /*2380*/  FADD.FTZ R111, R229, -R74 ;  /* 0x8000004ae56f7221 */ /* 0x000fe20000010000 */
[----:B------:R-:W-:Y:S01]  /*2390*/  FADD.FTZ R75, R220, -R73 ;  /* 0x80000049dc4b7221 */ /* 0x000fe20000010000 */
[-CC-:B------:R-:W-:Y:S01]  /*23a0*/  FFMA.FTZ R73, R0, R122.reuse, R123.reuse ;  /* 0x0000007a00497223 */ /* 0x180fe2000001007b */
[----:B-----5:R-:W-:Y:S01]  /*23b0*/  ISETP.GE.U32.AND P2, PT, R154, RZ, PT ;  /* 0x000000ff9a00720c */ /* 0x020fe20003f46070 */
[----:B------:R-:W-:Y:S01]  /*23c0*/  FMUL.FTZ R111, R182, R111 ;  /* 0x0000006fb66f7220 */ /* 0x000fe20000410000 */
[----:B------:R-:W-:Y:S01]  /*23d0*/  FADD.FTZ R219, R219, -R72 ;  /* 0x80000048dbdb7221 */ /* 0x000fe20000010000 */
[-C--:B------:R-:W-:Y:S01]  /*23e0*/  FFMA.FTZ R72, R223, R122.reuse, R123 ;  /* 0x0000007adf487223 */ /* 0x080fe2000001007b */
        /* <DEDUP_REMOVED lines=42> */
.L_x_3263:
        /* <DEDUP_REMOVED lines=59> */
.L_x_3266:
        /* <DEDUP_REMOVED lines=8> */
[----:B-----5:R-:W-:Y:S01]  /*2ac0*/  FFMA.FTZ R111, R182, R74, R83 ;  /* 0x0000004ab66f7223 */ /* 0x020fe20000010053 */
[----:B------:R-:W-:Y:S01]  /*2ad0*/  ISETP.GE.U32.AND P2, PT, R154, RZ, PT ;  /* 0x000000ff9a00720c */ /* 0x000fe20003f46070 */
[----:B------:R-:W-:Y:S01]  /*2ae0*/  FADD.FTZ R219, R219, -R72 ;  /* 0x80000048dbdb7221 */ /* 0x000fe20000010000 */
[-C--:B------:R-:W-:Y:S01]  /*2af0*/  FFMA.FTZ R72, R223, R122.reuse, R123 ;  /* 0x0000007adf487223 */ /* 0x080fe2000001007b */
        /* <DEDUP_REMOVED lines=42> */
.L_x_3262:
        /* <DEDUP_REMOVED lines=14> */
[-C--:B------:R-:W-:Y:S01]  /*2e80*/  FFMA.FTZ R69, R226, R122.reuse, R123 ;  /* 0x0000007ae2457223 */ /* 0x080fe2000001007b */
[----:B------:R-:W-:Y:S01]  /*2e90*/  FADD.FTZ R221, R224, -R221 ;  /* 0x800000dde0dd7221 */ /* 0x000fe20000010000 */
[-C--:B------:R-:W-:Y:S01]  /*2ea0*/  FFMA.FTZ R68, R223, R122.reuse, R123 ;  /* 0x0000007adf447223 */ /* 0x080fe2000001007b */
        /* <DEDUP_REMOVED lines=15> */
[-C--:B------:R-:W-:Y:S01]  /*2fa0*/  FFMA.FTZ R217, R217, R122.reuse, R123 ;  /* 0x0000007ad9d97223 */ /* 0x080fe2000001007b */
        /* <DEDUP_REMOVED lines=50> */
.L_x_3268:
        /* <DEDUP_REMOVED lines=75> */
.L_x_3267:
        /* <DEDUP_REMOVED lines=30> */
[-C--:B------:R-:W-:Y:S01]  /*3960*/  FFMA.FTZ R217, R217, R122.reuse, R123 ;  /* 0x0000007ad9d97223 */ /* 0x080fe2000001007b */
        /* <DEDUP_REMOVED lines=49> */
.L_x_3269:
        /* <DEDUP_REMOVED lines=74> */
.L_x_3265:
        /* <DEDUP_REMOVED lines=23> */
[----:B0-----:R-:W-:Y:S01]  /*4290*/  FFMA.FTZ R110, R182, R203, R90 ;  /* 0x000000cbb66e7223 */ /* 0x001fe2000001005a */
[----:B------:R-:W-:Y:S01]  /*42a0*/  LOP3.LUT P5, RZ, R153, 0xff0000, RZ, 0xc0, !PT ;  /* 0x00ff000099ff7812 */ /* 0x000fe200078ac0ff */
        /* <DEDUP_REMOVED lines=13> */
[C---:B------:R-:W-:Y:S01]  /*4380*/  ISETP.GE.U32.AND.EX P3, PT, R153.reuse, 0x1000000, PT, P3 ;  /* 0x010000009900780c */ /* 0x040fe20003f66130 */
[----:B------:R-:W-:Y:S01]  /*4390*/  FFMA.FTZ R109, R182, R205, R89 ;  /* 0x000000cdb66d7223 */ /* 0x000fe20000010059 */
[----:B------:R-:W-:Y:S01]  /*43a0*/  LOP3.LUT P6, RZ, R153, 0xff, RZ, 0xc0, !PT ;  /* 0x000000ff99ff7812 */ /* 0x000fe200078cc0ff */
[----:B------:R-:W-:Y:S01]  /*43b0*/  FADD.FTZ R71, R194, -R71 ;  /* 0x80000047c2477221 */ /* 0x000fe20000010000 */
[----:B------:R-:W-:Y:S01]  /*43c0*/  ISETP.GE.U32.AND.EX P5, PT, R171, 0x1000000, PT, P5 ;  /* 0x01000000ab00780c */ /* 0x000fe20003fa6150 */
[----:B------:R-:W-:Y:S01]  /*43d0*/  FFMA.FTZ R69, R200, R122, R123 ;  /* 0x0000007ac8457223 */ /* 0x000fe2000001007b */
[----:B------:R-:W-:Y:S01]  /*43e0*/  FSEL R120, R68, RZ, P3 ;  /* 0x000000ff44787208 */ /* 0x000fe20001800000 */
[----:B------:R-:W-:Y:S01]  /*43f0*/  FMUL.FTZ R70, R109, UR6 ;  /* 0x000000066d467c20 */ /* 0x000fe20008410000 */
[----:B------:R-:W-:Y:S01]  /*4400*/  LOP3.LUT P3, RZ, R171, 0xff, RZ, 0xc0, !PT ;  /* 0x000000ffabff7812 */ /* 0x000fe2000786c0ff */
[----:B------:R-:W-:Y:S01]  /*4410*/  FFMA.FTZ R74, R182, R195, R86 ;  /* 0x000000c3b64a7223 */ /* 0x000fe20000010056 */
[----:B------:R-:W-:Y:S01]  /*4420*/  FSEL R73, R68, RZ, P5 ;  /* 0x000000ff44497208 */ /* 0x000fe20002800000 */
[----:B------:R-:W-:Y:S01]  /*4430*/  FFMA.FTZ R75, R182, R71, R87 ;  /* 0x00000047b64b7223 */ /* 0x000fe20000010057 */
[----:B------:R-:W-:Y:S01]  /*4440*/  FSEL R114, R0, RZ, P6 ;  /* 0x000000ff00727208 */ /* 0x000fe20003000000 */
[----:B------:R-:W-:Y:S01]  /*4450*/  FADD.FTZ R69, R196, -R69 ;  /* 0x80000045c4457221 */ /* 0x000fe20000010000 */
[----:B------:R-:W-:Y:S01]  /*4460*/  LOP3.LUT P5, RZ, R153, 0xff00, RZ, 0xc0, !PT ;  /* 0x0000ff0099ff7812 */ /* 0x000fe200078ac0ff */
[----:B------:R-:W-:Y:S01]  /*4470*/  FMUL.FTZ R68, R74, UR6 ;  /* 0x000000064a447c20 */ /* 0x000fe20008410000 */
[----:B------:R-:W-:-:S02]  /*4480*/  LOP3.LUT P6, RZ, R171, 0xff00, RZ, 0xc0, !PT ;  /* 0x0000ff00abff7812 */ /* 0x000fc400078cc0ff */
[----:B------:R-:W-:Y:S01]  /*4490*/  FSEL R112, R0, RZ, P3 ;  /* 0x000000ff00707208 */ /* 0x000fe20001800000 */
[----:B------:R-:W-:Y:S01]  /*44a0*/  FFMA.FTZ R0, R201, R122, R123 ;  /* 0x0000007ac9007223 */ /* 0x000fe2000001007b */
[C---:B------:R-:W-:Y:S02]  /*44b0*/  FSEL R119, R70.reuse, RZ, P5 ;  /* 0x000000ff46777208 */ /* 0x040fe40002800000 */
[----:B------:R-:W-:Y:S01]  /*44c0*/  FSEL R121, R70, RZ, P6 ;  /* 0x000000ff46797208 */ /* 0x000fe20003000000 */
[----:B------:R-:W-:Y:S01]  /*44d0*/  FMUL.FTZ R70, R75, UR6 ;  /* 0x000000064b467c20 */ /* 0x000fe20008410000 */
[----:B------:R-:W-:Y:S01]  /*44e0*/  LOP3.LUT P3, RZ, R152, 0xff0000, RZ, 0xc0, !PT ;  /* 0x00ff000098ff7812 */ /* 0x000fe2000786c0ff */
[----:B------:R-:W-:Y:S01]  /*44f0*/  FADD.FTZ R197, R197, -R0 ;  /* 0x80000000c5c57221 */ /* 0x000fe20000010000 */
[----:B------:R-:W-:Y:S02]  /*4500*/  LOP3.LUT P5, RZ, R170, 0xff0000, RZ, 0xc0, !PT ;  /* 0x00ff0000aaff7812 */ /* 0x000fe400078ac0ff */
[----:B------:R-:W-:-:S02]  /*4510*/  LOP3.LUT P6, RZ, R152, 0xff000000, RZ, 0xc0, !PT ;  /* 0xff00000098ff7812 */ /* 0x000fc400078cc0ff */
[----:B------:R-:W-:Y:S01]  /*4520*/  F2FP.F16.F32.PACK_AB R71, R73, R72 ;  /* 0x000000484947723e */ /* 0x000fe200000000ff */
[----:B------:R-:W-:Y:S01]  /*4530*/  FFMA.FTZ R73, R182, R69, R85 ;  /* 0x00000045b6497223 */ /* 0x000fe20000010055 */
[----:B------:R-:W-:Y:S01]  /*4540*/  FSEL R113, R68, RZ, P3 ;  /* 0x000000ff44717208 */ /* 0x000fe20001800000 */
[----:B------:R-:W-:Y:S01]  /*4550*/  FFMA.FTZ R72, R182, R197, R84 ;  /* 0x000000c5b6487223 */ /* 0x000fe20000010054 */
[----:B------:R-:W-:Y:S01]  /*4560*/  FSEL R116, R68, RZ, P5 ;  /* 0x000000ff44747208 */ /* 0x000fe20002800000 */
[----:B------:R-:W-:Y:S01]  /*4570*/  FMUL.FTZ R68, R73, UR6 ;  /* 0x0000000649447c20 */ /* 0x000fe20008410000 */
[----:B------:R-:W-:Y:S01]  /*4580*/  FSEL R118, R70, RZ, P6 ;  /* 0x000000ff46767208 */ /* 0x000fe20003000000 */
[----:B------:R-:W-:Y:S01]  /*4590*/  FMUL.FTZ R0, R72, UR6 ;  /* 0x0000000648007c20 */ /* 0x000fe20008410000 */
[----:B------:R-:W-:Y:S02]  /*45a0*/  LOP3.LUT P6, RZ, R170, 0xff000000, RZ, 0xc0, !PT ;  /* 0xff000000aaff7812 */ /* 0x000fe400078cc0ff */
[----:B------:R-:W-:-:S02]  /*45b0*/  LOP3.LUT P3, RZ, R152, 0xff00, RZ, 0xc0, !PT ;  /* 0x0000ff0098ff7812 */ /* 0x000fc4000786c0ff */
[----:B------:R-:W-:Y:S02]  /*45c0*/  FSEL R69, R70, RZ, P6 ;  /* 0x000000ff46457208 */ /* 0x000fe40003000000 */
[----:B------:R-:W-:Y:S02]  /*45d0*/  LOP3.LUT P6, RZ, R170, 0xff00, RZ, 0xc0, !PT ;  /* 0x0000ff00aaff7812 */ /* 0x000fe400078cc0ff */
[----:B------:R-:W-:Y:S02]  /*45e0*/  FSEL R117, R68, RZ, P3 ;  /* 0x000000ff44757208 */ /* 0x000fe40001800000 */
[----:B------:R-:W-:Y:S02]  /*45f0*/  LOP3.LUT P5, RZ, R152, 0xff, RZ, 0xc0, !PT ;  /* 0x000000ff98ff7812 */ /* 0x000fe400078ac0ff */
        /* <DEDUP_REMOVED lines=12> */
.L_x_3272:
        /* <DEDUP_REMOVED lines=20> */
[----:B------:R-:W-:Y:S01]  /*4800*/  FFMA.FTZ R205, R182, R205, R89 ;  /* 0x000000cdb6cd7223 */ /* 0x000fe20000010059 */
        /* <DEDUP_REMOVED lines=54> */
.L_x_3271:
        /* <DEDUP_REMOVED lines=9> */
[----:B0-----:R-:W-:Y:S01]  /*4c00*/  FMUL.FTZ R110, R182, R203 ;  /* 0x000000cbb66e7220 */ /* 0x001fe20000410000 */
[----:B------:R-:W-:Y:S01]  /*4c10*/  FADD.FTZ R193, R192, -R193 ;  /* 0x800000c1c0c17221 */ /* 0x000fe20000010000 */
[-CC-:B------:R-:W-:Y:S01]  /*4c20*/  FFMA.FTZ R205, R205, R122.reuse, R123.reuse ;  /* 0x0000007acdcd7223 */ /* 0x180fe2000001007b */
[-C--:B------:R-:W-:Y:S01]  /*4c30*/  FFMA.FTZ R69, R200, R122.reuse, R123 ;  /* 0x0000007ac8457223 */ /* 0x080fe2000001007b */
[----:B------:R-:W-:Y:S01]  /*4c40*/  FMUL.FTZ R0, R110, UR6 ;  /* 0x000000066e007c20 */ /* 0x000fe20008410000 */
[----:B------:R-:W-:Y:S01]  /*4c50*/  LOP3.LUT P6, RZ, R171, 0xff0000, RZ, 0xc0, !PT ;  /* 0x00ff0000abff7812 */ /* 0x000fe200078cc0ff */
[----:B------:R-:W-:Y:S01]  /*4c60*/  FMUL.FTZ R111, R182, R207 ;  /* 0x000000cfb66f7220 */ /* 0x000fe20000410000 */
[----:B------:R-:W-:Y:S01]  /*4c70*/  ISETP.GE.U32.AND P3, PT, R152, RZ, PT ;  /* 0x000000ff9800720c */ /* 0x000fe20003f66070 */
[----:B------:R-:W-:Y:S01]  /*4c80*/  FMUL.FTZ R108, R182, R193 ;  /* 0x000000c1b66c7220 */ /* 0x000fe20000410000 */
[----:B------:R-:W-:Y:S01]  /*4c90*/  FSEL R115, R0, RZ, P5 ;  /* 0x000000ff00737208 */ /* 0x000fe20002800000 */
[----:B------:R-:W-:Y:S01]  /*4ca0*/  FADD.FTZ R205, R202, -R205 ;  /* 0x800000cdcacd7221 */ /* 0x000fe20000010000 */
[----:B------:R-:W-:Y:S01]  /*4cb0*/  ISETP.GE.U32.AND P5, PT, R170, RZ, PT ;  /* 0x000000ffaa00720c */ /* 0x000fe20003fa6070 */
[----:B------:R-:W-:Y:S01]  /*4cc0*/  FADD.FTZ R73, R196, -R69 ;  /* 0x80000045c4497221 */ /* 0x000fe20000010000 */
[----:B------:R-:W-:Y:S01]  /*4cd0*/  FSEL R71, R0, RZ, P6 ;  /* 0x000000ff00477208 */ /* 0x000fe20003000000 */
[----:B------:R-:W-:Y:S01]  /*4ce0*/  FMUL.FTZ R68, R111, UR6 ;  /* 0x000000066f447c20 */ /* 0x000fe20008410000 */
[----:B------:R-:W-:Y:S01]  /*4cf0*/  FFMA.FTZ R69, R198, R122, R123 ;  /* 0x0000007ac6457223 */ /* 0x000fe2000001007b */
        /* <DEDUP_REMOVED lines=11> */
[C---:B------:R-:W-:Y:S01]  /*4db0*/  FMUL.FTZ R75, R182.reuse, R69 ;  /* 0x00000045b64b7220 */ /* 0x040fe20000410000 */
[----:B------:R-:W-:Y:S01]  /*4dc0*/  LOP3.LUT P5, RZ, R153, 0xff00, RZ, 0xc0, !PT ;  /* 0x0000ff0099ff7812 */ /* 0x000fe200078ac0ff */
[----:B------:R-:W-:Y:S01]  /*4dd0*/  FMUL.FTZ R73, R182, R73 ;  /* 0x00000049b6497220 */ /* 0x000fe20000410000 */
[----:B------:R-:W-:Y:S01]  /*4de0*/  LOP3.LUT P6, RZ, R171, 0xff00, RZ, 0xc0, !PT ;  /* 0x0000ff00abff7812 */ /* 0x000fe200078cc0ff */
[----:B------:R-:W-:Y:S01]  /*4df0*/  FMUL.FTZ R70, R75, UR6 ;  /* 0x000000064b467c20 */ /* 0x000fe20008410000 */
[----:B------:R-:W-:-:S02]  /*4e00*/  LOP3.LUT P3, RZ, R171, 0xff, RZ, 0xc0, !PT ;  /* 0x000000ffabff7812 */ /* 0x000fc4000786c0ff */
[C---:B------:R-:W-:Y:S02]  /*4e10*/  FSEL R119, R68.reuse, RZ, P5 ;  /* 0x000000ff44777208 */ /* 0x040fe40002800000 */
[----:B------:R-:W-:Y:S01]  /*4e20*/  FSEL R121, R68, RZ, P6 ;  /* 0x000000ff44797208 */ /* 0x000fe20003000000 */
[----:B------:R-:W-:Y:S01]  /*4e30*/  FFMA.FTZ R68, R201, R122, R123 ;  /* 0x0000007ac9447223 */ /* 0x000fe2000001007b */
[----:B------:R-:W-:Y:S01]  /*4e40*/  FSEL R112, R0, RZ, P3 ;  /* 0x000000ff00707208 */ /* 0x000fe20001800000 */
[----:B------:R-:W-:Y:S01]  /*4e50*/  FMUL.FTZ R0, R74, UR6 ;  /* 0x000000064a007c20 */ /* 0x000fe20008410000 */
[C---:B------:R-:W-:Y:S01]  /*4e60*/  LOP3.LUT P6, RZ, R152.reuse, 0xff000000, RZ, 0xc0, !PT ;  /* 0xff00000098ff7812 */ /* 0x040fe200078cc0ff */
[----:B------:R-:W-:Y:S01]  /*4e70*/  FADD.FTZ R197, R197, -R68 ;  /* 0x80000044c5c57221 */ /* 0x000fe20000010000 */
[----:B------:R-:W-:Y:S01]  /*4e80*/  LOP3.LUT P3, RZ, R152, 0xff0000, RZ, 0xc0, !PT ;  /* 0x00ff000098ff7812 */ /* 0x000fe2000786c0ff */
[----:B------:R-:W-:Y:S01]  /*4e90*/  FMUL.FTZ R68, R73, UR6 ;  /* 0x0000000649447c20 */ /* 0x000fe20008410000 */
[----:B------:R-:W-:-:S02]  /*4ea0*/  FSEL R116, R70, RZ, P6 ;  /* 0x000000ff46747208 */ /* 0x000fc40003000000 */
[----:B------:R-:W-:Y:S02]  /*4eb0*/  LOP3.LUT P5, RZ, R170, 0xff0000, RZ, 0xc0, !PT ;  /* 0x00ff0000aaff7812 */ /* 0x000fe400078ac0ff */
[----:B------:R-:W-:Y:S02]  /*4ec0*/  FSEL R113, R0, RZ, P3 ;  /* 0x000000ff00717208 */ /* 0x000fe40001800000 */
[----:B------:R-:W-:Y:S01]  /*4ed0*/  F2FP.F16.F32.PACK_AB R71, R72, R71 ;  /* 0x000000474847723e */ /* 0x000fe200000000ff */
[----:B------:R-:W-:Y:S01]  /*4ee0*/  FMUL.FTZ R72, R182, R197 ;  /* 0x000000c5b6487220 */ /* 0x000fe20000410000 */
[----:B------:R-:W-:Y:S02]  /*4ef0*/  LOP3.LUT P6, RZ, R170, 0xff000000, RZ, 0xc0, !PT ;  /* 0xff000000aaff7812 */ /* 0x000fe400078cc0ff */
[----:B------:R-:W-:Y:S02]  /*4f00*/  LOP3.LUT P3, RZ, R152, 0xff00, RZ, 0xc0, !PT ;  /* 0x0000ff0098ff7812 */ /* 0x000fe4000786c0ff */
[----:B------:R-:W-:-:S02]  /*4f10*/  F2FP.F16.F32.PACK_AB R115, R118, R115 ;  /* 0x000000737673723e */ /* 0x000fc400000000ff */
[----:B------:R-:W-:Y:S01]  /*4f20*/  FSEL R69, R0, RZ, P5 ;  /* 0x000000ff00457208 */ /* 0x000fe20002800000 */
        /* <DEDUP_REMOVED lines=16> */
.L_x_3274:
        /* <DEDUP_REMOVED lines=18> */
[-C--:B------:R-:W-:Y:S01]  /*5150*/  FFMA.FTZ R71, R198, R122.reuse, R123 ;  /* 0x0000007ac6477223 */ /* 0x080fe2000001007b */
        /* <DEDUP_REMOVED lines=56> */
.L_x_3270:
[----:B------:R-:W-:Y:S05]  /*54e0*/  @!P1 BRA `(.L_x_3275) ;  /* 0x0000000400b49947 */ /* 0x000fea0003800000 */
[----:B------:R-:W-:Y:S05]  /*54f0*/  @!P2 BRA `(.L_x_3276) ;  /* 0x0000000000d8a947 */ /* 0x000fea0003800000 */
        /* <DEDUP_REMOVED lines=8> */
[----:B0-----:R-:W-:Y:S01]  /*5580*/  FFMA.FTZ R111, R182, R207, R91 ;  /* 0x000000cfb66f7223 */ /* 0x001fe2000001005b */
[-CC-:B------:R-:W-:Y:S01]  /*5590*/  FFMA.FTZ R193, R193, R122.reuse, R123.reuse ;  /* 0x0000007ac1c17223 */ /* 0x180fe2000001007b */
[----:B------:R-:W-:Y:S01]  /*55a0*/  FADD.FTZ R197, R197, -R0 ;  /* 0x80000000c5c57221 */ /* 0x000fe20000010000 */
[-C--:B------:R-:W-:Y:S01]  /*55b0*/  FFMA.FTZ R73, R200, R122.reuse, R123 ;  /* 0x0000007ac8497223 */ /* 0x080fe2000001007b */
[----:B------:R-:W-:Y:S01]  /*55c0*/  FMUL.FTZ R74, R111, UR6 ;  /* 0x000000066f4a7c20 */ /* 0x000fe20008410000 */
[----:B------:R-:W-:Y:S01]  /*55d0*/  ISETP.GE.U32.AND.EX P3, PT, R153, 0x1000000, PT, P3 ;  /* 0x010000009900780c */ /* 0x000fe20003f66130 */
[C---:B------:R-:W-:Y:S01]  /*55e0*/  FFMA.FTZ R110, R182.reuse, R203, R90 ;  /* 0x000000cbb66e7223 */ /* 0x040fe2000001005a */
[----:B------:R-:W-:Y:S01]  /*55f0*/  FFMA.FTZ R72, R182, R197, R84 ;  /* 0x000000c5b6487223 */ /* 0x000fe20000010054 */
[----:B------:R-:W-:Y:S01]  /*5600*/  FADD.FTZ R193, R192, -R193 ;  /* 0x800000c1c0c17221 */ /* 0x000fe20000010000 */
[-CC-:B------:R-:W-:Y:S01]  /*5610*/  FFMA.FTZ R205, R205, R122.reuse, R123.reuse ;  /* 0x0000007acdcd7223 */ /* 0x180fe2000001007b */
[----:B------:R-:W-:Y:S01]  /*5620*/  FFMA.FTZ R75, R198, R122, R123 ;  /* 0x0000007ac64b7223 */ /* 0x000fe2000001007b */
[----:B------:R-:W-:Y:S01]  /*5630*/  FADD.FTZ R196, R196, -R73 ;  /* 0x80000049c4c47221 */ /* 0x000fe20000010000 */
        /* <DEDUP_REMOVED lines=34> */
.L_x_3276:
        /* <DEDUP_REMOVED lines=13> */
[-CC-:B0-----:R-:W-:Y:S01]  /*5930*/  FFMA.FTZ R113, R200, R122.reuse, R123.reuse ;  /* 0x0000007ac8717223 */ /* 0x181fe2000001007b */
        /* <DEDUP_REMOVED lines=40> */
.L_x_3275:
[----:B------:R-:W-:Y:S05]  /*5bc0*/  @!P2 BRA `(.L_x_3277) ;  /* 0x0000000000d8a947 */ /* 0x000fea0003800000 */
[-CC-:B------:R-:W-:Y:S01]  /*5bd0*/  FFMA.FTZ R206, R206, R122.reuse, R123.reuse ;  /* 0x0000007acece7223 */ /* 0x180fe2000001007b */
[-CC-:B------:R-:W-:Y:S01]  /*5be0*/  FFMA.FTZ R0, R199, R122.reuse, R123.reuse ;  /* 0x0000007ac7007223 */ /* 0x180fe2000001007b */
[-C--:B------:R-:W-:Y:S01]  /*5bf0*/  FFMA.FTZ R207, R207, R122.reuse, R123 ;  /* 0x0000007acfcf7223 */ /* 0x080fe2000001007b */
[----:B------:R-:W-:Y:S01]  /*5c00*/  ISETP.GE.U32.AND P3, PT, R152, RZ, PT ;  /* 0x000000ff9800720c */ /* 0x000fe20003f66070 */
[----:B------:R-:W-:Y:S01]  /*5c10*/  FADD.FTZ R203, R203, -R206 ;  /* 0x800000cecbcb7221 */ /* 0x000fe20000010000 */
[----:B------:R-:W-:Y:S01]  /*5c20*/  FADD.FTZ R195, R195, -R0 ;  /* 0x80000000c3c37221 */ /* 0x000fe20000010000 */
[----:B------:R-:W-:Y:S01]  /*5c30*/  FADD.FTZ R207, R204, -R207 ;  /* 0x800000cfcccf7221 */ /* 0x000fe20000010000 */
[-CC-:B------:R-:W-:Y:S01]  /*5c40*/  FFMA.FTZ R0, R201, R122.reuse, R123.reuse ;  /* 0x0000007ac9007223 */ /* 0x180fe2000001007b */
[C---:B0-----:R-:W-:Y:S01]  /*5c50*/  FMUL.FTZ R110, R182.reuse, R203 ;  /* 0x000000cbb66e7220 */ /* 0x041fe20000410000 */
[-C--:B------:R-:W-:Y:S01]  /*5c60*/  FFMA.FTZ R193, R193, R122.reuse, R123 ;  /* 0x0000007ac1c17223 */ /* 0x080fe2000001007b */
[----:B------:R-:W-:Y:S01]  /*5c70*/  FMUL.FTZ R111, R182, R207 ;  /* 0x000000cfb66f7220 */ /* 0x000fe20000410000 */
[----:B------:R-:W-:Y:S01]  /*5c80*/  FADD.FTZ R197, R197, -R0 ;  /* 0x80000000c5c57221 */ /* 0x000fe20000010000 */
[----:B------:R-:W-:Y:S01]  /*5c90*/  FMUL.FTZ R74, R110, UR6 ;  /* 0x000000066e4a7c20 */ /* 0x000fe20008410000 */
[----:B------:R-:W-:Y:S01]  /*5ca0*/  LOP3.LUT P5, RZ, R153, 0xff0000, RZ, 0xc0, !PT ;  /* 0x00ff000099ff7812 */ /* 0x000fe200078ac0ff */
[----:B------:R-:W-:Y:S01]  /*5cb0*/  FMUL.FTZ R108, R111, UR6 ;  /* 0x000000066f6c7c20 */ /* 0x000fe20008410000 */
[----:B------:R-:W-:Y:S01]  /*5cc0*/  FMUL.FTZ R72, R182, R197 ;  /* 0x000000c5b6487220 */ /* 0x000fe20000410000 */
[----:B------:R-:W-:Y:S01]  /*5cd0*/  ISETP.GE.U32.AND.EX P3, PT, R153, 0x1000000, PT, P3 ;  /* 0x010000009900780c */ /* 0x000fe20003f66130 */
        /* <DEDUP_REMOVED lines=37> */
.L_x_3277:
        /* <DEDUP_REMOVED lines=53> */
.L_x_3273:
        /* <DEDUP_REMOVED lines=15> */
[-CC-:B------:R-:W-:Y:S01]  /*6370*/  FFMA.FTZ R73, R188, R122.reuse, R123.reuse ;  /* 0x0000007abc497223 */ /* 0x180fe2000001007b */
        /* <DEDUP_REMOVED lines=14> */
[----:B------:R-:W-:Y:S01]  /*6460*/  FFMA.FTZ R71, R186, R122, R123 ;  /* 0x0000007aba477223 */ /* 0x000fe2000001007b */
        /* <DEDUP_REMOVED lines=9> */
[-C--:B------:R-:W-:Y:S01]  /*6500*/  FFMA.FTZ R69, R184, R122.reuse, R123 ;  /* 0x0000007ab8457223 */ /* 0x080fe2000001007b */
        /* <DEDUP_REMOVED lines=15> */
[----:B------:R-:W-:Y:S01]  /*6600*/  FADD.FTZ R145, R145, -R158 ;  /* 0x8000009e91917221 */ /* 0x000fe20000010000 */
[----:B------:R-:W-:-:S02]  /*6610*/  LOP3.LUT P6, RZ, R148, 0xff000000, RZ, 0xc0, !PT ;  /* 0xff00000094ff7812 */ /* 0x000fc400078cc0ff */
[----:B------:R-:W-:Y:S01]  /*6620*/  F2FP.F16.F32.PACK_AB R71, R73, R72 ;  /* 0x000000484947723e */ /* 0x000fe200000000ff */
[----:B------:R-:W-:Y:S01]  /*6630*/  FFMA.FTZ R73, R182, R69, R93 ;  /* 0x00000045b6497223 */ /* 0x000fe2000001005d */
[----:B------:R-:W-:Y:S01]  /*6640*/  LOP3.LUT P3, RZ, R148, 0xff0000, RZ, 0xc0, !PT ;  /* 0x00ff000094ff7812 */ /* 0x000fe2000786c0ff */
[----:B------:R-:W-:Y:S01]  /*6650*/  FFMA.FTZ R72, R182, R145, R92 ;  /* 0x00000091b6487223 */ /* 0x000fe2000001005c */
[----:B------:R-:W-:Y:S01]  /*6660*/  FSEL R119, R68, RZ, P5 ;  /* 0x000000ff44777208 */ /* 0x000fe20002800000 */
[----:B------:R-:W-:Y:S01]  /*6670*/  FMUL.FTZ R68, R73, UR6 ;  /* 0x0000000649447c20 */ /* 0x000fe20008410000 */
[----:B------:R-:W-:Y:S02]  /*6680*/  FSEL R118, R70, RZ, P6 ;  /* 0x000000ff46767208 */ /* 0x000fe40003000000 */
[----:B------:R-:W-:Y:S02]  /*6690*/  LOP3.LUT P5, RZ, R172, 0xff0000, RZ, 0xc0, !PT ;  /* 0x00ff0000acff7812 */ /* 0x000fe400078ac0ff */
[----:B------:R-:W-:-:S02]  /*66a0*/  FSEL R113, R0, RZ, P3 ;  /* 0x000000ff00717208 */ /* 0x000fc40001800000 */
[----:B------:R-:W-:Y:S02]  /*66b0*/  LOP3.LUT P6, RZ, R172, 0xff000000, RZ, 0xc0, !PT ;  /* 0xff000000acff7812 */ /* 0x000fe400078cc0ff */
[----:B------:R-:W-:Y:S02]  /*66c0*/  LOP3.LUT P3, RZ, R148, 0xff00, RZ, 0xc0, !PT ;  /* 0x0000ff0094ff7812 */ /* 0x000fe4000786c0ff */
        /* <DEDUP_REMOVED lines=18> */
.L_x_3280:
[-CC-:B0-----:R-:W-:Y:S01]  /*67f0*/  FFMA.FTZ R68, R191, R122.reuse, R123.reuse ;  /* 0x0000007abf447223 */ /* 0x181fe2000001007b */
        /* <DEDUP_REMOVED lines=8> */
[C---:B------:R-:W-:Y:S01]  /*6880*/  FFMA.FTZ R159, R182.reuse, R159, R98 ;  /* 0x0000009fb69f7223 */ /* 0x040fe20000010062 */
[-CC-:B------:R-:W-:Y:S01]  /*6890*/  FFMA.FTZ R68, R189, R122.reuse, R123.reuse ;  /* 0x0000007abd447223 */ /* 0x180fe2000001007b */
[----:B------:R-:W-:Y:S01]  /*68a0*/  LOP3.LUT P5, RZ, R149, 0xff0000, RZ, 0xc0, !PT ;  /* 0x00ff000095ff7812 */ /* 0x000fe200078ac0ff */
[----:B------:R-:W-:Y:S01]  /*68b0*/  FMUL.FTZ R185, R185, UR6 ;  /* 0x00000006b9b97c20 */ /* 0x000fe20008410000 */
[----:B------:R-:W-:Y:S01]  /*68c0*/  FMUL.FTZ R159, R159, UR6 ;  /* 0x000000069f9f7c20 */ /* 0x000fe20008410000 */
[----:B------:R-:W-:Y:S01]  /*68d0*/  FADD.FTZ R68, R157, -R68 ;  /* 0x800000449d447221 */ /* 0x000fe20000010000 */
[----:B------:R-:W-:Y:S01]  /*68e0*/  FFMA.FTZ R113, R182, R113, R96 ;  /* 0x00000071b6717223 */ /* 0x000fe20000010060 */
[-CC-:B------:R-:W-:Y:S01]  /*68f0*/  FFMA.FTZ R71, R186, R122.reuse, R123.reuse ;  /* 0x0000007aba477223 */ /* 0x180fe2000001007b */
[----:B------:R-:W-:Y:S01]  /*6900*/  FSEL R112, R185, RZ, P3 ;  /* 0x000000ffb9707208 */ /* 0x000fe20001800000 */
[----:B------:R-:W-:Y:S01]  /*6910*/  FFMA.FTZ R0, R187, R122, R123 ;  /* 0x0000007abb007223 */ /* 0x000fe2000001007b */
[----:B------:R-:W-:Y:S01]  /*6920*/  ISETP.GE.U32.AND P3, PT, R172, RZ, PT ;  /* 0x000000ffac00720c */ /* 0x000fe20003f66070 */
[----:B------:R-:W-:Y:S01]  /*6930*/  FFMA.FTZ R68, R182, R68, R97 ;  /* 0x00000044b6447223 */ /* 0x000fe20000010061 */
[----:B------:R-:W-:Y:S01]  /*6940*/  LOP3.LUT P6, RZ, R173, 0xff0000, RZ, 0xc0, !PT ;  /* 0x00ff0000adff7812 */ /* 0x000fe200078cc0ff */
[----:B------:R-:W-:Y:S01]  /*6950*/  FMUL.FTZ R113, R113, UR6 ;  /* 0x0000000671717c20 */ /* 0x000fe20008410000 */
[----:B------:R-:W-:Y:S01]  /*6960*/  FSEL R115, R159, RZ, P5 ;  /* 0x000000ff9f737208 */ /* 0x000fe20002800000 */
[----:B------:R-:W-:Y:S01]  /*6970*/  FADD.FTZ R71, R150, -R71 ;  /* 0x8000004796477221 */ /* 0x000fe20000010000 */
[----:B------:R-:W-:Y:S01]  /*6980*/  ISETP.GE.U32.AND.EX P3, PT, R173, 0x1000000, PT, P3 ;  /* 0x01000000ad00780c */ /* 0x000fe20003f66130 */
        /* <DEDUP_REMOVED lines=25> */
[----:B------:R-:W-:Y:S01]  /*6b20*/  LOP3.LUT P5, RZ, R148, 0xff000000, RZ, 0xc0, !PT ;  /* 0xff00000094ff7812 */ /* 0x000fe200078ac0ff */
[----:B------:R-:W-:Y:S01]  /*6b30*/  FMUL.FTZ R145, R145, UR6 ;  /* 0x0000000691917c20 */ /* 0x000fe20008410000 */
[----:B------:R-:W-:-:S02]  /*6b40*/  FSEL R113, R71, RZ, P6 ;  /* 0x000000ff47717208 */ /* 0x000fc40003000000 */
[----:B------:R-:W-:Y:S02]  /*6b50*/  FSEL R0, R71, RZ, P3 ;  /* 0x000000ff47007208 */ /* 0x000fe40001800000 */
[----:B------:R-:W-:Y:S02]  /*6b60*/  F2FP.F16.F32.PACK_AB R71, R116, R159 ;  /* 0x0000009f7447723e */ /* 0x000fe400000000ff */
[----:B------:R-:W-:Y:S02]  /*6b70*/  FSEL R116, R68, RZ, P5 ;  /* 0x000000ff44747208 */ /* 0x000fe40002800000 */
[----:B------:R-:W-:Y:S02]  /*6b80*/  LOP3.LUT P6, RZ, R148, 0xff00, RZ, 0xc0, !PT ;  /* 0x0000ff0094ff7812 */ /* 0x000fe400078cc0ff */
[----:B------:R-:W-:Y:S02]  /*6b90*/  LOP3.LUT P5, RZ, R172, 0xff000000, RZ, 0xc0, !PT ;  /* 0xff000000acff7812 */ /* 0x000fe400078ac0ff */
[----:B------:R-:W-:-:S02]  /*6ba0*/  FSEL R117, R69, RZ, P6 ;  /* 0x000000ff45757208 */ /* 0x000fc40003000000 */
[----:B------:R-:W-:Y:S02]  /*6bb0*/  FSEL R121, R68, RZ, P5 ;  /* 0x000000ff44797208 */ /* 0x000fe40002800000 */
[----:B------:R-:W-:Y:S02]  /*6bc0*/  LOP3.LUT P3, RZ, R148, 0xff, RZ, 0xc0, !PT ;  /* 0x000000ff94ff7812 */ /* 0x000fe4000786c0ff */
[C---:B------:R-:W-:Y:S02]  /*6bd0*/  LOP3.LUT P5, RZ, R172.reuse, 0xff00, RZ, 0xc0, !PT ;  /* 0x0000ff00acff7812 */ /* 0x040fe400078ac0ff */
[----:B------:R-:W-:Y:S02]  /*6be0*/  LOP3.LUT P6, RZ, R172, 0xff, RZ, 0xc0, !PT ;  /* 0x000000ffacff7812 */ /* 0x000fe400078cc0ff */
[----:B------:R-:W-:Y:S02]  /*6bf0*/  F2FP.F16.F32.PACK_AB R115, R112, R115 ;  /* 0x000000737073723e */ /* 0x000fe400000000ff */
[----:B------:R-:W-:-:S02]  /*6c00*/  F2FP.F16.F32.PACK_AB R114, R119, R114 ;  /* 0x000000727772723e */ /* 0x000fc400000000ff */
        /* <DEDUP_REMOVED lines=9> */
.L_x_3279:
[----:B------:R-:W-:Y:S05]  /*6ca0*/  @!P2 BRA `(.L_x_3282) ;  /* 0x00000004002ca947 */ /* 0x000fea0003800000 */
[-CC-:B------:R-:W-:Y:S01]  /*6cb0*/  FFMA.FTZ R190, R190, R122.reuse, R123.reuse ;  /* 0x0000007abebe7223 */ /* 0x180fe2000001007b */
[-CC-:B------:R-:W-:Y:S01]  /*6cc0*/  FFMA.FTZ R0, R187, R122.reuse, R123.reuse ;  /* 0x0000007abb007223 */ /* 0x180fe2000001007b */
[-CC-:B0-----:R-:W-:Y:S01]  /*6cd0*/  FFMA.FTZ R69, R184, R122.reuse, R123.reuse ;  /* 0x0000007ab8457223 */ /* 0x181fe2000001007b */
[-CC-:B------:R-:W-:Y:S01]  /*6ce0*/  FFMA.FTZ R71, R186, R122.reuse, R123.reuse ;  /* 0x0000007aba477223 */ /* 0x180fe2000001007b */
[----:B------:R-:W-:Y:S01]  /*6cf0*/  FADD.FTZ R159, R159, -R190 ;  /* 0x800000be9f9f7221 */ /* 0x000fe20000010000 */
[----:B------:R-:W-:Y:S01]  /*6d00*/  FADD.FTZ R75, R151, -R0 ;  /* 0x80000000974b7221 */ /* 0x000fe20000010000 */
[-C--:B------:R-:W-:Y:S01]  /*6d10*/  FFMA.FTZ R0, R189, R122.reuse, R123 ;  /* 0x0000007abd007223 */ /* 0x080fe2000001007b */
[----:B------:R-:W-:Y:S01]  /*6d20*/  FADD.FTZ R73, R144, -R69 ;  /* 0x8000004590497221 */ /* 0x000fe20000010000 */
[----:B------:R-:W-:Y:S01]  /*6d30*/  FMUL.FTZ R110, R182, R159 ;  /* 0x0000009fb66e7220 */ /* 0x000fe20000410000 */
[----:B------:R-:W-:Y:S01]  /*6d40*/  FADD.FTZ R69, R150, -R71 ;  /* 0x8000004796457221 */ /* 0x000fe20000010000 */
[-CC-:B------:R-:W-:Y:S01]  /*6d50*/  FFMA.FTZ R68, R191, R122.reuse, R123.reuse ;  /* 0x0000007abf447223 */ /* 0x180fe2000001007b */
[-C--:B------:R-:W-:Y:S01]  /*6d60*/  FFMA.FTZ R71, R188, R122.reuse, R123 ;  /* 0x0000007abc477223 */ /* 0x080fe2000001007b */
[----:B------:R-:W-:Y:S01]  /*6d70*/  FADD.FTZ R157, R157, -R0 ;  /* 0x800000009d9d7221 */ /* 0x000fe20000010000 */
[----:B------:R-:W-:Y:S01]  /*6d80*/  FMUL.FTZ R0, R110, UR6 ;  /* 0x000000066e007c20 */ /* 0x000fe20008410000 */
[----:B------:R-:W-:Y:S01]  /*6d90*/  LOP3.LUT P5, RZ, R149, 0xff0000, RZ, 0xc0, !PT ;  /* 0x00ff000095ff7812 */ /* 0x000fe200078ac0ff */
[----:B------:R-:W-:Y:S01]  /*6da0*/  FADD.FTZ R111, R185, -R68 ;  /* 0x80000044b96f7221 */ /* 0x000fe20000010000 */
[----:B------:R-:W-:Y:S01]  /*6db0*/  FADD.FTZ R109, R156, -R71 ;  /* 0x800000479c6d7221 */ /* 0x000fe20000010000 */
[----:B------:R-:W-:Y:S01]  /*6dc0*/  LOP3.LUT P6, RZ, R173, 0xff0000, RZ, 0xc0, !PT ;  /* 0x00ff0000adff7812 */ /* 0x000fe200078cc0ff */
[----:B------:R-:W-:Y:S01]  /*6dd0*/  FMUL.FTZ R75, R182, R75 ;  /* 0x0000004bb64b7220 */ /* 0x000fe20000410000 */
[----:B------:R-:W-:Y:S01]  /*6de0*/  FSEL R115, R0, RZ, P5 ;  /* 0x000000ff00737208 */ /* 0x000fe20002800000 */
[----:B------:R-:W-:Y:S01]  /*6df0*/  FMUL.FTZ R111, R182, R111 ;  /* 0x0000006fb66f7220 */ /* 0x000fe20000410000 */
[----:B------:R-:W-:Y:S01]  /*6e00*/  ISETP.GE.U32.AND P3, PT, R148, RZ, PT ;  /* 0x000000ff9400720c */ /* 0x000fe20003f66070 */
[----:B------:R-:W-:Y:S01]  /*6e10*/  FMUL.FTZ R108, R182, R109 ;  /* 0x0000006db66c7220 */ /* 0x000fe20000410000 */
[----:B------:R-:W-:Y:S01]  /*6e20*/  ISETP.GE.U32.AND P5, PT, R172, RZ, PT ;  /* 0x000000ffac00720c */ /* 0x000fe20003fa6070 */
[----:B------:R-:W-:Y:S01]  /*6e30*/  FMUL.FTZ R68, R111, UR6 ;  /* 0x000000066f447c20 */ /* 0x000fe20008410000 */
[----:B------:R-:W-:Y:S01]  /*6e40*/  FSEL R71, R0, RZ, P6 ;  /* 0x000000ff00477208 */ /* 0x000fe20003000000 */
[----:B------:R-:W-:Y:S01]  /*6e50*/  FMUL.FTZ R0, R108, UR6 ;  /* 0x000000066c007c20 */ /* 0x000fe20008410000 */
[----:B------:R-:W-:Y:S01]  /*6e60*/  ISETP.GE.U32.AND.EX P3, PT, R149, 0x1000000, PT, P3 ;  /* 0x010000009500780c */ /* 0x000fe20003f66130 */
[C---:B------:R-:W-:Y:S01]  /*6e70*/  FMUL.FTZ R109, R182.reuse, R157 ;  /* 0x0000009db66d7220 */ /* 0x040fe20000410000 */
[----:B------:R-:W-:Y:S01]  /*6e80*/  ISETP.GE.U32.AND.EX P5, PT, R173, 0x1000000, PT, P5 ;  /* 0x01000000ad00780c */ /* 0x000fe20003fa6150 */
[----:B------:R-:W-:Y:S01]  /*6e90*/  FMUL.FTZ R74, R182, R69 ;  /* 0x00000045b64a7220 */ /* 0x000fe20000410000 */
[----:B------:R-:W-:Y:S01]  /*6ea0*/  LOP3.LUT P6, RZ, R149, 0xff, RZ, 0xc0, !PT ;  /* 0x000000ff95ff7812 */ /* 0x000fe200078cc0ff */
[----:B------:R-:W-:Y:S01]  /*6eb0*/  FFMA.FTZ R158, R158, R122, R123 ;  /* 0x0000007a9e9e7223 */ /* 0x000fe2000001007b */
[C---:B------:R-:W-:Y:S01]  /*6ec0*/  FSEL R118, R68.reuse, RZ, P3 ;  /* 0x000000ff44767208 */ /* 0x040fe20001800000 */
[----:B------:R-:W-:Y:S01]  /*6ed0*/  FMUL.FTZ R70, R75, UR6 ;  /* 0x000000064b467c20 */ /* 0x000fe20008410000 */
[----:B------:R-:W-:Y:S01]  /*6ee0*/  FSEL R72, R68, RZ, P5 ;  /* 0x000000ff44487208 */ /* 0x000fe20002800000 */
[----:B------:R-:W-:Y:S01]  /*6ef0*/  FMUL.FTZ R68, R109, UR6 ;  /* 0x000000066d447c20 */ /* 0x000fe20008410000 */
[----:B------:R-:W-:Y:S01]  /*6f00*/  FSEL R114, R0, RZ, P6 ;  /* 0x000000ff00727208 */ /* 0x000fe20003000000 */
        /* <DEDUP_REMOVED lines=8> */
[C---:B------:R-:W-:Y:S02]  /*6f90*/  LOP3.LUT P6, RZ, R148.reuse, 0xff000000, RZ, 0xc0, !PT ;  /* 0xff00000094ff7812 */ /* 0x040fe400078cc0ff */
[----:B------:R-:W-:Y:S02]  /*6fa0*/  LOP3.LUT P3, RZ, R148, 0xff0000, RZ, 0xc0, !PT ;  /* 0x00ff000094ff7812 */ /* 0x000fe4000786c0ff */
[----:B------:R-:W-:Y:S01]  /*6fb0*/  FSEL R119, R68, RZ, P5 ;  /* 0x000000ff44777208 */ /* 0x000fe20002800000 */
        /* <DEDUP_REMOVED lines=26> */
.L_x_3282:
[-CC-:B0-----:R-:W-:Y:S01]  /*7160*/  FFMA.FTZ R68, R191, R122.reuse, R123.reuse ;  /* 0x0000007abf447223 */ /* 0x181fe2000001007b */
[-CC-:B------:R-:W-:Y:S01]  /*7170*/  FFMA.FTZ R190, R190, R122.reuse, R123.reuse ;  /* 0x0000007abebe7223 */ /* 0x180fe2000001007b */
[-CC-:B------:R-:W-:Y:S01]  /*7180*/  FFMA.FTZ R0, R187, R122.reuse, R123.reuse ;  /* 0x0000007abb007223 */ /* 0x180fe2000001007b */
[----:B------:R-:W-:Y:S01]  /*7190*/  ISETP.GE.U32.AND P3, PT, R148, RZ, PT ;  /* 0x000000ff9400720c */ /* 0x000fe20003f66070 */
[----:B------:R-:W-:Y:S01]  /*71a0*/  FADD.FTZ R185, R185, -R68 ;  /* 0x80000044b9b97221 */ /* 0x000fe20000010000 */
[----:B------:R-:W-:Y:S01]  /*71b0*/  FADD.FTZ R159, R159, -R190 ;  /* 0x800000be9f9f7221 */ /* 0x000fe20000010000 */
[-C--:B------:R-:W-:Y:S01]  /*71c0*/  FFMA.FTZ R113, R188, R122.reuse, R123 ;  /* 0x0000007abc717223 */ /* 0x080fe2000001007b */
[----:B------:R-:W-:Y:S01]  /*71d0*/  FADD.FTZ R151, R151, -R0 ;  /* 0x8000000097977221 */ /* 0x000fe20000010000 */
[C---:B------:R-:W-:Y:S01]  /*71e0*/  FMUL.FTZ R185, R182.reuse, R185 ;  /* 0x000000b9b6b97220 */ /* 0x040fe20000410000 */
[----:B------:R-:W-:Y:S01]  /*71f0*/  FMUL.FTZ R159, R182, R159 ;  /* 0x0000009fb69f7220 */ /* 0x000fe20000410000 */
[----:B------:R-:W-:Y:S01]  /*7200*/  ISETP.GE.U32.AND.EX P3, PT, R149, 0x1000000, PT, P3 ;  /* 0x010000009500780c */ /* 0x000fe20003f66130 */
[----:B------:R-:W-:Y:S01]  /*7210*/  FADD.FTZ R113, R156, -R113 ;  /* 0x800000719c717221 */ /* 0x000fe20000010000 */
[----:B------:R-:W-:Y:S01]  /*7220*/  FMUL.FTZ R185, R185, UR6 ;  /* 0x00000006b9b97c20 */ /* 0x000fe20008410000 */
[-CC-:B------:R-:W-:Y:S01]  /*7230*/  FFMA.FTZ R0, R189, R122.reuse, R123.reuse ;  /* 0x0000007abd007223 */ /* 0x180fe2000001007b */
[----:B------:R-:W-:Y:S01]  /*7240*/  FMUL.FTZ R159, R159, UR6 ;  /* 0x000000069f9f7c20 */ /* 0x000fe20008410000 */
[----:B------:R-:W-:Y:S01]  /*7250*/  LOP3.LUT P5, RZ, R149, 0xff0000, RZ, 0xc0, !PT ;  /* 0x00ff000095ff7812 */ /* 0x000fe200078ac0ff */
[----:B------:R-:W-:Y:S01]  /*7260*/  FMUL.FTZ R113, R182, R113 ;  /* 0x00000071b6717220 */ /* 0x000fe20000410000 */
[----:B------:R-:W-:Y:S01]  /*7270*/  FSEL R68, R185, RZ, P3 ;  /* 0x000000ffb9447208 */ /* 0x000fe20001800000 */
[----:B------:R-:W-:Y:S01]  /*7280*/  FADD.FTZ R157, R157, -R0 ;  /* 0x800000009d9d7221 */ /* 0x000fe20000010000 */
[----:B------:R-:W-:Y:S01]  /*7290*/  ISETP.GE.U32.AND P3, PT, R172, RZ, PT ;  /* 0x000000ffac00720c */ /* 0x000fe20003f66070 */
[-C--:B------:R-:W-:Y:S01]  /*72a0*/  FFMA.FTZ R71, R186, R122.reuse, R123 ;  /* 0x0000007aba477223 */ /* 0x080fe2000001007b */
[----:B------:R-:W-:Y:S01]  /*72b0*/  FSEL R115, R159, RZ, P5 ;  /* 0x000000ff9f737208 */ /* 0x000fe20002800000 */
[----:B------:R-:W-:Y:S01]  /*72c0*/  FMUL.FTZ R157, R182, R157 ;  /* 0x0000009db69d7220 */ /* 0x000fe20000410000 */
[----:B------:R-:W-:Y:S01]  /*72d0*/  ISETP.GE.U32.AND.EX P3, PT, R173, 0x1000000, PT, P3 ;  /* 0x01000000ad00780c */ /* 0x000fe20003f66130 */
[----:B------:R-:W-:Y:S01]  /*72e0*/  FMUL.FTZ R113, R113, UR6 ;  /* 0x0000000671717c20 */ /* 0x000fe20008410000 */
        /* <DEDUP_REMOVED lines=32> */
[----:B------:R-:W-:Y:S02]  /*74f0*/  FSEL R0, R71, RZ, P3 ;  /* 0x000000ff47007208 */ /* 0x000fe40001800000 */
[----:B------:R-:W-:-:S02]  /*7500*/  FSEL R151, R151, RZ, P5 ;  /* 0x000000ff97977208 */ /* 0x000fc40002800000 */
[----:B------:R-:W-:Y:S02]  /*7510*/  FSEL R117, R69, RZ, P6 ;  /* 0x000000ff45757208 */ /* 0x000fe40003000000 */
[----:B------:R-:W-:Y:S02]  /*7520*/  LOP3.LUT P3, RZ, R148, 0xff, RZ, 0xc0, !PT ;  /* 0x000000ff94ff7812 */ /* 0x000fe4000786c0ff */
[C---:B------:R-:W-:Y:S02]  /*7530*/  LOP3.LUT P5, RZ, R172.reuse, 0xff00, RZ, 0xc0, !PT ;  /* 0x0000ff00acff7812 */ /* 0x040fe400078ac0ff */
[----:B------:R-:W-:Y:S02]  /*7540*/  LOP3.LUT P6, RZ, R172, 0xff, RZ, 0xc0, !PT ;  /* 0x000000ffacff7812 */ /* 0x000fe400078cc0ff */
[----:B------:R-:W-:Y:S02]  /*7550*/  F2FP.F16.F32.PACK_AB R71, R112, R159 ;  /* 0x0000009f7047723e */ /* 0x000fe400000000ff */
        /* <DEDUP_REMOVED lines=11> */
.L_x_3278:
[----:B------:R-:W-:Y:S05]  /*7610*/  @!P1 BRA `(.L_x_3283) ;  /* 0x0000000400b49947 */ /* 0x000fea0003800000 */
[----:B------:R-:W-:Y:S05]  /*7620*/  @!P2 BRA `(.L_x_3284) ;  /* 0x0000000000d8a947 */ /* 0x000fea0003800000 */
[-CC-:B0-----:R-:W-:Y:S01]  /*7630*/  FFMA.FTZ R72, R191, R122.reuse, R123.reuse ;  /* 0x0000007abf487223 */ /* 0x181fe2000001007b */
[-CC-:B------:R-:W-:Y:S01]  /*7640*/  FFMA.FTZ R190, R190, R122.reuse, R123.reuse ;  /* 0x0000007abebe7223 */ /* 0x180fe2000001007b */
[-CC-:B------:R-:W-:Y:S01]  /*7650*/  FFMA.FTZ R158, R158, R122.reuse, R123.reuse ;  /* 0x0000007a9e9e7223 */ /* 0x180fe2000001007b */
[-CC-:B------:R-:W-:Y:S01]  /*7660*/  FFMA.FTZ R0, R187, R122.reuse, R123.reuse ;  /* 0x0000007abb007223 */ /* 0x180fe2000001007b */
[----:B------:R-:W-:Y:S01]  /*7670*/  FADD.FTZ R72, R185, -R72 ;  /* 0x80000048b9487221 */ /* 0x000fe20000010000 */
[----:B------:R-:W-:Y:S01]  /*7680*/  ISETP.GE.U32.AND P3, PT, R148, RZ, PT ;  /* 0x000000ff9400720c */ /* 0x000fe20003f66070 */
[----:B------:R-:W-:Y:S01]  /*7690*/  FFMA.FTZ R75, R186, R122, R123 ;  /* 0x0000007aba4b7223 */ /* 0x000fe2000001007b */
[----:B------:R-:W-:Y:S01]  /*76a0*/  FADD.FTZ R159, R159, -R190 ;  /* 0x800000be9f9f7221 */ /* 0x000fe20000010000 */
[----:B------:R-:W-:Y:S01]  /*76b0*/  FFMA.FTZ R111, R182, R72, R99 ;  /* 0x00000048b66f7223 */ /* 0x000fe20000010063 */
[----:B------:R-:W-:Y:S01]  /*76c0*/  FADD.FTZ R145, R145, -R158 ;  /* 0x8000009e91917221 */ /* 0x000fe20000010000 */
[-CC-:B------:R-:W-:Y:S01]  /*76d0*/  FFMA.FTZ R109, R188, R122.reuse, R123.reuse ;  /* 0x0000007abc6d7223 */ /* 0x180fe2000001007b */
[----:B------:R-:W-:Y:S01]  /*76e0*/  FADD.FTZ R114, R151, -R0 ;  /* 0x8000000097727221 */ /* 0x000fe20000010000 */
[----:B------:R-:W-:Y:S01]  /*76f0*/  FMUL.FTZ R74, R111, UR6 ;  /* 0x000000066f4a7c20 */ /* 0x000fe20008410000 */
[-CC-:B------:R-:W-:Y:S01]  /*7700*/  FFMA.FTZ R73, R184, R122.reuse, R123.reuse ;  /* 0x0000007ab8497223 */ /* 0x180fe2000001007b */
[----:B------:R-:W-:Y:S01]  /*7710*/  FFMA.FTZ R0, R189, R122, R123 ;  /* 0x0000007abd007223 */ /* 0x000fe2000001007b */
[----:B------:R-:W-:Y:S01]  /*7720*/  ISETP.GE.U32.AND.EX P3, PT, R149, 0x1000000, PT, P3 ;  /* 0x010000009500780c */ /* 0x000fe20003f66130 */
[----:B------:R-:W-:Y:S01]  /*7730*/  FADD.FTZ R75, R150, -R75 ;  /* 0x8000004b964b7221 */ /* 0x000fe20000010000 */
[C---:B------:R-:W-:Y:S01]  /*7740*/  FFMA.FTZ R110, R182.reuse, R159, R98 ;  /* 0x0000009fb66e7223 */ /* 0x040fe20000010062 */
[----:B------:R-:W-:Y:S01]  /*7750*/  FFMA.FTZ R72, R182, R145, R92 ;  /* 0x00000091b6487223 */ /* 0x000fe2000001005c */
[----:B------:R-:W-:Y:S01]  /*7760*/  FADD.FTZ R109, R156, -R109 ;  /* 0x8000006d9c6d7221 */ /* 0x000fe20000010000 */
[----:B------:R-:W-:Y:S01]  /*7770*/  FADD.FTZ R144, R144, -R73 ;  /* 0x8000004990907221 */ /* 0x000fe20000010000 */
        /* <DEDUP_REMOVED lines=33> */
.L_x_3284:
[-CC-:B0-----:R-:W-:Y:S01]  /*7990*/  FFMA.FTZ R114, R191, R122.reuse, R123.reuse ;  /* 0x0000007abf727223 */ /* 0x181fe2000001007b */
[-CC-:B------:R-:W-:Y:S01]  /*79a0*/  FFMA.FTZ R190, R190, R122.reuse, R123.reuse ;  /* 0x0000007abebe7223 */ /* 0x180fe2000001007b */
[-CC-:B------:R-:W-:Y:S01]  /*79b0*/  FFMA.FTZ R115, R186, R122.reuse, R123.reuse ;  /* 0x0000007aba737223 */ /* 0x180fe2000001007b */
[-CC-:B------:R-:W-:Y:S01]  /*79c0*/  FFMA.FTZ R117, R188, R122.reuse, R123.reuse ;  /* 0x0000007abc757223 */ /* 0x180fe2000001007b */
        /* <DEDUP_REMOVED lines=50> */
.L_x_3283:
        /* <DEDUP_REMOVED lines=8> */
[----:B------:R-:W-:Y:S01]  /*7d70*/  FADD.FTZ R145, R145, -R158 ;  /* 0x8000009e91917221 */ /* 0x000fe20000010000 */
[C---:B------:R-:W-:Y:S01]  /*7d80*/  FMUL.FTZ R110, R182.reuse, R159 ;  /* 0x0000009fb66e7220 */ /* 0x040fe20000410000 */
[----:B------:R-:W-:Y:S01]  /*7d90*/  FMUL.FTZ R111, R182, R111 ;  /* 0x0000006fb66f7220 */ /* 0x000fe20000410000 */
[----:B------:R-:W-:Y:S01]  /*7da0*/  ISETP.GE.U32.AND P3, PT, R148, RZ, PT ;  /* 0x000000ff9400720c */ /* 0x000fe20003f66070 */
[-CC-:B------:R-:W-:Y:S01]  /*7db0*/  FFMA.FTZ R109, R188, R122.reuse, R123.reuse ;  /* 0x0000007abc6d7223 */ /* 0x180fe2000001007b */
[----:B------:R-:W-:Y:S01]  /*7dc0*/  FADD.FTZ R151, R151, -R0 ;  /* 0x8000000097977221 */ /* 0x000fe20000010000 */
[----:B------:R-:W-:Y:S01]  /*7dd0*/  FMUL.FTZ R74, R110, UR6 ;  /* 0x000000066e4a7c20 */ /* 0x000fe20008410000 */
[-C--:B------:R-:W-:Y:S01]  /*7de0*/  FFMA.FTZ R0, R189, R122.reuse, R123 ;  /* 0x0000007abd007223 */ /* 0x080fe2000001007b */
[----:B------:R-:W-:Y:S01]  /*7df0*/  LOP3.LUT P5, RZ, R149, 0xff0000, RZ, 0xc0, !PT ;  /* 0x00ff000095ff7812 */ /* 0x000fe200078ac0ff */
[----:B------:R-:W-:Y:S01]  /*7e00*/  FMUL.FTZ R108, R111, UR6 ;  /* 0x000000066f6c7c20 */ /* 0x000fe20008410000 */
[----:B------:R-:W-:Y:S01]  /*7e10*/  FADD.FTZ R75, R150, -R75 ;  /* 0x8000004b964b7221 */ /* 0x000fe20000010000 */
[----:B------:R-:W-:Y:S01]  /*7e20*/  FMUL.FTZ R72, R182, R145 ;  /* 0x00000091b6487220 */ /* 0x000fe20000410000 */
[----:B------:R-:W-:Y:S01]  /*7e30*/  ISETP.GE.U32.AND.EX P3, PT, R149, 0x1000000, PT, P3 ;  /* 0x010000009500780c */ /* 0x000fe20003f66130 */
[----:B------:R-:W-:Y:S01]  /*7e40*/  FADD.FTZ R109, R156, -R109 ;  /* 0x8000006d9c6d7221 */ /* 0x000fe20000010000 */
[----:B------:R-:W-:Y:S01]  /*7e50*/  FFMA.FTZ R73, R184, R122, R123 ;  /* 0x0000007ab8497223 */ /* 0x000fe2000001007b */
[----:B------:R-:W-:Y:S01]  /*7e60*/  FADD.FTZ R157, R157, -R0 ;  /* 0x800000009d9d7221 */ /* 0x000fe20000010000 */
[----:B------:R-:W-:Y:S01]  /*7e70*/  FSEL R120, R74, RZ, P5 ;  /* 0x000000ff4a787208 */ /* 0x000fe20002800000 */
[----:B------:R-:W-:Y:S01]  /*7e80*/  FMUL.FTZ R0, R72, UR6 ;  /* 0x0000000648007c20 */ /* 0x000fe20008410000 */
[----:B------:R-:W-:Y:S01]  /*7e90*/  FSEL R121, R108, RZ, P3 ;  /* 0x000000ff6c797208 */ /* 0x000fe20001800000 */
[----:B------:R-:W-:Y:S01]  /*7ea0*/  FMUL.FTZ R74, R182, R75 ;  /* 0x0000004bb64a7220 */ /* 0x000fe20000410000 */
[----:B------:R-:W-:Y:S01]  /*7eb0*/  LOP3.LUT P6, RZ, R148, 0xff, RZ, 0xc0, !PT ;  /* 0x000000ff94ff7812 */ /* 0x000fe200078cc0ff */
[----:B------:R-:W-:Y:S01]  /*7ec0*/  FMUL.FTZ R108, R182, R109 ;  /* 0x0000006db66c7220 */ /* 0x000fe20000410000 */
        /* <DEDUP_REMOVED lines=25> */
.L_x_3285:
[-CC-:B------:R-:W-:Y:S01]  /*8060*/  FFMA.FTZ R0, R187, R122.reuse, R123.reuse ;  /* 0x0000007abb007223 */ /* 0x180fe2000001007b */
[-CC-:B0-----:R-:W-:Y:S01]  /*8070*/  FFMA.FTZ R112, R191, R122.reuse, R123.reuse ;  /* 0x0000007abf707223 */ /* 0x181fe2000001007b */
[-CC-:B------:R-:W-:Y:S01]  /*8080*/  FFMA.FTZ R190, R190, R122.reuse, R123.reuse ;  /* 0x0000007abebe7223 */ /* 0x180fe2000001007b */
[-CC-:B------:R-:W-:Y:S01]  /*8090*/  FFMA.FTZ R115, R186, R122.reuse, R123.reuse ;  /* 0x0000007aba737223 */ /* 0x180fe2000001007b */
[----:B------:R-:W-:Y:S01]  /*80a0*/  FADD.FTZ R151, R151, -R0 ;  /* 0x8000000097977221 */ /* 0x000fe20000010000 */
[----:B------:R-:W-:Y:S01]  /*80b0*/  FADD.FTZ R185, R185, -R112 ;  /* 0x80000070b9b97221 */ /* 0x000fe20000010000 */
[----:B------:R-:W-:Y:S01]  /*80c0*/  FADD.FTZ R159, R159, -R190 ;  /* 0x800000be9f9f7221 */ /* 0x000fe20000010000 */
[-CC-:B------:R-:W-:Y:S01]  /*80d0*/  FFMA.FTZ R117, R188, R122.reuse, R123.reuse ;  /* 0x0000007abc757223 */ /* 0x180fe2000001007b */
[-C--:B------:R-:W-:Y:S01]  /*80e0*/  FFMA.FTZ R0, R189, R122.reuse, R123 ;  /* 0x0000007abd007223 */ /* 0x080fe2000001007b */
        /* <DEDUP_REMOVED lines=44> */
.L_x_3281:
        /* <DEDUP_REMOVED lines=37> */
[-CC-:B------:R-:W-:Y:S01]  /*8600*/  FFMA.FTZ R0, R139, R122.reuse, R123.reuse ;  /* 0x0000007a8b007223 */ /* 0x180fe2000001007b */
        /* <DEDUP_REMOVED lines=49> */
.L_x_3288:
        /* <DEDUP_REMOVED lines=18> */
[-CC-:B------:R-:W-:Y:S01]  /*8a40*/  FFMA.FTZ R68, R141, R122.reuse, R123.reuse ;  /* 0x0000007a8d447223 */ /* 0x180fe2000001007b */
[----:B------:R-:W-:Y:S01]  /*8a50*/  LOP3.LUT P5, RZ, R147, 0xff, RZ, 0xc0, !PT ;  /* 0x000000ff93ff7812 */ /* 0x000fe200078ac0ff */
[----:B------:R-:W-:Y:S01]  /*8a60*/  FMUL.FTZ R135, R135, UR6 ;  /* 0x0000000687877c20 */ /* 0x000fe20008410000 */
[----:B------:R-:W-:Y:S01]  /*8a70*/  LOP3.LUT P3, RZ, R147, 0xff0000, RZ, 0xc0, !PT ;  /* 0x00ff000093ff7812 */ /* 0x000fe2000786c0ff */
[----:B------:R-:W-:Y:S01]  /*8a80*/  FMUL.FTZ R69, R69, UR6 ;  /* 0x0000000645457c20 */ /* 0x000fe20008410000 */
[----:B------:R-:W-:Y:S01]  /*8a90*/  ISETP.GE.U32.AND P1, PT, R174, RZ, PT ;  /* 0x000000ffae00720c */ /* 0x000fe20003f26070 */
[----:B------:R-:W-:Y:S01]  /*8aa0*/  FADD.FTZ R0, R131, -R0 ;  /* 0x8000000083007221 */ /* 0x000fe20000010000 */
[----:B------:R-:W-:Y:S01]  /*8ab0*/  FSEL R114, R71, RZ, P5 ;  /* 0x000000ff47727208 */ /* 0x000fe20002800000 */
[-CC-:B------:R-:W-:Y:S01]  /*8ac0*/  FFMA.FTZ R136, R136, R122.reuse, R123.reuse ;  /* 0x0000007a88887223 */ /* 0x180fe2000001007b */
        /* <DEDUP_REMOVED lines=48> */
.L_x_3287:
        /* <DEDUP_REMOVED lines=28> */
[-CC-:B------:R-:W-:Y:S01]  /*8f90*/  FFMA.FTZ R136, R136, R122.reuse, R123.reuse ;  /* 0x0000007a88887223 */ /* 0x180fe2000001007b */
        /* <DEDUP_REMOVED lines=47> */
.L_x_3290:
[-CC-:B0-----:R-:W-:Y:S01]  /*9290*/  FFMA.FTZ R70, R143, R122.reuse, R123.reuse ;  /* 0x0000007a8f467223 */ /* 0x181fe2000001007b */
[-CC-:B------:R-:W-:Y:S01]  /*92a0*/  FFMA.FTZ R71, R140, R122.reuse, R123.reuse ;  /* 0x0000007a8c477223 */ /* 0x180fe2000001007b */
[----:B------:R-:W-:Y:S01]  /*92b0*/  ISETP.GE.U32.AND P1, PT, R146, RZ, PT ;  /* 0x000000ff9200720c */ /* 0x000fe20003f26070 */
[-C--:B------:R-:W-:Y:S01]  /*92c0*/  FFMA.FTZ R69, R138, R122.reuse, R123 ;  /* 0x0000007a8a457223 */ /* 0x080fe2000001007b */
[----:B------:R-:W-:Y:S01]  /*92d0*/  FADD.FTZ R137, R137, -R70 ;  /* 0x8000004689897221 */ /* 0x000fe20000010000 */
[----:B------:R-:W-:Y:S01]  /*92e0*/  FADD.FTZ R71, R132, -R71 ;  /* 0x8000004784477221 */ /* 0x000fe20000010000 */
[-CC-:B------:R-:W-:Y:S01]  /*92f0*/  FFMA.FTZ R142, R142, R122.reuse, R123.reuse ;  /* 0x0000007a8e8e7223 */ /* 0x180fe2000001007b */
[-C--:B------:R-:W-:Y:S01]  /*9300*/  FFMA.FTZ R68, R141, R122.reuse, R123 ;  /* 0x0000007a8d447223 */ /* 0x080fe2000001007b */
        /* <DEDUP_REMOVED lines=16> */
[-CC-:B------:R-:W-:Y:S01]  /*9410*/  FFMA.FTZ R136, R136, R122.reuse, R123.reuse ;  /* 0x0000007a88887223 */ /* 0x180fe2000001007b */
        /* <DEDUP_REMOVED lines=50> */
.L_x_3286:
        /* <DEDUP_REMOVED lines=56> */
.L_x_3292:
        /* <DEDUP_REMOVED lines=54> */
.L_x_3291:
        /* <DEDUP_REMOVED lines=55> */
.L_x_3293:
        /* <DEDUP_REMOVED lines=53> */
.L_x_3289:
        /* <DEDUP_REMOVED lines=75> */
.L_x_3259:
        /* <DEDUP_REMOVED lines=25> */
.L_x_3295:
        /* <DEDUP_REMOVED lines=14> */
.L_x_4891:


//--------------------- .text._ZN10layer_norm31ln_parallel_residual_bwd_kernelINS_13Kernel_traitsI6__halfffffjLj8192ELj1ELj1ELj8ELj16ENS_18Kernel_traits_baseILj8192ES2_ffffjLj256EEEEELb0ELb0ELb0EEEvNS_9BwdParamsE --------------------------
	.section	.text._ZN10layer_norm31ln_parallel_residual_bwd_kernelINS_13Kernel_traitsI6__halfffffjLj8192ELj1ELj1ELj8ELj16ENS_18Kernel_traits_baseILj8192ES2_ffffjLj256EEEEELb0ELb0ELb0EEEvNS_9BwdParamsE,"ax",@progbits
	.align	128
        .global         _ZN10layer_norm31ln_parallel_residual_bwd_kernelINS_13Kernel_traitsI6__halfffffjLj8192ELj1ELj1ELj8ELj16ENS_18Kernel_traits_baseILj8192ES2_ffffjLj256EEEEELb0ELb0ELb0EEEvNS_9BwdParamsE
        .type           _ZN10layer_norm31ln_parallel_residual_bwd_kernelINS_13Kernel_traitsI6__halfffffjLj8192ELj1ELj1ELj8ELj16ENS_18Kernel_traits_baseILj8192ES2_ffffjLj256EEEEELb0ELb0ELb0EEEvNS_9BwdParamsE,@function
        .size           _ZN10layer_norm31ln_parallel_residual_bwd_kernelINS_13Kernel_traitsI6__halfffffjLj8192ELj1ELj1ELj8ELj16ENS_18Kernel_traits_baseILj8192ES2_ffffjLj256EEEEELb0ELb0ELb0EEEvNS_9BwdParamsE,(.L_x_4892 - _ZN10layer_norm31ln_parallel_residual_bwd_kernelINS_13Kernel_traitsI6__halfffffjLj8192ELj1ELj1ELj8ELj16ENS_18Kernel_traits_baseILj8192ES2_ffffjLj256EEEEELb0ELb0ELb0EEEvNS_9BwdParamsE)
        .other          _ZN10layer_norm31ln_parallel_residual_bwd_kernelINS_13Kernel_traitsI6__halfffffjLj8192ELj1ELj1ELj8ELj16ENS_18Kernel_traits_baseILj8192ES2_ffffjLj256EEEEELb0ELb0ELb0EEEvNS_9BwdParamsE,@"STO_CUDA_ENTRY STV_DEFAULT"
_ZN10layer_norm31ln_parallel_residual_bwd_kernelINS_13Kernel_traitsI6__halfffffjLj8192ELj1ELj1ELj8ELj16ENS_18Kernel_traits_baseILj8192ES2_ffffjLj256EEEEELb0ELb0ELb0EEEvNS_9BwdParamsE:
.text._ZN10layer_norm31ln_parallel_residual_bwd_kernelINS_13Kernel_traitsI6__halfffffjLj8192ELj1ELj1ELj8ELj16ENS_18Kernel_traits_baseILj8192ES2_ffffjLj256EEEEELb0ELb0ELb0EEEvNS_9BwdParamsE:
[----:B------:R-:W0:Y:S01]  /*0000*/  LDC R1, c[0x0][0x37c] ;  /* 0x0000df00ff017b82 */ /* 0x000e220000000800 */
[----:B------:R-:W1:Y:S01]  /*0010*/  S2R R192, SR_TID.X ;  /* 0x0000000000c07919 */ /* 0x000e620000002100 */
[----:B------:R-:W2:Y:S06]  /*0020*/  LDCU UR6, c[0x0][0x388] ;  /* 0x00007100ff0677ac */ /* 0x000eac0008000800 */
[----:B------:R-:W3:Y:S01]  /*0030*/  LDC.64 R32, c[0x0][0x3d0] ;  /* 0x0000f400ff207b82 */ /* 0x000ee20000000a00 */
[----:B------:R-:W-:Y:S01]  /*0040*/  LOP3.LUT R2, R2, 0xfffffffb, RZ, 0xc0, !PT ;  /* 0xfffffffb02027812 */ /* 0x000fe200078ec0ff */
[----:B------:R-:W4:Y:S01]  /*0050*/  LDCU.64 UR14, c[0x0][0x358] ;  /* 0x00006b00ff0e77ac */ /* 0x000f220008000a00 */
[----:B0-----:R-:W-:-:S05]  /*0060*/  IADD3 R1, PT, PT, R1, -0x80, RZ ;  /* 0xffffff8001017810 */ /* 0x001fca0007ffe0ff */
[----:B------:R-:W0:Y:S08]  /*0070*/  LDC.64 R36, c[0x0][0x3d8] ;  /* 0x0000f600ff247b82 */ /* 0x000e300000000a00 */
[----:B------:R-:W4:Y:S01]  /*0080*/  LDC.64 R40, c[0x0][0x3d0] ;  /* 0x0000f400ff287b82 */ /* 0x000f220000000a00 */
[----:B--2---:R-:W-:-:S04]  /*0090*/  USHF.R.S32.HI UR4, URZ, 0x1f, UR6 ;  /* 0x0000001fff047899 */ /* 0x004fc80008011406 */
[----:B------:R-:W-:-:S03]  /*00a0*/  ULEA.HI UR4, UR4, UR6, URZ, 0x2 ;  /* 0x0000000604047291 */ /* 0x000fc6000f8f10ff */
[----:B------:R-:W2:Y:S03]  /*00b0*/  LDC.64 R42, c[0x0][0x3d8] ;  /* 0x0000f600ff2a7b82 */ /* 0x000ea60000000a00 */
[----:B------:R-:W-:Y:S02]  /*00c0*/  MOV R3, UR4 ;  /* 0x0000000400037c02 */ /* 0x000fe40008000f00 */
[----:B-1----:R-:W-:-:S03]  /*00d0*/  LOP3.LUT R250, R192, 0xff, RZ, 0x3c, !PT ;  /* 0x000000ffc0fa7812 */ /* 0x002fc600078e3cff */
[----:B------:R-:W1:Y:S01]  /*00e0*/  LDC.64 R44, c[0x0][0x3d0] ;  /* 0x0000f400ff2c7b82 */ /* 0x000e620000000a00 */
[----:B------:R-:W1:Y:S01]  /*00f0*/  LDCU UR4, c[0x0][0x384] ;  /* 0x00007080ff0477ac */ /* 0x000e620008000800 */
[----:B------:R-:W-:Y:S02]  /*0100*/  LEA.HI.SX32 R250, R3, R250, 0x1e ;  /* 0x000000fa03fa7211 */ /* 0x000fe400078ff2ff */
[----:B------:R-:W-:Y:S02]  /*0110*/  MOV R3, R192 ;  /* 0x000000c000037202 */ /* 0x000fe40000000f00 */
[C---:B------:R-:W-:Y:S02]  /*0120*/  ISETP.GE.U32.AND P2, PT, R250.reuse, 0x100, PT ;  /* 0x00000100fa00780c */ /* 0x040fe40003f46070 */
[----:B------:R-:W1:Y:S01]  /*0130*/  LDC.64 R46, c[0x0][0x3d8] ;  /* 0x0000f600ff2e7b82 */ /* 0x000e620000000a00 */
[C---:B------:R-:W-:Y:S02]  /*0140*/  ISETP.GE.U32.AND P3, PT, R250.reuse, 0x200, PT ;  /* 0x00000200fa00780c */ /* 0x040fe40003f66070 */
[----:B------:R-:W-:-:S02]  /*0150*/  ISETP.GE.U32.AND P4, PT, R250, 0x300, PT ;  /* 0x00000300fa00780c */ /* 0x000fc40003f86070 */
[----:B------:R-:W-:-:S03]  /*0160*/  ISETP.GE.U32.AND P0, PT, R250, 0x400, PT ;  /* 0x00000400fa00780c */ /* 0x000fc60003f06070 */
[----:B------:R-:W1:Y:S03]  /*0170*/  LDC.64 R48, c[0x0][0x3d0] ;  /* 0x0000f400ff307b82 */ /* 0x000e660000000a00 */
[----:B---3--:R-:W-:-:S05]  /*0180*/  @P2 IMAD.WIDE.U32 R32, R3, 0x8, R32 ;  /* 0x0000000803202825 */ /* 0x008fca00078e0020 */
[----:B------:R-:W3:Y:S01]  /*0190*/  LDC.64 R50, c[0x0][0x3d8] ;  /* 0x0000f600ff327b82 */ /* 0x000ee20000000a00 */
[C---:B0-----:R-:W-:Y:S01]  /*01a0*/  @P2 IMAD.WIDE.U32 R36, R3.reuse, 0x8, R36 ;  /* 0x0000000803242825 */ /* 0x041fe200078e0024 */
[----:B------:R-:W-:Y:S01]  /*01b0*/  @P2 LOP3.LUT R3, R3, 0x100, RZ, 0xfc, !PT ;  /* 0x0000010003032812 */ /* 0x000fe200078efcff */
[----:B----4-:R0:W5:Y:S05]  /*01c0*/  @P2 LDG.E.64 R34, desc[UR14][R32.64] ;  /* 0x0000000e20222981 */ /* 0x01016a000c1e1b00 */
[----:B------:R-:W4:Y:S01]  /*01d0*/  LDC.64 R52, c[0x0][0x3d0] ;  /* 0x0000f400ff347b82 */ /* 0x000f220000000a00 */
[----:B------:R-:W-:-:S07]  /*01e0*/  @P3 IMAD.WIDE.U32 R40, R3, 0x8, R40 ;  /* 0x0000000803283825 */ /* 0x000fce00078e0028 */
[----:B------:R-:W4:Y:S01]  /*01f0*/  LDC.64 R54, c[0x0][0x3d8] ;  /* 0x0000f600ff367b82 */ /* 0x000f220000000a00 */
[C---:B--2---:R-:W-:Y:S01]  /*0200*/  @P3 IMAD.WIDE.U32 R42, R3.reuse, 0x8, R42 ;  /* 0x00000008032a3825 */ /* 0x044fe200078e002a */
[----:B------:R-:W-:Y:S01]  /*0210*/  @P3 IADD3 R3, PT, PT, R3, 0x100, RZ ;  /* 0x0000010003033810 */ /* 0x000fe20007ffe0ff */
[----:B------:R2:W5:Y:S05]  /*0220*/  @P2 LDG.E.64 R38, desc[UR14][R36.64] ;  /* 0x0000000e24262981 */ /* 0x00056a000c1e1b00 */
[----:B------:R-:W2:Y:S01]  /*0230*/  LDC.64 R56, c[0x0][0x3d0] ;  /* 0x0000f400ff387b82 */ /* 0x000ea20000000a00 */
[----:B------:R-:W-:Y:S01]  /*0240*/  ISETP.GE.U32.AND P1, PT, R250, 0x500, PT ;  /* 0x00000500fa00780c */ /* 0x000fe20003f26070 */
[C---:B-1----:R-:W-:Y:S01]  /*0250*/  @P4 IMAD.WIDE.U32 R44, R3.reuse, 0x8, R44 ;  /* 0x00000008032c4825 */ /* 0x042fe200078e002c */
[----:B------:R-:W-:Y:S01]  /*0260*/  @P2 LOP3.LUT R2, R2, 0x4, RZ, 0xfc, !PT ;  /* 0x0000000402022812 */ /* 0x000fe200078efcff */
[----:B------:R-:W5:Y:S04]  /*0270*/  @P3 LDG.E.64 R8, desc[UR14][R40.64] ;  /* 0x0000000e28083981 */ /* 0x000f68000c1e1b00 */
[----:B------:R-:W1:Y:S01]  /*0280*/  LDC.64 R58, c[0x0][0x3d8] ;  /* 0x0000f600ff3a7b82 */ /* 0x000e620000000a00 */
[C---:B------:R-:W-:Y:S01]  /*0290*/  @P4 IMAD.WIDE.U32 R46, R3.reuse, 0x8, R46 ;  /* 0x00000008032e4825 */ /* 0x040fe200078e002e */
[----:B------:R-:W-:Y:S01]  /*02a0*/  @P4 IADD3 R3, PT, PT, R3, 0x100, RZ ;  /* 0x0000010003034810 */ /* 0x000fe20007ffe0ff */
[----:B------:R-:W5:Y:S01]  /*02b0*/  @P3 LDG.E.64 R16, desc[UR14][R42.64] ;  /* 0x0000000e2a103981 */ /* 0x000f62000c1e1b00 */
[----:B------:R-:W-:-:S04]  /*02c0*/  LOP3.LUT R2, R2, 0xfffffffd, RZ, 0xc0, !PT ;  /* 0xfffffffd02027812 */ /* 0x000fc800078ec0ff */
[----:B------:R-:W1:Y:S01]  /*02d0*/  LDC.64 R60, c[0x0][0x3d0] ;  /* 0x0000f400ff3c7b82 */ /* 0x000e620000000a00 */
[----:B------:R-:W-:Y:S01]  /*02e0*/  ISETP.GE.U32.AND P2, PT, R250, 0x600, PT ;  /* 0x00000600fa00780c */ /* 0x000fe20003f46070 */
[C---:B------:R-:W-:Y:S01]  /*02f0*/  @P0 IMAD.WIDE.U32 R48, R3.reuse, 0x8, R48 ;  /* 0x0000000803300825 */ /* 0x040fe200078e0030 */
[----:B------:R-:W-:Y:S01]  /*0300*/  @P3 LOP3.LUT R2, R2, 0x2, RZ, 0xfc, !PT ;  /* 0x0000000202023812 */ /* 0x000fe200078efcff */
[----:B------:R-:W5:Y:S04]  /*0310*/  @P4 LDG.E.64 R20, desc[UR14][R44.64] ;  /* 0x0000000e2c144981 */ /* 0x000f68000c1e1b00 */
[----:B------:R-:W1:Y:S01]  /*0320*/  LDC.64 R62, c[0x0][0x3d8] ;  /* 0x0000f600ff3e7b82 */ /* 0x000e620000000a00 */
[C---:B---3--:R-:W-:Y:S01]  /*0330*/  @P0 IMAD.WIDE.U32 R50, R3.reuse, 0x8, R50 ;  /* 0x0000000803320825 */ /* 0x048fe200078e0032 */
[----:B------:R-:W-:Y:S01]  /*0340*/  @P0 IADD3 R3, PT, PT, R3, 0x100, RZ ;  /* 0x0000010003030810 */ /* 0x000fe20007ffe0ff */
[----:B------:R-:W5:Y:S05]  /*0350*/  @P4 LDG.E.64 R26, desc[UR14][R46.64] ;  /* 0x0000000e2e1a4981 */ /* 0x000f6a000c1e1b00 */
[----:B0-----:R-:W0:Y:S01]  /*0360*/  LDC.64 R32, c[0x0][0x3d0] ;  /* 0x0000f400ff207b82 */ /* 0x001e220000000a00 */
[----:B------:R-:W-:Y:S01]  /*0370*/  ISETP.GE.U32.AND P3, PT, R250, 0x700, PT ;  /* 0x00000700fa00780c */ /* 0x000fe20003f66070 */
[C---:B----4-:R-:W-:Y:S01]  /*0380*/  @P1 IMAD.WIDE.U32 R52, R3.reuse, 0x8, R52 ;  /* 0x0000000803341825 */ /* 0x050fe200078e0034 */
[----:B------:R-:W-:Y:S01]  /*0390*/  LOP3.LUT R2, R2, 0xfffffffe, RZ, 0xc0, !PT ;  /* 0xfffffffe02027812 */ /* 0x000fe200078ec0ff */
[----:B------:R-:W5:Y:S04]  /*03a0*/  @P0 LDG.E.64 R4, desc[UR14][R48.64] ;  /* 0x0000000e30040981 */ /* 0x000f68000c1e1b00 */
[----:B--2---:R-:W2:Y:S01]  /*03b0*/  LDC.64 R36, c[0x0][0x3d8] ;  /* 0x0000f600ff247b82 */ /* 0x004ea20000000a00 */
[C---:B------:R-:W-:Y:S01]  /*03c0*/  @P1 IMAD.WIDE.U32 R54, R3.reuse, 0x8, R54 ;  /* 0x0000000803361825 */ /* 0x040fe200078e0036 */
[----:B------:R-:W-:Y:S01]  /*03d0*/  @P1 IADD3 R3, PT, PT, R3, 0x100, RZ ;  /* 0x0000010003031810 */ /* 0x000fe20007ffe0ff */
[----:B------:R-:W5:Y:S01]  /*03e0*/  @P0 LDG.E.64 R14, desc[UR14][R50.64] ;  /* 0x0000000e320e0981 */ /* 0x000f62000c1e1b00 */
[----:B------:R-:W-:-:S02]  /*03f0*/  @P4 LOP3.LUT R2, R2, 0x1, RZ, 0xfc, !PT ;  /* 0x0000000102024812 */ /* 0x000fc400078efcff */
[----:B------:R-:W-:Y:S01]  /*0400*/  ISETP.GE.U32.AND P4, PT, R250, 0x800, PT ;  /* 0x00000800fa00780c */ /* 0x000fe20003f86070 */
[C---:B------:R-:W-:Y:S01]  /*0410*/  @P2 IMAD.WIDE.U32 R56, R3.reuse, 0x8, R56 ;  /* 0x0000000803382825 */ /* 0x040fe200078e0038 */
[----:B------:R-:W3:Y:S01]  /*0420*/  S2UR UR9, SR_CTAID.X ;  /* 0x00000000000979c3 */ /* 0x000ee20000002500 */
[----:B------:R-:W5:Y:S02]  /*0430*/  @P1 LDG.E.64 R22, desc[UR14][R52.64] ;  /* 0x0000000e34161981 */ /* 0x000f64000c1e1b00 */
[C---:B-1----:R-:W-:Y:S01]  /*0440*/  @P2 IMAD.WIDE.U32 R58, R3.reuse, 0x8, R58 ;  /* 0x00000008033a2825 */ /* 0x042fe200078e003a */
[----:B------:R-:W-:Y:S01]  /*0450*/  @P2 IADD3 R3, PT, PT, R3, 0x100, RZ ;  /* 0x0000010003032810 */ /* 0x000fe20007ffe0ff */
[----:B------:R-:W5:Y:S04]  /*0460*/  @P1 LDG.E.64 R30, desc[UR14][R54.64] ;  /* 0x0000000e361e1981 */ /* 0x000f68000c1e1b00 */
[C---:B------:R-:W-:Y:S01]  /*0470*/  @P3 IMAD.WIDE.U32 R60, R3.reuse, 0x8, R60 ;  /* 0x00000008033c3825 */ /* 0x040fe200078e003c */
[----:B------:R-:W-:Y:S01]  /*0480*/  LOP3.LUT R2, R2, 0xfffffff7, RZ, 0xc0, !PT ;  /* 0xfffffff702027812 */ /* 0x000fe200078ec0ff */
[----:B------:R-:W5:Y:S02]  /*0490*/  @P2 LDG.E.64 R12, desc[UR14][R56.64] ;  /* 0x0000000e380c2981 */ /* 0x000f64000c1e1b00 */
[C---:B------:R-:W-:Y:S01]  /*04a0*/  @P3 IMAD.WIDE.U32 R62, R3.reuse, 0x8, R62 ;  /* 0x00000008033e3825 */ /* 0x040fe200078e003e */
[----:B------:R-:W-:Y:S01]  /*04b0*/  @P3 IADD3 R3, PT, PT, R3, 0x100, RZ ;  /* 0x0000010003033810 */ /* 0x000fe20007ffe0ff */
[----:B------:R-:W5:Y:S04]  /*04c0*/  @P2 LDG.E.64 R24, desc[UR14][R58.64] ;  /* 0x0000000e3a182981 */ /* 0x000f68000c1e1b00 */
[C---:B0-----:R-:W-:Y:S01]  /*04d0*/  @P4 IMAD.WIDE.U32 R32, R3.reuse, 0x8, R32 ;  /* 0x0000000803204825 */ /* 0x041fe200078e0020 */
[----:B------:R0:W5:Y:S03]  /*04e0*/  @P3 LDG.E.64 R6, desc[UR14][R60.64] ;  /* 0x0000000e3c063981 */ /* 0x000166000c1e1b00 */
[----:B--2---:R-:W-:Y:S01]  /*04f0*/  @P4 IMAD.WIDE.U32 R36, R3, 0x8, R36 ;  /* 0x0000000803244825 */ /* 0x004fe200078e0024 */
[----:B------:R-:W5:Y:S04]  /*0500*/  @P4 LDG.E.64 R10, desc[UR14][R32.64] ;  /* 0x0000000e200a4981 */ /* 0x000f68000c1e1b00 */
[----:B------:R-:W5:Y:S01]  /*0510*/  @P4 LDG.E.64 R28, desc[UR14][R36.64] ;  /* 0x0000000e241c4981 */ /* 0x000f62000c1e1b00 */
[----:B---3--:R-:W-:Y:S01]  /*0520*/  UISETP.GE.AND UP0, UPT, UR9, UR4, UPT ;  /* 0x000000040900728c */ /* 0x008fe2000bf06270 */
[----:B------:R-:W-:-:S02]  /*0530*/  @P4 LOP3.LUT R2, R2, 0x8, RZ, 0xfc, !PT ;  /* 0x0000000802024812 */ /* 0x000fc400078efcff */
[----:B------:R-:W-:Y:S01]  /*0540*/  CS2R R172, SRZ ;  /* 0x0000000000ac7805 */ /* 0x000fe2000001ff00 */
[----:B------:R1:W5:Y:S01]  /*0550*/  @P3 LDG.E.64 R18, desc[UR14][R62.64] ;  /* 0x0000000e3e123981 */ /* 0x000362000c1e1b00 */
        /* <DEDUP_REMOVED lines=55> */
[----:B0-----:R-:W-:Y:S02]  /*08d0*/  CS2R R60, SRZ ;  /* 0x00000000003c7805 */ /* 0x001fe4000001ff00 */
[----:B-1----:R-:W-:Y:S02]  /*08e0*/  CS2R R62, SRZ ;  /* 0x00000000003e7805 */ /* 0x002fe4000001ff00 */
[----:B------:R-:W-:Y:S02]  /*08f0*/  CS2R R56, SRZ ;  /* 0x0000000000387805 */ /* 0x000fe4000001ff00 */
[----:B------:R-:W-:-:S02]  /*0900*/  CS2R R58, SRZ ;  /* 0x00000000003a7805 */ /* 0x000fc4000001ff00 */
[----:B------:R-:W-:Y:S02]  /*0910*/  CS2R R52, SRZ ;  /* 0x0000000000347805 */ /* 0x000fe4000001ff00 */
[----:B------:R-:W-:Y:S02]  /*0920*/  CS2R R54, SRZ ;  /* 0x0000000000367805 */ /* 0x000fe4000001ff00 */
[----:B------:R-:W-:Y:S02]  /*0930*/  CS2R R48, SRZ ;  /* 0x0000000000307805 */ /* 0x000fe4000001ff00 */
[----:B------:R-:W-:Y:S01]  /*0940*/  CS2R R50, SRZ ;  /* 0x0000000000327805 */ /* 0x000fe2000001ff00 */
[----:B------:R-:W-:Y:S06]  /*0950*/  BRA.U UP0, `(.L_x_3296) ;  /* 0x000000a100507547 */ /* 0x000fec000b800000 */
[----:B-----5:R-:W-:Y:S01]  /*0960*/  MOV R0, R34 ;  /* 0x0000002200007202 */ /* 0x020fe20000000f00 */
[----:B------:R-:W0:Y:S01]  /*0970*/  LDCU.U8 UR4, c[0x0][0x410] ;  /* 0x00008200ff0477ac */ /* 0x000e220008000000 */
[--C-:B------:R-:W-:Y:S02]  /*0980*/  SHF.R.U64 R32, R34, 0x10, R35.reuse ;  /* 0x0000001022207819 */ /* 0x100fe40000001223 */
[----:B------:R-:W-:Y:S02]  /*0990*/  CS2R R172, SRZ ;  /* 0x0000000000ac7805 */ /* 0x000fe4000001ff00 */
[----:B------:R-:W-:Y:S01]  /*09a0*/  MOV R36, R35 ;  /* 0x0000002300247202 */ /* 0x000fe20000000f00 */
[----:B------:R-:W-:Y:S01]  /*09b0*/  STL.S16 [R1+0x76], R0 ;  /* 0x0000760001007387 */ /* 0x000fe20000100600 */
[----:B------:R-:W-:Y:S02]  /*09c0*/  SHF.R.U32.HI R35, RZ, 0x10, R35 ;  /* 0x00000010ff237819 */ /* 0x000fe40000011623 */
[----:B------:R-:W-:-:S02]  /*09d0*/  CS2R R174, SRZ ;  /* 0x0000000000ae7805 */ /* 0x000fc4000001ff00 */
[----:B------:R-:W-:Y:S01]  /*09e0*/  MOV R3, R38 ;  /* 0x0000002600037202 */ /* 0x000fe20000000f00 */
[----:B------:R-:W-:Y:S01]  /*09f0*/  STL.S16 [R1+0x72], R32 ;  /* 0x0000722001007387 */ /* 0x000fe20000100600 */
        /* <DEDUP_REMOVED lines=115> */
[----:B------:R1:W-:Y:S01]  /*1130*/  STL.S16 [R1+0x3c], R49 ;  /* 0x00003c3101007387 */ /* 0x0003e20000100600 */
[----:B------:R-:W-:Y:S02]  /*1140*/  SHF.R.U32.HI R28, RZ, 0x10, R29 ;  /* 0x00000010ff1c7819 */ /* 0x000fe4000001161d */
[----:B------:R-:W-:-:S02]  /*1150*/  CS2R R114, SRZ ;  /* 0x0000000000727805 */ /* 0x000fc4000001ff00 */
[----:B------:R-:W-:Y:S01]  /*1160*/  PRMT R252, R64, 0x5410, R252 ;  /* 0x0000541040fc7816 */ /* 0x000fe200000000fc */
[----:B------:R-:W-:Y:S01]  /*1170*/  STL.S16 [R1+0x38], R14 ;  /* 0x0000380e01007387 */ /* 0x000fe20000100600 */
[----:B------:R-:W-:Y:S02]  /*1180*/  PRMT R251, R28, 0x5410, R251 ;  /* 0x000054101cfb7816 */ /* 0x000fe400000000fb */
[----:B------:R-:W-:Y:S02]  /*1190*/  CS2R R108, SRZ ;  /* 0x00000000006c7805 */ /* 0x000fe4000001ff00 */
[----:B------:R-:W-:Y:S01]  /*11a0*/  CS2R R110, SRZ ;  /* 0x00000000006e7805 */ /* 0x000fe2000001ff00 */
[----:B------:R-:W-:Y:S01]  /*11b0*/  STL.S16 [R1+0x36], R15 ;  /* 0x0000360f01007387 */ /* 0x000fe20000100600 */
[----:B------:R-:W-:Y:S02]  /*11c0*/  CS2R R104, SRZ ;  /* 0x0000000000687805 */ /* 0x000fe4000001ff00 */
[----:B------:R-:W-:-:S02]  /*11d0*/  CS2R R106, SRZ ;  /* 0x00000000006a7805 */ /* 0x000fc4000001ff00 */
[----:B------:R-:W-:Y:S01]  /*11e0*/  CS2R R100, SRZ ;  /* 0x0000000000647805 */ /* 0x000fe2000001ff00 */
[----:B------:R2:W-:Y:S01]  /*11f0*/  STL.S16 [R1+0x32], R51 ;  /* 0x0000323301007387 */ /* 0x0005e20000100600 */
[----:B------:R-:W-:Y:S02]  /*1200*/  CS2R R102, SRZ ;  /* 0x0000000000667805 */ /* 0x000fe4000001ff00 */
[----:B------:R-:W-:Y:S02]  /*1210*/  CS2R R96, SRZ ;  /* 0x0000000000607805 */ /* 0x000fe4000001ff00 */
[----:B------:R-:W-:Y:S01]  /*1220*/  CS2R R98, SRZ ;  /* 0x0000000000627805 */ /* 0x000fe2000001ff00 */
[----:B------:R-:W-:Y:S01]  /*1230*/  STL.S16 [R1+0x2e], R52 ;  /* 0x00002e3401007387 */ /* 0x000fe20000100600 */
[----:B------:R-:W-:Y:S02]  /*1240*/  CS2R R92, SRZ ;  /* 0x00000000005c7805 */ /* 0x000fe4000001ff00 */
[----:B------:R-:W-:-:S02]  /*1250*/  CS2R R94, SRZ ;  /* 0x00000000005e7805 */ /* 0x000fc4000001ff00 */
[----:B------:R-:W-:Y:S01]  /*1260*/  CS2R R88, SRZ ;  /* 0x0000000000587805 */ /* 0x000fe2000001ff00 */
[----:B------:R-:W-:Y:S01]  /*1270*/  STL.S16 [R1+0x2a], R54 ;  /* 0x00002a3601007387 */ /* 0x000fe20000100600 */
        /* <DEDUP_REMOVED lines=11> */
[----:B------:R3:W-:Y:S01]  /*1330*/  STL.S16 [R1+0x2c], R53 ;  /* 0x00002c3501007387 */ /* 0x0007e20000100600 */
[----:B------:R-:W-:Y:S02]  /*1340*/  CS2R R68, SRZ ;  /* 0x0000000000447805 */ /* 0x000fe4000001ff00 */
[----:B------:R-:W-:-:S02]  /*1350*/  CS2R R70, SRZ ;  /* 0x0000000000467805 */ /* 0x000fc4000001ff00 */
[----:B------:R-:W-:Y:S01]  /*1360*/  CS2R R64, SRZ ;  /* 0x0000000000407805 */ /* 0x000fe2000001ff00 */
[----:B------:R-:W-:Y:S01]  /*1370*/  STL.S16 [R1+0x28], R30 ;  /* 0x0000281e01007387 */ /* 0x000fe20000100600 */
[----:B------:R-:W-:Y:S02]  /*1380*/  CS2R R66, SRZ ;  /* 0x0000000000427805 */ /* 0x000fe4000001ff00 */
[----:B-1----:R-:W-:Y:S02]  /*1390*/  CS2R R48, SRZ ;  /* 0x0000000000307805 */ /* 0x002fe4000001ff00 */
[----:B--2---:R-:W-:Y:S01]  /*13a0*/  CS2R R50, SRZ ;  /* 0x0000000000327805 */ /* 0x004fe2000001ff00 */
[----:B------:R-:W-:Y:S01]  /*13b0*/  STL.S16 [R1+0x26], R31 ;  /* 0x0000261f01007387 */ /* 0x000fe20000100600 */
[----:B------:R-:W-:Y:S01]  /*13c0*/  UPLOP3.LUT UP1, UPT, UPT, UPT, UPT, 0x40, 0x4 ;  /* 0x000000000004789c */ /* 0x000fe20003f2e870 */
[----:B---3--:R-:W-:Y:S01]  /*13d0*/  CS2R R52, SRZ ;  /* 0x0000000000347805 */ /* 0x008fe2000001ff00 */
[----:B------:R-:W1:Y:S01]  /*13e0*/  LDCU UR6, c[0x0][0x388] ;  /* 0x00007100ff0677ac */ /* 0x000e620008000800 */
[----:B------:R2:W-:Y:S01]  /*13f0*/  STL.S16 [R1+0x22], R55 ;  /* 0x0000223701007387 */ /* 0x0005e20000100600 */
[----:B------:R-:W3:Y:S03]  /*1400*/  LDCU.U8 UR28, c[0x0][0x410] ;  /* 0x00008200ff1c77ac */ /* 0x000ee60008000000 */
[----:B------:R-:W-:Y:S01]  /*1410*/  STL.S16 [R1+0x1e], R56 ;  /* 0x00001e3801007387 */ /* 0x000fe20000100600 */
[----:B------:R-:W4:Y:S03]  /*1420*/  LDCU UR24, c[0x0][0x400] ;  /* 0x00008000ff1877ac */ /* 0x000f260008000800 */
[----:B------:R-:W-:Y:S01]  /*1430*/  STL.S16 [R1+0x1a], R58 ;  /* 0x00001a3a01007387 */ /* 0x000fe20000100600 */
[----:B--2---:R-:W-:Y:S01]  /*1440*/  CS2R R54, SRZ ;  /* 0x0000000000367805 */ /* 0x004fe2000001ff00 */
[----:B------:R-:W2:Y:S02]  /*1450*/  LDCU.64 UR12, c[0x0][0x470] ;  /* 0x00008e00ff0c77ac */ /* 0x000ea40008000a00 */
[----:B------:R-:W-:Y:S01]  /*1460*/  STL.S16 [R1+0x24], R12 ;  /* 0x0000240c01007387 */ /* 0x000fe20000100600 */
[----:B------:R-:W0:Y:S03]  /*1470*/  LDCU.64 UR22, c[0x0][0x438] ;  /* 0x00008700ff1677ac */ /* 0x000e260008000a00 */
[----:B------:R-:W-:Y:S01]  /*1480*/  STL.S16 [R1+0x20], R13 ;  /* 0x0000200d01007387 */ /* 0x000fe20000100600 */
[----:B------:R-:W1:Y:S03]  /*1490*/  LDCU.64 UR10, c[0x0][0x478] ;  /* 0x00008f00ff0a77ac */ /* 0x000e660008000a00 */
[----:B------:R3:W-:Y:S01]  /*14a0*/  STL.S16 [R1+0x1c], R57 ;  /* 0x00001c3901007387 */ /* 0x0007e20000100600 */
[----:B------:R-:W1:Y:S03]  /*14b0*/  LDCU.128 UR16, c[0x0][0x3c0] ;  /* 0x00007800ff1077ac */ /* 0x000e660008000c00 */
[----:B------:R-:W-:Y:S01]  /*14c0*/  STL.S16 [R1+0x18], R24 ;  /* 0x0000181801007387 */ /* 0x000fe20000100600 */
[----:B------:R-:W1:Y:S03]  /*14d0*/  LDCU.64 UR20, c[0x0][0x380] ;  /* 0x00007000ff1477ac */ /* 0x000e660008000a00 */
[----:B------:R-:W-:Y:S01]  /*14e0*/  STL.S16 [R1+0x16], R25 ;  /* 0x0000161901007387 */ /* 0x000fe20000100600 */
[----:B---3--:R-:W-:Y:S01]  /*14f0*/  CS2R R56, SRZ ;  /* 0x0000000000387805 */ /* 0x008fe2000001ff00 */
[----:B0-----:R-:W-:-:S02]  /*1500*/  UISETP.NE.AND UP2, UPT, UR4, URZ, UPT ;  /* 0x000000ff0400728c */ /* 0x001fc4000bf45270 */
[----:B------:R0:W-:Y:S04]  /*1510*/  STL.S16 [R1+0x12], R59 ;  /* 0x0000123b01007387 */ /* 0x0001e80000100600 */
[----:B------:R-:W-:Y:S04]  /*1520*/  STL.S16 [R1+0xe], R60 ;  /* 0x00000e3c01007387 */ /* 0x000fe80000100600 */
[----:B------:R-:W-:Y:S01]  /*1530*/  STL.S16 [R1+0xa], R62 ;  /* 0x00000a3e01007387 */ /* 0x000fe20000100600 */
[----:B0-----:R-:W-:-:S03]  /*1540*/  CS2R R58, SRZ ;  /* 0x00000000003a7805 */ /* 0x001fc6000001ff00 */
[----:B------:R-:W-:Y:S04]  /*1550*/  STL.S16 [R1+0x14], R6 ;  /* 0x0000140601007387 */ /* 0x000fe80000100600 */
[----:B------:R-:W-:Y:S04]  /*1560*/  STL.S16 [R1+0x10], R7 ;  /* 0x0000100701007387 */ /* 0x000fe80000100600 */
[----:B------:R0:W-:Y:S04]  /*1570*/  STL.S16 [R1+0xc], R61 ;  /* 0x00000c3d01007387 */ /* 0x0001e80000100600 */
[----:B------:R-:W-:Y:S04]  /*1580*/  STL.S16 [R1+0x8], R18 ;  /* 0x0000081201007387 */ /* 0x000fe80000100600 */
[----:B------:R-:W-:Y:S01]  /*1590*/  STL.S16 [R1+0x6], R19 ;  /* 0x0000061301007387 */ /* 0x000fe20000100600 */
[----:B0-----:R-:W-:-:S03]  /*15a0*/  CS2R R60, SRZ ;  /* 0x00000000003c7805 */ /* 0x001fc6000001ff00 */
[----:B------:R0:W-:Y:S04]  /*15b0*/  STL.S16 [R1+0x2], R63 ;  /* 0x0000023f01007387 */ /* 0x0001e80000100600 */
[----:B------:R3:W-:Y:S04]  /*15c0*/  STL.S16 [R1+0x4], R10 ;  /* 0x0000040a01007387 */ /* 0x0007e80000100600 */
[----:B------:R3:W-:Y:S01]  /*15d0*/  STL.S16 [R1], R11 ;  /* 0x0000000b01007387 */ /* 0x0007e20000100600 */
[----:B012-4-:R-:W-:-:S07]  /*15e0*/  CS2R R62, SRZ ;  /* 0x00000000003e7805 */ /* 0x017fce000001ff00 */
.L_x_3395:
[----:B------:R-:W-:Y:S01]  /*15f0*/  UIMAD.WIDE UR4, UR9, 0x4, UR16 ;  /* 0x00000004090478a5 */ /* 0x000fe2000f8e0210 */
[----:B------:R-:W-:-:S05]  /*1600*/  LOP3.LUT P4, RZ, R2, 0x4, RZ, 0xc0, !PT ;  /* 0x0000000402ff7812 */ /* 0x000fca000788c0ff */
[----:B012-4-:R-:W-:Y:S02]  /*1610*/  MOV R4, UR4 ;  /* 0x0000000400047c02 */ /* 0x017fe40008000f00 */
[----:B------:R-:W-:Y:S01]  /*1620*/  MOV R5, UR5 ;  /* 0x0000000500057c02 */ /* 0x000fe20008000f00 */
[----:B------:R-:W-:-:S04]  /*1630*/  UIMAD.WIDE UR4, UR9, 0x4, UR18 ;  /* 0x00000004090478a5 */ /* 0x000fc8000f8e0212 */
[----:B------:R0:W2:Y:S02]  /*1640*/  LDG.E R0, desc[UR14][R4.64] ;  /* 0x0000000e04007981 */ /* 0x0000a4000c1e1900 */
[----:B0-----:R-:W-:Y:S02]  /*1650*/  MOV R4, UR4 ;  /* 0x0000000400047c02 */ /* 0x001fe40008000f00 */
[----:B------:R-:W-:-:S05]  /*1660*/  MOV R5, UR5 ;  /* 0x0000000500057c02 */ /* 0x000fca0008000f00 */
[----:B------:R0:W4:Y:S01]  /*1670*/  LDG.E R4, desc[UR14][R4.64] ;  /* 0x0000000e04047981 */ /* 0x000122000c1e1900 */
[----:B------:R-:W-:Y:S01]  /*1680*/  UIMAD UR4, UR9, UR6, URZ ;  /* 0x00000006090472a4 */ /* 0x000fe2000f8e02ff */
[C---:B------:R-:W-:Y:S01]  /*1690*/  ISETP.GE.U32.AND P1, PT, R250.reuse, 0x300, PT ;  /* 0x00000300fa00780c */ /* 0x040fe20003f26070 */
[----:B------:R-:W-:Y:S01]  /*16a0*/  BSSY.RECONVERGENT B0, `(.L_x_3297) ;  /* 0x000005d000007945 */ /* 0x000fe20003800200 */
[----:B------:R-:W-:Y:S01]  /*16b0*/  ISETP.GE.U32.AND P5, PT, R250, 0x200, PT ;  /* 0x00000200fa00780c */ /* 0x000fe20003fa6070 */
[----:B------:R-:W-:Y:S01]  /*16c0*/  USHF.R.S32.HI UR5, URZ, 0x1f, UR4 ;  /* 0x0000001fff057899 */ /* 0x000fe20008011404 */
[----:B------:R-:W-:Y:S02]  /*16d0*/  LOP3.LUT R2, R2, 0xfffffffd, RZ, 0xc0, !PT ;  /* 0xfffffffd02027812 */ /* 0x000fe400078ec0ff */
[----:B------:R-:W-:Y:S01]  /*16e0*/  PLOP3.LUT P0, PT, PT, PT, UP2, 0x40, 0x4 ;  /* 0x000000000004781c */ /* 0x000fe20003f0e828 */
[----:B------:R-:W-:Y:S01]  /*16f0*/  ULEA.HI UR5, UR5, UR4, URZ, 0x2 ;  /* 0x0000000405057291 */ /* 0x000fe2000f8f10ff */
[----:B------:R-:W-:-:S02]  /*1700*/  LOP3.LUT R2, R2, 0xfffffffe, RZ, 0xc0, !PT ;  /* 0xfffffffe02027812 */ /* 0x000fc400078ec0ff */
[C---:B------:R-:W-:Y:S02]  /*1710*/  ISETP.GE.U32.AND P2, PT, R250.reuse, 0x600, PT ;  /* 0x00000600fa00780c */ /* 0x040fe40003f46070 */
[----:B------:R-:W-:Y:S02]  /*1720*/  ISETP.GE.U32.AND P3, PT, R250, 0x700, PT ;  /* 0x00000700fa00780c */ /* 0x000fe40003f66070 */
[----:B------:R-:W-:Y:S02]  /*1730*/  MOV R3, UR5 ;  /* 0x0000000500037c02 */ /* 0x000fe40008000f00 */
[----:B------:R-:W-:Y:S02]  /*1740*/  @P1 LOP3.LUT R2, R2, 0x1, RZ, 0xfc, !PT ;  /* 0x0000000102021812 */ /* 0x000fe400078efcff */
[----:B------:R-:W-:Y:S02]  /*1750*/  LEA.HI.SX32 R3, R3, R192, 0x1e ;  /* 0x000000c003037211 */ /* 0x000fe400078ff2ff */
[----:B------:R-:W-:-:S02]  /*1760*/  @P5 LOP3.LUT R2, R2, 0x2, RZ, 0xfc, !PT ;  /* 0x0000000202025812 */ /* 0x000fc400078efcff */
[----:B------:R-:W-:Y:S02]  /*1770*/  ISETP.GE.U32.AND P1, PT, R250, 0x500, PT ;  /* 0x00000500fa00780c */ /* 0x000fe40003f26070 */
[----:B0-----:R-:W-:Y:S02]  /*1780*/  MOV R5, RZ ;  /* 0x000000ff00057202 */ /* 0x001fe40000000f00 */
[----:B--2---:R-:W-:Y:S02]  /*1790*/  FSEL R0, R0, RZ, P0 ;  /* 0x000000ff00007208 */ /* 0x004fe40000000000 */
[----:B------:R-:W-:Y:S02]  /*17a0*/  ISETP.GE.U32.AND P0, PT, R250, 0x400, PT ;  /* 0x00000400fa00780c */ /* 0x000fe40003f06070 */
[----:B------:R-:W-:Y:S01]  /*17b0*/  R2UR UR7, R0 ;  /* 0x00000000000772ca */ /* 0x000fe200000e0000 */
[----:B------:R-:W-:Y:S01]  /*17c0*/  HFMA2 R0, -RZ, RZ, 0, 0 ;  /* 0x00000000ff007431 */ /* 0x000fe200000001ff */
[----:B----4-:R-:W-:-:S02]  /*17d0*/  R2UR UR25, R4 ;  /* 0x00000000041972ca */ /* 0x010fc400000e0000 */
[----:B------:R-:W-:Y:S01]  /*17e0*/  MOV R4, R3 ;  /* 0x0000000300047202 */ /* 0x000fe20000000f00 */
[----:B-----5:R-:W-:-:S12]  /*17f0*/  @!P4 BRA `(.L_x_3298) ;  /* 0x00000004001cc947 */ /* 0x020fd80003800000 */
[----:B------:R-:W2:Y:S01]  /*1800*/  LDL.S16 R200, [R1+0x76] ;  /* 0x0000760001c87983 */ /* 0x000ea20000100600 */
[----:B------:R-:W-:Y:S01]  /*1810*/  ISETP.NE.U32.AND P4, PT, RZ, UR22, PT ;  /* 0x00000016ff007c0c */ /* 0x000fe2000bf85070 */
[----:B------:R-:W0:Y:S02]  /*1820*/  LDC.64 R188, c[0x0][0x430] ;  /* 0x00010c00ffbc7b82 */ /* 0x000e240000000a00 */
[----:B------:R-:W4:Y:S01]  /*1830*/  LDL.S16 R233, [R1+0x74] ;  /* 0x0000740001e97983 */ /* 0x000f220000100600 */
[----:B------:R-:W-:-:S03]  /*1840*/  ISETP.NE.AND.EX P4, PT, RZ, UR23, PT, P4 ;  /* 0x00000017ff007c0c */ /* 0x000fc6000bf85340 */
[----:B------:R-:W3:Y:S02]  /*1850*/  LDL.S16 R225, [R1+0x70] ;  /* 0x0000700001e17983 */ /* 0x000ee40000100600 */
[----:B------:R-:W1:Y:S02]  /*1860*/  LDC.64 R192, c[0x0][0x428] ;  /* 0x00010a00ffc07b82 */ /* 0x000e640000000a00 */
[----:B------:R-:W3:Y:S04]  /*1870*/  LDL.S16 R209, [R1+0x72] ;  /* 0x0000720001d17983 */ /* 0x000ee80000100600 */
[----:B------:R-:W3:Y:S02]  /*1880*/  LDL.S16 R201, [R1+0x6c] ;  /* 0x00006c0001c97983 */ /* 0x000ee40000100600 */
[----:B------:R-:W1:Y:S08]  /*1890*/  @P4 LDC.64 R4, c[0x0][0x438] ;  /* 0x00010e00ff044b82 */ /* 0x000e700000000a00 */
[----:B------:R-:W1:Y:S01]  /*18a0*/  LDC.64 R196, c[0x0][0x3a8] ;  /* 0x0000ea00ffc47b82 */ /* 0x000e620000000a00 */
[----:B0-----:R-:W-:-:S06]  /*18b0*/  IMAD.WIDE.U32 R188, R3, 0x10, R188 ;  /* 0x0000001003bc7825 */ /* 0x001fcc00078e00bc */
[----:B------:R-:W3:Y:S01]  /*18c0*/  LDG.E.128 R188, desc[UR14][R188.64] ;  /* 0x0000000ebcbc7981 */ /* 0x000ee2000c1e1d00 */
[----:B-1----:R-:W-:-:S06]  /*18d0*/  IMAD.WIDE.U32 R192, R3, 0x10, R192 ;  /* 0x0000001003c07825 */ /* 0x002fcc00078e00c0 */
[----:B------:R-:W3:Y:S01]  /*18e0*/  LDG.E.128 R192, desc[UR14][R192.64] ;  /* 0x0000000ec0c07981 */ /* 0x000ee2000c1e1d00 */
[----:B------:R-:W-:-:S05]  /*18f0*/  @P4 IMAD.WIDE.U32 R4, R3, 0x10, R4 ;  /* 0x0000001003044825 */ /* 0x000fca00078e0004 */
[----:B------:R0:W5:Y:S01]  /*1900*/  @P4 LDG.E.128 R44, desc[UR14][R4.64] ;  /* 0x0000000e042c4981 */ /* 0x000162000c1e1d00 */
[----:B------:R-:W-:-:S06]  /*1910*/  IMAD.WIDE.U32 R196, R3, 0x10, R196 ;  /* 0x0000001003c47825 */ /* 0x000fcc00078e00c4 */
[----:B------:R-:W3:Y:S04]  /*1920*/  LDG.E.128 R196, desc[UR14][R196.64] ;  /* 0x0000000ec4c47981 */ /* 0x000ee8000c1e1d00 */
[----:B------:R-:W3:Y:S04]  /*1930*/  LDL.S16 R5, [R1+0x68] ;  /* 0x0000680001057983 */ /* 0x000ee80000100600 */
[----:B------:R-:W3:Y:S01]  /*1940*/  LDL.S16 R4, [R1+0x6a] ;  /* 0x00006a0001047983 */ /* 0x000ee20000100600 */
[----:B--2---:R-:W-:-:S03]  /*1950*/  HADD2.F32 R0, -RZ, R200.H0_H0 ;  /* 0x200000c8ff007230 */ /* 0x004fc60000004100 */
[----:B------:R-:W2:Y:S01]  /*1960*/  LDL.S16 R200, [R1+0x6e] ;  /* 0x00006e0001c87983 */ /* 0x000ea20000100600 */
[----:B----4-:R-:W-:Y:S02]  /*1970*/  HADD2.F32 R234, -RZ, R233.H0_H0 ;  /* 0x200000e9ffea7230 */ /* 0x010fe40000004100 */
[----:B---3--:R-:W-:Y:S02]  /*1980*/  HADD2.F32 R242, -RZ, R225.H0_H0 ;  /* 0x200000e1fff27230 */ /* 0x008fe40000004100 */
[----:B------:R-:W-:Y:S02]  /*1990*/  HADD2.F32 R233, -RZ, R201.H0_H0 ;  /* 0x200000c9ffe97230 */ /* 0x000fe40000004100 */
[----:B------:R-:W-:Y:S01]  /*19a0*/  FMUL.FTZ R234, R188, R234 ;  /* 0x000000eabcea7220 */ /* 0x000fe20000410000 */
[----:B------:R-:W-:-:S03]  /*19b0*/  FMUL.FTZ R242, R189, R242 ;  /* 0x000000f2bdf27220 */ /* 0x000fc60000410000 */
[----:B------:R-:W-:Y:S01]  /*19c0*/  FFMA.FTZ R234, R192, R0, R234 ;  /* 0x00000000c0ea7223 */ /* 0x000fe200000100ea */
[----:B------:R-:W-:Y:S02]  /*19d0*/  HADD2.F32 R0, -RZ, R209.H0_H0 ;  /* 0x200000d1ff007230 */ /* 0x000fe40000004100 */
[----:B------:R-:W-:-:S03]  /*19e0*/  FMUL.FTZ R233, R190, R233 ;  /* 0x000000e9bee97220 */ /* 0x000fc60000410000 */
[----:B------:R-:W-:Y:S01]  /*19f0*/  FFMA.FTZ R242, R193, R0, R242 ;  /* 0x00000000c1f27223 */ /* 0x000fe200000100f2 */
[----:B------:R-:W-:Y:S01]  /*1a00*/  FADD.FTZ R196, R196, -UR7 ;  /* 0x80000007c4c47e21 */ /* 0x000fe20008010000 */
[----:B------:R-:W-:-:S03]  /*1a10*/  HADD2.F32 R225, -RZ, R5.H0_H0 ;  /* 0x20000005ffe17230 */ /* 0x000fc60000004100 */
[----:B------:R-:W-:Y:S01]  /*1a20*/  FMUL.FTZ R210, R196, UR25 ;  /* 0x00000019c4d27c20 */ /* 0x000fe20008410000 */
[----:B------:R-:W-:Y:S01]  /*1a30*/  FADD.FTZ R197, R197, -UR7 ;  /* 0x80000007c5c57e21 */ /* 0x000fe20008010000 */
[----:B------:R-:W-:-:S03]  /*1a40*/  FMUL.FTZ R225, R191, R225 ;  /* 0x000000e1bfe17220 */ /* 0x000fc60000410000 */
[----:B------:R-:W-:Y:S01]  /*1a50*/  FMUL.FTZ R209, R197, UR25 ;  /* 0x00000019c5d17c20 */ /* 0x000fe20008410000 */
[----:B------:R-:W-:Y:S01]  /*1a60*/  FADD.FTZ R198, R198, -UR7 ;  /* 0x80000007c6c67e21 */ /* 0x000fe20008010000 */
[----:B0-----:R-:W-:Y:S01]  /*1a70*/  FFMA.FTZ R5, R210, R234, RZ ;  /* 0x000000ead2057223 */ /* 0x001fe200000100ff */
[----:B------:R-:W-:Y:S02]  /*1a80*/  FADD.FTZ R199, R199, -UR7 ;  /* 0x80000007c7c77e21 */ /* 0x000fe40008010000 */
[----:B------:R-:W-:Y:S01]  /*1a90*/  FMUL.FTZ R201, R198, UR25 ;  /* 0x00000019c6c97c20 */ /* 0x000fe20008410000 */
[----:B------:R-:W-:Y:S01]  /*1aa0*/  FFMA.FTZ R5, R209, R242, R5 ;  /* 0x000000f2d1057223 */ /* 0x000fe20000010005 */
[----:B------:R-:W-:Y:S01]  /*1ab0*/  FADD.FTZ R140, R140, R192 ;  /* 0x000000c08c8c7221 */ /* 0x000fe20000010000 */
[-C--:B------:R-:W-:Y:S01]  /*1ac0*/  FFMA.FTZ R172, R192, R210.reuse, R172 ;  /* 0x000000d2c0ac7223 */ /* 0x080fe200000100ac */
[----:B------:R-:W-:Y:S01]  /*1ad0*/  FADD.FTZ R76, R76, R188 ;  /* 0x000000bc4c4c7221 */ /* 0x000fe20000010000 */
        /* <DEDUP_REMOVED lines=10> */
[----:B------:R-:W-:Y:S01]  /*1b80*/  FADD.FTZ R79, R79, R191 ;  /* 0x000000bf4f4f7221 */ /* 0x000fe20000010000 */
[----:B--2---:R-:W-:-:S05]  /*1b90*/  HADD2.F32 R0, -RZ, R200.H0_H0 ;  /* 0x200000c8ff007230 */ /* 0x004fca0000004100 */
[----:B------:R-:W-:Y:S01]  /*1ba0*/  FFMA.FTZ R233, R194, R0, R233 ;  /* 0x00000000c2e97223 */ /* 0x000fe200000100e9 */
[----:B------:R-:W-:-:S05]  /*1bb0*/  HADD2.F32 R0, -RZ, R4.H0_H0 ;  /* 0x20000004ff007230 */ /* 0x000fca0000004100 */
[----:B------:R-:W-:Y:S01]  /*1bc0*/  FFMA.FTZ R225, R195, R0, R225 ;  /* 0x00000000c3e17223 */ /* 0x000fe200000100e1 */
[----:B------:R-:W-:-:S04]  /*1bd0*/  FADD.FTZ R0, RZ, R234 ;  /* 0x000000eaff007221 */ /* 0x000fc80000010000 */
[----:B------:R-:W-:Y:S01]  /*1be0*/  FADD.FTZ R0, R0, R242 ;  /* 0x000000f200007221 */ /* 0x000fe20000010000 */
[----:B------:R-:W-:Y:S01]  /*1bf0*/  FMUL.FTZ R200, R199, UR25 ;  /* 0x00000019c7c87c20 */ /* 0x000fe20008410000 */
[----:B------:R-:W-:Y:S02]  /*1c00*/  FFMA.FTZ R5, R201, R233, R5 ;  /* 0x000000e9c9057223 */ /* 0x000fe40000010005 */
[----:B------:R-:W-:Y:S01]  /*1c10*/  FADD.FTZ R0, R0, R233 ;  /* 0x000000e900007221 */ /* 0x000fe20000010000 */
[-C--:B------:R-:W-:Y:S01]  /*1c20*/  FFMA.FTZ R175, R195, R200.reuse, R175 ;  /* 0x000000c8c3af7223 */ /* 0x080fe200000100af */
[----:B------:R-:W-:Y:S01]  /*1c30*/  FFMA.FTZ R111, R191, R200, R111 ;  /* 0x000000c8bf6f7223 */ /* 0x000fe2000001006f */
[----:B------:R-:W-:Y:S01]  /*1c40*/  FFMA.FTZ R5, R200, R225, R5 ;  /* 0x000000e1c8057223 */ /* 0x000fe20000010005 */
[----:B------:R-:W-:Y:S01]  /*1c50*/  FADD.FTZ R0, R0, R225 ;  /* 0x000000e100007221 */ /* 0x000fe20000010000 */
[----:B------:R-:W-:-:S07]  /*1c60*/  IADD3 R4, PT, PT, R3, 0x100, RZ ;  /* 0x0000010003047810 */ /* 0x000fce0007ffe0ff */
.L_x_3298:
[----:B------:R-:W-:Y:S05]  /*1c70*/  BSYNC.RECONVERGENT B0 ;  /* 0x0000000000007941 */ /* 0x000fea0003800200 */
.L_x_3297:
[----:B------:R-:W-:Y:S04]  /*1c80*/  BSSY.RECONVERGENT B0, `(.L_x_3299) ;  /* 0x000004b000007945 */ /* 0x000fe80003800200 */
[----:B------:R-:W-:Y:S05]  /*1c90*/  @!P5 BRA `(.L_x_3300) ;  /* 0x000000040024d947 */ /* 0x000fea0003800000 */
[----:B------:R-:W0:Y:S01]  /*1ca0*/  LDC.64 R196, c[0x0][0x3a8] ;  /* 0x0000ea00ffc47b82 */ /* 0x000e220000000a00 */
[----:B------:R1:W-:Y:S04]  /*1cb0*/  STL.64 [R1+0x78], R2 ;  /* 0x0000780201007387 */ /* 0x0003e80000100a00 */
[----:B------:R-:W2:Y:S03]  /*1cc0*/  LDL.S16 R13, [R1+0x64] ;  /* 0x00006400010d7983 */ /* 0x000ea60000100600 */
[----:B------:R-:W4:Y:S01]  /*1cd0*/  LDC.64 R188, c[0x0][0x430] ;  /* 0x00010c00ffbc7b82 */ /* 0x000f220000000a00 */
[----:B------:R-:W3:Y:S07]  /*1ce0*/  LDL.S16 R224, [R1+0x66] ;  /* 0x0000660001e07983 */ /* 0x000eee0000100600 */
[----:B------:R-:W1:Y:S01]  /*1cf0*/  LDC.64 R192, c[0x0][0x428] ;  /* 0x00010a00ffc07b82 */ /* 0x000e620000000a00 */
[----:B------:R-:W-:Y:S01]  /*1d00*/  ISETP.NE.U32.AND P4, PT, RZ, UR22, PT ;  /* 0x00000016ff007c0c */ /* 0x000fe2000bf85070 */
[----:B------:R-:W3:Y:S04]  /*1d10*/  LDL.S16 R232, [R1+0x60] ;  /* 0x0000600001e87983 */ /* 0x000ee80000100600 */
[----:B------:R-:W3:Y:S01]  /*1d20*/  LDL.S16 R208, [R1+0x62] ;  /* 0x0000620001d07983 */ /* 0x000ee20000100600 */
[----:B0-----:R-:W-:-:S06]  /*1d30*/  IMAD.WIDE.U32 R196, R4, 0x10, R196 ;  /* 0x0000001004c47825 */ /* 0x001fcc00078e00c4 */
[----:B------:R-:W3:Y:S01]  /*1d40*/  LDG.E.128 R196, desc[UR14][R196.64] ;  /* 0x0000000ec4c47981 */ /* 0x000ee2000c1e1d00 */
[----:B----4-:R-:W-:-:S06]  /*1d50*/  IMAD.WIDE.U32 R188, R4, 0x10, R188 ;  /* 0x0000001004bc7825 */ /* 0x010fcc00078e00bc */
[----:B------:R-:W4:Y:S01]  /*1d60*/  LDG.E.128 R188, desc[UR14][R188.64] ;  /* 0x0000000ebcbc7981 */ /* 0x000f22000c1e1d00 */
[----:B-1----:R-:W-:-:S06]  /*1d70*/  IMAD.WIDE.U32 R192, R4, 0x10, R192 ;  /* 0x0000001004c07825 */ /* 0x002fcc00078e00c0 */
[----:B------:R-:W4:Y:S01]  /*1d80*/  LDG.E.128 R192, desc[UR14][R192.64] ;  /* 0x0000000ec0c07981 */ /* 0x000f22000c1e1d00 */
[----:B------:R-:W-:-:S13]  /*1d90*/  ISETP.NE.AND.EX P4, PT, RZ, UR23, PT, P4 ;  /* 0x00000017ff007c0c */ /* 0x000fda000bf85340 */
[----:B------:R-:W0:Y:S02]  /*1da0*/  @P4 LDC.64 R2, c[0x0][0x438] ;  /* 0x00010e00ff024b82 */ /* 0x000e240000000a00 */
[----:B0-----:R-:W-:-:S05]  /*1db0*/  @P4 IMAD.WIDE.U32 R2, R4, 0x10, R2 ;  /* 0x0000001004024825 */ /* 0x001fca00078e0002 */
[----:B------:R0:W5:Y:S04]  /*1dc0*/  @P4 LDG.E.128 R40, desc[UR14][R2.64] ;  /* 0x0000000e02284981 */ /* 0x000168000c1e1d00 */
[----:B------:R0:W5:Y:S01]  /*1dd0*/  LDL.LU.64 R2, [R1+0x78] ;  /* 0x0000780001027983 */ /* 0x0001620000300a00 */
[----:B--2---:R-:W-:-:S03]  /*1de0*/  HADD2.F32 R249, -RZ, R13.H0_H0 ;  /* 0x2000000dfff97230 */ /* 0x004fc60000004100 */
[----:B------:R-:W2:Y:S01]  /*1df0*/  LDL.S16 R13, [R1+0x5e] ;  /* 0x00005e00010d7983 */ /* 0x000ea20000100600 */
[----:B---3--:R-:W-:-:S03]  /*1e00*/  HADD2.F32 R8, -RZ, R224.H0_H0 ;  /* 0x200000e0ff087230 */ /* 0x008fc60000004100 */
[----:B------:R-:W3:Y:S01]  /*1e10*/  LDL.S16 R224, [R1+0x5c] ;  /* 0x00005c0001e07983 */ /* 0x000ee20000100600 */
[----:B------:R-:W-:-:S04]  /*1e20*/  FADD.FTZ R196, R196, -UR7 ;  /* 0x80000007c4c47e21 */ /* 0x000fc80008010000 */
[----:B------:R-:W-:Y:S01]  /*1e30*/  FMUL.FTZ R217, R196, UR25 ;  /* 0x00000019c4d97c20 */ /* 0x000fe20008410000 */
[----:B----4-:R-:W-:Y:S01]  /*1e40*/  FMUL.FTZ R249, R188, R249 ;  /* 0x000000f9bcf97220 */ /* 0x010fe20000410000 */
[----:B------:R-:W-:Y:S02]  /*1e50*/  FADD.FTZ R72, R72, R188 ;  /* 0x000000bc48487221 */ /* 0x000fe40000010000 */
[-C--:B------:R-:W-:Y:S02]  /*1e60*/  FFMA.FTZ R104, R188, R217.reuse, R104 ;  /* 0x000000d9bc687223 */ /* 0x080fe40000010068 */
[----:B------:R-:W4:Y:S01]  /*1e70*/  LDL.S16 R188, [R1+0x5a] ;  /* 0x00005a0001bc7983 */ /* 0x000f220000100600 */
[----:B------:R-:W-:Y:S01]  /*1e80*/  FFMA.FTZ R249, R192, R8, R249 ;  /* 0x00000008c0f97223 */ /* 0x000fe200000100f9 */
[----:B------:R-:W-:Y:S01]  /*1e90*/  FADD.FTZ R136, R136, R192 ;  /* 0x000000c088887221 */ /* 0x000fe20000010000 */
[----:B------:R-:W-:Y:S02]  /*1ea0*/  FFMA.FTZ R168, R192, R217, R168 ;  /* 0x000000d9c0a87223 */ /* 0x000fe400000100a8 */
[----:B------:R-:W4:Y:S01]  /*1eb0*/  LDL.S16 R192, [R1+0x58] ;  /* 0x0000580001c07983 */ /* 0x000f220000100600 */
[----:B------:R-:W-:-:S02]  /*1ec0*/  HADD2.F32 R241, -RZ, R232.H0_H0 ;  /* 0x200000e8fff17230 */ /* 0x000fc40000004100 */
[----:B------:R-:W-:Y:S02]  /*1ed0*/  HADD2.F32 R8, -RZ, R208.H0_H0 ;  /* 0x200000d0ff087230 */ /* 0x000fe40000004100 */
[----:B------:R-:W-:Y:S01]  /*1ee0*/  FADD.FTZ R197, R197, -UR7 ;  /* 0x80000007c5c57e21 */ /* 0x000fe20008010000 */
[----:B------:R-:W-:Y:S01]  /*1ef0*/  FMUL.FTZ R241, R189, R241 ;  /* 0x000000f1bdf17220 */ /* 0x000fe20000410000 */
[----:B------:R-:W-:Y:S02]  /*1f00*/  FADD.FTZ R0, R0, R249 ;  /* 0x000000f900007221 */ /* 0x000fe40000010000 */
[----:B------:R-:W-:Y:S01]  /*1f10*/  FMUL.FTZ R208, R197, UR25 ;  /* 0x00000019c5d07c20 */ /* 0x000fe20008410000 */
[----:B------:R-:W-:Y:S01]  /*1f20*/  FFMA.FTZ R5, R217, R249, R5 ;  /* 0x000000f9d9057223 */ /* 0x000fe20000010005 */
[----:B------:R-:W-:Y:S01]  /*1f30*/  FFMA.FTZ R241, R193, R8, R241 ;  /* 0x00000008c1f17223 */ /* 0x000fe200000100f1 */
[----:B------:R-:W-:-:S03]  /*1f40*/  FADD.FTZ R8, R198, -UR7 ;  /* 0x80000007c6087e21 */ /* 0x000fc60008010000 */
[----:B------:R-:W-:Y:S01]  /*1f50*/  FADD.FTZ R0, R0, R241 ;  /* 0x000000f100007221 */ /* 0x000fe20000010000 */
        /* <DEDUP_REMOVED lines=12> */
[----:B------:R-:W-:Y:S01]  /*2020*/  IADD3 R4, PT, PT, R4, 0x100, RZ ;  /* 0x0000010004047810 */ /* 0x000fe20007ffe0ff */
[----:B--2---:R-:W-:-:S02]  /*2030*/  HADD2.F32 R13, -RZ, R13.H0_H0 ;  /* 0x2000000dff0d7230 */ /* 0x004fc40000004100 */
[----:B---3--:R-:W-:-:S05]  /*2040*/  HADD2.F32 R232, -RZ, R224.H0_H0 ;  /* 0x200000e0ffe87230 */ /* 0x008fca0000004100 */
[----:B------:R-:W-:-:S04]  /*2050*/  FMUL.FTZ R232, R190, R232 ;  /* 0x000000e8bee87220 */ /* 0x000fc80000410000 */
[----:B------:R-:W-:Y:S01]  /*2060*/  FFMA.FTZ R232, R194, R13, R232 ;  /* 0x0000000dc2e87223 */ /* 0x000fe200000100e8 */
[----:B------:R-:W-:-:S03]  /*2070*/  FADD.FTZ R13, R199, -UR7 ;  /* 0x80000007c70d7e21 */ /* 0x000fc60008010000 */
[----:B------:R-:W-:Y:S01]  /*2080*/  FADD.FTZ R0, R0, R232 ;  /* 0x000000e800007221 */ /* 0x000fe20000010000 */
[----:B------:R-:W-:Y:S01]  /*2090*/  FMUL.FTZ R13, R13, UR25 ;  /* 0x000000190d0d7c20 */ /* 0x000fe20008410000 */
[----:B------:R-:W-:-:S03]  /*20a0*/  FFMA.FTZ R5, R8, R232, R5 ;  /* 0x000000e808057223 */ /* 0x000fc60000010005 */
[-C--:B------:R-:W-:Y:S01]  /*20b0*/  FFMA.FTZ R171, R195, R13.reuse, R171 ;  /* 0x0000000dc3ab7223 */ /* 0x080fe200000100ab */
[----:B------:R-:W-:Y:S01]  /*20c0*/  FFMA.FTZ R107, R191, R13, R107 ;  /* 0x0000000dbf6b7223 */ /* 0x000fe2000001006b */
[----:B----4-:R-:W-:Y:S02]  /*20d0*/  HADD2.F32 R188, -RZ, R188.H0_H0 ;  /* 0x200000bcffbc7230 */ /* 0x010fe40000004100 */
[----:B------:R-:W-:-:S05]  /*20e0*/  HADD2.F32 R224, -RZ, R192.H0_H0 ;  /* 0x200000c0ffe07230 */ /* 0x000fca0000004100 */
[----:B------:R-:W-:-:S04]  /*20f0*/  FMUL.FTZ R224, R191, R224 ;  /* 0x000000e0bfe07220 */ /* 0x000fc80000410000 */
[----:B------:R-:W-:-:S04]  /*2100*/  FFMA.FTZ R224, R195, R188, R224 ;  /* 0x000000bcc3e07223 */ /* 0x000fc800000100e0 */
[----:B------:R-:W-:Y:S01]  /*2110*/  FADD.FTZ R0, R0, R224 ;  /* 0x000000e000007221 */ /* 0x000fe20000010000 */
[----:B0-----:R-:W-:-:S07]  /*2120*/  FFMA.FTZ R5, R13, R224, R5 ;  /* 0x000000e00d057223 */ /* 0x001fce0000010005 */
.L_x_3300:
[----:B------:R-:W-:Y:S05]  /*2130*/  BSYNC.RECONVERGENT B0 ;  /* 0x0000000000007941 */ /* 0x000fea0003800200 */
.L_x_3299:
[----:B-----5:R-:W-:Y:S01]  /*2140*/  LOP3.LUT P4, RZ, R2, 0x1, RZ, 0xc0, !PT ;  /* 0x0000000102ff7812 */ /* 0x020fe2000788c0ff */
[----:B------:R-:W-:-:S12]  /*2150*/  BSSY.RECONVERGENT B0, `(.L_x_3301) ;  /* 0x000004b000007945 */ /* 0x000fd80003800200 */
        /* <DEDUP_REMOVED lines=29> */
[----:B------:R-:W-:Y:S02]  /*2330*/  FFMA.FTZ R100, R188, R215, R100 ;  /* 0x000000d7bc647223 */ /* 0x000fe40000010064 */
        /* <DEDUP_REMOVED lines=44> */
.L_x_3302:
[----:B------:R-:W-:Y:S05]  /*2600*/  BSYNC.RECONVERGENT B0 ;  /* 0x0000000000007941 */ /* 0x000fea0003800200 */
.L_x_3301:
[----:B------:R-:W-:Y:S04]  /*2610*/  BSSY.RECONVERGENT B0, `(.L_x_3303) ;  /* 0x000004b000007945 */ /* 0x000fe80003800200 */
[----:B------:R-:W-:Y:S05]  /*2620*/  @!P0 BRA `(.L_x_3304) ;  /* 0x0000000400248947 */ /* 0x000fea0003800000 */
[----:B------:R-:W0:Y:S01]  /*2630*/  LDC.64 R196, c[0x0][0x3a8] ;  /* 0x0000ea00ffc47b82 */ /* 0x000e220000000a00 */
[----:B-----5:R1:W-:Y:S04]  /*2640*/  STL.64 [R1+0x78], R2 ;  /* 0x0000780201007387 */ /* 0x0203e80000100a00 */
        /* <DEDUP_REMOVED lines=71> */
.L_x_3304:
[----:B------:R-:W-:Y:S05]  /*2ac0*/  BSYNC.RECONVERGENT B0 ;  /* 0x0000000000007941 */ /* 0x000fea0003800200 */
.L_x_3303:
        /* <DEDUP_REMOVED lines=75> */
.L_x_3306:
[----:B------:R-:W-:Y:S05]  /*2f80*/  BSYNC.RECONVERGENT B0 ;  /* 0x0000000000007941 */ /* 0x000fea0003800200 */
.L_x_3305:
        /* <DEDUP_REMOVED lines=75> */
.L_x_3308:
[----:B------:R-:W-:Y:S05]  /*3440*/  BSYNC.RECONVERGENT B0 ;  /* 0x0000000000007941 */ /* 0x000fea0003800200 */
.L_x_3307:
[----:B------:R-:W-:Y:S04]  /*3450*/  BSSY.RECONVERGENT B0, `(.L_x_3309) ;  /* 0x0000049000007945 */ /* 0x000fe80003800200 */
[----:B------:R-:W-:Y:S05]  /*3460*/  @!P3 BRA `(.L_x_3310) ;  /* 0x00000004001cb947 */ /* 0x000fea0003800000 */
[----:B------:R-:W0:Y:S01]  /*3470*/  LDC.64 R188, c[0x0][0x3a8] ;  /* 0x0000ea00ffbc7b82 */ /* 0x000e220000000a00 */
[----:B------:R-:W2:Y:S04]  /*3480*/  LDL.S16 R202, [R1+0x14] ;  /* 0x0000140001ca7983 */ /* 0x000ea80000100600 */
[----:B------:R-:W4:Y:S03]  /*3490*/  LDL.S16 R219, [R1+0x16] ;  /* 0x0000160001db7983 */ /* 0x000f260000100600 */
[----:B------:R-:W1:Y:S01]  /*34a0*/  LDC.64 R192, c[0x0][0x430] ;  /* 0x00010c00ffc07b82 */ /* 0x000e620000000a00 */
[----:B------:R-:W3:Y:S04]  /*34b0*/  LDL.S16 R236, [R1+0x10] ;  /* 0x0000100001ec7983 */ /* 0x000ee80000100600 */
[----:B------:R-:W3:Y:S03]  /*34c0*/  LDL.S16 R227, [R1+0x12] ;  /* 0x0000120001e37983 */ /* 0x000ee60000100600 */
[----:B------:R-:W1:Y:S01]  /*34d0*/  LDC.64 R196, c[0x0][0x428] ;  /* 0x00010a00ffc47b82 */ /* 0x000e620000000a00 */
[----:B0-----:R-:W-:-:S06]  /*34e0*/  IMAD.WIDE.U32 R188, R4, 0x10, R188 ;  /* 0x0000001004bc7825 */ /* 0x001fcc00078e00bc */
[----:B------:R-:W3:Y:S01]  /*34f0*/  LDG.E.128 R188, desc[UR14][R188.64] ;  /* 0x0000000ebcbc7981 */ /* 0x000ee2000c1e1d00 */
[----:B-1----:R-:W-:-:S06]  /*3500*/  IMAD.WIDE.U32 R192, R4, 0x10, R192 ;  /* 0x0000001004c07825 */ /* 0x002fcc00078e00c0 */
[----:B------:R-:W3:Y:S01]  /*3510*/  LDG.E.128 R192, desc[UR14][R192.64] ;  /* 0x0000000ec0c07981 */ /* 0x000ee2000c1e1d00 */
[----:B------:R-:W-:Y:S01]  /*3520*/  ISETP.NE.U32.AND P4, PT, RZ, UR22, PT ;  /* 0x00000016ff007c0c */ /* 0x000fe2000bf85070 */
[----:B------:R-:W-:-:S03]  /*3530*/  IMAD.WIDE.U32 R196, R4, 0x10, R196 ;  /* 0x0000001004c47825 */ /* 0x000fc600078e00c4 */
[----:B------:R-:W-:-:S03]  /*3540*/  ISETP.NE.AND.EX P4, PT, RZ, UR23, PT, P4 ;  /* 0x00000017ff007c0c */ /* 0x000fc6000bf85340 */
[----:B------:R-:W3:Y:S10]  /*3550*/  LDG.E.128 R196, desc[UR14][R196.64] ;  /* 0x0000000ec4c47981 */ /* 0x000ef4000c1e1d00 */
[----:B------:R-:W0:Y:S02]  /*3560*/  @P4 LDC.64 R18, c[0x0][0x438] ;  /* 0x00010e00ff124b82 */ /* 0x000e240000000a00 */
[----:B0-----:R-:W-:-:S05]  /*3570*/  @P4 IMAD.WIDE.U32 R18, R4, 0x10, R18 ;  /* 0x0000001004124825 */ /* 0x001fca00078e0012 */
[----:B------:R4:W5:Y:S04]  /*3580*/  @P4 LDG.E.128 R20, desc[UR14][R18.64] ;  /* 0x0000000e12144981 */ /* 0x000968000c1e1d00 */
[----:B------:R-:W3:Y:S01]  /*3590*/  LDL.S16 R19, [R1+0xe] ;  /* 0x00000e0001137983 */ /* 0x000ee20000100600 */
[----:B--2---:R-:W-:Y:S02]  /*35a0*/  HADD2.F32 R244, -RZ, R202.H0_H0 ;  /* 0x200000cafff47230 */ /* 0x004fe40000004100 */
[----:B----4-:R-:W-:Y:S02]  /*35b0*/  HADD2.F32 R18, -RZ, R219.H0_H0 ;  /* 0x200000dbff127230 */ /* 0x010fe40000004100 */
[----:B------:R-:W2:Y:S01]  /*35c0*/  LDL.S16 R219, [R1+0xc] ;  /* 0x00000c0001db7983 */ /* 0x000ea20000100600 */
[----:B---3--:R-:W-:-:S04]  /*35d0*/  FADD.FTZ R188, R188, -UR7 ;  /* 0x80000007bcbc7e21 */ /* 0x008fc80008010000 */
[----:B------:R-:W-:Y:S02]  /*35e0*/  FMUL.FTZ R211, R188, UR25 ;  /* 0x00000019bcd37c20 */ /* 0x000fe40008410000 */
[----:B------:R-:W3:Y:S01]  /*35f0*/  LDL.S16 R188, [R1+0xa] ;  /* 0x00000a0001bc7983 */ /* 0x000ee20000100600 */
[----:B------:R-:W-:Y:S01]  /*3600*/  FMUL.FTZ R244, R192, R244 ;  /* 0x000000f4c0f47220 */ /* 0x000fe20000410000 */
[----:B------:R-:W-:Y:S01]  /*3610*/  FADD.FTZ R52, R52, R192 ;  /* 0x000000c034347221 */ /* 0x000fe20000010000 */
[----:B------:R-:W-:Y:S02]  /*3620*/  FFMA.FTZ R84, R192, R211, R84 ;  /* 0x000000d3c0547223 */ /* 0x000fe40000010054 */
[----:B------:R-:W4:Y:S01]  /*3630*/  LDL.S16 R192, [R1+0x8] ;  /* 0x0000080001c07983 */ /* 0x000f220000100600 */
[----:B------:R-:W-:Y:S02]  /*3640*/  HADD2.F32 R236, -RZ, R236.H0_H0 ;  /* 0x200000ecffec7230 */ /* 0x000fe40000004100 */
[----:B------:R-:W-:Y:S01]  /*3650*/  FFMA.FTZ R244, R196, R18, R244 ;  /* 0x00000012c4f47223 */ /* 0x000fe200000100f4 */
[----:B------:R-:W-:-:S02]  /*3660*/  HADD2.F32 R18, -RZ, R227.H0_H0 ;  /* 0x200000e3ff127230 */ /* 0x000fc40000004100 */
[----:B------:R-:W-:Y:S01]  /*3670*/  FMUL.FTZ R236, R193, R236 ;  /* 0x000000ecc1ec7220 */ /* 0x000fe20000410000 */
[----:B------:R-:W-:Y:S01]  /*3680*/  FADD.FTZ R189, R189, -UR7 ;  /* 0x80000007bdbd7e21 */ /* 0x000fe20008010000 */
[----:B------:R-:W-:Y:S01]  /*3690*/  FADD.FTZ R0, R0, R244 ;  /* 0x000000f400007221 */ /* 0x000fe20000010000 */
[----:B------:R-:W-:Y:S01]  /*36a0*/  FFMA.FTZ R5, R211, R244, R5 ;  /* 0x000000f4d3057223 */ /* 0x000fe20000010005 */
[----:B------:R-:W-:Y:S01]  /*36b0*/  FFMA.FTZ R236, R197, R18, R236 ;  /* 0x00000012c5ec7223 */ /* 0x000fe200000100ec */
[----:B------:R-:W-:Y:S01]  /*36c0*/  FMUL.FTZ R202, R189, UR25 ;  /* 0x00000019bdca7c20 */ /* 0x000fe20008410000 */
[----:B------:R-:W-:Y:S02]  /*36d0*/  FADD.FTZ R18, R190, -UR7 ;  /* 0x80000007be127e21 */ /* 0x000fe40008010000 */
[----:B------:R-:W-:Y:S01]  /*36e0*/  FADD.FTZ R0, R0, R236 ;  /* 0x000000ec00007221 */ /* 0x000fe20000010000 */
[----:B------:R-:W-:Y:S01]  /*36f0*/  FFMA.FTZ R5, R202, R236, R5 ;  /* 0x000000ecca057223 */ /* 0x000fe20000010005 */
[----:B------:R-:W-:Y:S01]  /*3700*/  FMUL.FTZ R18, R18, UR25 ;  /* 0x0000001912127c20 */ /* 0x000fe20008410000 */
        /* <DEDUP_REMOVED lines=13> */
[----:B------:R-:W-:-:S02]  /*37e0*/  HADD2.F32 R19, -RZ, R19.H0_H0 ;  /* 0x20000013ff137230 */ /* 0x000fc40000004100 */
[----:B--2---:R-:W-:-:S05]  /*37f0*/  HADD2.F32 R227, -RZ, R219.H0_H0 ;  /* 0x200000dbffe37230 */ /* 0x004fca0000004100 */
        /* <DEDUP_REMOVED lines=8> */
[----:B---3--:R-:W-:Y:S02]  /*3880*/  HADD2.F32 R188, -RZ, R188.H0_H0 ;  /* 0x200000bcffbc7230 */ /* 0x008fe40000004100 */
[----:B----4-:R-:W-:-:S05]  /*3890*/  HADD2.F32 R219, -RZ, R192.H0_H0 ;  /* 0x200000c0ffdb7230 */ /* 0x010fca0000004100 */
[----:B------:R-:W-:-:S04]  /*38a0*/  FMUL.FTZ R219, R195, R219 ;  /* 0x000000dbc3db7220 */ /* 0x000fc80000410000 */
[----:B------:R-:W-:-:S04]  /*38b0*/  FFMA.FTZ R219, R199, R188, R219 ;  /* 0x000000bcc7db7223 */ /* 0x000fc800000100db */
[----:B------:R-:W-:Y:S01]  /*38c0*/  FADD.FTZ R0, R0, R219 ;  /* 0x000000db00007221 */ /* 0x000fe20000010000 */
[----:B------:R-:W-:-:S07]  /*38d0*/  FFMA.FTZ R5, R19, R219, R5 ;  /* 0x000000db13057223 */ /* 0x000fce0000010005 */
.L_x_3310:
[----:B------:R-:W-:Y:S05]  /*38e0*/  BSYNC.RECONVERGENT B0 ;  /* 0x0000000000007941 */ /* 0x000fea0003800200 */
.L_x_3309:
[----:B------:R-:W-:Y:S01]  /*38f0*/  ISETP.GE.U32.AND P4, PT, R250, 0x800, PT ;  /* 0x00000800fa00780c */ /* 0x000fe20003f86070 */
[----:B------:R-:W-:Y:S01]  /*3900*/  BSSY.RECONVERGENT B0, `(.L_x_3311) ;  /* 0x0000046000007945 */ /* 0x000fe20003800200 */
[----:B-----5:R-:W-:-:S11]  /*3910*/  LOP3.LUT R2, R2, 0xfffffff7, RZ, 0xc0, !PT ;  /* 0xfffffff702027812 */ /* 0x020fd600078ec0ff */
[----:B------:R-:W-:Y:S01]  /*3920*/  @P4 LOP3.LUT R2, R2, 0x8, RZ, 0xfc, !PT ;  /* 0x0000000802024812 */ /* 0x000fe200078efcff */
[----:B------:R-:W-:Y:S06]  /*3930*/  @!P4 BRA `(.L_x_3312) ;  /* 0x000000040008c947 */ /* 0x000fec0003800000 */
[----:B------:R-:W0:Y:S01]  /*3940*/  LDC.64 R188, c[0x0][0x430] ;  /* 0x00010c00ffbc7b82 */ /* 0x000e220000000a00 */
[----:B------:R-:W2:Y:S04]  /*3950*/  LDL.S16 R207, [R1+0x4] ;  /* 0x0000040001cf7983 */ /* 0x000ea80000100600 */
[----:B------:R-:W4:Y:S03]  /*3960*/  LDL.S16 R235, [R1+0x6] ;  /* 0x0000060001eb7983 */ /* 0x000f260000100600 */
[----:B------:R-:W1:Y:S01]  /*3970*/  LDC.64 R192, c[0x0][0x428] ;  /* 0x00010a00ffc07b82 */ /* 0x000e620000000a00 */
[----:B------:R-:W3:Y:S04]  /*3980*/  LDL.S16 R226, [R1] ;  /* 0x0000000001e27983 */ /* 0x000ee80000100600 */
[----:B------:R-:W3:Y:S01]  /*3990*/  LDL.S16 R218, [R1+0x2] ;  /* 0x0000020001da7983 */ /* 0x000ee20000100600 */
[----:B------:R-:W-:-:S02]  /*39a0*/  ISETP.NE.U32.AND P4, PT, RZ, UR22, PT ;  /* 0x00000016ff007c0c */ /* 0x000fc4000bf85070 */
[----:B------:R-:W1:Y:S02]  /*39b0*/  LDC.64 R196, c[0x0][0x3a8] ;  /* 0x0000ea00ffc47b82 */ /* 0x000e640000000a00 */
[----:B------:R-:W-:Y:S01]  /*39c0*/  ISETP.NE.AND.EX P4, PT, RZ, UR23, PT, P4 ;  /* 0x00000017ff007c0c */ /* 0x000fe2000bf85340 */
[----:B0-----:R-:W-:-:S06]  /*39d0*/  IMAD.WIDE.U32 R188, R4, 0x10, R188 ;  /* 0x0000001004bc7825 */ /* 0x001fcc00078e00bc */
[----:B------:R-:W3:Y:S06]  /*39e0*/  LDG.E.128 R188, desc[UR14][R188.64] ;  /* 0x0000000ebcbc7981 */ /* 0x000eec000c1e1d00 */
[----:B------:R-:W0:Y:S01]  /*39f0*/  @P4 LDC.64 R6, c[0x0][0x438] ;  /* 0x00010e00ff064b82 */ /* 0x000e220000000a00 */
[----:B-1----:R-:W-:-:S06]  /*3a00*/  IMAD.WIDE.U32 R192, R4, 0x10, R192 ;  /* 0x0000001004c07825 */ /* 0x002fcc00078e00c0 */
[----:B------:R-:W3:Y:S01]  /*3a10*/  LDG.E.128 R192, desc[UR14][R192.64] ;  /* 0x0000000ec0c07981 */ /* 0x000ee2000c1e1d00 */
[----:B------:R-:W-:-:S06]  /*3a20*/  IMAD.WIDE.U32 R196, R4, 0x10, R196 ;  /* 0x0000001004c47825 */ /* 0x000fcc00078e00c4 */
[----:B------:R-:W3:Y:S01]  /*3a30*/  LDG.E.128 R196, desc[UR14][R196.64] ;  /* 0x0000000ec4c47981 */ /* 0x000ee2000c1e1d00 */
[----:B0-----:R-:W-:-:S05]  /*3a40*/  @P4 IMAD.WIDE.U32 R6, R4, 0x10, R6 ;  /* 0x0000001004064825 */ /* 0x001fca00078e0006 */
[----:B------:R0:W5:Y:S01]  /*3a50*/  @P4 LDG.E.128 R176, desc[UR14][R6.64] ;  /* 0x0000000e06b04981 */ /* 0x000162000c1e1d00 */
[----:B--2---:R-:W-:Y:S02]  /*3a60*/  HADD2.F32 R243, -RZ, R207.H0_H0 ;  /* 0x200000cffff37230 */ /* 0x004fe40000004100 */
[----:B----4-:R-:W-:Y:S02]  /*3a70*/  HADD2.F32 R4, -RZ, R235.H0_H0 ;  /* 0x200000ebff047230 */ /* 0x010fe40000004100 */
[----:B---3--:R-:W-:Y:S02]  /*3a80*/  HADD2.F32 R235, -RZ, R226.H0_H0 ;  /* 0x200000e2ffeb7230 */ /* 0x008fe40000004100 */
[----:B------:R-:W-:Y:S02]  /*3a90*/  HADD2.F32 R226, -RZ, R252.H0_H0 ;  /* 0x200000fcffe27230 */ /* 0x000fe40000004100 */
[----:B------:R-:W-:Y:S01]  /*3aa0*/  FMUL.FTZ R243, R188, R243 ;  /* 0x000000f3bcf37220 */ /* 0x000fe20000410000 */
[----:B------:R-:W-:-:S03]  /*3ab0*/  FMUL.FTZ R235, R189, R235 ;  /* 0x000000ebbdeb7220 */ /* 0x000fc60000410000 */
[----:B------:R-:W-:Y:S01]  /*3ac0*/  FFMA.FTZ R243, R192, R4, R243 ;  /* 0x00000004c0f37223 */ /* 0x000fe200000100f3 */
[----:B------:R-:W-:Y:S02]  /*3ad0*/  HADD2.F32 R4, -RZ, R218.H0_H0 ;  /* 0x200000daff047230 */ /* 0x000fe40000004100 */
[----:B------:R-:W-:Y:S01]  /*3ae0*/  FMUL.FTZ R226, R190, R226 ;  /* 0x000000e2bee27220 */ /* 0x000fe20000410000 */
[----:B------:R-:W-:Y:S01]  /*3af0*/  FADD.FTZ R196, R196, -UR7 ;  /* 0x80000007c4c47e21 */ /* 0x000fe20008010000 */
[----:B------:R-:W-:Y:S01]  /*3b00*/  FADD.FTZ R197, R197, -UR7 ;  /* 0x80000007c5c57e21 */ /* 0x000fe20008010000 */
[----:B------:R-:W-:Y:S01]  /*3b10*/  FFMA.FTZ R235, R193, R4, R235 ;  /* 0x00000004c1eb7223 */ /* 0x000fe200000100eb */
[----:B------:R-:W-:Y:S02]  /*3b20*/  HADD2.F32 R4, -RZ, R252.H1_H1 ;  /* 0x300000fcff047230 */ /* 0x000fe40000004100 */
[----:B------:R-:W-:Y:S01]  /*3b30*/  FMUL.FTZ R216, R196, UR25 ;  /* 0x00000019c4d87c20 */ /* 0x000fe20008410000 */
[----:B------:R-:W-:-:S02]  /*3b40*/  HADD2.F32 R218, -RZ, R251.H0_H0 ;  /* 0x200000fbffda7230 */ /* 0x000fc40000004100 */
[----:B------:R-:W-:Y:S01]  /*3b50*/  FMUL.FTZ R207, R197, UR25 ;  /* 0x00000019c5cf7c20 */ /* 0x000fe20008410000 */
[----:B0-----:R-:W-:Y:S01]  /*3b60*/  FADD.FTZ R6, R198, -UR7 ;  /* 0x80000007c6067e21 */ /* 0x001fe20008010000 */
[----:B------:R-:W-:Y:S01]  /*3b70*/  FADD.FTZ R0, R0, R243 ;  /* 0x000000f300007221 */ /* 0x000fe20000010000 */
[----:B------:R-:W-:Y:S01]  /*3b80*/  FFMA.FTZ R5, R216, R243, R5 ;  /* 0x000000f3d8057223 */ /* 0x000fe20000010005 */
[----:B------:R-:W-:Y:S01]  /*3b90*/  FFMA.FTZ R226, R194, R4, R226 ;  /* 0x00000004c2e27223 */ /* 0x000fe200000100e2 */
[----:B------:R-:W-:Y:S02]  /*3ba0*/  HADD2.F32 R4, -RZ, R251.H1_H1 ;  /* 0x300000fbff047230 */ /* 0x000fe40000004100 */
[----:B------:R-:W-:Y:S01]  /*3bb0*/  FMUL.FTZ R6, R6, UR25 ;  /* 0x0000001906067c20 */ /* 0x000fe20008410000 */
[----:B------:R-:W-:Y:S01]  /*3bc0*/  FADD.FTZ R7, R199, -UR7 ;  /* 0x80000007c7077e21 */ /* 0x000fe20008010000 */
[----:B------:R-:W-:Y:S01]  /*3bd0*/  FMUL.FTZ R218, R191, R218 ;  /* 0x000000dabfda7220 */ /* 0x000fe20000410000 */
[----:B------:R-:W-:Y:S01]  /*3be0*/  FADD.FTZ R0, R0, R235 ;  /* 0x000000eb00007221 */ /* 0x000fe20000010000 */
[----:B------:R-:W-:Y:S01]  /*3bf0*/  FFMA.FTZ R5, R207, R235, R5 ;  /* 0x000000ebcf057223 */ /* 0x000fe20000010005 */
[----:B------:R-:W-:Y:S01]  /*3c00*/  FMUL.FTZ R7, R7, UR25 ;  /* 0x0000001907077c20 */ /* 0x000fe20008410000 */
[----:B------:R-:W-:Y:S01]  /*3c10*/  FFMA.FTZ R218, R195, R4, R218 ;  /* 0x00000004c3da7223 */ /* 0x000fe200000100da */
        /* <DEDUP_REMOVED lines=19> */
[----:B------:R-:W-:-:S07]  /*3d50*/  FFMA.FTZ R5, R7, R218, R5 ;  /* 0x000000da07057223 */ /* 0x000fce0000010005 */
.L_x_3312:
[----:B------:R-:W-:Y:S05]  /*3d60*/  BSYNC.RECONVERGENT B0 ;  /* 0x0000000000007941 */ /* 0x000fea0003800200 */
.L_x_3311:
        /* <DEDUP_REMOVED lines=32> */
.L_x_3314:
[----:B------:R-:W-:Y:S05]  /*3f70*/  BSYNC.RECONVERGENT B0 ;  /* 0x0000000000007941 */ /* 0x000fea0003800200 */
.L_x_3313:
[----:B------:R-:W1:Y:S08]  /*3f80*/  S2UR UR5, SR_CgaCtaId ;  /* 0x00000000000579c3 */ /* 0x000e700000008800 */
[----:B------:R-:W-:Y:S01]  /*3f90*/  BAR.SYNC.DEFER_BLOCKING 0x0 ;  /* 0x0000000000007b1d */ /* 0x000fe20000010000 */
[----:B------:R-:W-:Y:S01]  /*3fa0*/  UISETP.NE.AND UP2, UPT, UR28, URZ, UPT ;  /* 0x000000ff1c00728c */ /* 0x000fe2000bf45270 */
[----:B------:R-:W-:Y:S01]  /*3fb0*/  ISETP.GE.U32.AND P5, PT, R250, 0x100, PT ;  /* 0x00000100fa00780c */ /* 0x000fe20003fa6070 */
[----:B------:R-:W-:Y:S01]  /*3fc0*/  UIADD3 UR9, UPT, UPT, UR9, UR20, URZ ;  /* 0x0000001409097290 */ /* 0x000fe2000fffe0ff */
[----:B------:R-:W-:-:S02]  /*3fd0*/  LOP3.LUT R2, R2, 0xfffffffb, RZ, 0xc0, !PT ;  /* 0xfffffffb02027812 */ /* 0x000fc400078ec0ff */
[----:B------:R-:W-:Y:S01]  /*3fe0*/  UMOV UR4, 0x400 ;  /* 0x0000040000047882 */ /* 0x000fe20000000000 */
[----:B------:R-:W-:Y:S01]  /*3ff0*/  PLOP3.LUT P4, PT, PT, PT, UP2, 0x40, 0x4 ;  /* 0x000000000004781c */ /* 0x000fe20003f8e828 */
[----:B------:R-:W-:Y:S01]  /*4000*/  UISETP.GE.AND UP3, UPT, UR9, UR21, UPT ;  /* 0x000000150900728c */ /* 0x000fe2000bf66270 */
[----:B------:R-:W-:Y:S06]  /*4010*/  BSSY.RECONVERGENT B0, `(.L_x_3315) ;  /* 0x00000fb000007945 */ /* 0x000fec0003800200 */
[----:B------:R-:W-:Y:S01]  /*4020*/  @P5 LOP3.LUT R2, R2, 0x4, RZ, 0xfc, !PT ;  /* 0x0000000402025812 */ /* 0x000fe200078efcff */
[----:B-1----:R-:W-:-:S04]  /*4030*/  ULEA UR4, UR5, UR4, 0x18 ;  /* 0x0000000405047291 */ /* 0x002fc8000f8ec0ff */
[----:B------:R-:W-:Y:S02]  /*4040*/  UIADD3 UR5, UPT, UPT, UR4, 0x8040, URZ ;  /* 0x0000804004057890 */ /* 0x000fe4000fffe0ff */
[----:B------:R-:W-:-:S09]  /*4050*/  @!UP1 UIADD3 UR5, UPT, UPT, UR4, 0x8000, URZ ;  /* 0x0000800004059890 */ /* 0x000fd2000fffe0ff */
[----:B------:R-:W0:Y:S01]  /*4060*/  LDS.128 R188, [UR5] ;  /* 0x00000005ffbc7984 */ /* 0x000e220008000c00 */
        /* <DEDUP_REMOVED lines=27> */
[----:B------:R-:W-:Y:S02]  /*4220*/  FSEL R0, R0, RZ, P4 ;  /* 0x000000ff00007208 */ /* 0x000fe40002000000 */
[----:B------:R-:W-:Y:S02]  /*4230*/  R2UR UR26, R4 ;  /* 0x00000000041a72ca */ /* 0x000fe400000e0000 */
[----:B------:R-:W-:Y:S01]  /*4240*/  R2UR UR27, R0 ;  /* 0x00000000001b72ca */ /* 0x000fe200000e0000 */
[----:B------:R-:W-:-:S14]  /*4250*/  @!P5 BRA `(.L_x_3316) ;  /* 0x0000000c0058d947 */ /* 0x000fdc0003800000 */
        /* <DEDUP_REMOVED lines=13> */
[----:B------:R-:W-:Y:S02]  /*4330*/  MOV R188, UR26 ;  /* 0x0000001a00bc7c02 */ /* 0x000fe40008000f00 */
[----:B------:R-:W-:Y:S02]  /*4340*/  MOV R189, UR26 ;  /* 0x0000001a00bd7c02 */ /* 0x000fe40008000f00 */
[----:B------:R-:W-:Y:S01]  /*4350*/  MOV R190, UR26 ;  /* 0x0000001a00be7c02 */ /* 0x000fe20008000f00 */
[----:B------:R-:W-:Y:S01]  /*4360*/  FFMA.FTZ R188, R210, R188, UR27 ;  /* 0x0000001bd2bc7e23 */ /* 0x000fe200080100bc */
[----:B------:R-:W-:Y:S01]  /*4370*/  MOV R191, UR26 ;  /* 0x0000001a00bf7c02 */ /* 0x000fe20008000f00 */
[----:B------:R-:W-:Y:S02]  /*4380*/  FFMA.FTZ R189, R209, R189, UR27 ;  /* 0x0000001bd1bd7e23 */ /* 0x000fe400080100bd */
[----:B------:R-:W-:Y:S01]  /*4390*/  FFMA.FTZ R190, R201, R190, UR27 ;  /* 0x0000001bc9be7e23 */ /* 0x000fe200080100be */
[----:B------:R-:W-:Y:S01]  /*43a0*/  FADD.FTZ R188, R234, -R188 ;  /* 0x800000bceabc7221 */ /* 0x000fe20000010000 */
[----:B------:R-:W-:Y:S01]  /*43b0*/  FFMA.FTZ R191, R200, R191, UR27 ;  /* 0x0000001bc8bf7e23 */ /* 0x000fe200080100bf */
[----:B------:R-:W-:Y:S01]  /*43c0*/  FADD.FTZ R189, R242, -R189 ;  /* 0x800000bdf2bd7221 */ /* 0x000fe20000010000 */
[----:B------:R-:W-:Y:S01]  /*43d0*/  FADD.FTZ R190, R233, -R190 ;  /* 0x800000bee9be7221 */ /* 0x000fe20000010000 */
[----:B------:R-:W-:Y:S01]  /*43e0*/  FMUL.FTZ R188, R188, UR25 ;  /* 0x00000019bcbc7c20 */ /* 0x000fe20008410000 */
[----:B------:R-:W-:Y:S01]  /*43f0*/  FADD.FTZ R191, R225, -R191 ;  /* 0x800000bfe1bf7221 */ /* 0x000fe20000010000 */
[----:B------:R-:W-:Y:S01]  /*4400*/  FMUL.FTZ R189, R189, UR25 ;  /* 0x00000019bdbd7c20 */ /* 0x000fe20008410000 */
[----:B------:R-:W-:-:S02]  /*4410*/  FMUL.FTZ R190, R190, UR25 ;  /* 0x00000019bebe7c20 */ /* 0x000fc40008410000 */
[----:B------:R-:W-:Y:S01]  /*4420*/  FMUL.FTZ R191, R191, UR25 ;  /* 0x00000019bfbf7c20 */ /* 0x000fe20008410000 */
[----:B------:R-:W-:Y:S06]  /*4430*/  BRA `(.L_x_3320) ;  /* 0x0000000800a87947 */ /* 0x000fec0003800000 */
.L_x_3319:
        /* <DEDUP_REMOVED lines=16> */
[----:B------:R-:W-:Y:S02]  /*4540*/  MOV R180, R188 ;  /* 0x000000bc00b47202 */ /* 0x000fe40000000f00 */
[----:B------:R-:W-:Y:S02]  /*4550*/  MOV R181, R189 ;  /* 0x000000bd00b57202 */ /* 0x000fe40000000f00 */
[----:B------:R-:W-:Y:S02]  /*4560*/  MOV R182, R190 ;  /* 0x000000be00b67202 */ /* 0x000fe40000000f00 */
[----:B------:R-:W-:Y:S01]  /*4570*/  MOV R183, R191 ;  /* 0x000000bf00b77202 */ /* 0x000fe20000000f00 */
[----:B------:R-:W-:Y:S06]  /*4580*/  BRA `(.L_x_3320) ;  /* 0x0000000800547947 */ /* 0x000fec0003800000 */
.L_x_3318:
        /* <DEDUP_REMOVED lines=26> */
.L_x_3321:
        /* <DEDUP_REMOVED lines=18> */
[-C--:B------:R-:W-:Y:S02]  /*4850*/  MOV R182, R190.reuse ;  /* 0x000000be00b67202 */ /* 0x080fe40000000f00 */
[-C--:B------:R-:W-:Y:S02]  /*4860*/  MOV R183, R191.reuse ;  /* 0x000000bf00b77202 */ /* 0x080fe40000000f00 */
[----:B------:R-:W-:Y:S02]  /*4870*/  MOV R187, R191 ;  /* 0x000000bf00bb7202 */ /* 0x000fe40000000f00 */
[----:B------:R-:W-:-:S02]  /*4880*/  MOV R186, R190 ;  /* 0x000000be00ba7202 */ /* 0x000fc40000000f00 */
[----:B------:R-:W-:Y:S02]  /*4890*/  MOV R185, R189 ;  /* 0x000000bd00b97202 */ /* 0x000fe40000000f00 */
[----:B------:R-:W-:Y:S01]  /*48a0*/  MOV R184, R188 ;  /* 0x000000bc00b87202 */ /* 0x000fe20000000f00 */
[----:B------:R-:W-:Y:S06]  /*48b0*/  BRA `(.L_x_3320) ;  /* 0x0000000400887947 */ /* 0x000fec0003800000 */
.L_x_3317:
        /* <DEDUP_REMOVED lines=21> */
[----:B------:R-:W-:Y:S01]  /*4a10*/  FFMA.FTZ R188, R188, UR25, R44 ;  /* 0x00000019bcbc7c23 */ /* 0x000fe2000801002c */
[----:B------:R-:W-:Y:S01]  /*4a20*/  FADD.FTZ R191, R225, -R191 ;  /* 0x800000bfe1bf7221 */ /* 0x000fe20000010000 */
[----:B------:R-:W-:Y:S01]  /*4a30*/  FFMA.FTZ R189, R189, UR25, R45 ;  /* 0x00000019bdbd7c23 */ /* 0x000fe2000801002d */
[----:B------:R-:W-:-:S02]  /*4a40*/  FFMA.FTZ R190, R190, UR25, R46 ;  /* 0x00000019bebe7c23 */ /* 0x000fc4000801002e */
[----:B------:R-:W-:Y:S01]  /*4a50*/  FFMA.FTZ R191, R191, UR25, R47 ;  /* 0x00000019bfbf7c23 */ /* 0x000fe2000801002f */
[----:B------:R-:W-:Y:S06]  /*4a60*/  BRA `(.L_x_3320) ;  /* 0x00000004001c7947 */ /* 0x000fec0003800000 */
.L_x_3323:
        /* <DEDUP_REMOVED lines=16> */
[----:B------:R-:W-:Y:S02]  /*4b70*/  MOV R180, R188 ;  /* 0x000000bc00b47202 */ /* 0x000fe40000000f00 */
[----:B------:R-:W-:Y:S02]  /*4b80*/  MOV R181, R189 ;  /* 0x000000bd00b57202 */ /* 0x000fe40000000f00 */
[----:B------:R-:W-:Y:S02]  /*4b90*/  MOV R182, R190 ;  /* 0x000000be00b67202 */ /* 0x000fe40000000f00 */
[----:B------:R-:W-:Y:S01]  /*4ba0*/  MOV R183, R191 ;  /* 0x000000bf00b77202 */ /* 0x000fe20000000f00 */
[----:B------:R-:W-:Y:S06]  /*4bb0*/  BRA `(.L_x_3320) ;  /* 0x0000000000c87947 */ /* 0x000fec0003800000 */
.L_x_3322:
        /* <DEDUP_REMOVED lines=26> */
.L_x_3324:
        /* <DEDUP_REMOVED lines=18> */
[-C--:B------:R-:W-:Y:S02]  /*4e80*/  MOV R182, R190.reuse ;  /* 0x000000be00b67202 */ /* 0x080fe40000000f00 */
[-C--:B------:R-:W-:Y:S02]  /*4e90*/  MOV R183, R191.reuse ;  /* 0x000000bf00b77202 */ /* 0x080fe40000000f00 */
[----:B------:R-:W-:Y:S02]  /*4ea0*/  MOV R187, R191 ;  /* 0x000000bf00bb7202 */ /* 0x000fe40000000f00 */
[----:B------:R-:W-:-:S02]  /*4eb0*/  MOV R186, R190 ;  /* 0x000000be00ba7202 */ /* 0x000fc40000000f00 */
[----:B------:R-:W-:Y:S02]  /*4ec0*/  MOV R185, R189 ;  /* 0x000000bd00b97202 */ /* 0x000fe40000000f00 */
[----:B------:R-:W-:-:S07]  /*4ed0*/  MOV R184, R188 ;  /* 0x000000bc00b87202 */ /* 0x000fce0000000f00 */
.L_x_3320:
        /* <DEDUP_REMOVED lines=14> */
.L_x_3316:
[----:B------:R-:W-:Y:S05]  /*4fc0*/  BSYNC.RECONVERGENT B0 ;  /* 0x0000000000007941 */ /* 0x000fea0003800200 */
.L_x_3315:
[----:B------:R-:W-:Y:S01]  /*4fd0*/  LOP3.LUT P4, RZ, R2, 0x2, RZ, 0xc0, !PT ;  /* 0x0000000202ff7812 */ /* 0x000fe2000788c0ff */
[----:B------:R-:W-:-:S12]  /*4fe0*/  BSSY.RECONVERGENT B0, `(.L_x_3325) ;  /* 0x00000ce000007945 */ /* 0x000fd80003800200 */
        /* <DEDUP_REMOVED lines=28> */
[----:B0-----:R-:W-:Y:S02]  /*51b0*/  MOV R180, R188 ;  /* 0x000000bc00b47202 */ /* 0x001fe40000000f00 */
        /* <DEDUP_REMOVED lines=8> */
.L_x_3329:
        /* <DEDUP_REMOVED lines=21> */
.L_x_3328:
[----:B0-----:R-:W0:Y:S02]  /*5390*/  LDC.64 R4, c[0x0][0x470] ;  /* 0x00011c00ff047b82 */ /* 0x001e240000000a00 */
[----:B0-----:R-:W-:-:S04]  /*53a0*/  ISETP.NE.U32.AND P5, PT, R4, RZ, PT ;  /* 0x000000ff0400720c */ /* 0x001fc80003fa5070 */
[----:B------:R-:W-:-:S13]  /*53b0*/  ISETP.NE.AND.EX P5, PT, R5, RZ, PT, P5 ;  /* 0x000000ff0500720c */ /* 0x000fda0003fa5350 */
        /* <DEDUP_REMOVED lines=22> */
.L_x_3331:
        /* <DEDUP_REMOVED lines=17> */
.L_x_3327:
        /* <DEDUP_REMOVED lines=33> */
.L_x_3333:
        /* <DEDUP_REMOVED lines=21> */
.L_x_3332:
        /* <DEDUP_REMOVED lines=25> */
.L_x_3334:
        /* <DEDUP_REMOVED lines=15> */
[----:B------:R-:W-:-:S07]  /*5c10*/  FMUL.FTZ R191, R191, UR25 ;  /* 0x00000019bfbf7c20 */ /* 0x000fce0008410000 */
.L_x_3330:
[----:B0-----:R-:W0:Y:S02]  /*5c20*/  @P4 LDC.64 R4, c[0x0][0x478] ;  /* 0x00011e00ff044b82 */ /* 0x001e240000000a00 */
[----:B0-----:R-:W-:-:S05]  /*5c30*/  @P4 IMAD.WIDE.U32 R4, R3, 0x10, R4 ;  /* 0x0000001003044825 */ /* 0x001fca00078e0004 */
        /* <DEDUP_REMOVED lines=8> */
.L_x_3326:
[----:B------:R-:W-:Y:S05]  /*5cc0*/  BSYNC.RECONVERGENT B0 ;  /* 0x0000000000007941 */ /* 0x000fea0003800200 */
.L_x_3325:
        /* <DEDUP_REMOVED lines=30> */
[----:B01----:R-:W-:Y:S02]  /*5eb0*/  MOV R180, R188 ;  /* 0x000000bc00b47202 */ /* 0x003fe40000000f00 */
        /* <DEDUP_REMOVED lines=8> */
.L_x_3339:
        /* <DEDUP_REMOVED lines=21> */
.L_x_3338:
[----:B01----:R-:W0:Y:S02]  /*6090*/  LDC.64 R4, c[0x0][0x470] ;  /* 0x00011c00ff047b82 */ /* 0x003e240000000a00 */
        /* <DEDUP_REMOVED lines=24> */
.L_x_3341:
        /* <DEDUP_REMOVED lines=17> */
.L_x_3337:
[----:B01----:R-:W0:Y:S02]  /*6330*/  LDC.64 R4, c[0x0][0x478] ;  /* 0x00011e00ff047b82 */ /* 0x003e240000000a00 */
        /* <DEDUP_REMOVED lines=32> */
.L_x_3343:
        /* <DEDUP_REMOVED lines=21> */
.L_x_3342:
        /* <DEDUP_REMOVED lines=25> */
.L_x_3344:
        /* <DEDUP_REMOVED lines=16> */
.L_x_3340:
[----:B01----:R-:W0:Y:S02]  /*6920*/  @P4 LDC.64 R4, c[0x0][0x478] ;  /* 0x00011e00ff044b82 */ /* 0x003e240000000a00 */
        /* <DEDUP_REMOVED lines=9> */
.L_x_3336:
[----:B------:R-:W-:Y:S05]  /*69c0*/  BSYNC.RECONVERGENT B0 ;  /* 0x0000000000007941 */ /* 0x000fea0003800200 */
.L_x_3335:
        /* <DEDUP_REMOVED lines=29> */
[----:B012---:R-:W-:Y:S02]  /*6ba0*/  MOV R180, R188 ;  /* 0x000000bc00b47202 */ /* 0x007fe40000000f00 */
        /* <DEDUP_REMOVED lines=8> */
.L_x_3349:
        /* <DEDUP_REMOVED lines=21> */
.L_x_3348:
[----:B012---:R-:W0:Y:S02]  /*6d80*/  LDC.64 R4, c[0x0][0x470] ;  /* 0x00011c00ff047b82 */ /* 0x007e240000000a00 */
        /* <DEDUP_REMOVED lines=24> */
.L_x_3351:
        /* <DEDUP_REMOVED lines=17> */
.L_x_3347:
[----:B012---:R-:W0:Y:S02]  /*7020*/  LDC.64 R4, c[0x0][0x478] ;  /* 0x00011e00ff047b82 */ /* 0x007e240000000a00 */
        /* <DEDUP_REMOVED lines=32> */
.L_x_3353:
        /* <DEDUP_REMOVED lines=21> */
.L_x_3352:
        /* <DEDUP_REMOVED lines=25> */
.L_x_3354:
        /* <DEDUP_REMOVED lines=16> */
.L_x_3350:
[----:B012---:R-:W0:Y:S02]  /*7610*/  @P4 LDC.64 R4, c[0x0][0x478] ;  /* 0x00011e00ff044b82 */ /* 0x007e240000000a00 */
        /* <DEDUP_REMOVED lines=9> */
.L_x_3346:
[----:B------:R-:W-:Y:S05]  /*76b0*/  BSYNC.RECONVERGENT B0 ;  /* 0x0000000000007941 */ /* 0x000fea0003800200 */
.L_x_3345:
        /* <DEDUP_REMOVED lines=29> */
[----:B012-4-:R-:W-:Y:S02]  /*7890*/  MOV R180, R188 ;  /* 0x000000bc00b47202 */ /* 0x017fe40000000f00 */
        /* <DEDUP_REMOVED lines=8> */
.L_x_3359:
        /* <DEDUP_REMOVED lines=21> */
.L_x_3358:
[----:B012-4-:R-:W0:Y:S02]  /*7a70*/  LDC.64 R4, c[0x0][0x470] ;  /* 0x00011c00ff047b82 */ /* 0x017e240000000a00 */
        /* <DEDUP_REMOVED lines=24> */
.L_x_3361:
        /* <DEDUP_REMOVED lines=17> */
.L_x_3357:
[----:B012-4-:R-:W0:Y:S02]  /*7d10*/  LDC.64 R4, c[0x0][0x478] ;  /* 0x00011e00ff047b82 */ /* 0x017e240000000a00 */
        /* <DEDUP_REMOVED lines=32> */
.L_x_3363:
        /* <DEDUP_REMOVED lines=21> */
.L_x_3362:
        /* <DEDUP_REMOVED lines=25> */
.L_x_3364:
        /* <DEDUP_REMOVED lines=16> */
.L_x_3360:
[----:B012-4-:R-:W0:Y:S02]  /*8300*/  @P4 LDC.64 R4, c[0x0][0x478] ;  /* 0x00011e00ff044b82 */ /* 0x017e240000000a00 */
        /* <DEDUP_REMOVED lines=9> */
.L_x_3356:
[----:B------:R-:W-:Y:S05]  /*83a0*/  BSYNC.RECONVERGENT B0 ;  /* 0x0000000000007941 */ /* 0x000fea0003800200 */
.L_x_3355:
        /* <DEDUP_REMOVED lines=38> */
.L_x_3369:
        /* <DEDUP_REMOVED lines=21> */
.L_x_3368:
        /* <DEDUP_REMOVED lines=25> */
.L_x_3371:
        /* <DEDUP_REMOVED lines=17> */
.L_x_3367:
        /* <DEDUP_REMOVED lines=33> */
.L_x_3373:
        /* <DEDUP_REMOVED lines=21> */
.L_x_3372:
        /* <DEDUP_REMOVED lines=25> */
.L_x_3374:
        /* <DEDUP_REMOVED lines=16> */
.L_x_3370:
        /* <DEDUP_REMOVED lines=10> */
.L_x_3366:
[----:B------:R-:W-:Y:S05]  /*9090*/  BSYNC.RECONVERGENT B0 ;  /* 0x0000000000007941 */ /* 0x000fea0003800200 */
.L_x_3365:
        /* <DEDUP_REMOVED lines=38> */
.L_x_3379:
        /* <DEDUP_REMOVED lines=21> */
.L_x_3378:
        /* <DEDUP_REMOVED lines=25> */
.L_x_3381:
        /* <DEDUP_REMOVED lines=17> */
.L_x_3377:
        /* <DEDUP_REMOVED lines=33> */
.L_x_3383:
        /* <DEDUP_REMOVED lines=21> */
.L_x_3382:
        /* <DEDUP_REMOVED lines=25> */
.L_x_3384:
        /* <DEDUP_REMOVED lines=16> */
.L_x_3380:
        /* <DEDUP_REMOVED lines=10> */
.L_x_3376:
[----:B------:R-:W-:Y:S05]  /*9d80*/  BSYNC.RECONVERGENT B0 ;  /* 0x0000000000007941 */ /* 0x000fea0003800200 */
.L_x_3375:
        /* <DEDUP_REMOVED lines=25> */
[----:B-----5:R-:W-:Y:S01]  /*9f20*/  FFMA.FTZ R188, R188, UR25, R176 ;  /* 0x00000019bcbc7c23 */ /* 0x020fe200080100b0 */
        /* <DEDUP_REMOVED lines=13> */
.L_x_3389:
        /* <DEDUP_REMOVED lines=21> */
.L_x_3388:
        /* <DEDUP_REMOVED lines=25> */
.L_x_3391:
        /* <DEDUP_REMOVED lines=16> */
[----:B------:R-:W-:Y:S06]  /*a3e0*/  BRA `(.L_x_3390) ;  /* 0x00000004007c7947 */ /* 0x000fec0003800000 */
.L_x_3387:
        /* <DEDUP_REMOVED lines=33> */
.L_x_3393:
        /* <DEDUP_REMOVED lines=21> */
.L_x_3392:
        /* <DEDUP_REMOVED lines=25> */
.L_x_3394:
        /* <DEDUP_REMOVED lines=16> */
.L_x_3390:
[----:B012-4-:R-:W0:Y:S02]  /*a9e0*/  @P4 LDC.64 R4, c[0x0][0x478] ;  /* 0x00011e00ff044b82 */ /* 0x017e240000000a00 */
[----:B0-----:R-:W-:-:S05]  /*a9f0*/  @P4 IMAD.WIDE.U32 R4, R3, 0x10, R4 ;  /* 0x0000001003044825 */ /* 0x001fca00078e0004 */
[----:B------:R0:W-:Y:S02]  /*aa00*/  @P4 STG.E.128 desc[UR14][R4.64], R184 ;  /* 0x000000b804004986 */ /* 0x0001e4000c101d0e */
[----:B0-----:R-:W0:Y:S02]  /*aa10*/  LDC.64 R4, c[0x0][0x468] ;  /* 0x00011a00ff047b82 */ /* 0x001e240000000a00 */
[----:B0-----:R-:W-:-:S05]  /*aa20*/  IMAD.WIDE.U32 R4, R3, 0x10, R4 ;  /* 0x0000001003047825 */ /* 0x001fca00078e0004 */
[----:B------:R0:W-:Y:S02]  /*aa30*/  STG.E.128 desc[UR14][R4.64], R188 ;  /* 0x000000bc04007986 */ /* 0x0001e4000c101d0e */
[----:B0-----:R-:W0:Y:S02]  /*aa40*/  @P5 LDC.64 R4, c[0x0][0x470] ;  /* 0x00011c00ff045b82 */ /* 0x001e240000000a00 */
[----:B0-----:R-:W-:-:S05]  /*aa50*/  @P5 IMAD.WIDE.U32 R4, R3, 0x10, R4 ;  /* 0x0000001003045825 */ /* 0x001fca00078e0004 */
[----:B------:R0:W-:Y:S02]  /*aa60*/  @P5 STG.E.128 desc[UR14][R4.64], R180 ;  /* 0x000000b404005986 */ /* 0x0001e4000c101d0e */
.L_x_3386:
[----:B------:R-:W-:Y:S05]  /*aa70*/  BSYNC.RECONVERGENT B0 ;  /* 0x0000000000007941 */ /* 0x000fea0003800200 */
.L_x_3385:
[----:B------:R-:W-:Y:S01]  /*aa80*/  UPLOP3.LUT UP1, UPT, UPT, UPT, UP1, 0x40, 0x4 ;  /* 0x000000000004789c */ /* 0x000fe20003f2e810 */
[----:B------:R-:W-:Y:S10]  /*aa90*/  BRA.U !UP3, `(.L_x_3395) ;  /* 0xffffff690bd47547 */ /* 0x000ff4000b83ffff */
.L_x_3296:
[----:B------:R-:W0:Y:S01]  /*aaa0*/  S2UR UR4, SR_CTAID.X ;  /* 0x00000000000479c3 */ /* 0x000e220000002500 */
[----:B------:R-:W-:Y:S01]  /*aab0*/  LOP3.LUT P4, RZ, R2, 0x4, RZ, 0xc0, !PT ;  /* 0x0000000402ff7812 */ /* 0x000fe2000788c0ff */
[----:B------:R-:W-:Y:S01]  /*aac0*/  BSSY.RECONVERGENT B0, `(.L_x_3396) ;  /* 0x0000012000007945 */ /* 0x000fe20003800200 */
[----:B0-----:R-:W-:-:S06]  /*aad0*/  UIMAD UR4, UR4, UR6, URZ ;  /* 0x00000006040472a4 */ /* 0x001fcc000f8e02ff */
[----:B------:R-:W-:-:S04]  /*aae0*/  MOV R3, UR4 ;  /* 0x0000000400037c02 */ /* 0x000fc80008000f00 */
[----:B------:R-:W-:Y:S01]  /*aaf0*/  LEA.HI R192, R3, R192, RZ, 0x1e ;  /* 0x000000c003c07211 */ /* 0x000fe200078ff0ff */
[----:B------:R-:W-:Y:S06]  /*ab00*/  @!P4 BRA `(.L_x_3397) ;  /* 0x000000000034c947 */ /* 0x000fec0003800000 */
[----:B-12-45:R-:W0:Y:S08]  /*ab10*/  LDC.64 R4, c[0x0][0x440] ;  /* 0x00011000ff047b82 */ /* 0x036e300000000a00 */
[----:B------:R-:W1:Y:S08]  /*ab20*/  LDC.64 R6, c[0x0][0x448] ;  /* 0x00011200ff067b82 */ /* 0x000e700000000a00 */
[----:B------:R-:W2:Y:S08]  /*ab30*/  LDC.64 R8, c[0x0][0x450] ;  /* 0x00011400ff087b82 */ /* 0x000eb00000000a00 */
[----:B---3--:R-:W3:Y:S01]  /*ab40*/  LDC.64 R10, c[0x0][0x458] ;  /* 0x00011600ff0a7b82 */ /* 0x008ee20000000a00 */
[----:B0-----:R-:W-:-:S05]  /*ab50*/  IMAD.WIDE.U32 R4, R192, 0x10, R4 ;  /* 0x00000010c0047825 */ /* 0x001fca00078e0004 */
[----:B------:R0:W-:Y:S01]  /*ab60*/  STG.E.128 desc[UR14][R4.64], R140 ;  /* 0x0000008c04007986 */ /* 0x0001e2000c101d0e */
[----:B-1----:R-:W-:-:S05]  /*ab70*/  IMAD.WIDE.U32 R6, R192, 0x10, R6 ;  /* 0x00000010c0067825 */ /* 0x002fca00078e0006 */
[----:B------:R0:W-:Y:S01]  /*ab80*/  STG.E.128 desc[UR14][R6.64], R172 ;  /* 0x000000ac06007986 */ /* 0x0001e2000c101d0e */
[----:B--2---:R-:W-:-:S05]  /*ab90*/  IMAD.WIDE.U32 R8, R192, 0x10, R8 ;  /* 0x00000010c0087825 */ /* 0x004fca00078e0008 */
[----:B------:R0:W-:Y:S01]  /*aba0*/  STG.E.128 desc[UR14][R8.64], R76 ;  /* 0x0000004c08007986 */ /* 0x0001e2000c101d0e */
[C---:B---3--:R-:W-:Y:S01]  /*abb0*/  IMAD.WIDE.U32 R10, R192.reuse, 0x10, R10 ;  /* 0x00000010c00a7825 */ /* 0x048fe200078e000a */
[----:B------:R-:W-:-:S04]  /*abc0*/  IADD3 R192, PT, PT, R192, 0x100, RZ ;  /* 0x00000100c0c07810 */ /* 0x000fc80007ffe0ff */
[----:B------:R0:W-:Y:S03]  /*abd0*/  STG.E.128 desc[UR14][R10.64], R108 ;  /* 0x0000006c0a007986 */ /* 0x0001e6000c101d0e */
.L_x_3397:
[----:B------:R-:W-:Y:S05]  /*abe0*/  BSYNC.RECONVERGENT B0 ;  /* 0x0000000000007941 */ /* 0x000fea0003800200 */
.L_x_3396:
[----:B------:R-:W-:Y:S01]  /*abf0*/  LOP3.LUT P4, RZ, R2, 0x2, RZ, 0xc0, !PT ;  /* 0x0000000202ff7812 */ /* 0x000fe2000788c0ff */
[----:B------:R-:W-:-:S12]  /*ac00*/  BSSY.RECONVERGENT B0, `(.L_x_3398) ;  /* 0x000000f000007945 */ /* 0x000fd80003800200 */
[----:B------:R-:W-:Y:S05]  /*ac10*/  @!P4 BRA `(.L_x_3399) ;  /* 0x000000000034c947 */ /* 0x000fea0003800000 */
[----:B012-45:R-:W0:Y:S08]  /*ac20*/  LDC.64 R4, c[0x0][0x440] ;  /* 0x00011000ff047b82 */ /* 0x037e300000000a00 */
        /* <DEDUP_REMOVED lines=12> */
.L_x_3399:
[----:B------:R-:W-:Y:S05]  /*acf0*/  BSYNC.RECONVERGENT B0 ;  /* 0x0000000000007941 */ /* 0x000fea0003800200 */
.L_x_3398:
        /* <DEDUP_REMOVED lines=16> */
.L_x_3401:
[----:B------:R-:W-:Y:S05]  /*ae00*/  BSYNC.RECONVERGENT B0 ;  /* 0x0000000000007941 */ /* 0x000fea0003800200 */
.L_x_3400:
[----:B------:R-:W-:Y:S04]  /*ae10*/  BSSY.RECONVERGENT B0, `(.L_x_3402) ;  /* 0x000000f000007945 */ /* 0x000fe80003800200 */
        /* <DEDUP_REMOVED lines=14> */
.L_x_3403:
[----:B------:R-:W-:Y:S05]  /*af00*/  BSYNC.RECONVERGENT B0 ;  /* 0x0000000000007941 */ /* 0x000fea0003800200 */
.L_x_3402:
        /* <DEDUP_REMOVED lines=15> */
.L_x_3405:
[----:B------:R-:W-:Y:S05]  /*b000*/  BSYNC.RECONVERGENT B0 ;  /* 0x0000000000007941 */ /* 0x000fea0003800200 */
.L_x_3404:
        /* <DEDUP_REMOVED lines=15> */
.L_x_3407:
[----:B------:R-:W-:Y:S05]  /*b100*/  BSYNC.RECONVERGENT B0 ;  /* 0x0000000000007941 */ /* 0x000fea0003800200 */
.L_x_3406:
        /* <DEDUP_REMOVED lines=15> */
.L_x_3409:
[----:B------:R-:W-:Y:S05]  /*b200*/  BSYNC.RECONVERGENT B0 ;  /* 0x0000000000007941 */ /* 0x000fea0003800200 */
.L_x_3408:
[----:B------:R-:W-:-:S13]  /*b210*/  LOP3.LUT P0, RZ, R2, 0x8, RZ, 0xc0, !PT ;  /* 0x0000000802ff7812 */ /* 0x000fda000780c0ff */
[----:B------:R-:W-:Y:S05]  /*b220*/  @!P0 EXIT ;  /* 0x000000000000894d */ /* 0x000fea0003800000 */
[----:B------:R-:W3:Y:S08]  /*b230*/  LDC.64 R2, c[0x0][0x440] ;  /* 0x00011000ff027b82 */ /* 0x000ef00000000a00 */
[----:B012-45:R-:W0:Y:S08]  /*b240*/  LDC.64 R4, c[0x0][0x448] ;  /* 0x00011200ff047b82 */ /* 0x037e300000000a00 */
[----:B------:R-:W1:Y:S08]  /*b250*/  LDC.64 R6, c[0x0][0x450] ;  /* 0x00011400ff067b82 */ /* 0x000e700000000a00 */
[----:B------:R-:W2:Y:S01]  /*b260*/  LDC.64 R8, c[0x0][0x458] ;  /* 0x00011600ff087b82 */ /* 0x000ea20000000a00 */
[----:B---3--:R-:W-:-:S05]  /*b270*/  IMAD.WIDE.U32 R2, R192, 0x10, R2 ;  /* 0x00000010c0027825 */ /* 0x008fca00078e0002 */
[----:B------:R-:W-:Y:S01]  /*b280*/  STG.E.128 desc[UR14][R2.64], R112 ;  /* 0x0000007002007986 */ /* 0x000fe2000c101d0e */
[----:B0-----:R-:W-:-:S05]  /*b290*/  IMAD.WIDE.U32 R4, R192, 0x10, R4 ;  /* 0x00000010c0047825 */ /* 0x001fca00078e0004 */
[----:B------:R-:W-:Y:S01]  /*b2a0*/  STG.E.128 desc[UR14][R4.64], R144 ;  /* 0x0000009004007986 */ /* 0x000fe2000c101d0e */
[----:B-1----:R-:W-:-:S05]  /*b2b0*/  IMAD.WIDE.U32 R6, R192, 0x10, R6 ;  /* 0x00000010c0067825 */ /* 0x002fca00078e0006 */
[----:B------:R-:W-:Y:S01]  /*b2c0*/  STG.E.128 desc[UR14][R6.64], R48 ;  /* 0x0000003006007986 */ /* 0x000fe2000c101d0e */
[----:B--2---:R-:W-:-:S05]  /*b2d0*/  IMAD.WIDE.U32 R192, R192, 0x10, R8 ;  /* 0x00000010c0c07825 */ /* 0x004fca00078e0008 */
[----:B------:R-:W-:Y:S01]  /*b2e0*/  STG.E.128 desc[UR14][R192.64], R80 ;  /* 0x00000050c0007986 */ /* 0x000fe2000c101d0e */
[----:B------:R-:W-:Y:S05]  /*b2f0*/  EXIT ;  /* 0x000000000000794d */ /* 0x000fea0003800000 */
.L_x_3410:
        /* <DEDUP_REMOVED lines=16> */
.L_x_4892:


//--------------------- .text._ZN10layer_norm31ln_parallel_residual_bwd_kernelINS_13Kernel_traitsI6__halfffffjLj8192ELj1ELj1ELj8ELj16ENS_18Kernel_traits_baseILj8192ES2_ffffjLj256EEEEELb0ELb0ELb1EEEvNS_9BwdParamsE --------------------------
	.section	.text._ZN10layer_norm31ln_parallel_residual_bwd_kernelINS_13Kernel_traitsI6__halfffffjLj8192ELj1ELj1ELj8ELj16ENS_18Kernel_traits_baseILj8192ES2_ffffjLj256EEEEELb0ELb0ELb1EEEvNS_9BwdParamsE,"ax",@progbits
	.align	128
        .global         _ZN10layer_norm31ln_parallel_residual_bwd_kernelINS_13Kernel_traitsI6__halfffffjLj8192ELj1ELj1ELj8ELj16ENS_18Kernel_traits_baseILj8192ES2_ffffjLj256EEEEELb0ELb0ELb1EEEvNS_9BwdParamsE
        .type           _ZN10layer_norm31ln_parallel_residual_bwd_kernelINS_13Kernel_traitsI6__halfffffjLj8192ELj1ELj1ELj8ELj16ENS_18Kernel_traits_baseILj8192ES2_ffffjLj256EEEEELb0ELb0ELb1EEEvNS_9BwdParamsE,@function
        .size           _ZN10layer_norm31ln_parallel_residual_bwd_kernelINS_13Kernel_traitsI6__halfffffjLj8192ELj1ELj1ELj8ELj16ENS_18Kernel_traits_baseILj8192ES2_ffffjLj256EEEEELb0ELb0ELb1EEEvNS_9BwdParamsE,(.L_x_4893 - _ZN10layer_norm31ln_parallel_residual_bwd_kernelINS_13Kernel_traitsI6__halfffffjLj8192ELj1ELj1ELj8ELj16ENS_18Kernel_traits_baseILj8192ES2_ffffjLj256EEEEELb0ELb0ELb1EEEvNS_9BwdParamsE)
        .other          _ZN10layer_norm31ln_parallel_residual_bwd_kernelINS_13Kernel_traitsI6__halfffffjLj8192ELj1ELj1ELj8ELj16ENS_18Kernel_traits_baseILj8192ES2_ffffjLj256EEEEELb0ELb0ELb1EEEvNS_9BwdParamsE,@"STO_CUDA_ENTRY STV_DEFAULT"
_ZN10layer_norm31ln_parallel_residual_bwd_kernelINS_13Kernel_traitsI6__halfffffjLj8192ELj1ELj1ELj8ELj16ENS_18Kernel_traits_baseILj8192ES2_ffffjLj256EEEEELb0ELb0ELb1EEEvNS_9BwdParamsE:
.text._ZN10layer_norm31ln_parallel_residual_bwd_kernelINS_13Kernel_traitsI6__halfffffjLj8192ELj1ELj1ELj8ELj16ENS_18Kernel_traits_baseILj8192ES2_ffffjLj256EEEEELb0ELb0ELb1EEEvNS_9BwdParamsE:
        /* <DEDUP_REMOVED lines=94> */
[----:B0-----:R-:W3:Y:S01]  /*05e0*/  LDG.E.64 R6, desc[UR14][R4.64+0x3800] ;  /* 0x0038000e04067981 */ /* 0x001ee2000c1e1b00 */
[----:B------:R-:W-:-:S02]  /*05f0*/  CS2R R214, SRZ ;  /* 0x0000000000d67805 */ /* 0x000fc4000001ff00 */
[----:B------:R-:W-:Y:S02]  /*0600*/  CS2R R212, SRZ ;  /* 0x0000000000d47805 */ /* 0x000fe4000001ff00 */
[----:B------:R-:W-:Y:S01]  /*0610*/  CS2R R210, SRZ ;  /* 0x0000000000d27805 */ /* 0x000fe2000001ff00 */
[----:B------:R-:W4:Y:S01]  /*0620*/  LDG.E.64 R38, desc[UR14][R4.64+0x3000] ;  /* 0x0030000e04267981 */ /* 0x000f22000c1e1b00 */
[----:B------:R-:W-:Y:S02]  /*0630*/  CS2R R208, SRZ ;  /* 0x0000000000d07805 */ /* 0x000fe4000001ff00 */
[----:B------:R-:W-:Y:S02]  /*0640*/  CS2R R206, SRZ ;  /* 0x0000000000ce7805 */ /* 0x000fe4000001ff00 */
[----:B------:R-:W-:Y:S01]  /*0650*/  CS2R R204, SRZ ;  /* 0x0000000000cc7805 */ /* 0x000fe2000001ff00 */
[----:B------:R-:W5:Y:S01]  /*0660*/  LDG.E.64 R42, desc[UR14][R4.64+0x2800] ;  /* 0x0028000e042a7981 */ /* 0x000f62000c1e1b00 */
[----:B------:R-:W-:-:S02]  /*0670*/  CS2R R202, SRZ ;  /* 0x0000000000ca7805 */ /* 0x000fc4000001ff00 */
[----:B------:R-:W-:Y:S02]  /*0680*/  CS2R R200, SRZ ;  /* 0x0000000000c87805 */ /* 0x000fe4000001ff00 */
[----:B------:R-:W-:Y:S01]  /*0690*/  CS2R R198, SRZ ;  /* 0x0000000000c67805 */ /* 0x000fe2000001ff00 */
[----:B------:R-:W5:Y:S01]  /*06a0*/  LDG.E.64 R46, desc[UR14][R4.64+0x2000] ;  /* 0x0020000e042e7981 */ /* 0x000f62000c1e1b00 */
[----:B------:R-:W-:Y:S02]  /*06b0*/  CS2R R196, SRZ ;  /* 0x0000000000c47805 */ /* 0x000fe4000001ff00 */
[----:B------:R-:W-:Y:S02]  /*06c0*/  CS2R R194, SRZ ;  /* 0x0000000000c27805 */ /* 0x000fe4000001ff00 */
[----:B------:R-:W-:Y:S01]  /*06d0*/  CS2R R192, SRZ ;  /* 0x0000000000c07805 */ /* 0x000fe2000001ff00 */
[----:B------:R-:W5:Y:S01]  /*06e0*/  LDG.E.64 R50, desc[UR14][R4.64+0x1800] ;  /* 0x0018000e04327981 */ /* 0x000f62000c1e1b00 */
[----:B------:R-:W-:-:S02]  /*06f0*/  CS2R R190, SRZ ;  /* 0x0000000000be7805 */ /* 0x000fc4000001ff00 */
[----:B------:R-:W-:Y:S02]  /*0700*/  MOV R168, RZ ;  /* 0x000000ff00a87202 */ /* 0x000fe40000000f00 */
[----:B------:R-:W-:Y:S01]  /*0710*/  CS2R R166, SRZ ;  /* 0x0000000000a67805 */ /* 0x000fe2000001ff00 */
[----:B------:R-:W5:Y:S01]  /*0720*/  LDG.E.64 R54, desc[UR14][R4.64+0x1000] ;  /* 0x0010000e04367981 */ /* 0x000f62000c1e1b00 */
[----:B------:R-:W-:Y:S02]  /*0730*/  CS2R R164, SRZ ;  /* 0x0000000000a47805 */ /* 0x000fe4000001ff00 */
[----:B------:R-:W-:Y:S02]  /*0740*/  CS2R R162, SRZ ;  /* 0x0000000000a27805 */ /* 0x000fe4000001ff00 */
[----:B------:R-:W-:Y:S01]  /*0750*/  CS2R R160, SRZ ;  /* 0x0000000000a07805 */ /* 0x000fe2000001ff00 */
[----:B------:R-:W5:Y:S01]  /*0760*/  LDG.E.64 R58, desc[UR14][R4.64+0x800] ;  /* 0x0008000e043a7981 */ /* 0x000f62000c1e1b00 */
[----:B--2---:R-:W-:Y:S01]  /*0770*/  IMAD.WIDE.U32 R2, R138, 0x8, R2 ;  /* 0x000000088a027825 */ /* 0x004fe200078e0002 */
[----:B------:R-:W-:-:S02]  /*0780*/  CS2R R158, SRZ ;  /* 0x00000000009e7805 */ /* 0x000fc4000001ff00 */
[----:B------:R-:W-:Y:S01]  /*0790*/  CS2R R156, SRZ ;  /* 0x00000000009c7805 */ /* 0x000fe2000001ff00 */
[----:B------:R0:W2:Y:S01]  /*07a0*/  LDG.E.64 R62, desc[UR14][R4.64] ;  /* 0x0000000e043e7981 */ /* 0x0000a2000c1e1b00 */
[----:B------:R-:W-:Y:S02]  /*07b0*/  CS2R R154, SRZ ;  /* 0x00000000009a7805 */ /* 0x000fe4000001ff00 */
[----:B------:R-:W-:Y:S02]  /*07c0*/  CS2R R152, SRZ ;  /* 0x0000000000987805 */ /* 0x000fe4000001ff00 */
[----:B------:R-:W-:Y:S01]  /*07d0*/  CS2R R150, SRZ ;  /* 0x0000000000967805 */ /* 0x000fe2000001ff00 */
[----:B------:R-:W2:Y:S01]  /*07e0*/  LDG.E.64 R8, desc[UR14][R2.64+0x3800] ;  /* 0x0038000e02087981 */ /* 0x000ea2000c1e1b00 */
[----:B------:R-:W-:Y:S02]  /*07f0*/  CS2R R148, SRZ ;  /* 0x0000000000947805 */ /* 0x000fe4000001ff00 */
[----:B------:R-:W-:-:S02]  /*0800*/  CS2R R34, SRZ ;  /* 0x0000000000227805 */ /* 0x000fc4000001ff00 */
[----:B------:R-:W-:Y:S01]  /*0810*/  CS2R R32, SRZ ;  /* 0x0000000000207805 */ /* 0x000fe2000001ff00 */
[----:B------:R-:W2:Y:S01]  /*0820*/  LDG.E.64 R10, desc[UR14][R2.64+0x3000] ;  /* 0x0030000e020a7981 */ /* 0x000ea2000c1e1b00 */
[----:B------:R-:W-:Y:S02]  /*0830*/  CS2R R30, SRZ ;  /* 0x00000000001e7805 */ /* 0x000fe4000001ff00 */
[----:B------:R-:W-:Y:S02]  /*0840*/  CS2R R28, SRZ ;  /* 0x00000000001c7805 */ /* 0x000fe4000001ff00 */
[----:B------:R-:W-:Y:S01]  /*0850*/  CS2R R26, SRZ ;  /* 0x00000000001a7805 */ /* 0x000fe2000001ff00 */
[----:B------:R-:W2:Y:S01]  /*0860*/  LDG.E.64 R12, desc[UR14][R2.64+0x2800] ;  /* 0x0028000e020c7981 */ /* 0x000ea2000c1e1b00 */
[----:B------:R-:W-:Y:S02]  /*0870*/  CS2R R24, SRZ ;  /* 0x0000000000187805 */ /* 0x000fe4000001ff00 */
[----:B------:R-:W-:Y:S01]  /*0880*/  CS2R R22, SRZ ;  /* 0x0000000000167805 */ /* 0x000fe2000001ff00 */
[----:B------:R-:W-:Y:S01]  /*0890*/  UPLOP3.LUT UP1, UPT, UPT, UPT, UPT, 0x40, 0x4 ;  /* 0x000000000004789c */ /* 0x000fe20003f2e870 */
[----:B------:R-:W2:Y:S01]  /*08a0*/  LDG.E.64 R14, desc[UR14][R2.64+0x2000] ;  /* 0x0020000e020e7981 */ /* 0x000ea2000c1e1b00 */
[----:B------:R-:W1:Y:S03]  /*08b0*/  LDCU UR21, c[0x0][0x388] ;  /* 0x00007100ff1577ac */ /* 0x000e660008000800 */
[----:B------:R-:W2:Y:S01]  /*08c0*/  LDG.E.64 R16, desc[UR14][R2.64+0x1800] ;  /* 0x0018000e02107981 */ /* 0x000ea2000c1e1b00 */
[----:B------:R-:W1:Y:S03]  /*08d0*/  LDCU.U8 UR20, c[0x0][0x410] ;  /* 0x00008200ff1477ac */ /* 0x000e660008000000 */
[----:B------:R-:W2:Y:S01]  /*08e0*/  LDG.E.64 R18, desc[UR14][R2.64+0x1000] ;  /* 0x0010000e02127981 */ /* 0x000ea2000c1e1b00 */
[----:B------:R-:W1:Y:S03]  /*08f0*/  LDCU UR26, c[0x0][0x400] ;  /* 0x00008000ff1a77ac */ /* 0x000e660008000800 */
[----:B------:R-:W2:Y:S01]  /*0900*/  LDG.E.64 R20, desc[UR14][R2.64+0x800] ;  /* 0x0008000e02147981 */ /* 0x000ea2000c1e1b00 */
[----:B------:R-:W1:Y:S03]  /*0910*/  LDCU.64 UR28, c[0x0][0x468] ;  /* 0x00008d00ff1c77ac */ /* 0x000e660008000a00 */
[----:B------:R3:W2:Y:S01]  /*0920*/  LDG.E.64 R66, desc[UR14][R2.64] ;  /* 0x0000000e02427981 */ /* 0x0006a2000c1e1b00 */
[----:B0-----:R-:W-:Y:S01]  /*0930*/  CS2R R4, SRZ ;  /* 0x0000000000047805 */ /* 0x001fe2000001ff00 */
[----:B------:R-:W0:Y:S01]  /*0940*/  LDCU.64 UR12, c[0x0][0x470] ;  /* 0x00008e00ff0c77ac */ /* 0x000e220008000a00 */
[----:B------:R-:W0:Y:S01]  /*0950*/  LDCU.64 UR10, c[0x0][0x478] ;  /* 0x00008f00ff0a77ac */ /* 0x000e220008000a00 */
[----:B------:R-:W0:Y:S01]  /*0960*/  LDCU.128 UR16, c[0x0][0x3c0] ;  /* 0x00007800ff1077ac */ /* 0x000e220008000c00 */
[----:B------:R-:W0:Y:S01]  /*0970*/  LDCU.64 UR22, c[0x0][0x438] ;  /* 0x00008700ff1677ac */ /* 0x000e220008000a00 */
[----:B------:R-:W0:Y:S01]  /*0980*/  LDCU.64 UR24, c[0x0][0x380] ;  /* 0x00007000ff1877ac */ /* 0x000e220008000a00 */
[----:B---3--:R-:W-:Y:S01]  /*0990*/  HADD2.F32 R0, -RZ, R6.H0_H0 ;  /* 0x20000006ff007230 */ /* 0x008fe20000004100 */
[----:B------:R-:W-:Y:S01]  /*09a0*/  SHF.R.U64 R37, R6, 0x10, R7 ;  /* 0x0000001006257819 */ /* 0x000fe20000001207 */
[----:B------:R-:W-:-:S02]  /*09b0*/  HADD2.F32 R2, -RZ, R7.H0_H0 ;  /* 0x20000007ff027230 */ /* 0x000fc40000004100 */
[----:B----4-:R-:W-:Y:S01]  /*09c0*/  HADD2.F32 R3, -RZ, R38.H0_H0 ;  /* 0x20000026ff037230 */ /* 0x010fe20000004100 */
[----:B------:R3:W-:Y:S01]  /*09d0*/  STL [R1+0x40], R0 ;  /* 0x0000400001007387 */ /* 0x0007e20000100800 */
[----:B------:R-:W-:Y:S02]  /*09e0*/  SHF.R.U64 R41, R38, 0x10, R39 ;  /* 0x0000001026297819 */ /* 0x000fe40000001227 */
[----:B-----5:R-:W-:Y:S01]  /*09f0*/  SHF.R.U64 R45, R42, 0x10, R43 ;  /* 0x000000102a2d7819 */ /* 0x020fe2000000122b */
[----:B------:R4:W-:Y:S01]  /*0a00*/  STL [R1+0x30], R2 ;  /* 0x0000300201007387 */ /* 0x0009e20000100800 */
[----:B------:R-:W-:-:S03]  /*0a10*/  SHF.R.U64 R49, R46, 0x10, R47 ;  /* 0x000000102e317819 */ /* 0x000fc6000000122f */
[----:B------:R5:W-:Y:S01]  /*0a20*/  STL [R1+0x60], R3 ;  /* 0x0000600301007387 */ /* 0x000be20000100800 */
[----:B---3--:R-:W-:Y:S02]  /*0a30*/  SHF.R.U32.HI R0, RZ, 0x10, R7 ;  /* 0x00000010ff007819 */ /* 0x008fe40000011607 */
[----:B------:R-:W-:Y:S02]  /*0a40*/  CS2R R6, SRZ ;  /* 0x0000000000067805 */ /* 0x000fe4000001ff00 */
[----:B------:R-:W-:Y:S01]  /*0a50*/  SHF.R.U64 R53, R50, 0x10, R51 ;  /* 0x0000001032357819 */ /* 0x000fe20000001233 */
[----:B----4-:R-:W-:Y:S01]  /*0a60*/  HADD2.F32 R2, -RZ, R39.H0_H0 ;  /* 0x20000027ff027230 */ /* 0x010fe20000004100 */
[----:B------:R-:W-:Y:S01]  /*0a70*/  SHF.R.U32.HI R39, RZ, 0x10, R39 ;  /* 0x00000010ff277819 */ /* 0x000fe20000011627 */
[----:B------:R-:W-:Y:S01]  /*0a80*/  HADD2.F32 R0, -RZ, R0.H0_H0 ;  /* 0x20000000ff007230 */ /* 0x000fe20000004100 */
[----:B------:R-:W-:Y:S01]  /*0a90*/  SHF.R.U64 R57, R54, 0x10, R55 ;  /* 0x0000001036397819 */ /* 0x000fe20000001237 */
[----:B-----5:R-:W-:Y:S01]  /*0aa0*/  HADD2.F32 R3, -RZ, R42.H0_H0 ;  /* 0x2000002aff037230 */ /* 0x020fe20000004100 */
[----:B------:R3:W-:Y:S01]  /*0ab0*/  STL [R1+0x50], R2 ;  /* 0x0000500201007387 */ /* 0x0007e20000100800 */
[----:B------:R-:W-:Y:S01]  /*0ac0*/  HADD2.F32 R39, -RZ, R39.H0_H0 ;  /* 0x20000027ff277230 */ /* 0x000fe20000004100 */
[----:B------:R-:W-:-:S02]  /*0ad0*/  SHF.R.U64 R61, R58, 0x10, R59 ;  /* 0x000000103a3d7819 */ /* 0x000fc4000000123b */
[----:B------:R4:W-:Y:S01]  /*0ae0*/  STL [R1+0x80], R3 ;  /* 0x0000800301007387 */ /* 0x0009e20000100800 */
[----:B--2---:R-:W-:Y:S02]  /*0af0*/  SHF.R.U64 R65, R62, 0x10, R63 ;  /* 0x000000103e417819 */ /* 0x004fe4000000123f */
[----:B------:R-:W-:Y:S01]  /*0b00*/  SHF.R.U64 R38, R8, 0x10, R9 ;  /* 0x0000001008267819 */ /* 0x000fe20000001209 */
[----:B---3--:R-:W-:Y:S01]  /*0b10*/  HADD2.F32 R2, -RZ, R43.H0_H0 ;  /* 0x2000002bff027230 */ /* 0x008fe20000004100 */
[----:B------:R-:W-:Y:S02]  /*0b20*/  SHF.R.U32.HI R43, RZ, 0x10, R43 ;  /* 0x00000010ff2b7819 */ /* 0x000fe4000001162b */
[----:B------:R-:W-:Y:S01]  /*0b30*/  SHF.R.U32.HI R36, RZ, 0x10, R9 ;  /* 0x00000010ff247819 */ /* 0x000fe20000011609 */
[----:B----4-:R-:W-:Y:S01]  /*0b40*/  HADD2.F32 R3, -RZ, R46.H0_H0 ;  /* 0x2000002eff037230 */ /* 0x010fe20000004100 */
[----:B------:R2:W-:Y:S01]  /*0b50*/  STL [R1+0x70], R2 ;  /* 0x0000700201007387 */ /* 0x0005e20000100800 */
[----:B------:R-:W-:-:S02]  /*0b60*/  SHF.R.U64 R42, R10, 0x10, R11 ;  /* 0x000000100a2a7819 */ /* 0x000fc4000000120b */
[----:B------:R-:W-:Y:S01]  /*0b70*/  SHF.R.U32.HI R40, RZ, 0x10, R11 ;  /* 0x00000010ff287819 */ /* 0x000fe2000001160b */
[----:B------:R3:W-:Y:S01]  /*0b80*/  STL [R1+0xa0], R3 ;  /* 0x0000a00301007387 */ /* 0x0007e20000100800 */
[--C-:B------:R-:W-:Y:S02]  /*0b90*/  SHF.R.U64 R46, R12, 0x10, R13.reuse ;  /* 0x000000100c2e7819 */ /* 0x100fe4000000120d */
[----:B------:R-:W-:Y:S02]  /*0ba0*/  SHF.R.U32.HI R44, RZ, 0x10, R13 ;  /* 0x00000010ff2c7819 */ /* 0x000fe4000001160d */
[----:B------:R-:W-:Y:S01]  /*0bb0*/  SHF.R.U32.HI R48, RZ, 0x10, R15 ;  /* 0x00000010ff307819 */ /* 0x000fe2000001160f */
[----:B--2---:R-:W-:Y:S01]  /*0bc0*/  HADD2.F32 R2, -RZ, R47.H0_H0 ;  /* 0x2000002fff027230 */ /* 0x004fe20000004100 */
[----:B------:R-:W-:Y:S02]  /*0bd0*/  SHF.R.U32.HI R47, RZ, 0x10, R47 ;  /* 0x00000010ff2f7819 */ /* 0x000fe4000001162f */
[----:B------:R-:W-:Y:S01]  /*0be0*/  SHF.R.U32.HI R52, RZ, 0x10, R17 ;  /* 0x00000010ff347819 */ /* 0x000fe20000011611 */
[----:B---3--:R-:W-:Y:S01]  /*0bf0*/  HADD2.F32 R3, -RZ, R50.H0_H0 ;  /* 0x20000032ff037230 */ /* 0x008fe20000004100 */
[----:B------:R2:W-:Y:S01]  /*0c00*/  STL [R1+0x90], R2 ;  /* 0x0000900201007387 */ /* 0x0005e20000100800 */
[----:B------:R-:W-:-:S02]  /*0c10*/  SHF.R.U64 R50, R14, 0x10, R15 ;  /* 0x000000100e327819 */ /* 0x000fc4000000120f */
[----:B------:R-:W-:Y:S01]  /*0c20*/  SHF.R.U32.HI R56, RZ, 0x10, R19 ;  /* 0x00000010ff387819 */ /* 0x000fe20000011613 */
[----:B------:R3:W-:Y:S01]  /*0c30*/  STL [R1+0xc0], R3 ;  /* 0x0000c00301007387 */ /* 0x0007e20000100800 */
[----:B------:R-:W-:Y:S02]  /*0c40*/  SHF.R.U32.HI R60, RZ, 0x10, R21 ;  /* 0x00000010ff3c7819 */ /* 0x000fe40000011615 */
[----:B------:R-:W-:Y:S01]  /*0c50*/  SHF.R.U32.HI R64, RZ, 0x10, R67 ;  /* 0x00000010ff407819 */ /* 0x000fe20000011643 */
[----:B--2---:R-:W-:Y:S01]  /*0c60*/  HADD2.F32 R2, -RZ, R51.H0_H0 ;  /* 0x20000033ff027230 */ /* 0x004fe20000004100 */
[----:B------:R-:W-:Y:S01]  /*0c70*/  SHF.R.U32.HI R51, RZ, 0x10, R51 ;  /* 0x00000010ff337819 */ /* 0x000fe20000011633 */
[----:B---3--:R-:W-:-:S03]  /*0c80*/  HADD2.F32 R3, -RZ, R54.H0_H0 ;  /* 0x20000036ff037230 */ /* 0x008fc60000004100 */
[----:B------:R2:W-:Y:S01]  /*0c90*/  STL [R1+0xb0], R2 ;  /* 0x0000b00201007387 */ /* 0x0005e20000100800 */
[----:B------:R-:W-:-:S03]  /*0ca0*/  SHF.R.U64 R54, R16, 0x10, R17 ;  /* 0x0000001010367819 */ /* 0x000fc60000001211 */
[----:B------:R3:W-:Y:S01]  /*0cb0*/  STL [R1+0xe0], R3 ;  /* 0x0000e00301007387 */ /* 0x0007e20000100800 */
        /* <DEDUP_REMOVED lines=15> */
[----:B------:R2:W-:Y:S04]  /*0db0*/  STL [R1+0x110], R2 ;  /* 0x0001100201007387 */ /* 0x0005e80000100800 */
[----:B------:R3:W-:Y:S01]  /*0dc0*/  STL [R1+0x44], R3 ;  /* 0x0000440301007387 */ /* 0x0007e20000100800 */
[----:B--2---:R-:W-:Y:S01]  /*0dd0*/  HADD2.F32 R2, -RZ, R9.H0_H0 ;  /* 0x20000009ff027230 */ /* 0x004fe20000004100 */
[----:B------:R-:W-:Y:S01]  /*0de0*/  CS2R R8, SRZ ;  /* 0x0000000000087805 */ /* 0x000fe2000001ff00 */
        /* <DEDUP_REMOVED lines=31> */
[----:B------:R2:W-:Y:S01]  /*0fe0*/  STL [R1+0xf4], R2 ;  /* 0x0000f40201007387 */ /* 0x0005e20000100800 */
[----:B------:R-:W-:-:S03]  /*0ff0*/  SHF.R.U64 R66, R66, 0x10, R67 ;  /* 0x0000001042427819 */ /* 0x000fc60000001243 */
[----:B------:R-:W-:Y:S01]  /*1000*/  STL [R1+0x124], R3 ;  /* 0x0001240301007387 */ /* 0x000fe20000100800 */
[----:B--2---:R-:W-:Y:S02]  /*1010*/  HADD2.F32 R2, -RZ, R67.H0_H0 ;  /* 0x20000043ff027230 */ /* 0x004fe40000004100 */
[----:B------:R-:W-:Y:S02]  /*1020*/  HADD2.F32 R67, -RZ, R37.H0_H0 ;  /* 0x20000025ff437230 */ /* 0x000fe40000004100 */
[----:B------:R-:W-:Y:S01]  /*1030*/  HADD2.F32 R37, -RZ, R41.H0_H0 ;  /* 0x20000029ff257230 */ /* 0x000fe20000004100 */
[----:B------:R2:W-:Y:S04]  /*1040*/  STL [R1+0x114], R2 ;  /* 0x0001140201007387 */ /* 0x0005e80000100800 */
[----:B------:R-:W-:Y:S04]  /*1050*/  STL [R1], RZ ;  /* 0x000000ff01007387 */ /* 0x000fe80000100800 */
[----:B------:R-:W-:Y:S01]  /*1060*/  STL [R1+0x24], RZ ;  /* 0x000024ff01007387 */ /* 0x000fe20000100800 */
[----:B--2---:R-:W-:-:S03]  /*1070*/  CS2R R2, SRZ ;  /* 0x0000000000027805 */ /* 0x004fc6000001ff00 */
[----:B------:R-:W-:Y:S04]  /*1080*/  STL [R1+0x20], RZ ;  /* 0x000020ff01007387 */ /* 0x000fe80000100800 */
[----:B------:R-:W-:Y:S04]  /*1090*/  STL [R1+0x1c], RZ ;  /* 0x00001cff01007387 */ /* 0x000fe80000100800 */
[----:B------:R-:W-:Y:S04]  /*10a0*/  STL [R1+0x18], RZ ;  /* 0x000018ff01007387 */ /* 0x000fe80000100800 */
[----:B------:R-:W-:Y:S04]  /*10b0*/  STL [R1+0x14], RZ ;  /* 0x000014ff01007387 */ /* 0x000fe80000100800 */
[----:B------:R-:W-:Y:S04]  /*10c0*/  STL [R1+0x10], RZ ;  /* 0x000010ff01007387 */ /* 0x000fe80000100800 */
[----:B------:R-:W-:Y:S04]  /*10d0*/  STL [R1+0xc], RZ ;  /* 0x00000cff01007387 */ /* 0x000fe80000100800 */
[----:B------:R-:W-:Y:S04]  /*10e0*/  STL [R1+0x8], RZ ;  /* 0x000008ff01007387 */ /* 0x000fe80000100800 */
[----:B------:R-:W-:Y:S04]  /*10f0*/  STL [R1+0x4], RZ ;  /* 0x000004ff01007387 */ /* 0x000fe80000100800 */
[----:B------:R-:W-:Y:S04]  /*1100*/  STL [R1+0x38], R67 ;  /* 0x0000384301007387 */ /* 0x000fe80000100800 */
[----:B------:R2:W-:Y:S04]  /*1110*/  STL [R1+0x28], R0 ;  /* 0x0000280001007387 */ /* 0x0005e80000100800 */
[----:B------:R3:W-:Y:S04]  /*1120*/  STL [R1+0x58], R37 ;  /* 0x0000582501007387 */ /* 0x0007e80000100800 */
[----:B------:R4:W-:Y:S01]  /*1130*/  STL [R1+0x48], R39 ;  /* 0x0000482701007387 */ /* 0x0009e20000100800 */
[----:B--2---:R-:W-:-:S02]  /*1140*/  HADD2.F32 R0, -RZ, R45.H0_H0 ;  /* 0x2000002dff007230 */ /* 0x004fc40000004100 */
[----:B---3--:R-:W-:-:S03]  /*1150*/  HADD2.F32 R37, -RZ, R43.H0_H0 ;  /* 0x2000002bff257230 */ /* 0x008fc60000004100 */
[----:B------:R2:W-:Y:S01]  /*1160*/  STL [R1+0x78], R0 ;  /* 0x0000780001007387 */ /* 0x0005e20000100800 */
[----:B----4-:R-:W-:-:S03]  /*1170*/  HADD2.F32 R39, -RZ, R49.H0_H0 ;  /* 0x20000031ff277230 */ /* 0x010fc60000004100 */
[----:B------:R3:W-:Y:S04]  /*1180*/  STL [R1+0x68], R37 ;  /* 0x0000682501007387 */ /* 0x0007e80000100800 */
[----:B------:R4:W-:Y:S01]  /*1190*/  STL [R1+0x98], R39 ;  /* 0x0000982701007387 */ /* 0x0009e20000100800 */
[----:B--2---:R-:W-:Y:S02]  /*11a0*/  HADD2.F32 R0, -RZ, R47.H0_H0 ;  /* 0x2000002fff007230 */ /* 0x004fe40000004100 */
        /* <DEDUP_REMOVED lines=16> */
[----:B------:R-:W-:Y:S01]  /*12b0*/  STL [R1+0x108], R39 ;  /* 0x0001082701007387 */ /* 0x000fe20000100800 */
[----:B--2---:R-:W-:Y:S02]  /*12c0*/  HADD2.F32 R0, -RZ, R38.H0_H0 ;  /* 0x20000026ff007230 */ /* 0x004fe40000004100 */
[----:B---3--:R-:W-:-:S03]  /*12d0*/  HADD2.F32 R37, -RZ, R36.H0_H0 ;  /* 0x20000024ff257230 */ /* 0x008fc60000004100 */
[----:B------:R2:W-:Y:S01]  /*12e0*/  STL [R1+0x3c], R0 ;  /* 0x00003c0001007387 */ /* 0x0005e20000100800 */
[----:B------:R-:W-:-:S03]  /*12f0*/  HADD2.F32 R36, -RZ, R42.H0_H0 ;  /* 0x2000002aff247230 */ /* 0x000fc60000004100 */
        /* <DEDUP_REMOVED lines=26> */
[----:B--2---:R-:W-:-:S05]  /*14a0*/  HADD2.F32 R0, -RZ, R64.H0_H0 ;  /* 0x20000040ff007230 */ /* 0x004fca0000004100 */
[----:B01----:R3:W-:Y:S02]  /*14b0*/  STL [R1+0x10c], R0 ;  /* 0x00010c0001007387 */ /* 0x0037e40000100800 */
.L_x_3478:
[----:B------:R-:W-:Y:S01]  /*14c0*/  UIMAD.WIDE UR6, UR4, 0x4, UR16 ;  /* 0x00000004040678a5 */ /* 0x000fe2000f8e0210 */
[----:B0-----:R-:W0:Y:S01]  /*14d0*/  LDC.64 R136, c[0x0][0x3a8] ;  /* 0x0000ea00ff887b82 */ /* 0x001e220000000a00 */
[----:B------:R-:W-:Y:S01]  /*14e0*/  UIMAD UR5, UR4, UR21, URZ ;  /* 0x00000015040572a4 */ /* 0x000fe2000f8e02ff */
[----:B------:R-:W2:Y:S03]  /*14f0*/  LDL R144, [R1+0x120] ;  /* 0x0001200001907983 */ /* 0x000ea60000100800 */
[----:B-1----:R-:W-:Y:S01]  /*1500*/  MOV R76, UR6 ;  /* 0x00000006004c7c02 */ /* 0x002fe20008000f00 */
[----:B------:R-:W-:Y:S01]  /*1510*/  USHF.R.S32.HI UR6, URZ, 0x1f, UR5 ;  /* 0x0000001fff067899 */ /* 0x000fe20008011405 */
[----:B------:R-:W4:Y:S01]  /*1520*/  LDL R139, [R1+0x124] ;  /* 0x00012400018b7983 */ /* 0x000f220000100800 */
[----:B------:R-:W1:Y:S01]  /*1530*/  LDC.64 R140, c[0x0][0x430] ;  /* 0x00010c00ff8c7b82 */ /* 0x000e620000000a00 */
[----:B------:R-:W-:Y:S01]  /*1540*/  MOV R77, UR7 ;  /* 0x00000007004d7c02 */ /* 0x000fe20008000f00 */
[----:B------:R-:W-:Y:S01]  /*1550*/  ULEA.HI UR6, UR6, UR5, URZ, 0x2 ;  /* 0x0000000506067291 */ /* 0x000fe2000f8f10ff */
[----:B------:R-:W4:Y:S01]  /*1560*/  LDL R177, [R1+0x118] ;  /* 0x0001180001b17983 */ /* 0x000f220000100800 */
[----:B------:R-:W-:-:S03]  /*1570*/  UIMAD.WIDE UR8, UR4, 0x4, UR18 ;  /* 0x00000004040878a5 */ /* 0x000fc6000f8e0212 */
[----:B---3--:R3:W2:Y:S01]  /*1580*/  LDG.E R0, desc[UR14][R76.64] ;  /* 0x0000000e4c007981 */ /* 0x0086a2000c1e1900 */
[----:B------:R-:W0:Y:S01]  /*1590*/  LDC.64 R142, c[0x0][0x428] ;  /* 0x00010a00ff8e7b82 */ /* 0x000e220000000a00 */
[----:B------:R-:W-:Y:S02]  /*15a0*/  MOV R79, UR6 ;  /* 0x00000006004f7c02 */ /* 0x000fe40008000f00 */
[----:B------:R-:W-:Y:S01]  /*15b0*/  ISETP.NE.AND P1, PT, RZ, UR20, PT ;  /* 0x00000014ff007c0c */ /* 0x000fe2000bf25270 */
[----:B------:R-:W4:Y:S01]  /*15c0*/  LDL R180, [R1+0x108] ;  /* 0x0001080001b47983 */ /* 0x000f220000100800 */
[----:B------:R-:W-:-:S03]  /*15d0*/  LEA.HI.SX32 R174, R79, R138, 0x1e ;  /* 0x0000008a4fae7211 */ /* 0x000fc600078ff2ff */
[----:B------:R-:W4:Y:S01]  /*15e0*/  LDL R178, [R1+0x11c] ;  /* 0x00011c0001b27983 */ /* 0x000f220000100800 */
[----:B---3--:R-:W-:Y:S02]  /*15f0*/  MOV R76, UR8 ;  /* 0x00000008004c7c02 */ /* 0x008fe40008000f00 */
[----:B------:R-:W-:Y:S01]  /*1600*/  MOV R77, UR9 ;  /* 0x00000009004d7c02 */ /* 0x000fe20008000f00 */
[----:B------:R-:W3:Y:S04]  /*1610*/  LDL R182, [R1+0x100] ;  /* 0x0001000001b67983 */ /* 0x000ee80000100800 */
[----:B------:R0:W4:Y:S01]  /*1620*/  LDG.E R126, desc[UR14][R76.64] ;  /* 0x0000000e4c7e7981 */ /* 0x000122000c1e1900 */
[----:B-1----:R-:W-:Y:S01]  /*1630*/  IMAD.WIDE.U32 R80, R174, 0x10, R140 ;  /* 0x00000010ae507825 */ /* 0x002fe200078e008c */
[----:B------:R-:W-:-:S02]  /*1640*/  ISETP.NE.U32.AND P0, PT, RZ, UR22, PT ;  /* 0x00000016ff007c0c */ /* 0x000fc4000bf05070 */
[----:B------:R-:W3:Y:S01]  /*1650*/  LDL R184, [R1+0x104] ;  /* 0x0001040001b87983 */ /* 0x000ee20000100800 */
[----:B0-----:R-:W-:-:S03]  /*1660*/  IMAD.WIDE.U32 R84, R174, 0x10, R142 ;  /* 0x00000010ae547825 */ /* 0x001fc600078e008e */
[----:B------:R-:W3:Y:S01]  /*1670*/  LDG.E.128 R80, desc[UR14][R80.64] ;  /* 0x0000000e50507981 */ /* 0x000ee2000c1e1d00 */
[----:B------:R-:W-:-:S03]  /*1680*/  IMAD.WIDE.U32 R76, R174, 0x10, R136 ;  /* 0x00000010ae4c7825 */ /* 0x000fc600078e0088 */
[----:B------:R-:W3:Y:S04]  /*1690*/  LDG.E.128 R84, desc[UR14][R84.64] ;  /* 0x0000000e54547981 */ /* 0x000ee8000c1e1d00 */
[----:B------:R-:W3:Y:S01]  /*16a0*/  LDG.E.128 R76, desc[UR14][R76.64] ;  /* 0x0000000e4c4c7981 */ /* 0x000ee2000c1e1d00 */
[----:B--2---:R-:W-:-:S04]  /*16b0*/  FSEL R0, R0, RZ, !P1 ;  /* 0x000000ff00007208 */ /* 0x004fc80004800000 */
[----:B------:R-:W-:Y:S02]  /*16c0*/  R2UR UR5, R0 ;  /* 0x00000000000572ca */ /* 0x000fe400000e0000 */
[----:B----4-:R-:W-:Y:S01]  /*16d0*/  R2UR UR9, R126 ;  /* 0x000000007e0972ca */ /* 0x010fe200000e0000 */
[----:B---3--:R-:W-:-:S10]  /*16e0*/  FMUL.FTZ R175, R144, R80 ;  /* 0x0000005090af7220 */ /* 0x008fd40000410000 */
[----:B------:R-:W-:Y:S01]  /*16f0*/  FADD.FTZ R0, R76, -UR5 ;  /* 0x800000054c007e21 */ /* 0x000fe20008010000 */
[----:B------:R-:W-:Y:S01]  /*1700*/  FADD.FTZ R34, R84, R34 ;  /* 0x0000002254227221 */ /* 0x000fe20000010000 */
[----:B------:R-:W-:Y:S01]  /*1710*/  FFMA.FTZ R175, R139, R84, R175 ;  /* 0x000000548baf7223 */ /* 0x000fe200000100af */
[----:B------:R-:W2:Y:S01]  /*1720*/  LDL R76, [R1+0x114] ;  /* 0x00011400014c7983 */ /* 0x000ea20000100800 */
[----:B------:R-:W-:-:S04]  /*1730*/  FMUL.FTZ R0, R0, UR9 ;  /* 0x0000000900007c20 */ /* 0x000fc80008410000 */
[-C--:B------:R-:W-:Y:S02]  /*1740*/  FFMA.FTZ R2, R84, R0.reuse, R2 ;  /* 0x0000000054027223 */ /* 0x080fe40000010002 */
[----:B------:R-:W3:Y:S01]  /*1750*/  LDL R84, [R1+0x110] ;  /* 0x0001100001547983 */ /* 0x000ee20000100800 */
[C---:B------:R-:W-:Y:S01]  /*1760*/  FADD.FTZ R229, R80.reuse, R229 ;  /* 0x000000e550e57221 */ /* 0x040fe20000010000 */
[----:B------:R-:W-:Y:S02]  /*1770*/  FFMA.FTZ R199, R80, R0, R199 ;  /* 0x0000000050c77223 */ /* 0x000fe400000100c7 */
[----:B------:R-:W4:Y:S01]  /*1780*/  LDL R80, [R1+0x10c] ;  /* 0x00010c0001507983 */ /* 0x000f220000100800 */
[----:B------:R-:W-:Y:S01]  /*1790*/  ISETP.NE.AND.EX P0, PT, RZ, UR23, PT, P0 ;  /* 0x00000017ff007c0c */ /* 0x000fe2000bf05300 */
[----:B------:R-:W-:-:S04]  /*17a0*/  FADD.FTZ R77, R77, -UR5 ;  /* 0x800000054d4d7e21 */ /* 0x000fc80008010000 */
[----:B------:R-:W-:Y:S01]  /*17b0*/  FMUL.FTZ R176, R77, UR9 ;  /* 0x000000094db07c20 */ /* 0x000fe20008410000 */
[C---:B------:R-:W-:Y:S02]  /*17c0*/  IADD3 R173, PT, PT, R174.reuse, 0x100, RZ ;  /* 0x00000100aead7810 */ /* 0x040fe40007ffe0ff */
[----:B------:R-:W-:-:S03]  /*17d0*/  IADD3 R172, PT, PT, R174, 0x200, RZ ;  /* 0x00000200aeac7810 */ /* 0x000fc60007ffe0ff */
[----:B------:R-:W-:-:S04]  /*17e0*/  IMAD.WIDE.U32 R92, R173, 0x10, R140 ;  /* 0x00000010ad5c7825 */ /* 0x000fc800078e008c */
[----:B------:R-:W-:Y:S01]  /*17f0*/  FMUL.FTZ R177, R177, R81 ;  /* 0x00000051b1b17220 */ /* 0x000fe20000410000 */
[C---:B------:R-:W-:Y:S01]  /*1800*/  FADD.FTZ R228, R81.reuse, R228 ;  /* 0x000000e451e47221 */ /* 0x040fe20000010000 */
[----:B------:R-:W-:Y:S01]  /*1810*/  FFMA.FTZ R200, R81, R176, R200 ;  /* 0x000000b051c87223 */ /* 0x000fe200000100c8 */
[----:B------:R-:W-:-:S04]  /*1820*/  IMAD.WIDE.U32 R96, R173, 0x10, R142 ;  /* 0x00000010ad607825 */ /* 0x000fc800078e008e */
[----:B------:R-:W-:Y:S01]  /*1830*/  FMUL.FTZ R183, R180, R83 ;  /* 0x00000053b4b77220 */ /* 0x000fe20000410000 */
[----:B------:R-:W4:Y:S01]  /*1840*/  LDG.E.128 R92, desc[UR14][R92.64] ;  /* 0x0000000e5c5c7981 */ /* 0x000f22000c1e1d00 */
[----:B------:R-:W-:-:S03]  /*1850*/  IMAD.WIDE.U32 R100, R172, 0x10, R136 ;  /* 0x00000010ac647825 */ /* 0x000fc600078e0088 */
[----:B------:R-:W4:Y:S01]  /*1860*/  LDL R81, [R1+0xf0] ;  /* 0x0000f00001517983 */ /* 0x000f220000100800 */
[----:B------:R-:W-:Y:S01]  /*1870*/  FADD.FTZ R79, R79, -UR5 ;  /* 0x800000054f4f7e21 */ /* 0x000fe20008010000 */
[----:B------:R-:W-:-:S04]  /*1880*/  IMAD.WIDE.U32 R104, R172, 0x10, R140 ;  /* 0x00000010ac687825 */ /* 0x000fc800078e008c */
[C---:B------:R-:W-:Y:S01]  /*1890*/  FADD.FTZ R35, R85.reuse, R35 ;  /* 0x0000002355237221 */ /* 0x040fe20000010000 */
[----:B------:R-:W4:Y:S01]  /*18a0*/  LDG.E.128 R96, desc[UR14][R96.64] ;  /* 0x0000000e60607981 */ /* 0x000f22000c1e1d00 */
[----:B------:R-:W-:Y:S01]  /*18b0*/  FFMA.FTZ R3, R85, R176, R3 ;  /* 0x000000b055037223 */ /* 0x000fe20000010003 */
[----:B------:R-:W-:Y:S02]  /*18c0*/  FFMA.FTZ R177, R178, R85, R177 ;  /* 0x00000055b2b17223 */ /* 0x000fe400000100b1 */
[----:B------:R-:W4:Y:S01]  /*18d0*/  LDG.E.128 R100, desc[UR14][R100.64] ;  /* 0x0000000e64647981 */ /* 0x000f22000c1e1d00 */
[----:B------:R-:W-:-:S04]  /*18e0*/  IMAD.WIDE.U32 R108, R172, 0x10, R142 ;  /* 0x00000010ac6c7825 */ /* 0x000fc800078e008e */
[----:B------:R-:W-:Y:S01]  /*18f0*/  FADD.FTZ R78, R78, -UR5 ;  /* 0x800000054e4e7e21 */ /* 0x000fe20008010000 */
[----:B------:R-:W4:Y:S01]  /*1900*/  LDL R85, [R1+0xf8] ;  /* 0x0000f80001557983 */ /* 0x000f220000100800 */
[----:B------:R-:W-:-:S03]  /*1910*/  FMUL.FTZ R181, R79, UR9 ;  /* 0x000000094fb57c20 */ /* 0x000fc60008410000 */
[----:B------:R-:W4:Y:S01]  /*1920*/  LDL R79, [R1+0xe8] ;  /* 0x0000e800014f7983 */ /* 0x000f220000100800 */
[----:B------:R-:W-:-:S03]  /*1930*/  FMUL.FTZ R178, R78, UR9 ;  /* 0x000000094eb27c20 */ /* 0x000fc60008410000 */
[----:B------:R-:W4:Y:S04]  /*1940*/  LDG.E.128 R104, desc[UR14][R104.64] ;  /* 0x0000000e68687981 */ /* 0x000f28000c1e1d00 */
[----:B------:R-:W4:Y:S04]  /*1950*/  LDG.E.128 R108, desc[UR14][R108.64] ;  /* 0x0000000e6c6c7981 */ /* 0x000f28000c1e1d00 */
[----:B------:R-:W4:Y:S01]  /*1960*/  LDL R78, [R1+0xec] ;  /* 0x0000ec00014e7983 */ /* 0x000f220000100800 */
[----:B---3--:R-:W-:-:S03]  /*1970*/  FMUL.FTZ R179, R84, R82 ;  /* 0x0000005254b37220 */ /* 0x008fc60000410000 */
[----:B------:R-:W3:Y:S01]  /*1980*/  LDL R84, [R1+0xfc] ;  /* 0x0000fc0001547983 */ /* 0x000ee20000100800 */
[----:B--2---:R-:W-:Y:S02]  /*1990*/  FFMA.FTZ R179, R76, R86, R179 ;  /* 0x000000564cb37223 */ /* 0x004fe400000100b3 */
[----:B------:R-:W0:Y:S01]  /*19a0*/  @P0 LDC.64 R76, c[0x0][0x438] ;  /* 0x00010e00ff4c0b82 */ /* 0x000e220000000a00 */
[----:B----4-:R-:W-:Y:S02]  /*19b0*/  FFMA.FTZ R183, R80, R87, R183 ;  /* 0x0000005750b77223 */ /* 0x010fe400000100b7 */
[----:B------:R-:W2:Y:S01]  /*19c0*/  LDL R80, [R1+0xf4] ;  /* 0x0000f40001507983 */ /* 0x000ea20000100800 */
[----:B0-----:R-:W-:-:S05]  /*19d0*/  @P0 IMAD.WIDE.U32 R76, R174, 0x10, R76 ;  /* 0x00000010ae4c0825 */ /* 0x001fca00078e004c */
[----:B-----5:R0:W5:Y:S04]  /*19e0*/  @P0 LDG.E.128 R36, desc[UR14][R76.64] ;  /* 0x0000000e4c240981 */ /* 0x020168000c1e1d00 */
[----:B------:R-:W0:Y:S04]  /*19f0*/  LDL R76, [R1+0xe0] ;  /* 0x0000e000014c7983 */ /* 0x000e280000100800 */
[----:B------:R-:W4:Y:S01]  /*1a00*/  LDL R77, [R1+0xe4] ;  /* 0x0000e400014d7983 */ /* 0x000f220000100800 */
[C---:B------:R-:W-:Y:S01]  /*1a10*/  FADD.FTZ R227, R82.reuse, R227 ;  /* 0x000000e352e37221 */ /* 0x040fe20000010000 */
[----:B------:R-:W-:Y:S01]  /*1a20*/  FFMA.FTZ R201, R82, R178, R201 ;  /* 0x000000b252c97223 */ /* 0x000fe200000100c9 */
[----:B------:R-:W-:Y:S01]  /*1a30*/  FMUL.FTZ R187, R81, R94 ;  /* 0x0000005e51bb7220 */ /* 0x000fe20000410000 */
[----:B------:R-:W4:Y:S01]  /*1a40*/  LDL R82, [R1+0xd8] ;  /* 0x0000d80001527983 */ /* 0x000f220000100800 */
[----:B------:R-:W-:Y:S01]  /*1a50*/  IMAD.WIDE.U32 R88, R173, 0x10, R136 ;  /* 0x00000010ad587825 */ /* 0x000fe200078e0088 */
[----:B------:R-:W-:-:S03]  /*1a60*/  IADD3 R171, PT, PT, R174, 0x300, RZ ;  /* 0x00000300aeab7810 */ /* 0x000fc60007ffe0ff */
[----:B------:R-:W-:Y:S01]  /*1a70*/  FMUL.FTZ R185, R85, R93 ;  /* 0x0000005d55b97220 */ /* 0x000fe20000410000 */
[----:B------:R-:W4:Y:S01]  /*1a80*/  LDL R81, [R1+0xdc] ;  /* 0x0000dc0001517983 */ /* 0x000f220000100800 */
[----:B------:R-:W-:Y:S01]  /*1a90*/  FADD.FTZ R100, R100, -UR5 ;  /* 0x8000000564647e21 */ /* 0x000fe20008010000 */
[----:B------:R-:W-:Y:S02]  /*1aa0*/  FMUL.FTZ R189, R79, R95 ;  /* 0x0000005f4fbd7220 */ /* 0x000fe40000410000 */
[----:B------:R-:W4:Y:S01]  /*1ab0*/  LDG.E.128 R88, desc[UR14][R88.64] ;  /* 0x0000000e58587981 */ /* 0x000f22000c1e1d00 */
[----:B------:R-:W-:-:S04]  /*1ac0*/  IMAD.WIDE.U32 R116, R171, 0x10, R140 ;  /* 0x00000010ab747825 */ /* 0x000fc800078e008c */
[----:B------:R-:W-:Y:S01]  /*1ad0*/  FMUL.FTZ R100, R100, UR9 ;  /* 0x0000000964647c20 */ /* 0x000fe20008410000 */
[----:B------:R-:W4:Y:S01]  /*1ae0*/  LDL R79, [R1+0xd4] ;  /* 0x0000d400014f7983 */ /* 0x000f220000100800 */
[----:B------:R-:W-:-:S04]  /*1af0*/  IMAD.WIDE.U32 R112, R171, 0x10, R136 ;  /* 0x00000010ab707825 */ /* 0x000fc800078e0088 */
[----:B------:R-:W-:Y:S01]  /*1b00*/  FFMA.FTZ R189, R78, R99, R189 ;  /* 0x000000634ebd7223 */ /* 0x000fe200000100bd */
[C---:B------:R-:W-:Y:S01]  /*1b10*/  FADD.FTZ R154, R108.reuse, R154 ;  /* 0x0000009a6c9a7221 */ /* 0x040fe20000010000 */
[----:B------:R-:W-:Y:S01]  /*1b20*/  FFMA.FTZ R10, R108, R100, R10 ;  /* 0x000000646c0a7223 */ /* 0x000fe2000001000a */
[----:B------:R-:W4:Y:S04]  /*1b30*/  LDL R78, [R1+0xcc] ;  /* 0x0000cc00014e7983 */ /* 0x000f280000100800 */
[----:B------:R-:W4:Y:S04]  /*1b40*/  LDG.E.128 R116, desc[UR14][R116.64] ;  /* 0x0000000e74747981 */ /* 0x000f28000c1e1d00 */
[----:B------:R-:W4:Y:S01]  /*1b50*/  LDG.E.128 R112, desc[UR14][R112.64] ;  /* 0x0000000e70707981 */ /* 0x000f22000c1e1d00 */
[----:B---3--:R-:W-:-:S03]  /*1b60*/  FFMA.FTZ R185, R84, R97, R185 ;  /* 0x0000006154b97223 */ /* 0x008fc600000100b9 */
[----:B------:R-:W3:Y:S01]  /*1b70*/  LDL R84, [R1+0xc8] ;  /* 0x0000c80001547983 */ /* 0x000ee20000100800 */
[----:B--2---:R-:W-:-:S03]  /*1b80*/  FFMA.FTZ R187, R80, R98, R187 ;  /* 0x0000006250bb7223 */ /* 0x004fc600000100bb */
[----:B------:R-:W2:Y:S01]  /*1b90*/  LDL R80, [R1+0xd0] ;  /* 0x0000d00001507983 */ /* 0x000ea20000100800 */
[----:B0-----:R-:W-:-:S04]  /*1ba0*/  FMUL.FTZ R76, R76, R104 ;  /* 0x000000684c4c7220 */ /* 0x001fc80000410000 */
[----:B----4-:R-:W-:Y:S02]  /*1bb0*/  FFMA.FTZ R108, R77, R108, R76 ;  /* 0x0000006c4d6c7223 */ /* 0x010fe4000001004c */
[----:B------:R-:W4:Y:S01]  /*1bc0*/  LDL R77, [R1+0xc0] ;  /* 0x0000c000014d7983 */ /* 0x000f220000100800 */
[----:B------:R-:W-:Y:S01]  /*1bd0*/  FADD.FTZ R101, R101, -UR5 ;  /* 0x8000000565657e21 */ /* 0x000fe20008010000 */
[----:B------:R-:W-:Y:S01]  /*1be0*/  IADD3 R170, PT, PT, R174, 0x400, RZ ;  /* 0x00000400aeaa7810 */ /* 0x000fe20007ffe0ff */
[C---:B------:R-:W-:Y:S01]  /*1bf0*/  FADD.FTZ R221, R104.reuse, R221 ;  /* 0x000000dd68dd7221 */ /* 0x040fe20000010000 */
[----:B------:R-:W-:Y:S01]  /*1c00*/  FFMA.FTZ R207, R104, R100, R207 ;  /* 0x0000006468cf7223 */ /* 0x000fe200000100cf */
[----:B------:R-:W-:Y:S01]  /*1c10*/  FMUL.FTZ R104, R101, UR9 ;  /* 0x0000000965687c20 */ /* 0x000fe20008410000 */
[----:B------:R-:W-:Y:S01]  /*1c20*/  FMUL.FTZ R76, R82, R105 ;  /* 0x00000069524c7220 */ /* 0x000fe20000410000 */
[----:B------:R-:W-:Y:S01]  /*1c30*/  FADD.FTZ R102, R102, -UR5 ;  /* 0x8000000566667e21 */ /* 0x000fe20008010000 */
[----:B------:R-:W-:-:S04]  /*1c40*/  IMAD.WIDE.U32 R124, R170, 0x10, R136 ;  /* 0x00000010aa7c7825 */ /* 0x000fc800078e0088 */
[C---:B------:R-:W-:Y:S01]  /*1c50*/  FADD.FTZ R155, R109.reuse, R155 ;  /* 0x0000009b6d9b7221 */ /* 0x040fe20000010000 */
[----:B------:R-:W-:Y:S01]  /*1c60*/  FFMA.FTZ R11, R109, R104, R11 ;  /* 0x000000686d0b7223 */ /* 0x000fe2000001000b */
[----:B------:R-:W-:Y:S01]  /*1c70*/  FFMA.FTZ R109, R81, R109, R76 ;  /* 0x0000006d516d7223 */ /* 0x000fe2000001004c */
[----:B------:R-:W-:Y:S01]  /*1c80*/  FMUL.FTZ R102, R102, UR9 ;  /* 0x0000000966667c20 */ /* 0x000fe20008410000 */
[----:B------:R-:W-:Y:S01]  /*1c90*/  FADD.FTZ R103, R103, -UR5 ;  /* 0x8000000567677e21 */ /* 0x000fe20008010000 */
[----:B------:R-:W-:-:S04]  /*1ca0*/  IMAD.WIDE.U32 R128, R170, 0x10, R140 ;  /* 0x00000010aa807825 */ /* 0x000fc800078e008c */
[----:B------:R-:W-:Y:S01]  /*1cb0*/  FADD.FTZ R91, R91, -UR5 ;  /* 0x800000055b5b7e21 */ /* 0x000fe20008010000 */
[----:B------:R-:W4:Y:S01]  /*1cc0*/  LDG.E.128 R124, desc[UR14][R124.64] ;  /* 0x0000000e7c7c7981 */ /* 0x000f22000c1e1d00 */
[C---:B------:R-:W-:Y:S01]  /*1cd0*/  FADD.FTZ R220, R105.reuse, R220 ;  /* 0x000000dc69dc7221 */ /* 0x040fe20000010000 */
[----:B------:R-:W-:Y:S01]  /*1ce0*/  FFMA.FTZ R208, R105, R104, R208 ;  /* 0x0000006869d07223 */ /* 0x000fe200000100d0 */
[C---:B------:R-:W-:Y:S01]  /*1cf0*/  FADD.FTZ R156, R110.reuse, R156 ;  /* 0x0000009c6e9c7221 */ /* 0x040fe20000010000 */
[----:B------:R-:W-:Y:S01]  /*1d00*/  FFMA.FTZ R12, R110, R102, R12 ;  /* 0x000000666e0c7223 */ /* 0x000fe2000001000c */
[----:B------:R-:W-:Y:S01]  /*1d10*/  FMUL.FTZ R105, R103, UR9 ;  /* 0x0000000967697c20 */ /* 0x000fe20008410000 */
[----:B------:R-:W-:-:S04]  /*1d20*/  IMAD.WIDE.U32 R132, R170, 0x10, R142 ;  /* 0x00000010aa847825 */ /* 0x000fc800078e008e */
[----:B------:R-:W-:Y:S01]  /*1d30*/  FADD.FTZ R90, R90, -UR5 ;  /* 0x800000055a5a7e21 */ /* 0x000fe20008010000 */
[----:B------:R-:W-:Y:S01]  /*1d40*/  FMUL.FTZ R188, R91, UR9 ;  /* 0x000000095bbc7c20 */ /* 0x000fe20008410000 */
[----:B------:R-:W4:Y:S01]  /*1d50*/  LDG.E.128 R128, desc[UR14][R128.64] ;  /* 0x0000000e80807981 */ /* 0x000f22000c1e1d00 */
[C---:B------:R-:W-:Y:S01]  /*1d60*/  FADD.FTZ R157, R111.reuse, R157 ;  /* 0x0000009d6f9d7221 */ /* 0x040fe20000010000 */
[----:B------:R-:W-:Y:S02]  /*1d70*/  FFMA.FTZ R13, R111, R105, R13 ;  /* 0x000000696f0d7223 */ /* 0x000fe4000001000d */
[----:B------:R-:W4:Y:S01]  /*1d80*/  LDL R91, [R1+0xa0] ;  /* 0x0000a000015b7983 */ /* 0x000f220000100800 */
[C---:B------:R-:W-:Y:S01]  /*1d90*/  FADD.FTZ R226, R83.reuse, R226 ;  /* 0x000000e253e27221 */ /* 0x040fe20000010000 */
[----:B------:R-:W-:Y:S01]  /*1da0*/  FFMA.FTZ R202, R83, R181, R202 ;  /* 0x000000b553ca7223 */ /* 0x000fe200000100ca */
[----:B------:R-:W-:Y:S01]  /*1db0*/  FMUL.FTZ R186, R90, UR9 ;  /* 0x000000095aba7c20 */ /* 0x000fe20008410000 */
[----:B------:R-:W4:Y:S01]  /*1dc0*/  LDG.E.128 R132, desc[UR14][R132.64] ;  /* 0x0000000e84847981 */ /* 0x000f22000c1e1d00 */
[----:B------:R-:W-:-:S03]  /*1dd0*/  FADD.FTZ R103, R112, -UR5 ;  /* 0x8000000570677e21 */ /* 0x000fc60008010000 */
[----:B------:R-:W4:Y:S04]  /*1de0*/  LDL R83, [R1+0xc4] ;  /* 0x0000c40001537983 */ /* 0x000f280000100800 */
[----:B------:R-:W4:Y:S04]  /*1df0*/  LDL R82, [R1+0xb8] ;  /* 0x0000b80001527983 */ /* 0x000f280000100800 */
[----:B------:R-:W4:Y:S04]  /*1e00*/  LDL R81, [R1+0xbc] ;  /* 0x0000bc0001517983 */ /* 0x000f280000100800 */
[----:B------:R-:W4:Y:S01]  /*1e10*/  LDL R90, [R1+0xa4] ;  /* 0x0000a400015a7983 */ /* 0x000f220000100800 */
[----:B--2---:R-:W-:-:S03]  /*1e20*/  FMUL.FTZ R76, R80, R106 ;  /* 0x0000006a504c7220 */ /* 0x004fc60000410000 */
[----:B------:R-:W2:Y:S01]  /*1e30*/  LDL R80, [R1+0xb0] ;  /* 0x0000b00001507983 */ /* 0x000ea20000100800 */
[----:B------:R-:W-:Y:S01]  /*1e40*/  FFMA.FTZ R110, R79, R110, R76 ;  /* 0x0000006e4f6e7223 */ /* 0x000fe2000001004c */
[----:B---3--:R-:W-:Y:S02]  /*1e50*/  FMUL.FTZ R76, R84, R107 ;  /* 0x0000006b544c7220 */ /* 0x008fe40000410000 */
[----:B------:R-:W3:Y:S02]  /*1e60*/  LDL R79, [R1+0xb4] ;  /* 0x0000b400014f7983 */ /* 0x000ee40000100800 */
[----:B------:R-:W-:Y:S02]  /*1e70*/  FFMA.FTZ R111, R78, R111, R76 ;  /* 0x0000006f4e6f7223 */ /* 0x000fe4000001004c */
[----:B------:R-:W3:Y:S01]  /*1e80*/  LDL R78, [R1+0xa8] ;  /* 0x0000a800014e7983 */ /* 0x000ee20000100800 */
[----:B----4-:R-:W-:-:S03]  /*1e90*/  FMUL.FTZ R76, R77, R116 ;  /* 0x000000744d4c7220 */ /* 0x010fc60000410000 */
[----:B------:R-:W4:Y:S04]  /*1ea0*/  LDL R77, [R1+0xac] ;  /* 0x0000ac00014d7983 */ /* 0x000f280000100800 */
[----:B------:R-:W2:Y:S01]  /*1eb0*/  LDL.LU R112, [R1] ;  /* 0x0000000001707983 */ /* 0x000ea20000300800 */
[----:B------:R-:W-:Y:S01]  /*1ec0*/  FADD.FTZ R88, R88, -UR5 ;  /* 0x8000000558587e21 */ /* 0x000fe20008010000 */
[----:B------:R-:W-:Y:S01]  /*1ed0*/  FMUL.FTZ R182, R182, R92 ;  /* 0x0000005cb6b67220 */ /* 0x000fe20000410000 */
[----:B------:R-:W-:Y:S02]  /*1ee0*/  FADD.FTZ R89, R89, -UR5 ;  /* 0x8000000559597e21 */ /* 0x000fe40008010000 */
[----:B------:R-:W-:Y:S01]  /*1ef0*/  FMUL.FTZ R180, R88, UR9 ;  /* 0x0000000958b47c20 */ /* 0x000fe20008410000 */
[----:B------:R-:W-:Y:S01]  /*1f00*/  FFMA.FTZ R182, R184, R96, R182 ;  /* 0x00000060b8b67223 */ /* 0x000fe200000100b6 */
[----:B------:R-:W-:-:S02]  /*1f10*/  FMUL.FTZ R184, R89, UR9 ;  /* 0x0000000959b87c20 */ /* 0x000fc40008410000 */
[----:B------:R-:W0:Y:S01]  /*1f20*/  @P0 LDC.64 R88, c[0x0][0x438] ;  /* 0x00010e00ff580b82 */ /* 0x000e220000000a00 */
[----:B------:R-:W-:-:S04]  /*1f30*/  IMAD.WIDE.U32 R120, R171, 0x10, R142 ;  /* 0x00000010ab787825 */ /* 0x000fc800078e008e */
[----:B------:R-:W-:Y:S02]  /*1f40*/  FMUL.FTZ R103, R103, UR9 ;  /* 0x0000000967677c20 */ /* 0x000fe40008410000 */
[----:B------:R-:W3:Y:S01]  /*1f50*/  LDG.E.128 R120, desc[UR14][R120.64] ;  /* 0x0000000e78787981 */ /* 0x000ee2000c1e1d00 */
[----:B0-----:R-:W-:-:S05]  /*1f60*/  @P0 IMAD.WIDE.U32 R88, R173, 0x10, R88 ;  /* 0x00000010ad580825 */ /* 0x001fca00078e0058 */
[----:B------:R0:W5:Y:S02]  /*1f70*/  @P0 LDG.E.128 R40, desc[UR14][R88.64] ;  /* 0x0000000e58280981 */ /* 0x000164000c1e1d00 */
[----:B0-----:R-:W0:Y:S01]  /*1f80*/  @P0 LDC.64 R88, c[0x0][0x438] ;  /* 0x00010e00ff580b82 */ /* 0x001e220000000a00 */
[C---:B------:R-:W-:Y:S01]  /*1f90*/  FADD.FTZ R241, R116.reuse, R241 ;  /* 0x000000f174f17221 */ /* 0x040fe20000010000 */
[----:B------:R-:W-:Y:S01]  /*1fa0*/  FFMA.FTZ R211, R116, R103, R211 ;  /* 0x0000006774d37223 */ /* 0x000fe200000100d3 */
[C---:B------:R-:W-:Y:S01]  /*1fb0*/  FADD.FTZ R222, R95.reuse, R222 ;  /* 0x000000de5fde7221 */ /* 0x040fe20000010000 */
[----:B------:R-:W-:Y:S01]  /*1fc0*/  FFMA.FTZ R206, R95, R188, R206 ;  /* 0x000000bc5fce7223 */ /* 0x000fe200000100ce */
[----:B------:R-:W-:Y:S01]  /*1fd0*/  FADD.FTZ R116, R124, -UR5 ;  /* 0x800000057c747e21 */ /* 0x000fe20008010000 */
[----:B------:R-:W4:Y:S01]  /*1fe0*/  LDL R95, [R1+0x98] ;  /* 0x00009800015f7983 */ /* 0x000f220000100800 */
[C---:B------:R-:W-:Y:S01]  /*1ff0*/  FADD.FTZ R223, R94.reuse, R223 ;  /* 0x000000df5edf7221 */ /* 0x040fe20000010000 */
[----:B------:R-:W-:Y:S01]  /*2000*/  FFMA.FTZ R205, R94, R186, R205 ;  /* 0x000000ba5ecd7223 */ /* 0x000fe200000100cd */
[----:B------:R-:W-:Y:S01]  /*2010*/  FMUL.FTZ R116, R116, UR9 ;  /* 0x0000000974747c20 */ /* 0x000fe20008410000 */
[----:B------:R-:W4:Y:S01]  /*2020*/  LDL R94, [R1+0x9c] ;  /* 0x00009c00015e7983 */ /* 0x000f220000100800 */
[----:B------:R-:W-:Y:S01]  /*2030*/  FADD.FTZ R162, R132, R162 ;  /* 0x000000a284a27221 */ /* 0x000fe20000010000 */
[----:B------:R-:W-:Y:S01]  /*2040*/  FADD.FTZ R219, R106, R219 ;  /* 0x000000db6adb7221 */ /* 0x000fe20000010000 */
[----:B------:R-:W-:Y:S01]  /*2050*/  FFMA.FTZ R18, R132, R116, R18 ;  /* 0x0000007484127223 */ /* 0x000fe20000010012 */
[----:B------:R-:W-:Y:S01]  /*2060*/  FFMA.FTZ R209, R106, R102, R209 ;  /* 0x000000666ad17223 */ /* 0x000fe200000100d1 */
[----:B0-----:R-:W-:-:S05]  /*2070*/  @P0 IMAD.WIDE.U32 R88, R172, 0x10, R88 ;  /* 0x00000010ac580825 */ /* 0x001fca00078e0058 */
[----:B------:R0:W5:Y:S01]  /*2080*/  @P0 LDG.E.128 R44, desc[UR14][R88.64] ;  /* 0x0000000e582c0981 */ /* 0x000162000c1e1d00 */
[----:B------:R-:W-:-:S03]  /*2090*/  FADD.FTZ R106, R113, -UR5 ;  /* 0x80000005716a7e21 */ /* 0x000fc60008010000 */
[----:B------:R-:W4:Y:S01]  /*20a0*/  LDL R113, [R1+0x88] ;  /* 0x0000880001717983 */ /* 0x000f220000100800 */
[----:B0-----:R-:W-:-:S03]  /*20b0*/  FMUL.FTZ R88, R91, R128 ;  /* 0x000000805b587220 */ /* 0x001fc60000410000 */
[----:B------:R-:W4:Y:S01]  /*20c0*/  LDL R91, [R1+0x90] ;  /* 0x00009000015b7983 */ /* 0x000f220000100800 */
[----:B------:R-:W-:-:S03]  /*20d0*/  FFMA.FTZ R132, R90, R132, R88 ;  /* 0x000000845a847223 */ /* 0x000fc60000010058 */
[----:B------:R-:W4:Y:S01]  /*20e0*/  LDL R90, [R1+0x94] ;  /* 0x00009400015a7983 */ /* 0x000f220000100800 */
[----:B--2---:R-:W-:-:S05]  /*20f0*/  FFMA.FTZ R112, R128, R116, R112 ;  /* 0x0000007480707223 */ /* 0x004fca0000010070 */
[----:B------:R0:W-:Y:S04]  /*2100*/  STL [R1], R112 ;  /* 0x0000007001007387 */ /* 0x0001e80000100800 */
[----:B0-----:R-:W2:Y:S01]  /*2110*/  LDL R112, [R1+0x8c] ;  /* 0x00008c0001707983 */ /* 0x001ea20000100800 */
[C---:B------:R-:W-:Y:S01]  /*2120*/  FADD.FTZ R218, R107.reuse, R218 ;  /* 0x000000da6bda7221 */ /* 0x040fe20000010000 */
[----:B------:R-:W-:Y:S01]  /*2130*/  FFMA.FTZ R210, R107, R105, R210 ;  /* 0x000000696bd27223 */ /* 0x000fe200000100d2 */
[----:B------:R-:W-:Y:S01]  /*2140*/  FMUL.FTZ R106, R106, UR9 ;  /* 0x000000096a6a7c20 */ /* 0x000fe20008410000 */
[----:B------:R-:W-:Y:S01]  /*2150*/  FADD.FTZ R107, R114, -UR5 ;  /* 0x80000005726b7e21 */ /* 0x000fe20008010000 */
[C---:B---3--:R-:W-:Y:S01]  /*2160*/  FADD.FTZ R158, R120.reuse, R158 ;  /* 0x0000009e789e7221 */ /* 0x048fe20000010000 */
[----:B------:R-:W-:Y:S01]  /*2170*/  FFMA.FTZ R14, R120, R103, R14 ;  /* 0x00000067780e7223 */ /* 0x000fe2000001000e */
[----:B------:R-:W-:Y:S01]  /*2180*/  IADD3 R169, PT, PT, R174, 0x500, RZ ;  /* 0x00000500aea97810 */ /* 0x000fe20007ffe0ff */
[----:B------:R-:W-:Y:S01]  /*2190*/  FFMA.FTZ R120, R83, R120, R76 ;  /* 0x0000007853787223 */ /* 0x000fe2000001004c */
[----:B------:R-:W-:Y:S01]  /*21a0*/  FMUL.FTZ R76, R82, R117 ;  /* 0x00000075524c7220 */ /* 0x000fe20000410000 */
[C---:B------:R-:W-:Y:S01]  /*21b0*/  FADD.FTZ R240, R117.reuse, R240 ;  /* 0x000000f075f07221 */ /* 0x040fe20000010000 */
[-C--:B------:R-:W-:Y:S01]  /*21c0*/  FFMA.FTZ R212, R117, R106.reuse, R212 ;  /* 0x0000006a75d47223 */ /* 0x080fe200000100d4 */
[----:B------:R-:W-:Y:S01]  /*21d0*/  FMUL.FTZ R107, R107, UR9 ;  /* 0x000000096b6b7c20 */ /* 0x000fe20008410000 */
[----:B------:R-:W-:Y:S01]  /*21e0*/  FADD.FTZ R117, R125, -UR5 ;  /* 0x800000057d757e21 */ /* 0x000fe20008010000 */
[C---:B------:R-:W-:Y:S01]  /*21f0*/  FADD.FTZ R159, R121.reuse, R159 ;  /* 0x0000009f799f7221 */ /* 0x040fe20000010000 */
[----:B------:R-:W-:Y:S01]  /*2200*/  FFMA.FTZ R15, R121, R106, R15 ;  /* 0x0000006a790f7223 */ /* 0x000fe2000001000f */
[----:B------:R-:W-:-:S04]  /*2210*/  IMAD.WIDE.U32 R136, R169, 0x10, R136 ;  /* 0x00000010a9887825 */ /* 0x000fc800078e0088 */
[----:B------:R-:W-:Y:S01]  /*2220*/  FFMA.FTZ R121, R81, R121, R76 ;  /* 0x0000007951797223 */ /* 0x000fe2000001004c */
[----:B------:R-:W-:Y:S01]  /*2230*/  FMUL.FTZ R76, R80, R118 ;  /* 0x00000076504c7220 */ /* 0x000fe20000410000 */
[C---:B------:R-:W-:Y:S01]  /*2240*/  FADD.FTZ R239, R118.reuse, R239 ;  /* 0x000000ef76ef7221 */ /* 0x040fe20000010000 */
[----:B------:R-:W-:Y:S01]  /*2250*/  FFMA.FTZ R213, R118, R107, R213 ;  /* 0x0000006b76d57223 */ /* 0x000fe200000100d5 */
[----:B------:R-:W-:Y:S01]  /*2260*/  FMUL.FTZ R117, R117, UR9 ;  /* 0x0000000975757c20 */ /* 0x000fe20008410000 */
[----:B------:R-:W-:Y:S01]  /*2270*/  FADD.FTZ R118, R126, -UR5 ;  /* 0x800000057e767e21 */ /* 0x000fe20008010000 */
[C---:B------:R-:W-:Y:S01]  /*2280*/  FADD.FTZ R163, R133.reuse, R163 ;  /* 0x000000a385a37221 */ /* 0x040fe20000010000 */
[----:B------:R-:W3:Y:S01]  /*2290*/  LDG.E.128 R136, desc[UR14][R136.64] ;  /* 0x0000000e88887981 */ /* 0x000ee2000c1e1d00 */
[----:B------:R-:W-:Y:S01]  /*22a0*/  FFMA.FTZ R19, R133, R117, R19 ;  /* 0x0000007585137223 */ /* 0x000fe20000010013 */
[----:B------:R-:W-:Y:S01]  /*22b0*/  FMUL.FTZ R118, R118, UR9 ;  /* 0x0000000976767c20 */ /* 0x000fe20008410000 */
[----:B------:R-:W-:Y:S01]  /*22c0*/  FADD.FTZ R124, R127, -UR5 ;  /* 0x800000057f7c7e21 */ /* 0x000fe20008010000 */
[----:B------:R-:W-:-:S04]  /*22d0*/  IMAD.WIDE.U32 R140, R169, 0x10, R140 ;  /* 0x00000010a98c7825 */ /* 0x000fc800078e008c */
[C---:B------:R-:W-:Y:S01]  /*22e0*/  FADD.FTZ R164, R134.reuse, R164 ;  /* 0x000000a486a47221 */ /* 0x040fe20000010000 */
[----:B------:R-:W-:Y:S01]  /*22f0*/  FFMA.FTZ R20, R134, R118, R20 ;  /* 0x0000007686147223 */ /* 0x000fe20000010014 */
[----:B----4-:R-:W-:Y:S01]  /*2300*/  FMUL.FTZ R88, R95, R129 ;  /* 0x000000815f587220 */ /* 0x010fe20000410000 */
[----:B------:R-:W-:Y:S01]  /*2310*/  FMUL.FTZ R124, R124, UR9 ;  /* 0x000000097c7c7c20 */ /* 0x000fe20008410000 */
[----:B------:R-:W-:Y:S01]  /*2320*/  IMAD.WIDE.U32 R144, R169, 0x10, R142 ;  /* 0x00000010a9907825 */ /* 0x000fe200078e008e */
[----:B------:R-:W4:Y:S03]  /*2330*/  LDL R95, [R1+0x80] ;  /* 0x00008000015f7983 */ /* 0x000f260000100800 */
[----:B------:R-:W-:Y:S01]  /*2340*/  FFMA.FTZ R133, R94, R133, R88 ;  /* 0x000000855e857223 */ /* 0x000fe20000010058 */
[C---:B------:R-:W-:Y:S01]  /*2350*/  FADD.FTZ R165, R135.reuse, R165 ;  /* 0x000000a587a57221 */ /* 0x040fe20000010000 */
[----:B------:R-:W4:Y:S01]  /*2360*/  LDL R94, [R1+0x84] ;  /* 0x00008400015e7983 */ /* 0x000f220000100800 */
[----:B------:R-:W-:-:S03]  /*2370*/  FFMA.FTZ R21, R135, R124, R21 ;  /* 0x0000007c87157223 */ /* 0x000fc60000010015 */
[----:B------:R-:W4:Y:S04]  /*2380*/  LDG.E.128 R140, desc[UR14][R140.64] ;  /* 0x0000000e8c8c7981 */ /* 0x000f28000c1e1d00 */
[----:B------:R-:W4:Y:S04]  /*2390*/  LDL.LU R89, [R1+0x24] ;  /* 0x0000240001597983 */ /* 0x000f280000300800 */
[----:B------:R-:W4:Y:S01]  /*23a0*/  LDG.E.128 R144, desc[UR14][R144.64] ;  /* 0x0000000e90907981 */ /* 0x000f22000c1e1d00 */
[----:B------:R-:W-:-:S03]  /*23b0*/  FMUL.FTZ R88, R91, R130 ;  /* 0x000000825b587220 */ /* 0x000fc60000410000 */
[----:B------:R-:W4:Y:S01]  /*23c0*/  LDL R91, [R1+0x7c] ;  /* 0x00007c00015b7983 */ /* 0x000f220000100800 */
[----:B------:R-:W-:Y:S01]  /*23d0*/  FFMA.FTZ R134, R90, R134, R88 ;  /* 0x000000865a867223 */ /* 0x000fe20000010058 */
[----:B------:R-:W-:Y:S02]  /*23e0*/  FMUL.FTZ R88, R113, R131 ;  /* 0x0000008371587220 */ /* 0x000fe40000410000 */
[----:B------:R-:W4:Y:S02]  /*23f0*/  LDL R90, [R1+0x78] ;  /* 0x00007800015a7983 */ /* 0x000f240000100800 */
[----:B--2---:R-:W-:Y:S02]  /*2400*/  FFMA.FTZ R135, R112, R135, R88 ;  /* 0x0000008770877223 */ /* 0x004fe40000010058 */
[----:B------:R-:W2:Y:S01]  /*2410*/  LDL.LU R112, [R1+0x20] ;  /* 0x0000200001707983 */ /* 0x000ea20000300800 */
[C---:B------:R-:W-:Y:S01]  /*2420*/  FADD.FTZ R152, R98.reuse, R152 ;  /* 0x0000009862987221 */ /* 0x040fe20000010000 */
[----:B------:R-:W-:Y:S01]  /*2430*/  FFMA.FTZ R8, R98, R186, R8 ;  /* 0x000000ba62087223 */ /* 0x000fe20000010008 */
[C---:B------:R-:W-:Y:S01]  /*2440*/  FADD.FTZ R153, R99.reuse, R153 ;  /* 0x0000009963997221 */ /* 0x040fe20000010000 */
[----:B------:R-:W-:Y:S01]  /*2450*/  FFMA.FTZ R9, R99, R188, R9 ;  /* 0x000000bc63097223 */ /* 0x000fe20000010009 */
[----:B------:R-:W-:Y:S01]  /*2460*/  FADD.FTZ R114, R115, -UR5 ;  /* 0x8000000573727e21 */ /* 0x000fe20008010000 */
[----:B------:R-:W0:Y:S01]  /*2470*/  LDC.64 R98, c[0x0][0x430] ;  /* 0x00010c00ff627b82 */ /* 0x000e220000000a00 */
[----:B------:R-:W-:-:S02]  /*2480*/  FADD.FTZ R160, R122, R160 ;  /* 0x000000a07aa07221 */ /* 0x000fc40000010000 */
[----:B------:R-:W-:Y:S01]  /*2490*/  FMUL.FTZ R114, R114, UR9 ;  /* 0x0000000972727c20 */ /* 0x000fe20008410000 */
[----:B------:R-:W-:Y:S01]  /*24a0*/  FFMA.FTZ R16, R122, R107, R16 ;  /* 0x0000006b7a107223 */ /* 0x000fe20000010010 */
[----:B------:R-:W-:Y:S01]  /*24b0*/  FFMA.FTZ R122, R79, R122, R76 ;  /* 0x0000007a4f7a7223 */ /* 0x000fe2000001004c */
[----:B------:R-:W-:Y:S01]  /*24c0*/  FMUL.FTZ R76, R78, R119 ;  /* 0x000000774e4c7220 */ /* 0x000fe20000410000 */
[C---:B------:R-:W-:Y:S01]  /*24d0*/  FADD.FTZ R238, R119.reuse, R238 ;  /* 0x000000ee77ee7221 */ /* 0x040fe20000010000 */
[----:B------:R-:W-:Y:S01]  /*24e0*/  FFMA.FTZ R214, R119, R114, R214 ;  /* 0x0000007277d67223 */ /* 0x000fe200000100d6 */
[----:B---3--:R-:W-:Y:S01]  /*24f0*/  FADD.FTZ R119, R136, -UR5 ;  /* 0x8000000588777e21 */ /* 0x008fe20008010000 */
[----:B------:R-:W-:-:S03]  /*2500*/  FADD.FTZ R125, R137, -UR5 ;  /* 0x80000005897d7e21 */ /* 0x000fc60008010000 */
[----:B------:R-:W-:Y:S01]  /*2510*/  FMUL.FTZ R119, R119, UR9 ;  /* 0x0000000977777c20 */ /* 0x000fe20008410000 */
[----:B------:R-:W-:Y:S01]  /*2520*/  FMUL.FTZ R125, R125, UR9 ;  /* 0x000000097d7d7c20 */ /* 0x000fe20008410000 */
[C---:B------:R-:W-:Y:S02]  /*2530*/  IADD3 R101, PT, PT, R174.reuse, 0x600, RZ ;  /* 0x00000600ae657810 */ /* 0x040fe40007ffe0ff */
[----:B------:R-:W-:Y:S01]  /*2540*/  IADD3 R115, PT, PT, R174, 0x700, RZ ;  /* 0x00000700ae737810 */ /* 0x000fe20007ffe0ff */
[----:B------:R-:W-:Y:S02]  /*2550*/  FADD.FTZ R126, R138, -UR5 ;  /* 0x800000058a7e7e21 */ /* 0x000fe40008010000 */
[----:B0-----:R-:W-:-:S04]  /*2560*/  IMAD.WIDE.U32 R80, R101, 0x10, R98 ;  /* 0x0000001065507825 */ /* 0x001fc800078e0062 */
[C---:B------:R-:W-:Y:S01]  /*2570*/  FADD.FTZ R244, R130.reuse, R244 ;  /* 0x000000f482f47221 */ /* 0x040fe20000010000 */
[----:B------:R-:W-:Y:S01]  /*2580*/  FFMA.FTZ R251, R130, R118, R251 ;  /* 0x0000007682fb7223 */ /* 0x000fe200000100fb */
[C---:B------:R-:W-:Y:S01]  /*2590*/  FADD.FTZ R245, R129.reuse, R245 ;  /* 0x000000f581f57221 */ /* 0x040fe20000010000 */
[----:B------:R-:W-:Y:S01]  /*25a0*/  FFMA.FTZ R252, R129, R117, R252 ;  /* 0x0000007581fc7223 */ /* 0x000fe200000100fc */
[----:B----4-:R-:W-:Y:S01]  /*25b0*/  FMUL.FTZ R88, R95, R140 ;  /* 0x0000008c5f587220 */ /* 0x010fe20000410000 */
[-C--:B------:R-:W-:Y:S01]  /*25c0*/  FFMA.FTZ R89, R140, R119.reuse, R89 ;  /* 0x000000778c597223 */ /* 0x080fe20000010059 */
[C---:B------:R-:W-:Y:S01]  /*25d0*/  FADD.FTZ R166, R144.reuse, R166 ;  /* 0x000000a690a67221 */ /* 0x040fe20000010000 */
[----:B------:R-:W-:Y:S01]  /*25e0*/  FFMA.FTZ R22, R144, R119, R22 ;  /* 0x0000007790167223 */ /* 0x000fe20000010016 */
[----:B------:R-:W-:Y:S02]  /*25f0*/  FFMA.FTZ R144, R94, R144, R88 ;  /* 0x000000905e907223 */ /* 0x000fe40000010058 */
[----:B------:R0:W-:Y:S01]  /*2600*/  STL [R1+0x24], R89 ;  /* 0x0000245901007387 */ /* 0x0001e20000100800 */
[----:B--2---:R-:W-:Y:S01]  /*2610*/  FFMA.FTZ R112, R141, R125, R112 ;  /* 0x0000007d8d707223 */ /* 0x004fe20000010070 */
[----:B0-----:R-:W-:-:S04]  /*2620*/  IMAD.WIDE.U32 R88, R115, 0x10, R98 ;  /* 0x0000001073587825 */ /* 0x001fc800078e0062 */
[C---:B------:R-:W-:Y:S01]  /*2630*/  FADD.FTZ R150, R96.reuse, R150 ;  /* 0x0000009660967221 */ /* 0x040fe20000010000 */
[----:B------:R-:W2:Y:S04]  /*2640*/  LDL R98, [R1+0x70] ;  /* 0x0000700001627983 */ /* 0x000ea80000100800 */
[----:B------:R-:W3:Y:S04]  /*2650*/  LDL R99, [R1+0x74] ;  /* 0x0000740001637983 */ /* 0x000ee80000100800 */
[----:B------:R0:W-:Y:S04]  /*2660*/  STL [R1+0x20], R112 ;  /* 0x0000207001007387 */ /* 0x0001e80000100800 */
[----:B------:R-:W4:Y:S04]  /*2670*/  LDL.LU R138, [R1+0x1c] ;  /* 0x00001c00018a7983 */ /* 0x000f280000300800 */
[----:B------:R-:W2:Y:S01]  /*2680*/  LDL R137, [R1+0x68] ;  /* 0x0000680001897983 */ /* 0x000ea20000100800 */
[----:B0-----:R-:W0:Y:S03]  /*2690*/  @P0 LDC.64 R112, c[0x0][0x438] ;  /* 0x00010e00ff700b82 */ /* 0x001e260000000a00 */
[----:B------:R-:W3:Y:S04]  /*26a0*/  LDL R130, [R1+0x6c] ;  /* 0x00006c0001827983 */ /* 0x000ee80000100800 */
[----:B------:R-:W3:Y:S01]  /*26b0*/  LDL.LU R129, [R1+0x18] ;  /* 0x0000180001817983 */ /* 0x000ee20000300800 */
[----:B------:R-:W-:Y:S01]  /*26c0*/  FFMA.FTZ R6, R96, R180, R6 ;  /* 0x000000b460067223 */ /* 0x000fe20000010006 */
[C---:B------:R-:W-:Y:S01]  /*26d0*/  FADD.FTZ R151, R97.reuse, R151 ;  /* 0x0000009761977221 */ /* 0x040fe20000010000 */
[----:B------:R-:W-:Y:S01]  /*26e0*/  FFMA.FTZ R7, R97, R184, R7 ;  /* 0x000000b861077223 */ /* 0x000fe20000010007 */
[C---:B------:R-:W-:Y:S01]  /*26f0*/  FADD.FTZ R225, R92.reuse, R225 ;  /* 0x000000e15ce17221 */ /* 0x040fe20000010000 */
[----:B------:R-:W1:Y:S01]  /*2700*/  LDC.64 R96, c[0x0][0x3a8] ;  /* 0x0000ea00ff607b82 */ /* 0x000e620000000a00 */
[----:B------:R-:W-:Y:S01]  /*2710*/  FFMA.FTZ R203, R92, R180, R203 ;  /* 0x000000b45ccb7223 */ /* 0x000fe200000100cb */
[C---:B------:R-:W-:Y:S01]  /*2720*/  FADD.FTZ R224, R93.reuse, R224 ;  /* 0x000000e05de07221 */ /* 0x040fe20000010000 */
[----:B------:R-:W-:Y:S01]  /*2730*/  FFMA.FTZ R204, R93, R184, R204 ;  /* 0x000000b85dcc7223 */ /* 0x000fe200000100cc */
[C---:B------:R-:W-:Y:S01]  /*2740*/  FADD.FTZ R161, R123.reuse, R161 ;  /* 0x000000a17ba17221 */ /* 0x040fe20000010000 */
[----:B------:R-:W-:Y:S01]  /*2750*/  FFMA.FTZ R17, R123, R114, R17 ;  /* 0x000000727b117223 */ /* 0x000fe20000010011 */
[----:B------:R-:W-:Y:S01]  /*2760*/  FMUL.FTZ R126, R126, UR9 ;  /* 0x000000097e7e7c20 */ /* 0x000fe20008410000 */
[----:B------:R-:W-:Y:S01]  /*2770*/  FADD.FTZ R246, R128, R246 ;  /* 0x000000f680f67221 */ /* 0x000fe20000010000 */
[----:B------:R-:W1:Y:S01]  /*2780*/  LDC.64 R92, c[0x0][0x428] ;  /* 0x00010a00ff5c7b82 */ /* 0x000e620000000a00 */
[C---:B------:R-:W-:Y:S01]  /*2790*/  FADD.FTZ R243, R131.reuse, R243 ;  /* 0x000000f383f37221 */ /* 0x040fe20000010000 */
[----:B------:R-:W-:Y:S01]  /*27a0*/  FFMA.FTZ R250, R131, R124, R250 ;  /* 0x0000007c83fa7223 */ /* 0x000fe200000100fa */
[----:B------:R-:W-:Y:S01]  /*27b0*/  FADD.FTZ R190, R147, R190 ;  /* 0x000000be93be7221 */ /* 0x000fe20000010000 */
[----:B------:R-:W-:Y:S01]  /*27c0*/  FADD.FTZ R235, R143, R235 ;  /* 0x000000eb8feb7221 */ /* 0x000fe20000010000 */
[----:B0-----:R-:W-:-:S04]  /*27d0*/  @P0 IMAD.WIDE.U32 R112, R171, 0x10, R112 ;  /* 0x00000010ab700825 */ /* 0x001fc800078e0070 */
[----:B------:R-:W-:Y:S01]  /*27e0*/  FFMA.FTZ R123, R77, R123, R76 ;  /* 0x0000007b4d7b7223 */ /* 0x000fe2000001004c */
[----:B------:R-:W3:Y:S04]  /*27f0*/  LDL R136, [R1+0x60] ;  /* 0x0000600001887983 */ /* 0x000ee80000100800 */
[----:B------:R0:W5:Y:S04]  /*2800*/  @P0 LDG.E.128 R48, desc[UR14][R112.64] ;  /* 0x0000000e70300981 */ /* 0x000168000c1e1d00 */
[----:B------:R-:W3:Y:S04]  /*2810*/  LDL R127, [R1+0x64] ;  /* 0x00006400017f7983 */ /* 0x000ee80000100800 */
[----:B------:R-:W3:Y:S01]  /*2820*/  LDL R131, [R1+0x58] ;  /* 0x0000580001837983 */ /* 0x000ee20000100800 */
[----:B0-----:R-:W0:Y:S03]  /*2830*/  @P0 LDC.64 R112, c[0x0][0x438] ;  /* 0x00010e00ff700b82 */ /* 0x001e260000000a00 */
[----:B------:R-:W3:Y:S01]  /*2840*/  LDL R128, [R1+0x5c] ;  /* 0x00005c0001807983 */ /* 0x000ee20000100800 */
[C---:B------:R-:W-:Y:S01]  /*2850*/  FADD.FTZ R148, R86.reuse, R148 ;  /* 0x0000009456947221 */ /* 0x040fe20000010000 */
[----:B------:R-:W-:-:S02]  /*2860*/  FFMA.FTZ R4, R86, R178, R4 ;  /* 0x000000b256047223 */ /* 0x000fc40000010004 */
[----:B------:R-:W3:Y:S01]  /*2870*/  LDG.E.128 R80, desc[UR14][R80.64] ;  /* 0x0000000e50507981 */ /* 0x000ee2000c1e1d00 */
        /* <DEDUP_REMOVED lines=8> */
[----:B0-----:R-:W0:Y:S01]  /*2900*/  @P0 LDC.64 R112, c[0x0][0x438] ;  /* 0x00010e00ff700b82 */ /* 0x001e220000000a00 */
[----:B-1----:R-:W-:-:S06]  /*2910*/  IMAD.WIDE.U32 R76, R101, 0x10, R96 ;  /* 0x00000010654c7825 */ /* 0x002fcc00078e0060 */
[----:B------:R-:W3:Y:S01]  /*2920*/  LDG.E.128 R76, desc[UR14][R76.64] ;  /* 0x0000000e4c4c7981 */ /* 0x000ee2000c1e1d00 */
[----:B0-----:R-:W-:-:S05]  /*2930*/  @P0 IMAD.WIDE.U32 R112, R115, 0x10, R112 ;  /* 0x0000001073700825 */ /* 0x001fca00078e0070 */
[----:B------:R0:W5:Y:S02]  /*2940*/  @P0 LDG.E.128 R64, desc[UR14][R112.64] ;  /* 0x0000000e70400981 */ /* 0x000164000c1e1d00 */
[----:B0-----:R-:W-:-:S04]  /*2950*/  FADD.FTZ R113, R139, -UR5 ;  /* 0x800000058b717e21 */ /* 0x001fc80008010000 */
[----:B------:R-:W-:Y:S01]  /*2960*/  FMUL.FTZ R113, R113, UR9 ;  /* 0x0000000971717c20 */ /* 0x000fe20008410000 */
[----:B------:R-:W-:-:S04]  /*2970*/  IMAD.WIDE.U32 R84, R101, 0x10, R92 ;  /* 0x0000001065547825 */ /* 0x000fc800078e005c */
[----:B------:R-:W-:Y:S01]  /*2980*/  FFMA.FTZ R25, R147, R113, R25 ;  /* 0x0000007193197223 */ /* 0x000fe20000010019 */
[C---:B------:R-:W-:Y:S01]  /*2990*/  FADD.FTZ R149, R87.reuse, R149 ;  /* 0x0000009557957221 */ /* 0x040fe20000010000 */
[----:B------:R-:W-:Y:S02]  /*29a0*/  FFMA.FTZ R5, R87, R181, R5 ;  /* 0x000000b557057223 */ /* 0x000fe40000010005 */
[----:B------:R-:W3:Y:S01]  /*29b0*/  LDG.E.128 R84, desc[UR14][R84.64] ;  /* 0x0000000e54547981 */ /* 0x000ee2000c1e1d00 */
[C---:B------:R-:W-:Y:S01]  /*29c0*/  FADD.FTZ R236, R142.reuse, R236 ;  /* 0x000000ec8eec7221 */ /* 0x040fe20000010000 */
[----:B----4-:R-:W-:Y:S01]  /*29d0*/  FFMA.FTZ R138, R142, R126, R138 ;  /* 0x0000007e8e8a7223 */ /* 0x010fe2000001008a */
[----:B--2---:R-:W-:-:S04]  /*29e0*/  FMUL.FTZ R112, R137, R143 ;  /* 0x0000008f89707220 */ /* 0x004fc80000410000 */
[----:B------:R-:W-:Y:S01]  /*29f0*/  STL [R1+0x1c], R138 ;  /* 0x00001c8a01007387 */ /* 0x000fe20000100800 */
[----:B---3--:R-:W-:-:S03]  /*2a00*/  FFMA.FTZ R147, R130, R147, R112 ;  /* 0x0000009382937223 */ /* 0x008fc60000010070 */
[----:B------:R-:W2:Y:S01]  /*2a10*/  LDL R130, [R1+0x50] ;  /* 0x0000500001827983 */ /* 0x000ea20000100800 */
[----:B------:R-:W-:-:S05]  /*2a20*/  FFMA.FTZ R129, R143, R113, R129 ;  /* 0x000000718f817223 */ /* 0x000fca0000010081 */
[----:B------:R0:W-:Y:S01]  /*2a30*/  STL [R1+0x18], R129 ;  /* 0x0000188101007387 */ /* 0x0001e20000100800 */
[----:B------:R-:W-:-:S03]  /*2a40*/  FMUL.FTZ R98, R98, R142 ;  /* 0x0000008e62627220 */ /* 0x000fc60000410000 */
[----:B0-----:R-:W3:Y:S04]  /*2a50*/  LDL R129, [R1+0x54] ;  /* 0x0000540001817983 */ /* 0x001ee80000100800 */
[----:B------:R-:W4:Y:S04]  /*2a60*/  LDL.LU R143, [R1+0x14] ;  /* 0x00001400018f7983 */ /* 0x000f280000300800 */
[----:B------:R-:W2:Y:S01]  /*2a70*/  LDL.LU R142, [R1+0x10] ;  /* 0x00001000018e7983 */ /* 0x000ea20000300800 */
[----:B------:R-:W-:Y:S01]  /*2a80*/  FMUL.FTZ R90, R90, R141 ;  /* 0x0000008d5a5a7220 */ /* 0x000fe20000410000 */
[----:B------:R-:W-:Y:S01]  /*2a90*/  FADD.FTZ R237, R141, R237 ;  /* 0x000000ed8ded7221 */ /* 0x000fe20000010000 */
[----:B------:R-:W-:Y:S01]  /*2aa0*/  FADD.FTZ R234, R80, R234 ;  /* 0x000000ea50ea7221 */ /* 0x000fe20000010000 */
[----:B------:R-:W-:-:S04]  /*2ab0*/  FADD.FTZ R76, R76, -UR5 ;  /* 0x800000054c4c7e21 */ /* 0x000fc80008010000 */
[----:B------:R-:W-:Y:S01]  /*2ac0*/  FMUL.FTZ R112, R76, UR9 ;  /* 0x000000094c707c20 */ /* 0x000fe20008410000 */
[----:B------:R-:W-:Y:S01]  /*2ad0*/  FMUL.FTZ R76, R136, R80 ;  /* 0x00000050884c7220 */ /* 0x000fe20000410000 */
[----:B------:R-:W-:Y:S01]  /*2ae0*/  FADD.FTZ R77, R77, -UR5 ;  /* 0x800000054d4d7e21 */ /* 0x000fe20008010000 */
[C---:B------:R-:W-:Y:S01]  /*2af0*/  FADD.FTZ R191, R84.reuse, R191 ;  /* 0x000000bf54bf7221 */ /* 0x040fe20000010000 */
[----:B------:R-:W-:Y:S01]  /*2b00*/  FFMA.FTZ R26, R84, R112, R26 ;  /* 0x00000070541a7223 */ /* 0x000fe2000001001a */
[----:B------:R-:W-:Y:S01]  /*2b10*/  FFMA.FTZ R84, R127, R84, R76 ;  /* 0x000000547f547223 */ /* 0x000fe2000001004c */
[----:B------:R-:W-:Y:S01]  /*2b20*/  FMUL.FTZ R127, R77, UR9 ;  /* 0x000000094d7f7c20 */ /* 0x000fe20008410000 */
[----:B----4-:R-:W-:-:S05]  /*2b30*/  FFMA.FTZ R143, R80, R112, R143 ;  /* 0x00000070508f7223 */ /* 0x010fca000001008f */
[----:B------:R-:W-:Y:S01]  /*2b40*/  STL [R1+0x14], R143 ;  /* 0x0000148f01007387 */ /* 0x000fe20000100800 */
[----:B--2---:R-:W-:-:S03]  /*2b50*/  FFMA.FTZ R142, R81, R127, R142 ;  /* 0x0000007f518e7223 */ /* 0x004fc6000001008e */
[----:B------:R-:W2:Y:S04]  /*2b60*/  LDL.LU R141, [R1+0xc] ;  /* 0x00000c00018d7983 */ /* 0x000ea80000300800 */
[----:B------:R-:W-:Y:S04]  /*2b70*/  STL [R1+0x10], R142 ;  /* 0x0000108e01007387 */ /* 0x000fe80000100800 */
[----:B------:R-:W4:Y:S04]  /*2b80*/  LDL R80, [R1+0x48] ;  /* 0x0000480001507983 */ /* 0x000f280000100800 */
[----:B------:R-:W4:Y:S01]  /*2b90*/  LDL R77, [R1+0x4c] ;  /* 0x00004c00014d7983 */ /* 0x000f220000100800 */
[----:B------:R-:W-:Y:S01]  /*2ba0*/  FMUL.FTZ R76, R131, R81 ;  /* 0x00000051834c7220 */ /* 0x000fe20000410000 */
[----:B------:R-:W-:Y:S01]  /*2bb0*/  FADD.FTZ R78, R78, -UR5 ;  /* 0x800000054e4e7e21 */ /* 0x000fe20008010000 */
[C---:B------:R-:W-:Y:S01]  /*2bc0*/  FADD.FTZ R192, R85.reuse, R192 ;  /* 0x000000c055c07221 */ /* 0x040fe20000010000 */
[----:B------:R-:W-:Y:S01]  /*2bd0*/  FFMA.FTZ R27, R85, R127, R27 ;  /* 0x0000007f551b7223 */ /* 0x000fe2000001001b */
[----:B------:R-:W-:Y:S01]  /*2be0*/  FFMA.FTZ R85, R128, R85, R76 ;  /* 0x0000005580557223 */ /* 0x000fe2000001004c */
[C---:B------:R-:W-:Y:S01]  /*2bf0*/  FADD.FTZ R167, R145.reuse, R167 ;  /* 0x000000a791a77221 */ /* 0x040fe20000010000 */
[----:B------:R-:W-:Y:S01]  /*2c00*/  FFMA.FTZ R23, R145, R125, R23 ;  /* 0x0000007d91177223 */ /* 0x000fe20000010017 */
[----:B------:R-:W-:-:S04]  /*2c10*/  IMAD.WIDE.U32 R92, R115, 0x10, R92 ;  /* 0x00000010735c7825 */ /* 0x000fc800078e005c */
[----:B------:R-:W-:Y:S01]  /*2c20*/  FMUL.FTZ R128, R78, UR9 ;  /* 0x000000094e807c20 */ /* 0x000fe20008410000 */
[----:B------:R-:W-:Y:S01]  /*2c30*/  FFMA.FTZ R145, R91, R145, R90 ;  /* 0x000000915b917223 */ /* 0x000fe2000001005a */
[----:B------:R-:W4:Y:S01]  /*2c40*/  LDL R139, [R1+0x40] ;  /* 0x00004000018b7983 */ /* 0x000f220000100800 */
[----:B------:R-:W-:-:S03]  /*2c50*/  FMUL.FTZ R131, R130, R82 ;  /* 0x0000005282837220 */ /* 0x000fc60000410000 */
[----:B------:R-:W4:Y:S01]  /*2c60*/  LDG.E.128 R88, desc[UR14][R88.64] ;  /* 0x0000000e58587981 */ /* 0x000f22000c1e1d00 */
[----:B---3--:R-:W-:Y:S01]  /*2c70*/  FFMA.FTZ R131, R129, R86, R131 ;  /* 0x0000005681837223 */ /* 0x008fe20000010083 */
[----:B------:R-:W-:Y:S02]  /*2c80*/  FADD.FTZ R79, R79, -UR5 ;  /* 0x800000054f4f7e21 */ /* 0x000fe40008010000 */
[----:B------:R-:W3:Y:S01]  /*2c90*/  LDG.E.128 R92, desc[UR14][R92.64] ;  /* 0x0000000e5c5c7981 */ /* 0x000ee2000c1e1d00 */
[----:B------:R-:W-:-:S03]  /*2ca0*/  FADD.FTZ R233, R81, R233 ;  /* 0x000000e951e97221 */ /* 0x000fc60000010000 */
[----:B------:R-:W3:Y:S04]  /*2cb0*/  LDL R138, [R1+0x44] ;  /* 0x00004400018a7983 */ /* 0x000ee80000100800 */
[----:B------:R-:W3:Y:S04]  /*2cc0*/  LDL R130, [R1+0x38] ;  /* 0x0000380001827983 */ /* 0x000ee80000100800 */
[----:B------:R-:W3:Y:S01]  /*2cd0*/  LDL R129, [R1+0x30] ;  /* 0x0000300001817983 */ /* 0x000ee20000100800 */
[----:B------:R-:W-:Y:S01]  /*2ce0*/  FMUL.FTZ R136, R79, UR9 ;  /* 0x000000094f887c20 */ /* 0x000fe20008410000 */
[----:B------:R-:W-:-:S04]  /*2cf0*/  IMAD.WIDE.U32 R96, R115, 0x10, R96 ;  /* 0x0000001073607825 */ /* 0x000fc800078e0060 */
[C---:B------:R-:W-:Y:S01]  /*2d00*/  FADD.FTZ R168, R146.reuse, R168 ;  /* 0x000000a892a87221 */ /* 0x040fe20000010000 */
[----:B------:R-:W-:Y:S01]  /*2d10*/  FFMA.FTZ R24, R146, R126, R24 ;  /* 0x0000007e92187223 */ /* 0x000fe20000010018 */
[----:B------:R-:W-:Y:S02]  /*2d20*/  FFMA.FTZ R146, R99, R146, R98 ;  /* 0x0000009263927223 */ /* 0x000fe40000010062 */
[----:B------:R-:W3:Y:S01]  /*2d30*/  LDG.E.128 R96, desc[UR14][R96.64] ;  /* 0x0000000e60607981 */ /* 0x000ee2000c1e1d00 */
[----:B------:R-:W-:-:S04]  /*2d40*/  FADD.FTZ R76, RZ, R175 ;  /* 0x000000afff4c7221 */ /* 0x000fc80000010000 */
[----:B------:R-:W-:-:S04]  /*2d50*/  FADD.FTZ R76, R177, R76 ;  /* 0x0000004cb14c7221 */ /* 0x000fc80000010000 */
[----:B------:R-:W-:-:S04]  /*2d60*/  FADD.FTZ R76, R179, R76 ;  /* 0x0000004cb34c7221 */ /* 0x000fc80000010000 */
[----:B------:R-:W-:-:S04]  /*2d70*/  FADD.FTZ R76, R183, R76 ;  /* 0x0000004cb74c7221 */ /* 0x000fc80000010000 */
[----:B------:R-:W-:-:S04]  /*2d80*/  FADD.FTZ R76, R182, R76 ;  /* 0x0000004cb64c7221 */ /* 0x000fc80000010000 */
[----:B------:R-:W-:Y:S01]  /*2d90*/  FADD.FTZ R76, R185, R76 ;  /* 0x0000004cb94c7221 */ /* 0x000fe20000010000 */
[----:B------:R-:W-:-:S03]  /*2da0*/  FFMA.FTZ R78, R0, R175, RZ ;  /* 0x000000af004e7223 */ /* 0x000fc600000100ff */
[----:B------:R-:W-:Y:S01]  /*2db0*/  FADD.FTZ R76, R187, R76 ;  /* 0x0000004cbb4c7221 */ /* 0x000fe20000010000 */
[----:B------:R-:W-:Y:S01]  /*2dc0*/  FFMA.FTZ R78, R176, R177, R78 ;  /* 0x000000b1b04e7223 */ /* 0x000fe2000001004e */
[----:B--2---:R-:W-:-:S05]  /*2dd0*/  FFMA.FTZ R141, R82, R128, R141 ;  /* 0x00000080528d7223 */ /* 0x004fca000001008d */
[----:B------:R-:W-:Y:S04]  /*2de0*/  STL [R1+0xc], R141 ;  /* 0x00000c8d01007387 */ /* 0x000fe80000100800 */
[----:B------:R-:W2:Y:S01]  /*2df0*/  LDL R81, [R1+0x3c] ;  /* 0x00003c0001517983 */ /* 0x000ea20000100800 */
[----:B----4-:R-:W-:-:S03]  /*2e00*/  FMUL.FTZ R137, R80, R83 ;  /* 0x0000005350897220 */ /* 0x010fc60000410000 */
[----:B------:R-:W4:Y:S01]  /*2e10*/  LDL R80, [R1+0x34] ;  /* 0x0000340001507983 */ /* 0x000f220000100800 */
[----:B------:R-:W-:-:S03]  /*2e20*/  FFMA.FTZ R137, R77, R87, R137 ;  /* 0x000000574d897223 */ /* 0x000fc60000010089 */
[----:B------:R-:W4:Y:S04]  /*2e30*/  LDL R79, [R1+0x28] ;  /* 0x00002800014f7983 */ /* 0x000f280000100800 */
[----:B------:R-:W4:Y:S01]  /*2e40*/  LDL R77, [R1+0x2c] ;  /* 0x00002c00014d7983 */ /* 0x000f220000100800 */
[----:B------:R-:W-:Y:S01]  /*2e50*/  FADD.FTZ R76, R189, R76 ;  /* 0x0000004cbd4c7221 */ /* 0x000fe20000010000 */
[----:B------:R-:W-:Y:S01]  /*2e60*/  FADD.FTZ R242, R140, R242 ;  /* 0x000000f28cf27221 */ /* 0x000fe20000010000 */
[----:B------:R-:W-:Y:S01]  /*2e70*/  FFMA.FTZ R78, R178, R179, R78 ;  /* 0x000000b3b24e7223 */ /* 0x000fe2000001004e */
[----:B------:R-:W4:Y:S01]  /*2e80*/  LDL.LU R140, [R1+0x8] ;  /* 0x00000800018c7983 */ /* 0x000f220000300800 */
        /* <DEDUP_REMOVED lines=35> */
[C---:B------:R-:W-:Y:S01]  /*30c0*/  FADD.FTZ R193, R86.reuse, R193 ;  /* 0x000000c156c17221 */ /* 0x040fe20000010000 */
[----:B------:R-:W-:Y:S01]  /*30d0*/  FFMA.FTZ R28, R86, R128, R28 ;  /* 0x00000080561c7223 */ /* 0x000fe2000001001c */
[----:B------:R-:W-:Y:S01]  /*30e0*/  FMUL.FTZ R86, R139, R88 ;  /* 0x000000588b567220 */ /* 0x000fe20000410000 */
[----:B------:R-:W-:Y:S01]  /*30f0*/  FADD.FTZ R76, R131, R76 ;  /* 0x0000004c834c7221 */ /* 0x000fe20000010000 */
[----:B------:R-:W-:Y:S01]  /*3100*/  FFMA.FTZ R78, R119, R144, R78 ;  /* 0x00000090774e7223 */ /* 0x000fe2000001004e */
[C---:B------:R-:W-:Y:S01]  /*3110*/  FADD.FTZ R194, R87.reuse, R194 ;  /* 0x000000c257c27221 */ /* 0x040fe20000010000 */
[----:B------:R-:W-:Y:S01]  /*3120*/  FFMA.FTZ R29, R87, R136, R29 ;  /* 0x00000088571d7223 */ /* 0x000fe2000001001d */
[----:B---3--:R-:W-:Y:S01]  /*3130*/  FFMA.FTZ R86, R138, R92, R86 ;  /* 0x0000005c8a567223 */ /* 0x008fe20000010056 */
[----:B------:R-:W-:Y:S01]  /*3140*/  FADD.FTZ R76, R137, R76 ;  /* 0x0000004c894c7221 */ /* 0x000fe20000010000 */
[----:B------:R-:W-:Y:S01]  /*3150*/  FMUL.FTZ R87, R130, R89 ;  /* 0x0000005982577220 */ /* 0x000fe20000410000 */
[----:B------:R-:W-:Y:S01]  /*3160*/  FFMA.FTZ R78, R125, R145, R78 ;  /* 0x000000917d4e7223 */ /* 0x000fe2000001004e */
[----:B------:R-:W-:Y:S01]  /*3170*/  FMUL.FTZ R129, R129, R90 ;  /* 0x0000005a81817220 */ /* 0x000fe20000410000 */
[----:B------:R-:W-:-:S02]  /*3180*/  FADD.FTZ R76, R86, R76 ;  /* 0x0000004c564c7221 */ /* 0x000fc40000010000 */
[----:B------:R-:W-:-:S04]  /*3190*/  FFMA.FTZ R78, R126, R146, R78 ;  /* 0x000000927e4e7223 */ /* 0x000fc8000001004e */
[----:B------:R-:W-:-:S04]  /*31a0*/  FFMA.FTZ R78, R113, R147, R78 ;  /* 0x00000093714e7223 */ /* 0x000fc8000001004e */
[----:B------:R-:W-:-:S04]  /*31b0*/  FFMA.FTZ R78, R112, R84, R78 ;  /* 0x00000054704e7223 */ /* 0x000fc8000001004e */
        /* <DEDUP_REMOVED lines=9> */
[----:B------:R-:W-:Y:S01]  /*3250*/  FADD.FTZ R99, R99, -UR5 ;  /* 0x8000000563637e21 */ /* 0x000fe20008010000 */
[----:B------:R-:W-:-:S03]  /*3260*/  FMUL.FTZ R98, R98, UR9 ;  /* 0x0000000962627c20 */ /* 0x000fc60008410000 */
[----:B------:R-:W-:Y:S01]  /*3270*/  FMUL.FTZ R99, R99, UR9 ;  /* 0x0000000963637c20 */ /* 0x000fe20008410000 */
[----:B--2---:R-:W-:Y:S01]  /*3280*/  FFMA.FTZ R87, R81, R93, R87 ;  /* 0x0000005d51577223 */ /* 0x004fe20000010057 */
[----:B----4-:R-:W-:-:S03]  /*3290*/  FFMA.FTZ R129, R80, R94, R129 ;  /* 0x0000005e50817223 */ /* 0x010fc60000010081 */
[----:B------:R-:W-:Y:S01]  /*32a0*/  FADD.FTZ R76, R76, R87 ;  /* 0x000000574c4c7221 */ /* 0x000fe20000010000 */
[----:B------:R-:W-:-:S03]  /*32b0*/  FMUL.FTZ R130, R79, R91 ;  /* 0x0000005b4f827220 */ /* 0x000fc60000410000 */
[----:B------:R-:W-:Y:S01]  /*32c0*/  FADD.FTZ R76, R76, R129 ;  /* 0x000000814c4c7221 */ /* 0x000fe20000010000 */
[----:B------:R-:W-:-:S04]  /*32d0*/  FFMA.FTZ R130, R77, R95, R130 ;  /* 0x0000005f4d827223 */ /* 0x000fc80000010082 */
[----:B------:R-:W-:-:S05]  /*32e0*/  FADD.FTZ R76, R76, R130 ;  /* 0x000000824c4c7221 */ /* 0x000fca0000010000 */
[----:B------:R-:W0:Y:S01]  /*32f0*/  SHFL.DOWN PT, R77, R76, 0x10, 0x1f ;  /* 0x0a001f004c4d7f89 */ /* 0x000e2200000e0000 */
        /* <DEDUP_REMOVED lines=19> */
[----:B------:R-:W-:-:S05]  /*3430*/  FFMA.FTZ R140, R83, R136, R140 ;  /* 0x00000088538c7223 */ /* 0x000fca000001008c */
[----:B------:R-:W-:Y:S01]  /*3440*/  STL [R1+0x8], R140 ;  /* 0x0000088c01007387 */ /* 0x000fe20000100800 */
[----:B0-----:R-:W-:Y:S01]  /*3450*/  FADD.FTZ R78, R76, R78 ;  /* 0x0000004e4c4e7221 */ /* 0x001fe20000010000 */
[----:B--2---:R-:W-:-:S04]  /*3460*/  FADD.FTZ R76, R77, R79 ;  /* 0x0000004f4d4c7221 */ /* 0x004fc80000010000 */
[----:B------:R-:W0:Y:S01]  /*3470*/  SHFL.DOWN PT, R77, R78, 0x1, 0x1f ;  /* 0x08201f004e4d7f89 */ /* 0x000e2200000e0000 */
[----:B-1----:R-:W-:Y:S01]  /*3480*/  LOP3.LUT P2, RZ, R138, 0x1f, RZ, 0xc0, !PT ;  /* 0x0000001f8aff7812 */ /* 0x002fe2000784c0ff */
[----:B------:R-:W-:Y:S01]  /*3490*/  BSSY.RECONVERGENT B0, `(.L_x_3412) ;  /* 0x000000d000007945 */ /* 0x000fe20003800200 */
[----:B------:R-:W-:Y:S01]  /*34a0*/  FADD.FTZ R232, R82, R232 ;  /* 0x000000e852e87221 */ /* 0x000fe20000010000 */
[----:B------:R-:W-:Y:S01]  /*34b0*/  FADD.FTZ R231, R83, R231 ;  /* 0x000000e753e77221 */ /* 0x000fe20000010000 */
[----:B0-----:R-:W-:-:S09]  /*34c0*/  FADD.FTZ R77, R78, R77 ;  /* 0x0000004d4e4d7221 */ /* 0x001fd20000010000 */
        /* <DEDUP_REMOVED lines=9> */
.L_x_3413:
[----:B------:R-:W-:Y:S05]  /*3560*/  BSYNC.RECONVERGENT B0 ;  /* 0x0000000000007941 */ /* 0x000fea0003800200 */
.L_x_3412:
[----:B------:R-:W2:Y:S01]  /*3570*/  LDL.LU R139, [R1+0x4] ;  /* 0x00000400018b7983 */ /* 0x000ea20000300800 */
[----:B------:R-:W1:Y:S01]  /*3580*/  S2UR UR6, SR_CgaCtaId ;  /* 0x00000000000679c3 */ /* 0x000e620000008800 */
[----:B------:R-:W-:Y:S01]  /*3590*/  UMOV UR5, 0x400 ;  /* 0x0000040000057882 */ /* 0x000fe20000000000 */
[----:B------:R-:W-:Y:S01]  /*35a0*/  UISETP.NE.U32.AND UP0, UPT, UR22, URZ, UPT ;  /* 0x000000ff1600728c */ /* 0x000fe2000bf05070 */
[C---:B------:R-:W-:Y:S01]  /*35b0*/  FADD.FTZ R195, R92.reuse, R195 ;  /* 0x000000c35cc37221 */ /* 0x040fe20000010000 */
[----:B------:R-:W-:Y:S01]  /*35c0*/  UIADD3 UR4, UPT, UPT, UR4, UR24, URZ ;  /* 0x0000001804047290 */ /* 0x000fe2000fffe0ff */
[----:B------:R-:W-:Y:S01]  /*35d0*/  FFMA.FTZ R30, R92, R96, R30 ;  /* 0x000000605c1e7223 */ /* 0x000fe2000001001e */
[----:B------:R-:W-:Y:S01]  /*35e0*/  UISETP.NE.AND.EX UP0, UPT, UR23, URZ, UPT, UP0 ;  /* 0x000000ff1700728c */ /* 0x000fe2000bf05300 */
[C---:B------:R-:W-:Y:S01]  /*35f0*/  FADD.FTZ R196, R93.reuse, R196 ;  /* 0x000000c45dc47221 */ /* 0x040fe20000010000 */
[----:B------:R-:W-:Y:S01]  /*3600*/  FFMA.FTZ R31, R93, R97, R31 ;  /* 0x000000615d1f7223 */ /* 0x000fe2000001001f */
[C---:B------:R-:W-:Y:S01]  /*3610*/  FADD.FTZ R197, R94.reuse, R197 ;  /* 0x000000c55ec57221 */ /* 0x040fe20000010000 */
[-C--:B------:R-:W-:Y:S01]  /*3620*/  FFMA.FTZ R32, R94, R98.reuse, R32 ;  /* 0x000000625e207223 */ /* 0x080fe20000010020 */
[C---:B------:R-:W-:Y:S01]  /*3630*/  FADD.FTZ R198, R95.reuse, R198 ;  /* 0x000000c65fc67221 */ /* 0x040fe20000010000 */
[----:B------:R-:W-:Y:S01]  /*3640*/  FFMA.FTZ R33, R95, R99, R33 ;  /* 0x000000635f217223 */ /* 0x000fe20000010021 */
[----:B------:R-:W-:Y:S01]  /*3650*/  FADD.FTZ R230, R88, R230 ;  /* 0x000000e658e67221 */ /* 0x000fe20000010000 */
[C---:B------:R-:W-:Y:S01]  /*3660*/  FADD.FTZ R217, R89.reuse, R217 ;  /* 0x000000d959d97221 */ /* 0x040fe20000010000 */
[----:B------:R-:W-:Y:S01]  /*3670*/  FFMA.FTZ R249, R89, R97, R249 ;  /* 0x0000006159f97223 */ /* 0x000fe200000100f9 */
[C---:B------:R-:W-:Y:S01]  /*3680*/  FADD.FTZ R216, R90.reuse, R216 ;  /* 0x000000d85ad87221 */ /* 0x040fe20000010000 */
[----:B------:R-:W-:Y:S01]  /*3690*/  FFMA.FTZ R248, R90, R98, R248 ;  /* 0x000000625af87223 */ /* 0x000fe200000100f8 */
[C---:B------:R-:W-:Y:S01]  /*36a0*/  FADD.FTZ R215, R91.reuse, R215 ;  /* 0x000000d75bd77221 */ /* 0x040fe20000010000 */
[----:B------:R-:W-:Y:S01]  /*36b0*/  FFMA.FTZ R247, R91, R99, R247 ;  /* 0x000000635bf77223 */ /* 0x000fe200000100f7 */
[----:B------:R-:W-:-:S02]  /*36c0*/  UISETP.GE.AND UP2, UPT, UR4, UR25, UPT ;  /* 0x000000190400728c */ /* 0x000fc4000bf46270 */
[----:B-1----:R-:W-:-:S04]  /*36d0*/  ULEA UR5, UR6, UR5, 0x18 ;  /* 0x0000000506057291 */ /* 0x002fc8000f8ec0ff */
[----:B------:R-:W-:Y:S02]  /*36e0*/  UIADD3 UR6, UPT, UPT, UR5, 0x8040, URZ ;  /* 0x0000804005067890 */ /* 0x000fe4000fffe0ff */
[----:B------:R-:W-:Y:S01]  /*36f0*/  @!UP1 UIADD3 UR6, UPT, UPT, UR5, 0x8000, URZ ;  /* 0x0000800005069890 */ /* 0x000fe2000fffe0ff */
[----:B------:R-:W-:Y:S08]  /*3700*/  BAR.SYNC.DEFER_BLOCKING 0x0 ;  /* 0x0000000000007b1d */ /* 0x000ff00000010000 */
[----:B0-----:R-:W0:Y:S01]  /*3710*/  LDS.128 R76, [UR6] ;  /* 0x00000006ff4c7984 */ /* 0x001e220008000c00 */
[----:B------:R-:W-:-:S02]  /*3720*/  UIADD3 UR6, UPT, UPT, UR5, 0x8050, URZ ;  /* 0x0000805005067890 */ /* 0x000fc4000fffe0ff */
        /* <DEDUP_REMOVED lines=16> */
[----:B------:R-:W-:-:S07]  /*3830*/  FADD.FTZ R77, R81, R77 ;  /* 0x0000004d514d7221 */ /* 0x000fce0000010000 */
[----:B------:R-:W0:Y:S01]  /*3840*/  LDS.128 R80, [UR6] ;  /* 0x00000006ff507984 */ /* 0x000e220008000c00 */
        /* <DEDUP_REMOVED lines=8> */
[----:B------:R-:W-:Y:S02]  /*38d0*/  FSEL R76, R76, RZ, !P1 ;  /* 0x000000ff4c4c7208 */ /* 0x000fe40004800000 */
[----:B------:R-:W-:Y:S02]  /*38e0*/  R2UR UR27, R77 ;  /* 0x000000004d1b72ca */ /* 0x000fe400000e0000 */
[----:B------:R-:W-:Y:S01]  /*38f0*/  R2UR UR30, R76 ;  /* 0x000000004c1e72ca */ /* 0x000fe200000e0000 */
[----:B--2---:R-:W-:-:S05]  /*3900*/  FFMA.FTZ R139, R88, R96, R139 ;  /* 0x00000060588b7223 */ /* 0x004fca000001008b */
[----:B------:R0:W-:Y:S01]  /*3910*/  STL [R1+0x4], R139 ;  /* 0x0000048b01007387 */ /* 0x0001e20000100800 */
[----:B------:R-:W-:Y:S08]  /*3920*/  BRA.U UP0, `(.L_x_3414) ;  /* 0x00000005008c7547 */ /* 0x000ff0000b800000 */
        /* <DEDUP_REMOVED lines=10> */
[----:B------:R-:W-:-:S05]  /*39d0*/  MOV R76, UR27 ;  /* 0x0000001b004c7c02 */ /* 0x000fca0008000f00 */
[----:B------:R-:W-:Y:S01]  /*39e0*/  FFMA.FTZ R76, R0, R76, UR30 ;  /* 0x0000001e004c7e23 */ /* 0x000fe2000801004c */
[----:B------:R-:W-:-:S03]  /*39f0*/  MOV R0, UR27 ;  /* 0x0000001b00007c02 */ /* 0x000fc60008000f00 */
[----:B------:R-:W-:Y:S02]  /*3a00*/  FADD.FTZ R76, R175, -R76 ;  /* 0x8000004caf4c7221 */ /* 0x000fe40000010000 */
[----:B------:R-:W-:Y:S02]  /*3a10*/  FFMA.FTZ R0, R176, R0, UR30 ;  /* 0x0000001eb0007e23 */ /* 0x000fe40008010000 */
[----:B------:R-:W-:Y:S02]  /*3a20*/  FMUL.FTZ R76, R76, UR9 ;  /* 0x000000094c4c7c20 */ /* 0x000fe40008410000 */
[----:B------:R-:W-:Y:S01]  /*3a30*/  FADD.FTZ R77, R177, -R0 ;  /* 0x80000000b14d7221 */ /* 0x000fe20000010000 */
[----:B------:R-:W-:-:S03]  /*3a40*/  MOV R0, UR27 ;  /* 0x0000001b00007c02 */ /* 0x000fc60008000f00 */
[----:B------:R-:W-:Y:S02]  /*3a50*/  FMUL.FTZ R77, R77, UR9 ;  /* 0x000000094d4d7c20 */ /* 0x000fe40008410000 */
[----:B------:R-:W-:-:S04]  /*3a60*/  FFMA.FTZ R0, R178, R0, UR30 ;  /* 0x0000001eb2007e23 */ /* 0x000fc80008010000 */
[----:B------:R-:W-:Y:S01]  /*3a70*/  FADD.FTZ R78, R179, -R0 ;  /* 0x80000000b34e7221 */ /* 0x000fe20000010000 */
[----:B------:R-:W-:-:S03]  /*3a80*/  MOV R0, UR27 ;  /* 0x0000001b00007c02 */ /* 0x000fc60008000f00 */
[----:B------:R-:W-:Y:S02]  /*3a90*/  FMUL.FTZ R78, R78, UR9 ;  /* 0x000000094e4e7c20 */ /* 0x000fe40008410000 */
[----:B------:R-:W-:-:S04]  /*3aa0*/  FFMA.FTZ R0, R181, R0, UR30 ;  /* 0x0000001eb5007e23 */ /* 0x000fc80008010000 */
[----:B------:R-:W-:-:S04]  /*3ab0*/  FADD.FTZ R79, R183, -R0 ;  /* 0x80000000b74f7221 */ /* 0x000fc80000010000 */
[----:B------:R-:W-:Y:S01]  /*3ac0*/  FMUL.FTZ R79, R79, UR9 ;  /* 0x000000094f4f7c20 */ /* 0x000fe20008410000 */
[----:B------:R-:W-:Y:S06]  /*3ad0*/  BRA `(.L_x_3417) ;  /* 0x0000000800a87947 */ /* 0x000fec0003800000 */
.L_x_3416:
[----:B------:R-:W-:-:S05]  /*3ae0*/  MOV R68, UR27 ;  /* 0x0000001b00447c02 */ /* 0x000fca0008000f00 */
[----:B------:R-:W-:Y:S01]  /*3af0*/  FFMA.FTZ R68, R0, R68, UR30 ;  /* 0x0000001e00447e23 */ /* 0x000fe20008010044 */
[----:B------:R-:W-:-:S03]  /*3b00*/  MOV R0, UR27 ;  /* 0x0000001b00007c02 */ /* 0x000fc60008000f00 */
[----:B------:R-:W-:Y:S02]  /*3b10*/  FADD.FTZ R68, R175, -R68 ;  /* 0x80000044af447221 */ /* 0x000fe40000010000 */
[----:B------:R-:W-:Y:S02]  /*3b20*/  FFMA.FTZ R0, R176, R0, UR30 ;  /* 0x0000001eb0007e23 */ /* 0x000fe40008010000 */
[----:B------:R-:W-:Y:S02]  /*3b30*/  FMUL.FTZ R76, R68, UR9 ;  /* 0x00000009444c7c20 */ /* 0x000fe40008410000 */
[----:B------:R-:W-:Y:S01]  /*3b40*/  FADD.FTZ R77, R177, -R0 ;  /* 0x80000000b14d7221 */ /* 0x000fe20000010000 */
[----:B------:R-:W-:Y:S02]  /*3b50*/  MOV R0, UR27 ;  /* 0x0000001b00007c02 */ /* 0x000fe40008000f00 */
[----:B------:R-:W-:Y:S01]  /*3b60*/  MOV R68, R76 ;  /* 0x0000004c00447202 */ /* 0x000fe20000000f00 */
[----:B------:R-:W-:-:S02]  /*3b70*/  FMUL.FTZ R77, R77, UR9 ;  /* 0x000000094d4d7c20 */ /* 0x000fc40008410000 */
[----:B------:R-:W-:-:S03]  /*3b80*/  FFMA.FTZ R0, R178, R0, UR30 ;  /* 0x0000001eb2007e23 */ /* 0x000fc60008010000 */
[----:B------:R-:W-:Y:S01]  /*3b90*/  MOV R69, R77 ;  /* 0x0000004d00457202 */ /* 0x000fe20000000f00 */
[----:B------:R-:W-:Y:S01]  /*3ba0*/  FADD.FTZ R78, R179, -R0 ;  /* 0x80000000b34e7221 */ /* 0x000fe20000010000 */
[----:B------:R-:W-:-:S03]  /*3bb0*/  MOV R0, UR27 ;  /* 0x0000001b00007c02 */ /* 0x000fc60008000f00 */
[----:B------:R-:W-:Y:S02]  /*3bc0*/  FMUL.FTZ R78, R78, UR9 ;  /* 0x000000094e4e7c20 */ /* 0x000fe40008410000 */
[----:B------:R-:W-:-:S03]  /*3bd0*/  FFMA.FTZ R0, R181, R0, UR30 ;  /* 0x0000001eb5007e23 */ /* 0x000fc60008010000 */
[----:B------:R-:W-:Y:S01]  /*3be0*/  MOV R70, R78 ;  /* 0x0000004e00467202 */ /* 0x000fe20000000f00 */
[----:B------:R-:W-:-:S04]  /*3bf0*/  FADD.FTZ R79, R183, -R0 ;  /* 0x80000000b74f7221 */ /* 0x000fc80000010000 */
[----:B------:R-:W-:-:S05]  /*3c00*/  FMUL.FTZ R79, R79, UR9 ;  /* 0x000000094f4f7c20 */ /* 0x000fca0008410000 */
[----:B------:R-:W-:Y:S01]  /*3c10*/  MOV R71, R79 ;  /* 0x0000004f00477202 */ /* 0x000fe20000000f00 */
[----:B------:R-:W-:Y:S06]  /*3c20*/  BRA `(.L_x_3417) ;  /* 0x0000000800547947 */ /* 0x000fec0003800000 */
.L_x_3415:
        /* <DEDUP_REMOVED lines=26> */
.L_x_3418:
        /* <DEDUP_REMOVED lines=17> */
[-C--:B------:R-:W-:Y:S02]  /*3ee0*/  MOV R70, R78.reuse ;  /* 0x0000004e00467202 */ /* 0x080fe40000000f00 */
[----:B------:R-:W-:Y:S02]  /*3ef0*/  MOV R69, R77 ;  /* 0x0000004d00457202 */ /* 0x000fe40000000f00 */
[-C--:B------:R-:W-:Y:S02]  /*3f00*/  MOV R71, R79.reuse ;  /* 0x0000004f00477202 */ /* 0x080fe40000000f00 */
[----:B------:R-:W-:Y:S02]  /*3f10*/  MOV R75, R79 ;  /* 0x0000004f004b7202 */ /* 0x000fe40000000f00 */
[----:B------:R-:W-:-:S02]  /*3f20*/  MOV R74, R78 ;  /* 0x0000004e004a7202 */ /* 0x000fc40000000f00 */
[----:B------:R-:W-:Y:S02]  /*3f30*/  MOV R73, R77 ;  /* 0x0000004d00497202 */ /* 0x000fe40000000f00 */
[----:B------:R-:W-:Y:S01]  /*3f40*/  MOV R72, R76 ;  /* 0x0000004c00487202 */ /* 0x000fe20000000f00 */
[----:B------:R-:W-:Y:S06]  /*3f50*/  BRA `(.L_x_3417) ;  /* 0x0000000400887947 */ /* 0x000fec0003800000 */
.L_x_3414:
        /* <DEDUP_REMOVED lines=15> */
[----:B-----5:R-:W-:Y:S02]  /*4050*/  FFMA.FTZ R76, R76, UR9, R36 ;  /* 0x000000094c4c7c23 */ /* 0x020fe40008010024 */
[----:B------:R-:W-:Y:S01]  /*4060*/  FADD.FTZ R77, R177, -R0 ;  /* 0x80000000b14d7221 */ /* 0x000fe20000010000 */
[----:B------:R-:W-:-:S03]  /*4070*/  MOV R0, UR27 ;  /* 0x0000001b00007c02 */ /* 0x000fc60008000f00 */
[----:B------:R-:W-:Y:S02]  /*4080*/  FFMA.FTZ R77, R77, UR9, R37 ;  /* 0x000000094d4d7c23 */ /* 0x000fe40008010025 */
[----:B------:R-:W-:-:S04]  /*4090*/  FFMA.FTZ R0, R178, R0, UR30 ;  /* 0x0000001eb2007e23 */ /* 0x000fc80008010000 */
[----:B------:R-:W-:Y:S01]  /*40a0*/  FADD.FTZ R78, R179, -R0 ;  /* 0x80000000b34e7221 */ /* 0x000fe20000010000 */
[----:B------:R-:W-:-:S03]  /*40b0*/  MOV R0, UR27 ;  /* 0x0000001b00007c02 */ /* 0x000fc60008000f00 */
[----:B------:R-:W-:Y:S02]  /*40c0*/  FFMA.FTZ R78, R78, UR9, R38 ;  /* 0x000000094e4e7c23 */ /* 0x000fe40008010026 */
[----:B------:R-:W-:-:S04]  /*40d0*/  FFMA.FTZ R0, R181, R0, UR30 ;  /* 0x0000001eb5007e23 */ /* 0x000fc80008010000 */
[----:B------:R-:W-:-:S04]  /*40e0*/  FADD.FTZ R79, R183, -R0 ;  /* 0x80000000b74f7221 */ /* 0x000fc80000010000 */
[----:B------:R-:W-:Y:S01]  /*40f0*/  FFMA.FTZ R79, R79, UR9, R39 ;  /* 0x000000094f4f7c23 */ /* 0x000fe20008010027 */
[----:B------:R-:W-:Y:S06]  /*4100*/  BRA `(.L_x_3417) ;  /* 0x00000004001c7947 */ /* 0x000fec0003800000 */
.L_x_3420:
[----:B------:R-:W-:-:S05]  /*4110*/  MOV R68, UR27 ;  /* 0x0000001b00447c02 */ /* 0x000fca0008000f00 */
[----:B------:R-:W-:Y:S01]  /*4120*/  FFMA.FTZ R68, R0, R68, UR30 ;  /* 0x0000001e00447e23 */ /* 0x000fe20008010044 */
[----:B------:R-:W-:-:S03]  /*4130*/  MOV R0, UR27 ;  /* 0x0000001b00007c02 */ /* 0x000fc60008000f00 */
[----:B------:R-:W-:Y:S02]  /*4140*/  FADD.FTZ R68, R175, -R68 ;  /* 0x80000044af447221 */ /* 0x000fe40000010000 */
[----:B------:R-:W-:Y:S02]  /*4150*/  FFMA.FTZ R0, R176, R0, UR30 ;  /* 0x0000001eb0007e23 */ /* 0x000fe40008010000 */
[----:B-----5:R-:W-:Y:S02]  /*4160*/  FFMA.FTZ R76, R68, UR9, R36 ;  /* 0x00000009444c7c23 */ /* 0x020fe40008010024 */
[----:B------:R-:W-:Y:S01]  /*4170*/  FADD.FTZ R77, R177, -R0 ;  /* 0x80000000b14d7221 */ /* 0x000fe20000010000 */
[----:B------:R-:W-:Y:S02]  /*4180*/  MOV R0, UR27 ;  /* 0x0000001b00007c02 */ /* 0x000fe40008000f00 */
[----:B------:R-:W-:Y:S01]  /*4190*/  MOV R68, R76 ;  /* 0x0000004c00447202 */ /* 0x000fe20000000f00 */
[----:B------:R-:W-:-:S02]  /*41a0*/  FFMA.FTZ R77, R77, UR9, R37 ;  /* 0x000000094d4d7c23 */ /* 0x000fc40008010025 */
[----:B------:R-:W-:-:S03]  /*41b0*/  FFMA.FTZ R0, R178, R0, UR30 ;  /* 0x0000001eb2007e23 */ /* 0x000fc60008010000 */
[----:B------:R-:W-:Y:S01]  /*41c0*/  MOV R69, R77 ;  /* 0x0000004d00457202 */ /* 0x000fe20000000f00 */
[----:B------:R-:W-:Y:S01]  /*41d0*/  FADD.FTZ R78, R179, -R0 ;  /* 0x80000000b34e7221 */ /* 0x000fe20000010000 */
[----:B------:R-:W-:-:S03]  /*41e0*/  MOV R0, UR27 ;  /* 0x0000001b00007c02 */ /* 0x000fc60008000f00 */
[----:B------:R-:W-:Y:S02]  /*41f0*/  FFMA.FTZ R78, R78, UR9, R38 ;  /* 0x000000094e4e7c23 */ /* 0x000fe40008010026 */
[----:B------:R-:W-:-:S03]  /*4200*/  FFMA.FTZ R0, R181, R0, UR30 ;  /* 0x0000001eb5007e23 */ /* 0x000fc60008010000 */
[----:B------:R-:W-:Y:S01]  /*4210*/  MOV R70, R78 ;  /* 0x0000004e00467202 */ /* 0x000fe20000000f00 */
[----:B------:R-:W-:-:S04]  /*4220*/  FADD.FTZ R79, R183, -R0 ;  /* 0x80000000b74f7221 */ /* 0x000fc80000010000 */
[----:B------:R-:W-:-:S05]  /*4230*/  FFMA.FTZ R79, R79, UR9, R39 ;  /* 0x000000094f4f7c23 */ /* 0x000fca0008010027 */
[----:B------:R-:W-:Y:S01]  /*4240*/  MOV R71, R79 ;  /* 0x0000004f00477202 */ /* 0x000fe20000000f00 */
[----:B------:R-:W-:Y:S06]  /*4250*/  BRA `(.L_x_3417) ;  /* 0x0000000000c87947 */ /* 0x000fec0003800000 */
.L_x_3419:
        /* <DEDUP_REMOVED lines=26> */
.L_x_3421:
        /* <DEDUP_REMOVED lines=17> */
[-C--:B------:R-:W-:Y:S02]  /*4510*/  MOV R70, R78.reuse ;  /* 0x0000004e00467202 */ /* 0x080fe40000000f00 */
[----:B------:R-:W-:Y:S02]  /*4520*/  MOV R69, R77 ;  /* 0x0000004d00457202 */ /* 0x000fe40000000f00 */
[-C--:B------:R-:W-:Y:S02]  /*4530*/  MOV R71, R79.reuse ;  /* 0x0000004f00477202 */ /* 0x080fe40000000f00 */
[----:B------:R-:W-:Y:S02]  /*4540*/  MOV R75, R79 ;  /* 0x0000004f004b7202 */ /* 0x000fe40000000f00 */
[----:B------:R-:W-:-:S02]  /*4550*/  MOV R74, R78 ;  /* 0x0000004e004a7202 */ /* 0x000fc40000000f00 */
[----:B------:R-:W-:Y:S02]  /*4560*/  MOV R73, R77 ;  /* 0x0000004d00497202 */ /* 0x000fe40000000f00 */
[----:B------:R-:W-:-:S07]  /*4570*/  MOV R72, R76 ;  /* 0x0000004c00487202 */ /* 0x000fce0000000f00 */
.L_x_3417:
[----:B------:R-:W-:Y:S01]  /*4580*/  ISETP.NE.U32.AND P1, PT, RZ, UR5, PT ;  /* 0x00000005ff007c0c */ /* 0x000fe2000bf25070 */
[----:B------:R-:W-:Y:S01]  /*4590*/  HFMA2 R83, -RZ, RZ, 0, 9.5367431640625e-07 ;  /* 0x00000010ff537431 */ /* 0x000fe200000001ff */
[----:B------:R-:W-:Y:S02]  /*45a0*/  ISETP.NE.U32.AND P2, PT, RZ, UR7, PT ;  /* 0x00000007ff007c0c */ /* 0x000fe4000bf45070 */
[----:B------:R-:W-:Y:S02]  /*45b0*/  ISETP.NE.AND.EX P1, PT, RZ, UR6, PT, P1 ;  /* 0x00000006ff007c0c */ /* 0x000fe4000bf25310 */
[----:B------:R-:W-:-:S11]  /*45c0*/  ISETP.NE.AND.EX P2, PT, RZ, UR8, PT, P2 ;  /* 0x00000008ff007c0c */ /* 0x000fd6000bf45320 */
[----:B------:R-:W1:Y:S02]  /*45d0*/  @P1 LDC.64 R80, c[0x0][0x478] ;  /* 0x00011e00ff501b82 */ /* 0x000e640000000a00 */
[----:B-1----:R-:W-:-:S05]  /*45e0*/  @P1 IMAD.WIDE.U32 R80, R174, 0x10, R80 ;  /* 0x00000010ae501825 */ /* 0x002fca00078e0050 */
[----:B------:R1:W-:Y:S02]  /*45f0*/  @P1 STG.E.128 desc[UR14][R80.64], R72 ;  /* 0x0000004850001986 */ /* 0x0003e4000c101d0e */
[----:B-1----:R-:W-:-:S05]  /*4600*/  IMAD.WIDE.U32 R80, R174, R83, UR28 ;  /* 0x0000001cae507e25 */ /* 0x002fca000f8e0053 */
[----:B------:R1:W-:Y:S02]  /*4610*/  STG.E.128 desc[UR14][R80.64], R76 ;  /* 0x0000004c50007986 */ /* 0x0003e4000c101d0e */
[----:B-1----:R-:W1:Y:S02]  /*4620*/  @P2 LDC.64 R76, c[0x0][0x470] ;  /* 0x00011c00ff4c2b82 */ /* 0x002e640000000a00 */
[----:B-1----:R-:W-:-:S05]  /*4630*/  @P2 IMAD.WIDE.U32 R76, R174, 0x10, R76 ;  /* 0x00000010ae4c2825 */ /* 0x002fca00078e004c */
[----:B------:R1:W-:Y:S01]  /*4640*/  @P2 STG.E.128 desc[UR14][R76.64], R68 ;  /* 0x000000444c002986 */ /* 0x0003e2000c101d0e */
[----:B------:R-:W-:Y:S05]  /*4650*/  @!P0 BRA `(.L_x_3422) ;  /* 0x00000004005c8947 */ /* 0x000fea0003800000 */
[----:B------:R-:W-:Y:S05]  /*4660*/  @!P1 BRA `(.L_x_3423) ;  /* 0x0000000000bc9947 */ /* 0x000fea0003800000 */
[----:B------:R-:W-:Y:S05]  /*4670*/  @!P2 BRA `(.L_x_3424) ;  /* 0x000000000064a947 */ /* 0x000fea0003800000 */
[----:B------:R-:W-:Y:S02]  /*4680*/  MOV R0, UR27 ;  /* 0x0000001b00007c02 */ /* 0x000fe40008000f00 */
[----:B-1----:R-:W-:Y:S02]  /*4690*/  MOV R68, UR27 ;  /* 0x0000001b00447c02 */ /* 0x002fe40008000f00 */
        /* <DEDUP_REMOVED lines=23> */
.L_x_3424:
[----:B------:R-:W-:Y:S02]  /*4810*/  MOV R72, UR27 ;  /* 0x0000001b00487c02 */ /* 0x000fe40008000f00 */
[----:B------:R-:W-:-:S03]  /*4820*/  MOV R0, UR27 ;  /* 0x0000001b00007c02 */ /* 0x000fc60008000f00 */
[----:B------:R-:W-:Y:S02]  /*4830*/  FFMA.FTZ R72, R184, R72, UR30 ;  /* 0x0000001eb8487e23 */ /* 0x000fe40008010048 */
[----:B------:R-:W-:Y:S02]  /*4840*/  FFMA.FTZ R0, R180, R0, UR30 ;  /* 0x0000001eb4007e23 */ /* 0x000fe40008010000 */
[----:B-1----:R-:W-:Y:S01]  /*4850*/  FADD.FTZ R77, R185, -R72 ;  /* 0x80000048b94d7221 */ /* 0x002fe20000010000 */
[----:B------:R-:W-:Y:S01]  /*4860*/  MOV R72, UR27 ;  /* 0x0000001b00487c02 */ /* 0x000fe20008000f00 */
[----:B------:R-:W-:Y:S02]  /*4870*/  FADD.FTZ R0, R182, -R0 ;  /* 0x80000000b6007221 */ /* 0x000fe40000010000 */
[----:B-----5:R-:W-:Y:S02]  /*4880*/  FFMA.FTZ R77, R77, UR9, R41 ;  /* 0x000000094d4d7c23 */ /* 0x020fe40008010029 */
[----:B------:R-:W-:Y:S01]  /*4890*/  FFMA.FTZ R72, R186, R72, UR30 ;  /* 0x0000001eba487e23 */ /* 0x000fe20008010048 */
[----:B------:R-:W-:-:S02]  /*48a0*/  FFMA.FTZ R76, R0, UR9, R40 ;  /* 0x00000009004c7c23 */ /* 0x000fc40008010028 */
[----:B------:R-:W-:Y:S01]  /*48b0*/  MOV R73, R77 ;  /* 0x0000004d00497202 */ /* 0x000fe20000000f00 */
[----:B------:R-:W-:Y:S01]  /*48c0*/  FADD.FTZ R78, R187, -R72 ;  /* 0x80000048bb4e7221 */ /* 0x000fe20000010000 */
[----:B------:R-:W-:-:S03]  /*48d0*/  MOV R72, UR27 ;  /* 0x0000001b00487c02 */ /* 0x000fc60008000f00 */
[----:B------:R-:W-:Y:S02]  /*48e0*/  FFMA.FTZ R78, R78, UR9, R42 ;  /* 0x000000094e4e7c23 */ /* 0x000fe4000801002a */
[----:B------:R-:W-:-:S03]  /*48f0*/  FFMA.FTZ R72, R188, R72, UR30 ;  /* 0x0000001ebc487e23 */ /* 0x000fc60008010048 */
[----:B------:R-:W-:Y:S01]  /*4900*/  MOV R74, R78 ;  /* 0x0000004e004a7202 */ /* 0x000fe20000000f00 */
[----:B------:R-:W-:Y:S01]  /*4910*/  FADD.FTZ R79, R189, -R72 ;  /* 0x80000048bd4f7221 */ /* 0x000fe20000010000 */
[----:B------:R-:W-:-:S03]  /*4920*/  MOV R72, R76 ;  /* 0x0000004c00487202 */ /* 0x000fc60000000f00 */
[----:B------:R-:W-:-:S05]  /*4930*/  FFMA.FTZ R79, R79, UR9, R43 ;  /* 0x000000094f4f7c23 */ /* 0x000fca000801002b */
[----:B------:R-:W-:Y:S01]  /*4940*/  MOV R75, R79 ;  /* 0x0000004f004b7202 */ /* 0x000fe20000000f00 */
[----:B------:R-:W-:Y:S06]  /*4950*/  BRA `(.L_x_3425) ;  /* 0x0000000400f47947 */ /* 0x000fec0003800000 */
.L_x_3423:
[----:B------:R-:W-:Y:S05]  /*4960*/  @!P2 BRA `(.L_x_3426) ;  /* 0x000000000054a947 */ /* 0x000fea0003800000 */
[----:B-1----:R-:W-:Y:S02]  /*4970*/  MOV R68, UR27 ;  /* 0x0000001b00447c02 */ /* 0x002fe40008000f00 */
[----:B------:R-:W-:-:S03]  /*4980*/  MOV R0, UR27 ;  /* 0x0000001b00007c02 */ /* 0x000fc60008000f00 */
[----:B------:R-:W-:Y:S02]  /*4990*/  FFMA.FTZ R68, R184, R68, UR30 ;  /* 0x0000001eb8447e23 */ /* 0x000fe40008010044 */
[----:B------:R-:W-:Y:S02]  /*49a0*/  FFMA.FTZ R0, R180, R0, UR30 ;  /* 0x0000001eb4007e23 */ /* 0x000fe40008010000 */
[----:B------:R-:W-:Y:S01]  /*49b0*/  FADD.FTZ R77, R185, -R68 ;  /* 0x80000044b94d7221 */ /* 0x000fe20000010000 */
        /* <DEDUP_REMOVED lines=16> */
.L_x_3426:
        /* <DEDUP_REMOVED lines=8> */
[----:B------:R-:W-:-:S04]  /*4b40*/  FFMA.FTZ R76, R186, R76, UR30 ;  /* 0x0000001eba4c7e23 */ /* 0x000fc8000801004c */
[----:B------:R-:W-:Y:S01]  /*4b50*/  FADD.FTZ R78, R187, -R76 ;  /* 0x8000004cbb4e7221 */ /* 0x000fe20000010000 */
[----:B------:R-:W-:-:S03]  /*4b60*/  MOV R76, UR27 ;  /* 0x0000001b004c7c02 */ /* 0x000fc60008000f00 */
[----:B------:R-:W-:Y:S02]  /*4b70*/  FFMA.FTZ R78, R78, UR9, R42 ;  /* 0x000000094e4e7c23 */ /* 0x000fe4000801002a */
[----:B------:R-:W-:-:S04]  /*4b80*/  FFMA.FTZ R76, R188, R76, UR30 ;  /* 0x0000001ebc4c7e23 */ /* 0x000fc8000801004c */
[----:B------:R-:W-:Y:S01]  /*4b90*/  FADD.FTZ R79, R189, -R76 ;  /* 0x8000004cbd4f7221 */ /* 0x000fe20000010000 */
[----:B------:R-:W-:-:S03]  /*4ba0*/  FFMA.FTZ R76, R0, UR9, R40 ;  /* 0x00000009004c7c23 */ /* 0x000fc60008010028 */
[----:B------:R-:W-:Y:S01]  /*4bb0*/  FFMA.FTZ R79, R79, UR9, R43 ;  /* 0x000000094f4f7c23 */ /* 0x000fe2000801002b */
[----:B------:R-:W-:Y:S06]  /*4bc0*/  BRA `(.L_x_3425) ;  /* 0x0000000400587947 */ /* 0x000fec0003800000 */
.L_x_3422:
        /* <DEDUP_REMOVED lines=27> */
.L_x_3428:
[----:B------:R-:W-:Y:S02]  /*4d80*/  MOV R72, UR27 ;  /* 0x0000001b00487c02 */ /* 0x000fe40008000f00 */
[----:B------:R-:W-:-:S03]  /*4d90*/  MOV R0, UR27 ;  /* 0x0000001b00007c02 */ /* 0x000fc60008000f00 */
[----:B------:R-:W-:Y:S02]  /*4da0*/  FFMA.FTZ R72, R184, R72, UR30 ;  /* 0x0000001eb8487e23 */ /* 0x000fe40008010048 */
[----:B------:R-:W-:Y:S02]  /*4db0*/  FFMA.FTZ R0, R180, R0, UR30 ;  /* 0x0000001eb4007e23 */ /* 0x000fe40008010000 */
[----:B-1----:R-:W-:Y:S01]  /*4dc0*/  FADD.FTZ R77, R185, -R72 ;  /* 0x80000048b94d7221 */ /* 0x002fe20000010000 */
[----:B------:R-:W-:Y:S01]  /*4dd0*/  MOV R72, UR27 ;  /* 0x0000001b00487c02 */ /* 0x000fe20008000f00 */
[----:B------:R-:W-:Y:S02]  /*4de0*/  FADD.FTZ R0, R182, -R0 ;  /* 0x80000000b6007221 */ /* 0x000fe40000010000 */
[----:B------:R-:W-:Y:S02]  /*4df0*/  FMUL.FTZ R77, R77, UR9 ;  /* 0x000000094d4d7c20 */ /* 0x000fe40008410000 */
[----:B------:R-:W-:Y:S01]  /*4e00*/  FFMA.FTZ R72, R186, R72, UR30 ;  /* 0x0000001eba487e23 */ /* 0x000fe20008010048 */
[----:B------:R-:W-:-:S02]  /*4e10*/  FMUL.FTZ R76, R0, UR9 ;  /* 0x00000009004c7c20 */ /* 0x000fc40008410000 */
[----:B------:R-:W-:Y:S01]  /*4e20*/  MOV R73, R77 ;  /* 0x0000004d00497202 */ /* 0x000fe20000000f00 */
[----:B------:R-:W-:Y:S01]  /*4e30*/  FADD.FTZ R78, R187, -R72 ;  /* 0x80000048bb4e7221 */ /* 0x000fe20000010000 */
[----:B------:R-:W-:-:S03]  /*4e40*/  MOV R72, UR27 ;  /* 0x0000001b00487c02 */ /* 0x000fc60008000f00 */
[----:B------:R-:W-:Y:S02]  /*4e50*/  FMUL.FTZ R78, R78, UR9 ;  /* 0x000000094e4e7c20 */ /* 0x000fe40008410000 */
[----:B------:R-:W-:-:S03]  /*4e60*/  FFMA.FTZ R72, R188, R72, UR30 ;  /* 0x0000001ebc487e23 */ /* 0x000fc60008010048 */
[----:B------:R-:W-:Y:S01]  /*4e70*/  MOV R74, R78 ;  /* 0x0000004e004a7202 */ /* 0x000fe20000000f00 */
[----:B------:R-:W-:Y:S01]  /*4e80*/  FADD.FTZ R79, R189, -R72 ;  /* 0x80000048bd4f7221 */ /* 0x000fe20000010000 */
[----:B------:R-:W-:-:S03]  /*4e90*/  MOV R72, R76 ;  /* 0x0000004c00487202 */ /* 0x000fc60000000f00 */
[----:B------:R-:W-:-:S05]  /*4ea0*/  FMUL.FTZ R79, R79, UR9 ;  /* 0x000000094f4f7c20 */ /* 0x000fca0008410000 */
[----:B------:R-:W-:Y:S01]  /*4eb0*/  MOV R75, R79 ;  /* 0x0000004f004b7202 */ /* 0x000fe20000000f00 */
[----:B------:R-:W-:Y:S06]  /*4ec0*/  BRA `(.L_x_3425) ;  /* 0x0000000000987947 */ /* 0x000fec0003800000 */
.L_x_3427:
        /* <DEDUP_REMOVED lines=22> */
.L_x_3429:
        /* <DEDUP_REMOVED lines=8> */
[----:B------:R-:W-:-:S04]  /*50b0*/  FFMA.FTZ R76, R186, R76, UR30 ;  /* 0x0000001eba4c7e23 */ /* 0x000fc8000801004c */
[----:B------:R-:W-:Y:S01]  /*50c0*/  FADD.FTZ R78, R187, -R76 ;  /* 0x8000004cbb4e7221 */ /* 0x000fe20000010000 */
[----:B------:R-:W-:-:S03]  /*50d0*/  MOV R76, UR27 ;  /* 0x0000001b004c7c02 */ /* 0x000fc60008000f00 */
[----:B------:R-:W-:Y:S02]  /*50e0*/  FMUL.FTZ R78, R78, UR9 ;  /* 0x000000094e4e7c20 */ /* 0x000fe40008410000 */
[----:B------:R-:W-:-:S04]  /*50f0*/  FFMA.FTZ R76, R188, R76, UR30 ;  /* 0x0000001ebc4c7e23 */ /* 0x000fc8000801004c */
[----:B------:R-:W-:Y:S01]  /*5100*/  FADD.FTZ R79, R189, -R76 ;  /* 0x8000004cbd4f7221 */ /* 0x000fe20000010000 */
[----:B------:R-:W-:-:S03]  /*5110*/  FMUL.FTZ R76, R0, UR9 ;  /* 0x00000009004c7c20 */ /* 0x000fc60008410000 */
[----:B------:R-:W-:-:S07]  /*5120*/  FMUL.FTZ R79, R79, UR9 ;  /* 0x000000094f4f7c20 */ /* 0x000fce0008410000 */
.L_x_3425:
[----:B------:R-:W1:Y:S02]  /*5130*/  @P1 LDC.64 R80, c[0x0][0x478] ;  /* 0x00011e00ff501b82 */ /* 0x000e640000000a00 */
[----:B-1----:R-:W-:-:S05]  /*5140*/  @P1 IMAD.WIDE.U32 R80, R173, 0x10, R80 ;  /* 0x00000010ad501825 */ /* 0x002fca00078e0050 */
        /* <DEDUP_REMOVED lines=35> */
.L_x_3432:
        /* <DEDUP_REMOVED lines=21> */
.L_x_3431:
        /* <DEDUP_REMOVED lines=22> */
.L_x_3434:
        /* <DEDUP_REMOVED lines=17> */
.L_x_3430:
        /* <DEDUP_REMOVED lines=27> */
.L_x_3436:
        /* <DEDUP_REMOVED lines=21> */
.L_x_3435:
        /* <DEDUP_REMOVED lines=22> */
.L_x_3437:
        /* <DEDUP_REMOVED lines=16> */
.L_x_3433:
        /* <DEDUP_REMOVED lines=37> */
.L_x_3440:
        /* <DEDUP_REMOVED lines=21> */
.L_x_3439:
        /* <DEDUP_REMOVED lines=22> */
.L_x_3442:
        /* <DEDUP_REMOVED lines=17> */
.L_x_3438:
        /* <DEDUP_REMOVED lines=27> */
.L_x_3444:
        /* <DEDUP_REMOVED lines=21> */
.L_x_3443:
        /* <DEDUP_REMOVED lines=22> */
.L_x_3445:
        /* <DEDUP_REMOVED lines=16> */
.L_x_3441:
        /* <DEDUP_REMOVED lines=37> */
.L_x_3448:
        /* <DEDUP_REMOVED lines=21> */
.L_x_3447:
        /* <DEDUP_REMOVED lines=22> */
.L_x_3450:
        /* <DEDUP_REMOVED lines=17> */
.L_x_3446:
        /* <DEDUP_REMOVED lines=27> */
.L_x_3452:
        /* <DEDUP_REMOVED lines=21> */
.L_x_3451:
        /* <DEDUP_REMOVED lines=22> */
.L_x_3453:
        /* <DEDUP_REMOVED lines=16> */
.L_x_3449:
        /* <DEDUP_REMOVED lines=37> */
.L_x_3456:
        /* <DEDUP_REMOVED lines=21> */
.L_x_3455:
        /* <DEDUP_REMOVED lines=22> */
.L_x_3458:
        /* <DEDUP_REMOVED lines=17> */
.L_x_3454:
        /* <DEDUP_REMOVED lines=27> */
.L_x_3460:
        /* <DEDUP_REMOVED lines=21> */
.L_x_3459:
        /* <DEDUP_REMOVED lines=22> */
.L_x_3461:
        /* <DEDUP_REMOVED lines=16> */
.L_x_3457:
        /* <DEDUP_REMOVED lines=12> */
[----:B-1----:R-:W-:Y:S02]  /*7fb0*/  MOV R69, UR27 ;  /* 0x0000001b00457c02 */ /* 0x002fe40008000f00 */
        /* <DEDUP_REMOVED lines=24> */
.L_x_3464:
[----:B------:R-:W-:Y:S02]  /*8140*/  MOV R73, UR27 ;  /* 0x0000001b00497c02 */ /* 0x000fe40008000f00 */
[----:B------:R-:W-:Y:S02]  /*8150*/  MOV R0, UR27 ;  /* 0x0000001b00007c02 */ /* 0x000fe40008000f00 */
[----:B------:R-:W-:Y:S01]  /*8160*/  MOV R75, UR27 ;  /* 0x0000001b004b7c02 */ /* 0x000fe20008000f00 */
[----:B------:R-:W-:Y:S01]  /*8170*/  FFMA.FTZ R73, R112, R73, UR30 ;  /* 0x0000001e70497e23 */ /* 0x000fe20008010049 */
[----:B-1----:R-:W-:Y:S01]  /*8180*/  MOV R77, UR27 ;  /* 0x0000001b004d7c02 */ /* 0x002fe20008000f00 */
        /* <DEDUP_REMOVED lines=16> */
.L_x_3463:
        /* <DEDUP_REMOVED lines=22> */
.L_x_3466:
[----:B-1----:R-:W-:Y:S02]  /*83f0*/  MOV R77, UR27 ;  /* 0x0000001b004d7c02 */ /* 0x002fe40008000f00 */
[----:B------:R-:W-:Y:S02]  /*8400*/  MOV R0, UR27 ;  /* 0x0000001b00007c02 */ /* 0x000fe40008000f00 */
[----:B------:R-:W-:Y:S01]  /*8410*/  MOV R79, UR27 ;  /* 0x0000001b004f7c02 */ /* 0x000fe20008000f00 */
[----:B------:R-:W-:Y:S02]  /*8420*/  FFMA.FTZ R77, R112, R77, UR30 ;  /* 0x0000001e704d7e23 */ /* 0x000fe4000801004d */
[----:B------:R-:W-:Y:S02]  /*8430*/  FFMA.FTZ R0, R127, R0, UR30 ;  /* 0x0000001e7f007e23 */ /* 0x000fe40008010000 */
[-C--:B------:R-:W-:Y:S01]  /*8440*/  FFMA.FTZ R128, R128, R79.reuse, UR30 ;  /* 0x0000001e80807e23 */ /* 0x080fe2000801004f */
[----:B------:R-:W-:Y:S01]  /*8450*/  FFMA.FTZ R136, R136, R79, UR30 ;  /* 0x0000001e88887e23 */ /* 0x000fe2000801004f */
        /* <DEDUP_REMOVED lines=8> */
[----:B------:R-:W-:Y:S06]  /*84e0*/  BRA `(.L_x_3465) ;  /* 0x0000000400547947 */ /* 0x000fec0003800000 */
.L_x_3462:
        /* <DEDUP_REMOVED lines=27> */
.L_x_3468:
        /* <DEDUP_REMOVED lines=21> */
.L_x_3467:
        /* <DEDUP_REMOVED lines=22> */
.L_x_3469:
        /* <DEDUP_REMOVED lines=11> */
[----:B------:R-:W-:Y:S01]  /*8a00*/  FMUL.FTZ R76, R76, UR9 ;  /* 0x000000094c4c7c20 */ /* 0x000fe20008410000 */
[----:B------:R-:W-:Y:S01]  /*8a10*/  FMUL.FTZ R77, R77, UR9 ;  /* 0x000000094d4d7c20 */ /* 0x000fe20008410000 */
[----:B------:R-:W-:Y:S01]  /*8a20*/  FMUL.FTZ R78, R78, UR9 ;  /* 0x000000094e4e7c20 */ /* 0x000fe20008410000 */
[----:B------:R-:W-:-:S07]  /*8a30*/  FMUL.FTZ R79, R136, UR9 ;  /* 0x00000009884f7c20 */ /* 0x000fce0008410000 */
.L_x_3465:
[----:B------:R-:W1:Y:S01]  /*8a40*/  @P1 LDC.64 R80, c[0x0][0x478] ;  /* 0x00011e00ff501b82 */ /* 0x000e620000000a00 */
[----:B------:R-:W-:Y:S02]  /*8a50*/  HFMA2 R0, -RZ, RZ, 0, 9.5367431640625e-07 ;  /* 0x00000010ff007431 */ /* 0x000fe400000001ff */
        /* <DEDUP_REMOVED lines=35> */
.L_x_3472:
        /* <DEDUP_REMOVED lines=11> */
[----:B-1---5:R-:W-:Y:S01]  /*8d40*/  FFMA.FTZ R76, R73, UR9, R64 ;  /* 0x00000009494c7c23 */ /* 0x022fe20008010040 */
        /* <DEDUP_REMOVED lines=9> */
.L_x_3471:
        /* <DEDUP_REMOVED lines=22> */
.L_x_3474:
        /* <DEDUP_REMOVED lines=17> */
.L_x_3470:
        /* <DEDUP_REMOVED lines=27> */
.L_x_3476:
        /* <DEDUP_REMOVED lines=11> */
[----:B-1----:R-:W-:Y:S01]  /*92b0*/  FMUL.FTZ R76, R73, UR9 ;  /* 0x00000009494c7c20 */ /* 0x002fe20008410000 */
        /* <DEDUP_REMOVED lines=9> */
.L_x_3475:
        /* <DEDUP_REMOVED lines=22> */
.L_x_3477:
        /* <DEDUP_REMOVED lines=16> */
.L_x_3473:
[----:B------:R-:W1:Y:S01]  /*95b0*/  @P1 LDC.64 R82, c[0x0][0x478] ;  /* 0x00011e00ff521b82 */ /* 0x000e620000000a00 */
[----:B------:R-:W-:Y:S01]  /*95c0*/  HFMA2 R0, -RZ, RZ, 0, 9.5367431640625e-07 ;  /* 0x00000010ff007431 */ /* 0x000fe200000001ff */
[----:B------:R-:W-:-:S06]  /*95d0*/  UPLOP3.LUT UP1, UPT, UPT, UPT, UP1, 0x40, 0x4 ;  /* 0x000000000004789c */ /* 0x000fcc0003f2e810 */
[----:B------:R-:W2:Y:S01]  /*95e0*/  @P2 LDC.64 R80, c[0x0][0x470] ;  /* 0x00011c00ff502b82 */ /* 0x000ea20000000a00 */
[----:B-1----:R-:W-:-:S05]  /*95f0*/  @P1 IMAD.WIDE.U32 R82, R115, 0x10, R82 ;  /* 0x0000001073521825 */ /* 0x002fca00078e0052 */
[----:B------:R1:W-:Y:S01]  /*9600*/  @P1 STG.E.128 desc[UR14][R82.64], R72 ;  /* 0x0000004852001986 */ /* 0x0003e2000c101d0e */
[----:B--2---:R-:W-:-:S04]  /*9610*/  @P2 IMAD.WIDE.U32 R80, R115, 0x10, R80 ;  /* 0x0000001073502825 */ /* 0x004fc800078e0050 */
[----:B-1----:R-:W-:-:S05]  /*9620*/  IMAD.WIDE.U32 R82, R115, R0, UR28 ;  /* 0x0000001c73527e25 */ /* 0x002fca000f8e0000 */
[----:B------:R1:W-:Y:S04]  /*9630*/  STG.E.128 desc[UR14][R82.64], R76 ;  /* 0x0000004c52007986 */ /* 0x0003e8000c101d0e */
[----:B------:R1:W-:Y:S01]  /*9640*/  @P2 STG.E.128 desc[UR14][R80.64], R68 ;  /* 0x0000004450002986 */ /* 0x0003e2000c101d0e */
[----:B------:R-:W-:Y:S05]  /*9650*/  BRA.U !UP2, `(.L_x_3478) ;  /* 0xffffff7d0a987547 */ /* 0x000fea000b83ffff */
[----:B-----5:R2:W5:Y:S01]  /*9660*/  LDL.LU R56, [R1] ;  /* 0x0000000001387983 */ /* 0x0205620000300800 */
[----:B------:R-:W-:Y:S02]  /*9670*/  MOV R66, R12 ;  /* 0x0000000c00427202 */ /* 0x000fe40000000f00 */
        /* <DEDUP_REMOVED lines=124> */
.L_x_3411:
        /* <DEDUP_REMOVED lines=12> */
[----:B----4-:R-:W-:-:S05]  /*9f00*/  IMAD.WIDE.U32 R30, R35, 0x10, R30 ;  /* 0x00000010231e7825 */ /* 0x010fca00078e001e */
[----:B------:R-:W-:Y:S01]  /*9f10*/  STG.E.128 desc[UR14][R30.64], R96 ;  /* 0x000000601e007986 */ /* 0x000fe2000c101d0e */
[----:B-1----:R-:W-:-:S05]  /*9f20*/  IMAD.WIDE.U32 R32, R35, 0x10, R32 ;  /* 0x0000001023207825 */ /* 0x002fca00078e0020 */
        /* <DEDUP_REMOVED lines=30> */
.L_x_3479:
        /* <DEDUP_REMOVED lines=15> */
.L_x_4893:


//--------------------- .text._ZN10layer_norm31ln_parallel_residual_bwd_kernelINS_13Kernel_traitsI6__halfffffjLj8192ELj1ELj1ELj8ELj16ENS_18Kernel_traits_baseILj8192ES2_ffffjLj256EEEEELb0ELb1ELb0EEEvNS_9BwdParamsE --------------------------
	.section	.text._ZN10layer_norm31ln_parallel_residual_bwd_kernelINS_13Kernel_traitsI6__halfffffjLj8192ELj1ELj1ELj8ELj16ENS_18Kernel_traits_baseILj8192ES2_ffffjLj256EEEEELb0ELb1ELb0EEEvNS_9BwdParamsE,"ax",@progbits
	.align	128
        .global         _ZN10layer_norm31ln_parallel_residual_bwd_kernelINS_13Kernel_traitsI6__halfffffjLj8192ELj1ELj1ELj8ELj16ENS_18Kernel_traits_baseILj8192ES2_ffffjLj256EEEEELb0ELb1ELb0EEEvNS_9BwdParamsE
        .type           _ZN10layer_norm31ln_parallel_residual_bwd_kernelINS_13Kernel_traitsI6__halfffffjLj8192ELj1ELj1ELj8ELj16ENS_18Kernel_traits_baseILj8192ES2_ffffjLj256EEEEELb0ELb1ELb0EEEvNS_9BwdParamsE,@function
        .size           _ZN10layer_norm31ln_parallel_residual_bwd_kernelINS_13Kernel_traitsI6__halfffffjLj8192ELj1ELj1ELj8ELj16ENS_18Kernel_traits_baseILj8192ES2_ffffjLj256EEEEELb0ELb1ELb0EEEvNS_9BwdParamsE,(.L_x_4894 - _ZN10layer_norm31ln_parallel_residual_bwd_kernelINS_13Kernel_traitsI6__halfffffjLj8192ELj1ELj1ELj8ELj16ENS_18Kernel_traits_baseILj8192ES2_ffffjLj256EEEEELb0ELb1ELb0EEEvNS_9BwdParamsE)
        .other          _ZN10layer_norm31ln_parallel_residual_bwd_kernelINS_13Kernel_traitsI6__halfffffjLj8192ELj1ELj1ELj8ELj16ENS_18Kernel_traits_baseILj8192ES2_ffffjLj256EEEEELb0ELb1ELb0EEEvNS_9BwdParamsE,@"STO_CUDA_ENTRY STV_DEFAULT"
_ZN10layer_norm31ln_parallel_residual_bwd_kernelINS_13Kernel_traitsI6__halfffffjLj8192ELj1ELj1ELj8ELj16ENS_18Kernel_traits_baseILj8192ES2_ffffjLj256EEEEELb0ELb1ELb0EEEvNS_9BwdParamsE:
.text._ZN10layer_norm31ln_parallel_residual_bwd_kernelINS_13Kernel_traitsI6__halfffffjLj8192ELj1ELj1ELj8ELj16ENS_18Kernel_traits_baseILj8192ES2_ffffjLj256EEEEELb0ELb1ELb0EEEvNS_9BwdParamsE:
        /* <DEDUP_REMOVED lines=14> */
[C---:B------:R-:W-:Y:S02]  /*00e0*/  ISETP.GE.U32.AND P0, PT, R2.reuse, 0x400, PT ;  /* 0x000004000200780c */ /* 0x040fe40003f06070 */
[C---:B------:R-:W-:Y:S02]  /*00f0*/  ISETP.GE.U32.AND P1, PT, R2.reuse, 0x500, PT ;  /* 0x000005000200780c */ /* 0x040fe40003f26070 */
[----:B------:R-:W-:-:S02]  /*0100*/  ISETP.GE.U32.AND P2, PT, R2, 0x600, PT ;  /* 0x000006000200780c */ /* 0x000fc40003f46070 */
[----:B------:R-:W-:Y:S01]  /*0110*/  ISETP.GE.U32.AND P3, PT, R2, 0x700, PT ;  /* 0x000007000200780c */ /* 0x000fe20003f66070 */
[----:B------:R-:W0:Y:S01]  /*0120*/  @P4 LDC.64 R4, c[0x0][0x3d0] ;  /* 0x0000f400ff044b82 */ /* 0x000e220000000a00 */
[----:B------:R-:W-:Y:S02]  /*0130*/  P2R R146, PR, RZ, 0x10 ;  /* 0x00000010ff927803 */ /* 0x000fe40000000000 */
[----:B------:R-:W-:Y:S02]  /*0140*/  P2R R8, PR, RZ, 0x40 ;  /* 0x00000040ff087803 */ /* 0x000fe40000000000 */
[----:B------:R-:W-:Y:S02]  /*0150*/  P2R R7, PR, RZ, 0x40 ;  /* 0x00000040ff077803 */ /* 0x000fe40000000000 */
[----:B------:R-:W-:Y:S02]  /*0160*/  CS2R R104, SRZ ;  /* 0x0000000000687805 */ /* 0x000fe4000001ff00 */
[----:B------:R-:W-:Y:S01]  /*0170*/  P2R R6, PR, RZ, 0x20 ;  /* 0x00000020ff067803 */ /* 0x000fe20000000000 */
[----:B------:R-:W1:Y:S08]  /*0180*/  @P6 LDC.64 R24, c[0x0][0x3d0] ;  /* 0x0000f400ff186b82 */ /* 0x000e700000000a00 */
[----:B------:R-:W4:Y:S01]  /*0190*/  @P5 LDC.64 R30, c[0x0][0x3d0] ;  /* 0x0000f400ff1e5b82 */ /* 0x000f220000000a00 */
[C---:B0-----:R-:W-:Y:S01]  /*01a0*/  @P4 IMAD.WIDE.U32 R4, R3.reuse, 0x8, R4 ;  /* 0x0000000803044825 */ /* 0x041fe200078e0004 */
[----:B------:R-:W-:-:S06]  /*01b0*/  @P4 LOP3.LUT R3, R3, 0x100, RZ, 0xfc, !PT ;  /* 0x0000010003034812 */ /* 0x000fcc00078efcff */
[----:B------:R-:W0:Y:S01]  /*01c0*/  @P0 LDC.64 R32, c[0x0][0x3d0] ;  /* 0x0000f400ff200b82 */ /* 0x000e220000000a00 */
[----:B------:R-:W-:-:S04]  /*01d0*/  ISETP.GE.U32.AND P4, PT, R2, 0x800, PT ;  /* 0x000008000200780c */ /* 0x000fc80003f86070 */
[----:B------:R-:W-:Y:S01]  /*01e0*/  P2R R191, PR, RZ, 0x10 ;  /* 0x00000010ffbf7803 */ /* 0x000fe20000000000 */
[C---:B-1----:R-:W-:Y:S01]  /*01f0*/  @P6 IMAD.WIDE.U32 R28, R3.reuse, 0x8, R24 ;  /* 0x00000008031c6825 */ /* 0x042fe200078e0018 */
[----:B------:R-:W-:Y:S01]  /*0200*/  @P6 IADD3 R3, PT, PT, R3, 0x100, RZ ;  /* 0x0000010003036810 */ /* 0x000fe20007ffe0ff */
[----:B------:R-:W1:Y:S01]  /*0210*/  @P1 LDC.64 R24, c[0x0][0x3d0] ;  /* 0x0000f400ff181b82 */ /* 0x000e620000000a00 */
[----:B------:R-:W-:-:S03]  /*0220*/  ISETP.NE.AND P6, PT, R146, RZ, PT ;  /* 0x000000ff9200720c */ /* 0x000fc60003fc5270 */
[C---:B----4-:R-:W-:Y:S01]  /*0230*/  @P5 IMAD.WIDE.U32 R30, R3.reuse, 0x8, R30 ;  /* 0x00000008031e5825 */ /* 0x050fe200078e001e */
[----:B------:R-:W-:-:S03]  /*0240*/  @P5 IADD3 R3, PT, PT, R3, 0x100, RZ ;  /* 0x0000010003035810 */ /* 0x000fc60007ffe0ff */
[----:B------:R-:W4:Y:S01]  /*0250*/  @P2 LDC.64 R36, c[0x0][0x3d0] ;  /* 0x0000f400ff242b82 */ /* 0x000f220000000a00 */
[----:B--2---:R-:W5:Y:S05]  /*0260*/  @P5 LDG.E.64 R14, desc[UR12][R30.64] ;  /* 0x0000000c1e0e5981 */ /* 0x004f6a000c1e1b00 */
[----:B------:R2:W5:Y:S02]  /*0270*/  @P6 LDG.E.64 R10, desc[UR12][R4.64] ;  /* 0x0000000c040a6981 */ /* 0x000564000c1e1b00 */
[----:B------:R-:W3:Y:S01]  /*0280*/  @P3 LDC.64 R38, c[0x0][0x3d0] ;  /* 0x0000f400ff263b82 */ /* 0x000ee20000000a00 */
[C---:B0-----:R-:W-:Y:S01]  /*0290*/  @P0 IMAD.WIDE.U32 R32, R3.reuse, 0x8, R32 ;  /* 0x0000000803200825 */ /* 0x041fe200078e0020 */
[----:B------:R-:W-:-:S02]  /*02a0*/  @P0 IADD3 R3, PT, PT, R3, 0x100, RZ ;  /* 0x0000010003030810 */ /* 0x000fc40007ffe0ff */
[----:B------:R-:W-:Y:S02]  /*02b0*/  ISETP.NE.AND P6, PT, R7, RZ, PT ;  /* 0x000000ff0700720c */ /* 0x000fe40003fc5270 */
[----:B------:R0:W5:Y:S01]  /*02c0*/  @P0 LDG.E.64 R16, desc[UR12][R32.64] ;  /* 0x0000000c20100981 */ /* 0x000162000c1e1b00 */
[C---:B-1----:R-:W-:Y:S01]  /*02d0*/  @P1 IMAD.WIDE.U32 R34, R3.reuse, 0x8, R24 ;  /* 0x0000000803221825 */ /* 0x042fe200078e0018 */
[----:B------:R-:W-:Y:S01]  /*02e0*/  @P1 IADD3 R3, PT, PT, R3, 0x100, RZ ;  /* 0x0000010003031810 */ /* 0x000fe20007ffe0ff */
[----:B------:R-:W1:Y:S03]  /*02f0*/  @P4 LDC.64 R40, c[0x0][0x3d0] ;  /* 0x0000f400ff284b82 */ /* 0x000e660000000a00 */
[----:B------:R0:W5:Y:S01]  /*0300*/  @P1 LDG.E.64 R18, desc[UR12][R34.64] ;  /* 0x0000000c22121981 */ /* 0x000162000c1e1b00 */
[C---:B----4-:R-:W-:Y:S01]  /*0310*/  @P2 IMAD.WIDE.U32 R36, R3.reuse, 0x8, R36 ;  /* 0x0000000803242825 */ /* 0x050fe200078e0024 */
[----:B------:R-:W-:-:S03]  /*0320*/  @P2 IADD3 R3, PT, PT, R3, 0x100, RZ ;  /* 0x0000010003032810 */ /* 0x000fc60007ffe0ff */
[----:B------:R0:W5:Y:S04]  /*0330*/  @P6 LDG.E.64 R12, desc[UR12][R28.64] ;  /* 0x0000000c1c0c6981 */ /* 0x000168000c1e1b00 */
[----:B------:R0:W5:Y:S01]  /*0340*/  @P2 LDG.E.64 R20, desc[UR12][R36.64] ;  /* 0x0000000c24142981 */ /* 0x000162000c1e1b00 */
[C---:B---3--:R-:W-:Y:S01]  /*0350*/  @P3 IMAD.WIDE.U32 R38, R3.reuse, 0x8, R38 ;  /* 0x0000000803263825 */ /* 0x048fe200078e0026 */
[----:B------:R-:W2:Y:S01]  /*0360*/  S2UR UR4, SR_CTAID.X ;  /* 0x00000000000479c3 */ /* 0x000ea20000002500 */
[----:B------:R-:W-:-:S03]  /*0370*/  @P3 IADD3 R3, PT, PT, R3, 0x100, RZ ;  /* 0x0000010003033810 */ /* 0x000fc60007ffe0ff */
[----:B------:R0:W5:Y:S02]  /*0380*/  @P3 LDG.E.64 R22, desc[UR12][R38.64] ;  /* 0x0000000c26163981 */ /* 0x000164000c1e1b00 */
[----:B-1----:R-:W-:-:S05]  /*0390*/  @P4 IMAD.WIDE.U32 R24, R3, 0x8, R40 ;  /* 0x0000000803184825 */ /* 0x002fca00078e0028 */
[----:B------:R0:W5:Y:S01]  /*03a0*/  @P4 LDG.E.64 R26, desc[UR12][R24.64] ;  /* 0x0000000c181a4981 */ /* 0x000162000c1e1b00 */
[----:B--2---:R-:W-:-:S04]  /*03b0*/  MOV R5, UR4 ;  /* 0x0000000400057c02 */ /* 0x004fc80008000f00 */
        /* <DEDUP_REMOVED lines=32> */
[----:B0-----:R-:W-:Y:S06]  /*05c0*/  @P4 BRA `(.L_x_3480) ;  /* 0x0000007800e04947 */ /* 0x001fec0003800000 */
[----:B------:R-:W0:Y:S01]  /*05d0*/  LDCU.U8 UR4, c[0x0][0x410] ;  /* 0x00008200ff0477ac */ /* 0x000e220008000000 */
[----:B-----5:R-:W-:Y:S02]  /*05e0*/  MOV R194, R10 ;  /* 0x0000000a00c27202 */ /* 0x020fe40000000f00 */
[----:B------:R-:W-:Y:S02]  /*05f0*/  CS2R R104, SRZ ;  /* 0x0000000000687805 */ /* 0x000fe4000001ff00 */
[----:B------:R-:W-:Y:S02]  /*0600*/  SHF.R.U64 R0, R10, 0x10, R11 ;  /* 0x000000100a007819 */ /* 0x000fe4000000120b */
[----:B------:R-:W-:Y:S02]  /*0610*/  CS2R R106, SRZ ;  /* 0x00000000006a7805 */ /* 0x000fe4000001ff00 */
[----:B------:R-:W-:Y:S02]  /*0620*/  MOV R195, R11 ;  /* 0x0000000b00c37202 */ /* 0x000fe40000000f00 */
[----:B------:R-:W-:-:S02]  /*0630*/  CS2R R100, SRZ ;  /* 0x0000000000647805 */ /* 0x000fc4000001ff00 */
[----:B------:R-:W-:Y:S02]  /*0640*/  SHF.R.U32.HI R3, RZ, 0x10, R11 ;  /* 0x00000010ff037819 */ /* 0x000fe4000001160b */
[----:B------:R-:W-:Y:S02]  /*0650*/  CS2R R102, SRZ ;  /* 0x0000000000667805 */ /* 0x000fe4000001ff00 */
[----:B------:R-:W-:Y:S02]  /*0660*/  MOV R196, R12 ;  /* 0x0000000c00c47202 */ /* 0x000fe40000000f00 */
[----:B------:R-:W-:Y:S02]  /*0670*/  CS2R R96, SRZ ;  /* 0x0000000000607805 */ /* 0x000fe4000001ff00 */
[----:B------:R-:W-:Y:S02]  /*0680*/  SHF.R.U64 R4, R12, 0x10, R13 ;  /* 0x000000100c047819 */ /* 0x000fe4000000120d */
[----:B------:R-:W-:-:S02]  /*0690*/  CS2R R98, SRZ ;  /* 0x0000000000627805 */ /* 0x000fc4000001ff00 */
[----:B------:R-:W-:Y:S02]  /*06a0*/  MOV R197, R13 ;  /* 0x0000000d00c57202 */ /* 0x000fe40000000f00 */
[----:B------:R-:W-:Y:S02]  /*06b0*/  CS2R R92, SRZ ;  /* 0x00000000005c7805 */ /* 0x000fe4000001ff00 */
[----:B------:R-:W-:Y:S02]  /*06c0*/  SHF.R.U32.HI R6, RZ, 0x10, R13 ;  /* 0x00000010ff067819 */ /* 0x000fe4000001160d */
[----:B------:R-:W-:Y:S02]  /*06d0*/  CS2R R94, SRZ ;  /* 0x00000000005e7805 */ /* 0x000fe4000001ff00 */
[----:B------:R-:W-:Y:S01]  /*06e0*/  MOV R198, R14 ;  /* 0x0000000e00c67202 */ /* 0x000fe20000000f00 */
[----:B0-----:R-:W-:Y:S01]  /*06f0*/  UISETP.NE.AND UP0, UPT, UR4, URZ, UPT ;  /* 0x000000ff0400728c */ /* 0x001fe2000bf05270 */
[----:B------:R-:W-:-:S02]  /*0700*/  SHF.R.U64 R7, R14, 0x10, R15 ;  /* 0x000000100e077819 */ /* 0x000fc4000000120f */
[----:B------:R-:W-:Y:S02]  /*0710*/  CS2R R88, SRZ ;  /* 0x0000000000587805 */ /* 0x000fe4000001ff00 */
[----:B------:R-:W-:Y:S02]  /*0720*/  MOV R199, R15 ;  /* 0x0000000f00c77202 */ /* 0x000fe40000000f00 */
[----:B------:R-:W-:Y:S02]  /*0730*/  CS2R R90, SRZ ;  /* 0x00000000005a7805 */ /* 0x000fe4000001ff00 */
[----:B------:R-:W-:Y:S02]  /*0740*/  SHF.R.U32.HI R8, RZ, 0x10, R15 ;  /* 0x00000010ff087819 */ /* 0x000fe4000001160f */
[----:B------:R-:W-:Y:S02]  /*0750*/  CS2R R84, SRZ ;  /* 0x0000000000547805 */ /* 0x000fe4000001ff00 */
[----:B------:R-:W-:-:S02]  /*0760*/  MOV R200, R16 ;  /* 0x0000001000c87202 */ /* 0x000fc40000000f00 */
[----:B------:R-:W-:Y:S02]  /*0770*/  CS2R R86, SRZ ;  /* 0x0000000000567805 */ /* 0x000fe4000001ff00 */
[--C-:B------:R-:W-:Y:S02]  /*0780*/  SHF.R.U64 R9, R16, 0x10, R17.reuse ;  /* 0x0000001010097819 */ /* 0x100fe40000001211 */
[----:B------:R-:W-:Y:S02]  /*0790*/  CS2R R80, SRZ ;  /* 0x0000000000507805 */ /* 0x000fe4000001ff00 */
[----:B------:R-:W-:Y:S02]  /*07a0*/  MOV R201, R17 ;  /* 0x0000001100c97202 */ /* 0x000fe40000000f00 */
[----:B------:R-:W-:Y:S02]  /*07b0*/  CS2R R82, SRZ ;  /* 0x0000000000527805 */ /* 0x000fe4000001ff00 */
[----:B------:R-:W-:-:S02]  /*07c0*/  SHF.R.U32.HI R10, RZ, 0x10, R17 ;  /* 0x00000010ff0a7819 */ /* 0x000fc40000011611 */
[----:B------:R-:W-:Y:S02]  /*07d0*/  CS2R R76, SRZ ;  /* 0x00000000004c7805 */ /* 0x000fe4000001ff00 */
[----:B------:R-:W-:Y:S02]  /*07e0*/  MOV R202, R18 ;  /* 0x0000001200ca7202 */ /* 0x000fe40000000f00 */
[----:B------:R-:W-:Y:S02]  /*07f0*/  CS2R R78, SRZ ;  /* 0x00000000004e7805 */ /* 0x000fe4000001ff00 */
[----:B------:R-:W-:Y:S02]  /*0800*/  SHF.R.U64 R11, R18, 0x10, R19 ;  /* 0x00000010120b7819 */ /* 0x000fe40000001213 */
[----:B------:R-:W-:Y:S02]  /*0810*/  CS2R R72, SRZ ;  /* 0x0000000000487805 */ /* 0x000fe4000001ff00 */
[----:B------:R-:W-:-:S02]  /*0820*/  MOV R203, R19 ;  /* 0x0000001300cb7202 */ /* 0x000fc40000000f00 */
[----:B------:R-:W-:Y:S02]  /*0830*/  CS2R R74, SRZ ;  /* 0x00000000004a7805 */ /* 0x000fe4000001ff00 */
[----:B------:R-:W-:Y:S02]  /*0840*/  SHF.R.U32.HI R12, RZ, 0x10, R19 ;  /* 0x00000010ff0c7819 */ /* 0x000fe40000011613 */
[----:B------:R-:W-:Y:S02]  /*0850*/  CS2R R68, SRZ ;  /* 0x0000000000447805 */ /* 0x000fe4000001ff00 */
[----:B------:R-:W-:Y:S02]  /*0860*/  MOV R204, R20 ;  /* 0x0000001400cc7202 */ /* 0x000fe40000000f00 */
[----:B------:R-:W-:Y:S02]  /*0870*/  CS2R R70, SRZ ;  /* 0x0000000000467805 */ /* 0x000fe4000001ff00 */
        /* <DEDUP_REMOVED lines=22> */
[----:B------:R-:W-:Y:S02]  /*09e0*/  PLOP3.LUT P0, PT, PT, PT, UP0, 0x80, 0x8 ;  /* 0x000000000008781c */ /* 0x000fe40003f0f008 */
[----:B------:R-:W-:Y:S02]  /*09f0*/  CS2R R46, SRZ ;  /* 0x00000000002e7805 */ /* 0x000fe4000001ff00 */
[----:B------:R-:W-:Y:S01]  /*0a00*/  PRMT R194, R194, 0x5410, R0 ;  /* 0x00005410c2c27816 */ /* 0x000fe20000000000 */
[----:B------:R-:W-:Y:S01]  /*0a10*/  UPLOP3.LUT UP1, UPT, UPT, UPT, UPT, 0x40, 0x4 ;  /* 0x000000000004789c */ /* 0x000fe20003f2e870 */
[----:B------:R-:W-:Y:S01]  /*0a20*/  PRMT R195, R195, 0x5410, R3 ;  /* 0x00005410c3c37816 */ /* 0x000fe20000000003 */
[----:B------:R-:W0:Y:S01]  /*0a30*/  LDCU UR11, c[0x0][0x400] ;  /* 0x00008000ff0b77ac */ /* 0x000e220008000800 */
[----:B------:R-:W-:-:S02]  /*0a40*/  PRMT R196, R196, 0x5410, R4 ;  /* 0x00005410c4c47816 */ /* 0x000fc40000000004 */
[----:B------:R-:W-:Y:S01]  /*0a50*/  PRMT R197, R197, 0x5410, R6 ;  /* 0x00005410c5c57816 */ /* 0x000fe20000000006 */
[----:B------:R-:W1:Y:S01]  /*0a60*/  LDCU.64 UR6, c[0x0][0x470] ;  /* 0x00008e00ff0677ac */ /* 0x000e620008000a00 */
[----:B------:R-:W-:Y:S02]  /*0a70*/  PRMT R198, R198, 0x5410, R7 ;  /* 0x00005410c6c67816 */ /* 0x000fe40000000007 */
[----:B------:R-:W-:Y:S01]  /*0a80*/  PRMT R199, R199, 0x5410, R8 ;  /* 0x00005410c7c77816 */ /* 0x000fe20000000008 */
[----:B------:R-:W2:Y:S01]  /*0a90*/  LDCU.64 UR14, c[0x0][0x438] ;  /* 0x00008700ff0e77ac */ /* 0x000ea20008000a00 */
[----:B------:R-:W-:Y:S02]  /*0aa0*/  PRMT R200, R200, 0x5410, R9 ;  /* 0x00005410c8c87816 */ /* 0x000fe40000000009 */
[----:B------:R-:W-:Y:S01]  /*0ab0*/  PRMT R201, R201, 0x5410, R10 ;  /* 0x00005410c9c97816 */ /* 0x000fe2000000000a */
[----:B------:R-:W3:Y:S01]  /*0ac0*/  LDCU.64 UR8, c[0x0][0x478] ;  /* 0x00008f00ff0877ac */ /* 0x000ee20008000a00 */
        /* <DEDUP_REMOVED lines=8> */
[----:B012---:R-:W-:-:S07]  /*0b50*/  P2R R144, PR, RZ, 0x1 ;  /* 0x00000001ff907803 */ /* 0x007fce0000000000 */
.L_x_3579:
[----:B0----5:R-:W0:Y:S01]  /*0b60*/  LDC.64 R6, c[0x0][0x3c0] ;  /* 0x0000f000ff067b82 */ /* 0x021e220000000a00 */
[----:B------:R-:W-:Y:S02]  /*0b70*/  ISETP.NE.AND P3, PT, R144, RZ, PT ;  /* 0x000000ff9000720c */ /* 0x000fe40003f65270 */
[----:B------:R-:W-:-:S05]  /*0b80*/  ISETP.NE.AND P4, PT, R146, RZ, PT ;  /* 0x000000ff9200720c */ /* 0x000fca0003f85270 */
[----:B--234-:R-:W1:Y:S08]  /*0b90*/  LDC.64 R140, c[0x0][0x3c8] ;  /* 0x0000f200ff8c7b82 */ /* 0x01ce700000000a00 */
[----:B------:R-:W2:Y:S01]  /*0ba0*/  LDC R0, c[0x0][0x388] ;  /* 0x0000e200ff007b82 */ /* 0x000ea20000000800 */
[----:B0-----:R-:W-:-:S06]  /*0bb0*/  IMAD.WIDE R6, R5, 0x4, R6 ;  /* 0x0000000405067825 */ /* 0x001fcc00078e0206 */
[----:B------:R0:W4:Y:S01]  /*0bc0*/  LDG.E R7, desc[UR12][R6.64] ;  /* 0x0000000c06077981 */ /* 0x000122000c1e1900 */
[C---:B------:R-:W-:Y:S01]  /*0bd0*/  ISETP.GE.U32.AND P2, PT, R2.reuse, 0x300, PT ;  /* 0x000003000200780c */ /* 0x040fe20003f46070 */
[C---:B-1----:R-:W-:Y:S01]  /*0be0*/  IMAD.WIDE R140, R5.reuse, 0x4, R140 ;  /* 0x00000004058c7825 */ /* 0x042fe200078e028c */
[C---:B------:R-:W-:Y:S01]  /*0bf0*/  ISETP.GE.U32.AND P5, PT, R2.reuse, 0x200, PT ;  /* 0x000002000200780c */ /* 0x040fe20003fa6070 */
[----:B------:R-:W-:Y:S02]  /*0c00*/  BSSY.RECONVERGENT B0, `(.L_x_3481) ;  /* 0x000003d000007945 */ /* 0x000fe40003800200 */
[----:B------:R-:W-:Y:S01]  /*0c10*/  HFMA2 R149, -RZ, RZ, 0, 0 ;  /* 0x00000000ff957431 */ /* 0x000fe200000001ff */
[C---:B------:R-:W-:Y:S02]  /*0c20*/  ISETP.GE.U32.AND P0, PT, R2.reuse, 0x400, PT ;  /* 0x000004000200780c */ /* 0x040fe40003f06070 */
[----:B------:R-:W-:Y:S01]  /*0c30*/  ISETP.GE.U32.AND P1, PT, R2, 0x500, PT ;  /* 0x000005000200780c */ /* 0x000fe20003f26070 */
[----:B--2---:R-:W-:Y:S01]  /*0c40*/  IMAD R4, R5, R0, RZ ;  /* 0x0000000005047224 */ /* 0x004fe200078e02ff */
[----:B0-----:R-:W-:-:S02]  /*0c50*/  P2R R6, PR, RZ, 0x4 ;  /* 0x00000004ff067803 */ /* 0x001fc40000000000 */
[----:B------:R-:W-:Y:S02]  /*0c60*/  P2R R8, PR, RZ, 0x20 ;  /* 0x00000020ff087803 */ /* 0x000fe40000000000 */
[----:B------:R-:W-:Y:S02]  /*0c70*/  SHF.R.S32.HI R143, RZ, 0x1f, R4 ;  /* 0x0000001fff8f7819 */ /* 0x000fe40000011404 */
[----:B------:R-:W-:Y:S02]  /*0c80*/  ISETP.GE.U32.AND P2, PT, R2, 0x600, PT ;  /* 0x000006000200780c */ /* 0x000fe40003f46070 */
[----:B------:R-:W-:-:S04]  /*0c90*/  LEA.HI R4, R143, R4, RZ, 0x2 ;  /* 0x000000048f047211 */ /* 0x000fc800078f10ff */
[----:B------:R-:W-:Y:S02]  /*0ca0*/  LEA.HI.SX32 R4, R4, R193, 0x1e ;  /* 0x000000c104047211 */ /* 0x000fe400078ff2ff */
[----:B----4-:R-:W-:Y:S02]  /*0cb0*/  FSEL R148, R7, RZ, !P3 ;  /* 0x000000ff07947208 */ /* 0x010fe40005800000 */
[----:B------:R0:W5:Y:S01]  /*0cc0*/  LDG.E R7, desc[UR12][R140.64] ;  /* 0x0000000c8c077981 */ /* 0x000162000c1e1900 */
[----:B------:R-:W-:Y:S02]  /*0cd0*/  ISETP.GE.U32.AND P3, PT, R2, 0x700, PT ;  /* 0x000007000200780c */ /* 0x000fe40003f66070 */
[----:B------:R-:W-:Y:S02]  /*0ce0*/  MOV R150, RZ ;  /* 0x000000ff00967202 */ /* 0x000fe40000000f00 */
[----:B------:R-:W-:Y:S01]  /*0cf0*/  MOV R151, R4 ;  /* 0x0000000400977202 */ /* 0x000fe20000000f00 */
[----:B------:R-:W-:Y:S08]  /*0d00*/  @!P4 BRA `(.L_x_3482) ;  /* 0x0000000000b0c947 */ /* 0x000ff00003800000 */
[----:B------:R-:W1:Y:S01]  /*0d10*/  LDC.64 R142, c[0x0][0x3a8] ;  /* 0x0000ea00ff8e7b82 */ /* 0x000e620000000a00 */
[----:B------:R-:W-:-:S04]  /*0d20*/  ISETP.NE.U32.AND P4, PT, RZ, UR14, PT ;  /* 0x0000000eff007c0c */ /* 0x000fc8000bf85070 */
[----:B------:R-:W-:-:S03]  /*0d30*/  ISETP.NE.AND.EX P4, PT, RZ, UR15, PT, P4 ;  /* 0x0000000fff007c0c */ /* 0x000fc6000bf85340 */
[----:B0-----:R-:W0:Y:S01]  /*0d40*/  LDC.64 R140, c[0x0][0x428] ;  /* 0x00010a00ff8c7b82 */ /* 0x001e220000000a00 */
[----:B------:R-:W-:-:S09]  /*0d50*/  HADD2.F32 R33, -RZ, R194.H0_H0 ;  /* 0x200000c2ff217230 */ /* 0x000fd20000004100 */
[----:B------:R-:W2:Y:S01]  /*0d60*/  @P4 LDC.64 R150, c[0x0][0x438] ;  /* 0x00010e00ff964b82 */ /* 0x000ea20000000a00 */
[----:B-1----:R-:W-:-:S06]  /*0d70*/  IMAD.WIDE.U32 R144, R4, 0x10, R142 ;  /* 0x0000001004907825 */ /* 0x002fcc00078e008e */
[----:B------:R-:W4:Y:S01]  /*0d80*/  LDG.E.128 R144, desc[UR12][R144.64] ;  /* 0x0000000c90907981 */ /* 0x000f22000c1e1d00 */
[----:B0-----:R-:W-:-:S06]  /*0d90*/  IMAD.WIDE.U32 R140, R4, 0x10, R140 ;  /* 0x00000010048c7825 */ /* 0x001fcc00078e008c */
[----:B------:R-:W3:Y:S01]  /*0da0*/  LDG.E.128 R140, desc[UR12][R140.64] ;  /* 0x0000000c8c8c7981 */ /* 0x000ee2000c1e1d00 */
[----:B--2---:R-:W-:-:S05]  /*0db0*/  @P4 IMAD.WIDE.U32 R150, R4, 0x10, R150 ;  /* 0x0000001004964825 */ /* 0x004fca00078e0096 */
[----:B------:R0:W5:Y:S02]  /*0dc0*/  @P4 LDG.E.128 R40, desc[UR12][R150.64] ;  /* 0x0000000c96284981 */ /* 0x000164000c1e1d00 */
[----:B0-----:R-:W-:Y:S01]  /*0dd0*/  IADD3 R151, PT, PT, R4, 0x100, RZ ;  /* 0x0000010004977810 */ /* 0x001fe20007ffe0ff */
[C---:B----4-:R-:W-:Y:S01]  /*0de0*/  FADD.FTZ R18, -R148.reuse, R144 ;  /* 0x0000009094127221 */ /* 0x050fe20000010100 */
[C---:B------:R-:W-:Y:S01]  /*0df0*/  FADD.FTZ R156, -R148.reuse, R145 ;  /* 0x00000091949c7221 */ /* 0x040fe20000010100 */
[----:B------:R-:W-:Y:S02]  /*0e00*/  HADD2.F32 R144, -RZ, R194.H1_H1 ;  /* 0x300000c2ff907230 */ /* 0x000fe40000004100 */
[----:B------:R-:W-:Y:S01]  /*0e10*/  FADD.FTZ R146, -R148, R146 ;  /* 0x0000009294927221 */ /* 0x000fe20000010100 */
[C---:B-----5:R-:W-:Y:S01]  /*0e20*/  FMUL.FTZ R3, R7.reuse, R18 ;  /* 0x0000001207037220 */ /* 0x060fe20000410000 */
[----:B------:R-:W-:Y:S01]  /*0e30*/  FMUL.FTZ R156, R7, R156 ;  /* 0x0000009c079c7220 */ /* 0x000fe20000410000 */
[----:B------:R-:W-:-:S02]  /*0e40*/  HADD2.F32 R145, -RZ, R195.H0_H0 ;  /* 0x200000c3ff917230 */ /* 0x000fc40000004100 */
[----:B------:R-:W-:Y:S01]  /*0e50*/  FMUL.FTZ R175, R7, R146 ;  /* 0x0000009207af7220 */ /* 0x000fe20000410000 */
[----:B---3--:R-:W-:Y:S01]  /*0e60*/  FMUL.FTZ R18, R140, R33 ;  /* 0x000000218c127220 */ /* 0x008fe20000410000 */
[----:B------:R-:W-:Y:S01]  /*0e70*/  FADD.FTZ R72, R72, R140 ;  /* 0x0000008c48487221 */ /* 0x000fe20000010000 */
[----:B------:R-:W-:Y:S01]  /*0e80*/  FFMA.FTZ R104, R140, R3, R104 ;  /* 0x000000038c687223 */ /* 0x000fe20000010068 */
[----:B------:R-:W-:Y:S01]  /*0e90*/  FMUL.FTZ R33, R141, R144 ;  /* 0x000000908d217220 */ /* 0x000fe20000410000 */
[----:B------:R-:W-:Y:S01]  /*0ea0*/  FADD.FTZ R73, R73, R141 ;  /* 0x0000008d49497221 */ /* 0x000fe20000010000 */
[----:B------:R-:W-:Y:S01]  /*0eb0*/  FFMA.FTZ R105, R141, R156, R105 ;  /* 0x0000009c8d697223 */ /* 0x000fe20000010069 */
[----:B------:R-:W-:Y:S01]  /*0ec0*/  FADD.FTZ R140, RZ, R18 ;  /* 0x00000012ff8c7221 */ /* 0x000fe20000010000 */
[----:B------:R-:W-:Y:S01]  /*0ed0*/  FFMA.FTZ R141, R3, R18, RZ ;  /* 0x00000012038d7223 */ /* 0x000fe200000100ff */
[----:B------:R-:W-:Y:S01]  /*0ee0*/  FMUL.FTZ R174, R142, R145 ;  /* 0x000000918eae7220 */ /* 0x000fe20000410000 */
[----:B------:R-:W-:-:S02]  /*0ef0*/  HADD2.F32 R144, -RZ, R195.H1_H1 ;  /* 0x300000c3ff907230 */ /* 0x000fc40000004100 */
[----:B------:R-:W-:Y:S01]  /*0f00*/  FADD.FTZ R145, R140, R33 ;  /* 0x000000218c917221 */ /* 0x000fe20000010000 */
[----:B------:R-:W-:Y:S01]  /*0f10*/  FADD.FTZ R192, -R148, R147 ;  /* 0x0000009394c07221 */ /* 0x000fe20000010100 */
        /* <DEDUP_REMOVED lines=10> */
[----:B------:R-:W-:-:S07]  /*0fc0*/  FFMA.FTZ R150, R192, R189, R141 ;  /* 0x000000bdc0967223 */ /* 0x000fce000001008d */
.L_x_3482:
[----:B---3--:R-:W-:Y:S05]  /*0fd0*/  BSYNC.RECONVERGENT B0 ;  /* 0x0000000000007941 */ /* 0x008fea0003800200 */
.L_x_3481:
[----:B------:R-:W-:Y:S04]  /*0fe0*/  BSSY.RECONVERGENT B0, `(.L_x_3483) ;  /* 0x000002e000007945 */ /* 0x000fe80003800200 */
[----:B------:R-:W-:Y:S05]  /*0ff0*/  @!P5 BRA `(.L_x_3484) ;  /* 0x0000000000b0d947 */ /* 0x000fea0003800000 */
[----:B------:R-:W1:Y:S01]  /*1000*/  LDC.64 R142, c[0x0][0x3a8] ;  /* 0x0000ea00ff8e7b82 */ /* 0x000e620000000a00 */
[----:B------:R-:W-:-:S04]  /*1010*/  ISETP.NE.U32.AND P4, PT, RZ, UR14, PT ;  /* 0x0000000eff007c0c */ /* 0x000fc8000bf85070 */
[----:B------:R-:W-:-:S03]  /*1020*/  ISETP.NE.AND.EX P4, PT, RZ, UR15, PT, P4 ;  /* 0x0000000fff007c0c */ /* 0x000fc6000bf85340 */
[----:B0-----:R-:W0:Y:S10]  /*1030*/  LDC.64 R140, c[0x0][0x428] ;  /* 0x00010a00ff8c7b82 */ /* 0x001e340000000a00 */
[----:B------:R-:W2:Y:S01]  /*1040*/  @P4 LDC.64 R152, c[0x0][0x438] ;  /* 0x00010e00ff984b82 */ /* 0x000ea20000000a00 */
[----:B-1----:R-:W-:-:S06]  /*1050*/  IMAD.WIDE.U32 R144, R151, 0x10, R142 ;  /* 0x0000001097907825 */ /* 0x002fcc00078e008e */
[----:B------:R-:W3:Y:S01]  /*1060*/  LDG.E.128 R144, desc[UR12][R144.64] ;  /* 0x0000000c90907981 */ /* 0x000ee2000c1e1d00 */
[----:B0-----:R-:W-:-:S06]  /*1070*/  IMAD.WIDE.U32 R140, R151, 0x10, R140 ;  /* 0x00000010978c7825 */ /* 0x001fcc00078e008c */
[----:B------:R-:W4:Y:S01]  /*1080*/  LDG.E.128 R140, desc[UR12][R140.64] ;  /* 0x0000000c8c8c7981 */ /* 0x000f22000c1e1d00 */
[----:B--2---:R-:W-:-:S05]  /*1090*/  @P4 IMAD.WIDE.U32 R152, R151, 0x10, R152 ;  /* 0x0000001097984825 */ /* 0x004fca00078e0098 */
[----:B------:R1:W5:Y:S01]  /*10a0*/  @P4 LDG.E.128 R36, desc[UR12][R152.64] ;  /* 0x0000000c98244981 */ /* 0x000362000c1e1d00 */
[--C-:B------:R-:W-:Y:S01]  /*10b0*/  HADD2.F32 R31, -RZ, R196.reuse.H0_H0 ;  /* 0x200000c4ff1f7230 */ /* 0x100fe20000004100 */
[----:B------:R-:W-:Y:S01]  /*10c0*/  IADD3 R151, PT, PT, R151, 0x100, RZ ;  /* 0x0000010097977810 */ /* 0x000fe20007ffe0ff */
[--C-:B------:R-:W-:Y:S02]  /*10d0*/  HADD2.F32 R171, -RZ, R197.reuse.H0_H0 ;  /* 0x200000c5ffab7230 */ /* 0x100fe40000004100 */
[----:B------:R-:W-:Y:S02]  /*10e0*/  HADD2.F32 R188, -RZ, R197.H1_H1 ;  /* 0x300000c5ffbc7230 */ /* 0x000fe40000004100 */
[C---:B---3--:R-:W-:Y:S01]  /*10f0*/  FADD.FTZ R16, -R148.reuse, R144 ;  /* 0x0000009094107221 */ /* 0x048fe20000010100 */
[C---:B------:R-:W-:Y:S01]  /*1100*/  FADD.FTZ R34, -R148.reuse, R145 ;  /* 0x0000009194227221 */ /* 0x040fe20000010100 */
[----:B------:R-:W-:Y:S02]  /*1110*/  HADD2.F32 R144, -RZ, R196.H1_H1 ;  /* 0x300000c4ff907230 */ /* 0x000fe40000004100 */
[C---:B------:R-:W-:Y:S01]  /*1120*/  FADD.FTZ R146, -R148.reuse, R146 ;  /* 0x0000009294927221 */ /* 0x040fe20000010100 */
[C---:B-----5:R-:W-:Y:S01]  /*1130*/  FMUL.FTZ R19, R7.reuse, R16 ;  /* 0x0000001007137220 */ /* 0x060fe20000410000 */
[C---:B------:R-:W-:Y:S01]  /*1140*/  FMUL.FTZ R34, R7.reuse, R34 ;  /* 0x0000002207227220 */ /* 0x040fe20000410000 */
[----:B------:R-:W-:Y:S01]  /*1150*/  FADD.FTZ R190, -R148, R147 ;  /* 0x0000009394be7221 */ /* 0x000fe20000010100 */
[----:B------:R-:W-:Y:S01]  /*1160*/  FMUL.FTZ R173, R7, R146 ;  /* 0x0000009207ad7220 */ /* 0x000fe20000410000 */
[----:B----4-:R-:W-:Y:S01]  /*1170*/  FMUL.FTZ R16, R140, R31 ;  /* 0x0000001f8c107220 */ /* 0x010fe20000410000 */
[----:B------:R-:W-:Y:S01]  /*1180*/  FADD.FTZ R68, R68, R140 ;  /* 0x0000008c44447221 */ /* 0x000fe20000010000 */
[----:B------:R-:W-:Y:S01]  /*1190*/  FFMA.FTZ R100, R140, R19, R100 ;  /* 0x000000138c647223 */ /* 0x000fe20000010064 */
[----:B------:R-:W-:Y:S01]  /*11a0*/  FMUL.FTZ R31, R141, R144 ;  /* 0x000000908d1f7220 */ /* 0x000fe20000410000 */
[----:B------:R-:W-:Y:S01]  /*11b0*/  FADD.FTZ R69, R69, R141 ;  /* 0x0000008d45457221 */ /* 0x000fe20000010000 */
[----:B------:R-:W-:Y:S01]  /*11c0*/  FFMA.FTZ R101, R141, R34, R101 ;  /* 0x000000228d657223 */ /* 0x000fe20000010065 */
        /* <DEDUP_REMOVED lines=14> */
[----:B-1----:R-:W-:-:S07]  /*12b0*/  FFMA.FTZ R150, R190, R188, R141 ;  /* 0x000000bcbe967223 */ /* 0x002fce000001008d */
.L_x_3484:
[----:B------:R-:W-:Y:S05]  /*12c0*/  BSYNC.RECONVERGENT B0 ;  /* 0x0000000000007941 */ /* 0x000fea0003800200 */
.L_x_3483:
[----:B------:R-:W-:Y:S01]  /*12d0*/  ISETP.NE.AND P4, PT, R6, RZ, PT ;  /* 0x000000ff0600720c */ /* 0x000fe20003f85270 */
[----:B------:R-:W-:-:S12]  /*12e0*/  BSSY.RECONVERGENT B0, `(.L_x_3485) ;  /* 0x000002e000007945 */ /* 0x000fd80003800200 */
        /* <DEDUP_REMOVED lines=14> */
[C---:B---3--:R-:W-:Y:S01]  /*13d0*/  FADD.FTZ R14, -R148.reuse, R144 ;  /* 0x00000090940e7221 */ /* 0x048fe20000010100 */
[C---:B------:R-:W-:Y:S01]  /*13e0*/  FADD.FTZ R32, -R148.reuse, R145 ;  /* 0x0000009194207221 */ /* 0x040fe20000010100 */
[----:B------:R-:W-:Y:S02]  /*13f0*/  HADD2.F32 R144, -RZ, R198.H1_H1 ;  /* 0x300000c6ff907230 */ /* 0x000fe40000004100 */
[----:B------:R-:W-:Y:S01]  /*1400*/  FADD.FTZ R146, -R148, R146 ;  /* 0x0000009294927221 */ /* 0x000fe20000010100 */
[C---:B-----5:R-:W-:Y:S01]  /*1410*/  FMUL.FTZ R17, R7.reuse, R14 ;  /* 0x0000000e07117220 */ /* 0x060fe20000410000 */
[----:B------:R-:W-:Y:S01]  /*1420*/  FMUL.FTZ R32, R7, R32 ;  /* 0x0000002007207220 */ /* 0x000fe20000410000 */
[----:B------:R-:W-:-:S02]  /*1430*/  HADD2.F32 R145, -RZ, R199.H0_H0 ;  /* 0x200000c7ff917230 */ /* 0x000fc40000004100 */
        /* <DEDUP_REMOVED lines=24> */
.L_x_3486:
[----:B------:R-:W-:Y:S05]  /*15c0*/  BSYNC.RECONVERGENT B0 ;  /* 0x0000000000007941 */ /* 0x000fea0003800200 */
.L_x_3485:
        /* <DEDUP_REMOVED lines=46> */
.L_x_3488:
[----:B------:R-:W-:Y:S05]  /*18b0*/  BSYNC.RECONVERGENT B0 ;  /* 0x0000000000007941 */ /* 0x000fea0003800200 */
.L_x_3487:
        /* <DEDUP_REMOVED lines=46> */
.L_x_3490:
[----:B------:R-:W-:Y:S05]  /*1ba0*/  BSYNC.RECONVERGENT B0 ;  /* 0x0000000000007941 */ /* 0x000fea0003800200 */
.L_x_3489:
        /* <DEDUP_REMOVED lines=46> */
.L_x_3492:
[----:B------:R-:W-:Y:S05]  /*1e90*/  BSYNC.RECONVERGENT B0 ;  /* 0x0000000000007941 */ /* 0x000fea0003800200 */
.L_x_3491:
[----:B------:R-:W-:Y:S01]  /*1ea0*/  ISETP.GE.U32.AND P5, PT, R2, 0x800, PT ;  /* 0x000008000200780c */ /* 0x000fe20003fa6070 */
[----:B------:R-:W-:Y:S03]  /*1eb0*/  BSSY.RECONVERGENT B0, `(.L_x_3493) ;  /* 0x000002f000007945 */ /* 0x000fe60003800200 */
[----:B------:R-:W-:Y:S01]  /*1ec0*/  P2R R191, PR, RZ, 0x20 ;  /* 0x00000020ffbf7803 */ /* 0x000fe20000000000 */
[----:B------:R-:W-:Y:S08]  /*1ed0*/  @!P3 BRA `(.L_x_3494) ;  /* 0x0000000000b0b947 */ /* 0x000ff00003800000 */
        /* <DEDUP_REMOVED lines=9> */
[----:B--2---:R-:W-:-:S04]  /*1f70*/  @P4 IMAD.WIDE.U32 R20, R151, 0x10, R20 ;  /* 0x0000001097144825 */ /* 0x004fc800078e0014 */
[----:B------:R-:W-:Y:S01]  /*1f80*/  HADD2.F32 R153, -RZ, R206.H0_H0 ;  /* 0x200000ceff997230 */ /* 0x000fe20000004100 */
[----:B------:R0:W5:Y:S01]  /*1f90*/  @P4 LDG.E.128 R124, desc[UR12][R20.64] ;  /* 0x0000000c147c4981 */ /* 0x000162000c1e1d00 */
[----:B------:R-:W-:Y:S01]  /*1fa0*/  IADD3 R151, PT, PT, R151, 0x100, RZ ;  /* 0x0000010097977810 */ /* 0x000fe20007ffe0ff */
[C---:B---3--:R-:W-:Y:S01]  /*1fb0*/  FADD.FTZ R22, -R148.reuse, R144 ;  /* 0x0000009094167221 */ /* 0x048fe20000010100 */
[----:B------:R-:W-:-:S03]  /*1fc0*/  FADD.FTZ R24, -R148, R145 ;  /* 0x0000009194187221 */ /* 0x000fc60000010100 */
[C---:B0----5:R-:W-:Y:S01]  /*1fd0*/  FMUL.FTZ R21, R7.reuse, R22 ;  /* 0x0000001607157220 */ /* 0x061fe20000410000 */
[----:B------:R-:W-:Y:S02]  /*1fe0*/  HADD2.F32 R22, -RZ, R206.H1_H1 ;  /* 0x300000ceff167230 */ /* 0x000fe40000004100 */
[----:B------:R-:W-:Y:S01]  /*1ff0*/  FMUL.FTZ R24, R7, R24 ;  /* 0x0000001807187220 */ /* 0x000fe20000410000 */
[----:B----4-:R-:W-:Y:S01]  /*2000*/  FMUL.FTZ R20, R140, R153 ;  /* 0x000000998c147220 */ /* 0x010fe20000410000 */
[----:B------:R-:W-:Y:S01]  /*2010*/  FADD.FTZ R48, R48, R140 ;  /* 0x0000008c30307221 */ /* 0x000fe20000010000 */
[----:B------:R-:W-:Y:S01]  /*2020*/  FFMA.FTZ R80, R140, R21, R80 ;  /* 0x000000158c507223 */ /* 0x000fe20000010050 */
[--C-:B------:R-:W-:Y:S02]  /*2030*/  HADD2.F32 R140, -RZ, R207.reuse.H1_H1 ;  /* 0x300000cfff8c7230 */ /* 0x100fe40000004100 */
[----:B------:R-:W-:Y:S01]  /*2040*/  FADD.FTZ R146, -R148, R146 ;  /* 0x0000009294927221 */ /* 0x000fe20000010100 */
[----:B------:R-:W-:-:S02]  /*2050*/  HADD2.F32 R145, -RZ, R207.H0_H0 ;  /* 0x200000cfff917230 */ /* 0x000fc40000004100 */
[----:B------:R-:W-:Y:S01]  /*2060*/  FMUL.FTZ R22, R141, R22 ;  /* 0x000000168d167220 */ /* 0x000fe20000410000 */
[----:B------:R-:W-:Y:S01]  /*2070*/  FADD.FTZ R49, R49, R141 ;  /* 0x0000008d31317221 */ /* 0x000fe20000010000 */
[----:B------:R-:W-:Y:S01]  /*2080*/  FFMA.FTZ R81, R141, R24, R81 ;  /* 0x000000188d517223 */ /* 0x000fe20000010051 */
[----:B------:R-:W-:Y:S01]  /*2090*/  FADD.FTZ R149, R149, R20 ;  /* 0x0000001495957221 */ /* 0x000fe20000010000 */
[----:B------:R-:W-:Y:S01]  /*20a0*/  FFMA.FTZ R141, R21, R20, R150 ;  /* 0x00000014158d7223 */ /* 0x000fe20000010096 */
[----:B------:R-:W-:Y:S01]  /*20b0*/  FMUL.FTZ R163, R7, R146 ;  /* 0x0000009207a37220 */ /* 0x000fe20000410000 */
[----:B------:R-:W-:Y:S01]  /*20c0*/  FMUL.FTZ R179, R143, R140 ;  /* 0x0000008c8fb37220 */ /* 0x000fe20000410000 */
[----:B------:R-:W-:Y:S01]  /*20d0*/  FADD.FTZ R176, -R148, R147 ;  /* 0x0000009394b07221 */ /* 0x000fe20000010100 */
        /* <DEDUP_REMOVED lines=10> */
[----:B------:R-:W-:Y:S01]  /*2180*/  FADD.FTZ R149, R142, R179 ;  /* 0x000000b38e957221 */ /* 0x000fe20000010000 */
[----:B------:R-:W-:-:S07]  /*2190*/  FFMA.FTZ R150, R176, R179, R141 ;  /* 0x000000b3b0967223 */ /* 0x000fce000001008d */
.L_x_3494:
[----:B------:R-:W-:Y:S05]  /*21a0*/  BSYNC.RECONVERGENT B0 ;  /* 0x0000000000007941 */ /* 0x000fea0003800200 */
.L_x_3493:
[----:B------:R-:W-:Y:S04]  /*21b0*/  BSSY.RECONVERGENT B0, `(.L_x_3495) ;  /* 0x000002d000007945 */ /* 0x000fe80003800200 */
[----:B------:R-:W-:Y:S05]  /*21c0*/  @!P5 BRA `(.L_x_3496) ;  /* 0x0000000000acd947 */ /* 0x000fea0003800000 */
[----:B------:R-:W-:Y:S01]  /*21d0*/  ISETP.NE.U32.AND P4, PT, RZ, UR14, PT ;  /* 0x0000000eff007c0c */ /* 0x000fe2000bf85070 */
[----:B------:R-:W1:Y:S03]  /*21e0*/  LDC.64 R144, c[0x0][0x428] ;  /* 0x00010a00ff907b82 */ /* 0x000e660000000a00 */
[----:B------:R-:W-:-:S13]  /*21f0*/  ISETP.NE.AND.EX P4, PT, RZ, UR15, PT, P4 ;  /* 0x0000000fff007c0c */ /* 0x000fda000bf85340 */
[----:B0-----:R-:W0:Y:S02]  /*2200*/  @P4 LDC.64 R140, c[0x0][0x438] ;  /* 0x00010e00ff8c4b82 */ /* 0x001e240000000a00 */
[----:B0-----:R-:W-:-:S06]  /*2210*/  @P4 IMAD.WIDE.U32 R152, R151, 0x10, R140 ;  /* 0x0000001097984825 */ /* 0x001fcc00078e008c */
[----:B------:R-:W0:Y:S01]  /*2220*/  LDC.64 R140, c[0x0][0x3a8] ;  /* 0x0000ea00ff8c7b82 */ /* 0x000e220000000a00 */
[C---:B-1----:R-:W-:Y:S01]  /*2230*/  IMAD.WIDE.U32 R144, R151.reuse, 0x10, R144 ;  /* 0x0000001097907825 */ /* 0x042fe200078e0090 */
[----:B------:R1:W5:Y:S05]  /*2240*/  @P4 LDG.E.128 R128, desc[UR12][R152.64] ;  /* 0x0000000c98804981 */ /* 0x00036a000c1e1d00 */
[----:B------:R-:W2:Y:S01]  /*2250*/  LDG.E.128 R144, desc[UR12][R144.64] ;  /* 0x0000000c90907981 */ /* 0x000ea2000c1e1d00 */
[----:B0-----:R-:W-:-:S06]  /*2260*/  IMAD.WIDE.U32 R140, R151, 0x10, R140 ;  /* 0x00000010978c7825 */ /* 0x001fcc00078e008c */
[----:B------:R-:W3:Y:S01]  /*2270*/  LDG.E.128 R140, desc[UR12][R140.64] ;  /* 0x0000000c8c8c7981 */ /* 0x000ee2000c1e1d00 */
[----:B------:R-:W-:-:S05]  /*2280*/  HADD2.F32 R151, -RZ, R208.H0_H0 ;  /* 0x200000d0ff977230 */ /* 0x000fca0000004100 */
[----:B--2---:R-:W-:Y:S01]  /*2290*/  FMUL.FTZ R158, R144, R151 ;  /* 0x00000097909e7220 */ /* 0x004fe20000410000 */
[----:B------:R-:W-:Y:S01]  /*22a0*/  FADD.FTZ R44, R44, R144 ;  /* 0x000000902c2c7221 */ /* 0x000fe20000010000 */
[----:B------:R-:W-:Y:S01]  /*22b0*/  FADD.FTZ R45, R45, R145 ;  /* 0x000000912d2d7221 */ /* 0x000fe20000010000 */
[C---:B---3--:R-:W-:Y:S01]  /*22c0*/  FADD.FTZ R154, -R148.reuse, R140 ;  /* 0x0000008c949a7221 */ /* 0x048fe20000010100 */
[C---:B------:R-:W-:Y:S01]  /*22d0*/  FADD.FTZ R160, -R148.reuse, R141 ;  /* 0x0000008d94a07221 */ /* 0x040fe20000010100 */
[----:B------:R-:W-:Y:S01]  /*22e0*/  FADD.FTZ R186, -R148, R142 ;  /* 0x0000008e94ba7221 */ /* 0x000fe20000010100 */
[----:B------:R-:W-:Y:S02]  /*22f0*/  HADD2.F32 R142, -RZ, R208.H1_H1 ;  /* 0x300000d0ff8e7230 */ /* 0x000fe40000004100 */
[--C-:B------:R-:W-:Y:S02]  /*2300*/  HADD2.F32 R141, -RZ, R209.reuse.H0_H0 ;  /* 0x200000d1ff8d7230 */ /* 0x100fe40000004100 */
[----:B-----5:R-:W-:Y:S01]  /*2310*/  FMUL.FTZ R35, R7, R154 ;  /* 0x0000009a07237220 */ /* 0x020fe20000410000 */
[----:B------:R-:W-:Y:S01]  /*2320*/  FADD.FTZ R140, R149, R158 ;  /* 0x0000009e958c7221 */ /* 0x000fe20000010000 */
[----:B------:R-:W-:Y:S01]  /*2330*/  FMUL.FTZ R157, R145, R142 ;  /* 0x0000008e919d7220 */ /* 0x000fe20000410000 */
[----:B------:R-:W-:Y:S01]  /*2340*/  FMUL.FTZ R160, R7, R160 ;  /* 0x000000a007a07220 */ /* 0x000fe20000410000 */
[----:B------:R-:W-:Y:S01]  /*2350*/  FMUL.FTZ R162, R146, R141 ;  /* 0x0000008d92a27220 */ /* 0x000fe20000410000 */
[----:B------:R-:W-:Y:S01]  /*2360*/  FFMA.FTZ R141, R35, R158, R150 ;  /* 0x0000009e238d7223 */ /* 0x000fe20000010096 */
[----:B------:R-:W-:Y:S01]  /*2370*/  FADD.FTZ R148, -R148, R143 ;  /* 0x0000008f94947221 */ /* 0x000fe20000010100 */
[----:B------:R-:W-:-:S02]  /*2380*/  HADD2.F32 R142, -RZ, R209.H1_H1 ;  /* 0x300000d1ff8e7230 */ /* 0x000fc40000004100 */
[----:B------:R-:W-:Y:S01]  /*2390*/  FADD.FTZ R143, R140, R157 ;  /* 0x0000009d8c8f7221 */ /* 0x000fe20000010000 */
[C---:B------:R-:W-:Y:S01]  /*23a0*/  FMUL.FTZ R169, R7.reuse, R186 ;  /* 0x000000ba07a97220 */ /* 0x040fe20000410000 */
[----:B------:R-:W-:Y:S01]  /*23b0*/  FFMA.FTZ R140, R160, R157, R141 ;  /* 0x0000009da08c7223 */ /* 0x000fe2000001008d */
[----:B------:R-:W-:Y:S01]  /*23c0*/  FMUL.FTZ R186, R7, R148 ;  /* 0x0000009407ba7220 */ /* 0x000fe20000410000 */
[----:B------:R-:W-:Y:S01]  /*23d0*/  FMUL.FTZ R177, R147, R142 ;  /* 0x0000008e93b17220 */ /* 0x000fe20000410000 */
[----:B------:R-:W-:Y:S01]  /*23e0*/  FADD.FTZ R142, R143, R162 ;  /* 0x000000a28f8e7221 */ /* 0x000fe20000010000 */
[----:B------:R-:W-:Y:S01]  /*23f0*/  FFMA.FTZ R141, R169, R162, R140 ;  /* 0x000000a2a98d7223 */ /* 0x000fe2000001008c */
[----:B------:R-:W-:Y:S01]  /*2400*/  FFMA.FTZ R76, R144, R35, R76 ;  /* 0x00000023904c7223 */ /* 0x000fe2000001004c */
[----:B------:R-:W-:Y:S01]  /*2410*/  FFMA.FTZ R77, R145, R160, R77 ;  /* 0x000000a0914d7223 */ /* 0x000fe2000001004d */
[----:B------:R-:W-:Y:S01]  /*2420*/  FADD.FTZ R46, R46, R146 ;  /* 0x000000922e2e7221 */ /* 0x000fe20000010000 */
[----:B------:R-:W-:Y:S01]  /*2430*/  FFMA.FTZ R78, R146, R169, R78 ;  /* 0x000000a9924e7223 */ /* 0x000fe2000001004e */
[----:B------:R-:W-:Y:S01]  /*2440*/  FADD.FTZ R47, R47, R147 ;  /* 0x000000932f2f7221 */ /* 0x000fe20000010000 */
[----:B------:R-:W-:Y:S01]  /*2450*/  FFMA.FTZ R79, R147, R186, R79 ;  /* 0x000000ba934f7223 */ /* 0x000fe2000001004f */
[----:B------:R-:W-:Y:S01]  /*2460*/  FADD.FTZ R149, R142, R177 ;  /* 0x000000b18e957221 */ /* 0x000fe20000010000 */
[----:B-1----:R-:W-:-:S07]  /*2470*/  FFMA.FTZ R150, R186, R177, R141 ;  /* 0x000000b1ba967223 */ /* 0x002fce000001008d */
.L_x_3496:
[----:B------:R-:W-:Y:S05]  /*2480*/  BSYNC.RECONVERGENT B0 ;  /* 0x0000000000007941 */ /* 0x000fea0003800200 */
.L_x_3495:
[----:B0-----:R-:W0:Y:S01]  /*2490*/  SHFL.DOWN PT, R140, R149, 0x10, 0x1f ;  /* 0x0a001f00958c7f89 */ /* 0x001e2200000e0000 */
        /* <DEDUP_REMOVED lines=31> */
.L_x_3498:
[----:B------:R-:W-:Y:S05]  /*2690*/  BSYNC.RECONVERGENT B0 ;  /* 0x0000000000007941 */ /* 0x000fea0003800200 */
.L_x_3497:
[----:B------:R-:W1:Y:S08]  /*26a0*/  S2UR UR5, SR_CgaCtaId ;  /* 0x00000000000579c3 */ /* 0x000e700000008800 */
[----:B------:R-:W-:Y:S06]  /*26b0*/  BAR.SYNC.DEFER_BLOCKING 0x0 ;  /* 0x0000000000007b1d */ /* 0x000fec0000010000 */
[----:B------:R-:W-:Y:S01]  /*26c0*/  UMOV UR4, 0x400 ;  /* 0x0000040000047882 */ /* 0x000fe20000000000 */
[----:B------:R-:W-:Y:S01]  /*26d0*/  BSSY.RECONVERGENT B0, `(.L_x_3499) ;  /* 0x00000d9000007945 */ /* 0x000fe20003800200 */
        /* <DEDUP_REMOVED lines=16> */
[----:B------:R-:W-:Y:S02]  /*27e0*/  FADD.FTZ R142, R143, R140 ;  /* 0x0000008c8f8e7221 */ /* 0x000fe40000010000 */
[----:B------:R-:W0:Y:S01]  /*27f0*/  LDC.U8 R143, c[0x0][0x410] ;  /* 0x00010400ff8f7b82 */ /* 0x000e220000000000 */
[----:B-1----:R-:W-:Y:S01]  /*2800*/  FADD.FTZ R211, R211, R144 ;  /* 0x00000090d3d37221 */ /* 0x002fe20000010000 */
[----:B------:R-:W-:-:S03]  /*2810*/  FADD.FTZ R142, R142, R145 ;  /* 0x000000918e8e7221 */ /* 0x000fc60000010000 */
[----:B------:R-:W-:Y:S01]  /*2820*/  FADD.FTZ R211, R146, R211 ;  /* 0x000000d392d37221 */ /* 0x000fe20000010000 */
[----:B------:R-:W-:Y:S02]  /*2830*/  FADD.FTZ R142, R147, R142 ;  /* 0x0000008e938e7221 */ /* 0x000fe40000010000 */
[----:B------:R-:W1:Y:S01]  /*2840*/  LDC.64 R140, c[0x0][0x380] ;  /* 0x0000e000ff8c7b82 */ /* 0x000e620000000a00 */
        /* <DEDUP_REMOVED lines=8> */
[----:B0-----:R-:W-:Y:S02]  /*28d0*/  ISETP.NE.AND P4, PT, R143, RZ, PT ;  /* 0x000000ff8f00720c */ /* 0x001fe40003f85270 */
[----:B------:R-:W-:Y:S01]  /*28e0*/  FMUL.FTZ R147, R154, UR11 ;  /* 0x0000000b9a937c20 */ /* 0x000fe20008410000 */
[----:B------:R-:W-:Y:S01]  /*28f0*/  FMUL.FTZ R148, R142, UR11 ;  /* 0x0000000b8e947c20 */ /* 0x000fe20008410000 */
[----:B------:R-:W-:-:S03]  /*2900*/  P2R R144, PR, RZ, 0x10 ;  /* 0x00000010ff907803 */ /* 0x000fc60000000000 */
[----:B------:R-:W-:Y:S02]  /*2910*/  FSEL R147, R147, RZ, !P4 ;  /* 0x000000ff93937208 */ /* 0x000fe40006000000 */
[----:B------:R-:W-:Y:S02]  /*2920*/  ISETP.GE.U32.AND P4, PT, R2, 0x100, PT ;  /* 0x000001000200780c */ /* 0x000fe40003f86070 */
[----:B-1----:R-:W-:Y:S02]  /*2930*/  IADD3 R5, PT, PT, R5, R140, RZ ;  /* 0x0000008c05057210 */ /* 0x002fe40007ffe0ff */
[----:B------:R-:W-:Y:S02]  /*2940*/  P2R R146, PR, RZ, 0x10 ;  /* 0x00000010ff927803 */ /* 0x000fe40000000000 */
[----:B------:R-:W-:-:S04]  /*2950*/  ISETP.GE.AND P5, PT, R5, R141, PT ;  /* 0x0000008d0500720c */ /* 0x000fc80003fa6270 */
[----:B------:R-:W-:-:S03]  /*2960*/  P2R R145, PR, RZ, 0x20 ;  /* 0x00000020ff917803 */ /* 0x000fc60000000000 */
        /* <DEDUP_REMOVED lines=20> */
[C---:B-----5:R-:W-:Y:S01]  /*2ab0*/  FMUL.FTZ R141, R7.reuse, R142 ;  /* 0x0000008e078d7220 */ /* 0x060fe20000410000 */
[C---:B------:R-:W-:Y:S01]  /*2ac0*/  FMUL.FTZ R140, R7.reuse, R140 ;  /* 0x0000008c078c7220 */ /* 0x040fe20000410000 */
[C---:B------:R-:W-:Y:S01]  /*2ad0*/  FMUL.FTZ R142, R7.reuse, R150 ;  /* 0x00000096078e7220 */ /* 0x040fe20000410000 */
[----:B------:R-:W-:Y:S01]  /*2ae0*/  FMUL.FTZ R143, R7, R152 ;  /* 0x00000098078f7220 */ /* 0x000fe20000410000 */
[----:B------:R-:W-:Y:S06]  /*2af0*/  BRA `(.L_x_3504) ;  /* 0x0000000800207947 */ /* 0x000fec0003800000 */
.L_x_3503:
        /* <DEDUP_REMOVED lines=11> */
[----:B------:R-:W-:-:S02]  /*2bb0*/  FMUL.FTZ R143, R7, R134 ;  /* 0x00000086078f7220 */ /* 0x000fc40000410000 */
[----:B------:R-:W-:Y:S02]  /*2bc0*/  MOV R132, R140 ;  /* 0x0000008c00847202 */ /* 0x000fe40000000f00 */
[----:B------:R-:W-:Y:S02]  /*2bd0*/  MOV R133, R141 ;  /* 0x0000008d00857202 */ /* 0x000fe40000000f00 */
[----:B------:R-:W-:Y:S02]  /*2be0*/  MOV R134, R142 ;  /* 0x0000008e00867202 */ /* 0x000fe40000000f00 */
[----:B------:R-:W-:Y:S01]  /*2bf0*/  MOV R135, R143 ;  /* 0x0000008f00877202 */ /* 0x000fe20000000f00 */
[----:B------:R-:W-:Y:S06]  /*2c00*/  BRA `(.L_x_3504) ;  /* 0x0000000400dc7947 */ /* 0x000fec0003800000 */
.L_x_3502:
        /* <DEDUP_REMOVED lines=20> */
.L_x_3505:
        /* <DEDUP_REMOVED lines=21> */
.L_x_3501:
        /* <DEDUP_REMOVED lines=16> */
[C---:B-----5:R-:W-:Y:S01]  /*2fa0*/  FFMA.FTZ R140, R7.reuse, R141, R40 ;  /* 0x0000008d078c7223 */ /* 0x060fe20000010028 */
[C---:B------:R-:W-:Y:S01]  /*2fb0*/  FFMA.FTZ R141, R7.reuse, R142, R41 ;  /* 0x0000008e078d7223 */ /* 0x040fe20000010029 */
[C---:B------:R-:W-:Y:S01]  /*2fc0*/  FFMA.FTZ R142, R7.reuse, R143, R42 ;  /* 0x0000008f078e7223 */ /* 0x040fe2000001002a */
[----:B------:R-:W-:Y:S01]  /*2fd0*/  FFMA.FTZ R143, R7, R150, R43 ;  /* 0x00000096078f7223 */ /* 0x000fe2000001002b */
[----:B------:R-:W-:Y:S06]  /*2fe0*/  BRA `(.L_x_3504) ;  /* 0x0000000000e47947 */ /* 0x000fec0003800000 */
.L_x_3507:
        /* <DEDUP_REMOVED lines=11> */
[----:B------:R-:W-:-:S02]  /*30a0*/  FFMA.FTZ R143, R7, R134, R43 ;  /* 0x00000086078f7223 */ /* 0x000fc4000001002b */
[----:B------:R-:W-:Y:S02]  /*30b0*/  MOV R132, R140 ;  /* 0x0000008c00847202 */ /* 0x000fe40000000f00 */
[----:B------:R-:W-:Y:S02]  /*30c0*/  MOV R133, R141 ;  /* 0x0000008d00857202 */ /* 0x000fe40000000f00 */
[----:B------:R-:W-:Y:S02]  /*30d0*/  MOV R134, R142 ;  /* 0x0000008e00867202 */ /* 0x000fe40000000f00 */
[----:B------:R-:W-:Y:S01]  /*30e0*/  MOV R135, R143 ;  /* 0x0000008f00877202 */ /* 0x000fe20000000f00 */
[----:B------:R-:W-:Y:S06]  /*30f0*/  BRA `(.L_x_3504) ;  /* 0x0000000000a07947 */ /* 0x000fec0003800000 */
.L_x_3506:
        /* <DEDUP_REMOVED lines=20> */
.L_x_3508:
        /* <DEDUP_REMOVED lines=20> */
.L_x_3504:
        /* <DEDUP_REMOVED lines=14> */
.L_x_3500:
[----:B------:R-:W-:Y:S05]  /*3460*/  BSYNC.RECONVERGENT B0 ;  /* 0x0000000000007941 */ /* 0x000fea0003800200 */
.L_x_3499:
[----:B------:R-:W-:Y:S01]  /*3470*/  ISETP.NE.AND P4, PT, R8, RZ, PT ;  /* 0x000000ff0800720c */ /* 0x000fe20003f85270 */
        /* <DEDUP_REMOVED lines=28> */
[-C--:B------:R-:W-:Y:S02]  /*3640*/  MOV R135, R143.reuse ;  /* 0x0000008f00877202 */ /* 0x080fe40000000f00 */
[----:B------:R-:W-:Y:S02]  /*3650*/  MOV R139, R143 ;  /* 0x0000008f008b7202 */ /* 0x000fe40000000f00 */
[----:B------:R-:W-:-:S02]  /*3660*/  MOV R138, R142 ;  /* 0x0000008e008a7202 */ /* 0x000fc40000000f00 */
[----:B------:R-:W-:Y:S02]  /*3670*/  MOV R137, R141 ;  /* 0x0000008d00897202 */ /* 0x000fe40000000f00 */
[----:B------:R-:W-:Y:S01]  /*3680*/  MOV R136, R140 ;  /* 0x0000008c00887202 */ /* 0x000fe20000000f00 */
[----:B------:R-:W-:Y:S06]  /*3690*/  BRA `(.L_x_3514) ;  /* 0x0000000800087947 */ /* 0x000fec0003800000 */
.L_x_3513:
        /* <DEDUP_REMOVED lines=17> */
.L_x_3512:
        /* <DEDUP_REMOVED lines=21> */
.L_x_3515:
        /* <DEDUP_REMOVED lines=13> */
.L_x_3511:
        /* <DEDUP_REMOVED lines=29> */
.L_x_3517:
        /* <DEDUP_REMOVED lines=17> */
.L_x_3516:
        /* <DEDUP_REMOVED lines=21> */
.L_x_3518:
        /* <DEDUP_REMOVED lines=11> */
[----:B------:R-:W-:-:S07]  /*3eb0*/  FMUL.FTZ R143, R7, R152 ;  /* 0x00000098078f7220 */ /* 0x000fce0000410000 */
.L_x_3514:
        /* <DEDUP_REMOVED lines=10> */
.L_x_3510:
[----:B------:R-:W-:Y:S05]  /*3f60*/  BSYNC.RECONVERGENT B0 ;  /* 0x0000000000007941 */ /* 0x000fea0003800200 */
.L_x_3509:
        /* <DEDUP_REMOVED lines=35> */
.L_x_3523:
        /* <DEDUP_REMOVED lines=17> */
.L_x_3522:
        /* <DEDUP_REMOVED lines=21> */
.L_x_3525:
        /* <DEDUP_REMOVED lines=13> */
.L_x_3521:
        /* <DEDUP_REMOVED lines=29> */
.L_x_3527:
        /* <DEDUP_REMOVED lines=17> */
.L_x_3526:
        /* <DEDUP_REMOVED lines=21> */
.L_x_3528:
        /* <DEDUP_REMOVED lines=12> */
.L_x_3524:
        /* <DEDUP_REMOVED lines=10> */
.L_x_3520:
[----:B------:R-:W-:Y:S05]  /*4a60*/  BSYNC.RECONVERGENT B0 ;  /* 0x0000000000007941 */ /* 0x000fea0003800200 */
.L_x_3519:
        /* <DEDUP_REMOVED lines=34> */
.L_x_3533:
        /* <DEDUP_REMOVED lines=17> */
.L_x_3532:
[----:B0--34-:R-:W0:Y:S02]  /*4da0*/  LDC.64 R140, c[0x0][0x470] ;  /* 0x00011c00ff8c7b82 */ /* 0x019e240000000a00 */
        /* <DEDUP_REMOVED lines=20> */
.L_x_3535:
        /* <DEDUP_REMOVED lines=13> */
.L_x_3531:
        /* <DEDUP_REMOVED lines=29> */
.L_x_3537:
        /* <DEDUP_REMOVED lines=17> */
.L_x_3536:
        /* <DEDUP_REMOVED lines=21> */
.L_x_3538:
        /* <DEDUP_REMOVED lines=12> */
.L_x_3534:
        /* <DEDUP_REMOVED lines=10> */
.L_x_3530:
[----:B------:R-:W-:Y:S05]  /*5550*/  BSYNC.RECONVERGENT B0 ;  /* 0x0000000000007941 */ /* 0x000fea0003800200 */
.L_x_3529:
        /* <DEDUP_REMOVED lines=34> */
.L_x_3543:
        /* <DEDUP_REMOVED lines=17> */
.L_x_3542:
        /* <DEDUP_REMOVED lines=21> */
.L_x_3545:
        /* <DEDUP_REMOVED lines=13> */
.L_x_3541:
        /* <DEDUP_REMOVED lines=29> */
.L_x_3547:
        /* <DEDUP_REMOVED lines=17> */
.L_x_3546:
        /* <DEDUP_REMOVED lines=21> */
.L_x_3548:
        /* <DEDUP_REMOVED lines=12> */
.L_x_3544:
        /* <DEDUP_REMOVED lines=10> */
.L_x_3540:
[----:B------:R-:W-:Y:S05]  /*6040*/  BSYNC.RECONVERGENT B0 ;  /* 0x0000000000007941 */ /* 0x000fea0003800200 */
.L_x_3539:
        /* <DEDUP_REMOVED lines=34> */
.L_x_3553:
        /* <DEDUP_REMOVED lines=17> */
.L_x_3552:
        /* <DEDUP_REMOVED lines=21> */
.L_x_3555:
        /* <DEDUP_REMOVED lines=13> */
.L_x_3551:
        /* <DEDUP_REMOVED lines=29> */
.L_x_3557:
        /* <DEDUP_REMOVED lines=17> */
.L_x_3556:
        /* <DEDUP_REMOVED lines=21> */
.L_x_3558:
        /* <DEDUP_REMOVED lines=12> */
.L_x_3554:
        /* <DEDUP_REMOVED lines=10> */
.L_x_3550:
[----:B------:R-:W-:Y:S05]  /*6b30*/  BSYNC.RECONVERGENT B0 ;  /* 0x0000000000007941 */ /* 0x000fea0003800200 */
.L_x_3549:
        /* <DEDUP_REMOVED lines=34> */
.L_x_3563:
        /* <DEDUP_REMOVED lines=17> */
.L_x_3562:
        /* <DEDUP_REMOVED lines=21> */
.L_x_3565:
        /* <DEDUP_REMOVED lines=13> */
.L_x_3561:
        /* <DEDUP_REMOVED lines=29> */
.L_x_3567:
        /* <DEDUP_REMOVED lines=17> */
.L_x_3566:
        /* <DEDUP_REMOVED lines=21> */
.L_x_3568:
        /* <DEDUP_REMOVED lines=12> */
.L_x_3564:
        /* <DEDUP_REMOVED lines=10> */
.L_x_3560:
[----:B------:R-:W-:Y:S05]  /*7620*/  BSYNC.RECONVERGENT B0 ;  /* 0x0000000000007941 */ /* 0x000fea0003800200 */
.L_x_3559:
        /* <DEDUP_REMOVED lines=35> */
.L_x_3573:
        /* <DEDUP_REMOVED lines=17> */
.L_x_3572:
        /* <DEDUP_REMOVED lines=21> */
.L_x_3575:
        /* <DEDUP_REMOVED lines=13> */
.L_x_3571:
        /* <DEDUP_REMOVED lines=29> */
.L_x_3577:
        /* <DEDUP_REMOVED lines=17> */
.L_x_3576:
        /* <DEDUP_REMOVED lines=21> */
.L_x_3578:
        /* <DEDUP_REMOVED lines=12> */
.L_x_3574:
        /* <DEDUP_REMOVED lines=9> */
.L_x_3570:
[----:B------:R-:W-:Y:S05]  /*8110*/  BSYNC.RECONVERGENT B0 ;  /* 0x0000000000007941 */ /* 0x000fea0003800200 */
.L_x_3569:
[----:B------:R-:W-:Y:S01]  /*8120*/  ISETP.NE.AND P4, PT, R145, RZ, PT ;  /* 0x000000ff9100720c */ /* 0x000fe20003f85270 */
[----:B------:R-:W-:-:S12]  /*8130*/  UPLOP3.LUT UP1, UPT, UPT, UPT, UP1, 0x40, 0x4 ;  /* 0x000000000004789c */ /* 0x000fd80003f2e810 */
[----:B------:R-:W-:Y:S05]  /*8140*/  @!P4 BRA `(.L_x_3579) ;  /* 0xffffff880084c947 */ /* 0x000fea000383ffff */
.L_x_3480:
[----:B------:R-:W1:Y:S01]  /*8150*/  S2UR UR4, SR_CTAID.X ;  /* 0x00000000000479c3 */ /* 0x000e620000002500 */
[----:B------:R-:W-:Y:S02]  /*8160*/  ISETP.NE.AND P6, PT, R8, RZ, PT ;  /* 0x000000ff0800720c */ /* 0x000fe40003fc5270 */
[----:B------:R-:W-:Y:S02]  /*8170*/  ISETP.NE.AND P5, PT, R6, RZ, PT ;  /* 0x000000ff0600720c */ /* 0x000fe40003fa5270 */
[----:B------:R-:W-:-:S03]  /*8180*/  ISETP.NE.AND P4, PT, R146, RZ, PT ;  /* 0x000000ff9200720c */ /* 0x000fc60003f85270 */
[----:B------:R-:W0:Y:S08]  /*8190*/  LDC.64 R2, c[0x0][0x440] ;  /* 0x00011000ff027b82 */ /* 0x000e300000000a00 */
[----:B------:R-:W2:Y:S08]  /*81a0*/  LDC.64 R4, c[0x0][0x448] ;  /* 0x00011200ff047b82 */ /* 0x000eb00000000a00 */
[----:B-----5:R-:W3:Y:S01]  /*81b0*/  LDC.64 R6, c[0x0][0x440] ;  /* 0x00011000ff067b82 */ /* 0x020ee20000000a00 */
        /* <DEDUP_REMOVED lines=9> */
[----:B------:R-:W2:Y:S01]  /*8250*/  LDC.64 R12, c[0x0][0x448] ;  /* 0x00011200ff0c7b82 */ /* 0x000ea20000000a00 */
[----:B---3--:R-:W-:Y:S01]  /*8260*/  @P6 IMAD.WIDE.U32 R6, R193, 0x10, R6 ;  /* 0x00000010c1066825 */ /* 0x008fe200078e0006 */
[----:B------:R-:W-:-:S04]  /*8270*/  ISETP.NE.AND P4, PT, R191, RZ, PT ;  /* 0x000000ffbf00720c */ /* 0x000fc80003f85270 */
[----:B------:R3:W-:Y:S02]  /*8280*/  @P6 STG.E.128 desc[UR12][R6.64], R68 ;  /* 0x0000004406006986 */ /* 0x0007e4000c101d0c */
[----:B------:R-:W4:Y:S01]  /*8290*/  LDC.64 R14, c[0x0][0x440] ;  /* 0x00011000ff0e7b82 */ /* 0x000f220000000a00 */
[C---:B-1----:R-:W-:Y:S01]  /*82a0*/  @P6 IMAD.WIDE.U32 R8, R193.reuse, 0x10, R8 ;  /* 0x00000010c1086825 */ /* 0x042fe200078e0008 */
[----:B------:R-:W-:-:S04]  /*82b0*/  @P6 IADD3 R193, PT, PT, R193, 0x100, RZ ;  /* 0x00000100c1c16810 */ /* 0x000fc80007ffe0ff */
[----:B------:R3:W-:Y:S02]  /*82c0*/  @P6 STG.E.128 desc[UR12][R8.64], R100 ;  /* 0x0000006408006986 */ /* 0x0007e4000c101d0c */
[----:B------:R-:W1:Y:S01]  /*82d0*/  LDC.64 R16, c[0x0][0x448] ;  /* 0x00011200ff107b82 */ /* 0x000e620000000a00 */
[----:B0-----:R-:W-:-:S05]  /*82e0*/  @P5 IMAD.WIDE.U32 R10, R193, 0x10, R10 ;  /* 0x00000010c10a5825 */ /* 0x001fca00078e000a */
[----:B------:R3:W-:Y:S02]  /*82f0*/  @P5 STG.E.128 desc[UR12][R10.64], R64 ;  /* 0x000000400a005986 */ /* 0x0007e4000c101d0c */
[----:B------:R-:W0:Y:S01]  /*8300*/  LDC.64 R18, c[0x0][0x440] ;  /* 0x00011000ff127b82 */ /* 0x000e220000000a00 */
[C---:B--2---:R-:W-:Y:S01]  /*8310*/  @P5 IMAD.WIDE.U32 R12, R193.reuse, 0x10, R12 ;  /* 0x00000010c10c5825 */ /* 0x044fe200078e000c */
[----:B------:R-:W-:-:S04]  /*8320*/  @P5 IADD3 R193, PT, PT, R193, 0x100, RZ ;  /* 0x00000100c1c15810 */ /* 0x000fc80007ffe0ff */
[----:B------:R3:W-:Y:S02]  /*8330*/  @P5 STG.E.128 desc[UR12][R12.64], R96 ;  /* 0x000000600c005986 */ /* 0x0007e4000c101d0c */
[----:B------:R-:W2:Y:S01]  /*8340*/  LDC.64 R20, c[0x0][0x448] ;  /* 0x00011200ff147b82 */ /* 0x000ea20000000a00 */
[----:B----4-:R-:W-:-:S05]  /*8350*/  @P0 IMAD.WIDE.U32 R14, R193, 0x10, R14 ;  /* 0x00000010c10e0825 */ /* 0x010fca00078e000e */
        /* <DEDUP_REMOVED lines=14> */
[----:B------:R3:W-:Y:S01]  /*8440*/  @P2 STG.E.128 desc[UR12][R2.64], R52 ;  /* 0x0000003402002986 */ /* 0x0007e2000c101d0c */
[C---:B-1----:R-:W-:Y:S01]  /*8450*/  @P2 IMAD.WIDE.U32 R4, R193.reuse, 0x10, R4 ;  /* 0x00000010c1042825 */ /* 0x042fe200078e0004 */
[----:B------:R-:W-:-:S04]  /*8460*/  @P2 IADD3 R193, PT, PT, R193, 0x100, RZ ;  /* 0x00000100c1c12810 */ /* 0x000fc80007ffe0ff */
[----:B------:R3:W-:Y:S01]  /*8470*/  @P2 STG.E.128 desc[UR12][R4.64], R84 ;  /* 0x0000005404002986 */ /* 0x0007e2000c101d0c */
[----:B0-----:R-:W-:-:S05]  /*8480*/  @P3 IMAD.WIDE.U32 R22, R193, 0x10, R22 ;  /* 0x00000010c1163825 */ /* 0x001fca00078e0016 */
[----:B------:R3:W-:Y:S01]  /*8490*/  @P3 STG.E.128 desc[UR12][R22.64], R48 ;  /* 0x0000003016003986 */ /* 0x0007e2000c101d0c */
[----:B--2---:R-:W-:-:S05]  /*84a0*/  @P3 IMAD.WIDE.U32 R24, R193, 0x10, R24 ;  /* 0x00000010c1183825 */ /* 0x004fca00078e0018 */
[----:B------:R3:W-:Y:S01]  /*84b0*/  @P3 STG.E.128 desc[UR12][R24.64], R80 ;  /* 0x0000005018003986 */ /* 0x0007e2000c101d0c */
[----:B------:R-:W-:Y:S05]  /*84c0*/  @!P4 EXIT ;  /* 0x000000000000c94d */ /* 0x000fea0003800000 */
[----:B---3--:R-:W0:Y:S01]  /*84d0*/  LDC.64 R2, c[0x0][0x440] ;  /* 0x00011000ff027b82 */ /* 0x008e220000000a00 */
[----:B------:R-:W-:-:S07]  /*84e0*/  @P3 IADD3 R193, PT, PT, R193, 0x100, RZ ;  /* 0x00000100c1c13810 */ /* 0x000fce0007ffe0ff */
[----:B------:R-:W1:Y:S01]  /*84f0*/  LDC.64 R4, c[0x0][0x448] ;  /* 0x00011200ff047b82 */ /* 0x000e620000000a00 */
[----:B0-----:R-:W-:-:S05]  /*8500*/  IMAD.WIDE.U32 R2, R193, 0x10, R2 ;  /* 0x00000010c1027825 */ /* 0x001fca00078e0002 */
[----:B------:R-:W-:Y:S01]  /*8510*/  STG.E.128 desc[UR12][R2.64], R44 ;  /* 0x0000002c02007986 */ /* 0x000fe2000c101d0c */
[----:B-1----:R-:W-:-:S05]  /*8520*/  IMAD.WIDE.U32 R4, R193, 0x10, R4 ;  /* 0x00000010c1047825 */ /* 0x002fca00078e0004 */
[----:B------:R-:W-:Y:S01]  /*8530*/  STG.E.128 desc[UR12][R4.64], R76 ;  /* 0x0000004c04007986 */ /* 0x000fe2000c101d0c */
[----:B------:R-:W-:Y:S05]  /*8540*/  EXIT ;  /* 0x000000000000794d */ /* 0x000fea0003800000 */
.L_x_3580:
        /* <DEDUP_REMOVED lines=11> */
.L_x_4894:


//--------------------- .text._ZN10layer_norm31ln_parallel_residual_bwd_kernelINS_13Kernel_traitsI6__halfffffjLj8192ELj1ELj1ELj8ELj16ENS_18Kernel_traits_baseILj8192ES2_ffffjLj256EEEEELb0ELb1ELb1EEEvNS_9BwdParamsE --------------------------
	.section	.text._ZN10layer_norm31ln_parallel_residual_bwd_kernelINS_13Kernel_traitsI6__halfffffjLj8192ELj1ELj1ELj8ELj16ENS_18Kernel_traits_baseILj8192ES2_ffffjLj256EEEEELb0ELb1ELb1EEEvNS_9BwdParamsE,"ax",@progbits
	.align	128
        .global         _ZN10layer_norm31ln_parallel_residual_bwd_kernelINS_13Kernel_traitsI6__halfffffjLj8192ELj1ELj1ELj8ELj16ENS_18Kernel_traits_baseILj8192ES2_ffffjLj256EEEEELb0ELb1ELb1EEEvNS_9BwdParamsE
        .type           _ZN10layer_norm31ln_parallel_residual_bwd_kernelINS_13Kernel_traitsI6__halfffffjLj8192ELj1ELj1ELj8ELj16ENS_18Kernel_traits_baseILj8192ES2_ffffjLj256EEEEELb0ELb1ELb1EEEvNS_9BwdParamsE,@function
        .size           _ZN10layer_norm31ln_parallel_residual_bwd_kernelINS_13Kernel_traitsI6__halfffffjLj8192ELj1ELj1ELj8ELj16ENS_18Kernel_traits_baseILj8192ES2_ffffjLj256EEEEELb0ELb1ELb1EEEvNS_9BwdParamsE,(.L_x_4895 - _ZN10layer_norm31ln_parallel_residual_bwd_kernelINS_13Kernel_traitsI6__halfffffjLj8192ELj1ELj1ELj8ELj16ENS_18Kernel_traits_baseILj8192ES2_ffffjLj256EEEEELb0ELb1ELb1EEEvNS_9BwdParamsE)
        .other          _ZN10layer_norm31ln_parallel_residual_bwd_kernelINS_13Kernel_traitsI6__halfffffjLj8192ELj1ELj1ELj8ELj16ENS_18Kernel_traits_baseILj8192ES2_ffffjLj256EEEEELb0ELb1ELb1EEEvNS_9BwdParamsE,@"STO_CUDA_ENTRY STV_DEFAULT"
_ZN10layer_norm31ln_parallel_residual_bwd_kernelINS_13Kernel_traitsI6__halfffffjLj8192ELj1ELj1ELj8ELj16ENS_18Kernel_traits_baseILj8192ES2_ffffjLj256EEEEELb0ELb1ELb1EEEvNS_9BwdParamsE:
.text._ZN10layer_norm31ln_parallel_residual_bwd_kernelINS_13Kernel_traitsI6__halfffffjLj8192ELj1ELj1ELj8ELj16ENS_18Kernel_traits_baseILj8192ES2_ffffjLj256EEEEELb0ELb1ELb1EEEvNS_9BwdParamsE:
        /* <DEDUP_REMOVED lines=68> */
[----:B0-----:R-:W2:Y:S01]  /*0440*/  LDG.E.64 R184, desc[UR12][R2.64+0x3800] ;  /* 0x0038000c02b87981 */ /* 0x001ea2000c1e1b00 */
[----:B------:R-:W-:Y:S02]  /*0450*/  CS2R R12, SRZ ;  /* 0x00000000000c7805 */ /* 0x000fe4000001ff00 */
[----:B------:R-:W-:Y:S02]  /*0460*/  CS2R R10, SRZ ;  /* 0x00000000000a7805 */ /* 0x000fe4000001ff00 */
[----:B------:R-:W-:Y:S01]  /*0470*/  CS2R R8, SRZ ;  /* 0x0000000000087805 */ /* 0x000fe2000001ff00 */
[----:B------:R-:W3:Y:S01]  /*0480*/  LDG.E.64 R186, desc[UR12][R2.64+0x3000] ;  /* 0x0030000c02ba7981 */ /* 0x000ee2000c1e1b00 */
[----:B------:R-:W-:-:S02]  /*0490*/  CS2R R6, SRZ ;  /* 0x0000000000067805 */ /* 0x000fc4000001ff00 */
[----:B------:R-:W-:Y:S02]  /*04a0*/  CS2R R4, SRZ ;  /* 0x0000000000047805 */ /* 0x000fe4000001ff00 */
[----:B------:R-:W-:Y:S01]  /*04b0*/  MOV R183, RZ ;  /* 0x000000ff00b77202 */ /* 0x000fe20000000f00 */
[----:B------:R-:W4:Y:S01]  /*04c0*/  LDG.E.64 R188, desc[UR12][R2.64+0x2800] ;  /* 0x0028000c02bc7981 */ /* 0x000f22000c1e1b00 */
[----:B------:R-:W-:Y:S01]  /*04d0*/  UPLOP3.LUT UP1, UPT, UPT, UPT, UPT, 0x40, 0x4 ;  /* 0x000000000004789c */ /* 0x000fe20003f2e870 */
[----:B------:R-:W0:Y:S02]  /*04e0*/  LDCU UR16, c[0x0][0x388] ;  /* 0x00007100ff1077ac */ /* 0x000e240008000800 */
[----:B------:R-:W5:Y:S01]  /*04f0*/  LDG.E.64 R190, desc[UR12][R2.64+0x2000] ;  /* 0x0020000c02be7981 */ /* 0x000f62000c1e1b00 */
[----:B------:R-:W1:Y:S03]  /*0500*/  LDCU.U8 UR11, c[0x0][0x410] ;  /* 0x00008200ff0b77ac */ /* 0x000e660008000000 */
[----:B------:R-:W5:Y:S01]  /*0510*/  LDG.E.64 R192, desc[UR12][R2.64+0x1800] ;  /* 0x0018000c02c07981 */ /* 0x000f62000c1e1b00 */
[----:B------:R-:W0:Y:S03]  /*0520*/  LDCU UR17, c[0x0][0x400] ;  /* 0x00008000ff1177ac */ /* 0x000e260008000800 */
[----:B------:R-:W5:Y:S01]  /*0530*/  LDG.E.64 R194, desc[UR12][R2.64+0x1000] ;  /* 0x0010000c02c27981 */ /* 0x000f62000c1e1b00 */
[----:B------:R-:W0:Y:S03]  /*0540*/  LDCU.64 UR6, c[0x0][0x470] ;  /* 0x00008e00ff0677ac */ /* 0x000e260008000a00 */
[----:B------:R-:W5:Y:S01]  /*0550*/  LDG.E.64 R196, desc[UR12][R2.64+0x800] ;  /* 0x0008000c02c47981 */ /* 0x000f62000c1e1b00 */
[----:B------:R-:W0:Y:S03]  /*0560*/  LDCU.64 UR8, c[0x0][0x478] ;  /* 0x00008f00ff0877ac */ /* 0x000e260008000a00 */
[----:B------:R1:W5:Y:S01]  /*0570*/  LDG.E.64 R198, desc[UR12][R2.64] ;  /* 0x0000000c02c67981 */ /* 0x000362000c1e1b00 */
[----:B------:R-:W0:Y:S01]  /*0580*/  LDCU.64 UR14, c[0x0][0x438] ;  /* 0x00008700ff0e77ac */ /* 0x000e220008000a00 */
[----:B-1----:R-:W-:Y:S01]  /*0590*/  CS2R R2, SRZ ;  /* 0x0000000000027805 */ /* 0x002fe2000001ff00 */
[----:B--2---:R-:W-:Y:S01]  /*05a0*/  HADD2.F32 R181, -RZ, R184.H0_H0 ;  /* 0x200000b8ffb57230 */ /* 0x004fe20000004100 */
[--C-:B------:R-:W-:Y:S01]  /*05b0*/  SHF.R.U64 R184, R184, 0x10, R185.reuse ;  /* 0x00000010b8b87819 */ /* 0x100fe200000012b9 */
[----:B------:R-:W-:Y:S01]  /*05c0*/  HADD2.F32 R180, -RZ, R185.H0_H0 ;  /* 0x200000b9ffb47230 */ /* 0x000fe20000004100 */
[----:B------:R-:W-:Y:S01]  /*05d0*/  SHF.R.U32.HI R185, RZ, 0x10, R185 ;  /* 0x00000010ffb97819 */ /* 0x000fe200000116b9 */
[----:B---3--:R-:W-:Y:S01]  /*05e0*/  HADD2.F32 R179, -RZ, R186.H0_H0 ;  /* 0x200000baffb37230 */ /* 0x008fe20000004100 */
[--C-:B------:R-:W-:Y:S01]  /*05f0*/  SHF.R.U64 R186, R186, 0x10, R187.reuse ;  /* 0x00000010baba7819 */ /* 0x100fe200000012bb */
[----:B------:R-:W-:Y:S01]  /*0600*/  HADD2.F32 R178, -RZ, R187.H0_H0 ;  /* 0x200000bbffb27230 */ /* 0x000fe20000004100 */
[----:B------:R-:W-:Y:S01]  /*0610*/  SHF.R.U32.HI R187, RZ, 0x10, R187 ;  /* 0x00000010ffbb7819 */ /* 0x000fe200000116bb */
[----:B----4-:R-:W-:Y:S01]  /*0620*/  HADD2.F32 R177, -RZ, R188.H0_H0 ;  /* 0x200000bcffb17230 */ /* 0x010fe20000004100 */
[--C-:B------:R-:W-:Y:S01]  /*0630*/  SHF.R.U64 R188, R188, 0x10, R189.reuse ;  /* 0x00000010bcbc7819 */ /* 0x100fe200000012bd */
[----:B------:R-:W-:Y:S01]  /*0640*/  HADD2.F32 R176, -RZ, R189.H0_H0 ;  /* 0x200000bdffb07230 */ /* 0x000fe20000004100 */
[----:B------:R-:W-:Y:S01]  /*0650*/  SHF.R.U32.HI R189, RZ, 0x10, R189 ;  /* 0x00000010ffbd7819 */ /* 0x000fe200000116bd */
[----:B-----5:R-:W-:Y:S01]  /*0660*/  HADD2.F32 R175, -RZ, R190.H0_H0 ;  /* 0x200000beffaf7230 */ /* 0x020fe20000004100 */
[--C-:B------:R-:W-:Y:S01]  /*0670*/  SHF.R.U64 R190, R190, 0x10, R191.reuse ;  /* 0x00000010bebe7819 */ /* 0x100fe200000012bf */
[----:B------:R-:W-:Y:S01]  /*0680*/  HADD2.F32 R174, -RZ, R191.H0_H0 ;  /* 0x200000bfffae7230 */ /* 0x000fe20000004100 */
[----:B------:R-:W-:Y:S01]  /*0690*/  SHF.R.U32.HI R191, RZ, 0x10, R191 ;  /* 0x00000010ffbf7819 */ /* 0x000fe200000116bf */
[----:B------:R-:W-:Y:S01]  /*06a0*/  HADD2.F32 R173, -RZ, R192.H0_H0 ;  /* 0x200000c0ffad7230 */ /* 0x000fe20000004100 */
        /* <DEDUP_REMOVED lines=15> */
[----:B------:R-:W-:-:S02]  /*07a0*/  HADD2.F32 R184, -RZ, R184.H0_H0 ;  /* 0x200000b8ffb87230 */ /* 0x000fc40000004100 */
[----:B------:R-:W-:Y:S02]  /*07b0*/  HADD2.F32 R185, -RZ, R185.H0_H0 ;  /* 0x200000b9ffb97230 */ /* 0x000fe40000004100 */
[----:B------:R-:W-:Y:S02]  /*07c0*/  HADD2.F32 R186, -RZ, R186.H0_H0 ;  /* 0x200000baffba7230 */ /* 0x000fe40000004100 */
[----:B------:R-:W-:Y:S02]  /*07d0*/  HADD2.F32 R187, -RZ, R187.H0_H0 ;  /* 0x200000bbffbb7230 */ /* 0x000fe40000004100 */
[----:B------:R-:W-:Y:S02]  /*07e0*/  HADD2.F32 R188, -RZ, R188.H0_H0 ;  /* 0x200000bcffbc7230 */ /* 0x000fe40000004100 */
[----:B------:R-:W-:Y:S02]  /*07f0*/  HADD2.F32 R189, -RZ, R189.H0_H0 ;  /* 0x200000bdffbd7230 */ /* 0x000fe40000004100 */
        /* <DEDUP_REMOVED lines=9> */
[----:B0-----:R-:W-:-:S07]  /*0890*/  HADD2.F32 R199, -RZ, R199.H0_H0 ;  /* 0x200000c7ffc77230 */ /* 0x001fce0000004100 */
.L_x_3648:
[----:B01----:R-:W0:Y:S01]  /*08a0*/  LDC.64 R42, c[0x0][0x3c0] ;  /* 0x0000f000ff2a7b82 */ /* 0x003e220000000a00 */
        /* <DEDUP_REMOVED lines=10> */
[C---:B------:R-:W-:Y:S01]  /*0950*/  IADD3 R208, PT, PT, R210.reuse, 0x200, RZ ;  /* 0x00000200d2d07810 */ /* 0x040fe20007ffe0ff */
[--C-:B-1----:R-:W-:Y:S01]  /*0960*/  IMAD.WIDE.U32 R116, R209, 0x10, R40.reuse ;  /* 0x00000010d1747825 */ /* 0x102fe200078e0028 */
[C---:B------:R-:W-:Y:S02]  /*0970*/  IADD3 R207, PT, PT, R210.reuse, 0x300, RZ ;  /* 0x00000300d2cf7810 */ /* 0x040fe40007ffe0ff */
[C---:B------:R-:W-:Y:S01]  /*0980*/  IADD3 R206, PT, PT, R210.reuse, 0x400, RZ ;  /* 0x00000400d2ce7810 */ /* 0x040fe20007ffe0ff */
[C---:B------:R-:W-:Y:S02]  /*0990*/  IMAD.WIDE.U32 R112, R210.reuse, 0x10, R40 ;  /* 0x00000010d2707825 */ /* 0x040fe400078e0028 */
[----:B------:R-:W4:Y:S01]  /*09a0*/  LDG.E.128 R116, desc[UR12][R116.64] ;  /* 0x0000000c74747981 */ /* 0x000f22000c1e1d00 */
[----:B------:R-:W-:-:S02]  /*09b0*/  IADD3 R205, PT, PT, R210, 0x500, RZ ;  /* 0x00000500d2cd7810 */ /* 0x000fc40007ffe0ff */
[C---:B------:R-:W-:Y:S02]  /*09c0*/  IADD3 R204, PT, PT, R210.reuse, 0x600, RZ ;  /* 0x00000600d2cc7810 */ /* 0x040fe40007ffe0ff */
[----:B------:R-:W-:Y:S01]  /*09d0*/  IADD3 R200, PT, PT, R210, 0x700, RZ ;  /* 0x00000700d2c87810 */ /* 0x000fe20007ffe0ff */
[--C-:B------:R-:W-:Y:S01]  /*09e0*/  IMAD.WIDE.U32 R120, R208, 0x10, R40.reuse ;  /* 0x00000010d0787825 */ /* 0x100fe200078e0028 */
[----:B------:R-:W4:Y:S03]  /*09f0*/  LDG.E.128 R112, desc[UR12][R112.64] ;  /* 0x0000000c70707981 */ /* 0x000f26000c1e1d00 */
[--C-:B------:R-:W-:Y:S02]  /*0a00*/  IMAD.WIDE.U32 R124, R207, 0x10, R40.reuse ;  /* 0x00000010cf7c7825 */ /* 0x100fe400078e0028 */
[----:B------:R-:W4:Y:S02]  /*0a10*/  LDG.E.128 R120, desc[UR12][R120.64] ;  /* 0x0000000c78787981 */ /* 0x000f24000c1e1d00 */
[----:B------:R-:W-:-:S02]  /*0a20*/  IMAD.WIDE.U32 R128, R206, 0x10, R40 ;  /* 0x00000010ce807825 */ /* 0x000fc400078e0028 */
[----:B------:R-:W4:Y:S02]  /*0a30*/  LDG.E.128 R124, desc[UR12][R124.64] ;  /* 0x0000000c7c7c7981 */ /* 0x000f24000c1e1d00 */
[--C-:B------:R-:W-:Y:S02]  /*0a40*/  IMAD.WIDE.U32 R132, R205, 0x10, R40.reuse ;  /* 0x00000010cd847825 */ /* 0x100fe400078e0028 */
[----:B------:R-:W4:Y:S02]  /*0a50*/  LDG.E.128 R128, desc[UR12][R128.64] ;  /* 0x0000000c80807981 */ /* 0x000f24000c1e1d00 */
[--C-:B------:R-:W-:Y:S02]  /*0a60*/  IMAD.WIDE.U32 R136, R204, 0x10, R40.reuse ;  /* 0x00000010cc887825 */ /* 0x100fe400078e0028 */
[----:B------:R-:W4:Y:S02]  /*0a70*/  LDG.E.128 R132, desc[UR12][R132.64] ;  /* 0x0000000c84847981 */ /* 0x000f24000c1e1d00 */
[----:B------:R-:W-:-:S02]  /*0a80*/  IMAD.WIDE.U32 R140, R200, 0x10, R40 ;  /* 0x00000010c88c7825 */ /* 0x000fc400078e0028 */
[----:B------:R-:W4:Y:S02]  /*0a90*/  LDG.E.128 R136, desc[UR12][R136.64] ;  /* 0x0000000c88887981 */ /* 0x000f24000c1e1d00 */
[----:B--2---:R-:W-:Y:S02]  /*0aa0*/  IMAD.WIDE.U32 R40, R210, 0x10, R68 ;  /* 0x00000010d2287825 */ /* 0x004fe400078e0044 */
[----:B------:R-:W2:Y:S02]  /*0ab0*/  LDG.E.128 R140, desc[UR12][R140.64] ;  /* 0x0000000c8c8c7981 */ /* 0x000ea4000c1e1d00 */
[----:B0-----:R-:W-:Y:S02]  /*0ac0*/  IMAD.WIDE R44, R202, 0x4, R44 ;  /* 0x00000004ca2c7825 */ /* 0x001fe400078e022c */
[----:B------:R-:W2:Y:S04]  /*0ad0*/  LDG.E.128 R40, desc[UR12][R40.64] ;  /* 0x0000000c28287981 */ /* 0x000ea8000c1e1d00 */
[----:B------:R0:W2:Y:S02]  /*0ae0*/  LDG.E R203, desc[UR12][R44.64] ;  /* 0x0000000c2ccb7981 */ /* 0x0000a4000c1e1900 */
[----:B0-----:R-:W-:-:S06]  /*0af0*/  IMAD.WIDE.U32 R44, R209, 0x10, R68 ;  /* 0x00000010d12c7825 */ /* 0x001fcc00078e0044 */
[----:B------:R-:W2:Y:S01]  /*0b00*/  LDG.E.128 R44, desc[UR12][R44.64] ;  /* 0x0000000c2c2c7981 */ /* 0x000ea2000c1e1d00 */
[----:B------:R-:W-:-:S06]  /*0b10*/  IMAD.WIDE.U32 R48, R208, 0x10, R68 ;  /* 0x00000010d0307825 */ /* 0x000fcc00078e0044 */
        /* <DEDUP_REMOVED lines=11> */
[----:B------:R-:W-:-:S04]  /*0bd0*/  ISETP.NE.U32.AND P1, PT, RZ, UR14, PT ;  /* 0x0000000eff007c0c */ /* 0x000fc8000bf25070 */
[----:B------:R-:W-:Y:S02]  /*0be0*/  ISETP.NE.AND.EX P1, PT, RZ, UR15, PT, P1 ;  /* 0x0000000fff007c0c */ /* 0x000fe4000bf25310 */
[----:B------:R-:W-:-:S11]  /*0bf0*/  ISETP.NE.AND P0, PT, RZ, UR11, PT ;  /* 0x0000000bff007c0c */ /* 0x000fd6000bf05270 */
[----:B------:R-:W0:Y:S08]  /*0c00*/  @P1 LDC.64 R224, c[0x0][0x438] ;  /* 0x00010e00ffe01b82 */ /* 0x000e300000000a00 */
[----:B------:R-:W1:Y:S01]  /*0c10*/  @P1 LDC.64 R248, c[0x0][0x438] ;  /* 0x00010e00fff81b82 */ /* 0x000e620000000a00 */
[----:B0-----:R-:W-:-:S05]  /*0c20*/  @P1 IMAD.WIDE.U32 R224, R209, 0x10, R224 ;  /* 0x00000010d1e01825 */ /* 0x001fca00078e00e0 */
[----:B-----5:R-:W5:Y:S01]  /*0c30*/  @P1 LDG.E.128 R76, desc[UR12][R224.64] ;  /* 0x0000000ce04c1981 */ /* 0x020f62000c1e1d00 */
[----:B---3--:R-:W-:-:S05]  /*0c40*/  FSEL R214, R214, RZ, !P0 ;  /* 0x000000ffd6d67208 */ /* 0x008fca0004000000 */
[C---:B----4-:R-:W-:Y:S01]  /*0c50*/  FADD.FTZ R235, -R214.reuse, R118 ;  /* 0x00000076d6eb7221 */ /* 0x050fe20000010100 */
[C---:B------:R-:W-:Y:S02]  /*0c60*/  FADD.FTZ R233, -R214.reuse, R119 ;  /* 0x00000077d6e97221 */ /* 0x040fe40000010100 */
[----:B------:R-:W0:Y:S01]  /*0c70*/  @P1 LDC.64 R118, c[0x0][0x438] ;  /* 0x00010e00ff761b82 */ /* 0x000e220000000a00 */
[C---:B------:R-:W-:Y:S01]  /*0c80*/  FADD.FTZ R247, -R214.reuse, R112 ;  /* 0x00000070d6f77221 */ /* 0x040fe20000010100 */
[C---:B------:R-:W-:Y:S01]  /*0c90*/  FADD.FTZ R245, -R214.reuse, R113 ;  /* 0x00000071d6f57221 */ /* 0x040fe20000010100 */
[C---:B------:R-:W-:Y:S01]  /*0ca0*/  FADD.FTZ R243, -R214.reuse, R114 ;  /* 0x00000072d6f37221 */ /* 0x040fe20000010100 */
[----:B------:R-:W-:-:S04]  /*0cb0*/  FADD.FTZ R241, -R214, R115 ;  /* 0x00000073d6f17221 */ /* 0x000fc80000010100 */
[----:B------:R-:W3:Y:S01]  /*0cc0*/  @P1 LDC.64 R112, c[0x0][0x438] ;  /* 0x00010e00ff701b82 */ /* 0x000ee20000000a00 */
[C---:B------:R-:W-:Y:S01]  /*0cd0*/  FADD.FTZ R213, -R214.reuse, R130 ;  /* 0x00000082d6d57221 */ /* 0x040fe20000010100 */
[----:B------:R-:W-:Y:S01]  /*0ce0*/  FADD.FTZ R239, -R214, R116 ;  /* 0x00000074d6ef7221 */ /* 0x000fe20000010100 */
[----:B--2---:R-:W-:Y:S01]  /*0cf0*/  FMUL.FTZ R246, R201, R40 ;  /* 0x00000028c9f67220 */ /* 0x004fe20000410000 */
[----:B0-----:R-:W-:-:S04]  /*0d00*/  @P1 IMAD.WIDE.U32 R118, R207, 0x10, R118 ;  /* 0x00000010cf761825 */ /* 0x001fc800078e0076 */
[----:B------:R-:W-:Y:S01]  /*0d10*/  FADD.FTZ R130, -R214, R133 ;  /* 0x00000085d6827221 */ /* 0x000fe20000010100 */
[----:B------:R-:W-:Y:S01]  /*0d20*/  FMUL.FTZ R244, R198, R41 ;  /* 0x00000029c6f47220 */ /* 0x000fe20000410000 */
[C---:B------:R-:W-:Y:S01]  /*0d30*/  FMUL.FTZ R247, R203.reuse, R247 ;  /* 0x000000f7cbf77220 */ /* 0x040fe20000410000 */
[----:B------:R-:W-:Y:S01]  /*0d40*/  FADD.FTZ R133, RZ, R246 ;  /* 0x000000f6ff857221 */ /* 0x000fe20000010000 */
[----:B------:R0:W5:Y:S01]  /*0d50*/  @P1 LDG.E.128 R84, desc[UR12][R118.64] ;  /* 0x0000000c76541981 */ /* 0x000162000c1e1d00 */
[C---:B------:R-:W-:Y:S01]  /*0d60*/  FMUL.FTZ R245, R203.reuse, R245 ;  /* 0x000000f5cbf57220 */ /* 0x040fe20000410000 */
[----:B------:R-:W-:Y:S01]  /*0d70*/  FMUL.FTZ R242, R182, R42 ;  /* 0x0000002ab6f27220 */ /* 0x000fe20000410000 */
[----:B------:R-:W-:Y:S01]  /*0d80*/  FADD.FTZ R133, R244, R133 ;  /* 0x00000085f4857221 */ /* 0x000fe20000010000 */
[----:B------:R-:W-:Y:S01]  /*0d90*/  FMUL.FTZ R243, R203, R243 ;  /* 0x000000f3cbf37220 */ /* 0x000fe20000410000 */
[----:B------:R-:W-:Y:S01]  /*0da0*/  FMUL.FTZ R240, R199, R43 ;  /* 0x0000002bc7f07220 */ /* 0x000fe20000410000 */
[----:B------:R-:W-:Y:S01]  /*0db0*/  FADD.FTZ R237, -R214, R117 ;  /* 0x00000075d6ed7221 */ /* 0x000fe20000010100 */
[----:B------:R-:W2:Y:S01]  /*0dc0*/  @P1 LDC.64 R114, c[0x0][0x438] ;  /* 0x00010e00ff721b82 */ /* 0x000ea20000000a00 */
[----:B0-----:R-:W-:Y:S01]  /*0dd0*/  FFMA.FTZ R118, R247, R246, RZ ;  /* 0x000000f6f7767223 */ /* 0x001fe200000100ff */
[----:B------:R-:W-:-:S03]  /*0de0*/  FADD.FTZ R133, R242, R133 ;  /* 0x00000085f2857221 */ /* 0x000fc60000010000 */
[----:B------:R-:W-:Y:S01]  /*0df0*/  FFMA.FTZ R118, R245, R244, R118 ;  /* 0x000000f4f5767223 */ /* 0x000fe20000010076 */
[----:B------:R-:W-:Y:S01]  /*0e00*/  FMUL.FTZ R241, R203, R241 ;  /* 0x000000f1cbf17220 */ /* 0x000fe20000410000 */
[----:B------:R-:W-:Y:S01]  /*0e10*/  FMUL.FTZ R238, R169, R44 ;  /* 0x0000002ca9ee7220 */ /* 0x000fe20000410000 */
[----:B------:R-:W-:Y:S01]  /*0e20*/  FMUL.FTZ R239, R203, R239 ;  /* 0x000000efcbef7220 */ /* 0x000fe20000410000 */
[----:B------:R-:W-:Y:S01]  /*0e30*/  FFMA.FTZ R118, R243, R242, R118 ;  /* 0x000000f2f3767223 */ /* 0x000fe20000010076 */
[----:B------:R-:W-:Y:S01]  /*0e40*/  FADD.FTZ R133, R240, R133 ;  /* 0x00000085f0857221 */ /* 0x000fe20000010000 */
[----:B------:R-:W-:Y:S01]  /*0e50*/  FMUL.FTZ R236, R196, R45 ;  /* 0x0000002dc4ec7220 */ /* 0x000fe20000410000 */
[----:B------:R-:W-:Y:S01]  /*0e60*/  FMUL.FTZ R234, R168, R46 ;  /* 0x0000002ea8ea7220 */ /* 0x000fe20000410000 */
[----:B------:R-:W-:Y:S01]  /*0e70*/  FFMA.FTZ R118, R241, R240, R118 ;  /* 0x000000f0f1767223 */ /* 0x000fe20000010076 */
[----:B------:R-:W-:Y:S01]  /*0e80*/  FADD.FTZ R133, R238, R133 ;  /* 0x00000085ee857221 */ /* 0x000fe20000010000 */
[C---:B------:R-:W-:Y:S01]  /*0e90*/  FMUL.FTZ R237, R203.reuse, R237 ;  /* 0x000000edcbed7220 */ /* 0x040fe20000410000 */
[----:B------:R-:W-:Y:S01]  /*0ea0*/  FMUL.FTZ R235, R203, R235 ;  /* 0x000000ebcbeb7220 */ /* 0x000fe20000410000 */
[----:B------:R-:W-:Y:S01]  /*0eb0*/  FFMA.FTZ R118, R239, R238, R118 ;  /* 0x000000eeef767223 */ /* 0x000fe20000010076 */
[----:B------:R-:W-:Y:S01]  /*0ec0*/  FADD.FTZ R133, R236, R133 ;  /* 0x00000085ec857221 */ /* 0x000fe20000010000 */
[----:B------:R-:W-:Y:S01]  /*0ed0*/  FMUL.FTZ R232, R197, R47 ;  /* 0x0000002fc5e87220 */ /* 0x000fe20000410000 */
[----:B------:R-:W-:Y:S01]  /*0ee0*/  FADD.FTZ R231, -R214, R120 ;  /* 0x00000078d6e77221 */ /* 0x000fe20000010100 */
[----:B------:R-:W-:Y:S01]  /*0ef0*/  FFMA.FTZ R118, R237, R236, R118 ;  /* 0x000000eced767223 */ /* 0x000fe20000010076 */
[----:B------:R-:W-:Y:S01]  /*0f00*/  FADD.FTZ R133, R234, R133 ;  /* 0x00000085ea857221 */ /* 0x000fe20000010000 */
[----:B------:R-:W-:Y:S01]  /*0f10*/  FMUL.FTZ R233, R203, R233 ;  /* 0x000000e9cbe97220 */ /* 0x000fe20000410000 */
[----:B------:R-:W-:Y:S01]  /*0f20*/  FMUL.FTZ R230, R171, R48 ;  /* 0x00000030abe67220 */ /* 0x000fe20000410000 */
[----:B------:R-:W-:Y:S01]  /*0f30*/  FFMA.FTZ R118, R235, R234, R118 ;  /* 0x000000eaeb767223 */ /* 0x000fe20000010076 */
[----:B------:R-:W-:Y:S01]  /*0f40*/  FADD.FTZ R133, R232, R133 ;  /* 0x00000085e8857221 */ /* 0x000fe20000010000 */
[----:B------:R-:W-:Y:S01]  /*0f50*/  FADD.FTZ R229, -R214, R121 ;  /* 0x00000079d6e57221 */ /* 0x000fe20000010100 */
[----:B------:R-:W-:Y:S01]  /*0f60*/  FMUL.FTZ R231, R203, R231 ;  /* 0x000000e7cbe77220 */ /* 0x000fe20000410000 */
[----:B------:R-:W-:Y:S01]  /*0f70*/  FFMA.FTZ R118, R233, R232, R118 ;  /* 0x000000e8e9767223 */ /* 0x000fe20000010076 */
[----:B---3--:R-:W-:-:S04]  /*0f80*/  @P1 IMAD.WIDE.U32 R112, R204, 0x10, R112 ;  /* 0x00000010cc701825 */ /* 0x008fc800078e0070 */
[----:B------:R-:W-:Y:S01]  /*0f90*/  FMUL.FTZ R224, R194, R49 ;  /* 0x00000031c2e07220 */ /* 0x000fe20000410000 */
[----:B------:R-:W-:Y:S01]  /*0fa0*/  FADD.FTZ R133, R230, R133 ;  /* 0x00000085e6857221 */ /* 0x000fe20000010000 */
[C---:B------:R-:W-:Y:S01]  /*0fb0*/  FADD.FTZ R226, -R214.reuse, R122 ;  /* 0x0000007ad6e27221 */ /* 0x040fe20000010100 */
[----:B------:R-:W-:Y:S01]  /*0fc0*/  FMUL.FTZ R229, R203, R229 ;  /* 0x000000e5cbe57220 */ /* 0x000fe20000410000 */
[----:B------:R-:W-:Y:S01]  /*0fd0*/  FFMA.FTZ R118, R231, R230, R118 ;  /* 0x000000e6e7767223 */ /* 0x000fe20000010076 */
[----:B------:R-:W-:Y:S01]  /*0fe0*/  FADD.FTZ R228, -R214, R123 ;  /* 0x0000007bd6e47221 */ /* 0x000fe20000010100 */
[----:B------:R0:W5:Y:S01]  /*0ff0*/  @P1 LDG.E.128 R96, desc[UR12][R112.64] ;  /* 0x0000000c70601981 */ /* 0x000162000c1e1d00 */
[----:B------:R-:W3:Y:S01]  /*1000*/  @P1 LDC.64 R122, c[0x0][0x438] ;  /* 0x00010e00ff7a1b82 */ /* 0x000ee20000000a00 */
[----:B------:R-:W-:Y:S01]  /*1010*/  FMUL.FTZ R225, R170, R50 ;  /* 0x00000032aae17220 */ /* 0x000fe20000410000 */
[----:B------:R-:W-:Y:S01]  /*1020*/  FMUL.FTZ R226, R203, R226 ;  /* 0x000000e2cbe27220 */ /* 0x000fe20000410000 */
[----:B--2---:R-:W-:-:S04]  /*1030*/  @P1 IMAD.WIDE.U32 R114, R205, 0x10, R114 ;  /* 0x00000010cd721825 */ /* 0x004fc800078e0072 */
[----:B------:R-:W-:Y:S01]  /*1040*/  FMUL.FTZ R227, R195, R51 ;  /* 0x00000033c3e37220 */ /* 0x000fe20000410000 */
[----:B------:R-:W-:Y:S01]  /*1050*/  FADD.FTZ R217, -R214, R124 ;  /* 0x0000007cd6d97221 */ /* 0x000fe20000010100 */
[----:B------:R-:W-:Y:S01]  /*1060*/  FMUL.FTZ R228, R203, R228 ;  /* 0x000000e4cbe47220 */ /* 0x000fe20000410000 */
[----:B------:R2:W5:Y:S01]  /*1070*/  @P1 LDG.E.128 R92, desc[UR12][R114.64] ;  /* 0x0000000c725c1981 */ /* 0x000562000c1e1d00 */
[----:B0-----:R-:W-:Y:S01]  /*1080*/  FADD.FTZ R112, R224, R133 ;  /* 0x00000085e0707221 */ /* 0x001fe20000010000 */
[----:B------:R-:W-:Y:S01]  /*1090*/  FFMA.FTZ R113, R229, R224, R118 ;  /* 0x000000e0e5717223 */ /* 0x000fe20000010076 */
[----:B------:R-:W-:Y:S01]  /*10a0*/  FADD.FTZ R219, -R214, R125 ;  /* 0x0000007dd6db7221 */ /* 0x000fe20000010100 */
[----:B------:R-:W-:Y:S01]  /*10b0*/  FMUL.FTZ R216, R173, R52 ;  /* 0x00000034add87220 */ /* 0x000fe20000410000 */
[----:B------:R-:W-:Y:S01]  /*10c0*/  FADD.FTZ R112, R225, R112 ;  /* 0x00000070e1707221 */ /* 0x000fe20000010000 */
[----:B------:R-:W-:Y:S01]  /*10d0*/  FFMA.FTZ R113, R226, R225, R113 ;  /* 0x000000e1e2717223 */ /* 0x000fe20000010071 */
[----:B------:R-:W-:Y:S01]  /*10e0*/  FMUL.FTZ R217, R203, R217 ;  /* 0x000000d9cbd97220 */ /* 0x000fe20000410000 */
[----:B------:R-:W-:Y:S01]  /*10f0*/  FADD.FTZ R221, -R214, R126 ;  /* 0x0000007ed6dd7221 */ /* 0x000fe20000010100 */
[----:B------:R-:W-:Y:S01]  /*1100*/  FMUL.FTZ R218, R192, R53 ;  /* 0x00000035c0da7220 */ /* 0x000fe20000410000 */
[----:B--2---:R-:W-:Y:S01]  /*1110*/  FADD.FTZ R115, R227, R112 ;  /* 0x00000070e3737221 */ /* 0x004fe20000010000 */
[----:B------:R-:W-:Y:S01]  /*1120*/  FFMA.FTZ R112, R228, R227, R113 ;  /* 0x000000e3e4707223 */ /* 0x000fe20000010071 */
        /* <DEDUP_REMOVED lines=11> */
[----:B------:R-:W-:Y:S01]  /*11e0*/  FMUL.FTZ R223, R203, R223 ;  /* 0x000000dfcbdf7220 */ /* 0x000fe20000410000 */
[----:B------:R-:W-:Y:S01]  /*11f0*/  FFMA.FTZ R112, R221, R220, R112 ;  /* 0x000000dcdd707223 */ /* 0x000fe20000010070 */
[C---:B------:R-:W-:Y:S01]  /*1200*/  FADD.FTZ R125, -R214.reuse, R136 ;  /* 0x00000088d67d7221 */ /* 0x040fe20000010100 */
[----:B------:R-:W-:Y:S01]  /*1210*/  FADD.FTZ R127, -R214, R137 ;  /* 0x00000089d67f7221 */ /* 0x000fe20000010100 */
[----:B---3--:R-:W-:-:S04]  /*1220*/  @P1 IMAD.WIDE.U32 R136, R208, 0x10, R122 ;  /* 0x00000010d0881825 */ /* 0x008fc800078e007a */
[C---:B------:R-:W-:Y:S01]  /*1230*/  FADD.FTZ R124, -R214.reuse, R141 ;  /* 0x0000008dd67c7221 */ /* 0x040fe20000010100 */
[C---:B------:R-:W-:Y:S01]  /*1240*/  FADD.FTZ R122, -R214.reuse, R142 ;  /* 0x0000008ed67a7221 */ /* 0x040fe20000010100 */
[----:B------:R-:W-:Y:S01]  /*1250*/  FADD.FTZ R211, -R214, R129 ;  /* 0x00000081d6d37221 */ /* 0x000fe20000010100 */
[----:B------:R-:W-:Y:S01]  /*1260*/  FMUL.FTZ R141, R175, R56 ;  /* 0x00000038af8d7220 */ /* 0x000fe20000410000 */
[----:B------:R-:W-:Y:S01]  /*1270*/  FADD.FTZ R114, R222, R115 ;  /* 0x00000073de727221 */ /* 0x000fe20000010000 */
[----:B------:R-:W-:Y:S01]  /*1280*/  FMUL.FTZ R142, R203, R212 ;  /* 0x000000d4cb8e7220 */ /* 0x000fe20000410000 */
[----:B------:R-:W-:Y:S01]  /*1290*/  FFMA.FTZ R113, R223, R222, R112 ;  /* 0x000000dedf717223 */ /* 0x000fe20000010070 */
        /* <DEDUP_REMOVED lines=12> */
[----:B-1----:R-:W-:-:S04]  /*1360*/  @P1 IMAD.WIDE.U32 R134, R210, 0x10, R248 ;  /* 0x00000010d2861825 */ /* 0x002fc800078e00f8 */
        /* <DEDUP_REMOVED lines=8> */
[----:B------:R0:W5:Y:S01]  /*13f0*/  @P1 LDG.E.128 R72, desc[UR12][R134.64] ;  /* 0x0000000c86481981 */ /* 0x000162000c1e1d00 */
[----:B------:R-:W-:Y:S01]  /*1400*/  FMUL.FTZ R133, R177, R60 ;  /* 0x0000003cb1857220 */ /* 0x000fe20000410000 */
[----:B------:R-:W-:Y:S01]  /*1410*/  FADD.FTZ R114, R214, R113 ;  /* 0x00000071d6727221 */ /* 0x000fe20000010000 */
[----:B------:R-:W-:Y:S01]  /*1420*/  FFMA.FTZ R115, R215, R214, R112 ;  /* 0x000000d6d7737223 */ /* 0x000fe20000010070 */
[----:B------:R-:W1:Y:S01]  /*1430*/  @P1 LDC.64 R116, c[0x0][0x438] ;  /* 0x00010e00ff741b82 */ /* 0x000e620000000a00 */
[----:B------:R2:W5:Y:S01]  /*1440*/  @P1 LDG.E.128 R80, desc[UR12][R136.64] ;  /* 0x0000000c88501981 */ /* 0x000562000c1e1d00 */
[----:B------:R-:W-:Y:S01]  /*1450*/  FADD.FTZ R113, R133, R114 ;  /* 0x0000007285717221 */ /* 0x000fe20000010000 */
[C---:B0-----:R-:W-:Y:S01]  /*1460*/  FMUL.FTZ R134, R203.reuse, R132 ;  /* 0x00000084cb867220 */ /* 0x041fe20000410000 */
[----:B------:R-:W-:-:S04]  /*1470*/  FMUL.FTZ R135, R203, R130 ;  /* 0x00000082cb877220 */ /* 0x000fc80000410000 */
[----:B------:R-:W0:Y:S01]  /*1480*/  @P1 LDC.64 R120, c[0x0][0x438] ;  /* 0x00010e00ff781b82 */ /* 0x000e220000000a00 */
[----:B------:R-:W-:Y:S01]  /*1490*/  FFMA.FTZ R112, R134, R133, R115 ;  /* 0x0000008586707223 */ /* 0x000fe20000010073 */
[----:B--2---:R-:W-:Y:S01]  /*14a0*/  FMUL.FTZ R136, R188, R61 ;  /* 0x0000003dbc887220 */ /* 0x004fe20000410000 */
[----:B------:R-:W-:Y:S01]  /*14b0*/  FMUL.FTZ R137, R203, R128 ;  /* 0x00000080cb897220 */ /* 0x000fe20000410000 */
[----:B------:R-:W-:Y:S02]  /*14c0*/  FMUL.FTZ R138, R176, R62 ;  /* 0x0000003eb08a7220 */ /* 0x000fe40000410000 */
        /* <DEDUP_REMOVED lines=18> */
[----:B-1----:R-:W-:-:S04]  /*15f0*/  @P1 IMAD.WIDE.U32 R116, R206, 0x10, R116 ;  /* 0x00000010ce741825 */ /* 0x002fc800078e0074 */
[----:B------:R-:W-:Y:S01]  /*1600*/  FMUL.FTZ R131, R203, R131 ;  /* 0x00000083cb837220 */ /* 0x000fe20000410000 */
[----:B------:R-:W-:Y:S01]  /*1610*/  FADD.FTZ R113, R130, R113 ;  /* 0x0000007182717221 */ /* 0x000fe20000010000 */
[----:B------:R-:W-:Y:S01]  /*1620*/  FFMA.FTZ R112, R129, R130, R112 ;  /* 0x0000008281707223 */ /* 0x000fe20000010070 */
[----:B------:R-:W-:Y:S01]  /*1630*/  FMUL.FTZ R132, R187, R67 ;  /* 0x00000043bb847220 */ /* 0x000fe20000410000 */
[----:B0-----:R-:W-:Y:S01]  /*1640*/  @P1 IMAD.WIDE.U32 R120, R200, 0x10, R120 ;  /* 0x00000010c8781825 */ /* 0x001fe200078e0078 */
[----:B------:R0:W5:Y:S03]  /*1650*/  @P1 LDG.E.128 R88, desc[UR12][R116.64] ;  /* 0x0000000c74581981 */ /* 0x000166000c1e1d00 */
[----:B------:R-:W-:Y:S01]  /*1660*/  FMUL.FTZ R118, R181, R68 ;  /* 0x00000044b5767220 */ /* 0x000fe20000410000 */
[----:B------:R-:W-:Y:S01]  /*1670*/  FADD.FTZ R113, R132, R113 ;  /* 0x0000007184717221 */ /* 0x000fe20000010000 */
[----:B------:R-:W-:Y:S01]  /*1680*/  FFMA.FTZ R112, R131, R132, R112 ;  /* 0x0000008483707223 */ /* 0x000fe20000010070 */
[----:B------:R1:W5:Y:S01]  /*1690*/  @P1 LDG.E.128 R100, desc[UR12][R120.64] ;  /* 0x0000000c78641981 */ /* 0x000362000c1e1d00 */
[C---:B------:R-:W-:Y:S01]  /*16a0*/  FMUL.FTZ R119, R203.reuse, R124 ;  /* 0x0000007ccb777220 */ /* 0x040fe20000410000 */
[----:B------:R-:W-:Y:S01]  /*16b0*/  FADD.FTZ R113, R118, R113 ;  /* 0x0000007176717221 */ /* 0x000fe20000010000 */
[----:B0-----:R-:W-:-:S04]  /*16c0*/  FMUL.FTZ R117, R203, R248 ;  /* 0x000000f8cb757220 */ /* 0x001fc80000410000 */
[----:B------:R-:W-:Y:S01]  /*16d0*/  FFMA.FTZ R112, R117, R118, R112 ;  /* 0x0000007675707223 */ /* 0x000fe20000010070 */
[----:B-1----:R-:W-:Y:S01]  /*16e0*/  FMUL.FTZ R120, R184, R69 ;  /* 0x00000045b8787220 */ /* 0x002fe20000410000 */
[----:B------:R-:W-:Y:S01]  /*16f0*/  FMUL.FTZ R121, R203, R122 ;  /* 0x0000007acb797220 */ /* 0x000fe20000410000 */
[----:B------:R-:W-:Y:S02]  /*1700*/  FMUL.FTZ R122, R180, R70 ;  /* 0x00000046b47a7220 */ /* 0x000fe40000410000 */
        /* <DEDUP_REMOVED lines=41> */
.L_x_3583:
[----:B------:R-:W-:Y:S05]  /*19a0*/  BSYNC.RECONVERGENT B0 ;  /* 0x0000000000007941 */ /* 0x000fea0003800200 */
.L_x_3582:
[----:B------:R-:W2:Y:S08]  /*19b0*/  S2UR UR5, SR_CgaCtaId ;  /* 0x00000000000579c3 */ /* 0x000eb00000008800 */
[----:B------:R-:W-:Y:S01]  /*19c0*/  BAR.SYNC.DEFER_BLOCKING 0x0 ;  /* 0x0000000000007b1d */ /* 0x000fe20000010000 */
[C---:B------:R-:W-:Y:S01]  /*19d0*/  FADD.FTZ R167, R40.reuse, R167 ;  /* 0x000000a728a77221 */ /* 0x040fe20000010000 */
[----:B------:R-:W-:Y:S01]  /*19e0*/  FFMA.FTZ R183, R40, R247, R183 ;  /* 0x000000f728b77223 */ /* 0x000fe200000100b7 */
[C---:B------:R-:W-:Y:S01]  /*19f0*/  FADD.FTZ R165, R41.reuse, R165 ;  /* 0x000000a529a57221 */ /* 0x040fe20000010000 */
[----:B------:R-:W-:Y:S01]  /*1a00*/  FFMA.FTZ R166, R41, R245, R166 ;  /* 0x000000f529a67223 */ /* 0x000fe200000100a6 */
[C---:B------:R-:W-:Y:S01]  /*1a10*/  FADD.FTZ R163, R42.reuse, R163 ;  /* 0x000000a32aa37221 */ /* 0x040fe20000010000 */
[----:B------:R-:W-:Y:S01]  /*1a20*/  UMOV UR4, 0x400 ;  /* 0x0000040000047882 */ /* 0x000fe20000000000 */
[----:B------:R-:W-:Y:S01]  /*1a30*/  FFMA.FTZ R164, R42, R243, R164 ;  /* 0x000000f32aa47223 */ /* 0x000fe200000100a4 */
[C---:B------:R-:W-:Y:S01]  /*1a40*/  FADD.FTZ R161, R43.reuse, R161 ;  /* 0x000000a12ba17221 */ /* 0x040fe20000010000 */
        /* <DEDUP_REMOVED lines=14> */
[----:B--2---:R-:W-:Y:S01]  /*1b30*/  ULEA UR4, UR5, UR4, 0x18 ;  /* 0x0000000405047291 */ /* 0x004fe2000f8ec0ff */
[----:B------:R-:W-:Y:S01]  /*1b40*/  FFMA.FTZ R7, R50, R226, R7 ;  /* 0x000000e232077223 */ /* 0x000fe20000010007 */
[C---:B------:R-:W-:Y:S01]  /*1b50*/  FADD.FTZ R36, R51.reuse, R36 ;  /* 0x0000002433247221 */ /* 0x040fe20000010000 */
[----:B------:R-:W-:Y:S01]  /*1b60*/  FFMA.FTZ R8, R51, R228, R8 ;  /* 0x000000e433087223 */ /* 0x000fe20000010008 */
[----:B------:R-:W-:Y:S01]  /*1b70*/  UIADD3 UR5, UPT, UPT, UR4, 0x8040, URZ ;  /* 0x0000804004057890 */ /* 0x000fe2000fffe0ff */
[C---:B------:R-:W-:Y:S01]  /*1b80*/  FADD.FTZ R37, R52.reuse, R37 ;  /* 0x0000002534257221 */ /* 0x040fe20000010000 */
[----:B------:R-:W-:Y:S01]  /*1b90*/  @!UP1 UIADD3 UR5, UPT, UPT, UR4, 0x8000, URZ ;  /* 0x0000800004059890 */ /* 0x000fe2000fffe0ff */
[----:B------:R-:W-:Y:S01]  /*1ba0*/  FFMA.FTZ R9, R52, R217, R9 ;  /* 0x000000d934097223 */ /* 0x000fe20000010009 */
[----:B------:R-:W-:Y:S01]  /*1bb0*/  UIADD3 UR10, UPT, UPT, UR4, 0x8050, URZ ;  /* 0x00008050040a7890 */ /* 0x000fe2000fffe0ff */
[C---:B------:R-:W-:Y:S01]  /*1bc0*/  FADD.FTZ R38, R53.reuse, R38 ;  /* 0x0000002635267221 */ /* 0x040fe20000010000 */
[----:B------:R-:W-:Y:S01]  /*1bd0*/  @!UP1 UIADD3 UR10, UPT, UPT, UR4, 0x8010, URZ ;  /* 0x00008010040a9890 */ /* 0x000fe2000fffe0ff */
[----:B------:R-:W-:Y:S01]  /*1be0*/  FFMA.FTZ R10, R53, R219, R10 ;  /* 0x000000db350a7223 */ /* 0x000fe2000001000a */
[C---:B------:R-:W-:Y:S01]  /*1bf0*/  FADD.FTZ R39, R54.reuse, R39 ;  /* 0x0000002736277221 */ /* 0x040fe20000010000 */
[----:B------:R-:W-:Y:S01]  /*1c00*/  FFMA.FTZ R11, R54, R221, R11 ;  /* 0x000000dd360b7223 */ /* 0x000fe2000001000b */
[C---:B------:R-:W-:Y:S01]  /*1c10*/  FADD.FTZ R144, R55.reuse, R144 ;  /* 0x0000009037907221 */ /* 0x040fe20000010000 */
[----:B------:R-:W2:Y:S01]  /*1c20*/  LDS.128 R40, [UR5] ;  /* 0x00000005ff287984 */ /* 0x000ea20008000c00 */
[----:B------:R-:W-:Y:S01]  /*1c30*/  UIADD3 UR5, UPT, UPT, UR4, 0x8060, URZ ;  /* 0x0000806004057890 */ /* 0x000fe2000fffe0ff */
[----:B------:R-:W-:Y:S01]  /*1c40*/  FFMA.FTZ R12, R55, R223, R12 ;  /* 0x000000df370c7223 */ /* 0x000fe2000001000c */
[----:B------:R-:W-:Y:S01]  /*1c50*/  @!UP1 UIADD3 UR5, UPT, UPT, UR4, 0x8020, URZ ;  /* 0x0000802004059890 */ /* 0x000fe2000fffe0ff */
[----:B------:R-:W3:Y:S01]  /*1c60*/  LDS.128 R44, [UR10] ;  /* 0x0000000aff2c7984 */ /* 0x000ee20008000c00 */
[----:B------:R-:W-:Y:S01]  /*1c70*/  UIADD3 UR10, UPT, UPT, UR4, 0x8070, URZ ;  /* 0x00008070040a7890 */ /* 0x000fe2000fffe0ff */
[C---:B------:R-:W-:Y:S01]  /*1c80*/  FADD.FTZ R146, R57.reuse, R146 ;  /* 0x0000009239927221 */ /* 0x040fe20000010000 */
[----:B------:R-:W-:Y:S01]  /*1c90*/  @!UP1 UIADD3 UR10, UPT, UPT, UR4, 0x8030, URZ ;  /* 0x00008030040a9890 */ /* 0x000fe2000fffe0ff */
[----:B------:R-:W-:Y:S01]  /*1ca0*/  FFMA.FTZ R14, R57, R211, R14 ;  /* 0x000000d3390e7223 */ /* 0x000fe2000001000e */
[----:B------:R-:W-:Y:S01]  /*1cb0*/  UISETP.NE.U32.AND UP0, UPT, UR14, URZ, UPT ;  /* 0x000000ff0e00728c */ /* 0x000fe2000bf05070 */
[----:B-1----:R-:W-:Y:S01]  /*1cc0*/  IADD3 R202, PT, PT, R202, R112, RZ ;  /* 0x00000070caca7210 */ /* 0x002fe20007ffe0ff */
[----:B------:R-:W-:Y:S01]  /*1cd0*/  FADD.FTZ R145, R56, R145 ;  /* 0x0000009138917221 */ /* 0x000fe20000010000 */
[----:B------:R-:W1:Y:S01]  /*1ce0*/  LDS.128 R48, [UR5] ;  /* 0x00000005ff307984 */ /* 0x000e620008000c00 */
[----:B------:R-:W-:Y:S01]  /*1cf0*/  UISETP.NE.AND.EX UP0, UPT, UR15, URZ, UPT, UP0 ;  /* 0x000000ff0f00728c */ /* 0x000fe2000bf05300 */
[----:B------:R-:W-:Y:S01]  /*1d00*/  ISETP.GE.AND P3, PT, R202, R113, PT ;  /* 0x00000071ca00720c */ /* 0x000fe20003f66270 */
[----:B------:R-:W-:Y:S01]  /*1d10*/  FFMA.FTZ R13, R56, R142, R13 ;  /* 0x0000008e380d7223 */ /* 0x000fe2000001000d */
[----:B------:R-:W4:Y:S01]  /*1d20*/  LDS.128 R52, [UR10] ;  /* 0x0000000aff347984 */ /* 0x000f220008000c00 */
        /* <DEDUP_REMOVED lines=23> */
[----:B--2---:R-:W-:Y:S01]  /*1ea0*/  FADD.FTZ R57, RZ, R40 ;  /* 0x00000028ff397221 */ /* 0x004fe20000010000 */
[----:B------:R-:W-:Y:S01]  /*1eb0*/  FADD.FTZ R40, RZ, R41 ;  /* 0x00000029ff287221 */ /* 0x000fe20000010000 */
[----:B------:R-:W-:Y:S01]  /*1ec0*/  FFMA.FTZ R26, R69, R119, R26 ;  /* 0x00000077451a7223 */ /* 0x000fe2000001001a */
[----:B------:R-:W-:Y:S01]  /*1ed0*/  FADD.FTZ R159, R70, R159 ;  /* 0x0000009f469f7221 */ /* 0x000fe20000010000 */
[----:B------:R-:W-:Y:S01]  /*1ee0*/  FADD.FTZ R57, R42, R57 ;  /* 0x000000392a397221 */ /* 0x000fe20000010000 */
[----:B------:R-:W-:Y:S01]  /*1ef0*/  FADD.FTZ R40, R43, R40 ;  /* 0x000000282b287221 */ /* 0x000fe20000010000 */
[----:B------:R-:W-:Y:S01]  /*1f00*/  FFMA.FTZ R27, R70, R121, R27 ;  /* 0x00000079461b7223 */ /* 0x000fe2000001001b */
[----:B------:R-:W-:Y:S01]  /*1f10*/  FADD.FTZ R160, R71, R160 ;  /* 0x000000a047a07221 */ /* 0x000fe20000010000 */
[----:B---3--:R-:W-:Y:S01]  /*1f20*/  FADD.FTZ R57, R57, R44 ;  /* 0x0000002c39397221 */ /* 0x008fe20000010000 */
[----:B------:R-:W-:Y:S01]  /*1f30*/  FADD.FTZ R40, R40, R45 ;  /* 0x0000002d28287221 */ /* 0x000fe20000010000 */
[----:B------:R-:W-:-:S02]  /*1f40*/  FFMA.FTZ R28, R71, R123, R28 ;  /* 0x0000007b471c7223 */ /* 0x000fc4000001001c */
[----:B------:R-:W-:Y:S01]  /*1f50*/  FADD.FTZ R57, R46, R57 ;  /* 0x000000392e397221 */ /* 0x000fe20000010000 */
[----:B------:R-:W-:-:S03]  /*1f60*/  FADD.FTZ R40, R47, R40 ;  /* 0x000000282f287221 */ /* 0x000fc60000010000 */
[----:B-1----:R-:W-:Y:S01]  /*1f70*/  FADD.FTZ R57, R57, R48 ;  /* 0x0000003039397221 */ /* 0x002fe20000010000 */
[----:B------:R-:W-:-:S03]  /*1f80*/  FADD.FTZ R40, R40, R49 ;  /* 0x0000003128287221 */ /* 0x000fc60000010000 */
[----:B------:R-:W-:Y:S01]  /*1f90*/  FADD.FTZ R57, R50, R57 ;  /* 0x0000003932397221 */ /* 0x000fe20000010000 */
[----:B------:R-:W-:-:S03]  /*1fa0*/  FADD.FTZ R40, R51, R40 ;  /* 0x0000002833287221 */ /* 0x000fc60000010000 */
[----:B----4-:R-:W-:Y:S01]  /*1fb0*/  FADD.FTZ R57, R57, R52 ;  /* 0x0000003439397221 */ /* 0x010fe20000010000 */
        /* <DEDUP_REMOVED lines=24> */
[C---:B------:R-:W-:Y:S01]  /*2140*/  FMUL.FTZ R41, R203.reuse, R244 ;  /* 0x000000f4cb297220 */ /* 0x040fe20000410000 */
[C---:B------:R-:W-:Y:S01]  /*2150*/  FMUL.FTZ R42, R203.reuse, R42 ;  /* 0x0000002acb2a7220 */ /* 0x040fe20000410000 */
[----:B------:R-:W-:Y:S01]  /*2160*/  FMUL.FTZ R43, R203, R240 ;  /* 0x000000f0cb2b7220 */ /* 0x000fe20000410000 */
[----:B------:R-:W-:Y:S06]  /*2170*/  BRA `(.L_x_3587) ;  /* 0x0000000800207947 */ /* 0x000fec0003800000 */
.L_x_3586:
        /* <DEDUP_REMOVED lines=17> */
.L_x_3585:
        /* <DEDUP_REMOVED lines=20> */
.L_x_3588:
        /* <DEDUP_REMOVED lines=21> */
.L_x_3584:
        /* <DEDUP_REMOVED lines=21> */
.L_x_3590:
        /* <DEDUP_REMOVED lines=17> */
.L_x_3589:
        /* <DEDUP_REMOVED lines=20> */
.L_x_3591:
        /* <DEDUP_REMOVED lines=20> */
.L_x_3587:
[----:B------:R-:W-:Y:S01]  /*2a00*/  ISETP.NE.U32.AND P0, PT, RZ, UR4, PT ;  /* 0x00000004ff007c0c */ /* 0x000fe2000bf05070 */
[----:B------:R-:W1:Y:S01]  /*2a10*/  LDC.64 R44, c[0x0][0x468] ;  /* 0x00011a00ff2c7b82 */ /* 0x000e620000000a00 */
[----:B------:R-:W-:Y:S02]  /*2a20*/  ISETP.NE.U32.AND P2, PT, RZ, UR6, PT ;  /* 0x00000006ff007c0c */ /* 0x000fe4000bf45070 */
[----:B------:R-:W-:Y:S02]  /*2a30*/  ISETP.NE.AND.EX P0, PT, RZ, UR5, PT, P0 ;  /* 0x00000005ff007c0c */ /* 0x000fe4000bf05300 */
[----:B------:R-:W-:-:S11]  /*2a40*/  ISETP.NE.AND.EX P2, PT, RZ, UR7, PT, P2 ;  /* 0x00000007ff007c0c */ /* 0x000fd6000bf45320 */
[----:B------:R-:W2:Y:S08]  /*2a50*/  @P0 LDC.64 R50, c[0x0][0x478] ;  /* 0x00011e00ff320b82 */ /* 0x000eb00000000a00 */
[----:B------:R-:W3:Y:S01]  /*2a60*/  @P2 LDC.64 R46, c[0x0][0x470] ;  /* 0x00011c00ff2e2b82 */ /* 0x000ee20000000a00 */
[----:B-1----:R-:W-:-:S04]  /*2a70*/  IMAD.WIDE.U32 R48, R210, 0x10, R44 ;  /* 0x00000010d2307825 */ /* 0x002fc800078e002c */
[----:B--2---:R-:W-:-:S05]  /*2a80*/  @P0 IMAD.WIDE.U32 R50, R210, 0x10, R50 ;  /* 0x00000010d2320825 */ /* 0x004fca00078e0032 */
[----:B------:R1:W-:Y:S01]  /*2a90*/  @P0 STG.E.128 desc[UR12][R50.64], R108 ;  /* 0x0000006c32000986 */ /* 0x0003e2000c101d0c */
[----:B---3--:R-:W-:-:S03]  /*2aa0*/  @P2 IMAD.WIDE.U32 R46, R210, 0x10, R46 ;  /* 0x00000010d22e2825 */ /* 0x008fc600078e002e */
        /* <DEDUP_REMOVED lines=13> */
[C---:B-1---5:R-:W-:Y:S01]  /*2b80*/  FFMA.FTZ R40, R203.reuse, R239, R76 ;  /* 0x000000efcb287223 */ /* 0x062fe2000001004c */
        /* <DEDUP_REMOVED lines=12> */
.L_x_3594:
        /* <DEDUP_REMOVED lines=17> */
.L_x_3593:
        /* <DEDUP_REMOVED lines=18> */
.L_x_3596:
        /* <DEDUP_REMOVED lines=11> */
[----:B------:R-:W-:Y:S01]  /*2f30*/  FFMA.FTZ R43, R203, R232, R79 ;  /* 0x000000e8cb2b7223 */ /* 0x000fe2000001004f */
[----:B------:R-:W-:Y:S06]  /*2f40*/  BRA `(.L_x_3595) ;  /* 0x0000000400187947 */ /* 0x000fec0003800000 */
.L_x_3592:
[----:B------:R-:W-:Y:S05]  /*2f50*/  @!P0 BRA `(.L_x_3597) ;  /* 0x00000000009c8947 */ /* 0x000fea0003800000 */
[----:B------:R-:W-:Y:S05]  /*2f60*/  @!P2 BRA `(.L_x_3598) ;  /* 0x000000000054a947 */ /* 0x000fea0003800000 */
[-CC-:B------:R-:W-:Y:S01]  /*2f70*/  FFMA.FTZ R239, R239, R52.reuse, R54.reuse ;  /* 0x00000034efef7223 */ /* 0x180fe20000010036 */
[-CC-:B------:R-:W-:Y:S01]  /*2f80*/  FFMA.FTZ R237, R237, R52.reuse, R54.reuse ;  /* 0x00000034eded7223 */ /* 0x180fe20000010036 */
[-CC-:B------:R-:W-:Y:S01]  /*2f90*/  FFMA.FTZ R235, R235, R52.reuse, R54.reuse ;  /* 0x00000034ebeb7223 */ /* 0x180fe20000010036 */
[----:B------:R-:W-:Y:S01]  /*2fa0*/  FFMA.FTZ R233, R233, R52, R54 ;  /* 0x00000034e9e97223 */ /* 0x000fe20000010036 */
[----:B-1----:R-:W-:Y:S01]  /*2fb0*/  FADD.FTZ R40, R238, -R239 ;  /* 0x800000efee287221 */ /* 0x002fe20000010000 */
        /* <DEDUP_REMOVED lines=16> */
.L_x_3598:
        /* <DEDUP_REMOVED lines=17> */
.L_x_3597:
        /* <DEDUP_REMOVED lines=18> */
.L_x_3599:
        /* <DEDUP_REMOVED lines=11> */
[----:B------:R-:W-:-:S07]  /*33a0*/  FMUL.FTZ R43, R203, R232 ;  /* 0x000000e8cb2b7220 */ /* 0x000fce0000410000 */
.L_x_3595:
[----:B------:R-:W1:Y:S01]  /*33b0*/  @P0 LDC.64 R50, c[0x0][0x478] ;  /* 0x00011e00ff320b82 */ /* 0x000e620000000a00 */
[----:B------:R-:W-:-:S07]  /*33c0*/  IMAD.WIDE.U32 R48, R209, 0x10, R44 ;  /* 0x00000010d1307825 */ /* 0x000fce00078e002c */
[----:B------:R-:W2:Y:S01]  /*33d0*/  @P2 LDC.64 R46, c[0x0][0x470] ;  /* 0x00011c00ff2e2b82 */ /* 0x000ea20000000a00 */
        /* <DEDUP_REMOVED lines=29> */
.L_x_3602:
        /* <DEDUP_REMOVED lines=17> */
.L_x_3601:
        /* <DEDUP_REMOVED lines=18> */
.L_x_3604:
        /* <DEDUP_REMOVED lines=13> */
.L_x_3600:
        /* <DEDUP_REMOVED lines=23> */
.L_x_3606:
        /* <DEDUP_REMOVED lines=17> */
.L_x_3605:
        /* <DEDUP_REMOVED lines=18> */
.L_x_3607:
        /* <DEDUP_REMOVED lines=12> */
.L_x_3603:
        /* <DEDUP_REMOVED lines=32> */
.L_x_3610:
        /* <DEDUP_REMOVED lines=17> */
.L_x_3609:
        /* <DEDUP_REMOVED lines=18> */
.L_x_3612:
        /* <DEDUP_REMOVED lines=13> */
.L_x_3608:
        /* <DEDUP_REMOVED lines=23> */
.L_x_3614:
        /* <DEDUP_REMOVED lines=17> */
.L_x_3613:
        /* <DEDUP_REMOVED lines=18> */
.L_x_3615:
        /* <DEDUP_REMOVED lines=12> */
.L_x_3611:
        /* <DEDUP_REMOVED lines=11> */
[-CC-:B-1----:R-:W-:Y:S01]  /*4720*/  FFMA.FTZ R40, R211, R52.reuse, R54.reuse ;  /* 0x00000034d3287223 */ /* 0x182fe20000010036 */
        /* <DEDUP_REMOVED lines=20> */
.L_x_3618:
        /* <DEDUP_REMOVED lines=17> */
.L_x_3617:
        /* <DEDUP_REMOVED lines=18> */
.L_x_3620:
        /* <DEDUP_REMOVED lines=13> */
.L_x_3616:
        /* <DEDUP_REMOVED lines=23> */
.L_x_3622:
        /* <DEDUP_REMOVED lines=17> */
.L_x_3621:
        /* <DEDUP_REMOVED lines=18> */
.L_x_3623:
        /* <DEDUP_REMOVED lines=11> */
[----:B------:R-:W-:-:S07]  /*4fc0*/  FMUL.FTZ R43, R203, R214 ;  /* 0x000000d6cb2b7220 */ /* 0x000fce0000410000 */
.L_x_3619:
        /* <DEDUP_REMOVED lines=32> */
.L_x_3626:
        /* <DEDUP_REMOVED lines=17> */
.L_x_3625:
        /* <DEDUP_REMOVED lines=18> */
.L_x_3628:
        /* <DEDUP_REMOVED lines=13> */
.L_x_3624:
        /* <DEDUP_REMOVED lines=8> */
[----:B-1----:R-:W-:Y:S01]  /*5550*/  FADD.FTZ R42, R138, -R137 ;  /* 0x800000898a2a7221 */ /* 0x002fe20000010000 */
        /* <DEDUP_REMOVED lines=14> */
.L_x_3630:
        /* <DEDUP_REMOVED lines=17> */
.L_x_3629:
        /* <DEDUP_REMOVED lines=18> */
.L_x_3631:
        /* <DEDUP_REMOVED lines=11> */
[----:B------:R-:W-:-:S07]  /*5920*/  FMUL.FTZ R43, R203, R140 ;  /* 0x0000008ccb2b7220 */ /* 0x000fce0000410000 */
.L_x_3627:
        /* <DEDUP_REMOVED lines=32> */
.L_x_3634:
        /* <DEDUP_REMOVED lines=17> */
.L_x_3633:
        /* <DEDUP_REMOVED lines=18> */
.L_x_3636:
        /* <DEDUP_REMOVED lines=13> */
.L_x_3632:
        /* <DEDUP_REMOVED lines=23> */
.L_x_3638:
        /* <DEDUP_REMOVED lines=17> */
.L_x_3637:
        /* <DEDUP_REMOVED lines=18> */
.L_x_3639:
        /* <DEDUP_REMOVED lines=12> */
.L_x_3635:
        /* <DEDUP_REMOVED lines=32> */
.L_x_3642:
        /* <DEDUP_REMOVED lines=17> */
.L_x_3641:
        /* <DEDUP_REMOVED lines=18> */
.L_x_3644:
        /* <DEDUP_REMOVED lines=13> */
.L_x_3640:
        /* <DEDUP_REMOVED lines=23> */
.L_x_3646:
        /* <DEDUP_REMOVED lines=17> */
.L_x_3645:
        /* <DEDUP_REMOVED lines=18> */
.L_x_3647:
        /* <DEDUP_REMOVED lines=12> */
.L_x_3643:
[----:B------:R-:W1:Y:S01]  /*6bf0*/  @P0 LDC.64 R46, c[0x0][0x478] ;  /* 0x00011e00ff2e0b82 */ /* 0x000e620000000a00 */
[----:B------:R-:W-:Y:S01]  /*6c00*/  IMAD.WIDE.U32 R44, R200, 0x10, R44 ;  /* 0x00000010c82c7825 */ /* 0x000fe200078e002c */
[----:B------:R-:W-:-:S06]  /*6c10*/  UPLOP3.LUT UP1, UPT, UPT, UPT, UP1, 0x40, 0x4 ;  /* 0x000000000004789c */ /* 0x000fcc0003f2e810 */
[----:B------:R-:W2:Y:S01]  /*6c20*/  @P2 LDC.64 R48, c[0x0][0x470] ;  /* 0x00011c00ff302b82 */ /* 0x000ea20000000a00 */
[----:B-1----:R-:W-:-:S05]  /*6c30*/  @P0 IMAD.WIDE.U32 R46, R200, 0x10, R46 ;  /* 0x00000010c82e0825 */ /* 0x002fca00078e002e */
[----:B------:R1:W-:Y:S01]  /*6c40*/  @P0 STG.E.128 desc[UR12][R46.64], R108 ;  /* 0x0000006c2e000986 */ /* 0x0003e2000c101d0c */
[----:B--2---:R-:W-:-:S03]  /*6c50*/  @P2 IMAD.WIDE.U32 R48, R200, 0x10, R48 ;  /* 0x00000010c8302825 */ /* 0x004fc600078e0030 */
        /* <DEDUP_REMOVED lines=22> */
[----:B-----5:R-:W-:Y:S02]  /*6dc0*/  MOV R75, R16 ;  /* 0x00000010004b7202 */ /* 0x020fe40000000f00 */
        /* <DEDUP_REMOVED lines=8> */
[----:B-1----:R-:W-:Y:S02]  /*6e50*/  MOV R40, R183 ;  /* 0x000000b700287202 */ /* 0x002fe40000000f00 */
        /* <DEDUP_REMOVED lines=35> */
.L_x_3581:
        /* <DEDUP_REMOVED lines=8> */
[----:B---3--:R-:W-:-:S05]  /*7110*/  IMAD.WIDE.U32 R12, R15, 0x10, R12 ;  /* 0x000000100f0c7825 */ /* 0x008fca00078e000c */
        /* <DEDUP_REMOVED lines=16> */
.L_x_3649:
        /* <DEDUP_REMOVED lines=14> */
.L_x_4895:


//--------------------- .text._ZN10layer_norm31ln_parallel_residual_bwd_kernelINS_13Kernel_traitsI6__halfffffjLj8192ELj1ELj1ELj8ELj16ENS_18Kernel_traits_baseILj8192ES2_ffffjLj256EEEEELb1ELb0ELb0EEEvNS_9BwdParamsE --------------------------
	.section	.text._ZN10layer_norm31ln_parallel_residual_bwd_kernelINS_13Kernel_traitsI6__halfffffjLj8192ELj1ELj1ELj8ELj16ENS_18Kernel_traits_baseILj8192ES2_ffffjLj256EEEEELb1ELb0ELb0EEEvNS_9BwdParamsE,"ax",@progbits
	.align	128
        .global         _ZN10layer_norm31ln_parallel_residual_bwd_kernelINS_13Kernel_traitsI6__halfffffjLj8192ELj1ELj1ELj8ELj16ENS_18Kernel_traits_baseILj8192ES2_ffffjLj256EEEEELb1ELb0ELb0EEEvNS_9BwdParamsE
        .type           _ZN10layer_norm31ln_parallel_residual_bwd_kernelINS_13Kernel_traitsI6__halfffffjLj8192ELj1ELj1ELj8ELj16ENS_18Kernel_traits_baseILj8192ES2_ffffjLj256EEEEELb1ELb0ELb0EEEvNS_9BwdParamsE,@function
        .size           _ZN10layer_norm31ln_parallel_residual_bwd_kernelINS_13Kernel_traitsI6__halfffffjLj8192ELj1ELj1ELj8ELj16ENS_18Kernel_traits_baseILj8192ES2_ffffjLj256EEEEELb1ELb0ELb0EEEvNS_9BwdParamsE,(.L_x_4896 - _ZN10layer_norm31ln_parallel_residual_bwd_kernelINS_13Kernel_traitsI6__halfffffjLj8192ELj1ELj1ELj8ELj16ENS_18Kernel_traits_baseILj8192ES2_ffffjLj256EEEEELb1ELb0ELb0EEEvNS_9BwdParamsE)
        .other          _ZN10layer_norm31ln_parallel_residual_bwd_kernelINS_13Kernel_traitsI6__halfffffjLj8192ELj1ELj1ELj8ELj16ENS_18Kernel_traits_baseILj8192ES2_ffffjLj256EEEEELb1ELb0ELb0EEEvNS_9BwdParamsE,@"STO_CUDA_ENTRY STV_DEFAULT"
_ZN10layer_norm31ln_parallel_residual_bwd_kernelINS_13Kernel_traitsI6__halfffffjLj8192ELj1ELj1ELj8ELj16ENS_18Kernel_traits_baseILj8192ES2_ffffjLj256EEEEELb1ELb0ELb0EEEvNS_9BwdParamsE:
.text._ZN10layer_norm31ln_parallel_residual_bwd_kernelINS_13Kernel_traitsI6__halfffffjLj8192ELj1ELj1ELj8ELj16ENS_18Kernel_traits_baseILj8192ES2_ffffjLj256EEEEELb1ELb0ELb0EEEvNS_9BwdParamsE:
        /* <DEDUP_REMOVED lines=21> */
[----:B------:R-:W-:-:S07]  /*0150*/  ISETP.GE.U32.AND P3, PT, R178, 0x200, PT ;  /* 0x00000200b200780c */ /* 0x000fce0003f66070 */
[----:B------:R-:W1:Y:S01]  /*0160*/  LDC.64 R54, c[0x0][0x3d8] ;  /* 0x0000f600ff367b82 */ /* 0x000e620000000a00 */
[C---:B------:R-:W-:Y:S01]  /*0170*/  ISETP.GE.U32.AND P4, PT, R178.reuse, 0x300, PT ;  /* 0x00000300b200780c */ /* 0x040fe20003f86070 */
[----:B---3--:R-:W-:Y:S01]  /*0180*/  @P2 IMAD.WIDE.U32 R32, R65, 0x8, R32 ;  /* 0x0000000841202825 */ /* 0x008fe200078e0020 */
[----:B------:R-:W-:-:S05]  /*0190*/  ISETP.GE.U32.AND P0, PT, R178, 0x400, PT ;  /* 0x00000400b200780c */ /* 0x000fca0003f06070 */
[----:B------:R-:W3:Y:S01]  /*01a0*/  LDC.64 R56, c[0x0][0x3d0] ;  /* 0x0000f400ff387b82 */ /* 0x000ee20000000a00 */
[C---:B0-----:R-:W-:Y:S01]  /*01b0*/  @P2 IMAD.WIDE.U32 R36, R65.reuse, 0x8, R36 ;  /* 0x0000000841242825 */ /* 0x041fe200078e0024 */
[----:B------:R-:W-:Y:S01]  /*01c0*/  @P2 LOP3.LUT R65, R65, 0x100, RZ, 0xfc, !PT ;  /* 0x0000010041412812 */ /* 0x000fe200078efcff */
[----:B----4-:R0:W5:Y:S01]  /*01d0*/  @P2 LDG.E.64 R34, desc[UR10][R32.64] ;  /* 0x0000000a20222981 */ /* 0x010162000c1e1b00 */
[----:B------:R-:W4:Y:S04]  /*01e0*/  LDCU UR4, c[0x0][0x384] ;  /* 0x00007080ff0477ac */ /* 0x000f280008000800 */
[----:B------:R-:W2:Y:S01]  /*01f0*/  LDC.64 R40, c[0x0][0x3d0] ;  /* 0x0000f400ff287b82 */ /* 0x000ea20000000a00 */
[----:B------:R-:W-:Y:S01]  /*0200*/  @P3 IMAD.WIDE.U32 R42, R65, 0x8, R42 ;  /* 0x00000008412a3825 */ /* 0x000fe200078e002a */
[----:B------:R-:W-:Y:S01]  /*0210*/  ISETP.GE.U32.AND P1, PT, R178, 0x500, PT ;  /* 0x00000500b200780c */ /* 0x000fe20003f26070 */
[----:B------:R4:W5:Y:S01]  /*0220*/  @P2 LDG.E.64 R38, desc[UR10][R36.64] ;  /* 0x0000000a24262981 */ /* 0x000962000c1e1b00 */
[----:B------:R-:W-:-:S04]  /*0230*/  @P2 LOP3.LUT R5, R5, 0x4, RZ, 0xfc, !PT ;  /* 0x0000000405052812 */ /* 0x000fc800078efcff */
[----:B------:R-:W3:Y:S01]  /*0240*/  LDC.64 R58, c[0x0][0x3d8] ;  /* 0x0000f600ff3a7b82 */ /* 0x000ee20000000a00 */
[----:B------:R-:W-:Y:S01]  /*0250*/  LOP3.LUT R5, R5, 0xfffffffd, RZ, 0xc0, !PT ;  /* 0xfffffffd05057812 */ /* 0x000fe200078ec0ff */
[----:B------:R0:W5:Y:S01]  /*0260*/  @P3 LDG.E.64 R16, desc[UR10][R42.64] ;  /* 0x0000000a2a103981 */ /* 0x000162000c1e1b00 */
[----:B------:R-:W-:Y:S02]  /*0270*/  ISETP.GE.U32.AND P2, PT, R178, 0x600, PT ;  /* 0x00000600b200780c */ /* 0x000fe40003f46070 */
[----:B------:R-:W-:-:S03]  /*0280*/  @P3 LOP3.LUT R5, R5, 0x2, RZ, 0xfc, !PT ;  /* 0x0000000205053812 */ /* 0x000fc600078efcff */
[----:B------:R-:W3:Y:S01]  /*0290*/  LDC.64 R60, c[0x0][0x3d0] ;  /* 0x0000f400ff3c7b82 */ /* 0x000ee20000000a00 */
[----:B------:R-:W-:-:S04]  /*02a0*/  LOP3.LUT R5, R5, 0xfffffffe, RZ, 0xc0, !PT ;  /* 0xfffffffe05057812 */ /* 0x000fc800078ec0ff */
[----:B------:R-:W-:Y:S01]  /*02b0*/  @P4 LOP3.LUT R5, R5, 0x1, RZ, 0xfc, !PT ;  /* 0x0000000105054812 */ /* 0x000fe200078efcff */
[C---:B--2---:R-:W-:Y:S01]  /*02c0*/  @P3 IMAD.WIDE.U32 R40, R65.reuse, 0x8, R40 ;  /* 0x0000000841283825 */ /* 0x044fe200078e0028 */
[----:B------:R-:W-:Y:S01]  /*02d0*/  @P3 IADD3 R65, PT, PT, R65, 0x100, RZ ;  /* 0x0000010041413810 */ /* 0x000fe20007ffe0ff */
[----:B------:R-:W2:Y:S03]  /*02e0*/  LDC.64 R62, c[0x0][0x3d8] ;  /* 0x0000f600ff3e7b82 */ /* 0x000ea60000000a00 */
[----:B------:R2:W5:Y:S01]  /*02f0*/  @P3 LDG.E.64 R8, desc[UR10][R40.64] ;  /* 0x0000000a28083981 */ /* 0x000562000c1e1b00 */
[----:B------:R-:W-:-:S04]  /*0300*/  @P4 IMAD.WIDE.U32 R44, R65, 0x8, R44 ;  /* 0x00000008412c4825 */ /* 0x000fc800078e002c */
[C---:B-1----:R-:W-:Y:S01]  /*0310*/  @P4 IMAD.WIDE.U32 R46, R65.reuse, 0x8, R46 ;  /* 0x00000008412e4825 */ /* 0x042fe200078e002e */
[----:B------:R-:W-:Y:S01]  /*0320*/  @P4 IADD3 R65, PT, PT, R65, 0x100, RZ ;  /* 0x0000010041414810 */ /* 0x000fe20007ffe0ff */
[----:B0-----:R-:W0:Y:S01]  /*0330*/  LDC.64 R32, c[0x0][0x3d0] ;  /* 0x0000f400ff207b82 */ /* 0x001e220000000a00 */
[C---:B------:R-:W-:Y:S01]  /*0340*/  ISETP.GE.U32.AND P3, PT, R178.reuse, 0x700, PT ;  /* 0x00000700b200780c */ /* 0x040fe20003f66070 */
[----:B------:R1:W5:Y:S02]  /*0350*/  @P4 LDG.E.64 R20, desc[UR10][R44.64] ;  /* 0x0000000a2c144981 */ /* 0x000364000c1e1b00 */
[C---:B------:R-:W-:Y:S02]  /*0360*/  @P0 IMAD.WIDE.U32 R48, R65.reuse, 0x8, R48 ;  /* 0x0000000841300825 */ /* 0x040fe400078e0030 */
[----:B------:R1:W5:Y:S02]  /*0370*/  @P4 LDG.E.64 R26, desc[UR10][R46.64] ;  /* 0x0000000a2e1a4981 */ /* 0x000364000c1e1b00 */
[C---:B------:R-:W-:Y:S01]  /*0380*/  @P0 IMAD.WIDE.U32 R50, R65.reuse, 0x8, R50 ;  /* 0x0000000841320825 */ /* 0x040fe200078e0032 */
[----:B----4-:R-:W4:Y:S01]  /*0390*/  LDC.64 R36, c[0x0][0x3d8] ;  /* 0x0000f600ff247b82 */ /* 0x010f220000000a00 */
[----:B------:R-:W-:Y:S01]  /*03a0*/  @P0 IADD3 R65, PT, PT, R65, 0x100, RZ ;  /* 0x0000010041410810 */ /* 0x000fe20007ffe0ff */
[----:B------:R1:W5:Y:S04]  /*03b0*/  @P0 LDG.E.64 R2, desc[UR10][R48.64] ;  /* 0x0000000a30020981 */ /* 0x000368000c1e1b00 */
[C---:B------:R-:W-:Y:S01]  /*03c0*/  @P1 IMAD.WIDE.U32 R52, R65.reuse, 0x8, R52 ;  /* 0x0000000841341825 */ /* 0x040fe200078e0034 */
[----:B------:R-:W-:Y:S01]  /*03d0*/  ISETP.GE.U32.AND P4, PT, R178, 0x800, PT ;  /* 0x00000800b200780c */ /* 0x000fe20003f86070 */
[----:B------:R1:W5:Y:S02]  /*03e0*/  @P0 LDG.E.64 R14, desc[UR10][R50.64] ;  /* 0x0000000a320e0981 */ /* 0x000364000c1e1b00 */
[C---:B------:R-:W-:Y:S01]  /*03f0*/  @P1 IMAD.WIDE.U32 R54, R65.reuse, 0x8, R54 ;  /* 0x0000000841361825 */ /* 0x040fe200078e0036 */
[----:B------:R-:W-:Y:S01]  /*0400*/  @P1 IADD3 R65, PT, PT, R65, 0x100, RZ ;  /* 0x0000010041411810 */ /* 0x000fe20007ffe0ff */
[----:B------:R1:W5:Y:S04]  /*0410*/  @P1 LDG.E.64 R22, desc[UR10][R52.64] ;  /* 0x0000000a34161981 */ /* 0x000368000c1e1b00 */
[C---:B---3--:R-:W-:Y:S01]  /*0420*/  @P2 IMAD.WIDE.U32 R56, R65.reuse, 0x8, R56 ;  /* 0x0000000841382825 */ /* 0x048fe200078e0038 */
[----:B------:R1:W5:Y:S03]  /*0430*/  @P1 LDG.E.64 R30, desc[UR10][R54.64] ;  /* 0x0000000a361e1981 */ /* 0x000366000c1e1b00 */
[C---:B------:R-:W-:Y:S01]  /*0440*/  @P2 IMAD.WIDE.U32 R58, R65.reuse, 0x8, R58 ;  /* 0x00000008413a2825 */ /* 0x040fe200078e003a */
[----:B------:R-:W-:Y:S01]  /*0450*/  @P2 IADD3 R65, PT, PT, R65, 0x100, RZ ;  /* 0x0000010041412810 */ /* 0x000fe20007ffe0ff */
[----:B------:R1:W5:Y:S04]  /*0460*/  @P2 LDG.E.64 R12, desc[UR10][R56.64] ;  /* 0x0000000a380c2981 */ /* 0x000368000c1e1b00 */
[C---:B------:R-:W-:Y:S01]  /*0470*/  @P3 IMAD.WIDE.U32 R60, R65.reuse, 0x8, R60 ;  /* 0x00000008413c3825 */ /* 0x040fe200078e003c */
[----:B------:R1:W5:Y:S03]  /*0480*/  @P2 LDG.E.64 R24, desc[UR10][R58.64] ;  /* 0x0000000a3a182981 */ /* 0x000366000c1e1b00 */
[C---:B--2---:R-:W-:Y:S01]  /*0490*/  @P3 IMAD.WIDE.U32 R62, R65.reuse, 0x8, R62 ;  /* 0x00000008413e3825 */ /* 0x044fe200078e003e */
[----:B------:R-:W-:Y:S01]  /*04a0*/  @P3 IADD3 R65, PT, PT, R65, 0x100, RZ ;  /* 0x0000010041413810 */ /* 0x000fe20007ffe0ff */
[----:B------:R1:W5:Y:S04]  /*04b0*/  @P3 LDG.E.64 R6, desc[UR10][R60.64] ;  /* 0x0000000a3c063981 */ /* 0x000368000c1e1b00 */
[C---:B0-----:R-:W-:Y:S01]  /*04c0*/  @P4 IMAD.WIDE.U32 R32, R65.reuse, 0x8, R32 ;  /* 0x0000000841204825 */ /* 0x041fe200078e0020 */
[----:B------:R1:W5:Y:S03]  /*04d0*/  @P3 LDG.E.64 R18, desc[UR10][R62.64] ;  /* 0x0000000a3e123981 */ /* 0x000366000c1e1b00 */
[----:B----4-:R-:W-:Y:S01]  /*04e0*/  @P4 IMAD.WIDE.U32 R36, R65, 0x8, R36 ;  /* 0x0000000841244825 */ /* 0x010fe200078e0024 */
[----:B------:R1:W5:Y:S04]  /*04f0*/  @P4 LDG.E.64 R10, desc[UR10][R32.64] ;  /* 0x0000000a200a4981 */ /* 0x000368000c1e1b00 */
[----:B------:R1:W5:Y:S01]  /*0500*/  @P4 LDG.E.64 R28, desc[UR10][R36.64] ;  /* 0x0000000a241c4981 */ /* 0x000362000c1e1b00 */
[----:B------:R-:W0:Y:S03]  /*0510*/  S2UR UR7, SR_CTAID.X ;  /* 0x00000000000779c3 */ /* 0x000e260000002500 */
        /* <DEDUP_REMOVED lines=16> */
[----:B0-----:R-:W-:Y:S01]  /*0620*/  UISETP.GE.AND UP0, UPT, UR7, UR4, UPT ;  /* 0x000000040700728c */ /* 0x001fe2000bf06270 */
[----:B------:R-:W-:-:S02]  /*0630*/  LOP3.LUT R5, R5, 0xfffffff7, RZ, 0xc0, !PT ;  /* 0xfffffff705057812 */ /* 0x000fc400078ec0ff */
[----:B------:R-:W-:Y:S02]  /*0640*/  CS2R R248, SRZ ;  /* 0x0000000000f87805 */ /* 0x000fe4000001ff00 */
[----:B------:R-:W-:Y:S02]  /*0650*/  CS2R R250, SRZ ;  /* 0x0000000000fa7805 */ /* 0x000fe4000001ff00 */
[----:B------:R-:W-:Y:S02]  /*0660*/  CS2R R244, SRZ ;  /* 0x0000000000f47805 */ /* 0x000fe4000001ff00 */
[----:B------:R-:W-:Y:S02]  /*0670*/  @P4 LOP3.LUT R5, R5, 0x8, RZ, 0xfc, !PT ;  /* 0x0000000805054812 */ /* 0x000fe400078efcff */
        /* <DEDUP_REMOVED lines=54> */
[----:B-----5:R-:W-:Y:S01]  /*09e0*/  MOV R0, R34 ;  /* 0x0000002200007202 */ /* 0x020fe20000000f00 */
[----:B------:R-:W0:Y:S01]  /*09f0*/  LDCU.U8 UR4, c[0x0][0x410] ;  /* 0x00008200ff0477ac */ /* 0x000e220008000000 */
[--C-:B------:R-:W-:Y:S02]  /*0a00*/  SHF.R.U64 R32, R34, 0x10, R35.reuse ;  /* 0x0000001022207819 */ /* 0x100fe40000001223 */
[----:B------:R-:W-:Y:S02]  /*0a10*/  CS2R R248, SRZ ;  /* 0x0000000000f87805 */ /* 0x000fe4000001ff00 */
[----:B------:R-:W-:Y:S01]  /*0a20*/  MOV R36, R35 ;  /* 0x0000002300247202 */ /* 0x000fe20000000f00 */
[----:B------:R1:W-:Y:S01]  /*0a30*/  STL.S16 [R1+0xb6], R0 ;  /* 0x0000b60001007387 */ /* 0x0003e20000100600 */
[----:B------:R-:W-:Y:S02]  /*0a40*/  SHF.R.U32.HI R35, RZ, 0x10, R35 ;  /* 0x00000010ff237819 */ /* 0x000fe40000011623 */
[----:B------:R-:W-:-:S02]  /*0a50*/  CS2R R250, SRZ ;  /* 0x0000000000fa7805 */ /* 0x000fc4000001ff00 */
[----:B------:R-:W-:Y:S01]  /*0a60*/  MOV R4, R38 ;  /* 0x0000002600047202 */ /* 0x000fe20000000f00 */
[----:B------:R1:W-:Y:S01]  /*0a70*/  STL.S16 [R1+0xb2], R32 ;  /* 0x0000b22001007387 */ /* 0x0003e20000100600 */
        /* <DEDUP_REMOVED lines=118> */
[----:B------:R-:W-:Y:S01]  /*11e0*/  PRMT R252, R64, 0x5410, R252 ;  /* 0x0000541040fc7816 */ /* 0x000fe200000000fc */
[----:B------:R1:W-:Y:S01]  /*11f0*/  STL.S16 [R1+0x78], R14 ;  /* 0x0000780e01007387 */ /* 0x0003e20000100600 */
[----:B------:R-:W-:Y:S02]  /*1200*/  PRMT R179, R28, 0x5410, R179 ;  /* 0x000054101cb37816 */ /* 0x000fe400000000b3 */
        /* <DEDUP_REMOVED lines=31> */
[----:B------:R-:W-:Y:S01]  /*1400*/  CS2R R138, SRZ ;  /* 0x00000000008a7805 */ /* 0x000fe2000001ff00 */
[----:B------:R-:W-:Y:S02]  /*1410*/  UPLOP3.LUT UP1, UPT, UPT, UPT, UPT, 0x40, 0x4 ;  /* 0x000000000004789c */ /* 0x000fe40003f2e870 */
[----:B------:R1:W-:Y:S01]  /*1420*/  STL.S16 [R1+0x66], R31 ;  /* 0x0000661f01007387 */ /* 0x0003e20000100600 */
[----:B------:R-:W2:Y:S03]  /*1430*/  LDCU UR21, c[0x0][0x408] ;  /* 0x00008100ff1577ac */ /* 0x000ea60008000800 */
[----:B------:R1:W-:Y:S01]  /*1440*/  STL.S16 [R1+0x62], R55 ;  /* 0x0000623701007387 */ /* 0x0003e20000100600 */
[----:B------:R-:W3:Y:S03]  /*1450*/  LDCU UR6, c[0x0][0x388] ;  /* 0x00007100ff0677ac */ /* 0x000ee60008000800 */
[----:B------:R1:W-:Y:S01]  /*1460*/  STL.S16 [R1+0x5e], R56 ;  /* 0x00005e3801007387 */ /* 0x0003e20000100600 */
[----:B------:R-:W4:Y:S03]  /*1470*/  LDCU.U8 UR25, c[0x0][0x410] ;  /* 0x00008200ff1977ac */ /* 0x000f260008000000 */
[----:B------:R1:W-:Y:S01]  /*1480*/  STL.S16 [R1+0x5a], R58 ;  /* 0x00005a3a01007387 */ /* 0x0003e20000100600 */
[----:B------:R-:W0:Y:S03]  /*1490*/  LDCU UR20, c[0x0][0x400] ;  /* 0x00008000ff1477ac */ /* 0x000e260008000800 */
[----:B------:R1:W-:Y:S01]  /*14a0*/  STL.S16 [R1+0x64], R12 ;  /* 0x0000640c01007387 */ /* 0x0003e20000100600 */
[----:B------:R-:W0:Y:S03]  /*14b0*/  LDCU.64 UR8, c[0x0][0x478] ;  /* 0x00008f00ff0877ac */ /* 0x000e260008000a00 */
[----:B------:R1:W-:Y:S01]  /*14c0*/  STL.S16 [R1+0x60], R13 ;  /* 0x0000600d01007387 */ /* 0x0003e20000100600 */
[----:B------:R-:W1:Y:S03]  /*14d0*/  LDCU.64 UR26, c[0x0][0x438] ;  /* 0x00008700ff1a77ac */ /* 0x000e660008000a00 */
[----:B------:R0:W-:Y:S01]  /*14e0*/  STL.S16 [R1+0x5c], R57 ;  /* 0x00005c3901007387 */ /* 0x0001e20000100600 */
[----:B------:R-:W1:Y:S03]  /*14f0*/  LDCU.64 UR18, c[0x0][0x470] ;  /* 0x00008e00ff1277ac */ /* 0x000e660008000a00 */
[----:B------:R1:W-:Y:S01]  /*1500*/  STL.S16 [R1+0x58], R24 ;  /* 0x0000581801007387 */ /* 0x0003e20000100600 */
[----:B------:R-:W1:Y:S03]  /*1510*/  LDCU.128 UR12, c[0x0][0x3c0] ;  /* 0x00007800ff0c77ac */ /* 0x000e660008000c00 */
[----:B------:R1:W-:Y:S01]  /*1520*/  STL.S16 [R1+0x56], R25 ;  /* 0x0000561901007387 */ /* 0x0003e20000100600 */
[----:B------:R-:W1:Y:S03]  /*1530*/  LDCU.64 UR16, c[0x0][0x380] ;  /* 0x00007000ff1077ac */ /* 0x000e660008000a00 */
[----:B------:R1:W-:Y:S01]  /*1540*/  STL.S16 [R1+0x52], R59 ;  /* 0x0000523b01007387 */ /* 0x0003e20000100600 */
[----:B0-----:R-:W-:-:S03]  /*1550*/  UISETP.NE.AND UP2, UPT, UR4, URZ, UPT ;  /* 0x000000ff0400728c */ /* 0x001fc6000bf45270 */
[----:B------:R0:W-:Y:S04]  /*1560*/  STL.S16 [R1+0x4e], R60 ;  /* 0x00004e3c01007387 */ /* 0x0001e80000100600 */
        /* <DEDUP_REMOVED lines=25> */
.L_x_3749:
[----:B------:R-:W-:Y:S01]  /*1700*/  UIMAD.WIDE UR4, UR7, 0x4, UR12 ;  /* 0x00000004070478a5 */ /* 0x000fe2000f8e020c */
[----:B------:R-:W-:-:S05]  /*1710*/  LOP3.LUT P3, RZ, R5, 0x4, RZ, 0xc0, !PT ;  /* 0x0000000405ff7812 */ /* 0x000fca000786c0ff */
[----:B01234-:R-:W-:Y:S02]  /*1720*/  MOV R92, UR4 ;  /* 0x00000004005c7c02 */ /* 0x01ffe40008000f00 */
[----:B------:R-:W-:Y:S01]  /*1730*/  MOV R93, UR5 ;  /* 0x00000005005d7c02 */ /* 0x000fe20008000f00 */
[----:B------:R-:W-:-:S04]  /*1740*/  UIMAD.WIDE UR4, UR7, 0x4, UR14 ;  /* 0x00000004070478a5 */ /* 0x000fc8000f8e020e */
[----:B------:R1:W2:Y:S02]  /*1750*/  LDG.E R4, desc[UR10][R92.64] ;  /* 0x0000000a5c047981 */ /* 0x0002a4000c1e1900 */
[----:B-1----:R-:W-:Y:S02]  /*1760*/  MOV R92, UR4 ;  /* 0x00000004005c7c02 */ /* 0x002fe40008000f00 */
[----:B------:R-:W-:-:S05]  /*1770*/  MOV R93, UR5 ;  /* 0x00000005005d7c02 */ /* 0x000fca0008000f00 */
[----:B------:R-:W3:Y:S01]  /*1780*/  LDG.E R92, desc[UR10][R92.64] ;  /* 0x0000000a5c5c7981 */ /* 0x000ee2000c1e1900 */
[----:B------:R-:W-:Y:S01]  /*1790*/  UIMAD UR4, UR7, UR6, URZ ;  /* 0x00000006070472a4 */ /* 0x000fe2000f8e02ff */
[C---:B------:R-:W-:Y:S01]  /*17a0*/  ISETP.GE.U32.AND P2, PT, R178.reuse, 0x300, PT ;  /* 0x00000300b200780c */ /* 0x040fe20003f46070 */
[----:B------:R-:W-:Y:S01]  /*17b0*/  BSSY.RECONVERGENT B0, `(.L_x_3651) ;  /* 0x000006c000007945 */ /* 0x000fe20003800200 */
[----:B------:R-:W-:Y:S01]  /*17c0*/  PLOP3.LUT P0, PT, PT, PT, UP2, 0x40, 0x4 ;  /* 0x000000000004781c */ /* 0x000fe20003f0e828 */
[----:B------:R-:W-:Y:S01]  /*17d0*/  USHF.R.S32.HI UR5, URZ, 0x1f, UR4 ;  /* 0x0000001fff057899 */ /* 0x000fe20008011404 */
[C---:B------:R-:W-:Y:S01]  /*17e0*/  ISETP.GE.U32.AND P5, PT, R178.reuse, 0x200, PT ;  /* 0x00000200b200780c */ /* 0x040fe20003fa6070 */
[----:B------:R-:W-:Y:S01]  /*17f0*/  HFMA2 R135, -RZ, RZ, 0, 0 ;  /* 0x00000000ff877431 */ /* 0x000fe200000001ff */
[----:B------:R-:W-:Y:S01]  /*1800*/  LOP3.LUT R5, R5, 0xfffffffe, RZ, 0xc0, !PT ;  /* 0xfffffffe05057812 */ /* 0x000fe200078ec0ff */
[----:B------:R-:W-:Y:S01]  /*1810*/  ULEA.HI UR5, UR5, UR4, URZ, 0x2 ;  /* 0x0000000405057291 */ /* 0x000fe2000f8f10ff */
[----:B------:R-:W-:-:S02]  /*1820*/  ISETP.GE.U32.AND P1, PT, R178, 0x500, PT ;  /* 0x00000500b200780c */ /* 0x000fc40003f26070 */
[----:B------:R-:W-:-:S03]  /*1830*/  MOV R176, RZ ;  /* 0x000000ff00b07202 */ /* 0x000fc60000000f00 */
[----:B------:R-:W-:Y:S02]  /*1840*/  @P2 LOP3.LUT R5, R5, 0x1, RZ, 0xfc, !PT ;  /* 0x0000000105052812 */ /* 0x000fe400078efcff */
[----:B------:R-:W-:Y:S02]  /*1850*/  ISETP.GE.U32.AND P2, PT, R178, 0x600, PT ;  /* 0x00000600b200780c */ /* 0x000fe40003f46070 */
[----:B------:R-:W-:-:S04]  /*1860*/  LOP3.LUT R5, R5, 0xfffffffd, RZ, 0xc0, !PT ;  /* 0xfffffffd05057812 */ /* 0x000fc800078ec0ff */
[----:B------:R-:W-:Y:S02]  /*1870*/  @P5 LOP3.LUT R5, R5, 0x2, RZ, 0xfc, !PT ;  /* 0x0000000205055812 */ /* 0x000fe400078efcff */
[----:B--2---:R-:W-:Y:S02]  /*1880*/  FSEL R4, R4, RZ, P0 ;  /* 0x000000ff04047208 */ /* 0x004fe40000000000 */
[----:B------:R-:W-:Y:S02]  /*1890*/  ISETP.GE.U32.AND P0, PT, R178, 0x400, PT ;  /* 0x00000400b200780c */ /* 0x000fe40003f06070 */
[----:B------:R-:W-:Y:S02]  /*18a0*/  R2UR UR23, R4 ;  /* 0x00000000041772ca */ /* 0x000fe400000e0000 */
[----:B------:R-:W-:-:S04]  /*18b0*/  MOV R4, UR5 ;  /* 0x0000000500047c02 */ /* 0x000fc80008000f00 */
[----:B------:R-:W-:-:S04]  /*18c0*/  LEA.HI.SX32 R4, R4, R99, 0x1e ;  /* 0x0000006304047211 */ /* 0x000fc800078ff2ff */
[----:B------:R-:W-:Y:S02]  /*18d0*/  MOV R177, R4 ;  /* 0x0000000400b17202 */ /* 0x000fe40000000f00 */
[----:B---3--:R-:W-:Y:S01]  /*18e0*/  R2UR UR22, R92 ;  /* 0x000000005c1672ca */ /* 0x008fe200000e0000 */
[----:B-----5:R-:W-:-:S14]  /*18f0*/  @!P3 BRA `(.L_x_3652) ;  /* 0x00000004005cb947 */ /* 0x020fdc0003800000 */
[----:B------:R-:W1:Y:S01]  /*1900*/  LDC.64 R92, c[0x0][0x3a8] ;  /* 0x0000ea00ff5c7b82 */ /* 0x000e620000000a00 */
[----:B------:R-:W2:Y:S04]  /*1910*/  LDL.S16 R112, [R1+0xb4] ;  /* 0x0000b40001707983 */ /* 0x000ea80000100600 */
[----:B------:R-:W3:Y:S03]  /*1920*/  LDL.S16 R111, [R1+0xb6] ;  /* 0x0000b600016f7983 */ /* 0x000ee60000100600 */
[----:B------:R-:W4:Y:S01]  /*1930*/  LDC.64 R96, c[0x0][0x430] ;  /* 0x00010c00ff607b82 */ /* 0x000f220000000a00 */
[----:B------:R-:W3:Y:S04]  /*1940*/  LDL.LU R122, [R1+0x38] ;  /* 0x00003800017a7983 */ /* 0x000ee80000300800 */
[----:B------:R-:W3:Y:S01]  /*1950*/  LDL.S16 R121, [R1+0xb0] ;  /* 0x0000b00001797983 */ /* 0x000ee20000100600 */
[----:B------:R-:W-:-:S02]  /*1960*/  ISETP.NE.U32.AND P3, PT, RZ, UR18, PT ;  /* 0x00000012ff007c0c */ /* 0x000fc4000bf65070 */
[----:B------:R-:W0:Y:S02]  /*1970*/  LDC.64 R100, c[0x0][0x428] ;  /* 0x00010a00ff647b82 */ /* 0x000e240000000a00 */
[----:B------:R-:W-:Y:S01]  /*1980*/  ISETP.NE.AND.EX P3, PT, RZ, UR19, PT, P3 ;  /* 0x00000013ff007c0c */ /* 0x000fe2000bf65330 */
[----:B-1----:R-:W-:-:S06]  /*1990*/  IMAD.WIDE.U32 R92, R4, 0x10, R92 ;  /* 0x00000010045c7825 */ /* 0x002fcc00078e005c */
[----:B------:R-:W3:Y:S06]  /*19a0*/  LDG.E.128 R92, desc[UR10][R92.64] ;  /* 0x0000000a5c5c7981 */ /* 0x000eec000c1e1d00 */
[----:B------:R-:W1:Y:S01]  /*19b0*/  @P3 LDC.64 R176, c[0x0][0x3b8] ;  /* 0x0000ee00ffb03b82 */ /* 0x000e620000000a00 */
[----:B----4-:R-:W-:-:S06]  /*19c0*/  IMAD.WIDE.U32 R96, R4, 0x10, R96 ;  /* 0x0000001004607825 */ /* 0x010fcc00078e0060 */
[----:B------:R-:W4:Y:S01]  /*19d0*/  LDG.E.128 R96, desc[UR10][R96.64] ;  /* 0x0000000a60607981 */ /* 0x000f22000c1e1d00 */
[----:B0-----:R-:W-:-:S06]  /*19e0*/  IMAD.WIDE.U32 R100, R4, 0x10, R100 ;  /* 0x0000001004647825 */ /* 0x001fcc00078e0064 */
[----:B------:R-:W4:Y:S01]  /*19f0*/  LDG.E.128 R100, desc[UR10][R100.64] ;  /* 0x0000000a64647981 */ /* 0x000f22000c1e1d00 */
[----:B------:R-:W-:-:S04]  /*1a00*/  ISETP.NE.U32.AND P4, PT, RZ, UR26, PT ;  /* 0x0000001aff007c0c */ /* 0x000fc8000bf85070 */
[----:B------:R-:W-:Y:S01]  /*1a10*/  ISETP.NE.AND.EX P4, PT, RZ, UR27, PT, P4 ;  /* 0x0000001bff007c0c */ /* 0x000fe2000bf85340 */
[----:B-1----:R-:W-:-:S05]  /*1a20*/  @P3 IMAD.WIDE.U32 R176, R4, 0x4, R176 ;  /* 0x0000000404b03825 */ /* 0x002fca00078e00b0 */
[----:B------:R0:W5:Y:S07]  /*1a30*/  @P3 LDG.E R3, desc[UR10][R176.64] ;  /* 0x0000000ab0033981 */ /* 0x00016e000c1e1900 */
[----:B0-----:R-:W0:Y:S02]  /*1a40*/  @P4 LDC.64 R176, c[0x0][0x438] ;  /* 0x00010e00ffb04b82 */ /* 0x001e240000000a00 */
[----:B0-----:R-:W-:-:S05]  /*1a50*/  @P4 IMAD.WIDE.U32 R176, R4, 0x10, R176 ;  /* 0x0000001004b04825 */ /* 0x001fca00078e00b0 */
[----:B------:R0:W5:Y:S02]  /*1a60*/  @P4 LDG.E.128 R60, desc[UR10][R176.64] ;  /* 0x0000000ab03c4981 */ /* 0x000164000c1e1d00 */
[----:B0-----:R-:W0:Y:S02]  /*1a70*/  LDC.64 R176, c[0x0][0x3b0] ;  /* 0x0000ec00ffb07b82 */ /* 0x001e240000000a00 */
[----:B0-----:R-:W-:-:S05]  /*1a80*/  IMAD.WIDE.U32 R176, R4, 0x4, R176 ;  /* 0x0000000404b07825 */ /* 0x001fca00078e00b0 */
[----:B------:R0:W5:Y:S04]  /*1a90*/  LDG.E R2, desc[UR10][R176.64] ;  /* 0x0000000ab0027981 */ /* 0x000168000c1e1900 */
[----:B------:R-:W4:Y:S04]  /*1aa0*/  LDL.S16 R176, [R1+0xb2] ;  /* 0x0000b20001b07983 */ /* 0x000f280000100600 */
[----:B------:R-:W4:Y:S01]  /*1ab0*/  LDL.LU R135, [R1+0x3c] ;  /* 0x00003c0001877983 */ /* 0x000f220000300800 */
[----:B--2---:R-:W-:-:S03]  /*1ac0*/  HADD2.F32 R0, -RZ, R112.H0_H0 ;  /* 0x20000070ff007230 */ /* 0x004fc60000004100 */
[----:B------:R-:W2:Y:S01]  /*1ad0*/  LDL.S16 R112, [R1+0xac] ;  /* 0x0000ac0001707983 */ /* 0x000ea20000100600 */
[----:B---3--:R-:W-:-:S03]  /*1ae0*/  HADD2.F32 R20, -RZ, R111.H0_H0 ;  /* 0x2000006fff147230 */ /* 0x008fc60000004100 */
[----:B------:R-:W3:Y:S01]  /*1af0*/  LDL.S16 R111, [R1+0xae] ;  /* 0x0000ae00016f7983 */ /* 0x000ee20000100600 */
[----:B------:R-:W-:Y:S01]  /*1b00*/  FADD.FTZ R41, R92, -UR23 ;  /* 0x800000175c297e21 */ /* 0x000fe20008010000 */
[----:B----4-:R-:W-:-:S03]  /*1b10*/  FMUL.FTZ R42, R96, R0 ;  /* 0x00000000602a7220 */ /* 0x010fc60000410000 */
[----:B------:R-:W-:-:S04]  /*1b20*/  FMUL.FTZ R0, R41, UR22 ;  /* 0x0000001629007c20 */ /* 0x000fc80008410000 */
[----:B------:R-:W-:-:S05]  /*1b30*/  FFMA.FTZ R122, R100, R0, R122 ;  /* 0x00000000647a7223 */ /* 0x000fca000001007a */
[----:B------:R1:W-:Y:S01]  /*1b40*/  STL [R1+0x38], R122 ;  /* 0x0000387a01007387 */ /* 0x0003e20000100800 */
[----:B------:R-:W-:Y:S01]  /*1b50*/  FFMA.FTZ R20, R100, R20, R42 ;  /* 0x0000001464147223 */ /* 0x000fe2000001002a */
[----:B------:R-:W-:Y:S02]  /*1b60*/  FADD.FTZ R232, R232, R100 ;  /* 0x00000064e8e87221 */ /* 0x000fe40000010000 */
[----:B-1----:R-:W4:Y:S01]  /*1b70*/  LDL.LU R122, [R1+0x40] ;  /* 0x00004000017a7983 */ /* 0x002f220000300800 */
[----:B------:R-:W-:Y:S02]  /*1b80*/  HADD2.F32 R41, -RZ, R121.H0_H0 ;  /* 0x20000079ff297230 */ /* 0x000fe40000004100 */
[----:B------:R-:W-:Y:S01]  /*1b90*/  FADD.FTZ R164, R164, R96 ;  /* 0x00000060a4a47221 */ /* 0x000fe20000010000 */
[----:B------:R-:W-:Y:S01]  /*1ba0*/  FFMA.FTZ R200, R96, R0, R200 ;  /* 0x0000000060c87223 */ /* 0x000fe200000100c8 */
[----:B------:R-:W4:Y:S04]  /*1bb0*/  LDL.S16 R121, [R1+0xa8] ;  /* 0x0000a80001797983 */ /* 0x000f280000100600 */
[----:B------:R-:W4:Y:S04]  /*1bc0*/  LDL.S16 R100, [R1+0xaa] ;  /* 0x0000aa0001647983 */ /* 0x000f280000100600 */
[----:B------:R-:W4:Y:S01]  /*1bd0*/  LDL.LU R96, [R1+0x44] ;  /* 0x0000440001607983 */ /* 0x000f220000300800 */
[----:B------:R-:W-:Y:S01]  /*1be0*/  FMUL.FTZ R41, R97, R41 ;  /* 0x0000002961297220 */ /* 0x000fe20000410000 */
[----:B------:R-:W-:Y:S01]  /*1bf0*/  FADD.FTZ R42, R93, -UR23 ;  /* 0x800000175d2a7e21 */ /* 0x000fe20008010000 */
[----:B------:R-:W-:-:S03]  /*1c00*/  FADD.FTZ R94, R94, -UR23 ;  /* 0x800000175e5e7e21 */ /* 0x000fc60008010000 */
[----:B------:R-:W-:Y:S01]  /*1c10*/  FMUL.FTZ R42, R42, UR22 ;  /* 0x000000162a2a7c20 */ /* 0x000fe20008410000 */
[----:B------:R-:W-:Y:S01]  /*1c20*/  FADD.FTZ R95, R95, -UR23 ;  /* 0x800000175f5f7e21 */ /* 0x000fe20008010000 */
[----:B------:R-:W-:Y:S01]  /*1c30*/  FADD.FTZ R233, R233, R101 ;  /* 0x00000065e9e97221 */ /* 0x000fe20000010000 */
[----:B------:R-:W-:Y:S01]  /*1c40*/  FADD.FTZ R165, R165, R97 ;  /* 0x00000061a5a57221 */ /* 0x000fe20000010000 */
[----:B------:R-:W-:Y:S01]  /*1c50*/  FFMA.FTZ R201, R97, R42, R201 ;  /* 0x0000002a61c97223 */ /* 0x000fe200000100c9 */
[----:B------:R-:W-:Y:S01]  /*1c60*/  FADD.FTZ R234, R234, R102 ;  /* 0x00000066eaea7221 */ /* 0x000fe20000010000 */
[----:B------:R-:W-:Y:S01]  /*1c70*/  FADD.FTZ R166, R166, R98 ;  /* 0x00000062a6a67221 */ /* 0x000fe20000010000 */
[----:B------:R-:W-:Y:S01]  /*1c80*/  FADD.FTZ R235, R235, R103 ;  /* 0x00000067ebeb7221 */ /* 0x000fe20000010000 */
[----:B------:R-:W-:Y:S01]  /*1c90*/  FADD.FTZ R167, R167, R99 ;  /* 0x00000063a7a77221 */ /* 0x000fe20000010000 */
[----:B0-----:R-:W-:Y:S01]  /*1ca0*/  IADD3 R177, PT, PT, R4, 0x100, RZ ;  /* 0x0000010004b17810 */ /* 0x001fe20007ffe0ff */
[----:B------:R-:W-:-:S05]  /*1cb0*/  HADD2.F32 R92, -RZ, R176.H0_H0 ;  /* 0x200000b0ff5c7230 */ /* 0x000fca0000004100 */
[C---:B------:R-:W-:Y:S01]  /*1cc0*/  FFMA.FTZ R41, R101.reuse, R92, R41 ;  /* 0x0000005c65297223 */ /* 0x040fe20000010029 */
[----:B------:R-:W-:-:S05]  /*1cd0*/  FFMA.FTZ R135, R101, R42, R135 ;  /* 0x0000002a65877223 */ /* 0x000fca0000010087 */
[----:B------:R-:W-:Y:S01]  /*1ce0*/  STL [R1+0x3c], R135 ;  /* 0x00003c8701007387 */ /* 0x000fe20000100800 */
[----:B--2---:R-:W-:Y:S02]  /*1cf0*/  HADD2.F32 R92, -RZ, R112.H0_H0 ;  /* 0x20000070ff5c7230 */ /* 0x004fe40000004100 */
[----:B------:R-:W-:Y:S01]  /*1d00*/  FMUL.FTZ R112, R94, UR22 ;  /* 0x000000165e707c20 */ /* 0x000fe20008410000 */
[----:B---3--:R-:W-:Y:S02]  /*1d10*/  HADD2.F32 R93, -RZ, R111.H0_H0 ;  /* 0x2000006fff5d7230 */ /* 0x008fe40000004100 */
[----:B------:R-:W-:-:S04]  /*1d20*/  FMUL.FTZ R92, R98, R92 ;  /* 0x0000005c625c7220 */ /* 0x000fc80000410000 */
[----:B------:R-:W-:Y:S01]  /*1d30*/  FFMA.FTZ R111, R102, R93, R92 ;  /* 0x0000005d666f7223 */ /* 0x000fe2000001005c */
[-C--:B------:R-:W-:Y:S01]  /*1d40*/  FFMA.FTZ R202, R98, R112.reuse, R202 ;  /* 0x0000007062ca7223 */ /* 0x080fe200000100ca */
[----:B----4-:R-:W-:-:S05]  /*1d50*/  FFMA.FTZ R122, R102, R112, R122 ;  /* 0x00000070667a7223 */ /* 0x010fca000001007a */
[----:B------:R0:W-:Y:S01]  /*1d60*/  STL [R1+0x40], R122 ;  /* 0x0000407a01007387 */ /* 0x0001e20000100800 */
[----:B------:R-:W-:Y:S02]  /*1d70*/  HADD2.F32 R92, -RZ, R121.H0_H0 ;  /* 0x20000079ff5c7230 */ /* 0x000fe40000004100 */
[----:B0-----:R-:W-:-:S04]  /*1d80*/  FMUL.FTZ R122, R95, UR22 ;  /* 0x000000165f7a7c20 */ /* 0x001fc80008410000 */
[----:B------:R-:W-:Y:S01]  /*1d90*/  FFMA.FTZ R96, R103, R122, R96 ;  /* 0x0000007a67607223 */ /* 0x000fe20000010060 */
[----:B------:R-:W-:Y:S02]  /*1da0*/  HADD2.F32 R93, -RZ, R100.H0_H0 ;  /* 0x20000064ff5d7230 */ /* 0x000fe40000004100 */
[----:B------:R-:W-:Y:S02]  /*1db0*/  FMUL.FTZ R92, R99, R92 ;  /* 0x0000005c635c7220 */ /* 0x000fe40000410000 */
[----:B------:R1:W-:Y:S02]  /*1dc0*/  STL [R1+0x44], R96 ;  /* 0x0000446001007387 */ /* 0x0003e40000100800 */
[----:B------:R-:W-:Y:S01]  /*1dd0*/  FFMA.FTZ R121, R103, R93, R92 ;  /* 0x0000005d67797223 */ /* 0x000fe2000001005c */
[----:B------:R-:W-:Y:S01]  /*1de0*/  FADD.FTZ R93, RZ, R20 ;  /* 0x00000014ff5d7221 */ /* 0x000fe20000010000 */
[----:B------:R-:W-:-:S03]  /*1df0*/  FFMA.FTZ R92, R0, R20, RZ ;  /* 0x00000014005c7223 */ /* 0x000fc600000100ff */
[----:B------:R-:W-:Y:S01]  /*1e00*/  FADD.FTZ R93, R93, R41 ;  /* 0x000000295d5d7221 */ /* 0x000fe20000010000 */
[----:B------:R-:W-:-:S03]  /*1e10*/  FFMA.FTZ R92, R42, R41, R92 ;  /* 0x000000292a5c7223 */ /* 0x000fc6000001005c */
[----:B------:R-:W-:Y:S01]  /*1e20*/  FADD.FTZ R93, R93, R111 ;  /* 0x0000006f5d5d7221 */ /* 0x000fe20000010000 */
[----:B------:R-:W-:Y:S01]  /*1e30*/  FFMA.FTZ R92, R112, R111, R92 ;  /* 0x0000006f705c7223 */ /* 0x000fe2000001005c */
[----:B------:R-:W-:Y:S02]  /*1e40*/  FFMA.FTZ R203, R99, R122, R203 ;  /* 0x0000007a63cb7223 */ /* 0x000fe400000100cb */
[----:B------:R-:W-:Y:S01]  /*1e50*/  FADD.FTZ R135, R93, R121 ;  /* 0x000000795d877221 */ /* 0x000fe20000010000 */
[----:B-1----:R-:W-:-:S07]  /*1e60*/  FFMA.FTZ R176, R122, R121, R92 ;  /* 0x000000797ab07223 */ /* 0x002fce000001005c */
.L_x_3652:
[----:B------:R-:W-:Y:S05]  /*1e70*/  BSYNC.RECONVERGENT B0 ;  /* 0x0000000000007941 */ /* 0x000fea0003800200 */
.L_x_3651:
[----:B------:R-:W-:Y:S04]  /*1e80*/  BSSY.RECONVERGENT B0, `(.L_x_3653) ;  /* 0x000005d000007945 */ /* 0x000fe80003800200 */
[----:B------:R-:W-:Y:S05]  /*1e90*/  @!P5 BRA `(.L_x_3654) ;  /* 0x00000004006cd947 */ /* 0x000fea0003800000 */
[----:B------:R-:W1:Y:S01]  /*1ea0*/  LDC.64 R92, c[0x0][0x3a8] ;  /* 0x0000ea00ff5c7b82 */ /* 0x000e620000000a00 */
[----:B------:R2:W-:Y:S04]  /*1eb0*/  STL.64 [R1+0xc0], R4 ;  /* 0x0000c00401007387 */ /* 0x0005e80000100a00 */
[----:B-----5:R3:W-:Y:S03]  /*1ec0*/  STL.64 [R1+0xb8], R2 ;  /* 0x0000b80201007387 */ /* 0x0207e60000100a00 */
[----:B------:R-:W4:Y:S01]  /*1ed0*/  LDC.64 R96, c[0x0][0x430] ;  /* 0x00010c00ff607b82 */ /* 0x000f220000000a00 */
[----:B------:R-:W3:Y:S04]  /*1ee0*/  LDL.S16 R39, [R1+0xa4] ;  /* 0x0000a40001277983 */ /* 0x000ee80000100600 */
[----:B------:R-:W3:Y:S01]  /*1ef0*/  LDL.S16 R110, [R1+0xa6] ;  /* 0x0000a600016e7983 */ /* 0x000ee20000100600 */
[----:B------:R-:W-:-:S02]  /*1f00*/  ISETP.NE.U32.AND P3, PT, RZ, UR18, PT ;  /* 0x00000012ff007c0c */ /* 0x000fc4000bf65070 */
[----:B------:R-:W-:Y:S01]  /*1f10*/  ISETP.NE.U32.AND P4, PT, RZ, UR26, PT ;  /* 0x0000001aff007c0c */ /* 0x000fe2000bf85070 */
[----:B------:R-:W0:Y:S01]  /*1f20*/  LDC.64 R100, c[0x0][0x428] ;  /* 0x00010a00ff647b82 */ /* 0x000e220000000a00 */
[----:B------:R-:W-:Y:S01]  /*1f30*/  ISETP.NE.AND.EX P3, PT, RZ, UR19, PT, P3 ;  /* 0x00000013ff007c0c */ /* 0x000fe2000bf65330 */
[----:B------:R-:W3:Y:S01]  /*1f40*/  LDL.LU R120, [R1+0x20] ;  /* 0x0000200001787983 */ /* 0x000ee20000300800 */
[----:B-1----:R-:W-:-:S04]  /*1f50*/  IMAD.WIDE.U32 R92, R177, 0x10, R92 ;  /* 0x00000010b15c7825 */ /* 0x002fc800078e005c */
[C---:B----4-:R-:W-:Y:S02]  /*1f60*/  IMAD.WIDE.U32 R96, R177.reuse, 0x10, R96 ;  /* 0x00000010b1607825 */ /* 0x050fe400078e0060 */
[----:B------:R-:W4:Y:S05]  /*1f70*/  LDG.E.128 R92, desc[UR10][R92.64] ;  /* 0x0000000a5c5c7981 */ /* 0x000f2a000c1e1d00 */
[----:B--2---:R-:W3:Y:S01]  /*1f80*/  @P3 LDC.64 R4, c[0x0][0x3b8] ;  /* 0x0000ee00ff043b82 */ /* 0x004ee20000000a00 */
[----:B------:R-:W-:Y:S01]  /*1f90*/  ISETP.NE.AND.EX P4, PT, RZ, UR27, PT, P4 ;  /* 0x0000001bff007c0c */ /* 0x000fe2000bf85340 */
[----:B------:R-:W2:Y:S04]  /*1fa0*/  LDL.S16 R109, [R1+0xa0] ;  /* 0x0000a000016d7983 */ /* 0x000ea80000100600 */
[----:B------:R-:W2:Y:S01]  /*1fb0*/  LDG.E.128 R96, desc[UR10][R96.64] ;  /* 0x0000000a60607981 */ /* 0x000ea2000c1e1d00 */
[----:B0-----:R-:W-:-:S06]  /*1fc0*/  IMAD.WIDE.U32 R100, R177, 0x10, R100 ;  /* 0x00000010b1647825 */ /* 0x001fcc00078e0064 */
[----:B------:R-:W2:Y:S01]  /*1fd0*/  LDG.E.128 R100, desc[UR10][R100.64] ;  /* 0x0000000a64647981 */ /* 0x000ea2000c1e1d00 */
[C---:B---3--:R-:W-:Y:S02]  /*1fe0*/  @P3 IMAD.WIDE.U32 R2, R177.reuse, 0x4, R4 ;  /* 0x00000004b1023825 */ /* 0x048fe400078e0004 */
[----:B------:R-:W0:Y:S03]  /*1ff0*/  @P4 LDC.64 R4, c[0x0][0x438] ;  /* 0x00010e00ff044b82 */ /* 0x000e260000000a00 */
[----:B------:R1:W5:Y:S05]  /*2000*/  @P3 LDG.E R6, desc[UR10][R2.64] ;  /* 0x0000000a02063981 */ /* 0x00036a000c1e1900 */
[----:B-1----:R-:W1:Y:S01]  /*2010*/  LDC.64 R2, c[0x0][0x3b0] ;  /* 0x0000ec00ff027b82 */ /* 0x002e620000000a00 */
[----:B0-----:R-:W-:-:S05]  /*2020*/  @P4 IMAD.WIDE.U32 R4, R177, 0x10, R4 ;  /* 0x00000010b1044825 */ /* 0x001fca00078e0004 */
[----:B------:R3:W5:Y:S01]  /*2030*/  @P4 LDG.E.128 R52, desc[UR10][R4.64] ;  /* 0x0000000a04344981 */ /* 0x000762000c1e1d00 */
[----:B-1----:R-:W-:-:S03]  /*2040*/  IMAD.WIDE.U32 R2, R177, 0x4, R2 ;  /* 0x00000004b1027825 */ /* 0x002fc600078e0002 */
[----:B------:R3:W5:Y:S04]  /*2050*/  LDL.LU.64 R4, [R1+0xc0] ;  /* 0x0000c00001047983 */ /* 0x0007680000300a00 */
[----:B------:R3:W5:Y:S04]  /*2060*/  LDG.E R7, desc[UR10][R2.64] ;  /* 0x0000000a02077981 */ /* 0x000768000c1e1900 */
[----:B------:R3:W5:Y:S04]  /*2070*/  LDL.LU.64 R2, [R1+0xb8] ;  /* 0x0000b80001027983 */ /* 0x0007680000300a00 */
[----:B------:R-:W3:Y:S01]  /*2080*/  LDL.S16 R119, [R1+0xa2] ;  /* 0x0000a20001777983 */ /* 0x000ee20000100600 */
[----:B------:R-:W-:-:S02]  /*2090*/  HADD2.F32 R21, -RZ, R39.H0_H0 ;  /* 0x20000027ff157230 */ /* 0x000fc40000004100 */
[----:B------:R-:W-:Y:S02]  /*20a0*/  HADD2.F32 R39, -RZ, R110.H0_H0 ;  /* 0x2000006eff277230 */ /* 0x000fe40000004100 */
[----:B------:R-:W3:Y:S01]  /*20b0*/  LDL.S16 R110, [R1+0x9c] ;  /* 0x00009c00016e7983 */ /* 0x000ee20000100600 */
[----:B----4-:R-:W-:Y:S01]  /*20c0*/  FADD.FTZ R40, R92, -UR23 ;  /* 0x800000175c287e21 */ /* 0x010fe20008010000 */
[----:B--2---:R-:W-:-:S03]  /*20d0*/  FMUL.FTZ R92, R96, R21 ;  /* 0x00000015605c7220 */ /* 0x004fc60000410000 */
[----:B------:R-:W-:Y:S01]  /*20e0*/  FMUL.FTZ R21, R40, UR22 ;  /* 0x0000001628157c20 */ /* 0x000fe20008410000 */
[----:B------:R-:W-:-:S03]  /*20f0*/  FADD.FTZ R160, R160, R96 ;  /* 0x00000060a0a07221 */ /* 0x000fc60000010000 */
[-C--:B------:R-:W-:Y:S02]  /*2100*/  FFMA.FTZ R196, R96, R21.reuse, R196 ;  /* 0x0000001560c47223 */ /* 0x080fe400000100c4 */
[----:B------:R-:W2:Y:S01]  /*2110*/  LDL.LU R96, [R1+0x24] ;  /* 0x0000240001607983 */ /* 0x000ea20000300800 */
[C---:B------:R-:W-:Y:S01]  /*2120*/  FFMA.FTZ R120, R100.reuse, R21, R120 ;  /* 0x0000001564787223 */ /* 0x040fe20000010078 */
[----:B------:R-:W-:Y:S01]  /*2130*/  FADD.FTZ R40, R93, -UR23 ;  /* 0x800000175d287e21 */ /* 0x000fe20008010000 */
[----:B------:R-:W-:Y:S01]  /*2140*/  FFMA.FTZ R134, R100, R39, R92 ;  /* 0x0000002764867223 */ /* 0x000fe2000001005c */
[----:B------:R-:W-:Y:S02]  /*2150*/  HADD2.F32 R39, -RZ, R109.H0_H0 ;  /* 0x2000006dff277230 */ /* 0x000fe40000004100 */
[----:B------:R0:W-:Y:S01]  /*2160*/  STL [R1+0x20], R120 ;  /* 0x0000207801007387 */ /* 0x0001e20000100800 */
[----:B------:R-:W-:-:S03]  /*2170*/  FMUL.FTZ R40, R40, UR22 ;  /* 0x0000001628287c20 */ /* 0x000fc60008410000 */
[----:B------:R-:W4:Y:S04]  /*2180*/  LDL.S16 R109, [R1+0x9e] ;  /* 0x00009e00016d7983 */ /* 0x000f280000100600 */
[----:B0-----:R-:W4:Y:S01]  /*2190*/  LDL.LU R120, [R1+0x28] ;  /* 0x0000280001787983 */ /* 0x001f220000300800 */
[----:B------:R-:W-:Y:S01]  /*21a0*/  FMUL.FTZ R92, R97, R39 ;  /* 0x00000027615c7220 */ /* 0x000fe20000410000 */
[----:B------:R-:W-:Y:S02]  /*21b0*/  FADD.FTZ R228, R228, R100 ;  /* 0x00000064e4e47221 */ /* 0x000fe40000010000 */
[----:B------:R-:W4:Y:S01]  /*21c0*/  LDL.S16 R100, [R1+0x9a] ;  /* 0x00009a0001647983 */ /* 0x000f220000100600 */
[----:B---3--:R-:W-:-:S03]  /*21d0*/  HADD2.F32 R39, -RZ, R119.H0_H0 ;  /* 0x20000077ff277230 */ /* 0x008fc60000004100 */
[----:B------:R-:W3:Y:S01]  /*21e0*/  LDL.S16 R119, [R1+0x98] ;  /* 0x0000980001777983 */ /* 0x000ee20000100600 */
[----:B--2---:R-:W-:-:S05]  /*21f0*/  FFMA.FTZ R96, R101, R40, R96 ;  /* 0x0000002865607223 */ /* 0x004fca0000010060 */
[----:B------:R0:W-:Y:S04]  /*2200*/  STL [R1+0x24], R96 ;  /* 0x0000246001007387 */ /* 0x0001e80000100800 */
[----:B0-----:R-:W2:Y:S01]  /*2210*/  LDL.LU R96, [R1+0x2c] ;  /* 0x00002c0001607983 */ /* 0x001ea20000300800 */
[----:B------:R-:W-:Y:S01]  /*2220*/  FADD.FTZ R94, R94, -UR23 ;  /* 0x800000175e5e7e21 */ /* 0x000fe20008010000 */
[----:B------:R-:W-:Y:S01]  /*2230*/  FFMA.FTZ R39, R101, R39, R92 ;  /* 0x0000002765277223 */ /* 0x000fe2000001005c */
[----:B------:R-:W-:Y:S02]  /*2240*/  HADD2.F32 R92, -RZ, R110.H0_H0 ;  /* 0x2000006eff5c7230 */ /* 0x000fe40000004100 */
[----:B------:R-:W-:Y:S01]  /*2250*/  FMUL.FTZ R110, R94, UR22 ;  /* 0x000000165e6e7c20 */ /* 0x000fe20008410000 */
[----:B------:R-:W-:-:S03]  /*2260*/  FADD.FTZ R95, R95, -UR23 ;  /* 0x800000175f5f7e21 */ /* 0x000fc60008010000 */
[----:B----4-:R-:W-:Y:S01]  /*2270*/  FFMA.FTZ R120, R102, R110, R120 ;  /* 0x0000006e66787223 */ /* 0x010fe20000010078 */
[----:B------:R-:W-:Y:S01]  /*2280*/  FMUL.FTZ R93, R98, R92 ;  /* 0x0000005c625d7220 */ /* 0x000fe20000410000 */
[----:B------:R-:W-:-:S03]  /*2290*/  HADD2.F32 R92, -RZ, R109.H0_H0 ;  /* 0x2000006dff5c7230 */ /* 0x000fc60000004100 */
[----:B------:R0:W-:Y:S02]  /*22a0*/  STL [R1+0x28], R120 ;  /* 0x0000287801007387 */ /* 0x0001e40000100800 */
[----:B------:R-:W-:Y:S01]  /*22b0*/  FFMA.FTZ R109, R102, R92, R93 ;  /* 0x0000005c666d7223 */ /* 0x000fe2000001005d */
[----:B0-----:R-:W-:Y:S01]  /*22c0*/  FMUL.FTZ R120, R95, UR22 ;  /* 0x000000165f787c20 */ /* 0x001fe20008410000 */
[----:B------:R-:W-:Y:S01]  /*22d0*/  FADD.FTZ R229, R229, R101 ;  /* 0x00000065e5e57221 */ /* 0x000fe20000010000 */
[----:B------:R-:W-:Y:S01]  /*22e0*/  FADD.FTZ R161, R161, R97 ;  /* 0x00000061a1a17221 */ /* 0x000fe20000010000 */
[----:B------:R-:W-:Y:S01]  /*22f0*/  FFMA.FTZ R197, R97, R40, R197 ;  /* 0x0000002861c57223 */ /* 0x000fe200000100c5 */
[----:B------:R-:W-:Y:S01]  /*2300*/  FADD.FTZ R230, R230, R102 ;  /* 0x00000066e6e67221 */ /* 0x000fe20000010000 */
[----:B------:R-:W-:Y:S01]  /*2310*/  FADD.FTZ R162, R162, R98 ;  /* 0x00000062a2a27221 */ /* 0x000fe20000010000 */
[----:B------:R-:W-:Y:S01]  /*2320*/  FFMA.FTZ R198, R98, R110, R198 ;  /* 0x0000006e62c67223 */ /* 0x000fe200000100c6 */
[----:B------:R-:W-:Y:S01]  /*2330*/  FADD.FTZ R231, R231, R103 ;  /* 0x00000067e7e77221 */ /* 0x000fe20000010000 */
[----:B------:R-:W-:Y:S01]  /*2340*/  FADD.FTZ R163, R163, R99 ;  /* 0x00000063a3a37221 */ /* 0x000fe20000010000 */
[----:B---3--:R-:W-:-:S05]  /*2350*/  HADD2.F32 R92, -RZ, R119.H0_H0 ;  /* 0x20000077ff5c7230 */ /* 0x008fca0000004100 */
[----:B------:R-:W-:Y:S01]  /*2360*/  FMUL.FTZ R93, R99, R92 ;  /* 0x0000005c635d7220 */ /* 0x000fe20000410000 */
[----:B------:R-:W-:-:S05]  /*2370*/  HADD2.F32 R92, -RZ, R100.H0_H0 ;  /* 0x20000064ff5c7230 */ /* 0x000fca0000004100 */
[----:B------:R-:W-:Y:S01]  /*2380*/  FFMA.FTZ R119, R103, R92, R93 ;  /* 0x0000005c67777223 */ /* 0x000fe2000001005d */
[----:B------:R-:W-:Y:S01]  /*2390*/  FADD.FTZ R92, R135, R134 ;  /* 0x00000086875c7221 */ /* 0x000fe20000010000 */
[----:B------:R-:W-:-:S03]  /*23a0*/  FFMA.FTZ R93, R21, R134, R176 ;  /* 0x00000086155d7223 */ /* 0x000fc600000100b0 */
[----:B------:R-:W-:Y:S01]  /*23b0*/  FADD.FTZ R92, R92, R39 ;  /* 0x000000275c5c7221 */ /* 0x000fe20000010000 */
[----:B------:R-:W-:-:S03]  /*23c0*/  FFMA.FTZ R93, R40, R39, R93 ;  /* 0x00000027285d7223 */ /* 0x000fc6000001005d */
[----:B------:R-:W-:Y:S01]  /*23d0*/  FADD.FTZ R92, R92, R109 ;  /* 0x0000006d5c5c7221 */ /* 0x000fe20000010000 */
[----:B------:R-:W-:Y:S01]  /*23e0*/  FFMA.FTZ R93, R110, R109, R93 ;  /* 0x0000006d6e5d7223 */ /* 0x000fe2000001005d */
[-C--:B------:R-:W-:Y:S01]  /*23f0*/  FFMA.FTZ R199, R99, R120.reuse, R199 ;  /* 0x0000007863c77223 */ /* 0x080fe200000100c7 */
[----:B------:R-:W-:Y:S01]  /*2400*/  IADD3 R177, PT, PT, R177, 0x100, RZ ;  /* 0x00000100b1b17810 */ /* 0x000fe20007ffe0ff */
[----:B------:R-:W-:Y:S01]  /*2410*/  FADD.FTZ R135, R92, R119 ;  /* 0x000000775c877221 */ /* 0x000fe20000010000 */
[----:B------:R-:W-:Y:S01]  /*2420*/  FFMA.FTZ R176, R120, R119, R93 ;  /* 0x0000007778b07223 */ /* 0x000fe2000001005d */
[----:B--2---:R-:W-:-:S05]  /*2430*/  FFMA.FTZ R96, R103, R120, R96 ;  /* 0x0000007867607223 */ /* 0x004fca0000010060 */
[----:B------:R1:W-:Y:S02]  /*2440*/  STL [R1+0x2c], R96 ;  /* 0x00002c6001007387 */ /* 0x0003e40000100800 */
.L_x_3654:
[----:B------:R-:W-:Y:S05]  /*2450*/  BSYNC.RECONVERGENT B0 ;  /* 0x0000000000007941 */ /* 0x000fea0003800200 */
.L_x_3653:
[----:B-----5:R-:W-:Y:S01]  /*2460*/  LOP3.LUT P3, RZ, R5, 0x1, RZ, 0xc0, !PT ;  /* 0x0000000105ff7812 */ /* 0x020fe2000786c0ff */
[----:B------:R-:W-:-:S12]  /*2470*/  BSSY.RECONVERGENT B0, `(.L_x_3655) ;  /* 0x000005d000007945 */ /* 0x000fd80003800200 */
[----:B------:R-:W-:Y:S05]  /*2480*/  @!P3 BRA `(.L_x_3656) ;  /* 0x00000004006cb947 */ /* 0x000fea0003800000 */
[----:B------:R-:W2:Y:S01]  /*2490*/  LDC.64 R92, c[0x0][0x3a8] ;  /* 0x0000ea00ff5c7b82 */ /* 0x000ea20000000a00 */
[----:B------:R3:W-:Y:S04]  /*24a0*/  STL.64 [R1+0xc0], R4 ;  /* 0x0000c00401007387 */ /* 0x0007e80000100a00 */
[----:B------:R4:W-:Y:S03]  /*24b0*/  STL.64 [R1+0xb8], R2 ;  /* 0x0000b80201007387 */ /* 0x0009e60000100a00 */
[----:B-1----:R-:W1:Y:S01]  /*24c0*/  LDC.64 R96, c[0x0][0x430] ;  /* 0x00010c00ff607b82 */ /* 0x002e620000000a00 */
[----:B------:R-:W4:Y:S04]  /*24d0*/  LDL.S16 R37, [R1+0x94] ;  /* 0x0000940001257983 */ /* 0x000f280000100600 */
[----:B------:R-:W4:Y:S01]  /*24e0*/  LDL.S16 R108, [R1+0x96] ;  /* 0x00009600016c7983 */ /* 0x000f220000100600 */
[----:B------:R-:W-:-:S02]  /*24f0*/  ISETP.NE.U32.AND P3, PT, RZ, UR18, PT ;  /* 0x00000012ff007c0c */ /* 0x000fc4000bf65070 */
[----:B------:R-:W-:Y:S01]  /*2500*/  ISETP.NE.U32.AND P4, PT, RZ, UR26, PT ;  /* 0x0000001aff007c0c */ /* 0x000fe2000bf85070 */
[----:B------:R-:W0:Y:S01]  /*2510*/  LDC.64 R100, c[0x0][0x428] ;  /* 0x00010a00ff647b82 */ /* 0x000e220000000a00 */
[----:B------:R-:W-:Y:S01]  /*2520*/  ISETP.NE.AND.EX P3, PT, RZ, UR19, PT, P3 ;  /* 0x00000013ff007c0c */ /* 0x000fe2000bf65330 */
[----:B------:R-:W4:Y:S01]  /*2530*/  LDL.LU R118, [R1+0x10] ;  /* 0x0000100001767983 */ /* 0x000f220000300800 */
[----:B--2---:R-:W-:-:S04]  /*2540*/  IMAD.WIDE.U32 R92, R177, 0x10, R92 ;  /* 0x00000010b15c7825 */ /* 0x004fc800078e005c */
[C---:B-1----:R-:W-:Y:S02]  /*2550*/  IMAD.WIDE.U32 R96, R177.reuse, 0x10, R96 ;  /* 0x00000010b1607825 */ /* 0x042fe400078e0060 */
[----:B------:R-:W2:Y:S05]  /*2560*/  LDG.E.128 R92, desc[UR10][R92.64] ;  /* 0x0000000a5c5c7981 */ /* 0x000eaa000c1e1d00 */
[----:B---3--:R-:W4:Y:S01]  /*2570*/  @P3 LDC.64 R4, c[0x0][0x3b8] ;  /* 0x0000ee00ff043b82 */ /* 0x008f220000000a00 */
[----:B------:R-:W-:Y:S01]  /*2580*/  ISETP.NE.AND.EX P4, PT, RZ, UR27, PT, P4 ;  /* 0x0000001bff007c0c */ /* 0x000fe2000bf85340 */
[----:B------:R-:W3:Y:S04]  /*2590*/  LDL.S16 R107, [R1+0x90] ;  /* 0x00009000016b7983 */ /* 0x000ee80000100600 */
[----:B------:R-:W3:Y:S01]  /*25a0*/  LDG.E.128 R96, desc[UR10][R96.64] ;  /* 0x0000000a60607981 */ /* 0x000ee2000c1e1d00 */
[----:B0-----:R-:W-:-:S06]  /*25b0*/  IMAD.WIDE.U32 R100, R177, 0x10, R100 ;  /* 0x00000010b1647825 */ /* 0x001fcc00078e0064 */
[----:B------:R-:W3:Y:S01]  /*25c0*/  LDG.E.128 R100, desc[UR10][R100.64] ;  /* 0x0000000a64647981 */ /* 0x000ee2000c1e1d00 */
[C---:B----4-:R-:W-:Y:S02]  /*25d0*/  @P3 IMAD.WIDE.U32 R2, R177.reuse, 0x4, R4 ;  /* 0x00000004b1023825 */ /* 0x050fe400078e0004 */
        /* <DEDUP_REMOVED lines=9> */
[----:B------:R-:W4:Y:S01]  /*2670*/  LDL.S16 R117, [R1+0x92] ;  /* 0x0000920001757983 */ /* 0x000f220000100600 */
[----:B------:R-:W-:-:S02]  /*2680*/  HADD2.F32 R22, -RZ, R37.H0_H0 ;  /* 0x20000025ff167230 */ /* 0x000fc40000004100 */
[----:B------:R-:W-:Y:S02]  /*2690*/  HADD2.F32 R37, -RZ, R108.H0_H0 ;  /* 0x2000006cff257230 */ /* 0x000fe40000004100 */
[----:B------:R-:W4:Y:S01]  /*26a0*/  LDL.S16 R108, [R1+0x8c] ;  /* 0x00008c00016c7983 */ /* 0x000f220000100600 */
[----:B--2---:R-:W-:Y:S01]  /*26b0*/  FADD.FTZ R38, R92, -UR23 ;  /* 0x800000175c267e21 */ /* 0x004fe20008010000 */
[----:B---3--:R-:W-:-:S03]  /*26c0*/  FMUL.FTZ R92, R96, R22 ;  /* 0x00000016605c7220 */ /* 0x008fc60000410000 */
        /* <DEDUP_REMOVED lines=10> */
[----:B------:R-:W3:Y:S04]  /*2770*/  LDL.S16 R107, [R1+0x8e] ;  /* 0x00008e00016b7983 */ /* 0x000ee80000100600 */
[----:B0-----:R-:W3:Y:S01]  /*2780*/  LDL.LU R118, [R1+0x18] ;  /* 0x0000180001767983 */ /* 0x001ee20000300800 */
[----:B------:R-:W-:Y:S01]  /*2790*/  FMUL.FTZ R92, R97, R37 ;  /* 0x00000025615c7220 */ /* 0x000fe20000410000 */
[----:B------:R-:W-:Y:S02]  /*27a0*/  FADD.FTZ R224, R224, R100 ;  /* 0x00000064e0e07221 */ /* 0x000fe40000010000 */
[----:B------:R-:W3:Y:S01]  /*27b0*/  LDL.S16 R100, [R1+0x8a] ;  /* 0x00008a0001647983 */ /* 0x000ee20000100600 */
[----:B----4-:R-:W-:-:S03]  /*27c0*/  HADD2.F32 R37, -RZ, R117.H0_H0 ;  /* 0x20000075ff257230 */ /* 0x010fc60000004100 */
[----:B------:R-:W4:Y:S01]  /*27d0*/  LDL.S16 R117, [R1+0x88] ;  /* 0x0000880001757983 */ /* 0x000f220000100600 */
        /* <DEDUP_REMOVED lines=8> */
[----:B---3--:R-:W-:Y:S01]  /*2860*/  FFMA.FTZ R118, R102, R108, R118 ;  /* 0x0000006c66767223 */ /* 0x008fe20000010076 */
        /* <DEDUP_REMOVED lines=13> */
[----:B----4-:R-:W-:-:S05]  /*2940*/  HADD2.F32 R92, -RZ, R117.H0_H0 ;  /* 0x20000075ff5c7230 */ /* 0x010fca0000004100 */
        /* <DEDUP_REMOVED lines=15> */
.L_x_3656:
[----:B------:R-:W-:Y:S05]  /*2a40*/  BSYNC.RECONVERGENT B0 ;  /* 0x0000000000007941 */ /* 0x000fea0003800200 */
.L_x_3655:
[----:B------:R-:W-:Y:S04]  /*2a50*/  BSSY.RECONVERGENT B0, `(.L_x_3657) ;  /* 0x000005d000007945 */ /* 0x000fe80003800200 */
[----:B------:R-:W-:Y:S05]  /*2a60*/  @!P0 BRA `(.L_x_3658) ;  /* 0x00000004006c8947 */ /* 0x000fea0003800000 */
[----:B------:R-:W3:Y:S01]  /*2a70*/  LDC.64 R92, c[0x0][0x3a8] ;  /* 0x0000ea00ff5c7b82 */ /* 0x000ee20000000a00 */
[----:B-----5:R4:W-:Y:S04]  /*2a80*/  STL.64 [R1+0xc0], R4 ;  /* 0x0000c00401007387 */ /* 0x0209e80000100a00 */
[----:B------:R0:W-:Y:S03]  /*2a90*/  STL.64 [R1+0xb8], R2 ;  /* 0x0000b80201007387 */ /* 0x0001e60000100a00 */
[----:B-12---:R-:W1:Y:S01]  /*2aa0*/  LDC.64 R96, c[0x0][0x430] ;  /* 0x00010c00ff607b82 */ /* 0x006e620000000a00 */
[----:B------:R-:W2:Y:S04]  /*2ab0*/  LDL.S16 R35, [R1+0x84] ;  /* 0x0000840001237983 */ /* 0x000ea80000100600 */
[----:B------:R-:W2:Y:S01]  /*2ac0*/  LDL.S16 R106, [R1+0x86] ;  /* 0x00008600016a7983 */ /* 0x000ea20000100600 */
[----:B------:R-:W-:-:S02]  /*2ad0*/  ISETP.NE.U32.AND P3, PT, RZ, UR18, PT ;  /* 0x00000012ff007c0c */ /* 0x000fc4000bf65070 */
[----:B------:R-:W-:Y:S01]  /*2ae0*/  ISETP.NE.U32.AND P4, PT, RZ, UR26, PT ;  /* 0x0000001aff007c0c */ /* 0x000fe2000bf85070 */
[----:B------:R-:W0:Y:S01]  /*2af0*/  LDC.64 R100, c[0x0][0x428] ;  /* 0x00010a00ff647b82 */ /* 0x000e220000000a00 */
[----:B------:R-:W-:Y:S01]  /*2b00*/  ISETP.NE.AND.EX P3, PT, RZ, UR19, PT, P3 ;  /* 0x00000013ff007c0c */ /* 0x000fe2000bf65330 */
[----:B------:R-:W2:Y:S01]  /*2b10*/  LDL.LU R116, [R1] ;  /* 0x0000000001747983 */ /* 0x000ea20000300800 */
[----:B---3--:R-:W-:-:S04]  /*2b20*/  IMAD.WIDE.U32 R92, R177, 0x10, R92 ;  /* 0x00000010b15c7825 */ /* 0x008fc800078e005c */
[C---:B-1----:R-:W-:Y:S02]  /*2b30*/  IMAD.WIDE.U32 R96, R177.reuse, 0x10, R96 ;  /* 0x00000010b1607825 */ /* 0x042fe400078e0060 */
[----:B------:R-:W3:Y:S05]  /*2b40*/  LDG.E.128 R92, desc[UR10][R92.64] ;  /* 0x0000000a5c5c7981 */ /* 0x000eea000c1e1d00 */
[----:B----4-:R-:W1:Y:S01]  /*2b50*/  @P3 LDC.64 R4, c[0x0][0x3b8] ;  /* 0x0000ee00ff043b82 */ /* 0x010e620000000a00 */
[----:B------:R-:W-:Y:S01]  /*2b60*/  ISETP.NE.AND.EX P4, PT, RZ, UR27, PT, P4 ;  /* 0x0000001bff007c0c */ /* 0x000fe2000bf85340 */
[----:B------:R-:W4:Y:S04]  /*2b70*/  LDL.S16 R105, [R1+0x80] ;  /* 0x0000800001697983 */ /* 0x000f280000100600 */
[----:B------:R-:W4:Y:S01]  /*2b80*/  LDG.E.128 R96, desc[UR10][R96.64] ;  /* 0x0000000a60607981 */ /* 0x000f22000c1e1d00 */
[----:B0-----:R-:W-:-:S06]  /*2b90*/  IMAD.WIDE.U32 R100, R177, 0x10, R100 ;  /* 0x00000010b1647825 */ /* 0x001fcc00078e0064 */
[----:B------:R-:W4:Y:S01]  /*2ba0*/  LDG.E.128 R100, desc[UR10][R100.64] ;  /* 0x0000000a64647981 */ /* 0x000f22000c1e1d00 */
[C---:B-1----:R-:W-:Y:S02]  /*2bb0*/  @P3 IMAD.WIDE.U32 R2, R177.reuse, 0x4, R4 ;  /* 0x00000004b1023825 */ /* 0x042fe400078e0004 */
        /* <DEDUP_REMOVED lines=10> */
[----:B--2---:R-:W-:-:S02]  /*2c60*/  HADD2.F32 R23, -RZ, R35.H0_H0 ;  /* 0x20000023ff177230 */ /* 0x004fc40000004100 */
[----:B------:R-:W-:Y:S02]  /*2c70*/  HADD2.F32 R35, -RZ, R106.H0_H0 ;  /* 0x2000006aff237230 */ /* 0x000fe40000004100 */
[----:B------:R-:W2:Y:S01]  /*2c80*/  LDL.S16 R106, [R1+0x7c] ;  /* 0x00007c00016a7983 */ /* 0x000ea20000100600 */
[----:B---3--:R-:W-:Y:S01]  /*2c90*/  FADD.FTZ R36, R92, -UR23 ;  /* 0x800000175c247e21 */ /* 0x008fe20008010000 */
[----:B----4-:R-:W-:-:S03]  /*2ca0*/  FMUL.FTZ R92, R96, R23 ;  /* 0x00000017605c7220 */ /* 0x010fc60000410000 */
[----:B------:R-:W-:Y:S01]  /*2cb0*/  FMUL.FTZ R23, R36, UR22 ;  /* 0x0000001624177c20 */ /* 0x000fe20008410000 */
[----:B------:R-:W-:-:S03]  /*2cc0*/  FADD.FTZ R152, R152, R96 ;  /* 0x0000006098987221 */ /* 0x000fc60000010000 */
[-C--:B------:R-:W-:Y:S02]  /*2cd0*/  FFMA.FTZ R188, R96, R23.reuse, R188 ;  /* 0x0000001760bc7223 */ /* 0x080fe400000100bc */
[----:B------:R-:W3:Y:S01]  /*2ce0*/  LDL.LU R96, [R1+0x4] ;  /* 0x0000040001607983 */ /* 0x000ee20000300800 */
[C---:B------:R-:W-:Y:S01]  /*2cf0*/  FFMA.FTZ R116, R100.reuse, R23, R116 ;  /* 0x0000001764747223 */ /* 0x040fe20000010074 */
[----:B------:R-:W-:Y:S01]  /*2d00*/  FADD.FTZ R36, R93, -UR23 ;  /* 0x800000175d247e21 */ /* 0x000fe20008010000 */
[----:B------:R-:W-:Y:S01]  /*2d10*/  FFMA.FTZ R132, R100, R35, R92 ;  /* 0x0000002364847223 */ /* 0x000fe2000001005c */
[----:B------:R-:W-:Y:S02]  /*2d20*/  HADD2.F32 R35, -RZ, R105.H0_H0 ;  /* 0x20000069ff237230 */ /* 0x000fe40000004100 */
[----:B------:R1:W-:Y:S01]  /*2d30*/  STL [R1], R116 ;  /* 0x0000007401007387 */ /* 0x0003e20000100800 */
[----:B------:R-:W-:-:S03]  /*2d40*/  FMUL.FTZ R36, R36, UR22 ;  /* 0x0000001624247c20 */ /* 0x000fc60008410000 */
[----:B------:R-:W4:Y:S04]  /*2d50*/  LDL.S16 R105, [R1+0x7e] ;  /* 0x00007e0001697983 */ /* 0x000f280000100600 */
[----:B-1----:R-:W4:Y:S01]  /*2d60*/  LDL.LU R116, [R1+0x8] ;  /* 0x0000080001747983 */ /* 0x002f220000300800 */
[----:B------:R-:W-:Y:S01]  /*2d70*/  FMUL.FTZ R92, R97, R35 ;  /* 0x00000023615c7220 */ /* 0x000fe20000410000 */
[----:B------:R-:W-:Y:S02]  /*2d80*/  FADD.FTZ R220, R220, R100 ;  /* 0x00000064dcdc7221 */ /* 0x000fe40000010000 */
[----:B------:R-:W4:Y:S01]  /*2d90*/  LDL.S16 R100, [R1+0x7a] ;  /* 0x00007a0001647983 */ /* 0x000f220000100600 */
[----:B------:R-:W-:-:S03]  /*2da0*/  HADD2.F32 R35, -RZ, R115.H0_H0 ;  /* 0x20000073ff237230 */ /* 0x000fc60000004100 */
[----:B------:R-:W4:Y:S01]  /*2db0*/  LDL.S16 R115, [R1+0x78] ;  /* 0x0000780001737983 */ /* 0x000f220000100600 */
[----:B---3--:R-:W-:-:S05]  /*2dc0*/  FFMA.FTZ R96, R101, R36, R96 ;  /* 0x0000002465607223 */ /* 0x008fca0000010060 */
[----:B------:R1:W-:Y:S04]  /*2dd0*/  STL [R1+0x4], R96 ;  /* 0x0000046001007387 */ /* 0x0003e80000100800 */
[----:B-1----:R-:W3:Y:S01]  /*2de0*/  LDL.LU R96, [R1+0xc] ;  /* 0x00000c0001607983 */ /* 0x002ee20000300800 */
[----:B------:R-:W-:Y:S01]  /*2df0*/  FADD.FTZ R94, R94, -UR23 ;  /* 0x800000175e5e7e21 */ /* 0x000fe20008010000 */
[----:B------:R-:W-:Y:S01]  /*2e00*/  FFMA.FTZ R35, R101, R35, R92 ;  /* 0x0000002365237223 */ /* 0x000fe2000001005c */
[----:B--2---:R-:W-:Y:S02]  /*2e10*/  HADD2.F32 R92, -RZ, R106.H0_H0 ;  /* 0x2000006aff5c7230 */ /* 0x004fe40000004100 */
[----:B------:R-:W-:Y:S01]  /*2e20*/  FMUL.FTZ R106, R94, UR22 ;  /* 0x000000165e6a7c20 */ /* 0x000fe20008410000 */
[----:B------:R-:W-:-:S03]  /*2e30*/  FADD.FTZ R95, R95, -UR23 ;  /* 0x800000175f5f7e21 */ /* 0x000fc60008010000 */
[----:B----4-:R-:W-:Y:S01]  /*2e40*/  FFMA.FTZ R116, R102, R106, R116 ;  /* 0x0000006a66747223 */ /* 0x010fe20000010074 */
[----:B------:R-:W-:Y:S01]  /*2e50*/  FMUL.FTZ R93, R98, R92 ;  /* 0x0000005c625d7220 */ /* 0x000fe20000410000 */
[----:B------:R-:W-:-:S03]  /*2e60*/  HADD2.F32 R92, -RZ, R105.H0_H0 ;  /* 0x20000069ff5c7230 */ /* 0x000fc60000004100 */
[----:B------:R1:W-:Y:S02]  /*2e70*/  STL [R1+0x8], R116 ;  /* 0x0000087401007387 */ /* 0x0003e40000100800 */
[----:B------:R-:W-:Y:S01]  /*2e80*/  FFMA.FTZ R105, R102, R92, R93 ;  /* 0x0000005c66697223 */ /* 0x000fe2000001005d */
[----:B-1----:R-:W-:Y:S01]  /*2e90*/  FMUL.FTZ R116, R95, UR22 ;  /* 0x000000165f747c20 */ /* 0x002fe20008410000 */
        /* <DEDUP_REMOVED lines=8> */
[----:B------:R-:W-:-:S05]  /*2f20*/  HADD2.F32 R92, -RZ, R115.H0_H0 ;  /* 0x20000073ff5c7230 */ /* 0x000fca0000004100 */
        /* <DEDUP_REMOVED lines=13> */
[----:B---3--:R-:W-:-:S05]  /*3000*/  FFMA.FTZ R96, R103, R116, R96 ;  /* 0x0000007467607223 */ /* 0x008fca0000010060 */
[----:B------:R0:W-:Y:S02]  /*3010*/  STL [R1+0xc], R96 ;  /* 0x00000c6001007387 */ /* 0x0001e40000100800 */
.L_x_3658:
[----:B------:R-:W-:Y:S05]  /*3020*/  BSYNC.RECONVERGENT B0 ;  /* 0x0000000000007941 */ /* 0x000fea0003800200 */
.L_x_3657:
[----:B------:R-:W-:Y:S04]  /*3030*/  BSSY.RECONVERGENT B0, `(.L_x_3659) ;  /* 0x0000055000007945 */ /* 0x000fe80003800200 */
[----:B------:R-:W-:Y:S05]  /*3040*/  @!P1 BRA `(.L_x_3660) ;  /* 0x00000004004c9947 */ /* 0x000fea0003800000 */
[----:B------:R-:W3:Y:S01]  /*3050*/  LDC.64 R92, c[0x0][0x3a8] ;  /* 0x0000ea00ff5c7b82 */ /* 0x000ee20000000a00 */
[----:B-----5:R4:W-:Y:S04]  /*3060*/  STL.64 [R1+0xc0], R4 ;  /* 0x0000c00401007387 */ /* 0x0209e80000100a00 */
[----:B------:R4:W-:Y:S03]  /*3070*/  STL.64 [R1+0xb8], R2 ;  /* 0x0000b80201007387 */ /* 0x0009e60000100a00 */
[----:B012---:R-:W0:Y:S01]  /*3080*/  LDC.64 R96, c[0x0][0x430] ;  /* 0x00010c00ff607b82 */ /* 0x007e220000000a00 */
[----:B------:R-:W2:Y:S04]  /*3090*/  LDL.S16 R51, [R1+0x74] ;  /* 0x0000740001337983 */ /* 0x000ea80000100600 */
[----:B------:R-:W2:Y:S01]  /*30a0*/  LDL.S16 R104, [R1+0x76] ;  /* 0x0000760001687983 */ /* 0x000ea20000100600 */
[----:B------:R-:W-:-:S02]  /*30b0*/  ISETP.NE.U32.AND P3, PT, RZ, UR18, PT ;  /* 0x00000012ff007c0c */ /* 0x000fc4000bf65070 */
[----:B------:R-:W1:Y:S01]  /*30c0*/  LDC.64 R100, c[0x0][0x428] ;  /* 0x00010a00ff647b82 */ /* 0x000e620000000a00 */
[----:B------:R-:W-:Y:S01]  /*30d0*/  ISETP.NE.U32.AND P4, PT, RZ, UR26, PT ;  /* 0x0000001aff007c0c */ /* 0x000fe2000bf85070 */
[----:B------:R-:W2:Y:S01]  /*30e0*/  LDL.S16 R124, [R1+0x70] ;  /* 0x00007000017c7983 */ /* 0x000ea20000100600 */
[----:B------:R-:W-:Y:S01]  /*30f0*/  ISETP.NE.AND.EX P3, PT, RZ, UR19, PT, P3 ;  /* 0x00000013ff007c0c */ /* 0x000fe2000bf65330 */
[----:B---3--:R-:W-:-:S06]  /*3100*/  IMAD.WIDE.U32 R92, R177, 0x10, R92 ;  /* 0x00000010b15c7825 */ /* 0x008fcc00078e005c */
[----:B------:R-:W3:Y:S01]  /*3110*/  LDG.E.128 R92, desc[UR10][R92.64] ;  /* 0x0000000a5c5c7981 */ /* 0x000ee2000c1e1d00 */
[----:B0-----:R-:W-:-:S05]  /*3120*/  IMAD.WIDE.U32 R96, R177, 0x10, R96 ;  /* 0x00000010b1607825 */ /* 0x001fca00078e0060 */
[----:B----4-:R-:W0:Y:S01]  /*3130*/  @P3 LDC.64 R4, c[0x0][0x3b8] ;  /* 0x0000ee00ff043b82 */ /* 0x010e220000000a00 */
[----:B------:R-:W4:Y:S01]  /*3140*/  LDG.E.128 R96, desc[UR10][R96.64] ;  /* 0x0000000a60607981 */ /* 0x000f22000c1e1d00 */
[----:B-1----:R-:W-:-:S06]  /*3150*/  IMAD.WIDE.U32 R100, R177, 0x10, R100 ;  /* 0x00000010b1647825 */ /* 0x002fcc00078e0064 */
[----:B------:R-:W4:Y:S01]  /*3160*/  LDG.E.128 R100, desc[UR10][R100.64] ;  /* 0x0000000a64647981 */ /* 0x000f22000c1e1d00 */
[----:B------:R-:W-:Y:S01]  /*3170*/  ISETP.NE.AND.EX P4, PT, RZ, UR27, PT, P4 ;  /* 0x0000001bff007c0c */ /* 0x000fe2000bf85340 */
[----:B0-----:R-:W-:-:S12]  /*3180*/  @P3 IMAD.WIDE.U32 R2, R177, 0x4, R4 ;  /* 0x00000004b1023825 */ /* 0x001fd800078e0004 */
[----:B------:R-:W0:Y:S01]  /*3190*/  @P4 LDC.64 R4, c[0x0][0x438] ;  /* 0x00010e00ff044b82 */ /* 0x000e220000000a00 */
[----:B------:R1:W5:Y:S07]  /*31a0*/  @P3 LDG.E R12, desc[UR10][R2.64] ;  /* 0x0000000a020c3981 */ /* 0x00036e000c1e1900 */
        /* <DEDUP_REMOVED lines=11> */
[----:B---3--:R-:W-:-:S03]  /*3260*/  FADD.FTZ R34, R92, -UR23 ;  /* 0x800000175c227e21 */ /* 0x008fc60008010000 */
[----:B------:R-:W3:Y:S01]  /*3270*/  LDL.S16 R92, [R1+0x6c] ;  /* 0x00006c00015c7983 */ /* 0x000ee20000100600 */
[----:B----4-:R-:W-:Y:S01]  /*3280*/  FMUL.FTZ R51, R96, R24 ;  /* 0x0000001860337220 */ /* 0x010fe20000410000 */
[----:B------:R-:W-:Y:S01]  /*3290*/  FMUL.FTZ R24, R34, UR22 ;  /* 0x0000001622187c20 */ /* 0x000fe20008410000 */
[----:B------:R-:W-:Y:S02]  /*32a0*/  FADD.FTZ R148, R148, R96 ;  /* 0x0000006094947221 */ /* 0x000fe40000010000 */
[----:B------:R-:W-:Y:S01]  /*32b0*/  FFMA.FTZ R131, R100, R33, R51 ;  /* 0x0000002164837223 */ /* 0x000fe20000010033 */
[----:B------:R-:W-:Y:S01]  /*32c0*/  FADD.FTZ R216, R216, R100 ;  /* 0x00000064d8d87221 */ /* 0x000fe20000010000 */
[-C--:B------:R-:W-:Y:S02]  /*32d0*/  FFMA.FTZ R248, R100, R24.reuse, R248 ;  /* 0x0000001864f87223 */ /* 0x080fe400000100f8 */
[----:B------:R-:W4:Y:S01]  /*32e0*/  LDL.S16 R100, [R1+0x68] ;  /* 0x0000680001647983 */ /* 0x000f220000100600 */
[----:B------:R-:W-:-:S03]  /*32f0*/  FFMA.FTZ R184, R96, R24, R184 ;  /* 0x0000001860b87223 */ /* 0x000fc600000100b8 */
[----:B------:R-:W4:Y:S01]  /*3300*/  LDL.S16 R96, [R1+0x6a] ;  /* 0x00006a0001607983 */ /* 0x000f220000100600 */
[----:B------:R-:W-:-:S05]  /*3310*/  HADD2.F32 R33, -RZ, R124.H0_H0 ;  /* 0x2000007cff217230 */ /* 0x000fca0000004100 */
[----:B------:R-:W-:Y:S01]  /*3320*/  FMUL.FTZ R51, R97, R33 ;  /* 0x0000002161337220 */ /* 0x000fe20000410000 */
[----:B------:R-:W-:Y:S01]  /*3330*/  FADD.FTZ R34, R93, -UR23 ;  /* 0x800000175d227e21 */ /* 0x000fe20008010000 */
[----:B------:R-:W-:-:S03]  /*3340*/  FADD.FTZ R94, R94, -UR23 ;  /* 0x800000175e5e7e21 */ /* 0x000fc60008010000 */
[----:B------:R-:W-:Y:S01]  /*3350*/  FMUL.FTZ R34, R34, UR22 ;  /* 0x0000001622227c20 */ /* 0x000fe20008410000 */
[----:B------:R-:W-:Y:S01]  /*3360*/  FADD.FTZ R95, R95, -UR23 ;  /* 0x800000175f5f7e21 */ /* 0x000fe20008010000 */
[----:B------:R-:W-:Y:S01]  /*3370*/  FADD.FTZ R217, R217, R101 ;  /* 0x00000065d9d97221 */ /* 0x000fe20000010000 */
[----:B------:R-:W-:Y:S01]  /*3380*/  FADD.FTZ R149, R149, R97 ;  /* 0x0000006195957221 */ /* 0x000fe20000010000 */
[-C--:B------:R-:W-:Y:S01]  /*3390*/  FFMA.FTZ R249, R101, R34.reuse, R249 ;  /* 0x0000002265f97223 */ /* 0x080fe200000100f9 */
[----:B------:R-:W-:Y:S01]  /*33a0*/  FFMA.FTZ R185, R97, R34, R185 ;  /* 0x0000002261b97223 */ /* 0x000fe200000100b9 */
[----:B------:R-:W-:Y:S01]  /*33b0*/  FADD.FTZ R218, R218, R102 ;  /* 0x00000066dada7221 */ /* 0x000fe20000010000 */
[----:B------:R-:W-:Y:S01]  /*33c0*/  FADD.FTZ R150, R150, R98 ;  /* 0x0000006296967221 */ /* 0x000fe20000010000 */
[----:B------:R-:W-:Y:S01]  /*33d0*/  FADD.FTZ R219, R219, R103 ;  /* 0x00000067dbdb7221 */ /* 0x000fe20000010000 */
[----:B------:R-:W-:Y:S01]  /*33e0*/  FADD.FTZ R151, R151, R99 ;  /* 0x0000006397977221 */ /* 0x000fe20000010000 */
[----:B------:R-:W-:Y:S01]  /*33f0*/  IADD3 R177, PT, PT, R177, 0x100, RZ ;  /* 0x00000100b1b17810 */ /* 0x000fe20007ffe0ff */
[----:B------:R-:W-:-:S05]  /*3400*/  HADD2.F32 R33, -RZ, R123.H0_H0 ;  /* 0x2000007bff217230 */ /* 0x000fca0000004100 */
[----:B------:R-:W-:Y:S01]  /*3410*/  FFMA.FTZ R33, R101, R33, R51 ;  /* 0x0000002165217223 */ /* 0x000fe20000010033 */
[----:B------:R-:W-:-:S04]  /*3420*/  FMUL.FTZ R123, R95, UR22 ;  /* 0x000000165f7b7c20 */ /* 0x000fc80008410000 */
[-C--:B------:R-:W-:Y:S01]  /*3430*/  FFMA.FTZ R251, R103, R123.reuse, R251 ;  /* 0x0000007b67fb7223 */ /* 0x080fe200000100fb */
[----:B------:R-:W-:Y:S01]  /*3440*/  FFMA.FTZ R187, R99, R123, R187 ;  /* 0x0000007b63bb7223 */ /* 0x000fe200000100bb */
[----:B---3--:R-:W-:-:S05]  /*3450*/  HADD2.F32 R51, -RZ, R92.H0_H0 ;  /* 0x2000005cff337230 */ /* 0x008fca0000004100 */
[----:B------:R-:W-:Y:S01]  /*3460*/  FMUL.FTZ R92, R98, R51 ;  /* 0x00000033625c7220 */ /* 0x000fe20000410000 */
[----:B--2---:R-:W-:-:S05]  /*3470*/  HADD2.F32 R51, -RZ, R104.H0_H0 ;  /* 0x20000068ff337230 */ /* 0x004fca0000004100 */
[----:B------:R-:W-:Y:S01]  /*3480*/  FFMA.FTZ R51, R102, R51, R92 ;  /* 0x0000003366337223 */ /* 0x000fe2000001005c */
[----:B----4-:R-:W-:-:S05]  /*3490*/  HADD2.F32 R92, -RZ, R100.H0_H0 ;  /* 0x20000064ff5c7230 */ /* 0x010fca0000004100 */
[----:B------:R-:W-:Y:S01]  /*34a0*/  FMUL.FTZ R93, R99, R92 ;  /* 0x0000005c635d7220 */ /* 0x000fe20000410000 */
[----:B------:R-:W-:-:S05]  /*34b0*/  HADD2.F32 R92, -RZ, R96.H0_H0 ;  /* 0x20000060ff5c7230 */ /* 0x000fca0000004100 */
[----:B------:R-:W-:Y:S01]  /*34c0*/  FFMA.FTZ R124, R103, R92, R93 ;  /* 0x0000005c677c7223 */ /* 0x000fe2000001005d */
[----:B------:R-:W-:Y:S01]  /*34d0*/  FADD.FTZ R92, R135, R131 ;  /* 0x00000083875c7221 */ /* 0x000fe20000010000 */
[----:B------:R-:W-:Y:S01]  /*34e0*/  FFMA.FTZ R93, R24, R131, R176 ;  /* 0x00000083185d7223 */ /* 0x000fe200000100b0 */
[----:B------:R-:W-:Y:S02]  /*34f0*/  FMUL.FTZ R104, R94, UR22 ;  /* 0x000000165e687c20 */ /* 0x000fe40008410000 */
[----:B------:R-:W-:Y:S01]  /*3500*/  FADD.FTZ R92, R92, R33 ;  /* 0x000000215c5c7221 */ /* 0x000fe20000010000 */
[----:B------:R-:W-:-:S03]  /*3510*/  FFMA.FTZ R93, R34, R33, R93 ;  /* 0x00000021225d7223 */ /* 0x000fc6000001005d */
[----:B------:R-:W-:Y:S01]  /*3520*/  FADD.FTZ R92, R92, R51 ;  /* 0x000000335c5c7221 */ /* 0x000fe20000010000 */
[----:B------:R-:W-:Y:S01]  /*3530*/  FFMA.FTZ R93, R104, R51, R93 ;  /* 0x00000033685d7223 */ /* 0x000fe2000001005d */
[-C--:B------:R-:W-:Y:S01]  /*3540*/  FFMA.FTZ R250, R102, R104.reuse, R250 ;  /* 0x0000006866fa7223 */ /* 0x080fe200000100fa */
[----:B------:R-:W-:Y:S01]  /*3550*/  FFMA.FTZ R186, R98, R104, R186 ;  /* 0x0000006862ba7223 */ /* 0x000fe200000100ba */
[----:B------:R-:W-:Y:S01]  /*3560*/  FADD.FTZ R135, R92, R124 ;  /* 0x0000007c5c877221 */ /* 0x000fe20000010000 */
[----:B0-----:R-:W-:-:S07]  /*3570*/  FFMA.FTZ R176, R123, R124, R93 ;  /* 0x0000007c7bb07223 */ /* 0x001fce000001005d */
.L_x_3660:
[----:B------:R-:W-:Y:S05]  /*3580*/  BSYNC.RECONVERGENT B0 ;  /* 0x0000000000007941 */ /* 0x000fea0003800200 */
.L_x_3659:
        /* <DEDUP_REMOVED lines=32> */
[----:B--2---:R-:W-:-:S03]  /*3790*/  HADD2.F32 R25, -RZ, R50.H0_H0 ;  /* 0x20000032ff197230 */ /* 0x004fc60000004100 */
[----:B------:R-:W2:Y:S01]  /*37a0*/  LDL.S16 R50, [R1+0x5c] ;  /* 0x00005c0001327983 */ /* 0x000ea20000100600 */
[----:B------:R-:W-:-:S03]  /*37b0*/  HADD2.F32 R26, -RZ, R125.H0_H0 ;  /* 0x2000007dff1a7230 */ /* 0x000fc60000004100 */
[----:B------:R-:W2:Y:S01]  /*37c0*/  LDL.S16 R125, [R1+0x5e] ;  /* 0x00005e00017d7983 */ /* 0x000ea20000100600 */
[----:B---3--:R-:W-:Y:S01]  /*37d0*/  FADD.FTZ R31, R92, -UR23 ;  /* 0x800000175c1f7e21 */ /* 0x008fe20008010000 */
[----:B----4-:R-:W-:-:S03]  /*37e0*/  FMUL.FTZ R32, R96, R25 ;  /* 0x0000001960207220 */ /* 0x010fc60000410000 */
[----:B------:R-:W-:Y:S01]  /*37f0*/  FMUL.FTZ R25, R31, UR22 ;  /* 0x000000161f197c20 */ /* 0x000fe20008410000 */
[----:B------:R-:W-:Y:S01]  /*3800*/  FADD.FTZ R144, R144, R96 ;  /* 0x0000006090907221 */ /* 0x000fe20000010000 */
[----:B------:R-:W-:Y:S01]  /*3810*/  FFMA.FTZ R26, R100, R26, R32 ;  /* 0x0000001a641a7223 */ /* 0x000fe20000010020 */
[----:B------:R-:W-:Y:S01]  /*3820*/  FADD.FTZ R212, R212, R100 ;  /* 0x00000064d4d47221 */ /* 0x000fe20000010000 */
[-C--:B------:R-:W-:Y:S02]  /*3830*/  FFMA.FTZ R244, R100, R25.reuse, R244 ;  /* 0x0000001964f47223 */ /* 0x080fe400000100f4 */
[----:B------:R-:W3:Y:S01]  /*3840*/  LDL.S16 R100, [R1+0x58] ;  /* 0x0000580001647983 */ /* 0x000ee20000100600 */
[----:B------:R-:W-:-:S03]  /*3850*/  FFMA.FTZ R180, R96, R25, R180 ;  /* 0x0000001960b47223 */ /* 0x000fc600000100b4 */
[----:B------:R-:W4:Y:S01]  /*3860*/  LDL.S16 R96, [R1+0x5a] ;  /* 0x00005a0001607983 */ /* 0x000f220000100600 */
[----:B------:R-:W-:-:S05]  /*3870*/  HADD2.F32 R31, -RZ, R49.H0_H0 ;  /* 0x20000031ff1f7230 */ /* 0x000fca0000004100 */
[----:B------:R-:W-:Y:S01]  /*3880*/  FMUL.FTZ R49, R97, R31 ;  /* 0x0000001f61317220 */ /* 0x000fe20000410000 */
[----:B------:R-:W-:-:S04]  /*3890*/  FADD.FTZ R32, R93, -UR23 ;  /* 0x800000175d207e21 */ /* 0x000fc80008010000 */
        /* <DEDUP_REMOVED lines=13> */
[----:B--2---:R-:W-:-:S05]  /*3970*/  HADD2.F32 R49, -RZ, R50.H0_H0 ;  /* 0x20000032ff317230 */ /* 0x004fca0000004100 */
[----:B------:R-:W-:Y:S01]  /*3980*/  FMUL.FTZ R92, R98, R49 ;  /* 0x00000031625c7220 */ /* 0x000fe20000410000 */
[----:B------:R-:W-:-:S05]  /*3990*/  HADD2.F32 R49, -RZ, R125.H0_H0 ;  /* 0x2000007dff317230 */ /* 0x000fca0000004100 */
[----:B------:R-:W-:Y:S01]  /*39a0*/  FFMA.FTZ R49, R102, R49, R92 ;  /* 0x0000003166317223 */ /* 0x000fe2000001005c */
[----:B------:R-:W-:-:S04]  /*39b0*/  FADD.FTZ R50, R94, -UR23 ;  /* 0x800000175e327e21 */ /* 0x000fc80008010000 */
[----:B------:R-:W-:Y:S01]  /*39c0*/  FMUL.FTZ R50, R50, UR22 ;  /* 0x0000001632327c20 */ /* 0x000fe20008410000 */
[----:B------:R-:W-:Y:S01]  /*39d0*/  FMUL.FTZ R125, R95, UR22 ;  /* 0x000000165f7d7c20 */ /* 0x000fe20008410000 */
[----:B---3--:R-:W-:-:S05]  /*39e0*/  HADD2.F32 R92, -RZ, R100.H0_H0 ;  /* 0x20000064ff5c7230 */ /* 0x008fca0000004100 */
[----:B------:R-:W-:Y:S01]  /*39f0*/  FMUL.FTZ R93, R99, R92 ;  /* 0x0000005c635d7220 */ /* 0x000fe20000410000 */
[----:B----4-:R-:W-:-:S05]  /*3a00*/  HADD2.F32 R92, -RZ, R96.H0_H0 ;  /* 0x20000060ff5c7230 */ /* 0x010fca0000004100 */
        /* <DEDUP_REMOVED lines=8> */
[----:B------:R-:W-:Y:S01]  /*3a90*/  FFMA.FTZ R182, R98, R50, R182 ;  /* 0x0000003262b67223 */ /* 0x000fe200000100b6 */
[-C--:B------:R-:W-:Y:S01]  /*3aa0*/  FFMA.FTZ R247, R103, R125.reuse, R247 ;  /* 0x0000007d67f77223 */ /* 0x080fe200000100f7 */
[----:B------:R-:W-:Y:S01]  /*3ab0*/  FFMA.FTZ R183, R99, R125, R183 ;  /* 0x0000007d63b77223 */ /* 0x000fe200000100b7 */
[----:B------:R-:W-:Y:S01]  /*3ac0*/  FADD.FTZ R135, R92, R126 ;  /* 0x0000007e5c877221 */ /* 0x000fe20000010000 */
[----:B0-----:R-:W-:-:S07]  /*3ad0*/  FFMA.FTZ R176, R125, R126, R93 ;  /* 0x0000007e7db07223 */ /* 0x001fce000001005d */
.L_x_3662:
[----:B------:R-:W-:Y:S05]  /*3ae0*/  BSYNC.RECONVERGENT B0 ;  /* 0x0000000000007941 */ /* 0x000fea0003800200 */
.L_x_3661:
[----:B------:R-:W-:Y:S01]  /*3af0*/  ISETP.GE.U32.AND P3, PT, R178, 0x700, PT ;  /* 0x00000700b200780c */ /* 0x000fe20003f66070 */
[----:B------:R-:W-:-:S12]  /*3b00*/  BSSY.RECONVERGENT B0, `(.L_x_3663) ;  /* 0x0000055000007945 */ /* 0x000fd80003800200 */
        /* <DEDUP_REMOVED lines=9> */
[----:B------:R-:W2:Y:S01]  /*3ba0*/  LDL.S16 R47, [R1+0x50] ;  /* 0x00005000012f7983 */ /* 0x000ea20000100600 */
[----:B------:R-:W-:Y:S01]  /*3bb0*/  ISETP.NE.AND.EX P4, PT, RZ, UR27, PT, P4 ;  /* 0x0000001bff007c0c */ /* 0x000fe2000bf85340 */
[----:B---3--:R-:W-:-:S06]  /*3bc0*/  IMAD.WIDE.U32 R92, R177, 0x10, R92 ;  /* 0x00000010b15c7825 */ /* 0x008fcc00078e005c */
[----:B------:R-:W3:Y:S06]  /*3bd0*/  LDG.E.128 R92, desc[UR10][R92.64] ;  /* 0x0000000a5c5c7981 */ /* 0x000eec000c1e1d00 */
[----:B----4-:R-:W4:Y:S01]  /*3be0*/  @P4 LDC.64 R4, c[0x0][0x438] ;  /* 0x00010e00ff044b82 */ /* 0x010f220000000a00 */
[----:B0-----:R-:W-:-:S06]  /*3bf0*/  IMAD.WIDE.U32 R96, R177, 0x10, R96 ;  /* 0x00000010b1607825 */ /* 0x001fcc00078e0060 */
[----:B------:R-:W3:Y:S01]  /*3c00*/  LDG.E.128 R96, desc[UR10][R96.64] ;  /* 0x0000000a60607981 */ /* 0x000ee2000c1e1d00 */
[----:B-1----:R-:W-:-:S06]  /*3c10*/  IMAD.WIDE.U32 R100, R177, 0x10, R100 ;  /* 0x00000010b1647825 */ /* 0x002fcc00078e0064 */
[----:B------:R-:W3:Y:S01]  /*3c20*/  LDG.E.128 R100, desc[UR10][R100.64] ;  /* 0x0000000a64647981 */ /* 0x000ee2000c1e1d00 */
[----:B----4-:R-:W-:-:S05]  /*3c30*/  @P4 IMAD.WIDE.U32 R2, R177, 0x10, R4 ;  /* 0x00000010b1024825 */ /* 0x010fca00078e0004 */
[----:B------:R0:W5:Y:S01]  /*3c40*/  @P4 LDG.E.128 R80, desc[UR10][R2.64] ;  /* 0x0000000a02504981 */ /* 0x000162000c1e1d00 */
[----:B------:R-:W-:-:S04]  /*3c50*/  ISETP.NE.U32.AND P4, PT, RZ, UR18, PT ;  /* 0x00000012ff007c0c */ /* 0x000fc8000bf85070 */
[----:B------:R-:W-:Y:S01]  /*3c60*/  ISETP.NE.AND.EX P4, PT, RZ, UR19, PT, P4 ;  /* 0x00000013ff007c0c */ /* 0x000fe2000bf85340 */
[----:B0-----:R-:W0:-:S12]  /*3c70*/  LDC.64 R2, c[0x0][0x3b0] ;  /* 0x0000ec00ff027b82 */ /* 0x001e180000000a00 */
[----:B------:R-:W1:Y:S01]  /*3c80*/  @P4 LDC.64 R4, c[0x0][0x3b8] ;  /* 0x0000ee00ff044b82 */ /* 0x000e620000000a00 */
[----:B0-----:R-:W-:-:S05]  /*3c90*/  IMAD.WIDE.U32 R2, R177, 0x4, R2 ;  /* 0x00000004b1027825 */ /* 0x001fca00078e0002 */
[----:B------:R4:W5:Y:S01]  /*3ca0*/  LDG.E R17, desc[UR10][R2.64] ;  /* 0x0000000a02117981 */ /* 0x000962000c1e1900 */
[----:B-1----:R-:W-:-:S05]  /*3cb0*/  @P4 IMAD.WIDE.U32 R4, R177, 0x4, R4 ;  /* 0x00000004b1044825 */ /* 0x002fca00078e0004 */
[----:B------:R4:W5:Y:S04]  /*3cc0*/  @P4 LDG.E R16, desc[UR10][R4.64] ;  /* 0x0000000a04104981 */ /* 0x000968000c1e1900 */
[----:B------:R4:W5:Y:S04]  /*3cd0*/  LDL.LU.64 R4, [R1+0xc0] ;  /* 0x0000c00001047983 */ /* 0x0009680000300a00 */
[----:B------:R4:W5:Y:S04]  /*3ce0*/  LDL.LU.64 R2, [R1+0xb8] ;  /* 0x0000b80001027983 */ /* 0x0009680000300a00 */
[----:B------:R-:W4:Y:S01]  /*3cf0*/  LDL.S16 R128, [R1+0x52] ;  /* 0x0000520001807983 */ /* 0x000f220000100600 */
[----:B--2---:R-:W-:-:S02]  /*3d00*/  HADD2.F32 R27, -RZ, R48.H0_H0 ;  /* 0x20000030ff1b7230 */ /* 0x004fc40000004100 */
[----:B------:R-:W-:Y:S02]  /*3d10*/  HADD2.F32 R28, -RZ, R127.H0_H0 ;  /* 0x2000007fff1c7230 */ /* 0x000fe40000004100 */
[----:B------:R-:W2:Y:S01]  /*3d20*/  LDL.S16 R127, [R1+0x4e] ;  /* 0x00004e00017f7983 */ /* 0x000ea20000100600 */
[----:B---3--:R-:W-:-:S03]  /*3d30*/  FADD.FTZ R43, R92, -UR23 ;  /* 0x800000175c2b7e21 */ /* 0x008fc60008010000 */
[----:B------:R-:W3:Y:S01]  /*3d40*/  LDL.S16 R92, [R1+0x4c] ;  /* 0x00004c00015c7983 */ /* 0x000ee20000100600 */
[----:B------:R-:W-:Y:S01]  /*3d50*/  FMUL.FTZ R44, R96, R27 ;  /* 0x0000001b602c7220 */ /* 0x000fe20000410000 */
[----:B------:R-:W-:Y:S01]  /*3d60*/  FMUL.FTZ R27, R43, UR22 ;  /* 0x000000162b1b7c20 */ /* 0x000fe20008410000 */
[----:B------:R-:W-:Y:S02]  /*3d70*/  FADD.FTZ R140, R140, R96 ;  /* 0x000000608c8c7221 */ /* 0x000fe40000010000 */
[----:B------:R-:W-:Y:S01]  /*3d80*/  FFMA.FTZ R28, R100, R28, R44 ;  /* 0x0000001c641c7223 */ /* 0x000fe2000001002c */
[----:B------:R-:W-:Y:S01]  /*3d90*/  FADD.FTZ R208, R208, R100 ;  /* 0x00000064d0d07221 */ /* 0x000fe20000010000 */
[-C--:B------:R-:W-:Y:S02]  /*3da0*/  FFMA.FTZ R240, R100, R27.reuse, R240 ;  /* 0x0000001b64f07223 */ /* 0x080fe400000100f0 */
[----:B------:R-:W2:Y:S01]  /*3db0*/  LDL.S16 R100, [R1+0x48] ;  /* 0x0000480001647983 */ /* 0x000ea20000100600 */
[----:B------:R-:W-:-:S03]  /*3dc0*/  FFMA.FTZ R172, R96, R27, R172 ;  /* 0x0000001b60ac7223 */ /* 0x000fc600000100ac */
[----:B------:R-:W2:Y:S01]  /*3dd0*/  LDL.S16 R96, [R1+0x4a] ;  /* 0x00004a0001607983 */ /* 0x000ea20000100600 */
[----:B------:R-:W-:Y:S02]  /*3de0*/  HADD2.F32 R43, -RZ, R47.H0_H0 ;  /* 0x2000002fff2b7230 */ /* 0x000fe40000004100 */
[----:B------:R-:W-:-:S03]  /*3df0*/  FADD.FTZ R47, R93, -UR23 ;  /* 0x800000175d2f7e21 */ /* 0x000fc60008010000 */
[----:B------:R-:W-:Y:S01]  /*3e00*/  FMUL.FTZ R48, R97, R43 ;  /* 0x0000002b61307220 */ /* 0x000fe20000410000 */
        /* <DEDUP_REMOVED lines=11> */
[----:B----4-:R-:W-:-:S05]  /*3ec0*/  HADD2.F32 R44, -RZ, R128.H0_H0 ;  /* 0x20000080ff2c7230 */ /* 0x010fca0000004100 */
[----:B------:R-:W-:Y:S01]  /*3ed0*/  FFMA.FTZ R44, R101, R44, R48 ;  /* 0x0000002c652c7223 */ /* 0x000fe20000010030 */
[----:B------:R-:W-:-:S04]  /*3ee0*/  FADD.FTZ R48, R94, -UR23 ;  /* 0x800000175e307e21 */ /* 0x000fc80008010000 */
[----:B------:R-:W-:-:S04]  /*3ef0*/  FMUL.FTZ R48, R48, UR22 ;  /* 0x0000001630307c20 */ /* 0x000fc80008410000 */
[-C--:B------:R-:W-:Y:S01]  /*3f00*/  FFMA.FTZ R242, R102, R48.reuse, R242 ;  /* 0x0000003066f27223 */ /* 0x080fe200000100f2 */
[----:B------:R-:W-:Y:S01]  /*3f10*/  FFMA.FTZ R174, R98, R48, R174 ;  /* 0x0000003062ae7223 */ /* 0x000fe200000100ae */
[----:B---3--:R-:W-:-:S05]  /*3f20*/  HADD2.F32 R47, -RZ, R92.H0_H0 ;  /* 0x2000005cff2f7230 */ /* 0x008fca0000004100 */
[----:B------:R-:W-:Y:S01]  /*3f30*/  FMUL.FTZ R92, R98, R47 ;  /* 0x0000002f625c7220 */ /* 0x000fe20000410000 */
[----:B--2---:R-:W-:-:S05]  /*3f40*/  HADD2.F32 R47, -RZ, R127.H0_H0 ;  /* 0x2000007fff2f7230 */ /* 0x004fca0000004100 */
[----:B------:R-:W-:Y:S01]  /*3f50*/  FFMA.FTZ R47, R102, R47, R92 ;  /* 0x0000002f662f7223 */ /* 0x000fe2000001005c */
[----:B------:R-:W-:-:S05]  /*3f60*/  HADD2.F32 R92, -RZ, R100.H0_H0 ;  /* 0x20000064ff5c7230 */ /* 0x000fca0000004100 */
[----:B------:R-:W-:Y:S01]  /*3f70*/  FMUL.FTZ R93, R99, R92 ;  /* 0x0000005c635d7220 */ /* 0x000fe20000410000 */
[----:B------:R-:W-:-:S05]  /*3f80*/  HADD2.F32 R92, -RZ, R96.H0_H0 ;  /* 0x20000060ff5c7230 */ /* 0x000fca0000004100 */
[----:B------:R-:W-:Y:S01]  /*3f90*/  FFMA.FTZ R128, R103, R92, R93 ;  /* 0x0000005c67807223 */ /* 0x000fe2000001005d */
[----:B------:R-:W-:Y:S01]  /*3fa0*/  FADD.FTZ R92, R135, R28 ;  /* 0x0000001c875c7221 */ /* 0x000fe20000010000 */
[----:B------:R-:W-:-:S03]  /*3fb0*/  FFMA.FTZ R93, R27, R28, R176 ;  /* 0x0000001c1b5d7223 */ /* 0x000fc600000100b0 */
[----:B------:R-:W-:Y:S01]  /*3fc0*/  FADD.FTZ R92, R92, R44 ;  /* 0x0000002c5c5c7221 */ /* 0x000fe20000010000 */
[----:B------:R-:W-:Y:S01]  /*3fd0*/  FFMA.FTZ R93, R43, R44, R93 ;  /* 0x0000002c2b5d7223 */ /* 0x000fe2000001005d */
[----:B------:R-:W-:Y:S02]  /*3fe0*/  FMUL.FTZ R127, R95, UR22 ;  /* 0x000000165f7f7c20 */ /* 0x000fe40008410000 */
[----:B------:R-:W-:Y:S01]  /*3ff0*/  FADD.FTZ R92, R92, R47 ;  /* 0x0000002f5c5c7221 */ /* 0x000fe20000010000 */
[----:B------:R-:W-:Y:S01]  /*4000*/  FFMA.FTZ R93, R48, R47, R93 ;  /* 0x0000002f305d7223 */ /* 0x000fe2000001005d */
[-C--:B------:R-:W-:Y:S01]  /*4010*/  FFMA.FTZ R243, R103, R127.reuse, R243 ;  /* 0x0000007f67f37223 */ /* 0x080fe200000100f3 */
[----:B------:R-:W-:Y:S01]  /*4020*/  FFMA.FTZ R175, R99, R127, R175 ;  /* 0x0000007f63af7223 */ /* 0x000fe200000100af */
[----:B------:R-:W-:Y:S01]  /*4030*/  FADD.FTZ R135, R92, R128 ;  /* 0x000000805c877221 */ /* 0x000fe20000010000 */
[----:B------:R-:W-:-:S07]  /*4040*/  FFMA.FTZ R176, R127, R128, R93 ;  /* 0x000000807fb07223 */ /* 0x000fce000001005d */
.L_x_3664:
[----:B------:R-:W-:Y:S05]  /*4050*/  BSYNC.RECONVERGENT B0 ;  /* 0x0000000000007941 */ /* 0x000fea0003800200 */
.L_x_3663:
[----:B------:R-:W-:Y:S01]  /*4060*/  ISETP.GE.U32.AND P4, PT, R178, 0x800, PT ;  /* 0x00000800b200780c */ /* 0x000fe20003f86070 */
[----:B------:R-:W-:Y:S01]  /*4070*/  BSSY.RECONVERGENT B0, `(.L_x_3665) ;  /* 0x0000050000007945 */ /* 0x000fe20003800200 */
[----:B0----5:R-:W-:-:S11]  /*4080*/  LOP3.LUT R5, R5, 0xfffffff7, RZ, 0xc0, !PT ;  /* 0xfffffff705057812 */ /* 0x021fd600078ec0ff */
[----:B------:R-:W-:Y:S01]  /*4090*/  @P4 LOP3.LUT R5, R5, 0x8, RZ, 0xfc, !PT ;  /* 0x0000000805054812 */ /* 0x000fe200078efcff */
[----:B------:R-:W-:Y:S06]  /*40a0*/  @!P4 BRA `(.L_x_3666) ;  /* 0x000000040030c947 */ /* 0x000fec0003800000 */
[----:B------:R-:W-:Y:S01]  /*40b0*/  ISETP.NE.U32.AND P4, PT, RZ, UR18, PT ;  /* 0x00000012ff007c0c */ /* 0x000fe2000bf85070 */
[----:B-12---:R-:W0:Y:S01]  /*40c0*/  LDC.64 R96, c[0x0][0x430] ;  /* 0x00010c00ff607b82 */ /* 0x006e220000000a00 */
[----:B------:R1:W-:Y:S02]  /*40d0*/  STL.64 [R1+0xb8], R2 ;  /* 0x0000b80201007387 */ /* 0x0003e40000100a00 */
[----:B------:R-:W-:Y:S02]  /*40e0*/  ISETP.NE.AND.EX P4, PT, RZ, UR19, PT, P4 ;  /* 0x00000013ff007c0c */ /* 0x000fe4000bf85340 */
[----:B------:R-:W2:Y:S03]  /*40f0*/  LDL.S16 R113, [R1+0x34] ;  /* 0x0000340001717983 */ /* 0x000ea60000100600 */
[----:B------:R-:W3:Y:S01]  /*4100*/  LDC.64 R100, c[0x0][0x428] ;  /* 0x00010a00ff647b82 */ /* 0x000ee20000000a00 */
[----:B------:R-:W4:Y:S04]  /*4110*/  LDL.S16 R114, [R1+0x36] ;  /* 0x0000360001727983 */ /* 0x000f280000100600 */
[----:B------:R-:W4:Y:S03]  /*4120*/  LDL.S16 R129, [R1+0x30] ;  /* 0x0000300001817983 */ /* 0x000f260000100600 */
[----:B------:R-:W3:Y:S01]  /*4130*/  @P4 LDC.64 R92, c[0x0][0x3b8] ;  /* 0x0000ee00ff5c4b82 */ /* 0x000ee20000000a00 */
[----:B------:R-:W4:Y:S01]  /*4140*/  LDL.S16 R130, [R1+0x32] ;  /* 0x0000320001827983 */ /* 0x000f220000100600 */
[----:B0-----:R-:W-:-:S06]  /*4150*/  IMAD.WIDE.U32 R96, R177, 0x10, R96 ;  /* 0x00000010b1607825 */ /* 0x001fcc00078e0060 */
[----:B-1----:R-:W0:Y:S01]  /*4160*/  LDC.64 R2, c[0x0][0x3b0] ;  /* 0x0000ec00ff027b82 */ /* 0x002e220000000a00 */
[----:B------:R-:W4:Y:S01]  /*4170*/  LDG.E.128 R96, desc[UR10][R96.64] ;  /* 0x0000000a60607981 */ /* 0x000f22000c1e1d00 */
[----:B---3--:R-:W-:-:S05]  /*4180*/  @P4 IMAD.WIDE.U32 R92, R177, 0x4, R92 ;  /* 0x00000004b15c4825 */ /* 0x008fca00078e005c */
[----:B------:R1:W5:Y:S01]  /*4190*/  @P4 LDG.E R18, desc[UR10][R92.64] ;  /* 0x0000000a5c124981 */ /* 0x000362000c1e1900 */
[----:B------:R-:W-:-:S04]  /*41a0*/  ISETP.NE.U32.AND P4, PT, RZ, UR26, PT ;  /* 0x0000001aff007c0c */ /* 0x000fc8000bf85070 */
[----:B------:R-:W-:-:S13]  /*41b0*/  ISETP.NE.AND.EX P4, PT, RZ, UR27, PT, P4 ;  /* 0x0000001bff007c0c */ /* 0x000fda000bf85340 */
[----:B-1----:R-:W1:Y:S02]  /*41c0*/  @P4 LDC.64 R92, c[0x0][0x438] ;  /* 0x00010e00ff5c4b82 */ /* 0x002e640000000a00 */
[----:B-1----:R-:W-:-:S05]  /*41d0*/  @P4 IMAD.WIDE.U32 R92, R177, 0x10, R92 ;  /* 0x00000010b15c4825 */ /* 0x002fca00078e005c */
[----:B------:R1:W5:Y:S01]  /*41e0*/  @P4 LDG.E.128 R84, desc[UR10][R92.64] ;  /* 0x0000000a5c544981 */ /* 0x000362000c1e1d00 */
[----:B------:R-:W-:-:S06]  /*41f0*/  IMAD.WIDE.U32 R100, R177, 0x10, R100 ;  /* 0x00000010b1647825 */ /* 0x000fcc00078e0064 */
[----:B------:R-:W3:Y:S01]  /*4200*/  LDG.E.128 R100, desc[UR10][R100.64] ;  /* 0x0000000a64647981 */ /* 0x000ee2000c1e1d00 */
[----:B-1----:R-:W1:Y:S02]  /*4210*/  LDC.64 R92, c[0x0][0x3a8] ;  /* 0x0000ea00ff5c7b82 */ /* 0x002e640000000a00 */
[----:B-1----:R-:W-:-:S06]  /*4220*/  IMAD.WIDE.U32 R92, R177, 0x10, R92 ;  /* 0x00000010b15c7825 */ /* 0x002fcc00078e005c */
[----:B------:R-:W3:Y:S01]  /*4230*/  LDG.E.128 R92, desc[UR10][R92.64] ;  /* 0x0000000a5c5c7981 */ /* 0x000ee2000c1e1d00 */
[----:B0-----:R-:W-:-:S05]  /*4240*/  IMAD.WIDE.U32 R2, R177, 0x4, R2 ;  /* 0x00000004b1027825 */ /* 0x001fca00078e0002 */
[----:B------:R0:W5:Y:S04]  /*4250*/  LDG.E R19, desc[UR10][R2.64] ;  /* 0x0000000a02137981 */ /* 0x000168000c1e1900 */
[----:B------:R0:W5:Y:S01]  /*4260*/  LDL.LU.64 R2, [R1+0xb8] ;  /* 0x0000b80001027983 */ /* 0x0001620000300a00 */
[----:B--2---:R-:W-:Y:S02]  /*4270*/  HADD2.F32 R29, -RZ, R113.H0_H0 ;  /* 0x20000071ff1d7230 */ /* 0x004fe40000004100 */
[----:B----4-:R-:W-:-:S03]  /*4280*/  HADD2.F32 R30, -RZ, R114.H0_H0 ;  /* 0x20000072ff1e7230 */ /* 0x010fc60000004100 */
[----:B------:R-:W-:Y:S01]  /*4290*/  FMUL.FTZ R46, R96, R29 ;  /* 0x0000001d602e7220 */ /* 0x000fe20000410000 */
[----:B------:R-:W-:Y:S01]  /*42a0*/  FADD.FTZ R136, R136, R96 ;  /* 0x0000006088887221 */ /* 0x000fe20000010000 */
[----:B------:R-:W-:Y:S01]  /*42b0*/  FADD.FTZ R137, R137, R97 ;  /* 0x0000006189897221 */ /* 0x000fe20000010000 */
[----:B------:R-:W-:Y:S01]  /*42c0*/  FADD.FTZ R138, R138, R98 ;  /* 0x000000628a8a7221 */ /* 0x000fe20000010000 */
[----:B------:R-:W-:Y:S01]  /*42d0*/  FADD.FTZ R139, R139, R99 ;  /* 0x000000638b8b7221 */ /* 0x000fe20000010000 */
[----:B---3--:R-:W-:Y:S01]  /*42e0*/  FFMA.FTZ R30, R100, R30, R46 ;  /* 0x0000001e641e7223 */ /* 0x008fe2000001002e */
[----:B------:R-:W-:Y:S02]  /*42f0*/  HADD2.F32 R46, -RZ, R130.H0_H0 ;  /* 0x20000082ff2e7230 */ /* 0x000fe40000004100 */
[----:B------:R-:W-:-:S04]  /*4300*/  FADD.FTZ R45, R92, -UR23 ;  /* 0x800000175c2d7e21 */ /* 0x000fc80008010000 */
[----:B------:R-:W-:Y:S01]  /*4310*/  FMUL.FTZ R29, R45, UR22 ;  /* 0x000000162d1d7c20 */ /* 0x000fe20008410000 */
[----:B------:R-:W-:-:S05]  /*4320*/  HADD2.F32 R45, -RZ, R129.H0_H0 ;  /* 0x20000081ff2d7230 */ /* 0x000fca0000004100 */
[----:B------:R-:W-:Y:S01]  /*4330*/  FMUL.FTZ R92, R97, R45 ;  /* 0x0000002d615c7220 */ /* 0x000fe20000410000 */
[----:B------:R-:W-:-:S03]  /*4340*/  FADD.FTZ R93, R93, -UR23 ;  /* 0x800000175d5d7e21 */ /* 0x000fc60008010000 */
[----:B------:R-:W-:Y:S01]  /*4350*/  FFMA.FTZ R46, R101, R46, R92 ;  /* 0x0000002e652e7223 */ /* 0x000fe2000001005c */
[----:B------:R-:W-:Y:S02]  /*4360*/  HADD2.F32 R92, -RZ, R252.H0_H0 ;  /* 0x200000fcff5c7230 */ /* 0x000fe40000004100 */
[----:B------:R-:W-:-:S03]  /*4370*/  FMUL.FTZ R45, R93, UR22 ;  /* 0x000000165d2d7c20 */ /* 0x000fc60008410000 */
[----:B------:R-:W-:Y:S01]  /*4380*/  FMUL.FTZ R93, R98, R92 ;  /* 0x0000005c625d7220 */ /* 0x000fe20000410000 */
[----:B------:R-:W-:-:S05]  /*4390*/  HADD2.F32 R92, -RZ, R252.H1_H1 ;  /* 0x300000fcff5c7230 */ /* 0x000fca0000004100 */
[----:B------:R-:W-:Y:S01]  /*43a0*/  FFMA.FTZ R114, R102, R92, R93 ;  /* 0x0000005c66727223 */ /* 0x000fe2000001005d */
[--C-:B------:R-:W-:Y:S02]  /*43b0*/  HADD2.F32 R92, -RZ, R179.reuse.H0_H0 ;  /* 0x200000b3ff5c7230 */ /* 0x100fe40000004100 */
[----:B------:R-:W-:-:S03]  /*43c0*/  HADD2.F32 R93, -RZ, R179.H1_H1 ;  /* 0x300000b3ff5d7230 */ /* 0x000fc60000004100 */
[----:B------:R-:W-:Y:S01]  /*43d0*/  FMUL.FTZ R92, R99, R92 ;  /* 0x0000005c635c7220 */ /* 0x000fe20000410000 */
[----:B------:R-:W-:-:S03]  /*43e0*/  FADD.FTZ R94, R94, -UR23 ;  /* 0x800000175e5e7e21 */ /* 0x000fc60008010000 */
[----:B------:R-:W-:Y:S01]  /*43f0*/  FFMA.FTZ R130, R103, R93, R92 ;  /* 0x0000005d67827223 */ /* 0x000fe2000001005c */
[----:B------:R-:W-:Y:S01]  /*4400*/  FADD.FTZ R92, R135, R30 ;  /* 0x0000001e875c7221 */ /* 0x000fe20000010000 */
[----:B------:R-:W-:Y:S01]  /*4410*/  FFMA.FTZ R93, R29, R30, R176 ;  /* 0x0000001e1d5d7223 */ /* 0x000fe200000100b0 */
[----:B------:R-:W-:Y:S01]  /*4420*/  FMUL.FTZ R113, R94, UR22 ;  /* 0x000000165e717c20 */ /* 0x000fe20008410000 */
[----:B------:R-:W-:Y:S01]  /*4430*/  FADD.FTZ R95, R95, -UR23 ;  /* 0x800000175f5f7e21 */ /* 0x000fe20008010000 */
[----:B------:R-:W-:Y:S01]  /*4440*/  FADD.FTZ R92, R92, R46 ;  /* 0x0000002e5c5c7221 */ /* 0x000fe20000010000 */
[----:B------:R-:W-:Y:S02]  /*4450*/  FFMA.FTZ R93, R45, R46, R93 ;  /* 0x0000002e2d5d7223 */ /* 0x000fe4000001005d */
[----:B------:R-:W-:Y:S01]  /*4460*/  FMUL.FTZ R129, R95, UR22 ;  /* 0x000000165f817c20 */ /* 0x000fe20008410000 */
        /* <DEDUP_REMOVED lines=15> */
[----:B0-----:R-:W-:-:S07]  /*4560*/  FFMA.FTZ R176, R129, R130, R93 ;  /* 0x0000008281b07223 */ /* 0x001fce000001005d */
.L_x_3666:
[----:B------:R-:W-:Y:S05]  /*4570*/  BSYNC.RECONVERGENT B0 ;  /* 0x0000000000007941 */ /* 0x000fea0003800200 */
.L_x_3665:
[----:B------:R-:W0:Y:S01]  /*4580*/  SHFL.DOWN PT, R92, R135, 0x10, 0x1f ;  /* 0x0a001f00875c7f89 */ /* 0x000e2200000e0000 */
[----:B------:R-:W-:Y:S03]  /*4590*/  BSSY.RECONVERGENT B0, `(.L_x_3667) ;  /* 0x000001f000007945 */ /* 0x000fe60003800200 */
[----:B------:R-:W3:Y:S01]  /*45a0*/  SHFL.DOWN PT, R94, R176, 0x10, 0x1f ;  /* 0x0a001f00b05e7f89 */ /* 0x000ee200000e0000 */
[----:B------:R-:W4:Y:S01]  /*45b0*/  S2R R99, SR_TID.X ;  /* 0x0000000000637919 */ /* 0x000f220000002100 */
[----:B0-----:R-:W-:Y:S01]  /*45c0*/  FADD.FTZ R92, R92, R135 ;  /* 0x000000875c5c7221 */ /* 0x001fe20000010000 */
[----:B---3--:R-:W-:-:S04]  /*45d0*/  FADD.FTZ R94, R94, R176 ;  /* 0x000000b05e5e7221 */ /* 0x008fc80000010000 */
[----:B------:R-:W0:Y:S04]  /*45e0*/  SHFL.DOWN PT, R93, R92, 0x8, 0x1f ;  /* 0x09001f005c5d7f89 */ /* 0x000e2800000e0000 */
[----:B------:R-:W3:Y:S01]  /*45f0*/  SHFL.DOWN PT, R95, R94, 0x8, 0x1f ;  /* 0x09001f005e5f7f89 */ /* 0x000ee200000e0000 */
[----:B----4-:R-:W-:Y:S01]  /*4600*/  LOP3.LUT P4, RZ, R99, 0x1f, RZ, 0xc0, !PT ;  /* 0x0000001f63ff7812 */ /* 0x010fe2000788c0ff */
[----:B0-----:R-:W-:Y:S01]  /*4610*/  FADD.FTZ R93, R92, R93 ;  /* 0x0000005d5c5d7221 */ /* 0x001fe20000010000 */
[----:B---3--:R-:W-:-:S04]  /*4620*/  FADD.FTZ R94, R94, R95 ;  /* 0x0000005f5e5e7221 */ /* 0x008fc80000010000 */
[----:B------:R-:W0:Y:S04]  /*4630*/  SHFL.DOWN PT, R92, R93, 0x4, 0x1f ;  /* 0x08801f005d5c7f89 */ /* 0x000e2800000e0000 */
[----:B------:R-:W3:Y:S01]  /*4640*/  SHFL.DOWN PT, R95, R94, 0x4, 0x1f ;  /* 0x08801f005e5f7f89 */ /* 0x000ee200000e0000 */
[----:B0-----:R-:W-:Y:S01]  /*4650*/  FADD.FTZ R92, R93, R92 ;  /* 0x0000005c5d5c7221 */ /* 0x001fe20000010000 */
[----:B---3--:R-:W-:-:S04]  /*4660*/  FADD.FTZ R94, R94, R95 ;  /* 0x0000005f5e5e7221 */ /* 0x008fc80000010000 */
[----:B------:R-:W0:Y:S04]  /*4670*/  SHFL.DOWN PT, R93, R92, 0x2, 0x1f ;  /* 0x08401f005c5d7f89 */ /* 0x000e2800000e0000 */
[----:B------:R-:W3:Y:S01]  /*4680*/  SHFL.DOWN PT, R95, R94, 0x2, 0x1f ;  /* 0x08401f005e5f7f89 */ /* 0x000ee200000e0000 */
[----:B0-----:R-:W-:Y:S01]  /*4690*/  FADD.FTZ R92, R92, R93 ;  /* 0x0000005d5c5c7221 */ /* 0x001fe20000010000 */
[----:B---3--:R-:W-:-:S04]  /*46a0*/  FADD.FTZ R94, R94, R95 ;  /* 0x0000005f5e5e7221 */ /* 0x008fc80000010000 */
        /* <DEDUP_REMOVED lines=13> */
.L_x_3668:
[----:B------:R-:W-:Y:S05]  /*4780*/  BSYNC.RECONVERGENT B0 ;  /* 0x0000000000007941 */ /* 0x000fea0003800200 */
.L_x_3667:
[----:B------:R-:W3:Y:S08]  /*4790*/  S2UR UR5, SR_CgaCtaId ;  /* 0x00000000000579c3 */ /* 0x000ef00000008800 */
        /* <DEDUP_REMOVED lines=19> */
[----:B-12---:R-:W-:-:S03]  /*48d0*/  FADD.FTZ R96, R95, R93 ;  /* 0x0000005d5f607221 */ /* 0x006fc60000010000 */
        /* <DEDUP_REMOVED lines=41> */
[----:B------:R-:W-:Y:S01]  /*4b70*/  FFMA.FTZ R93, R42, R93, UR24 ;  /* 0x000000182a5d7e23 */ /* 0x000fe2000801005d */
[----:B-----5:R-:W-:Y:S01]  /*4b80*/  LOP3.LUT P4, RZ, R2, 0xff, RZ, 0xc0, !PT ;  /* 0x000000ff02ff7812 */ /* 0x020fe2000788c0ff */
[----:B------:R-:W-:Y:S01]  /*4b90*/  FADD.FTZ R92, R20, -R92 ;  /* 0x8000005c145c7221 */ /* 0x000fe20000010000 */
[----:B------:R-:W-:Y:S01]  /*4ba0*/  FFMA.FTZ R94, R112, R94, UR24 ;  /* 0x00000018705e7e23 */ /* 0x000fe2000801005e */
[----:B------:R-:W-:Y:S01]  /*4bb0*/  FADD.FTZ R93, R41, -R93 ;  /* 0x8000005d295d7221 */ /* 0x000fe20000010000 */
[----:B------:R-:W-:Y:S01]  /*4bc0*/  FFMA.FTZ R95, R122, R95, UR24 ;  /* 0x000000187a5f7e23 */ /* 0x000fe2000801005f */
[----:B------:R-:W-:Y:S01]  /*4bd0*/  FMUL.FTZ R92, R92, UR22 ;  /* 0x000000165c5c7c20 */ /* 0x000fe20008410000 */
[----:B------:R-:W-:Y:S01]  /*4be0*/  FADD.FTZ R94, R111, -R94 ;  /* 0x8000005e6f5e7221 */ /* 0x000fe20000010000 */
[----:B------:R-:W-:Y:S01]  /*4bf0*/  FMUL.FTZ R93, R93, UR22 ;  /* 0x000000165d5d7c20 */ /* 0x000fe20008410000 */
[----:B------:R-:W-:Y:S01]  /*4c00*/  FADD.FTZ R95, R121, -R95 ;  /* 0x8000005f795f7221 */ /* 0x000fe20000010000 */
[----:B------:R-:W-:Y:S01]  /*4c10*/  FMUL.FTZ R92, R92, UR21 ;  /* 0x000000155c5c7c20 */ /* 0x000fe20008410000 */
[----:B------:R-:W-:Y:S01]  /*4c20*/  FMUL.FTZ R94, R94, UR22 ;  /* 0x000000165e5e7c20 */ /* 0x000fe20008410000 */
[----:B------:R-:W-:Y:S01]  /*4c30*/  FMUL.FTZ R93, R93, UR21 ;  /* 0x000000155d5d7c20 */ /* 0x000fe20008410000 */
[----:B------:R-:W-:-:S02]  /*4c40*/  FMUL.FTZ R95, R95, UR22 ;  /* 0x000000165f5f7c20 */ /* 0x000fc40008410000 */
[----:B------:R-:W-:Y:S01]  /*4c50*/  SEL R92, R92, RZ, P4 ;  /* 0x000000ff5c5c7207 */ /* 0x000fe20002000000 */
[----:B------:R-:W-:Y:S01]  /*4c60*/  FMUL.FTZ R94, R94, UR21 ;  /* 0x000000155e5e7c20 */ /* 0x000fe20008410000 */
[----:B------:R-:W-:Y:S01]  /*4c70*/  LOP3.LUT P4, RZ, R2, 0xff00, RZ, 0xc0, !PT ;  /* 0x0000ff0002ff7812 */ /* 0x000fe2000788c0ff */
[----:B------:R-:W-:-:S03]  /*4c80*/  FMUL.FTZ R95, R95, UR21 ;  /* 0x000000155f5f7c20 */ /* 0x000fc60008410000 */
[----:B------:R-:W-:Y:S02]  /*4c90*/  SEL R93, R93, RZ, P4 ;  /* 0x000000ff5d5d7207 */ /* 0x000fe40002000000 */
[----:B------:R-:W-:-:S04]  /*4ca0*/  LOP3.LUT P4, RZ, R2, 0xff0000, RZ, 0xc0, !PT ;  /* 0x00ff000002ff7812 */ /* 0x000fc8000788c0ff */
[----:B------:R-:W-:Y:S02]  /*4cb0*/  SEL R94, R94, RZ, P4 ;  /* 0x000000ff5e5e7207 */ /* 0x000fe40002000000 */
[----:B------:R-:W-:-:S04]  /*4cc0*/  ISETP.GE.U32.AND P4, PT, R2, 0x1000000, PT ;  /* 0x010000000200780c */ /* 0x000fc80003f86070 */
[----:B------:R-:W-:Y:S01]  /*4cd0*/  SEL R95, R95, RZ, P4 ;  /* 0x000000ff5f5f7207 */ /* 0x000fe20002000000 */
[----:B------:R-:W-:Y:S08]  /*4ce0*/  BRA `(.L_x_3674) ;  /* 0x0000000c00f07947 */ /* 0x000ff00003800000 */
.L_x_3673:
[----:B------:R-:W-:Y:S02]  /*4cf0*/  MOV R88, UR23 ;  /* 0x0000001700587c02 */ /* 0x000fe40008000f00 */
[----:B------:R-:W-:Y:S02]  /*4d00*/  MOV R89, UR23 ;  /* 0x0000001700597c02 */ /* 0x000fe40008000f00 */
[----:B------:R-:W-:Y:S01]  /*4d10*/  MOV R90, UR23 ;  /* 0x00000017005a7c02 */ /* 0x000fe20008000f00 */
[----:B------:R-:W-:Y:S01]  /*4d20*/  FFMA.FTZ R88, R0, R88, UR24 ;  /* 0x0000001800587e23 */ /* 0x000fe20008010058 */
[----:B-----5:R-:W-:Y:S01]  /*4d30*/  LOP3.LUT P4, RZ, R2, 0xff, RZ, 0xc0, !PT ;  /* 0x000000ff02ff7812 */ /* 0x020fe2000788c0ff */
[----:B------:R-:W-:Y:S02]  /*4d40*/  FFMA.FTZ R89, R42, R89, UR24 ;  /* 0x000000182a597e23 */ /* 0x000fe40008010059 */
[----:B------:R-:W-:Y:S01]  /*4d50*/  FADD.FTZ R88, R20, -R88 ;  /* 0x8000005814587221 */ /* 0x000fe20000010000 */
[----:B------:R-:W-:Y:S01]  /*4d60*/  FFMA.FTZ R90, R112, R90, UR24 ;  /* 0x00000018705a7e23 */ /* 0x000fe2000801005a */
[----:B------:R-:W-:-:S02]  /*4d70*/  FADD.FTZ R89, R41, -R89 ;  /* 0x8000005929597221 */ /* 0x000fc40000010000 */
[----:B------:R-:W-:Y:S01]  /*4d80*/  FMUL.FTZ R88, R88, UR22 ;  /* 0x0000001658587c20 */ /* 0x000fe20008410000 */
[----:B------:R-:W-:Y:S01]  /*4d90*/  FADD.FTZ R90, R111, -R90 ;  /* 0x8000005a6f5a7221 */ /* 0x000fe20000010000 */
[----:B------:R-:W-:Y:S02]  /*4da0*/  FMUL.FTZ R89, R89, UR22 ;  /* 0x0000001659597c20 */ /* 0x000fe40008410000 */
[----:B------:R-:W-:Y:S01]  /*4db0*/  FMUL.FTZ R92, R88, UR21 ;  /* 0x00000015585c7c20 */ /* 0x000fe20008410000 */
[----:B------:R-:W-:Y:S01]  /*4dc0*/  FMUL.FTZ R90, R90, UR22 ;  /* 0x000000165a5a7c20 */ /* 0x000fe20008410000 */
[----:B------:R-:W-:-:S03]  /*4dd0*/  FMUL.FTZ R93, R89, UR21 ;  /* 0x00000015595d7c20 */ /* 0x000fc60008410000 */
[----:B------:R-:W-:Y:S01]  /*4de0*/  SEL R92, R92, RZ, P4 ;  /* 0x000000ff5c5c7207 */ /* 0x000fe20002000000 */
[----:B------:R-:W-:Y:S01]  /*4df0*/  FMUL.FTZ R91, R90, UR21 ;  /* 0x000000155a5b7c20 */ /* 0x000fe20008410000 */
[----:B------:R-:W-:-:S04]  /*4e00*/  LOP3.LUT P4, RZ, R2, 0xff00, RZ, 0xc0, !PT ;  /* 0x0000ff0002ff7812 */ /* 0x000fc8000788c0ff */
[----:B------:R-:W-:Y:S02]  /*4e10*/  SEL R93, R93, RZ, P4 ;  /* 0x000000ff5d5d7207 */ /* 0x000fe40002000000 */
[----:B------:R-:W-:-:S04]  /*4e20*/  LOP3.LUT P4, RZ, R2, 0xff0000, RZ, 0xc0, !PT ;  /* 0x00ff000002ff7812 */ /* 0x000fc8000788c0ff */
[----:B------:R-:W-:Y:S02]  /*4e30*/  SEL R94, R91, RZ, P4 ;  /* 0x000000ff5b5e7207 */ /* 0x000fe40002000000 */
[----:B------:R-:W-:Y:S02]  /*4e40*/  MOV R91, UR23 ;  /* 0x00000017005b7c02 */ /* 0x000fe40008000f00 */
[----:B------:R-:W-:-:S03]  /*4e50*/  ISETP.GE.U32.AND P4, PT, R2, 0x1000000, PT ;  /* 0x010000000200780c */ /* 0x000fc60003f86070 */
[----:B------:R-:W-:-:S04]  /*4e60*/  FFMA.FTZ R91, R122, R91, UR24 ;  /* 0x000000187a5b7e23 */ /* 0x000fc8000801005b */
[----:B------:R-:W-:-:S04]  /*4e70*/  FADD.FTZ R91, R121, -R91 ;  /* 0x8000005b795b7221 */ /* 0x000fc80000010000 */
[----:B------:R-:W-:-:S04]  /*4e80*/  FMUL.FTZ R91, R91, UR22 ;  /* 0x000000165b5b7c20 */ /* 0x000fc80008410000 */
[----:B------:R-:W-:-:S05]  /*4e90*/  FMUL.FTZ R95, R91, UR21 ;  /* 0x000000155b5f7c20 */ /* 0x000fca0008410000 */
[----:B------:R-:W-:Y:S01]  /*4ea0*/  SEL R95, R95, RZ, P4 ;  /* 0x000000ff5f5f7207 */ /* 0x000fe20002000000 */
[----:B------:R-:W-:Y:S06]  /*4eb0*/  BRA `(.L_x_3674) ;  /* 0x0000000c007c7947 */ /* 0x000fec0003800000 */
.L_x_3672:
        /* <DEDUP_REMOVED lines=16> */
[----:B------:R-:W-:Y:S01]  /*4fc0*/  FFMA.FTZ R92, R92, UR22, R60 ;  /* 0x000000165c5c7c23 */ /* 0x000fe2000801003c */
[----:B------:R-:W-:Y:S01]  /*4fd0*/  FADD.FTZ R94, R111, -R94 ;  /* 0x8000005e6f5e7221 */ /* 0x000fe20000010000 */
[----:B------:R-:W-:Y:S01]  /*4fe0*/  FFMA.FTZ R93, R93, UR22, R61 ;  /* 0x000000165d5d7c23 */ /* 0x000fe2000801003d */
[----:B------:R-:W-:Y:S01]  /*4ff0*/  FADD.FTZ R95, R121, -R95 ;  /* 0x8000005f795f7221 */ /* 0x000fe20000010000 */
[----:B------:R-:W-:Y:S01]  /*5000*/  FMUL.FTZ R92, R92, UR21 ;  /* 0x000000155c5c7c20 */ /* 0x000fe20008410000 */
[----:B------:R-:W-:Y:S01]  /*5010*/  FFMA.FTZ R94, R94, UR22, R62 ;  /* 0x000000165e5e7c23 */ /* 0x000fe2000801003e */
[----:B------:R-:W-:Y:S01]  /*5020*/  FMUL.FTZ R93, R93, UR21 ;  /* 0x000000155d5d7c20 */ /* 0x000fe20008410000 */
[----:B------:R-:W-:-:S02]  /*5030*/  FFMA.FTZ R95, R95, UR22, R63 ;  /* 0x000000165f5f7c23 */ /* 0x000fc4000801003f */
        /* <DEDUP_REMOVED lines=10> */
.L_x_3675:
        /* <DEDUP_REMOVED lines=9> */
[----:B------:R-:W-:Y:S01]  /*5170*/  FFMA.FTZ R88, R88, UR22, R60 ;  /* 0x0000001658587c23 */ /* 0x000fe2000801003c */
[----:B------:R-:W-:Y:S01]  /*5180*/  FADD.FTZ R90, R111, -R90 ;  /* 0x8000005a6f5a7221 */ /* 0x000fe20000010000 */
[----:B------:R-:W-:Y:S02]  /*5190*/  FFMA.FTZ R89, R89, UR22, R61 ;  /* 0x0000001659597c23 */ /* 0x000fe4000801003d */
[----:B------:R-:W-:Y:S01]  /*51a0*/  FMUL.FTZ R92, R88, UR21 ;  /* 0x00000015585c7c20 */ /* 0x000fe20008410000 */
[----:B------:R-:W-:Y:S01]  /*51b0*/  FFMA.FTZ R90, R90, UR22, R62 ;  /* 0x000000165a5a7c23 */ /* 0x000fe2000801003e */
        /* <DEDUP_REMOVED lines=11> */
[----:B------:R-:W-:-:S04]  /*5270*/  FFMA.FTZ R91, R91, UR22, R63 ;  /* 0x000000165b5b7c23 */ /* 0x000fc8000801003f */
[----:B------:R-:W-:-:S05]  /*5280*/  FMUL.FTZ R95, R91, UR21 ;  /* 0x000000155b5f7c20 */ /* 0x000fca0008410000 */
[----:B------:R-:W-:Y:S01]  /*5290*/  SEL R95, R95, RZ, P4 ;  /* 0x000000ff5f5f7207 */ /* 0x000fe20002000000 */
[----:B------:R-:W-:Y:S06]  /*52a0*/  BRA `(.L_x_3674) ;  /* 0x0000000800807947 */ /* 0x000fec0003800000 */
.L_x_3671:
        /* <DEDUP_REMOVED lines=10> */
[----:B-----5:R-:W-:Y:S01]  /*5350*/  LOP3.LUT P4, RZ, R2, 0xff, RZ, 0xc0, !PT ;  /* 0x000000ff02ff7812 */ /* 0x020fe2000788c0ff */
[----:B------:R-:W-:Y:S01]  /*5360*/  FFMA.FTZ R56, R0, R56, UR24 ;  /* 0x0000001800387e23 */ /* 0x000fe20008010038 */
[----:B------:R-:W-:Y:S01]  /*5370*/  MOV R58, UR23 ;  /* 0x00000017003a7c02 */ /* 0x000fe20008000f00 */
[----:B------:R-:W-:Y:S01]  /*5380*/  FFMA.FTZ R57, R42, R57, UR24 ;  /* 0x000000182a397e23 */ /* 0x000fe20008010039 */
[----:B------:R-:W-:Y:S01]  /*5390*/  MOV R59, UR23 ;  /* 0x00000017003b7c02 */ /* 0x000fe20008000f00 */
[----:B------:R-:W-:Y:S02]  /*53a0*/  FADD.FTZ R56, R20, -R56 ;  /* 0x8000003814387221 */ /* 0x000fe40000010000 */
[----:B------:R-:W-:Y:S01]  /*53b0*/  FADD.FTZ R57, R41, -R57 ;  /* 0x8000003929397221 */ /* 0x000fe20000010000 */
[----:B------:R-:W-:Y:S01]  /*53c0*/  FFMA.FTZ R58, R112, R58, UR24 ;  /* 0x00000018703a7e23 */ /* 0x000fe2000801003a */
[----:B------:R-:W-:Y:S01]  /*53d0*/  FMUL.FTZ R56, R56, UR22 ;  /* 0x0000001638387c20 */ /* 0x000fe20008410000 */
[----:B------:R-:W-:Y:S01]  /*53e0*/  FFMA.FTZ R59, R122, R59, UR24 ;  /* 0x000000187a3b7e23 */ /* 0x000fe2000801003b */
[----:B------:R-:W-:Y:S01]  /*53f0*/  FMUL.FTZ R57, R57, UR22 ;  /* 0x0000001639397c20 */ /* 0x000fe20008410000 */
[----:B------:R-:W-:Y:S01]  /*5400*/  FADD.FTZ R58, R111, -R58 ;  /* 0x8000003a6f3a7221 */ /* 0x000fe20000010000 */
[----:B------:R-:W-:Y:S01]  /*5410*/  FMUL.FTZ R56, R56, UR21 ;  /* 0x0000001538387c20 */ /* 0x000fe20008410000 */
[----:B------:R-:W-:Y:S01]  /*5420*/  FADD.FTZ R59, R121, -R59 ;  /* 0x8000003b793b7221 */ /* 0x000fe20000010000 */
[----:B------:R-:W-:Y:S01]  /*5430*/  FMUL.FTZ R57, R57, UR21 ;  /* 0x0000001539397c20 */ /* 0x000fe20008410000 */
[----:B------:R-:W-:-:S02]  /*5440*/  FMUL.FTZ R58, R58, UR22 ;  /* 0x000000163a3a7c20 */ /* 0x000fc40008410000 */
[----:B------:R-:W-:Y:S01]  /*5450*/  SEL R92, R56, RZ, P4 ;  /* 0x000000ff385c7207 */ /* 0x000fe20002000000 */
[----:B------:R-:W-:Y:S01]  /*5460*/  FMUL.FTZ R59, R59, UR22 ;  /* 0x000000163b3b7c20 */ /* 0x000fe20008410000 */
[----:B------:R-:W-:Y:S01]  /*5470*/  LOP3.LUT P4, RZ, R3, 0xff, RZ, 0xc0, !PT ;  /* 0x000000ff03ff7812 */ /* 0x000fe2000788c0ff */
[----:B------:R-:W-:Y:S02]  /*5480*/  FMUL.FTZ R58, R58, UR21 ;  /* 0x000000153a3a7c20 */ /* 0x000fe40008410000 */
[----:B------:R-:W-:Y:S01]  /*5490*/  FMUL.FTZ R59, R59, UR21 ;  /* 0x000000153b3b7c20 */ /* 0x000fe20008410000 */
[----:B------:R-:W-:Y:S02]  /*54a0*/  SEL R56, R56, RZ, P4 ;  /* 0x000000ff38387207 */ /* 0x000fe40002000000 */
[----:B------:R-:W-:-:S04]  /*54b0*/  LOP3.LUT P4, RZ, R2, 0xff00, RZ, 0xc0, !PT ;  /* 0x0000ff0002ff7812 */ /* 0x000fc8000788c0ff */
[----:B------:R-:W-:Y:S02]  /*54c0*/  SEL R93, R57, RZ, P4 ;  /* 0x000000ff395d7207 */ /* 0x000fe40002000000 */
[----:B------:R-:W-:-:S04]  /*54d0*/  LOP3.LUT P4, RZ, R3, 0xff00, RZ, 0xc0, !PT ;  /* 0x0000ff0003ff7812 */ /* 0x000fc8000788c0ff */
[----:B------:R-:W-:Y:S02]  /*54e0*/  SEL R57, R57, RZ, P4 ;  /* 0x000000ff39397207 */ /* 0x000fe40002000000 */
[----:B------:R-:W-:-:S04]  /*54f0*/  LOP3.LUT P4, RZ, R2, 0xff0000, RZ, 0xc0, !PT ;  /* 0x00ff000002ff7812 */ /* 0x000fc8000788c0ff */
[----:B------:R-:W-:Y:S02]  /*5500*/  SEL R94, R58, RZ, P4 ;  /* 0x000000ff3a5e7207 */ /* 0x000fe40002000000 */
[----:B------:R-:W-:-:S04]  /*5510*/  LOP3.LUT P4, RZ, R3, 0xff0000, RZ, 0xc0, !PT ;  /* 0x00ff000003ff7812 */ /* 0x000fc8000788c0ff */
[----:B------:R-:W-:Y:S02]  /*5520*/  SEL R58, R58, RZ, P4 ;  /* 0x000000ff3a3a7207 */ /* 0x000fe40002000000 */
[----:B------:R-:W-:-:S04]  /*5530*/  ISETP.GE.U32.AND P4, PT, R2, 0x1000000, PT ;  /* 0x010000000200780c */ /* 0x000fc80003f86070 */
[----:B------:R-:W-:Y:S02]  /*5540*/  SEL R95, R59, RZ, P4 ;  /* 0x000000ff3b5f7207 */ /* 0x000fe40002000000 */
[----:B------:R-:W-:-:S04]  /*5550*/  ISETP.GE.U32.AND P4, PT, R3, 0x1000000, PT ;  /* 0x010000000300780c */ /* 0x000fc80003f86070 */
[----:B------:R-:W-:Y:S01]  /*5560*/  SEL R59, R59, RZ, P4 ;  /* 0x000000ff3b3b7207 */ /* 0x000fe20002000000 */
[----:B------:R-:W-:Y:S08]  /*5570*/  BRA `(.L_x_3674) ;  /* 0x0000000400cc7947 */ /* 0x000ff00003800000 */
.L_x_3677:
        /* <DEDUP_REMOVED lines=37> */
.L_x_3676:
        /* <DEDUP_REMOVED lines=15> */
[----:B------:R-:W-:Y:S01]  /*58c0*/  FFMA.FTZ R56, R56, UR22, R60 ;  /* 0x0000001638387c23 */ /* 0x000fe2000801003c */
[----:B------:R-:W-:Y:S01]  /*58d0*/  FFMA.FTZ R59, R122, R59, UR24 ;  /* 0x000000187a3b7e23 */ /* 0x000fe2000801003b */
[----:B------:R-:W-:Y:S01]  /*58e0*/  FFMA.FTZ R57, R57, UR22, R61 ;  /* 0x0000001639397c23 */ /* 0x000fe2000801003d */
[----:B------:R-:W-:Y:S01]  /*58f0*/  FADD.FTZ R58, R111, -R58 ;  /* 0x8000003a6f3a7221 */ /* 0x000fe20000010000 */
[----:B------:R-:W-:Y:S01]  /*5900*/  FMUL.FTZ R56, R56, UR21 ;  /* 0x0000001538387c20 */ /* 0x000fe20008410000 */
[----:B------:R-:W-:Y:S01]  /*5910*/  FADD.FTZ R59, R121, -R59 ;  /* 0x8000003b793b7221 */ /* 0x000fe20000010000 */
[----:B------:R-:W-:Y:S01]  /*5920*/  FMUL.FTZ R57, R57, UR21 ;  /* 0x0000001539397c20 */ /* 0x000fe20008410000 */
[----:B------:R-:W-:-:S02]  /*5930*/  FFMA.FTZ R58, R58, UR22, R62 ;  /* 0x000000163a3a7c23 */ /* 0x000fc4000801003e */
[----:B------:R-:W-:Y:S01]  /*5940*/  SEL R92, R56, RZ, P4 ;  /* 0x000000ff385c7207 */ /* 0x000fe20002000000 */
[----:B------:R-:W-:Y:S01]  /*5950*/  FFMA.FTZ R59, R59, UR22, R63 ;  /* 0x000000163b3b7c23 */ /* 0x000fe2000801003f */
        /* <DEDUP_REMOVED lines=17> */
.L_x_3678:
        /* <DEDUP_REMOVED lines=35> */
[----:B------:R-:W-:-:S09]  /*5ca0*/  SEL R59, R59, RZ, P4 ;  /* 0x000000ff3b3b7207 */ /* 0x000fd20002000000 */
.L_x_3674:
        /* <DEDUP_REMOVED lines=14> */
.L_x_3670:
[----:B------:R-:W-:Y:S05]  /*5d90*/  BSYNC.RECONVERGENT B0 ;  /* 0x0000000000007941 */ /* 0x000fea0003800200 */
.L_x_3669:
[----:B------:R-:W-:Y:S01]  /*5da0*/  LOP3.LUT P4, RZ, R5, 0x2, RZ, 0xc0, !PT ;  /* 0x0000000205ff7812 */ /* 0x000fe2000788c0ff */
[----:B------:R-:W-:-:S12]  /*5db0*/  BSSY.RECONVERGENT B0, `(.L_x_3679) ;  /* 0x000012c000007945 */ /* 0x000fd80003800200 */
        /* <DEDUP_REMOVED lines=11> */
[----:B0-----:R-:W-:Y:S02]  /*5e70*/  MOV R56, UR23 ;  /* 0x0000001700387c02 */ /* 0x001fe40008000f00 */
[----:B------:R-:W-:Y:S02]  /*5e80*/  MOV R57, UR23 ;  /* 0x0000001700397c02 */ /* 0x000fe40008000f00 */
[----:B------:R-:W-:Y:S01]  /*5e90*/  LOP3.LUT P6, RZ, R7, 0xff, RZ, 0xc0, !PT ;  /* 0x000000ff07ff7812 */ /* 0x000fe200078cc0ff */
        /* <DEDUP_REMOVED lines=34> */
.L_x_3683:
        /* <DEDUP_REMOVED lines=37> */
.L_x_3682:
[----:B0-----:R-:W0:Y:S02]  /*6310*/  LDC.64 R56, c[0x0][0x478] ;  /* 0x00011e00ff387b82 */ /* 0x001e240000000a00 */
[----:B0-----:R-:W-:-:S04]  /*6320*/  ISETP.NE.U32.AND P5, PT, R56, RZ, PT ;  /* 0x000000ff3800720c */ /* 0x001fc80003fa5070 */
[----:B------:R-:W-:-:S13]  /*6330*/  ISETP.NE.AND.EX P5, PT, R57, RZ, PT, P5 ;  /* 0x000000ff3900720c */ /* 0x000fda0003fa5350 */
[----:B------:R-:W-:Y:S05]  /*6340*/  @!P5 BRA `(.L_x_3685) ;  /* 0x000000000094d947 */ /* 0x000fea0003800000 */
[----:B------:R-:W-:Y:S02]  /*6350*/  MOV R56, UR23 ;  /* 0x0000001700387c02 */ /* 0x000fe40008000f00 */
        /* <DEDUP_REMOVED lines=36> */
.L_x_3685:
        /* <DEDUP_REMOVED lines=37> */
.L_x_3681:
[----:B------:R-:W-:-:S04]  /*67f0*/  UISETP.NE.U32.AND UP0, UPT, UR26, URZ, UPT ;  /* 0x000000ff1a00728c */ /* 0x000fc8000bf05070 */
[----:B------:R-:W-:-:S09]  /*6800*/  UISETP.NE.AND.EX UP0, UPT, UR27, URZ, UPT, UP0 ;  /* 0x000000ff1b00728c */ /* 0x000fd2000bf05300 */
[----:B------:R-:W-:Y:S05]  /*6810*/  BRA.U !UP0, `(.L_x_3686) ;  /* 0x0000000108f87547 */ /* 0x000fea000b800000 */
        /* <DEDUP_REMOVED lines=8> */
[----:B------:R-:W-:Y:S01]  /*68a0*/  LOP3.LUT P6, RZ, R7, 0xff, RZ, 0xc0, !PT ;  /* 0x000000ff07ff7812 */ /* 0x000fe200078cc0ff */
        /* <DEDUP_REMOVED lines=24> */
.L_x_3687:
[----:B------:R-:W-:Y:S02]  /*6a30*/  MOV R92, UR23 ;  /* 0x00000017005c7c02 */ /* 0x000fe40008000f00 */
[----:B------:R-:W-:Y:S02]  /*6a40*/  MOV R93, UR23 ;  /* 0x00000017005d7c02 */ /* 0x000fe40008000f00 */
[----:B------:R-:W-:Y:S01]  /*6a50*/  MOV R94, UR23 ;  /* 0x00000017005e7c02 */ /* 0x000fe20008000f00 */
[----:B------:R-:W-:Y:S01]  /*6a60*/  FFMA.FTZ R92, R21, R92, UR24 ;  /* 0x00000018155c7e23 */ /* 0x000fe2000801005c */
[----:B------:R-:W-:Y:S01]  /*6a70*/  MOV R95, UR23 ;  /* 0x00000017005f7c02 */ /* 0x000fe20008000f00 */
[----:B------:R-:W-:Y:S01]  /*6a80*/  FFMA.FTZ R93, R40, R93, UR24 ;  /* 0x00000018285d7e23 */ /* 0x000fe2000801005d */
[----:B------:R-:W-:Y:S01]  /*6a90*/  LOP3.LUT P6, RZ, R7, 0xff, RZ, 0xc0, !PT ;  /* 0x000000ff07ff7812 */ /* 0x000fe200078cc0ff */
        /* <DEDUP_REMOVED lines=22> */
.L_x_3686:
        /* <DEDUP_REMOVED lines=33> */
.L_x_3688:
        /* <DEDUP_REMOVED lines=27> */
[----:B------:R-:W-:-:S09]  /*6fc0*/  SEL R95, R95, RZ, P6 ;  /* 0x000000ff5f5f7207 */ /* 0x000fd20003000000 */
.L_x_3684:
[----:B------:R-:W0:Y:S02]  /*6fd0*/  @P5 LDC.64 R96, c[0x0][0x478] ;  /* 0x00011e00ff605b82 */ /* 0x000e240000000a00 */
        /* <DEDUP_REMOVED lines=9> */
.L_x_3680:
[----:B------:R-:W-:Y:S05]  /*7070*/  BSYNC.RECONVERGENT B0 ;  /* 0x0000000000007941 */ /* 0x000fea0003800200 */
.L_x_3679:
        /* <DEDUP_REMOVED lines=13> */
[----:B01----:R-:W-:Y:S02]  /*7150*/  MOV R56, UR23 ;  /* 0x0000001700387c02 */ /* 0x003fe40008000f00 */
        /* <DEDUP_REMOVED lines=36> */
.L_x_3693:
        /* <DEDUP_REMOVED lines=37> */
.L_x_3692:
[----:B01----:R-:W0:Y:S02]  /*75f0*/  LDC.64 R56, c[0x0][0x478] ;  /* 0x00011e00ff387b82 */ /* 0x003e240000000a00 */
        /* <DEDUP_REMOVED lines=40> */
.L_x_3695:
        /* <DEDUP_REMOVED lines=37> */
.L_x_3691:
[----:B------:R-:W-:-:S04]  /*7ad0*/  UISETP.NE.U32.AND UP0, UPT, UR26, URZ, UPT ;  /* 0x000000ff1a00728c */ /* 0x000fc8000bf05070 */
[----:B------:R-:W-:-:S09]  /*7ae0*/  UISETP.NE.AND.EX UP0, UPT, UR27, URZ, UPT, UP0 ;  /* 0x000000ff1b00728c */ /* 0x000fd2000bf05300 */
[----:B------:R-:W-:Y:S05]  /*7af0*/  BRA.U !UP0, `(.L_x_3696) ;  /* 0x0000000108f87547 */ /* 0x000fea000b800000 */
        /* <DEDUP_REMOVED lines=33> */
.L_x_3697:
        /* <DEDUP_REMOVED lines=29> */
.L_x_3696:
        /* <DEDUP_REMOVED lines=33> */
.L_x_3698:
        /* <DEDUP_REMOVED lines=28> */
.L_x_3694:
        /* <DEDUP_REMOVED lines=10> */
.L_x_3690:
[----:B------:R-:W-:Y:S05]  /*8350*/  BSYNC.RECONVERGENT B0 ;  /* 0x0000000000007941 */ /* 0x000fea0003800200 */
.L_x_3689:
        /* <DEDUP_REMOVED lines=12> */
[----:B012---:R-:W-:Y:S02]  /*8420*/  MOV R56, UR23 ;  /* 0x0000001700387c02 */ /* 0x007fe40008000f00 */
        /* <DEDUP_REMOVED lines=36> */
.L_x_3703:
        /* <DEDUP_REMOVED lines=37> */
.L_x_3702:
[----:B012---:R-:W0:Y:S02]  /*88c0*/  LDC.64 R56, c[0x0][0x478] ;  /* 0x00011e00ff387b82 */ /* 0x007e240000000a00 */
        /* <DEDUP_REMOVED lines=40> */
.L_x_3705:
        /* <DEDUP_REMOVED lines=37> */
.L_x_3701:
[----:B------:R-:W-:-:S04]  /*8da0*/  UISETP.NE.U32.AND UP0, UPT, UR26, URZ, UPT ;  /* 0x000000ff1a00728c */ /* 0x000fc8000bf05070 */
[----:B------:R-:W-:-:S09]  /*8db0*/  UISETP.NE.AND.EX UP0, UPT, UR27, URZ, UPT, UP0 ;  /* 0x000000ff1b00728c */ /* 0x000fd2000bf05300 */
[----:B------:R-:W-:Y:S05]  /*8dc0*/  BRA.U !UP0, `(.L_x_3706) ;  /* 0x0000000108f87547 */ /* 0x000fea000b800000 */
        /* <DEDUP_REMOVED lines=33> */
.L_x_3707:
        /* <DEDUP_REMOVED lines=29> */
.L_x_3706:
        /* <DEDUP_REMOVED lines=33> */
.L_x_3708:
        /* <DEDUP_REMOVED lines=28> */
.L_x_3704:
        /* <DEDUP_REMOVED lines=10> */
.L_x_3700:
[----:B------:R-:W-:Y:S05]  /*9620*/  BSYNC.RECONVERGENT B0 ;  /* 0x0000000000007941 */ /* 0x000fea0003800200 */
.L_x_3699:
        /* <DEDUP_REMOVED lines=12> */
[----:B0123--:R-:W-:Y:S02]  /*96f0*/  MOV R56, UR23 ;  /* 0x0000001700387c02 */ /* 0x00ffe40008000f00 */
        /* <DEDUP_REMOVED lines=36> */
.L_x_3713:
        /* <DEDUP_REMOVED lines=37> */
.L_x_3712:
[----:B0123--:R-:W0:Y:S02]  /*9b90*/  LDC.64 R56, c[0x0][0x478] ;  /* 0x00011e00ff387b82 */ /* 0x00fe240000000a00 */
        /* <DEDUP_REMOVED lines=40> */
.L_x_3715:
        /* <DEDUP_REMOVED lines=37> */
.L_x_3711:
[----:B------:R-:W-:-:S04]  /*a070*/  UISETP.NE.U32.AND UP0, UPT, UR26, URZ, UPT ;  /* 0x000000ff1a00728c */ /* 0x000fc8000bf05070 */
[----:B------:R-:W-:-:S09]  /*a080*/  UISETP.NE.AND.EX UP0, UPT, UR27, URZ, UPT, UP0 ;  /* 0x000000ff1b00728c */ /* 0x000fd2000bf05300 */
[----:B------:R-:W-:Y:S05]  /*a090*/  BRA.U !UP0, `(.L_x_3716) ;  /* 0x0000000108f87547 */ /* 0x000fea000b800000 */
[----:B0123--:R-:W0:Y:S02]  /*a0a0*/  LDC.64 R92, c[0x0][0x478] ;  /* 0x00011e00ff5c7b82 */ /* 0x00fe240000000a00 */
        /* <DEDUP_REMOVED lines=32> */
.L_x_3717:
        /* <DEDUP_REMOVED lines=29> */
.L_x_3716:
        /* <DEDUP_REMOVED lines=33> */
.L_x_3718:
        /* <DEDUP_REMOVED lines=28> */
.L_x_3714:
        /* <DEDUP_REMOVED lines=10> */
.L_x_3710:
[----:B------:R-:W-:Y:S05]  /*a8f0*/  BSYNC.RECONVERGENT B0 ;  /* 0x0000000000007941 */ /* 0x000fea0003800200 */
.L_x_3709:
        /* <DEDUP_REMOVED lines=12> */
[----:B01234-:R-:W-:Y:S02]  /*a9c0*/  MOV R56, UR23 ;  /* 0x0000001700387c02 */ /* 0x01ffe40008000f00 */
        /* <DEDUP_REMOVED lines=36> */
.L_x_3723:
        /* <DEDUP_REMOVED lines=37> */
.L_x_3722:
[----:B01234-:R-:W0:Y:S02]  /*ae60*/  LDC.64 R56, c[0x0][0x478] ;  /* 0x00011e00ff387b82 */ /* 0x01fe240000000a00 */
        /* <DEDUP_REMOVED lines=40> */
.L_x_3725:
        /* <DEDUP_REMOVED lines=37> */
.L_x_3721:
[----:B------:R-:W-:-:S04]  /*b340*/  UISETP.NE.U32.AND UP0, UPT, UR26, URZ, UPT ;  /* 0x000000ff1a00728c */ /* 0x000fc8000bf05070 */
[----:B------:R-:W-:-:S09]  /*b350*/  UISETP.NE.AND.EX UP0, UPT, UR27, URZ, UPT, UP0 ;  /* 0x000000ff1b00728c */ /* 0x000fd2000bf05300 */
[----:B------:R-:W-:Y:S05]  /*b360*/  BRA.U !UP0, `(.L_x_3726) ;  /* 0x0000000108f87547 */ /* 0x000fea000b800000 */
[----:B01234-:R-:W0:Y:S02]  /*b370*/  LDC.64 R92, c[0x0][0x478] ;  /* 0x00011e00ff5c7b82 */ /* 0x01fe240000000a00 */
        /* <DEDUP_REMOVED lines=32> */
.L_x_3727:
        /* <DEDUP_REMOVED lines=29> */
.L_x_3726:
        /* <DEDUP_REMOVED lines=33> */
.L_x_3728:
        /* <DEDUP_REMOVED lines=28> */
.L_x_3724:
        /* <DEDUP_REMOVED lines=10> */
.L_x_3720:
[----:B------:R-:W-:Y:S05]  /*bbc0*/  BSYNC.RECONVERGENT B0 ;  /* 0x0000000000007941 */ /* 0x000fea0003800200 */
.L_x_3719:
        /* <DEDUP_REMOVED lines=49> */
.L_x_3733:
        /* <DEDUP_REMOVED lines=37> */
.L_x_3732:
        /* <DEDUP_REMOVED lines=41> */
.L_x_3735:
        /* <DEDUP_REMOVED lines=37> */
.L_x_3731:
        /* <DEDUP_REMOVED lines=36> */
.L_x_3737:
        /* <DEDUP_REMOVED lines=29> */
.L_x_3736:
        /* <DEDUP_REMOVED lines=33> */
.L_x_3738:
        /* <DEDUP_REMOVED lines=28> */
.L_x_3734:
        /* <DEDUP_REMOVED lines=10> */
.L_x_3730:
[----:B------:R-:W-:Y:S05]  /*ce90*/  BSYNC.RECONVERGENT B0 ;  /* 0x0000000000007941 */ /* 0x000fea0003800200 */
.L_x_3729:
        /* <DEDUP_REMOVED lines=50> */
.L_x_3743:
        /* <DEDUP_REMOVED lines=37> */
.L_x_3742:
[----:B01234-:R-:W0:Y:S02]  /*d410*/  LDC.64 R56, c[0x0][0x478] ;  /* 0x00011e00ff387b82 */ /* 0x01fe240000000a00 */
[----:B0-----:R-:W-:-:S04]  /*d420*/  ISETP.NE.U32.AND P5, PT, R56, RZ, PT ;  /* 0x000000ff3800720c */ /* 0x001fc80003fa5070 */
[----:B------:R-:W-:-:S13]  /*d430*/  ISETP.NE.AND.EX P5, PT, R57, RZ, PT, P5 ;  /* 0x000000ff3900720c */ /* 0x000fda0003fa5350 */
[----:B------:R-:W-:Y:S05]  /*d440*/  @!P5 BRA `(.L_x_3745) ;  /* 0x000000000094d947 */ /* 0x000fea0003800000 */
        /* <DEDUP_REMOVED lines=37> */
.L_x_3745:
        /* <DEDUP_REMOVED lines=37> */
.L_x_3741:
        /* <DEDUP_REMOVED lines=36> */
.L_x_3747:
        /* <DEDUP_REMOVED lines=29> */
.L_x_3746:
        /* <DEDUP_REMOVED lines=33> */
.L_x_3748:
        /* <DEDUP_REMOVED lines=28> */
.L_x_3744:
[----:B------:R-:W0:Y:S02]  /*e0d0*/  @P5 LDC.64 R96, c[0x0][0x478] ;  /* 0x00011e00ff605b82 */ /* 0x000e240000000a00 */
        /* <DEDUP_REMOVED lines=8> */
.L_x_3740:
[----:B------:R-:W-:Y:S05]  /*e160*/  BSYNC.RECONVERGENT B0 ;  /* 0x0000000000007941 */ /* 0x000fea0003800200 */
.L_x_3739:
[----:B------:R-:W-:Y:S01]  /*e170*/  UPLOP3.LUT UP1, UPT, UPT, UPT, UP1, 0x40, 0x4 ;  /* 0x000000000004789c */ /* 0x000fe20003f2e810 */
[----:B------:R-:W-:Y:S10]  /*e180*/  BRA.U !UP3, `(.L_x_3749) ;  /* 0xffffff350b5c7547 */ /* 0x000ff4000b83ffff */
.L_x_3650:
[----:B------:R-:W0:Y:S01]  /*e190*/  S2UR UR4, SR_CTAID.X ;  /* 0x00000000000479c3 */ /* 0x000e220000002500 */
[----:B------:R-:W-:Y:S01]  /*e1a0*/  LOP3.LUT P4, RZ, R5, 0x4, RZ, 0xc0, !PT ;  /* 0x0000000405ff7812 */ /* 0x000fe2000788c0ff */
[----:B------:R-:W-:Y:S01]  /*e1b0*/  BSSY.RECONVERGENT B0, `(.L_x_3750) ;  /* 0x0000016000007945 */ /* 0x000fe20003800200 */
[----:B0-----:R-:W-:-:S06]  /*e1c0*/  UIMAD UR4, UR4, UR6, URZ ;  /* 0x00000006040472a4 */ /* 0x001fcc000f8e02ff */
[----:B------:R-:W-:-:S04]  /*e1d0*/  MOV R0, UR4 ;  /* 0x0000000400007c02 */ /* 0x000fc80008000f00 */
[----:B------:R-:W-:Y:S01]  /*e1e0*/  LEA.HI R99, R0, R99, RZ, 0x1e ;  /* 0x0000006300637211 */ /* 0x000fe200078ff0ff */
[----:B------:R-:W-:Y:S06]  /*e1f0*/  @!P4 BRA `(.L_x_3751) ;  /* 0x000000000044c947 */ /* 0x000fec0003800000 */
[----:B-1234-:R-:W2:Y:S01]  /*e200*/  LDL.LU R92, [R1+0x38] ;  /* 0x00003800015c7983 */ /* 0x01eea20000300800 */
[----:B-----5:R-:W0:Y:S03]  /*e210*/  LDC.64 R2, c[0x0][0x440] ;  /* 0x00011000ff027b82 */ /* 0x020e260000000a00 */
[----:B------:R-:W2:Y:S04]  /*e220*/  LDL.LU R93, [R1+0x3c] ;  /* 0x00003c00015d7983 */ /* 0x000ea80000300800 */
[----:B------:R-:W2:Y:S01]  /*e230*/  LDL.LU R94, [R1+0x40] ;  /* 0x00004000015e7983 */ /* 0x000ea20000300800 */
[----:B------:R-:W1:Y:S03]  /*e240*/  LDC.64 R6, c[0x0][0x448] ;  /* 0x00011200ff067b82 */ /* 0x000e660000000a00 */
[----:B------:R-:W2:Y:S05]  /*e250*/  LDL.LU R95, [R1+0x44] ;  /* 0x00004400015f7983 */ /* 0x000eaa0000300800 */
[----:B------:R-:W3:Y:S08]  /*e260*/  LDC.64 R8, c[0x0][0x450] ;  /* 0x00011400ff087b82 */ /* 0x000ef00000000a00 */
[----:B------:R-:W4:Y:S01]  /*e270*/  LDC.64 R10, c[0x0][0x458] ;  /* 0x00011600ff0a7b82 */ /* 0x000f220000000a00 */
[----:B0-----:R-:W-:-:S05]  /*e280*/  IMAD.WIDE.U32 R2, R99, 0x10, R2 ;  /* 0x0000001063027825 */ /* 0x001fca00078e0002 */
[----:B------:R0:W-:Y:S01]  /*e290*/  STG.E.128 desc[UR10][R2.64], R232 ;  /* 0x000000e802007986 */ /* 0x0001e2000c101d0a */
[----:B-1----:R-:W-:-:S04]  /*e2a0*/  IMAD.WIDE.U32 R6, R99, 0x10, R6 ;  /* 0x0000001063067825 */ /* 0x002fc800078e0006 */
[----:B---3--:R-:W-:-:S04]  /*e2b0*/  IMAD.WIDE.U32 R8, R99, 0x10, R8 ;  /* 0x0000001063087825 */ /* 0x008fc800078e0008 */
[C---:B----4-:R-:W-:Y:S01]  /*e2c0*/  IMAD.WIDE.U32 R10, R99.reuse, 0x10, R10 ;  /* 0x00000010630a7825 */ /* 0x050fe200078e000a */
[----:B------:R-:W-:Y:S01]  /*e2d0*/  IADD3 R99, PT, PT, R99, 0x100, RZ ;  /* 0x0000010063637810 */ /* 0x000fe20007ffe0ff */
[----:B--2---:R0:W-:Y:S04]  /*e2e0*/  STG.E.128 desc[UR10][R6.64], R92 ;  /* 0x0000005c06007986 */ /* 0x0041e8000c101d0a */
[----:B------:R0:W-:Y:S04]  /*e2f0*/  STG.E.128 desc[UR10][R8.64], R164 ;  /* 0x000000a408007986 */ /* 0x0001e8000c101d0a */
[----:B------:R0:W-:Y:S02]  /*e300*/  STG.E.128 desc[UR10][R10.64], R200 ;  /* 0x000000c80a007986 */ /* 0x0001e4000c101d0a */
.L_x_3751:
[----:B------:R-:W-:Y:S05]  /*e310*/  BSYNC.RECONVERGENT B0 ;  /* 0x0000000000007941 */ /* 0x000fea0003800200 */
.L_x_3750:
[----:B------:R-:W-:Y:S01]  /*e320*/  LOP3.LUT P4, RZ, R5, 0x2, RZ, 0xc0, !PT ;  /* 0x0000000205ff7812 */ /* 0x000fe2000788c0ff */
[----:B------:R-:W-:-:S12]  /*e330*/  BSSY.RECONVERGENT B0, `(.L_x_3752) ;  /* 0x0000013000007945 */ /* 0x000fd80003800200 */
[----:B------:R-:W-:Y:S05]  /*e340*/  @!P4 BRA `(.L_x_3753) ;  /* 0x000000000044c947 */ /* 0x000fea0003800000 */
[----:B-----5:R-:W2:Y:S01]  /*e350*/  LDL.LU R12, [R1+0x20] ;  /* 0x00002000010c7983 */ /* 0x020ea20000300800 */
[----:B0-----:R-:W0:Y:S03]  /*e360*/  LDC.64 R2, c[0x0][0x440] ;  /* 0x00011000ff027b82 */ /* 0x001e260000000a00 */
        /* <DEDUP_REMOVED lines=15> */
.L_x_3753:
[----:B------:R-:W-:Y:S05]  /*e460*/  BSYNC.RECONVERGENT B0 ;  /* 0x0000000000007941 */ /* 0x000fea0003800200 */
.L_x_3752:
[----:B------:R-:W-:Y:S01]  /*e470*/  LOP3.LUT P4, RZ, R5, 0x1, RZ, 0xc0, !PT ;  /* 0x0000000105ff7812 */ /* 0x000fe2000788c0ff */
[----:B------:R-:W-:-:S12]  /*e480*/  BSSY.RECONVERGENT B0, `(.L_x_3754) ;  /* 0x0000013000007945 */ /* 0x000fd80003800200 */
[----:B------:R-:W-:Y:S05]  /*e490*/  @!P4 BRA `(.L_x_3755) ;  /* 0x000000000044c947 */ /* 0x000fea0003800000 */
[----:B0----5:R-:W2:Y:S01]  /*e4a0*/  LDL.LU R12, [R1+0x10] ;  /* 0x00001000010c7983 */ /* 0x021ea20000300800 */
[----:B------:R-:W0:Y:S03]  /*e4b0*/  LDC.64 R2, c[0x0][0x440] ;  /* 0x00011000ff027b82 */ /* 0x000e260000000a00 */
        /* <DEDUP_REMOVED lines=15> */
.L_x_3755:
[----:B------:R-:W-:Y:S05]  /*e5b0*/  BSYNC.RECONVERGENT B0 ;  /* 0x0000000000007941 */ /* 0x000fea0003800200 */
.L_x_3754:
[----:B------:R-:W-:Y:S04]  /*e5c0*/  BSSY.RECONVERGENT B0, `(.L_x_3756) ;  /* 0x0000013000007945 */ /* 0x000fe80003800200 */
[----:B------:R-:W-:Y:S05]  /*e5d0*/  @!P0 BRA `(.L_x_3757) ;  /* 0x0000000000448947 */ /* 0x000fea0003800000 */
[----:B0----5:R-:W2:Y:S01]  /*e5e0*/  LDL.LU R12, [R1] ;  /* 0x00000000010c7983 */ /* 0x021ea20000300800 */
        /* <DEDUP_REMOVED lines=16> */
.L_x_3757:
[----:B------:R-:W-:Y:S05]  /*e6f0*/  BSYNC.RECONVERGENT B0 ;  /* 0x0000000000007941 */ /* 0x000fea0003800200 */
.L_x_3756:
[----:B------:R-:W-:Y:S04]  /*e700*/  BSSY.RECONVERGENT B0, `(.L_x_3758) ;  /* 0x000000f000007945 */ /* 0x000fe80003800200 */
[----:B------:R-:W-:Y:S05]  /*e710*/  @!P1 BRA `(.L_x_3759) ;  /* 0x0000000000349947 */ /* 0x000fea0003800000 */
[----:B0----5:R-:W0:Y:S08]  /*e720*/  LDC.64 R2, c[0x0][0x440] ;  /* 0x00011000ff027b82 */ /* 0x021e300000000a00 */
[----:B------:R-:W1:Y:S08]  /*e730*/  LDC.64 R6, c[0x0][0x448] ;  /* 0x00011200ff067b82 */ /* 0x000e700000000a00 */
[----:B------:R-:W2:Y:S08]  /*e740*/  LDC.64 R8, c[0x0][0x450] ;  /* 0x00011400ff087b82 */ /* 0x000eb00000000a00 */
[----:B------:R-:W3:Y:S01]  /*e750*/  LDC.64 R10, c[0x0][0x458] ;  /* 0x00011600ff0a7b82 */ /* 0x000ee20000000a00 */
        /* <DEDUP_REMOVED lines=9> */
.L_x_3759:
[----:B------:R-:W-:Y:S05]  /*e7f0*/  BSYNC.RECONVERGENT B0 ;  /* 0x0000000000007941 */ /* 0x000fea0003800200 */
.L_x_3758:
        /* <DEDUP_REMOVED lines=15> */
.L_x_3761:
[----:B------:R-:W-:Y:S05]  /*e8f0*/  BSYNC.RECONVERGENT B0 ;  /* 0x0000000000007941 */ /* 0x000fea0003800200 */
.L_x_3760:
        /* <DEDUP_REMOVED lines=15> */
.L_x_3763:
[----:B------:R-:W-:Y:S05]  /*e9f0*/  BSYNC.RECONVERGENT B0 ;  /* 0x0000000000007941 */ /* 0x000fea0003800200 */
.L_x_3762:
[----:B------:R-:W-:-:S13]  /*ea00*/  LOP3.LUT P0, RZ, R5, 0x8, RZ, 0xc0, !PT ;  /* 0x0000000805ff7812 */ /* 0x000fda000780c0ff */
[----:B------:R-:W-:Y:S05]  /*ea10*/  @!P0 EXIT ;  /* 0x000000000000894d */ /* 0x000fea0003800000 */
[----:B0----5:R-:W0:Y:S08]  /*ea20*/  LDC.64 R2, c[0x0][0x440] ;  /* 0x00011000ff027b82 */ /* 0x021e300000000a00 */
[----:B------:R-:W1:Y:S08]  /*ea30*/  LDC.64 R4, c[0x0][0x448] ;  /* 0x00011200ff047b82 */ /* 0x000e700000000a00 */
[----:B------:R-:W2:Y:S08]  /*ea40*/  LDC.64 R6, c[0x0][0x450] ;  /* 0x00011400ff067b82 */ /* 0x000eb00000000a00 */
[----:B------:R-:W3:Y:S01]  /*ea50*/  LDC.64 R8, c[0x0][0x458] ;  /* 0x00011600ff087b82 */ /* 0x000ee20000000a00 */
[----:B0-----:R-:W-:-:S05]  /*ea60*/  IMAD.WIDE.U32 R2, R99, 0x10, R2 ;  /* 0x0000001063027825 */ /* 0x001fca00078e0002 */
[----:B------:R-:W-:Y:S01]  /*ea70*/  STG.E.128 desc[UR10][R2.64], R204 ;  /* 0x000000cc02007986 */ /* 0x000fe2000c101d0a */
[----:B-1----:R-:W-:-:S05]  /*ea80*/  IMAD.WIDE.U32 R4, R99, 0x10, R4 ;  /* 0x0000001063047825 */ /* 0x002fca00078e0004 */
[----:B------:R-:W-:Y:S01]  /*ea90*/  STG.E.128 desc[UR10][R4.64], R236 ;  /* 0x000000ec04007986 */ /* 0x000fe2000c101d0a */
[----:B--2---:R-:W-:-:S05]  /*eaa0*/  IMAD.WIDE.U32 R6, R99, 0x10, R6 ;  /* 0x0000001063067825 */ /* 0x004fca00078e0006 */
[----:B------:R-:W-:Y:S01]  /*eab0*/  STG.E.128 desc[UR10][R6.64], R136 ;  /* 0x0000008806007986 */ /* 0x000fe2000c101d0a */
[----:B---3--:R-:W-:-:S05]  /*eac0*/  IMAD.WIDE.U32 R8, R99, 0x10, R8 ;  /* 0x0000001063087825 */ /* 0x008fca00078e0008 */
[----:B------:R-:W-:Y:S01]  /*ead0*/  STG.E.128 desc[UR10][R8.64], R168 ;  /* 0x000000a808007986 */ /* 0x000fe2000c101d0a */
[----:B------:R-:W-:Y:S05]  /*eae0*/  EXIT ;  /* 0x000000000000794d */ /* 0x000fea0003800000 */
.L_x_3764:
        /* <DEDUP_REMOVED lines=9> */
.L_x_4896:


//--------------------- .text._ZN10layer_norm31ln_parallel_residual_bwd_kernelINS_13Kernel_traitsI6__halfffffjLj8192ELj1ELj1ELj8ELj16ENS_18Kernel_traits_baseILj8192ES2_ffffjLj256EEEEELb1ELb0ELb1EEEvNS_9BwdParamsE --------------------------
	.section	.text._ZN10layer_norm31ln_parallel_residual_bwd_kernelINS_13Kernel_traitsI6__halfffffjLj8192ELj1ELj1ELj8ELj16ENS_18Kernel_traits_baseILj8192ES2_ffffjLj256EEEEELb1ELb0ELb1EEEvNS_9BwdParamsE,"ax",@progbits
	.align	128
        .global         _ZN10layer_norm31ln_parallel_residual_bwd_kernelINS_13Kernel_traitsI6__halfffffjLj8192ELj1ELj1ELj8ELj16ENS_18Kernel_traits_baseILj8192ES2_ffffjLj256EEEEELb1ELb0ELb1EEEvNS_9BwdParamsE
        .type           _ZN10layer_norm31ln_parallel_residual_bwd_kernelINS_13Kernel_traitsI6__halfffffjLj8192ELj1ELj1ELj8ELj16ENS_18Kernel_traits_baseILj8192ES2_ffffjLj256EEEEELb1ELb0ELb1EEEvNS_9BwdParamsE,@function
        .size           _ZN10layer_norm31ln_parallel_residual_bwd_kernelINS_13Kernel_traitsI6__halfffffjLj8192ELj1ELj1ELj8ELj16ENS_18Kernel_traits_baseILj8192ES2_ffffjLj256EEEEELb1ELb0ELb1EEEvNS_9BwdParamsE,(.L_x_4897 - _ZN10layer_norm31ln_parallel_residual_bwd_kernelINS_13Kernel_traitsI6__halfffffjLj8192ELj1ELj1ELj8ELj16ENS_18Kernel_traits_baseILj8192ES2_ffffjLj256EEEEELb1ELb0ELb1EEEvNS_9BwdParamsE)
        .other          _ZN10layer_norm31ln_parallel_residual_bwd_kernelINS_13Kernel_traitsI6__halfffffjLj8192ELj1ELj1ELj8ELj16ENS_18Kernel_traits_baseILj8192ES2_ffffjLj256EEEEELb1ELb0ELb1EEEvNS_9BwdParamsE,@"STO_CUDA_ENTRY STV_DEFAULT"
_ZN10layer_norm31ln_parallel_residual_bwd_kernelINS_13Kernel_traitsI6__halfffffjLj8192ELj1ELj1ELj8ELj16ENS_18Kernel_traits_baseILj8192ES2_ffffjLj256EEEEELb1ELb0ELb1EEEvNS_9BwdParamsE:
.text._ZN10layer_norm31ln_parallel_residual_bwd_kernelINS_13Kernel_traitsI6__halfffffjLj8192ELj1ELj1ELj8ELj16ENS_18Kernel_traits_baseILj8192ES2_ffffjLj256EEEEELb1ELb0ELb1EEEvNS_9BwdParamsE:
        /* <DEDUP_REMOVED lines=96> */
[----:B------:R-:W-:Y:S02]  /*0600*/  MOV R211, RZ ;  /* 0x000000ff00d37202 */ /* 0x000fe40000000f00 */
        /* <DEDUP_REMOVED lines=38> */
[----:B------:R-:W-:Y:S01]  /*0870*/  UPLOP3.LUT UP1, UPT, UPT, UPT, UPT, 0x40, 0x4 ;  /* 0x000000000004789c */ /* 0x000fe20003f2e870 */
[----:B------:R-:W0:Y:S02]  /*0880*/  LDCU UR7, c[0x0][0x408] ;  /* 0x00008100ff0777ac */ /* 0x000e240008000800 */
[----:B------:R-:W2:Y:S01]  /*0890*/  LDG.E.64 R14, desc[UR10][R2.64+0x2000] ;  /* 0x0020000a020e7981 */ /* 0x000ea2000c1e1b00 */
[----:B------:R-:W1:Y:S03]  /*08a0*/  LDCU UR19, c[0x0][0x388] ;  /* 0x00007100ff1377ac */ /* 0x000e660008000800 */
[----:B------:R-:W2:Y:S01]  /*08b0*/  LDG.E.64 R16, desc[UR10][R2.64+0x1800] ;  /* 0x0018000a02107981 */ /* 0x000ea2000c1e1b00 */
[----:B------:R-:W0:Y:S03]  /*08c0*/  LDCU.U8 UR18, c[0x0][0x410] ;  /* 0x00008200ff1277ac */ /* 0x000e260008000000 */
[----:B------:R-:W2:Y:S01]  /*08d0*/  LDG.E.64 R18, desc[UR10][R2.64+0x1000] ;  /* 0x0010000a02127981 */ /* 0x000ea2000c1e1b00 */
[----:B------:R-:W0:Y:S03]  /*08e0*/  LDCU UR26, c[0x0][0x400] ;  /* 0x00008000ff1a77ac */ /* 0x000e260008000800 */
[----:B------:R-:W2:Y:S01]  /*08f0*/  LDG.E.64 R20, desc[UR10][R2.64+0x800] ;  /* 0x0008000a02147981 */ /* 0x000ea2000c1e1b00 */
[----:B------:R-:W0:Y:S03]  /*0900*/  LDCU.64 UR28, c[0x0][0x468] ;  /* 0x00008d00ff1c77ac */ /* 0x000e260008000a00 */
[----:B------:R1:W2:Y:S01]  /*0910*/  LDG.E.64 R22, desc[UR10][R2.64] ;  /* 0x0000000a02167981 */ /* 0x0002a2000c1e1b00 */
[----:B------:R-:W0:Y:S01]  /*0920*/  LDCU.64 UR8, c[0x0][0x478] ;  /* 0x00008f00ff0877ac */ /* 0x000e220008000a00 */
[----:B------:R-:W0:Y:S01]  /*0930*/  LDCU.128 UR12, c[0x0][0x3c0] ;  /* 0x00007800ff0c77ac */ /* 0x000e220008000c00 */
[----:B------:R-:W0:Y:S01]  /*0940*/  LDCU.64 UR20, c[0x0][0x438] ;  /* 0x00008700ff1477ac */ /* 0x000e220008000a00 */
[----:B------:R-:W0:Y:S01]  /*0950*/  LDCU.64 UR22, c[0x0][0x380] ;  /* 0x00007000ff1677ac */ /* 0x000e220008000a00 */
[----:B------:R-:W0:Y:S01]  /*0960*/  LDCU.64 UR24, c[0x0][0x470] ;  /* 0x00008e00ff1877ac */ /* 0x000e220008000a00 */
[----:B---3--:R-:W-:Y:S01]  /*0970*/  HADD2.F32 R0, -RZ, R6.H0_H0 ;  /* 0x20000006ff007230 */ /* 0x008fe20000004100 */
[----:B------:R-:W-:Y:S01]  /*0980*/  SHF.R.U64 R6, R6, 0x10, R7 ;  /* 0x0000001006067819 */ /* 0x000fe20000001207 */
[----:B-1----:R-:W-:-:S02]  /*0990*/  HADD2.F32 R3, -RZ, R7.H0_H0 ;  /* 0x20000007ff037230 */ /* 0x002fc40000004100 */
[----:B----4-:R-:W-:Y:S01]  /*09a0*/  HADD2.F32 R2, -RZ, R40.H0_H0 ;  /* 0x20000028ff027230 */ /* 0x010fe20000004100 */
[----:B------:R1:W-:Y:S01]  /*09b0*/  STL [R1+0x5c], R0 ;  /* 0x00005c0001007387 */ /* 0x0003e20000100800 */
[--C-:B------:R-:W-:Y:S01]  /*09c0*/  SHF.R.U64 R40, R40, 0x10, R41.reuse ;  /* 0x0000001028287819 */ /* 0x100fe20000001229 */
[----:B------:R-:W-:Y:S01]  /*09d0*/  HADD2.F32 R66, -RZ, R6.H0_H0 ;  /* 0x20000006ff427230 */ /* 0x000fe20000004100 */
[----:B------:R-:W-:Y:S01]  /*09e0*/  SHF.R.U32.HI R4, RZ, 0x10, R41 ;  /* 0x00000010ff047819 */ /* 0x000fe20000011629 */
[----:B------:R3:W-:Y:S01]  /*09f0*/  STL [R1+0x4c], R3 ;  /* 0x00004c0301007387 */ /* 0x0007e20000100800 */
[----:B-----5:R-:W-:Y:S01]  /*0a00*/  SHF.R.U32.HI R42, RZ, 0x10, R45 ;  /* 0x00000010ff2a7819 */ /* 0x020fe2000001162d */
[----:B------:R-:W-:Y:S01]  /*0a10*/  HADD2.F32 R6, -RZ, R40.H0_H0 ;  /* 0x20000028ff067230 */ /* 0x000fe20000004100 */
[----:B------:R-:W-:Y:S01]  /*0a20*/  SHF.R.U32.HI R46, RZ, 0x10, R49 ;  /* 0x00000010ff2e7819 */ /* 0x000fe20000011631 */
[----:B------:R4:W-:Y:S01]  /*0a30*/  STL [R1+0x7c], R2 ;  /* 0x00007c0201007387 */ /* 0x0009e20000100800 */
[----:B------:R-:W-:Y:S01]  /*0a40*/  HADD2.F32 R4, -RZ, R4.H0_H0 ;  /* 0x20000004ff047230 */ /* 0x000fe20000004100 */
[----:B-1----:R-:W-:-:S02]  /*0a50*/  SHF.R.U32.HI R0, RZ, 0x10, R7 ;  /* 0x00000010ff007819 */ /* 0x002fc40000011607 */
[----:B------:R-:W-:Y:S01]  /*0a60*/  SHF.R.U32.HI R50, RZ, 0x10, R53 ;  /* 0x00000010ff327819 */ /* 0x000fe20000011635 */
[----:B---3--:R-:W-:Y:S01]  /*0a70*/  HADD2.F32 R3, -RZ, R41.H0_H0 ;  /* 0x20000029ff037230 */ /* 0x008fe20000004100 */
[----:B------:R-:W-:Y:S01]  /*0a80*/  SHF.R.U32.HI R54, RZ, 0x10, R57 ;  /* 0x00000010ff367819 */ /* 0x000fe20000011639 */
[----:B------:R-:W-:Y:S02]  /*0a90*/  HADD2.F32 R0, -RZ, R0.H0_H0 ;  /* 0x20000000ff007230 */ /* 0x000fe40000004100 */
[----:B----4-:R-:W-:Y:S01]  /*0aa0*/  HADD2.F32 R2, -RZ, R44.H0_H0 ;  /* 0x2000002cff027230 */ /* 0x010fe20000004100 */
[----:B------:R1:W-:Y:S01]  /*0ab0*/  STL [R1+0x6c], R3 ;  /* 0x00006c0301007387 */ /* 0x0003e20000100800 */
[----:B------:R-:W-:Y:S02]  /*0ac0*/  SHF.R.U64 R44, R44, 0x10, R45 ;  /* 0x000000102c2c7819 */ /* 0x000fe4000000122d */
[----:B------:R-:W-:Y:S01]  /*0ad0*/  SHF.R.U32.HI R58, RZ, 0x10, R61 ;  /* 0x00000010ff3a7819 */ /* 0x000fe2000001163d */
[----:B------:R3:W-:Y:S01]  /*0ae0*/  STL [R1+0x9c], R2 ;  /* 0x00009c0201007387 */ /* 0x0007e20000100800 */
[----:B--2---:R-:W-:Y:S01]  /*0af0*/  SHF.R.U32.HI R62, RZ, 0x10, R65 ;  /* 0x00000010ff3e7819 */ /* 0x004fe20000011641 */
[----:B------:R-:W-:-:S02]  /*0b00*/  HADD2.F32 R7, -RZ, R9.H0_H0 ;  /* 0x20000009ff077230 */ /* 0x000fc40000004100 */
[----:B-1----:R-:W-:Y:S02]  /*0b10*/  HADD2.F32 R3, -RZ, R45.H0_H0 ;  /* 0x2000002dff037230 */ /* 0x002fe40000004100 */
[----:B------:R-:W-:Y:S01]  /*0b20*/  HADD2.F32 R5, -RZ, R10.H0_H0 ;  /* 0x2000000aff057230 */ /* 0x000fe20000004100 */
[----:B------:R-:W-:Y:S01]  /*0b30*/  SHF.R.U64 R41, R10, 0x10, R11 ;  /* 0x000000100a297819 */ /* 0x000fe2000000120b */
[----:B---3--:R-:W-:Y:S01]  /*0b40*/  HADD2.F32 R2, -RZ, R48.H0_H0 ;  /* 0x20000030ff027230 */ /* 0x008fe20000004100 */
[----:B------:R1:W-:Y:S01]  /*0b50*/  STL [R1+0x8c], R3 ;  /* 0x00008c0301007387 */ /* 0x0003e20000100800 */
[----:B------:R-:W-:Y:S02]  /*0b60*/  SHF.R.U64 R48, R48, 0x10, R49 ;  /* 0x0000001030307819 */ /* 0x000fe40000001231 */
[--C-:B------:R-:W-:Y:S01]  /*0b70*/  SHF.R.U64 R45, R12, 0x10, R13.reuse ;  /* 0x000000100c2d7819 */ /* 0x100fe2000000120d */
[----:B------:R2:W-:Y:S01]  /*0b80*/  STL [R1+0xbc], R2 ;  /* 0x0000bc0201007387 */ /* 0x0005e20000100800 */
[----:B------:R-:W-:-:S02]  /*0b90*/  SHF.R.U32.HI R43, RZ, 0x10, R13 ;  /* 0x00000010ff2b7819 */ /* 0x000fc4000001160d */
[----:B------:R-:W-:Y:S02]  /*0ba0*/  SHF.R.U32.HI R47, RZ, 0x10, R15 ;  /* 0x00000010ff2f7819 */ /* 0x000fe4000001160f */
[----:B------:R-:W-:Y:S01]  /*0bb0*/  SHF.R.U32.HI R51, RZ, 0x10, R17 ;  /* 0x00000010ff337819 */ /* 0x000fe20000011611 */
[----:B-1----:R-:W-:Y:S01]  /*0bc0*/  HADD2.F32 R3, -RZ, R49.H0_H0 ;  /* 0x20000031ff037230 */ /* 0x002fe20000004100 */
[----:B------:R-:W-:Y:S02]  /*0bd0*/  SHF.R.U64 R49, R14, 0x10, R15 ;  /* 0x000000100e317819 */ /* 0x000fe4000000120f */
[----:B------:R-:W-:Y:S01]  /*0be0*/  SHF.R.U32.HI R55, RZ, 0x10, R19 ;  /* 0x00000010ff377819 */ /* 0x000fe20000011613 */
[----:B--2---:R-:W-:Y:S01]  /*0bf0*/  HADD2.F32 R2, -RZ, R52.H0_H0 ;  /* 0x20000034ff027230 */ /* 0x004fe20000004100 */
[----:B------:R1:W-:Y:S01]  /*0c00*/  STL [R1+0xac], R3 ;  /* 0x0000ac0301007387 */ /* 0x0003e20000100800 */
[----:B------:R-:W-:Y:S02]  /*0c10*/  SHF.R.U64 R52, R52, 0x10, R53 ;  /* 0x0000001034347819 */ /* 0x000fe40000001235 */
[----:B------:R-:W-:Y:S01]  /*0c20*/  SHF.R.U32.HI R59, RZ, 0x10, R21 ;  /* 0x00000010ff3b7819 */ /* 0x000fe20000011615 */
[----:B------:R2:W-:Y:S01]  /*0c30*/  STL [R1+0xdc], R2 ;  /* 0x0000dc0201007387 */ /* 0x0005e20000100800 */
[----:B------:R-:W-:Y:S01]  /*0c40*/  SHF.R.U32.HI R63, RZ, 0x10, R23 ;  /* 0x00000010ff3f7819 */ /* 0x000fe20000011617 */
[----:B-1----:R-:W-:Y:S01]  /*0c50*/  HADD2.F32 R3, -RZ, R53.H0_H0 ;  /* 0x20000035ff037230 */ /* 0x002fe20000004100 */
[----:B------:R-:W-:Y:S01]  /*0c60*/  SHF.R.U64 R53, R16, 0x10, R17 ;  /* 0x0000001010357819 */ /* 0x000fe20000001211 */
[----:B--2---:R-:W-:-:S03]  /*0c70*/  HADD2.F32 R2, -RZ, R56.H0_H0 ;  /* 0x20000038ff027230 */ /* 0x004fc60000004100 */
[----:B------:R1:W-:Y:S01]  /*0c80*/  STL [R1+0xcc], R3 ;  /* 0x0000cc0301007387 */ /* 0x0003e20000100800 */
[----:B------:R-:W-:-:S03]  /*0c90*/  SHF.R.U64 R56, R56, 0x10, R57 ;  /* 0x0000001038387819 */ /* 0x000fc60000001239 */
[----:B------:R2:W-:Y:S01]  /*0ca0*/  STL [R1+0xfc], R2 ;  /* 0x0000fc0201007387 */ /* 0x0005e20000100800 */
        /* <DEDUP_REMOVED lines=15> */
[----:B------:R1:W-:Y:S04]  /*0da0*/  STL [R1+0x12c], R3 ;  /* 0x00012c0301007387 */ /* 0x0003e80000100800 */
[----:B------:R2:W-:Y:S04]  /*0db0*/  STL [R1+0x60], R2 ;  /* 0x0000600201007387 */ /* 0x0005e80000100800 */
[----:B------:R3:W-:Y:S01]  /*0dc0*/  STL [R1+0x50], R7 ;  /* 0x0000500701007387 */ /* 0x0007e20000100800 */
[----:B-1----:R-:W-:Y:S01]  /*0dd0*/  SHF.R.U64 R3, R8, 0x10, R9 ;  /* 0x0000001008037819 */ /* 0x002fe20000001209 */
[----:B------:R-:W-:-:S02]  /*0de0*/  HADD2.F32 R8, -RZ, R12.H0_H0 ;  /* 0x2000000cff087230 */ /* 0x000fc40000004100 */
[----:B------:R1:W-:Y:S01]  /*0df0*/  STL [R1+0x80], R5 ;  /* 0x0000800501007387 */ /* 0x0003e20000100800 */
[----:B--2---:R-:W-:Y:S01]  /*0e00*/  SHF.R.U32.HI R2, RZ, 0x10, R9 ;  /* 0x00000010ff027819 */ /* 0x004fe20000011609 */
[----:B---3--:R-:W-:Y:S01]  /*0e10*/  HADD2.F32 R7, -RZ, R11.H0_H0 ;  /* 0x2000000bff077230 */ /* 0x008fe20000004100 */
[----:B-1----:R-:W-:-:S04]  /*0e20*/  SHF.R.U32.HI R5, RZ, 0x10, R11 ;  /* 0x00000010ff057819 */ /* 0x002fc8000001160b */
[----:B------:R1:W-:Y:S01]  /*0e30*/  STL [R1+0x70], R7 ;  /* 0x0000700701007387 */ /* 0x0003e20000100800 */
[----:B------:R-:W-:-:S03]  /*0e40*/  CS2R R10, SRZ ;  /* 0x00000000000a7805 */ /* 0x000fc6000001ff00 */
[----:B------:R2:W-:Y:S01]  /*0e50*/  STL [R1+0xa0], R8 ;  /* 0x0000a00801007387 */ /* 0x0005e20000100800 */
[----:B-1----:R-:W-:Y:S01]  /*0e60*/  HADD2.F32 R7, -RZ, R13.H0_H0 ;  /* 0x2000000dff077230 */ /* 0x002fe20000004100 */
[----:B------:R-:W-:Y:S01]  /*0e70*/  CS2R R12, SRZ ;  /* 0x00000000000c7805 */ /* 0x000fe2000001ff00 */
[----:B--2---:R-:W-:-:S03]  /*0e80*/  HADD2.F32 R8, -RZ, R14.H0_H0 ;  /* 0x2000000eff087230 */ /* 0x004fc60000004100 */
[----:B------:R1:W-:Y:S04]  /*0e90*/  STL [R1+0x90], R7 ;  /* 0x0000900701007387 */ /* 0x0003e80000100800 */
        /* <DEDUP_REMOVED lines=22> */
[----:B------:R-:W-:Y:S02]  /*1000*/  CS2R R22, SRZ ;  /* 0x0000000000167805 */ /* 0x000fe4000001ff00 */
[----:B--2---:R-:W-:Y:S02]  /*1010*/  CS2R R8, SRZ ;  /* 0x0000000000087805 */ /* 0x004fe4000001ff00 */
[----:B------:R1:W-:Y:S04]  /*1020*/  STL [R1+0x130], R7 ;  /* 0x0001300701007387 */ /* 0x0003e80000100800 */
[----:B------:R-:W-:Y:S04]  /*1030*/  STL [R1+0x40], RZ ;  /* 0x000040ff01007387 */ /* 0x000fe80000100800 */
[----:B------:R-:W-:Y:S01]  /*1040*/  STL [R1+0x3c], RZ ;  /* 0x00003cff01007387 */ /* 0x000fe20000100800 */
[----:B-1----:R-:W-:-:S03]  /*1050*/  HFMA2 R7, -RZ, RZ, 0, 0 ;  /* 0x00000000ff077431 */ /* 0x002fc600000001ff */
        /* <DEDUP_REMOVED lines=8> */
[----:B------:R-:W-:Y:S04]  /*10e0*/  STL [R1], RZ ;  /* 0x000000ff01007387 */ /* 0x000fe80000100800 */
        /* <DEDUP_REMOVED lines=10> */
[----:B-1----:R-:W-:-:S02]  /*1190*/  HADD2.F32 R0, -RZ, R44.H0_H0 ;  /* 0x2000002cff007230 */ /* 0x002fc40000004100 */
[----:B--2---:R-:W-:-:S03]  /*11a0*/  HADD2.F32 R6, -RZ, R42.H0_H0 ;  /* 0x2000002aff067230 */ /* 0x004fc60000004100 */
[----:B------:R1:W-:Y:S01]  /*11b0*/  STL [R1+0x94], R0 ;  /* 0x0000940001007387 */ /* 0x0003e20000100800 */
[----:B---3--:R-:W-:-:S03]  /*11c0*/  HADD2.F32 R4, -RZ, R48.H0_H0 ;  /* 0x20000030ff047230 */ /* 0x008fc60000004100 */
[----:B------:R2:W-:Y:S04]  /*11d0*/  STL [R1+0x84], R6 ;  /* 0x0000840601007387 */ /* 0x0005e80000100800 */
[----:B------:R3:W-:Y:S01]  /*11e0*/  STL [R1+0xb4], R4 ;  /* 0x0000b40401007387 */ /* 0x0007e20000100800 */
[----:B-1----:R-:W-:Y:S02]  /*11f0*/  HADD2.F32 R0, -RZ, R46.H0_H0 ;  /* 0x2000002eff007230 */ /* 0x002fe40000004100 */
        /* <DEDUP_REMOVED lines=15> */
[----:B------:R-:W-:Y:S04]  /*12f0*/  STL [R1+0x134], R6 ;  /* 0x0001340601007387 */ /* 0x000fe80000100800 */
[----:B------:R-:W-:Y:S01]  /*1300*/  STL [R1+0x124], R4 ;  /* 0x0001240401007387 */ /* 0x000fe20000100800 */
[----:B-1----:R-:W-:Y:S02]  /*1310*/  HADD2.F32 R0, -RZ, R3.H0_H0 ;  /* 0x20000003ff007230 */ /* 0x002fe40000004100 */
[----:B------:R-:W-:Y:S02]  /*1320*/  HADD2.F32 R3, -RZ, R2.H0_H0 ;  /* 0x20000002ff037230 */ /* 0x000fe40000004100 */
[----:B------:R-:W-:Y:S01]  /*1330*/  HADD2.F32 R2, -RZ, R41.H0_H0 ;  /* 0x20000029ff027230 */ /* 0x000fe20000004100 */
        /* <DEDUP_REMOVED lines=27> */
[----:B-1----:R-:W-:-:S05]  /*14f0*/  HADD2.F32 R0, -RZ, R63.H0_H0 ;  /* 0x2000003fff007230 */ /* 0x002fca0000004100 */
[----:B0-----:R2:W-:Y:S02]  /*1500*/  STL [R1+0x128], R0 ;  /* 0x0001280001007387 */ /* 0x0015e40000100800 */
.L_x_3832:
[----:B0-2---:R-:W0:Y:S01]  /*1510*/  S2R R0, SR_TID.X ;  /* 0x0000000000007919 */ /* 0x005e220000002100 */
[----:B------:R-:W1:Y:S01]  /*1520*/  LDC.64 R184, c[0x0][0x3a8] ;  /* 0x0000ea00ffb87b82 */ /* 0x000e620000000a00 */
[----:B------:R-:W-:Y:S02]  /*1530*/  UIMAD UR5, UR4, UR19, URZ ;  /* 0x00000013040572a4 */ /* 0x000fe4000f8e02ff */
[----:B------:R-:W-:Y:S01]  /*1540*/  UIMAD.WIDE UR16, UR4, 0x4, UR12 ;  /* 0x00000004041078a5 */ /* 0x000fe2000f8e020c */
[----:B------:R2:W-:Y:S01]  /*1550*/  STL [R1+0x144], R37 ;  /* 0x0001442501007387 */ /* 0x0005e20000100800 */
[----:B------:R-:W-:-:S03]  /*1560*/  USHF.R.S32.HI UR6, URZ, 0x1f, UR5 ;  /* 0x0000001fff067899 */ /* 0x000fc60008011405 */
[----:B------:R-:W3:Y:S01]  /*1570*/  LDC.64 R182, c[0x0][0x430] ;  /* 0x00010c00ffb67b82 */ /* 0x000ee20000000a00 */
[----:B------:R-:W-:Y:S01]  /*1580*/  MOV R40, UR16 ;  /* 0x0000001000287c02 */ /* 0x000fe20008000f00 */
[----:B------:R-:W-:Y:S01]  /*1590*/  ULEA.HI UR6, UR6, UR5, URZ, 0x2 ;  /* 0x0000000506067291 */ /* 0x000fe2000f8f10ff */
[----:B------:R-:W-:Y:S01]  /*15a0*/  MOV R41, UR17 ;  /* 0x0000001100297c02 */ /* 0x000fe20008000f00 */
[----:B------:R-:W-:Y:S01]  /*15b0*/  UIMAD.WIDE UR16, UR4, 0x4, UR14 ;  /* 0x00000004041078a5 */ /* 0x000fe2000f8e020e */
[----:B------:R-:W4:Y:S03]  /*15c0*/  LDL R104, [R1+0x13c] ;  /* 0x00013c0001687983 */ /* 0x000f260000100800 */
[----:B------:R-:W3:Y:S01]  /*15d0*/  LDC.64 R176, c[0x0][0x428] ;  /* 0x00010a00ffb07b82 */ /* 0x000ee20000000a00 */
[----:B------:R2:W4:Y:S01]  /*15e0*/  LDG.E R56, desc[UR10][R40.64] ;  /* 0x0000000a28387981 */ /* 0x000522000c1e1900 */
[----:B------:R-:W-:-:S03]  /*15f0*/  MOV R162, UR6 ;  /* 0x0000000600a27c02 */ /* 0x000fc60008000f00 */
[----:B------:R-:W4:Y:S04]  /*1600*/  LDL R158, [R1+0x134] ;  /* 0x00013400019e7983 */ /* 0x000f280000100800 */
[----:B--2---:R-:W2:Y:S01]  /*1610*/  LDL R37, [R1+0x138] ;  /* 0x0001380001257983 */ /* 0x004ea20000100800 */
[----:B------:R-:W-:Y:S02]  /*1620*/  MOV R40, UR16 ;  /* 0x0000001000287c02 */ /* 0x000fe40008000f00 */
[----:B------:R-:W-:Y:S01]  /*1630*/  MOV R41, UR17 ;  /* 0x0000001100297c02 */ /* 0x000fe20008000f00 */
[----:B------:R-:W2:Y:S01]  /*1640*/  LDL R106, [R1+0x140] ;  /* 0x00014000016a7983 */ /* 0x000ea20000100800 */
[----:B0-----:R-:W-:-:S03]  /*1650*/  LEA.HI.SX32 R162, R162, R0, 0x1e ;  /* 0x00000000a2a27211 */ /* 0x001fc600078ff2ff */
[----:B------:R-:W2:Y:S02]  /*1660*/  LDG.E R0, desc[UR10][R40.64] ;  /* 0x0000000a28007981 */ /* 0x000ea4000c1e1900 */
[C---:B-1----:R-:W-:Y:S01]  /*1670*/  IMAD.WIDE.U32 R124, R162.reuse, 0x10, R184 ;  /* 0x00000010a27c7825 */ /* 0x042fe200078e00b8 */
[----:B------:R-:W-:Y:S01]  /*1680*/  ISETP.NE.AND P3, PT, RZ, UR18, PT ;  /* 0x00000012ff007c0c */ /* 0x000fe2000bf65270 */
[----:B------:R-:W2:Y:S02]  /*1690*/  LDL R168, [R1+0x130] ;  /* 0x0001300001a87983 */ /* 0x000ea40000100800 */
[C---:B---3--:R-:W-:Y:S02]  /*16a0*/  IMAD.WIDE.U32 R128, R162.reuse, 0x10, R182 ;  /* 0x00000010a2807825 */ /* 0x048fe400078e00b6 */
[----:B------:R-:W3:Y:S02]  /*16b0*/  LDG.E.128 R124, desc[UR10][R124.64] ;  /* 0x0000000a7c7c7981 */ /* 0x000ee4000c1e1d00 */
[----:B------:R-:W-:-:S02]  /*16c0*/  IMAD.WIDE.U32 R132, R162, 0x10, R176 ;  /* 0x00000010a2847825 */ /* 0x000fc400078e00b0 */
[----:B------:R-:W3:Y:S04]  /*16d0*/  LDG.E.128 R128, desc[UR10][R128.64] ;  /* 0x0000000a80807981 */ /* 0x000ee8000c1e1d00 */
[----:B------:R-:W3:Y:S04]  /*16e0*/  LDG.E.128 R132, desc[UR10][R132.64] ;  /* 0x0000000a84847981 */ /* 0x000ee8000c1e1d00 */
[----:B------:R-:W3:Y:S04]  /*16f0*/  LDL R169, [R1+0x11c] ;  /* 0x00011c0001a97983 */ /* 0x000ee80000100800 */
[----:B------:R-:W3:Y:S01]  /*1700*/  LDL R161, [R1+0x120] ;  /* 0x0001200001a17983 */ /* 0x000ee20000100800 */
[----:B------:R-:W-:-:S02]  /*1710*/  ISETP.NE.U32.AND P0, PT, RZ, UR24, PT ;  /* 0x00000018ff007c0c */ /* 0x000fc4000bf05070 */
[----:B------:R-:W-:Y:S01]  /*1720*/  ISETP.NE.U32.AND P1, PT, RZ, UR20, PT ;  /* 0x00000014ff007c0c */ /* 0x000fe2000bf25070 */
[----:B------:R-:W3:Y:S04]  /*1730*/  LDL R187, [R1+0xdc] ;  /* 0x0000dc0001bb7983 */ /* 0x000ee80000100800 */
[----:B------:R-:W3:Y:S01]  /*1740*/  LDL R186, [R1+0xe0] ;  /* 0x0000e00001ba7983 */ /* 0x000ee20000100800 */
[----:B----4-:R-:W-:-:S04]  /*1750*/  FSEL R56, R56, RZ, !P3 ;  /* 0x000000ff38387208 */ /* 0x010fc80005800000 */
[----:B------:R-:W-:Y:S02]  /*1760*/  R2UR UR5, R56 ;  /* 0x00000000380572ca */ /* 0x000fe400000e0000 */
[----:B--2---:R-:W-:-:S11]  /*1770*/  R2UR UR16, R0 ;  /* 0x00000000001072ca */ /* 0x004fd600000e0000 */
[----:B---3--:R-:W-:-:S04]  /*1780*/  FADD.FTZ R0, R124, -UR5 ;  /* 0x800000057c007e21 */ /* 0x008fc80008010000 */
[----:B------:R-:W-:Y:S01]  /*1790*/  FMUL.FTZ R0, R0, UR16 ;  /* 0x0000001000007c20 */ /* 0x000fe20008410000 */
[----:B------:R-:W-:Y:S01]  /*17a0*/  FMUL.FTZ R163, R104, R128 ;  /* 0x0000008068a37220 */ /* 0x000fe20000410000 */
[----:B------:R-:W-:Y:S01]  /*17b0*/  FADD.FTZ R219, R128, R219 ;  /* 0x000000db80db7221 */ /* 0x000fe20000010000 */
[----:B------:R-:W-:Y:S01]  /*17c0*/  FMUL.FTZ R165, R158, R129 ;  /* 0x000000819ea57220 */ /* 0x000fe20000410000 */
[----:B------:R-:W-:Y:S02]  /*17d0*/  FFMA.FTZ R203, R128, R0, R203 ;  /* 0x0000000080cb7223 */ /* 0x000fe400000100cb */
[----:B------:R-:W2:Y:S01]  /*17e0*/  LDL R128, [R1+0x124] ;  /* 0x0001240001807983 */ /* 0x000ea20000100800 */
[----:B------:R-:W-:-:S03]  /*17f0*/  FFMA.FTZ R165, R37, R133, R165 ;  /* 0x0000008525a57223 */ /* 0x000fc600000100a5 */
[----:B------:R-:W3:Y:S01]  /*1800*/  LDL R37, [R1+0x128] ;  /* 0x0001280001257983 */ /* 0x000ee20000100800 */
[----:B------:R-:W-:Y:S01]  /*1810*/  IADD3 R160, PT, PT, R162, 0x100, RZ ;  /* 0x00000100a2a07810 */ /* 0x000fe20007ffe0ff */
[----:B------:R-:W-:-:S04]  /*1820*/  FADD.FTZ R39, R132, R39 ;  /* 0x0000002784277221 */ /* 0x000fc80000010000 */
[----:B------:R-:W-:-:S04]  /*1830*/  IMAD.WIDE.U32 R136, R160, 0x10, R184 ;  /* 0x00000010a0887825 */ /* 0x000fc800078e00b8 */
[----:B------:R-:W-:Y:S01]  /*1840*/  FFMA.FTZ R7, R132, R0, R7 ;  /* 0x0000000084077223 */ /* 0x000fe20000010007 */
[----:B------:R-:W-:Y:S01]  /*1850*/  FFMA.FTZ R163, R106, R132, R163 ;  /* 0x000000846aa37223 */ /* 0x000fe200000100a3 */
[C---:B------:R-:W-:Y:S01]  /*1860*/  IMAD.WIDE.U32 R44, R160.reuse, 0x10, R182 ;  /* 0x00000010a02c7825 */ /* 0x040fe200078e00b6 */
[----:B------:R-:W4:Y:S04]  /*1870*/  LDL R132, [R1+0x12c] ;  /* 0x00012c0001847983 */ /* 0x000f280000100800 */
[----:B------:R-:W4:Y:S01]  /*1880*/  LDG.E.128 R136, desc[UR10][R136.64] ;  /* 0x0000000a88887981 */ /* 0x000f22000c1e1d00 */
[----:B------:R-:W-:-:S03]  /*1890*/  IMAD.WIDE.U32 R40, R160, 0x10, R176 ;  /* 0x00000010a0287825 */ /* 0x000fc600078e00b0 */
[----:B------:R-:W4:Y:S04]  /*18a0*/  LDG.E.128 R44, desc[UR10][R44.64] ;  /* 0x0000000a2c2c7981 */ /* 0x000f28000c1e1d00 */
[----:B------:R-:W4:Y:S01]  /*18b0*/  LDG.E.128 R40, desc[UR10][R40.64] ;  /* 0x0000000a28287981 */ /* 0x000f22000c1e1d00 */
[----:B--2---:R-:W-:-:S03]  /*18c0*/  FMUL.FTZ R171, R128, R131 ;  /* 0x0000008380ab7220 */ /* 0x004fc60000410000 */
[----:B------:R-:W2:Y:S01]  /*18d0*/  LDL R128, [R1+0x10c] ;  /* 0x00010c0001807983 */ /* 0x000ea20000100800 */
[----:B---3--:R-:W-:-:S03]  /*18e0*/  FFMA.FTZ R171, R37, R135, R171 ;  /* 0x0000008725ab7223 */ /* 0x008fc600000100ab */
[----:B------:R-:W3:Y:S01]  /*18f0*/  LDL R37, [R1+0x110] ;  /* 0x0001100001257983 */ /* 0x000ee20000100800 */
[----:B------:R-:W-:Y:S01]  /*1900*/  IADD3 R159, PT, PT, R162, 0x200, RZ ;  /* 0x00000200a29f7810 */ /* 0x000fe20007ffe0ff */
[----:B------:R-:W-:Y:S01]  /*1910*/  FADD.FTZ R125, R125, -UR5 ;  /* 0x800000057d7d7e21 */ /* 0x000fe20008010000 */
[----:B----4-:R-:W-:-:S03]  /*1920*/  FMUL.FTZ R167, R132, R130 ;  /* 0x0000008284a77220 */ /* 0x010fc60000410000 */
[----:B------:R-:W-:-:S04]  /*1930*/  IMAD.WIDE.U32 R112, R159, 0x10, R182 ;  /* 0x000000109f707825 */ /* 0x000fc800078e00b6 */
[----:B------:R-:W-:Y:S01]  /*1940*/  FADD.FTZ R136, R136, -UR5 ;  /* 0x8000000588887e21 */ /* 0x000fe20008010000 */
[----:B------:R-:W-:Y:S01]  /*1950*/  FMUL.FTZ R164, R125, UR16 ;  /* 0x000000107da47c20 */ /* 0x000fe20008410000 */
[----:B------:R-:W-:Y:S01]  /*1960*/  FFMA.FTZ R167, R168, R134, R167 ;  /* 0x00000086a8a77223 */ /* 0x000fe200000100a7 */
[----:B------:R-:W4:Y:S01]  /*1970*/  LDL R132, [R1+0x114] ;  /* 0x0001140001847983 */ /* 0x000f220000100800 */
[----:B------:R-:W-:Y:S01]  /*1980*/  FMUL.FTZ R168, R136, UR16 ;  /* 0x0000001088a87c20 */ /* 0x000fe20008410000 */
[----:B------:R-:W-:Y:S01]  /*1990*/  FMUL.FTZ R169, R169, R44 ;  /* 0x0000002ca9a97220 */ /* 0x000fe20000410000 */
[----:B------:R-:W-:-:S04]  /*19a0*/  IMAD.WIDE.U32 R88, R159, 0x10, R176 ;  /* 0x000000109f587825 */ /* 0x000fc800078e00b0 */
[C---:B------:R-:W-:Y:S01]  /*19b0*/  FADD.FTZ R218, R129.reuse, R218 ;  /* 0x000000da81da7221 */ /* 0x040fe20000010000 */
[----:B------:R-:W-:Y:S01]  /*19c0*/  FFMA.FTZ R204, R129, R164, R204 ;  /* 0x000000a481cc7223 */ /* 0x000fe200000100cc */
[C---:B------:R-:W-:Y:S01]  /*19d0*/  FADD.FTZ R143, R40.reuse, R143 ;  /* 0x0000008f288f7221 */ /* 0x040fe20000010000 */
[----:B------:R-:W4:Y:S01]  /*19e0*/  LDL R129, [R1+0x118] ;  /* 0x0001180001817983 */ /* 0x000f220000100800 */
[----:B------:R-:W-:Y:S01]  /*19f0*/  FFMA.FTZ R11, R40, R168, R11 ;  /* 0x000000a8280b7223 */ /* 0x000fe2000001000b */
[----:B------:R-:W-:Y:S02]  /*1a00*/  FFMA.FTZ R169, R161, R40, R169 ;  /* 0x00000028a1a97223 */ /* 0x000fe400000100a9 */
[----:B------:R-:W4:Y:S04]  /*1a10*/  LDG.E.128 R112, desc[UR10][R112.64] ;  /* 0x0000000a70707981 */ /* 0x000f28000c1e1d00 */
[----:B------:R-:W4:Y:S04]  /*1a20*/  LDL R40, [R1+0xf4] ;  /* 0x0000f40001287983 */ /* 0x000f280000100800 */
[----:B------:R-:W4:Y:S01]  /*1a30*/  LDG.E.128 R88, desc[UR10][R88.64] ;  /* 0x0000000a58587981 */ /* 0x000f22000c1e1d00 */
[----:B--2---:R-:W-:Y:S01]  /*1a40*/  FMUL.FTZ R175, R128, R46 ;  /* 0x0000002e80af7220 */ /* 0x004fe20000410000 */
[----:B------:R-:W-:-:S04]  /*1a50*/  IMAD.WIDE.U32 R84, R159, 0x10, R184 ;  /* 0x000000109f547825 */ /* 0x000fc800078e00b8 */
[----:B------:R-:W-:Y:S01]  /*1a60*/  FADD.FTZ R137, R137, -UR5 ;  /* 0x8000000589897e21 */ /* 0x000fe20008010000 */
[C---:B------:R-:W-:Y:S01]  /*1a70*/  FADD.FTZ R215, R44.reuse, R215 ;  /* 0x000000d72cd77221 */ /* 0x040fe20000010000 */
[----:B---3--:R-:W-:Y:S01]  /*1a80*/  FFMA.FTZ R175, R37, R42, R175 ;  /* 0x0000002a25af7223 */ /* 0x008fe200000100af */
[----:B------:R-:W-:Y:S01]  /*1a90*/  FADD.FTZ R144, R41, R144 ;  /* 0x0000009029907221 */ /* 0x000fe20000010000 */
[----:B------:R-:W2:Y:S04]  /*1aa0*/  LDL R37, [R1+0xf8] ;  /* 0x0000f80001257983 */ /* 0x000ea80000100800 */
[----:B------:R-:W3:Y:S01]  /*1ab0*/  LDG.E.128 R84, desc[UR10][R84.64] ;  /* 0x0000000a54547981 */ /* 0x000ee2000c1e1d00 */
[----:B------:R-:W-:Y:S01]  /*1ac0*/  FFMA.FTZ R207, R44, R168, R207 ;  /* 0x000000a82ccf7223 */ /* 0x000fe200000100cf */
[----:B------:R-:W-:-:S02]  /*1ad0*/  FMUL.FTZ R172, R137, UR16 ;  /* 0x0000001089ac7c20 */ /* 0x000fc40008410000 */
[----:B------:R-:W3:Y:S02]  /*1ae0*/  LDL R44, [R1+0xfc] ;  /* 0x0000fc00012c7983 */ /* 0x000ee40000100800 */
[----:B------:R-:W-:Y:S01]  /*1af0*/  FFMA.FTZ R12, R41, R172, R12 ;  /* 0x000000ac290c7223 */ /* 0x000fe2000001000c */
[----:B------:R-:W-:Y:S02]  /*1b00*/  ISETP.NE.AND.EX P0, PT, RZ, UR25, PT, P0 ;  /* 0x00000019ff007c0c */ /* 0x000fe4000bf05300 */
[----:B------:R-:W-:Y:S01]  /*1b10*/  ISETP.NE.AND.EX P1, PT, RZ, UR21, PT, P1 ;  /* 0x00000015ff007c0c */ /* 0x000fe2000bf25310 */
[----:B----4-:R-:W-:Y:S01]  /*1b20*/  FMUL.FTZ R173, R132, R45 ;  /* 0x0000002d84ad7220 */ /* 0x010fe20000410000 */
[C---:B------:R-:W-:Y:S02]  /*1b30*/  IADD3 R157, PT, PT, R162.reuse, 0x300, RZ ;  /* 0x00000300a29d7810 */ /* 0x040fe40007ffe0ff */
[C---:B------:R-:W-:Y:S01]  /*1b40*/  IADD3 R158, PT, PT, R162.reuse, 0x400, RZ ;  /* 0x00000400a29e7810 */ /* 0x040fe20007ffe0ff */
[C---:B------:R-:W-:Y:S01]  /*1b50*/  FADD.FTZ R140, R133.reuse, R140 ;  /* 0x0000008c858c7221 */ /* 0x040fe20000010000 */
[----:B------:R-:W-:Y:S01]  /*1b60*/  IADD3 R161, PT, PT, R162, 0x500, RZ ;  /* 0x00000500a2a17810 */ /* 0x000fe20007ffe0ff */
[----:B------:R-:W-:Y:S01]  /*1b70*/  FFMA.FTZ R8, R133, R164, R8 ;  /* 0x000000a485087223 */ /* 0x000fe20000010008 */
[----:B------:R-:W-:Y:S01]  /*1b80*/  FFMA.FTZ R173, R129, R41, R173 ;  /* 0x0000002981ad7223 */ /* 0x000fe200000100ad */
[----:B------:R-:W-:Y:S01]  /*1b90*/  FADD.FTZ R214, R45, R214 ;  /* 0x000000d62dd67221 */ /* 0x000fe20000010000 */
[----:B------:R-:W4:Y:S01]  /*1ba0*/  LDL R41, [R1+0x100] ;  /* 0x0001000001297983 */ /* 0x000f220000100800 */
[----:B------:R-:W0:Y:S01]  /*1bb0*/  @P0 LDC.64 R104, c[0x0][0x3b8] ;  /* 0x0000ee00ff680b82 */ /* 0x000e220000000a00 */
[----:B------:R-:W-:Y:S01]  /*1bc0*/  FADD.FTZ R231, R112, R231 ;  /* 0x000000e770e77221 */ /* 0x000fe20000010000 */
[----:B------:R-:W-:Y:S01]  /*1bd0*/  FADD.FTZ R230, R113, R230 ;  /* 0x000000e671e67221 */ /* 0x000fe20000010000 */
[----:B------:R-:W-:Y:S01]  /*1be0*/  FADD.FTZ R229, R114, R229 ;  /* 0x000000e572e57221 */ /* 0x000fe20000010000 */
[----:B------:R-:W-:Y:S01]  /*1bf0*/  FADD.FTZ R228, R115, R228 ;  /* 0x000000e473e47221 */ /* 0x000fe20000010000 */
[----:B------:R-:W-:Y:S01]  /*1c00*/  FMUL.FTZ R181, R40, R113 ;  /* 0x0000007128b57220 */ /* 0x000fe20000410000 */
[----:B------:R-:W4:Y:S02]  /*1c10*/  LDL R137, [R1+0x104] ;  /* 0x0001040001897983 */ /* 0x000f240000100800 */
[----:B------:R-:W1:Y:S02]  /*1c20*/  @P0 LDC.64 R56, c[0x0][0x3b8] ;  /* 0x0000ee00ff380b82 */ /* 0x000e640000000a00 */
[----:B------:R-:W4:Y:S06]  /*1c30*/  LDL R136, [R1+0x108] ;  /* 0x0001080001887983 */ /* 0x000f2c0000100800 */
[----:B------:R-:W1:Y:S01]  /*1c40*/  @P0 LDC.64 R116, c[0x0][0x3b8] ;  /* 0x0000ee00ff740b82 */ /* 0x000e620000000a00 */
[----:B0-----:R-:W-:-:S04]  /*1c50*/  @P0 IMAD.WIDE.U32 R124, R157, 0x4, R104 ;  /* 0x000000049d7c0825 */ /* 0x001fc800078e0068 */
[----:B------:R-:W-:-:S03]  /*1c60*/  FFMA.FTZ R208, R45, R172, R208 ;  /* 0x000000ac2dd07223 */ /* 0x000fc600000100d0 */
[----:B------:R-:W0:Y:S01]  /*1c70*/  @P0 LDC.64 R58, c[0x0][0x3b8] ;  /* 0x0000ee00ff3a0b82 */ /* 0x000e220000000a00 */
[----:B------:R1:W5:Y:S07]  /*1c80*/  @P0 LDG.E R3, desc[UR10][R124.64] ;  /* 0x0000000a7c030981 */ /* 0x00036e000c1e1900 */
[----:B------:R-:W0:Y:S08]  /*1c90*/  @P0 LDC.64 R118, c[0x0][0x3b8] ;  /* 0x0000ee00ff760b82 */ /* 0x000e300000000a00 */
[----:B-1----:R-:W1:Y:S01]  /*1ca0*/  @P1 LDC.64 R124, c[0x0][0x438] ;  /* 0x00010e00ff7c1b82 */ /* 0x002e620000000a00 */
[----:B------:R-:W-:-:S07]  /*1cb0*/  FADD.FTZ R149, R90, R149 ;  /* 0x000000955a957221 */ /* 0x000fce0000010000 */
[----:B------:R-:W0:Y:S01]  /*1cc0*/  @P1 LDC.64 R106, c[0x0][0x438] ;  /* 0x00010e00ff6a1b82 */ /* 0x000e220000000a00 */
[----:B--2---:R-:W-:Y:S02]  /*1cd0*/  FFMA.FTZ R181, R37, R89, R181 ;  /* 0x0000005925b57223 */ /* 0x004fe400000100b5 */
[----:B------:R-:W2:Y:S01]  /*1ce0*/  LDL R37, [R1+0xec] ;  /* 0x0000ec0001257983 */ /* 0x000ea20000100800 */
[----:B------:R-:W-:-:S04]  /*1cf0*/  @P0 IMAD.WIDE.U32 R56, R162, 0x4, R56 ;  /* 0x00000004a2380825 */ /* 0x000fc800078e0038 */
[----:B-1----:R-:W-:Y:S01]  /*1d00*/  @P1 IMAD.WIDE.U32 R124, R157, 0x10, R124 ;  /* 0x000000109d7c1825 */ /* 0x002fe200078e007c */
[----:B------:R1:W5:Y:S04]  /*1d10*/  @P0 LDG.E R6, desc[UR10][R56.64] ;  /* 0x0000000a38060981 */ /* 0x000368000c1e1900 */
[----:B------:R0:W5:Y:S01]  /*1d20*/  @P1 LDG.E.128 R72, desc[UR10][R124.64] ;  /* 0x0000000a7c481981 */ /* 0x000162000c1e1d00 */
[----:B-1----:R-:W1:Y:S08]  /*1d30*/  @P1 LDC.64 R56, c[0x0][0x438] ;  /* 0x00010e00ff381b82 */ /* 0x002e700000000a00 */
[----:B0-----:R-:W0:Y:S01]  /*1d40*/  @P1 LDC.64 R124, c[0x0][0x438] ;  /* 0x00010e00ff7c1b82 */ /* 0x001e220000000a00 */
[----:B------:R-:W-:-:S04]  /*1d50*/  @P0 IMAD.WIDE.U32 R116, R158, 0x4, R116 ;  /* 0x000000049e740825 */ /* 0x000fc800078e0074 */
[----:B---3--:R-:W-:Y:S01]  /*1d60*/  FADD.FTZ R84, R84, -UR5 ;  /* 0x8000000554547e21 */ /* 0x008fe20008010000 */
[--C-:B------:R-:W-:Y:S01]  /*1d70*/  IMAD.WIDE.U32 R100, R157, 0x10, R176.reuse ;  /* 0x000000109d647825 */ /* 0x100fe200078e00b0 */
[----:B------:R3:W5:Y:S03]  /*1d80*/  @P0 LDG.E R2, desc[UR10][R116.64] ;  /* 0x0000000a74020981 */ /* 0x000766000c1e1900 */
[----:B------:R-:W-:-:S04]  /*1d90*/  IMAD.WIDE.U32 R132, R161, 0x10, R176 ;  /* 0x00000010a1847825 */ /* 0x000fc800078e00b0 */
[----:B------:R-:W-:Y:S01]  /*1da0*/  FADD.FTZ R85, R85, -UR5 ;  /* 0x8000000555557e21 */ /* 0x000fe20008010000 */
[----:B------:R-:W-:Y:S01]  /*1db0*/  FADD.FTZ R86, R86, -UR5 ;  /* 0x8000000556567e21 */ /* 0x000fe20008010000 */
[----:B------:R-:W-:Y:S01]  /*1dc0*/  FADD.FTZ R87, R87, -UR5 ;  /* 0x8000000557577e21 */ /* 0x000fe20008010000 */
[----:B------:R-:W-:Y:S01]  /*1dd0*/  IMAD.WIDE.U32 R96, R157, 0x10, R184 ;  /* 0x000000109d607825 */ /* 0x000fe200078e00b8 */
[----:B------:R-:W2:Y:S03]  /*1de0*/  LDG.E.128 R100, desc[UR10][R100.64] ;  /* 0x0000000a64647981 */ /* 0x000ea6000c1e1d00 */
[----:B---3--:R-:W-:-:S04]  /*1df0*/  IMAD.WIDE.U32 R116, R158, 0x10, R176 ;  /* 0x000000109e747825 */ /* 0x008fc800078e00b0 */
[----:B------:R-:W-:Y:S01]  /*1e00*/  FMUL.FTZ R176, R84, UR16 ;  /* 0x0000001054b07c20 */ /* 0x000fe20008410000 */
[----:B------:R-:W-:Y:S01]  /*1e10*/  FMUL.FTZ R177, R44, R112 ;  /* 0x000000702cb17220 */ /* 0x000fe20000410000 */
[----:B------:R-:W3:Y:S02]  /*1e20*/  LDG.E.128 R96, desc[UR10][R96.64] ;  /* 0x0000000a60607981 */ /* 0x000ee4000c1e1d00 */
[----:B------:R-:W-:Y:S01]  /*1e30*/  FFMA.FTZ R222, R112, R176, R222 ;  /* 0x000000b070de7223 */ /* 0x000fe200000100de */
[----:B------:R-:W-:Y:S01]  /*1e40*/  IADD3 R112, PT, PT, R162, 0x600, RZ ;  /* 0x00000600a2707810 */ /* 0x000fe20007ffe0ff */
[----:B-1----:R-:W-:-:S04]  /*1e50*/  @P1 IMAD.WIDE.U32 R56, R160, 0x10, R56 ;  /* 0x00000010a0381825 */ /* 0x002fc800078e0038 */
[----:B----4-:R-:W-:Y:S01]  /*1e60*/  FFMA.FTZ R177, R41, R88, R177 ;  /* 0x0000005829b17223 */ /* 0x010fe200000100b1 */
[C---:B0-----:R-:W-:Y:S01]  /*1e70*/  @P1 IMAD.WIDE.U32 R124, R158.reuse, 0x10, R124 ;  /* 0x000000109e7c1825 */ /* 0x041fe200078e007c */
[----:B------:R0:W5:Y:S03]  /*1e80*/  @P1 LDG.E.128 R64, desc[UR10][R56.64] ;  /* 0x0000000a38401981 */ /* 0x000166000c1e1d00 */
[--C-:B------:R-:W-:Y:S01]  /*1e90*/  IMAD.WIDE.U32 R104, R158, 0x10, R184.reuse ;  /* 0x000000109e687825 */ /* 0x100fe200078e00b8 */
[----:B------:R1:W5:Y:S03]  /*1ea0*/  @P1 LDG.E.128 R76, desc[UR10][R124.64] ;  /* 0x0000000a7c4c1981 */ /* 0x000366000c1e1d00 */
[----:B------:R-:W-:-:S04]  /*1eb0*/  IMAD.WIDE.U32 R128, R161, 0x10, R184 ;  /* 0x00000010a1807825 */ /* 0x000fc800078e00b8 */
[----:B------:R-:W-:Y:S02]  /*1ec0*/  IMAD.WIDE.U32 R40, R112, 0x10, R184 ;  /* 0x0000001070287825 */ /* 0x000fe400078e00b8 */
[----:B------:R-:W4:Y:S02]  /*1ed0*/  LDL R185, [R1+0xe4] ;  /* 0x0000e40001b97983 */ /* 0x000f240000100800 */
[--C-:B------:R-:W-:Y:S02]  /*1ee0*/  IMAD.WIDE.U32 R108, R157, 0x10, R182.reuse ;  /* 0x000000109d6c7825 */ /* 0x100fe400078e00b6 */
[----:B------:R-:W3:Y:S02]  /*1ef0*/  LDL R184, [R1+0xf0] ;  /* 0x0000f00001b87983 */ /* 0x000ee40000100800 */
[--C-:B0-----:R-:W-:Y:S02]  /*1f00*/  IMAD.WIDE.U32 R56, R158, 0x10, R182.reuse ;  /* 0x000000109e387825 */ /* 0x101fe400078e00b6 */
[----:B------:R-:W3:Y:S02]  /*1f10*/  LDG.E.128 R108, desc[UR10][R108.64] ;  /* 0x0000000a6c6c7981 */ /* 0x000ee4000c1e1d00 */
[----:B-1----:R-:W-:-:S04]  /*1f20*/  IMAD.WIDE.U32 R124, R161, 0x10, R182 ;  /* 0x00000010a17c7825 */ /* 0x002fc800078e00b6 */
[----:B------:R-:W-:-:S04]  /*1f30*/  IMAD.WIDE.U32 R44, R112, 0x10, R182 ;  /* 0x00000010702c7825 */ /* 0x000fc800078e00b6 */
[----:B--2---:R-:W-:Y:S02]  /*1f40*/  FMUL.FTZ R183, R37, R114 ;  /* 0x0000007225b77220 */ /* 0x004fe40000410000 */
[----:B------:R-:W2:Y:S01]  /*1f50*/  LDL R37, [R1+0xe8] ;  /* 0x0000e80001257983 */ /* 0x000ea20000100800 */
[----:B----4-:R-:W-:Y:S01]  /*1f60*/  FMUL.FTZ R185, R185, R115 ;  /* 0x00000073b9b97220 */ /* 0x010fe20000410000 */
[----:B------:R-:W-:Y:S02]  /*1f70*/  FMUL.FTZ R180, R85, UR16 ;  /* 0x0000001055b47c20 */ /* 0x000fe40008410000 */
[----:B------:R-:W0:Y:S02]  /*1f80*/  @P0 LDC.64 R84, c[0x0][0x3b8] ;  /* 0x0000ee00ff540b82 */ /* 0x000e240000000a00 */
[----:B0-----:R-:W-:-:S05]  /*1f90*/  @P0 IMAD.WIDE.U32 R84, R161, 0x4, R84 ;  /* 0x00000004a1540825 */ /* 0x001fca00078e0054 */
[----:B------:R0:W5:Y:S02]  /*1fa0*/  @P0 LDG.E R154, desc[UR10][R84.64] ;  /* 0x0000000a549a0981 */ /* 0x000164000c1e1900 */
[----:B0-----:R-:W0:Y:S01]  /*1fb0*/  @P1 LDC.64 R84, c[0x0][0x438] ;  /* 0x00010e00ff541b82 */ /* 0x001e220000000a00 */
[----:B--2---:R-:W-:Y:S02]  /*1fc0*/  FFMA.FTZ R185, R37, R91, R185 ;  /* 0x0000005b25b97223 */ /* 0x004fe400000100b9 */
[----:B------:R-:W2:Y:S01]  /*1fd0*/  LDL R37, [R1+0xc4] ;  /* 0x0000c40001257983 */ /* 0x000ea20000100800 */
[----:B0-----:R-:W-:-:S05]  /*1fe0*/  @P1 IMAD.WIDE.U32 R84, R112, 0x10, R84 ;  /* 0x0000001070541825 */ /* 0x001fca00078e0054 */
[----:B------:R0:W5:Y:S02]  /*1ff0*/  @P1 LDG.E.128 R52, desc[UR10][R84.64] ;  /* 0x0000000a54341981 */ /* 0x000164000c1e1d00 */
[----:B0-----:R-:W0:Y:S01]  /*2000*/  @P0 LDC.64 R84, c[0x0][0x3b8] ;  /* 0x0000ee00ff540b82 */ /* 0x001e220000000a00 */
[----:B------:R-:W-:-:S04]  /*2010*/  @P0 IMAD.WIDE.U32 R58, R160, 0x4, R58 ;  /* 0x00000004a03a0825 */ /* 0x000fc800078e003a */
[----:B------:R-:W-:Y:S01]  /*2020*/  FMUL.FTZ R182, R86, UR16 ;  /* 0x0000001056b67c20 */ /* 0x000fe20008410000 */
[----:B---3--:R-:W-:Y:S01]  /*2030*/  FFMA.FTZ R183, R184, R90, R183 ;  /* 0x0000005ab8b77223 */ /* 0x008fe200000100b7 */
[----:B------:R-:W-:Y:S01]  /*2040*/  FFMA.FTZ R223, R113, R180, R223 ;  /* 0x000000b471df7223 */ /* 0x000fe200000100df */
[----:B------:R-:W-:Y:S01]  /*2050*/  @P0 IMAD.WIDE.U32 R118, R159, 0x4, R118 ;  /* 0x000000049f760825 */ /* 0x000fe200078e0076 */
[----:B------:R1:W5:Y:S03]  /*2060*/  @P0 LDG.E R5, desc[UR10][R58.64] ;  /* 0x0000000a3a050981 */ /* 0x000366000c1e1900 */
[----:B0-----:R-:W-:Y:S01]  /*2070*/  @P0 IMAD.WIDE.U32 R84, R112, 0x4, R84 ;  /* 0x0000000470540825 */ /* 0x001fe200078e0054 */
[----:B-1----:R-:W0:Y:S03]  /*2080*/  @P1 LDC.64 R58, c[0x0][0x438] ;  /* 0x00010e00ff3a1b82 */ /* 0x002e260000000a00 */
[----:B------:R-:W-:Y:S01]  /*2090*/  FFMA.FTZ R17, R90, R182, R17 ;  /* 0x000000b65a117223 */ /* 0x000fe20000010011 */
[----:B------:R-:W-:Y:S01]  /*20a0*/  IADD3 R113, PT, PT, R162, 0x700, RZ ;  /* 0x00000700a2717810 */ /* 0x000fe20007ffe0ff */
[----:B------:R-:W3:Y:S04]  /*20b0*/  LDL R90, [R1+0xd4] ;  /* 0x0000d400015a7983 */ /* 0x000ee80000100800 */
[----:B------:R1:W5:Y:S01]  /*20c0*/  @P0 LDG.E R155, desc[UR10][R84.64] ;  /* 0x0000000a549b0981 */ /* 0x000362000c1e1900 */
[----:B------:R-:W-:-:S03]  /*20d0*/  FMUL.FTZ R184, R87, UR16 ;  /* 0x0000001057b87c20 */ /* 0x000fc60008410000 */
[----:B------:R-:W4:Y:S01]  /*20e0*/  LDL R87, [R1+0xd8] ;  /* 0x0000d80001577983 */ /* 0x000f220000100800 */
[----:B------:R-:W-:-:S03]  /*20f0*/  FADD.FTZ R96, R96, -UR5 ;  /* 0x8000000560607e21 */ /* 0x000fc60008010000 */
[----:B------:R0:W5:Y:S01]  /*2100*/  @P0 LDG.E R4, desc[UR10][R118.64] ;  /* 0x0000000a76040981 */ /* 0x000162000c1e1900 */
[----:B-1----:R-:W1:Y:S01]  /*2110*/  @P1 LDC.64 R84, c[0x0][0x438] ;  /* 0x00010e00ff541b82 */ /* 0x002e620000000a00 */
[----:B------:R-:W-:Y:S01]  /*2120*/  FFMA.FTZ R224, R114, R182, R224 ;  /* 0x000000b672e07223 */ /* 0x000fe200000100e0 */
[----:B------:R-:W-:Y:S01]  /*2130*/  FMUL.FTZ R114, R96, UR16 ;  /* 0x0000001060727c20 */ /* 0x000fe20008410000 */
[----:B------:R-:W-:Y:S01]  /*2140*/  FADD.FTZ R97, R97, -UR5 ;  /* 0x8000000561617e21 */ /* 0x000fe20008010000 */
[----:B------:R-:W4:Y:S01]  /*2150*/  LDL R96, [R1+0xbc] ;  /* 0x0000bc0001607983 */ /* 0x000f220000100800 */
[----:B0-----:R-:W-:-:S04]  /*2160*/  @P1 IMAD.WIDE.U32 R58, R159, 0x10, R58 ;  /* 0x000000109f3a1825 */ /* 0x001fc800078e003a */
[----:B------:R-:W-:Y:S01]  /*2170*/  FADD.FTZ R243, R108, R243 ;  /* 0x000000f36cf37221 */ /* 0x000fe20000010000 */
[----:B------:R-:W-:Y:S01]  /*2180*/  FADD.FTZ R151, R100, R151 ;  /* 0x0000009764977221 */ /* 0x000fe20000010000 */
[----:B------:R-:W-:Y:S01]  /*2190*/  FADD.FTZ R152, R101, R152 ;  /* 0x0000009865987221 */ /* 0x000fe20000010000 */
[----:B------:R-:W-:Y:S01]  /*21a0*/  @P1 IMAD.WIDE.U32 R118, R162, 0x10, R106 ;  /* 0x00000010a2761825 */ /* 0x000fe200078e006a */
[----:B------:R-:W5:Y:S04]  /*21b0*/  @P1 LDG.E.128 R68, desc[UR10][R58.64] ;  /* 0x0000000a3a441981 */ /* 0x000f68000c1e1d00 */
[----:B------:R-:W4:Y:S01]  /*21c0*/  LDG.E.128 R104, desc[UR10][R104.64] ;  /* 0x0000000a68687981 */ /* 0x000f22000c1e1d00 */
[----:B------:R-:W-:Y:S01]  /*21d0*/  FFMA.FTZ R225, R115, R184, R225 ;  /* 0x000000b873e17223 */ /* 0x000fe200000100e1 */
[----:B------:R-:W-:Y:S01]  /*21e0*/  FADD.FTZ R98, R98, -UR5 ;  /* 0x8000000562627e21 */ /* 0x000fe20008010000 */
[----:B------:R-:W-:Y:S01]  /*21f0*/  FADD.FTZ R242, R109, R242 ;  /* 0x000000f26df27221 */ /* 0x000fe20000010000 */
[----:B------:R-:W5:Y:S01]  /*2200*/  @P1 LDG.E.128 R60, desc[UR10][R118.64] ;  /* 0x0000000a763c1981 */ /* 0x000f62000c1e1d00 */
[----:B-1----:R-:W-:-:S03]  /*2210*/  @P1 IMAD.WIDE.U32 R84, R113, 0x10, R84 ;  /* 0x0000001071541825 */ /* 0x002fc600078e0054 */
[----:B------:R-:W4:Y:S04]  /*2220*/  LDG.E.128 R56, desc[UR10][R56.64] ;  /* 0x0000000a38387981 */ /* 0x000f28000c1e1d00 */
[----:B------:R0:W5:Y:S01]  /*2230*/  @P1 LDG.E.128 R48, desc[UR10][R84.64] ;  /* 0x0000000a54301981 */ /* 0x000162000c1e1d00 */
[----:B------:R-:W-:-:S03]  /*2240*/  FMUL.FTZ R115, R187, R108 ;  /* 0x0000006cbb737220 */ /* 0x000fc60000410000 */
[----:B------:R-:W4:Y:S01]  /*2250*/  LDG.E.128 R116, desc[UR10][R116.64] ;  /* 0x0000000a74747981 */ /* 0x000f22000c1e1d00 */
[----:B------:R-:W-:Y:S01]  /*2260*/  FADD.FTZ R99, R99, -UR5 ;  /* 0x8000000563637e21 */ /* 0x000fe20008010000 */
[----:B------:R-:W-:Y:S01]  /*2270*/  FADD.FTZ R241, R110, R241 ;  /* 0x000000f16ef17221 */ /* 0x000fe20000010000 */
[----:B------:R-:W-:Y:S01]  /*2280*/  FADD.FTZ R188, R103, R188 ;  /* 0x000000bc67bc7221 */ /* 0x000fe20000010000 */
[----:B------:R-:W4:Y:S04]  /*2290*/  LDL R86, [R1+0xd0] ;  /* 0x0000d00001567983 */ /* 0x000f280000100800 */
[----:B------:R-:W0:Y:S04]  /*22a0*/  LDL R84, [R1+0xcc] ;  /* 0x0000cc0001547983 */ /* 0x000e280000100800 */
[----:B------:R-:W4:Y:S01]  /*22b0*/  LDL R85, [R1+0xc8] ;  /* 0x0000c80001557983 */ /* 0x000f220000100800 */
[----:B--2---:R-:W-:-:S03]  /*22c0*/  FMUL.FTZ R187, R37, R111 ;  /* 0x0000006f25bb7220 */ /* 0x004fc60000410000 */
[----:B------:R-:W2:Y:S01]  /*22d0*/  LDL R37, [R1+0xc0] ;  /* 0x0000c00001257983 */ /* 0x000ea20000100800 */
[----:B------:R-:W-:Y:S01]  /*22e0*/  FFMA.FTZ R115, R186, R100, R115 ;  /* 0x00000064ba737223 */ /* 0x000fe20000010073 */
[-C--:B------:R-:W-:Y:S01]  /*22f0*/  FFMA.FTZ R226, R108, R114.reuse, R226 ;  /* 0x000000726ce27223 */ /* 0x080fe200000100e2 */
[----:B------:R-:W-:Y:S01]  /*2300*/  FMUL.FTZ R108, R97, UR16 ;  /* 0x00000010616c7c20 */ /* 0x000fe20008410000 */
[----:B------:R-:W-:-:S03]  /*2310*/  FFMA.FTZ R19, R100, R114, R19 ;  /* 0x0000007264137223 */ /* 0x000fc60000010013 */
[-C--:B------:R-:W-:Y:S01]  /*2320*/  FFMA.FTZ R20, R101, R108.reuse, R20 ;  /* 0x0000006c65147223 */ /* 0x080fe20000010014 */
[----:B------:R-:W-:Y:S01]  /*2330*/  FFMA.FTZ R227, R109, R108, R227 ;  /* 0x0000006c6de37223 */ /* 0x000fe200000100e3 */
[----:B---3--:R-:W-:Y:S01]  /*2340*/  FMUL.FTZ R186, R90, R109 ;  /* 0x0000006d5aba7220 */ /* 0x008fe20000410000 */
[----:B------:R-:W-:-:S03]  /*2350*/  FMUL.FTZ R109, R98, UR16 ;  /* 0x00000010626d7c20 */ /* 0x000fc60008410000 */
[----:B----4-:R-:W-:Y:S02]  /*2360*/  FFMA.FTZ R186, R87, R101, R186 ;  /* 0x0000006557ba7223 */ /* 0x010fe400000100ba */
[----:B------:R-:W1:Y:S01]  /*2370*/  LDC.64 R100, c[0x0][0x3a8] ;  /* 0x0000ea00ff647b82 */ /* 0x000e620000000a00 */
[----:B------:R-:W-:Y:S01]  /*2380*/  FFMA.FTZ R232, R110, R109, R232 ;  /* 0x0000006d6ee87223 */ /* 0x000fe200000100e8 */
[----:B------:R-:W-:Y:S01]  /*2390*/  FMUL.FTZ R96, R96, R56 ;  /* 0x0000003860607220 */ /* 0x000fe20000410000 */
[----:B0-----:R-:W-:Y:S01]  /*23a0*/  FMUL.FTZ R84, R84, R110 ;  /* 0x0000006e54547220 */ /* 0x001fe20000410000 */
[----:B------:R-:W-:Y:S01]  /*23b0*/  FMUL.FTZ R110, R99, UR16 ;  /* 0x00000010636e7c20 */ /* 0x000fe20008410000 */
[----:B------:R-:W-:-:S03]  /*23c0*/  FFMA.FTZ R187, R85, R103, R187 ;  /* 0x0000006755bb7223 */ /* 0x000fc600000100bb */
[----:B------:R-:W-:Y:S01]  /*23d0*/  FFMA.FTZ R22, R103, R110, R22 ;  /* 0x0000006e67167223 */ /* 0x000fe20000010016 */
[----:B------:R-:W-:Y:S01]  /*23e0*/  FADD.FTZ R103, R104, -UR5 ;  /* 0x8000000568677e21 */ /* 0x000fe20008010000 */
[----:B------:R-:W-:Y:S01]  /*23f0*/  FADD.FTZ R189, R116, R189 ;  /* 0x000000bd74bd7221 */ /* 0x000fe20000010000 */
[----:B------:R-:W3:Y:S02]  /*2400*/  LDL.LU R104, [R1+0x8] ;  /* 0x0000080001687983 */ /* 0x000ee40000300800 */
[----:B------:R-:W-:-:S04]  /*2410*/  FMUL.FTZ R103, R103, UR16 ;  /* 0x0000001067677c20 */ /* 0x000fc80008410000 */
[----:B------:R-:W-:Y:S01]  /*2420*/  FFMA.FTZ R23, R116, R103, R23 ;  /* 0x0000006774177223 */ /* 0x000fe20000010017 */
[C---:B------:R-:W-:Y:S01]  /*2430*/  FADD.FTZ R240, R111.reuse, R240 ;  /* 0x000000f06ff07221 */ /* 0x040fe20000010000 */
[----:B------:R-:W-:Y:S02]  /*2440*/  FFMA.FTZ R233, R111, R110, R233 ;  /* 0x0000006e6fe97223 */ /* 0x000fe400000100e9 */
[----:B------:R-:W4:Y:S01]  /*2450*/  LDL R111, [R1+0xb8] ;  /* 0x0000b800016f7983 */ /* 0x000f220000100800 */
[----:B--2---:R-:W-:Y:S01]  /*2460*/  FFMA.FTZ R116, R37, R116, R96 ;  /* 0x0000007425747223 */ /* 0x004fe20000010060 */
[----:B-1----:R-:W-:Y:S02]  /*2470*/  IMAD.WIDE.U32 R96, R113, 0x10, R100 ;  /* 0x0000001071607825 */ /* 0x002fe400078e0064 */
[----:B------:R-:W2:Y:S01]  /*2480*/  LDL.LU R37, [R1+0x4] ;  /* 0x0000040001257983 */ /* 0x000ea20000300800 */
[----:B------:R-:W0:Y:S01]  /*2490*/  @P0 LDC.64 R100, c[0x0][0x3b8] ;  /* 0x0000ee00ff640b82 */ /* 0x000e220000000a00 */
[----:B------:R-:W-:-:S02]  /*24a0*/  FADD.FTZ R105, R105, -UR5 ;  /* 0x8000000569697e21 */ /* 0x000fc40008010000 */
[----:B------:R-:W4:Y:S01]  /*24b0*/  LDL R210, [R1+0xac] ;  /* 0x0000ac0001d27983 */ /* 0x000f220000100800 */
[----:B------:R-:W-:Y:S01]  /*24c0*/  FFMA.FTZ R234, R56, R103, R234 ;  /* 0x0000006738ea7223 */ /* 0x000fe200000100ea */
[----:B------:R-:W-:Y:S01]  /*24d0*/  FADD.FTZ R190, R117, R190 ;  /* 0x000000be75be7221 */ /* 0x000fe20000010000 */
[----:B------:R-:W-:Y:S01]  /*24e0*/  FADD.FTZ R126, R126, -UR5 ;  /* 0x800000057e7e7e21 */ /* 0x000fe20008010000 */
[----:B------:R-:W-:Y:S01]  /*24f0*/  FADD.FTZ R127, R127, -UR5 ;  /* 0x800000057f7f7e21 */ /* 0x000fe20008010000 */
[----:B------:R-:W-:Y:S01]  /*2500*/  FADD.FTZ R106, R106, -UR5 ;  /* 0x800000056a6a7e21 */ /* 0x000fe20008010000 */
[----:B------:R-:W-:Y:S01]  /*2510*/  FADD.FTZ R217, R130, R217 ;  /* 0x000000d982d97221 */ /* 0x000fe20000010000 */
[----:B------:R-:W-:Y:S01]  /*2520*/  FADD.FTZ R216, R131, R216 ;  /* 0x000000d883d87221 */ /* 0x000fe20000010000 */
[----:B------:R-:W-:Y:S01]  /*2530*/  FADD.FTZ R191, R118, R191 ;  /* 0x000000bf76bf7221 */ /* 0x000fe20000010000 */
[----:B------:R-:W-:Y:S01]  /*2540*/  FADD.FTZ R141, R134, R141 ;  /* 0x0000008d868d7221 */ /* 0x000fe20000010000 */
[----:B------:R-:W-:Y:S01]  /*2550*/  FADD.FTZ R142, R135, R142 ;  /* 0x0000008e878e7221 */ /* 0x000fe20000010000 */
[----:B------:R-:W-:Y:S01]  /*2560*/  FADD.FTZ R192, R119, R192 ;  /* 0x000000c077c07221 */ /* 0x000fe20000010000 */
[----:B------:R-:W-:Y:S01]  /*2570*/  FADD.FTZ R252, R59, R252 ;  /* 0x000000fc3bfc7221 */ /* 0x000fe20000010000 */
[C---:B------:R-:W-:Y:S01]  /*2580*/  FADD.FTZ R147, R88.reuse, R147 ;  /* 0x0000009358937221 */ /* 0x040fe20000010000 */
[----:B------:R-:W-:Y:S01]  /*2590*/  FFMA.FTZ R15, R88, R176, R15 ;  /* 0x000000b0580f7223 */ /* 0x000fe2000001000f */
[C---:B------:R-:W-:Y:S01]  /*25a0*/  FADD.FTZ R148, R89.reuse, R148 ;  /* 0x0000009459947221 */ /* 0x040fe20000010000 */
[----:B------:R-:W-:Y:S01]  /*25b0*/  FFMA.FTZ R16, R89, R180, R16 ;  /* 0x000000b459107223 */ /* 0x000fe20000010010 */
[----:B------:R-:W-:Y:S01]  /*25c0*/  FADD.FTZ R138, R138, -UR5 ;  /* 0x800000058a8a7e21 */ /* 0x000fe20008010000 */
[----:B------:R-:W-:Y:S01]  /*25d0*/  FADD.FTZ R139, R139, -UR5 ;  /* 0x800000058b8b7e21 */ /* 0x000fe20008010000 */
[----:B------:R-:W-:Y:S01]  /*25e0*/  FMUL.FTZ R179, R137, R47 ;  /* 0x0000002f89b37220 */ /* 0x000fe20000410000 */
[----:B------:R-:W-:Y:S01]  /*25f0*/  FADD.FTZ R145, R42, R145 ;  /* 0x000000912a917221 */ /* 0x000fe20000010000 */
[----:B0-----:R-:W-:-:S04]  /*2600*/  @P0 IMAD.WIDE.U32 R100, R113, 0x4, R100 ;  /* 0x0000000471640825 */ /* 0x001fc800078e0064 */
[----:B---3--:R-:W-:Y:S01]  /*2610*/  FADD.FTZ R104, R56, R104 ;  /* 0x0000006838687221 */ /* 0x008fe20000010000 */
[----:B------:R0:W5:Y:S01]  /*2620*/  @P0 LDG.E R156, desc[UR10][R100.64] ;  /* 0x0000000a649c0981 */ /* 0x000162000c1e1900 */
[----:B------:R-:W-:Y:S01]  /*2630*/  FADD.FTZ R146, R43, R146 ;  /* 0x000000922b927221 */ /* 0x000fe20000010000 */
[----:B------:R-:W-:Y:S01]  /*2640*/  FADD.FTZ R213, R46, R213 ;  /* 0x000000d52ed57221 */ /* 0x000fe20000010000 */
[----:B------:R-:W-:Y:S01]  /*2650*/  FADD.FTZ R212, R47, R212 ;  /* 0x000000d42fd47221 */ /* 0x000fe20000010000 */
[C---:B------:R-:W-:Y:S01]  /*2660*/  FADD.FTZ R153, R102.reuse, R153 ;  /* 0x0000009966997221 */ /* 0x040fe20000010000 */
[----:B------:R-:W-:Y:S01]  /*2670*/  FFMA.FTZ R21, R102, R109, R21 ;  /* 0x0000006d66157223 */ /* 0x000fe20000010015 */
[C---:B------:R-:W-:Y:S01]  /*2680*/  FADD.FTZ R150, R91.reuse, R150 ;  /* 0x000000965b967221 */ /* 0x040fe20000010000 */
[----:B------:R-:W-:Y:S01]  /*2690*/  FFMA.FTZ R18, R91, R184, R18 ;  /* 0x000000b85b127223 */ /* 0x000fe20000010012 */
[----:B------:R-:W3:Y:S01]  /*26a0*/  LDG.E.128 R96, desc[UR10][R96.64] ;  /* 0x0000000a60607981 */ /* 0x000ee2000c1e1d00 */
[----:B--2---:R-:W-:-:S03]  /*26b0*/  FADD.FTZ R37, R57, R37 ;  /* 0x0000002539257221 */ /* 0x004fc60000010000 */
[----:B------:R-:W0:Y:S01]  /*26c0*/  LDL R100, [R1+0xb4] ;  /* 0x0000b40001647983 */ /* 0x000e220000100800 */
[----:B------:R-:W-:Y:S01]  /*26d0*/  FMUL.FTZ R56, R105, UR16 ;  /* 0x0000001069387c20 */ /* 0x000fe20008410000 */
[----:B------:R-:W-:Y:S01]  /*26e0*/  FMUL.FTZ R166, R126, UR16 ;  /* 0x000000107ea67c20 */ /* 0x000fe20008410000 */
[----:B------:R-:W-:Y:S01]  /*26f0*/  FMUL.FTZ R170, R127, UR16 ;  /* 0x000000107faa7c20 */ /* 0x000fe20008410000 */
[----:B------:R1:W-:Y:S01]  /*2700*/  STL [R1+0x8], R104 ;  /* 0x0000086801007387 */ /* 0x0003e20000100800 */
[----:B------:R-:W-:Y:S01]  /*2710*/  FFMA.FTZ R24, R117, R56, R24 ;  /* 0x0000003875187223 */ /* 0x000fe20000010018 */
[----:B------:R-:W2:Y:S02]  /*2720*/  @P1 LDC.64 R126, c[0x0][0x438] ;  /* 0x00010e00ff7e1b82 */ /* 0x000ea40000000a00 */
[----:B-1----:R-:W3:Y:S06]  /*2730*/  LDL R104, [R1+0xb0] ;  /* 0x0000b00001687983 */ /* 0x002eec0000100800 */
[----:B------:R-:W1:Y:S01]  /*2740*/  LDC.64 R88, c[0x0][0x428] ;  /* 0x00010a00ff587b82 */ /* 0x000e620000000a00 */
[----:B------:R-:W3:Y:S01]  /*2750*/  LDL.LU R101, [R1] ;  /* 0x0000000001657983 */ /* 0x000ee20000300800 */
[----:B0-----:R-:W-:-:S04]  /*2760*/  FMUL.FTZ R100, R100, R57 ;  /* 0x0000003964647220 */ /* 0x001fc80000410000 */
[----:B----4-:R-:W-:Y:S02]  /*2770*/  FFMA.FTZ R117, R111, R117, R100 ;  /* 0x000000756f757223 */ /* 0x010fe40000010064 */
[----:B------:R-:W4:Y:S04]  /*2780*/  LDL R111, [R1+0xa4] ;  /* 0x0000a400016f7983 */ /* 0x000f280000100800 */
[----:B------:R0:W-:Y:S01]  /*2790*/  STL [R1+0x4], R37 ;  /* 0x0000042501007387 */ /* 0x0001e20000100800 */
[----:B------:R-:W-:Y:S01]  /*27a0*/  FFMA.FTZ R235, R57, R56, R235 ;  /* 0x0000003839eb7223 */ /* 0x000fe200000100eb */
[----:B------:R-:W-:Y:S01]  /*27b0*/  FMUL.FTZ R100, R210, R58 ;  /* 0x0000003ad2647220 */ /* 0x000fe20000410000 */
[----:B------:R-:W-:Y:S01]  /*27c0*/  FFMA.FTZ R205, R130, R166, R205 ;  /* 0x000000a682cd7223 */ /* 0x000fe200000100cd */
[----:B------:R-:W-:Y:S01]  /*27d0*/  FFMA.FTZ R206, R131, R170, R206 ;  /* 0x000000aa83ce7223 */ /* 0x000fe200000100ce */
[----:B--2---:R-:W-:Y:S01]  /*27e0*/  @P1 IMAD.WIDE.U32 R126, R161, 0x10, R126 ;  /* 0x00000010a17e1825 */ /* 0x004fe200078e007e */
[----:B------:R-:W2:Y:S04]  /*27f0*/  LDL R105, [R1+0x9c] ;  /* 0x00009c0001697983 */ /* 0x000ea80000100800 */
[----:B0-----:R-:W2:Y:S01]  /*2800*/  LDL R37, [R1+0xa8] ;  /* 0x0000a80001257983 */ /* 0x001ea20000100800 */
[----:B------:R-:W-:Y:S01]  /*2810*/  FMUL.FTZ R57, R106, UR16 ;  /* 0x000000106a397c20 */ /* 0x000fe20008410000 */
[----:B---3--:R-:W-:-:S02]  /*2820*/  FADD.FTZ R101, R58, R101 ;  /* 0x000000653a657221 */ /* 0x008fc40000010000 */
[----:B------:R-:W3:Y:S01]  /*2830*/  LDG.E.128 R128, desc[UR10][R128.64] ;  /* 0x0000000a80807981 */ /* 0x000ee2000c1e1d00 */
[-C--:B------:R-:W-:Y:S01]  /*2840*/  FFMA.FTZ R25, R118, R57.reuse, R25 ;  /* 0x0000003976197223 */ /* 0x080fe20000010019 */
[----:B------:R-:W-:Y:S01]  /*2850*/  FFMA.FTZ R118, R104, R118, R100 ;  /* 0x0000007668767223 */ /* 0x000fe20000010064 */
[----:B------:R-:W-:Y:S01]  /*2860*/  FADD.FTZ R100, R107, -UR5 ;  /* 0x800000056b647e21 */ /* 0x000fe20008010000 */
[----:B------:R0:W5:Y:S01]  /*2870*/  @P1 LDG.E.128 R80, desc[UR10][R126.64] ;  /* 0x0000000a7e501981 */ /* 0x000162000c1e1d00 */
[----:B------:R-:W-:-:S03]  /*2880*/  FFMA.FTZ R236, R58, R57, R236 ;  /* 0x000000393aec7223 */ /* 0x000fc600000100ec */
[----:B------:R-:W3:Y:S01]  /*2890*/  LDL R104, [R1+0xa0] ;  /* 0x0000a00001687983 */ /* 0x000ee20000100800 */
[----:B------:R-:W-:Y:S01]  /*28a0*/  FMUL.FTZ R100, R100, UR16 ;  /* 0x0000001064647c20 */ /* 0x000fe20008410000 */
[----:B------:R-:W-:Y:S02]  /*28b0*/  FFMA.FTZ R9, R134, R166, R9 ;  /* 0x000000a686097223 */ /* 0x000fe40000010009 */
[----:B------:R1:W-:Y:S01]  /*28c0*/  STL [R1], R101 ;  /* 0x0000006501007387 */ /* 0x0003e20000100800 */
[----:B------:R-:W-:-:S03]  /*28d0*/  FFMA.FTZ R10, R135, R170, R10 ;  /* 0x000000aa870a7223 */ /* 0x000fc6000001000a */
[----:B------:R-:W3:Y:S01]  /*28e0*/  LDG.E.128 R124, desc[UR10][R124.64] ;  /* 0x0000000a7c7c7981 */ /* 0x000ee2000c1e1d00 */
[----:B------:R-:W-:-:S03]  /*28f0*/  FFMA.FTZ R26, R119, R100, R26 ;  /* 0x00000064771a7223 */ /* 0x000fc6000001001a */
[----:B------:R-:W3:Y:S04]  /*2900*/  LDG.E.128 R132, desc[UR10][R132.64] ;  /* 0x0000000a84847981 */ /* 0x000ee8000c1e1d00 */
[----:B-1----:R-:W3:Y:S01]  /*2910*/  LDL.LU R101, [R1+0x20] ;  /* 0x0000200001657983 */ /* 0x002ee20000300800 */
[----:B----4-:R-:W-:-:S03]  /*2920*/  FMUL.FTZ R58, R111, R59 ;  /* 0x0000003b6f3a7220 */ /* 0x010fc60000410000 */
[----:B------:R-:W4:Y:S01]  /*2930*/  LDL R107, [R1+0x98] ;  /* 0x00009800016b7983 */ /* 0x000f220000100800 */
[----:B--2---:R-:W-:-:S03]  /*2940*/  FFMA.FTZ R119, R37, R119, R58 ;  /* 0x0000007725777223 */ /* 0x004fc6000001003a */
[----:B------:R-:W2:Y:S01]  /*2950*/  LDL R37, [R1+0x94] ;  /* 0x0000940001257983 */ /* 0x000ea20000100800 */
[----:B---3--:R-:W-:-:S03]  /*2960*/  FADD.FTZ R58, R128, -UR5 ;  /* 0x80000005803a7e21 */ /* 0x008fc60008010000 */
[----:B------:R-:W3:Y:S01]  /*2970*/  LDL.LU R106, [R1+0x1c] ;  /* 0x00001c00016a7983 */ /* 0x000ee20000300800 */
[----:B------:R-:W-:Y:S01]  /*2980*/  FFMA.FTZ R237, R59, R100, R237 ;  /* 0x000000643bed7223 */ /* 0x000fe200000100ed */
[----:B------:R-:W-:Y:S01]  /*2990*/  FMUL.FTZ R58, R58, UR16 ;  /* 0x000000103a3a7c20 */ /* 0x000fe20008410000 */
[----:B------:R-:W-:Y:S02]  /*29a0*/  FMUL.FTZ R59, R105, R124 ;  /* 0x0000007c693b7220 */ /* 0x000fe40000410000 */
[----:B------:R-:W4:Y:S01]  /*29b0*/  LDL R105, [R1+0x90] ;  /* 0x0000900001697983 */ /* 0x000f220000100800 */
[C---:B------:R-:W-:Y:S01]  /*29c0*/  FADD.FTZ R193, R132.reuse, R193 ;  /* 0x000000c184c17221 */ /* 0x040fe20000010000 */
[----:B------:R-:W-:Y:S01]  /*29d0*/  FFMA.FTZ R27, R132, R58, R27 ;  /* 0x0000003a841b7223 */ /* 0x000fe2000001001b */
[----:B------:R-:W-:Y:S01]  /*29e0*/  FADD.FTZ R101, R124, R101 ;  /* 0x000000657c657221 */ /* 0x000fe20000010000 */
[----:B------:R-:W-:Y:S02]  /*29f0*/  FFMA.FTZ R132, R104, R132, R59 ;  /* 0x0000008468847223 */ /* 0x000fe4000001003b */
[----:B------:R-:W4:Y:S04]  /*2a00*/  LDL R104, [R1+0x8c] ;  /* 0x00008c0001687983 */ /* 0x000f280000100800 */
[----:B------:R2:W-:Y:S02]  /*2a10*/  STL [R1+0x20], R101 ;  /* 0x0000206501007387 */ /* 0x0005e40000100800 */
[----:B--2---:R-:W-:-:S02]  /*2a20*/  FMUL.FTZ R101, R37, R125 ;  /* 0x0000007d25657220 */ /* 0x004fc40000410000 */
[----:B------:R-:W2:Y:S01]  /*2a30*/  LDL.LU R37, [R1+0x18] ;  /* 0x0000180001257983 */ /* 0x000ea20000300800 */
[----:B------:R-:W-:Y:S01]  /*2a40*/  FADD.FTZ R59, R129, -UR5 ;  /* 0x80000005813b7e21 */ /* 0x000fe20008010000 */
[----:B------:R-:W-:Y:S02]  /*2a50*/  FFMA.FTZ R238, R124, R58, R238 ;  /* 0x0000003a7cee7223 */ /* 0x000fe400000100ee */
[----:B------:R-:W2:Y:S04]  /*2a60*/  LDL R129, [R1+0x84] ;  /* 0x0000840001817983 */ /* 0x000ea80000100800 */
[----:B------:R-:W2:Y:S04]  /*2a70*/  LDL R128, [R1+0x88] ;  /* 0x0000880001807983 */ /* 0x000ea80000100800 */
[----:B------:R-:W2:Y:S01]  /*2a80*/  LDL.LU R124, [R1+0x14] ;  /* 0x00001400017c7983 */ /* 0x000ea20000300800 */
[----:B------:R-:W-:Y:S01]  /*2a90*/  FMUL.FTZ R174, R138, UR16 ;  /* 0x000000108aae7c20 */ /* 0x000fe20008410000 */
[----:B------:R-:W-:Y:S01]  /*2aa0*/  FMUL.FTZ R178, R139, UR16 ;  /* 0x000000108bb27c20 */ /* 0x000fe20008410000 */
[----:B------:R-:W-:Y:S01]  /*2ab0*/  FFMA.FTZ R179, R136, R43, R179 ;  /* 0x0000002b88b37223 */ /* 0x000fe200000100b3 */
[----:B------:R-:W-:Y:S01]  /*2ac0*/  FMUL.FTZ R59, R59, UR16 ;  /* 0x000000103b3b7c20 */ /* 0x000fe20008410000 */
[----:B------:R-:W-:Y:S01]  /*2ad0*/  FFMA.FTZ R13, R42, R174, R13 ;  /* 0x000000ae2a0d7223 */ /* 0x000fe2000001000d */
[----:B------:R-:W-:Y:S01]  /*2ae0*/  FFMA.FTZ R14, R43, R178, R14 ;  /* 0x000000b22b0e7223 */ /* 0x000fe2000001000e */
[----:B---3--:R-:W-:Y:S01]  /*2af0*/  FADD.FTZ R106, R125, R106 ;  /* 0x0000006a7d6a7221 */ /* 0x008fe20000010000 */
[----:B------:R-:W3:Y:S01]  /*2b00*/  LDG.E.128 R40, desc[UR10][R40.64] ;  /* 0x0000000a28287981 */ /* 0x000ee2000c1e1d00 */
[C---:B------:R-:W-:Y:S01]  /*2b10*/  FADD.FTZ R194, R133.reuse, R194 ;  /* 0x000000c285c27221 */ /* 0x040fe20000010000 */
[----:B------:R-:W-:Y:S01]  /*2b20*/  FFMA.FTZ R28, R133, R59, R28 ;  /* 0x0000003b851c7223 */ /* 0x000fe2000001001c */
[----:B------:R-:W-:Y:S01]  /*2b30*/  FFMA.FTZ R209, R46, R174, R209 ;  /* 0x000000ae2ed17223 */ /* 0x000fe200000100d1 */
[----:B------:R-:W-:Y:S01]  /*2b40*/  FFMA.FTZ R211, R47, R178, R211 ;  /* 0x000000b22fd37223 */ /* 0x000fe200000100d3 */
[----:B----4-:R-:W-:Y:S01]  /*2b50*/  FFMA.FTZ R133, R107, R133, R101 ;  /* 0x000000856b857223 */ /* 0x010fe20000010065 */
[----:B------:R1:W-:Y:S04]  /*2b60*/  STL [R1+0x1c], R106 ;  /* 0x00001c6a01007387 */ /* 0x0003e80000100800 */
[----:B------:R-:W4:Y:S04]  /*2b70*/  LDG.E.128 R44, desc[UR10][R44.64] ;  /* 0x0000000a2c2c7981 */ /* 0x000f28000c1e1d00 */
[----:B------:R-:W4:Y:S04]  /*2b80*/  LDL R107, [R1+0x7c] ;  /* 0x00007c00016b7983 */ /* 0x000f280000100800 */
[----:B------:R-:W4:Y:S04]  /*2b90*/  LDL R111, [R1+0x80] ;  /* 0x00008000016f7983 */ /* 0x000f280000100800 */
[----:B-1----:R-:W4:Y:S01]  /*2ba0*/  LDL.LU R106, [R1+0x10] ;  /* 0x00001000016a7983 */ /* 0x002f220000300800 */
[----:B------:R-:W-:-:S06]  /*2bb0*/  IMAD.WIDE.U32 R136, R112, 0x10, R88 ;  /* 0x0000001070887825 */ /* 0x000fcc00078e0058 */
[----:B------:R-:W4:Y:S01]  /*2bc0*/  LDG.E.128 R136, desc[UR10][R136.64] ;  /* 0x0000000a88887981 */ /* 0x000f22000c1e1d00 */
[----:B--2---:R-:W-:-:S05]  /*2bd0*/  FADD.FTZ R37, R126, R37 ;  /* 0x000000257e257221 */ /* 0x004fca0000010000 */
[----:B------:R1:W-:Y:S04]  /*2be0*/  STL [R1+0x18], R37 ;  /* 0x0000182501007387 */ /* 0x0003e80000100800 */
[----:B-1----:R-:W2:Y:S01]  /*2bf0*/  LDL.LU R37, [R1+0x40] ;  /* 0x0000400001257983 */ /* 0x002ea20000300800 */
[----:B------:R-:W-:Y:S01]  /*2c00*/  FADD.FTZ R101, R130, -UR5 ;  /* 0x8000000582657e21 */ /* 0x000fe20008010000 */
[----:B------:R-:W-:Y:S01]  /*2c10*/  FADD.FTZ R124, R127, R124 ;  /* 0x0000007c7f7c7221 */ /* 0x000fe20000010000 */
[----:B------:R-:W-:Y:S02]  /*2c20*/  FMUL.FTZ R104, R104, R126 ;  /* 0x0000007e68687220 */ /* 0x000fe40000410000 */
[----:B------:R-:W-:Y:S01]  /*2c30*/  FMUL.FTZ R101, R101, UR16 ;  /* 0x0000001065657c20 */ /* 0x000fe20008410000 */
[----:B------:R-:W-:Y:S01]  /*2c40*/  FFMA.FTZ R239, R125, R59, R239 ;  /* 0x0000003b7def7223 */ /* 0x000fe200000100ef */
[----:B------:R1:W-:Y:S01]  /*2c50*/  STL [R1+0x14], R124 ;  /* 0x0000147c01007387 */ /* 0x0003e20000100800 */
[C---:B------:R-:W-:Y:S01]  /*2c60*/  FADD.FTZ R195, R134.reuse, R195 ;  /* 0x000000c386c37221 */ /* 0x040fe20000010000 */
[----:B------:R-:W-:Y:S01]  /*2c70*/  FFMA.FTZ R29, R134, R101, R29 ;  /* 0x00000065861d7223 */ /* 0x000fe2000001001d */
[----:B------:R-:W-:Y:S01]  /*2c80*/  FFMA.FTZ R134, R105, R134, R104 ;  /* 0x0000008669867223 */ /* 0x000fe20000010068 */
[----:B------:R-:W2:Y:S01]  /*2c90*/  LDL R130, [R1+0x74] ;  /* 0x0000740001827983 */ /* 0x000ea20000100800 */
[----:B------:R-:W-:-:S03]  /*2ca0*/  FADD.FTZ R105, R131, -UR5 ;  /* 0x8000000583697e21 */ /* 0x000fc60008010000 */
[----:B------:R-:W2:Y:S04]  /*2cb0*/  LDL R125, [R1+0x78] ;  /* 0x00007800017d7983 */ /* 0x000ea80000100800 */
[----:B-1----:R-:W2:Y:S01]  /*2cc0*/  LDL.LU R124, [R1+0xc] ;  /* 0x00000c00017c7983 */ /* 0x002ea20000300800 */
[----:B------:R-:W-:Y:S01]  /*2cd0*/  FMUL.FTZ R105, R105, UR16 ;  /* 0x0000001069697c20 */ /* 0x000fe20008410000 */
[----:B------:R-:W-:Y:S01]  /*2ce0*/  FMUL.FTZ R104, R129, R127 ;  /* 0x0000007f81687220 */ /* 0x000fe20000410000 */
[----:B---3--:R-:W-:Y:S01]  /*2cf0*/  FADD.FTZ R40, R40, -UR5 ;  /* 0x8000000528287e21 */ /* 0x008fe20008010000 */
[C---:B------:R-:W-:Y:S01]  /*2d00*/  FADD.FTZ R196, R135.reuse, R196 ;  /* 0x000000c487c47221 */ /* 0x040fe20000010000 */
[----:B------:R-:W-:Y:S01]  /*2d10*/  FFMA.FTZ R30, R135, R105, R30 ;  /* 0x00000069871e7223 */ /* 0x000fe2000001001e */
[----:B------:R-:W-:Y:S01]  /*2d20*/  FFMA.FTZ R135, R128, R135, R104 ;  /* 0x0000008780877223 */ /* 0x000fe20000010068 */
[----:B------:R-:W-:Y:S01]  /*2d30*/  FMUL.FTZ R104, R40, UR16 ;  /* 0x0000001028687c20 */ /* 0x000fe20008410000 */
[----:B----4-:R-:W-:-:S02]  /*2d40*/  FMUL.FTZ R40, R107, R44 ;  /* 0x0000002c6b287220 */ /* 0x010fc40000410000 */
[----:B------:R-:W3:Y:S01]  /*2d50*/  LDL.LU R107, [R1+0x3c] ;  /* 0x00003c00016b7983 */ /* 0x000ee20000300800 */
[----:B------:R-:W-:Y:S01]  /*2d60*/  FADD.FTZ R106, R44, R106 ;  /* 0x0000006a2c6a7221 */ /* 0x000fe20000010000 */
[----:B------:R-:W-:Y:S02]  /*2d70*/  FFMA.FTZ R245, R127, R105, R245 ;  /* 0x000000697ff57223 */ /* 0x000fe400000100f5 */
[----:B------:R-:W4:Y:S01]  /*2d80*/  LDL R129, [R1+0x6c] ;  /* 0x00006c0001817983 */ /* 0x000f220000100800 */
[----:B------:R-:W-:-:S03]  /*2d90*/  FFMA.FTZ R244, R126, R101, R244 ;  /* 0x000000657ef47223 */ /* 0x000fc600000100f4 */
[----:B------:R-:W4:Y:S04]  /*2da0*/  LDL R128, [R1+0x70] ;  /* 0x0000700001807983 */ /* 0x000f280000100800 */
[----:B------:R-:W-:Y:S04]  /*2db0*/  STL [R1+0x10], R106 ;  /* 0x0000106a01007387 */ /* 0x000fe80000100800 */
[----:B------:R-:W0:Y:S01]  /*2dc0*/  LDL.LU R127, [R1+0x38] ;  /* 0x00003800017f7983 */ /* 0x000e220000300800 */
[C---:B------:R-:W-:Y:S01]  /*2dd0*/  FADD.FTZ R197, R136.reuse, R197 ;  /* 0x000000c588c57221 */ /* 0x040fe20000010000 */
[----:B------:R-:W-:-:S02]  /*2de0*/  FFMA.FTZ R31, R136, R104, R31 ;  /* 0x00000068881f7223 */ /* 0x000fc4000001001f */
[----:B------:R-:W4:Y:S01]  /*2df0*/  LDL R126, [R1+0x64] ;  /* 0x00006400017e7983 */ /* 0x000f220000100800 */
[----:B------:R-:W-:Y:S01]  /*2e00*/  FFMA.FTZ R136, R111, R136, R40 ;  /* 0x000000886f887223 */ /* 0x000fe20000010028 */
[----:B--2---:R-:W-:-:S05]  /*2e10*/  FFMA.FTZ R37, R44, R104, R37 ;  /* 0x000000682c257223 */ /* 0x004fca0000010025 */
[----:B------:R1:W-:Y:S04]  /*2e20*/  STL [R1+0x40], R37 ;  /* 0x0000402501007387 */ /* 0x0003e80000100800 */
[----:B------:R-:W2:Y:S04]  /*2e30*/  LDL R111, [R1+0x68] ;  /* 0x00006800016f7983 */ /* 0x000ea80000100800 */
[----:B-1----:R-:W2:Y:S01]  /*2e40*/  LDL.LU R37, [R1+0x34] ;  /* 0x0000340001257983 */ /* 0x002ea20000300800 */
[----:B------:R-:W-:Y:S01]  /*2e50*/  FADD.FTZ R41, R41, -UR5 ;  /* 0x8000000529297e21 */ /* 0x000fe20008010000 */
[----:B------:R-:W-:Y:S01]  /*2e60*/  FMUL.FTZ R40, R130, R45 ;  /* 0x0000002d82287220 */ /* 0x000fe20000410000 */
[----:B------:R-:W-:-:S02]  /*2e70*/  FADD.FTZ R124, R45, R124 ;  /* 0x0000007c2d7c7221 */ /* 0x000fc40000010000 */
[----:B------:R-:W-:Y:S01]  /*2e80*/  FMUL.FTZ R106, R41, UR16 ;  /* 0x00000010296a7c20 */ /* 0x000fe20008410000 */
[----:B------:R-:W-:-:S03]  /*2e90*/  FADD.FTZ R198, R137, R198 ;  /* 0x000000c689c67221 */ /* 0x000fc60000010000 */
[-C--:B------:R-:W-:Y:S01]  /*2ea0*/  FFMA.FTZ R32, R137, R106.reuse, R32 ;  /* 0x0000006a89207223 */ /* 0x080fe20000010020 */
[----:B------:R-:W-:Y:S01]  /*2eb0*/  FFMA.FTZ R137, R125, R137, R40 ;  /* 0x000000897d897223 */ /* 0x000fe20000010028 */
[----:B------:R1:W-:Y:S01]  /*2ec0*/  STL [R1+0xc], R124 ;  /* 0x00000c7c01007387 */ /* 0x0003e20000100800 */
[----:B------:R-:W-:Y:S01]  /*2ed0*/  FADD.FTZ R42, R42, -UR5 ;  /* 0x800000052a2a7e21 */ /* 0x000fe20008010000 */
[----:B---3--:R-:W-:Y:S01]  /*2ee0*/  FFMA.FTZ R107, R45, R106, R107 ;  /* 0x0000006a2d6b7223 */ /* 0x008fe2000001006b */
[----:B-1----:R-:W1:Y:S04]  /*2ef0*/  LDC.64 R124, c[0x0][0x3b0] ;  /* 0x0000ec00ff7c7b82 */ /* 0x002e680000000a00 */
[----:B------:R3:W-:Y:S01]  /*2f00*/  STL [R1+0x3c], R107 ;  /* 0x00003c6b01007387 */ /* 0x0007e20000100800 */
[----:B----4-:R-:W-:Y:S01]  /*2f10*/  FMUL.FTZ R40, R129, R46 ;  /* 0x0000002e81287220 */ /* 0x010fe20000410000 */
[----:B------:R-:W-:Y:S01]  /*2f20*/  FADD.FTZ R43, R43, -UR5 ;  /* 0x800000052b2b7e21 */ /* 0x000fe20008010000 */
[----:B------:R-:W-:Y:S01]  /*2f30*/  FADD.FTZ R199, R138, R199 ;  /* 0x000000c78ac77221 */ /* 0x000fe20000010000 */
[----:B------:R-:W-:Y:S01]  /*2f40*/  FADD.FTZ R251, R46, R251 ;  /* 0x000000fb2efb7221 */ /* 0x000fe20000010000 */
[----:B---3--:R-:W-:-:S04]  /*2f50*/  FMUL.FTZ R107, R42, UR16 ;  /* 0x000000102a6b7c20 */ /* 0x008fc80008410000 */
[-C--:B------:R-:W-:Y:S01]  /*2f60*/  FFMA.FTZ R33, R138, R107.reuse, R33 ;  /* 0x0000006b8a217223 */ /* 0x080fe20000010021 */
[----:B0-----:R-:W-:Y:S01]  /*2f70*/  FFMA.FTZ R127, R46, R107, R127 ;  /* 0x0000006b2e7f7223 */ /* 0x001fe2000001007f */
[----:B------:R-:W-:Y:S01]  /*2f80*/  FFMA.FTZ R138, R128, R138, R40 ;  /* 0x0000008a808a7223 */ /* 0x000fe20000010028 */
[----:B------:R-:W-:Y:S01]  /*2f90*/  FMUL.FTZ R46, R43, UR16 ;  /* 0x000000102b2e7c20 */ /* 0x000fe20008410000 */
[----:B------:R-:W-:Y:S01]  /*2fa0*/  FMUL.FTZ R40, R126, R47 ;  /* 0x0000002f7e287220 */ /* 0x000fe20000410000 */
[C---:B------:R-:W-:Y:S02]  /*2fb0*/  FADD.FTZ R200, R139.reuse, R200 ;  /* 0x000000c88bc87221 */ /* 0x040fe40000010000 */
[----:B------:R-:W-:Y:S01]  /*2fc0*/  FFMA.FTZ R34, R139, R46, R34 ;  /* 0x0000002e8b227223 */ /* 0x000fe20000010022 */
[----:B------:R-:W-:Y:S02]  /*2fd0*/  FFMA.FTZ R102, R86, R102, R84 ;  /* 0x0000006656667223 */ /* 0x000fe40000010054 */
[----:B------:R-:W0:Y:S01]  /*2fe0*/  LDC.64 R86, c[0x0][0x430] ;  /* 0x00010c00ff567b82 */ /* 0x000e220000000a00 */
[----:B------:R3:W-:Y:S01]  /*2ff0*/  STL [R1+0x38], R127 ;  /* 0x0000387f01007387 */ /* 0x0007e20000100800 */
[----:B------:R-:W-:-:S06]  /*3000*/  IMAD.WIDE.U32 R88, R113, 0x10, R88 ;  /* 0x0000001071587825 */ /* 0x000fcc00078e0058 */
[----:B------:R-:W4:Y:S01]  /*3010*/  LDG.E.128 R88, desc[UR10][R88.64] ;  /* 0x0000000a58587981 */ /* 0x000f22000c1e1d00 */
[----:B0-----:R-:W-:-:S06]  /*3020*/  IMAD.WIDE.U32 R84, R113, 0x10, R86 ;  /* 0x0000001071547825 */ /* 0x001fcc00078e0056 */
[----:B------:R-:W4:Y:S01]  /*3030*/  LDG.E.128 R84, desc[UR10][R84.64] ;  /* 0x0000000a54547981 */ /* 0x000f22000c1e1d00 */
[----:B------:R-:W-:-:S04]  /*3040*/  FADD.FTZ R42, RZ, R163 ;  /* 0x000000a3ff2a7221 */ /* 0x000fc80000010000 */
[----:B------:R-:W-:-:S04]  /*3050*/  FADD.FTZ R42, R165, R42 ;  /* 0x0000002aa52a7221 */ /* 0x000fc80000010000 */
[----:B------:R-:W-:-:S04]  /*3060*/  FADD.FTZ R42, R167, R42 ;  /* 0x0000002aa72a7221 */ /* 0x000fc80000010000 */
[----:B------:R-:W-:-:S04]  /*3070*/  FADD.FTZ R42, R171, R42 ;  /* 0x0000002aab2a7221 */ /* 0x000fc80000010000 */
[----:B------:R-:W-:Y:S01]  /*3080*/  FADD.FTZ R42, R169, R42 ;  /* 0x0000002aa92a7221 */ /* 0x000fe20000010000 */
[----:B------:R-:W-:Y:S01]  /*3090*/  FADD.FTZ R250, R47, R250 ;  /* 0x000000fa2ffa7221 */ /* 0x000fe20000010000 */
[----:B--2---:R-:W-:Y:S01]  /*30a0*/  FFMA.FTZ R139, R111, R139, R40 ;  /* 0x0000008b6f8b7223 */ /* 0x004fe20000010028 */
[----:B-1----:R-:W-:-:S05]  /*30b0*/  IMAD.WIDE.U32 R40, R162, 0x4, R124 ;  /* 0x00000004a2287825 */ /* 0x002fca00078e007c */
[----:B------:R0:W5:Y:S02]  /*30c0*/  LDG.E R44, desc[UR10][R40.64] ;  /* 0x0000000a282c7981 */ /* 0x000164000c1e1900 */
[----:B0-----:R-:W-:-:S05]  /*30d0*/  IMAD.WIDE.U32 R40, R160, 0x4, R124 ;  /* 0x00000004a0287825 */ /* 0x001fca00078e007c */
[----:B------:R0:W5:Y:S02]  /*30e0*/  LDG.E R210, desc[UR10][R40.64] ;  /* 0x0000000a28d27981 */ /* 0x000164000c1e1900 */
[----:B0-----:R-:W-:-:S05]  /*30f0*/  IMAD.WIDE.U32 R40, R159, 0x4, R124 ;  /* 0x000000049f287825 */ /* 0x001fca00078e007c */
[----:B------:R0:W5:Y:S02]  /*3100*/  LDG.E R131, desc[UR10][R40.64] ;  /* 0x0000000a28837981 */ /* 0x000164000c1e1900 */
[----:B0-----:R-:W-:-:S05]  /*3110*/  IMAD.WIDE.U32 R40, R157, 0x4, R124 ;  /* 0x000000049d287825 */ /* 0x001fca00078e007c */
[----:B------:R0:W5:Y:S02]  /*3120*/  LDG.E R130, desc[UR10][R40.64] ;  /* 0x0000000a28827981 */ /* 0x000164000c1e1900 */
[----:B0-----:R-:W-:-:S05]  /*3130*/  IMAD.WIDE.U32 R40, R158, 0x4, R124 ;  /* 0x000000049e287825 */ /* 0x001fca00078e007c */
[----:B------:R0:W5:Y:S01]  /*3140*/  LDG.E R129, desc[UR10][R40.64] ;  /* 0x0000000a28817981 */ /* 0x000162000c1e1900 */
[----:B------:R-:W-:Y:S01]  /*3150*/  FFMA.FTZ R37, R47, R46, R37 ;  /* 0x0000002e2f257223 */ /* 0x000fe20000010025 */
[----:B0-----:R-:W-:-:S05]  /*3160*/  IMAD.WIDE.U32 R40, R161, 0x4, R124 ;  /* 0x00000004a1287825 */ /* 0x001fca00078e007c */
[----:B------:R0:W5:Y:S04]  /*3170*/  LDG.E R128, desc[UR10][R40.64] ;  /* 0x0000000a28807981 */ /* 0x000168000c1e1900 */
[----:B------:R1:W-:Y:S04]  /*3180*/  STL [R1+0x34], R37 ;  /* 0x0000342501007387 */ /* 0x0003e80000100800 */
[----:B------:R-:W2:Y:S01]  /*3190*/  LDL R111, [R1+0x54] ;  /* 0x00005400016f7983 */ /* 0x000ea20000100800 */
[----:B0-----:R-:W-:-:S03]  /*31a0*/  IMAD.WIDE.U32 R40, R112, 0x4, R124 ;  /* 0x0000000470287825 */ /* 0x001fc600078e007c */
[----:B------:R-:W2:Y:S04]  /*31b0*/  LDL R47, [R1+0x4c] ;  /* 0x00004c00012f7983 */ /* 0x000ea80000100800 */
[----:B---3--:R0:W5:Y:S04]  /*31c0*/  LDG.E R127, desc[UR10][R40.64] ;  /* 0x0000000a287f7981 */ /* 0x008168000c1e1900 */
[----:B-1----:R-:W3:Y:S04]  /*31d0*/  LDL R37, [R1+0x60] ;  /* 0x0000600001257983 */ /* 0x002ee80000100800 */
[----:B------:R-:W2:Y:S01]  /*31e0*/  LDL R126, [R1+0x50] ;  /* 0x00005000017e7983 */ /* 0x000ea20000100800 */
[----:B0-----:R-:W-:-:S03]  /*31f0*/  IMAD.WIDE.U32 R40, R113, 0x4, R124 ;  /* 0x0000000471287825 */ /* 0x001fc600078e007c */
[----:B------:R-:W3:Y:S04]  /*3200*/  LDL R124, [R1+0x5c] ;  /* 0x00005c00017c7983 */ /* 0x000ee80000100800 */
[----:B------:R0:W5:Y:S04]  /*3210*/  LDG.E R125, desc[UR10][R40.64] ;  /* 0x0000000a287d7981 */ /* 0x000168000c1e1900 */
[----:B------:R-:W2:Y:S04]  /*3220*/  LDL R45, [R1+0x44] ;  /* 0x00004400012d7983 */ /* 0x000ea80000100800 */
[----:B------:R-:W2:Y:S01]  /*3230*/  LDL R43, [R1+0x48] ;  /* 0x00004800012b7983 */ /* 0x000ea20000100800 */
[----:B0-----:R-:W-:-:S03]  /*3240*/  FADD.FTZ R40, R173, R42 ;  /* 0x0000002aad287221 */ /* 0x001fc60000010000 */
[----:B------:R-:W2:Y:S01]  /*3250*/  LDL R42, [R1+0x58] ;  /* 0x00005800012a7983 */ /* 0x000ea20000100800 */
        /* <DEDUP_REMOVED lines=45> */
[----:B------:R-:W-:-:S04]  /*3530*/  FFMA.FTZ R41, R105, R135, R41 ;  /* 0x0000008769297223 */ /* 0x000fc80000010029 */
[----:B------:R-:W-:Y:S01]  /*3540*/  FFMA.FTZ R41, R104, R136, R41 ;  /* 0x0000008868297223 */ /* 0x000fe20000010029 */
[----:B------:R-:W-:-:S03]  /*3550*/  FADD.FTZ R96, R96, -UR5 ;  /* 0x8000000560607e21 */ /* 0x000fc60008010000 */
[----:B------:R-:W-:Y:S01]  /*3560*/  FFMA.FTZ R41, R106, R137, R41 ;  /* 0x000000896a297223 */ /* 0x000fe20000010029 */
[----:B------:R-:W-:Y:S01]  /*3570*/  FMUL.FTZ R96, R96, UR16 ;  /* 0x0000001060607c20 */ /* 0x000fe20008410000 */
[----:B----4-:R-:W-:-:S03]  /*3580*/  FADD.FTZ R201, R88, R201 ;  /* 0x000000c958c97221 */ /* 0x010fc60000010000 */
[----:B------:R-:W-:Y:S01]  /*3590*/  FFMA.FTZ R35, R88, R96, R35 ;  /* 0x0000006058237223 */ /* 0x000fe20000010023 */
[----:B---3--:R-:W-:-:S04]  /*35a0*/  FMUL.FTZ R124, R124, R84 ;  /* 0x000000547c7c7220 */ /* 0x008fc80000410000 */
[----:B------:R-:W-:Y:S02]  /*35b0*/  FFMA.FTZ R124, R37, R88, R124 ;  /* 0x00000058257c7223 */ /* 0x000fe4000001007c */
[----:B------:R0:W5:Y:S01]  /*35c0*/  LDL.LU R37, [R1+0x144] ;  /* 0x0001440001257983 */ /* 0x0001620000300800 */
[----:B--2---:R-:W-:Y:S01]  /*35d0*/  FMUL.FTZ R111, R111, R85 ;  /* 0x000000556f6f7220 */ /* 0x004fe20000410000 */
[----:B------:R-:W-:Y:S01]  /*35e0*/  FMUL.FTZ R47, R47, R86 ;  /* 0x000000562f2f7220 */ /* 0x000fe20000410000 */
[----:B------:R-:W-:-:S03]  /*35f0*/  FADD.FTZ R40, R124, R40 ;  /* 0x000000287c287221 */ /* 0x000fc60000010000 */
[----:B------:R-:W-:Y:S01]  /*3600*/  FFMA.FTZ R47, R126, R90, R47 ;  /* 0x0000005a7e2f7223 */ /* 0x000fe2000001002f */
[----:B------:R-:W-:Y:S01]  /*3610*/  FFMA.FTZ R111, R42, R89, R111 ;  /* 0x000000592a6f7223 */ /* 0x000fe2000001006f */
[----:B------:R-:W-:-:S03]  /*3620*/  FMUL.FTZ R126, R45, R87 ;  /* 0x000000572d7e7220 */ /* 0x000fc60000410000 */
[----:B------:R-:W-:Y:S01]  /*3630*/  FADD.FTZ R40, R40, R111 ;  /* 0x0000006f28287221 */ /* 0x000fe20000010000 */
[----:B------:R-:W-:-:S03]  /*3640*/  FFMA.FTZ R126, R43, R91, R126 ;  /* 0x0000005b2b7e7223 */ /* 0x000fc6000001007e */
[----:B------:R-:W-:-:S04]  /*3650*/  FADD.FTZ R40, R40, R47 ;  /* 0x0000002f28287221 */ /* 0x000fc80000010000 */
[----:B------:R-:W-:Y:S01]  /*3660*/  FADD.FTZ R40, R40, R126 ;  /* 0x0000007e28287221 */ /* 0x000fe20000010000 */
[----:B------:R-:W-:-:S04]  /*3670*/  FFMA.FTZ R42, R107, R138, R41 ;  /* 0x0000008a6b2a7223 */ /* 0x000fc80000010029 */
[----:B------:R-:W1:Y:S01]  /*3680*/  SHFL.DOWN PT, R41, R40, 0x10, 0x1f ;  /* 0x0a001f0028297f89 */ /* 0x000e6200000e0000 */
[----:B------:R-:W-:Y:S01]  /*3690*/  FADD.FTZ R88, R97, -UR5 ;  /* 0x8000000561587e21 */ /* 0x000fe20008010000 */
[----:B------:R-:W-:Y:S01]  /*36a0*/  FFMA.FTZ R42, R46, R139, R42 ;  /* 0x0000008b2e2a7223 */ /* 0x000fe2000001002a */
[----:B------:R-:W-:Y:S02]  /*36b0*/  FADD.FTZ R97, R98, -UR5 ;  /* 0x8000000562617e21 */ /* 0x000fe40008010000 */
[----:B------:R-:W-:Y:S01]  /*36c0*/  FMUL.FTZ R88, R88, UR16 ;  /* 0x0000001058587c20 */ /* 0x000fe20008410000 */
[----:B------:R-:W-:Y:S01]  /*36d0*/  FFMA.FTZ R42, R96, R124, R42 ;  /* 0x0000007c602a7223 */ /* 0x000fe2000001002a */
[----:B------:R-:W-:Y:S01]  /*36e0*/  FADD.FTZ R98, R99, -UR5 ;  /* 0x8000000563627e21 */ /* 0x000fe20008010000 */
[----:B------:R-:W-:Y:S02]  /*36f0*/  FMUL.FTZ R97, R97, UR16 ;  /* 0x0000001061617c20 */ /* 0x000fe40008410000 */
        /* <DEDUP_REMOVED lines=15> */
[----:B------:R-:W1:Y:S01]  /*37f0*/  SHFL.DOWN PT, R42, R41, 0x2, 0x1f ;  /* 0x08401f00292a7f89 */ /* 0x000e6200000e0000 */
[----:B------:R-:W2:Y:S01]  /*3800*/  S2R R45, SR_TID.X ;  /* 0x00000000002d7919 */ /* 0x000ea20000002100 */
[----:B-1----:R-:W-:-:S02]  /*3810*/  FADD.FTZ R41, R41, R42 ;  /* 0x0000002a29297221 */ /* 0x002fc40000010000 */
[----:B------:R-:W1:Y:S04]  /*3820*/  SHFL.DOWN PT, R42, R40, 0x2, 0x1f ;  /* 0x08401f00282a7f89 */ /* 0x000e6800000e0000 */
[----:B------:R-:W3:Y:S01]  /*3830*/  SHFL.DOWN PT, R43, R41, 0x1, 0x1f ;  /* 0x08201f00292b7f89 */ /* 0x000ee200000e0000 */
[----:B--2---:R-:W-:Y:S01]  /*3840*/  LOP3.LUT P2, RZ, R45, 0x1f, RZ, 0xc0, !PT ;  /* 0x0000001f2dff7812 */ /* 0x004fe2000784c0ff */
[----:B-1----:R-:W-:Y:S01]  /*3850*/  FADD.FTZ R42, R40, R42 ;  /* 0x0000002a282a7221 */ /* 0x002fe20000010000 */
[----:B---3--:R-:W-:-:S04]  /*3860*/  FADD.FTZ R40, R41, R43 ;  /* 0x0000002b29287221 */ /* 0x008fc80000010000 */
[----:B------:R-:W1:Y:S01]  /*3870*/  SHFL.DOWN PT, R41, R42, 0x1, 0x1f ;  /* 0x08201f002a297f89 */ /* 0x000e6200000e0000 */
[----:B------:R-:W-:Y:S01]  /*3880*/  BSSY.RECONVERGENT B0, `(.L_x_3766) ;  /* 0x000000d000007945 */ /* 0x000fe20003800200 */
[C---:B------:R-:W-:Y:S01]  /*3890*/  FADD.FTZ R202, R89.reuse, R202 ;  /* 0x000000ca59ca7221 */ /* 0x040fe20000010000 */
[----:B------:R-:W-:Y:S01]  /*38a0*/  FFMA.FTZ R36, R89, R88, R36 ;  /* 0x0000005859247223 */ /* 0x000fe20000010024 */
[----:B-1----:R-:W-:-:S03]  /*38b0*/  FADD.FTZ R41, R42, R41 ;  /* 0x000000292a297221 */ /* 0x002fc60000010000 */
        /* <DEDUP_REMOVED lines=9> */
.L_x_3767:
[----:B------:R-:W-:Y:S05]  /*3950*/  BSYNC.RECONVERGENT B0 ;  /* 0x0000000000007941 */ /* 0x000fea0003800200 */
.L_x_3766:
[----:B------:R-:W2:Y:S01]  /*3960*/  LDL.LU R45, [R1+0x30] ;  /* 0x00003000012d7983 */ /* 0x000ea20000300800 */
[C---:B------:R-:W-:Y:S01]  /*3970*/  FADD.FTZ R220, R90.reuse, R220 ;  /* 0x000000dc5adc7221 */ /* 0x040fe20000010000 */
[----:B-----5:R-:W-:Y:S02]  /*3980*/  FFMA.FTZ R37, R90, R97, R37 ;  /* 0x000000615a257223 */ /* 0x020fe40000010025 */
[----:B------:R-:W3:Y:S01]  /*3990*/  LDL.LU R99, [R1+0x28] ;  /* 0x0000280001637983 */ /* 0x000ee20000300800 */
[----:B------:R-:W1:Y:S01]  /*39a0*/  S2UR UR6, SR_CgaCtaId ;  /* 0x00000000000679c3 */ /* 0x000e620000008800 */
[----:B------:R-:W-:Y:S02]  /*39b0*/  UMOV UR5, 0x400 ;  /* 0x0000040000057882 */ /* 0x000fe40000000000 */
[----:B------:R-:W4:Y:S04]  /*39c0*/  LDL.LU R90, [R1+0x2c] ;  /* 0x00002c00015a7983 */ /* 0x000f280000300800 */
[----:B------:R-:W3:Y:S01]  /*39d0*/  LDL.LU R89, [R1+0x24] ;  /* 0x0000240001597983 */ /* 0x000ee20000300800 */
[----:B-1----:R-:W-:-:S04]  /*39e0*/  ULEA UR5, UR6, UR5, 0x18 ;  /* 0x0000000506057291 */ /* 0x002fc8000f8ec0ff */
[----:B------:R-:W-:Y:S02]  /*39f0*/  UIADD3 UR6, UPT, UPT, UR5, 0x8040, URZ ;  /* 0x0000804005067890 */ /* 0x000fe4000fffe0ff */
[----:B------:R-:W-:Y:S01]  /*3a00*/  @!UP1 UIADD3 UR6, UPT, UPT, UR5, 0x8000, URZ ;  /* 0x0000800005069890 */ /* 0x000fe2000fffe0ff */
[----:B------:R-:W-:Y:S08]  /*3a10*/  BAR.SYNC.DEFER_BLOCKING 0x0 ;  /* 0x0000000000007b1d */ /* 0x000ff00000010000 */
[----:B0-----:R-:W0:Y:S01]  /*3a20*/  LDS.128 R40, [UR6] ;  /* 0x00000006ff287984 */ /* 0x001e220008000c00 */
[----:B------:R-:W-:-:S02]  /*3a30*/  UIADD3 UR6, UPT, UPT, UR5, 0x8050, URZ ;  /* 0x0000805005067890 */ /* 0x000fc4000fffe0ff */
[----:B------:R-:W-:Y:S01]  /*3a40*/  @!UP1 UIADD3 UR6, UPT, UPT, UR5, 0x8010, URZ ;  /* 0x0000801005069890 */ /* 0x000fe2000fffe0ff */
[----:B------:R-:W-:Y:S01]  /*3a50*/  FADD.FTZ R249, R84, R249 ;  /* 0x000000f954f97221 */ /* 0x000fe20000010000 */
[----:B0-----:R-:W-:Y:S01]  /*3a60*/  FADD.FTZ R40, RZ, R40 ;  /* 0x00000028ff287221 */ /* 0x001fe20000010000 */
[----:B------:R-:W-:Y:S01]  /*3a70*/  FADD.FTZ R41, RZ, R41 ;  /* 0x00000029ff297221 */ /* 0x000fe20000010000 */
[----:B------:R-:W-:-:S04]  /*3a80*/  UISETP.NE.U32.AND UP0, UPT, UR24, URZ, UPT ;  /* 0x000000ff1800728c */ /* 0x000fc8000bf05070 */
[----:B------:R-:W-:Y:S01]  /*3a90*/  UISETP.NE.AND.EX UP0, UPT, UR25, URZ, UPT, UP0 ;  /* 0x000000ff1900728c */ /* 0x000fe2000bf05300 */
[C---:B------:R-:W-:Y:S01]  /*3aa0*/  FADD.FTZ R221, R91.reuse, R221 ;  /* 0x000000dd5bdd7221 */ /* 0x040fe20000010000 */
[----:B------:R-:W-:Y:S01]  /*3ab0*/  UIADD3 UR4, UPT, UPT, UR4, UR22, URZ ;  /* 0x0000001604047290 */ /* 0x000fe2000fffe0ff */
[----:B------:R-:W-:Y:S01]  /*3ac0*/  FFMA.FTZ R38, R91, R98, R38 ;  /* 0x000000625b267223 */ /* 0x000fe20000010026 */
[----:B------:R-:W-:Y:S01]  /*3ad0*/  FADD.FTZ R248, R85, R248 ;  /* 0x000000f855f87221 */ /* 0x000fe20000010000 */
[----:B------:R-:W-:Y:S01]  /*3ae0*/  FADD.FTZ R247, R86, R247 ;  /* 0x000000f756f77221 */ /* 0x000fe20000010000 */
[----:B------:R-:W-:Y:S01]  /*3af0*/  FADD.FTZ R246, R87, R246 ;  /* 0x000000f657f67221 */ /* 0x000fe20000010000 */
[----:B------:R-:W-:Y:S01]  /*3b00*/  UISETP.GE.AND UP2, UPT, UR4, UR23, UPT ;  /* 0x000000170400728c */ /* 0x000fe2000bf46270 */
[----:B--2---:R-:W-:Y:S01]  /*3b10*/  FFMA.FTZ R45, R84, R96, R45 ;  /* 0x00000060542d7223 */ /* 0x004fe2000001002d */
[----:B------:R-:W-:-:S04]  /*3b20*/  FADD.FTZ R84, R43, R41 ;  /* 0x000000292b547221 */ /* 0x000fc80000010000 */
        /* <DEDUP_REMOVED lines=17> */
[----:B----4-:R-:W-:Y:S01]  /*3c40*/  FFMA.FTZ R90, R85, R88, R90 ;  /* 0x00000058555a7223 */ /* 0x010fe2000001005a */
[----:B---3--:R-:W-:Y:S01]  /*3c50*/  FFMA.FTZ R99, R86, R97, R99 ;  /* 0x0000006156637223 */ /* 0x008fe20000010063 */
[----:B------:R-:W-:-:S03]  /*3c60*/  FFMA.FTZ R89, R87, R98, R89 ;  /* 0x0000006257597223 */ /* 0x000fc60000010059 */
[----:B------:R1:W-:Y:S04]  /*3c70*/  STL [R1+0x2c], R90 ;  /* 0x00002c5a01007387 */ /* 0x0003e80000100800 */
[----:B------:R1:W-:Y:S04]  /*3c80*/  STL [R1+0x28], R99 ;  /* 0x0000286301007387 */ /* 0x0003e80000100800 */
[----:B------:R1:W-:Y:S01]  /*3c90*/  STL [R1+0x24], R89 ;  /* 0x0000245901007387 */ /* 0x0003e20000100800 */
        /* <DEDUP_REMOVED lines=9> */
[----:B-1----:R-:W-:-:S14]  /*3d30*/  BRA.U UP0, `(.L_x_3768) ;  /* 0x0000000900047547 */ /* 0x002fdc000b800000 */
        /* <DEDUP_REMOVED lines=14> */
[----:B------:R-:W-:Y:S01]  /*3e20*/  LOP3.LUT P2, RZ, R44, 0xff, RZ, 0xc0, !PT ;  /* 0x000000ff2cff7812 */ /* 0x000fe2000784c0ff */
        /* <DEDUP_REMOVED lines=8> */
[----:B------:R-:W-:Y:S01]  /*3eb0*/  FMUL.FTZ R42, R42, UR16 ;  /* 0x000000102a2a7c20 */ /* 0x000fe20008410000 */
[----:B------:R-:W-:Y:S01]  /*3ec0*/  LOP3.LUT P3, RZ, R44, 0xff00, RZ, 0xc0, !PT ;  /* 0x0000ff002cff7812 */ /* 0x000fe2000786c0ff */
[----:B------:R-:W-:Y:S01]  /*3ed0*/  FMUL.FTZ R0, R0, UR16 ;  /* 0x0000001000007c20 */ /* 0x000fe20008410000 */
[C---:B------:R-:W-:Y:S01]  /*3ee0*/  LOP3.LUT P4, RZ, R44.reuse, 0xff0000, RZ, 0xc0, !PT ;  /* 0x00ff00002cff7812 */ /* 0x040fe2000788c0ff */
[----:B------:R-:W-:Y:S01]  /*3ef0*/  FMUL.FTZ R43, R41, UR7 ;  /* 0x00000007292b7c20 */ /* 0x000fe20008410000 */
[----:B------:R-:W-:Y:S01]  /*3f00*/  ISETP.GE.U32.AND P5, PT, R44, 0x1000000, PT ;  /* 0x010000002c00780c */ /* 0x000fe20003fa6070 */
[----:B------:R-:W-:Y:S01]  /*3f10*/  FMUL.FTZ R40, R40, UR7 ;  /* 0x0000000728287c20 */ /* 0x000fe20008410000 */
[----:B------:R-:W-:Y:S01]  /*3f20*/  FMUL.FTZ R0, R0, UR7 ;  /* 0x0000000700007c20 */ /* 0x000fe20008410000 */
[----:B------:R-:W-:Y:S01]  /*3f30*/  FMUL.FTZ R44, R42, UR7 ;  /* 0x000000072a2c7c20 */ /* 0x000fe20008410000 */
[----:B------:R-:W-:-:S02]  /*3f40*/  SEL R42, R43, RZ, P4 ;  /* 0x000000ff2b2a7207 */ /* 0x000fc40002000000 */
[----:B------:R-:W-:Y:S02]  /*3f50*/  SEL R40, R40, RZ, P2 ;  /* 0x000000ff28287207 */ /* 0x000fe40001000000 */
[----:B------:R-:W-:Y:S02]  /*3f60*/  SEL R41, R0, RZ, P3 ;  /* 0x000000ff00297207 */ /* 0x000fe40001800000 */
[----:B------:R-:W-:Y:S01]  /*3f70*/  SEL R43, R44, RZ, P5 ;  /* 0x000000ff2c2b7207 */ /* 0x000fe20002800000 */
[----:B------:R-:W-:Y:S06]  /*3f80*/  BRA `(.L_x_3771) ;  /* 0x0000000c00f07947 */ /* 0x000fec0003800000 */
.L_x_3770:
[----:B------:R-:W-:Y:S02]  /*3f90*/  MOV R40, UR17 ;  /* 0x0000001100287c02 */ /* 0x000fe40008000f00 */
[----:B------:R-:W-:Y:S02]  /*3fa0*/  MOV R41, UR17 ;  /* 0x0000001100297c02 */ /* 0x000fe40008000f00 */
[----:B------:R-:W-:Y:S01]  /*3fb0*/  LOP3.LUT P2, RZ, R44, 0xff, RZ, 0xc0, !PT ;  /* 0x000000ff2cff7812 */ /* 0x000fe2000784c0ff */
[----:B------:R-:W-:Y:S01]  /*3fc0*/  FFMA.FTZ R40, R0, R40, UR27 ;  /* 0x0000001b00287e23 */ /* 0x000fe20008010028 */
[----:B------:R-:W-:Y:S01]  /*3fd0*/  MOV R0, UR17 ;  /* 0x0000001100007c02 */ /* 0x000fe20008000f00 */
[----:B------:R-:W-:Y:S01]  /*3fe0*/  FFMA.FTZ R41, R170, R41, UR27 ;  /* 0x0000001baa297e23 */ /* 0x000fe20008010029 */
[C---:B------:R-:W-:Y:S01]  /*3ff0*/  LOP3.LUT P3, RZ, R44.reuse, 0xff00, RZ, 0xc0, !PT ;  /* 0x0000ff002cff7812 */ /* 0x040fe2000786c0ff */
[----:B------:R-:W-:Y:S01]  /*4000*/  FADD.FTZ R40, R163, -R40 ;  /* 0x80000028a3287221 */ /* 0x000fe20000010000 */
[----:B------:R-:W-:Y:S01]  /*4010*/  LOP3.LUT P4, RZ, R44, 0xff0000, RZ, 0xc0, !PT ;  /* 0x00ff00002cff7812 */ /* 0x000fe2000788c0ff */
[----:B------:R-:W-:Y:S01]  /*4020*/  FFMA.FTZ R0, R164, R0, UR27 ;  /* 0x0000001ba4007e23 */ /* 0x000fe20008010000 */
[----:B------:R-:W-:Y:S01]  /*4030*/  FADD.FTZ R41, R171, -R41 ;  /* 0x80000029ab297221 */ /* 0x000fe20000010000 */
[----:B------:R-:W-:Y:S01]  /*4040*/  FMUL.FTZ R120, R40, UR16 ;  /* 0x0000001028787c20 */ /* 0x000fe20008410000 */
[----:B------:R-:W-:Y:S01]  /*4050*/  ISETP.GE.U32.AND P5, PT, R44, 0x1000000, PT ;  /* 0x010000002c00780c */ /* 0x000fe20003fa6070 */
[----:B------:R-:W-:Y:S01]  /*4060*/  FADD.FTZ R121, R165, -R0 ;  /* 0x80000000a5797221 */ /* 0x000fe20000010000 */
[----:B------:R-:W-:Y:S01]  /*4070*/  MOV R0, UR17 ;  /* 0x0000001100007c02 */ /* 0x000fe20008000f00 */
[----:B------:R-:W-:Y:S01]  /*4080*/  FMUL.FTZ R123, R41, UR16 ;  /* 0x00000010297b7c20 */ /* 0x000fe20008410000 */
[----:B------:R-:W-:Y:S01]  /*4090*/  FMUL.FTZ R40, R120, UR7 ;  /* 0x0000000778287c20 */ /* 0x000fe20008410000 */
[----:B------:R-:W-:-:S02]  /*40a0*/  FMUL.FTZ R121, R121, UR16 ;  /* 0x0000001079797c20 */ /* 0x000fc40008410000 */
[----:B------:R-:W-:Y:S01]  /*40b0*/  FFMA.FTZ R0, R166, R0, UR27 ;  /* 0x0000001ba6007e23 */ /* 0x000fe20008010000 */
[----:B------:R-:W-:Y:S01]  /*40c0*/  FMUL.FTZ R43, R123, UR7 ;  /* 0x000000077b2b7c20 */ /* 0x000fe20008410000 */
[----:B------:R-:W-:Y:S01]  /*40d0*/  FMUL.FTZ R41, R121, UR7 ;  /* 0x0000000779297c20 */ /* 0x000fe20008410000 */
[----:B------:R-:W-:Y:S01]  /*40e0*/  SEL R40, R40, RZ, P2 ;  /* 0x000000ff28287207 */ /* 0x000fe20001000000 */
[----:B------:R-:W-:Y:S02]  /*40f0*/  FADD.FTZ R0, R167, -R0 ;  /* 0x80000000a7007221 */ /* 0x000fe40000010000 */
[----:B------:R-:W-:Y:S02]  /*4100*/  SEL R43, R43, RZ, P5 ;  /* 0x000000ff2b2b7207 */ /* 0x000fe40002800000 */
[----:B------:R-:W-:Y:S01]  /*4110*/  FMUL.FTZ R122, R0, UR16 ;  /* 0x00000010007a7c20 */ /* 0x000fe20008410000 */
[----:B------:R-:W-:-:S03]  /*4120*/  SEL R41, R41, RZ, P3 ;  /* 0x000000ff29297207 */ /* 0x000fc60001800000 */
[----:B------:R-:W-:-:S05]  /*4130*/  FMUL.FTZ R42, R122, UR7 ;  /* 0x000000077a2a7c20 */ /* 0x000fca0008410000 */
[----:B------:R-:W-:Y:S01]  /*4140*/  SEL R42, R42, RZ, P4 ;  /* 0x000000ff2a2a7207 */ /* 0x000fe20002000000 */
[----:B------:R-:W-:Y:S06]  /*4150*/  BRA `(.L_x_3771) ;  /* 0x0000000c007c7947 */ /* 0x000fec0003800000 */
.L_x_3769:
        /* <DEDUP_REMOVED lines=20> */
[----:B------:R-:W-:Y:S01]  /*42a0*/  FFMA.FTZ R42, R42, UR16, R63 ;  /* 0x000000102a2a7c23 */ /* 0x000fe2000801003f */
[----:B------:R-:W-:Y:S01]  /*42b0*/  LOP3.LUT P3, RZ, R44, 0xff00, RZ, 0xc0, !PT ;  /* 0x0000ff002cff7812 */ /* 0x000fe2000786c0ff */
[----:B------:R-:W-:Y:S01]  /*42c0*/  FFMA.FTZ R0, R0, UR16, R61 ;  /* 0x0000001000007c23 */ /* 0x000fe2000801003d */
        /* <DEDUP_REMOVED lines=11> */
.L_x_3772:
        /* <DEDUP_REMOVED lines=11> */
[----:B------:R-:W-:Y:S01]  /*4430*/  FFMA.FTZ R120, R40, UR16, R60 ;  /* 0x0000001028787c23 */ /* 0x000fe2000801003c */
[----:B------:R-:W-:Y:S01]  /*4440*/  ISETP.GE.U32.AND P5, PT, R44, 0x1000000, PT ;  /* 0x010000002c00780c */ /* 0x000fe20003fa6070 */
[----:B------:R-:W-:Y:S01]  /*4450*/  FADD.FTZ R121, R165, -R0 ;  /* 0x80000000a5797221 */ /* 0x000fe20000010000 */
[----:B------:R-:W-:Y:S01]  /*4460*/  MOV R0, UR17 ;  /* 0x0000001100007c02 */ /* 0x000fe20008000f00 */
[----:B------:R-:W-:Y:S01]  /*4470*/  FFMA.FTZ R123, R41, UR16, R63 ;  /* 0x00000010297b7c23 */ /* 0x000fe2000801003f */
[----:B------:R-:W-:Y:S01]  /*4480*/  FMUL.FTZ R40, R120, UR7 ;  /* 0x0000000778287c20 */ /* 0x000fe20008410000 */
[----:B------:R-:W-:-:S02]  /*4490*/  FFMA.FTZ R121, R121, UR16, R61 ;  /* 0x0000001079797c23 */ /* 0x000fc4000801003d */
[----:B------:R-:W-:Y:S01]  /*44a0*/  FFMA.FTZ R0, R166, R0, UR27 ;  /* 0x0000001ba6007e23 */ /* 0x000fe20008010000 */
[----:B------:R-:W-:Y:S01]  /*44b0*/  FMUL.FTZ R43, R123, UR7 ;  /* 0x000000077b2b7c20 */ /* 0x000fe20008410000 */
[----:B------:R-:W-:Y:S01]  /*44c0*/  FMUL.FTZ R41, R121, UR7 ;  /* 0x0000000779297c20 */ /* 0x000fe20008410000 */
[----:B------:R-:W-:Y:S01]  /*44d0*/  SEL R40, R40, RZ, P2 ;  /* 0x000000ff28287207 */ /* 0x000fe20001000000 */
[----:B------:R-:W-:Y:S02]  /*44e0*/  FADD.FTZ R0, R167, -R0 ;  /* 0x80000000a7007221 */ /* 0x000fe40000010000 */
[----:B------:R-:W-:Y:S02]  /*44f0*/  SEL R43, R43, RZ, P5 ;  /* 0x000000ff2b2b7207 */ /* 0x000fe40002800000 */
[----:B------:R-:W-:Y:S01]  /*4500*/  FFMA.FTZ R122, R0, UR16, R62 ;  /* 0x00000010007a7c23 */ /* 0x000fe2000801003e */
[----:B------:R-:W-:-:S03]  /*4510*/  SEL R41, R41, RZ, P3 ;  /* 0x000000ff29297207 */ /* 0x000fc60001800000 */
[----:B------:R-:W-:-:S05]  /*4520*/  FMUL.FTZ R42, R122, UR7 ;  /* 0x000000077a2a7c20 */ /* 0x000fca0008410000 */
[----:B------:R-:W-:Y:S01]  /*4530*/  SEL R42, R42, RZ, P4 ;  /* 0x000000ff2a2a7207 */ /* 0x000fe20002000000 */
[----:B------:R-:W-:Y:S06]  /*4540*/  BRA `(.L_x_3771) ;  /* 0x0000000800807947 */ /* 0x000fec0003800000 */
.L_x_3768:
        /* <DEDUP_REMOVED lines=12> */
[----:B------:R-:W-:Y:S01]  /*4610*/  LOP3.LUT P5, RZ, R44, 0xff, RZ, 0xc0, !PT ;  /* 0x000000ff2cff7812 */ /* 0x000fe200078ac0ff */
[----:B------:R-:W-:Y:S01]  /*4620*/  FFMA.FTZ R42, R0, R42, UR27 ;  /* 0x0000001b002a7e23 */ /* 0x000fe2000801002a */
[----:B------:R-:W-:Y:S01]  /*4630*/  LOP3.LUT P3, RZ, R44, 0xff00, RZ, 0xc0, !PT ;  /* 0x0000ff002cff7812 */ /* 0x000fe2000786c0ff */
[----:B------:R-:W-:Y:S01]  /*4640*/  FADD.FTZ R167, R167, -R41 ;  /* 0x80000029a7a77221 */ /* 0x000fe20000010000 */
[----:B------:R-:W-:Y:S01]  /*4650*/  MOV R41, UR17 ;  /* 0x0000001100297c02 */ /* 0x000fe20008000f00 */
[----:B------:R-:W-:Y:S01]  /*4660*/  FFMA.FTZ R40, R164, R40, UR27 ;  /* 0x0000001ba4287e23 */ /* 0x000fe20008010028 */
[----:B------:R-:W-:Y:S01]  /*4670*/  FADD.FTZ R42, R163, -R42 ;  /* 0x8000002aa32a7221 */ /* 0x000fe20000010000 */
[----:B------:R-:W-:Y:S01]  /*4680*/  FMUL.FTZ R94, R167, UR16 ;  /* 0x00000010a75e7c20 */ /* 0x000fe20008410000 */
[----:B------:R-:W-:Y:S01]  /*4690*/  LOP3.LUT P6, RZ, R6, 0xff, RZ, 0xc0, !PT ;  /* 0x000000ff06ff7812 */ /* 0x000fe200078cc0ff */
[----:B------:R-:W-:Y:S01]  /*46a0*/  FADD.FTZ R40, R165, -R40 ;  /* 0x80000028a5287221 */ /* 0x000fe20000010000 */
[----:B------:R-:W-:Y:S01]  /*46b0*/  FFMA.FTZ R41, R170, R41, UR27 ;  /* 0x0000001baa297e23 */ /* 0x000fe20008010029 */
[----:B------:R-:W-:Y:S01]  /*46c0*/  FMUL.FTZ R42, R42, UR16 ;  /* 0x000000102a2a7c20 */ /* 0x000fe20008410000 */
[----:B------:R-:W-:Y:S01]  /*46d0*/  FMUL.FTZ R94, R94, UR7 ;  /* 0x000000075e5e7c20 */ /* 0x000fe20008410000 */
[----:B------:R-:W-:Y:S01]  /*46e0*/  FMUL.FTZ R93, R40, UR16 ;  /* 0x00000010285d7c20 */ /* 0x000fe20008410000 */
[----:B------:R-:W-:Y:S01]  /*46f0*/  FADD.FTZ R41, R171, -R41 ;  /* 0x80000029ab297221 */ /* 0x000fe20000010000 */
[----:B------:R-:W-:Y:S01]  /*4700*/  FMUL.FTZ R92, R42, UR7 ;  /* 0x000000072a5c7c20 */ /* 0x000fe20008410000 */
[C---:B------:R-:W-:Y:S01]  /*4710*/  LOP3.LUT P4, RZ, R44.reuse, 0xff0000, RZ, 0xc0, !PT ;  /* 0x00ff00002cff7812 */ /* 0x040fe2000788c0ff */
[----:B------:R-:W-:Y:S01]  /*4720*/  FMUL.FTZ R93, R93, UR7 ;  /* 0x000000075d5d7c20 */ /* 0x000fe20008410000 */
[----:B------:R-:W-:Y:S01]  /*4730*/  FMUL.FTZ R95, R41, UR16 ;  /* 0x00000010295f7c20 */ /* 0x000fe20008410000 */
[----:B------:R-:W-:-:S02]  /*4740*/  ISETP.GE.U32.AND P2, PT, R44, 0x1000000, PT ;  /* 0x010000002c00780c */ /* 0x000fc40003f46070 */
[C---:B------:R-:W-:Y:S01]  /*4750*/  SEL R40, R92.reuse, RZ, P5 ;  /* 0x000000ff5c287207 */ /* 0x040fe20002800000 */
[----:B------:R-:W-:Y:S01]  /*4760*/  FMUL.FTZ R95, R95, UR7 ;  /* 0x000000075f5f7c20 */ /* 0x000fe20008410000 */
[----:B------:R-:W-:Y:S02]  /*4770*/  SEL R92, R92, RZ, P6 ;  /* 0x000000ff5c5c7207 */ /* 0x000fe40003000000 */
[----:B------:R-:W-:Y:S02]  /*4780*/  SEL R41, R93, RZ, P3 ;  /* 0x000000ff5d297207 */ /* 0x000fe40001800000 */
[C---:B------:R-:W-:Y:S02]  /*4790*/  LOP3.LUT P5, RZ, R6.reuse, 0xff00, RZ, 0xc0, !PT ;  /* 0x0000ff0006ff7812 */ /* 0x040fe400078ac0ff */
[C---:B------:R-:W-:Y:S02]  /*47a0*/  LOP3.LUT P6, RZ, R6.reuse, 0xff0000, RZ, 0xc0, !PT ;  /* 0x00ff000006ff7812 */ /* 0x040fe400078cc0ff */
[----:B------:R-:W-:-:S02]  /*47b0*/  ISETP.GE.U32.AND P3, PT, R6, 0x1000000, PT ;  /* 0x010000000600780c */ /* 0x000fc40003f66070 */
[C---:B------:R-:W-:Y:S02]  /*47c0*/  SEL R42, R94.reuse, RZ, P4 ;  /* 0x000000ff5e2a7207 */ /* 0x040fe40002000000 */
[----:B------:R-:W-:Y:S02]  /*47d0*/  SEL R43, R95, RZ, P2 ;  /* 0x000000ff5f2b7207 */ /* 0x000fe40001000000 */
[----:B------:R-:W-:Y:S02]  /*47e0*/  SEL R93, R93, RZ, P5 ;  /* 0x000000ff5d5d7207 */ /* 0x000fe40002800000 */
[----:B------:R-:W-:Y:S02]  /*47f0*/  SEL R94, R94, RZ, P6 ;  /* 0x000000ff5e5e7207 */ /* 0x000fe40003000000 */
[----:B------:R-:W-:Y:S01]  /*4800*/  SEL R95, R95, RZ, P3 ;  /* 0x000000ff5f5f7207 */ /* 0x000fe20001800000 */
[----:B------:R-:W-:Y:S06]  /*4810*/  BRA `(.L_x_3771) ;  /* 0x0000000400cc7947 */ /* 0x000fec0003800000 */
.L_x_3774:
        /* <DEDUP_REMOVED lines=9> */
[----:B------:R-:W-:Y:S01]  /*48b0*/  FFMA.FTZ R42, R170, R42, UR27 ;  /* 0x0000001baa2a7e23 */ /* 0x000fe2000801002a */
[----:B------:R-:W-:Y:S01]  /*48c0*/  FADD.FTZ R40, R165, -R40 ;  /* 0x80000028a5287221 */ /* 0x000fe20000010000 */
[----:B------:R-:W-:Y:S01]  /*48d0*/  FMUL.FTZ R120, R120, UR16 ;  /* 0x0000001078787c20 */ /* 0x000fe20008410000 */
[----:B------:R-:W-:Y:S01]  /*48e0*/  FADD.FTZ R41, R167, -R41 ;  /* 0x80000029a7297221 */ /* 0x000fe20000010000 */
[----:B------:R-:W-:Y:S01]  /*48f0*/  FADD.FTZ R42, R171, -R42 ;  /* 0x8000002aab2a7221 */ /* 0x000fe20000010000 */
[----:B------:R-:W-:Y:S01]  /*4900*/  FMUL.FTZ R121, R40, UR16 ;  /* 0x0000001028797c20 */ /* 0x000fe20008410000 */
        /* <DEDUP_REMOVED lines=8> */
[----:B------:R-:W-:-:S02]  /*4990*/  SEL R40, R92, RZ, P2 ;  /* 0x000000ff5c287207 */ /* 0x000fc40001000000 */
[C---:B------:R-:W-:Y:S02]  /*49a0*/  LOP3.LUT P4, RZ, R44.reuse, 0xff0000, RZ, 0xc0, !PT ;  /* 0x00ff00002cff7812 */ /* 0x040fe4000788c0ff */
[----:B------:R-:W-:Y:S02]  /*49b0*/  ISETP.GE.U32.AND P3, PT, R44, 0x1000000, PT ;  /* 0x010000002c00780c */ /* 0x000fe40003f66070 */
[----:B------:R-:W-:Y:S02]  /*49c0*/  SEL R92, R92, RZ, P6 ;  /* 0x000000ff5c5c7207 */ /* 0x000fe40003000000 */
[----:B------:R-:W-:Y:S02]  /*49d0*/  SEL R41, R93, RZ, P5 ;  /* 0x000000ff5d297207 */ /* 0x000fe40002800000 */
[C---:B------:R-:W-:Y:S02]  /*49e0*/  LOP3.LUT P2, RZ, R6.reuse, 0xff00, RZ, 0xc0, !PT ;  /* 0x0000ff0006ff7812 */ /* 0x040fe4000784c0ff */
[----:B------:R-:W-:-:S02]  /*49f0*/  LOP3.LUT P6, RZ, R6, 0xff0000, RZ, 0xc0, !PT ;  /* 0x00ff000006ff7812 */ /* 0x000fc400078cc0ff */
[----:B------:R-:W-:Y:S02]  /*4a00*/  ISETP.GE.U32.AND P5, PT, R6, 0x1000000, PT ;  /* 0x010000000600780c */ /* 0x000fe40003fa6070 */
[C---:B------:R-:W-:Y:S02]  /*4a10*/  SEL R42, R94.reuse, RZ, P4 ;  /* 0x000000ff5e2a7207 */ /* 0x040fe40002000000 */
[----:B------:R-:W-:Y:S02]  /*4a20*/  SEL R43, R95, RZ, P3 ;  /* 0x000000ff5f2b7207 */ /* 0x000fe40001800000 */
[----:B------:R-:W-:Y:S02]  /*4a30*/  SEL R93, R93, RZ, P2 ;  /* 0x000000ff5d5d7207 */ /* 0x000fe40001000000 */
[----:B------:R-:W-:Y:S02]  /*4a40*/  SEL R94, R94, RZ, P6 ;  /* 0x000000ff5e5e7207 */ /* 0x000fe40003000000 */
[----:B------:R-:W-:Y:S01]  /*4a50*/  SEL R95, R95, RZ, P5 ;  /* 0x000000ff5f5f7207 */ /* 0x000fe20002800000 */
[----:B------:R-:W-:Y:S06]  /*4a60*/  BRA `(.L_x_3771) ;  /* 0x0000000400387947 */ /* 0x000fec0003800000 */
.L_x_3773:
        /* <DEDUP_REMOVED lines=16> */
[----:B------:R-:W-:Y:S01]  /*4b70*/  FFMA.FTZ R94, R167, UR16, R62 ;  /* 0x00000010a75e7c23 */ /* 0x000fe2000801003e */
[----:B------:R-:W-:Y:S01]  /*4b80*/  LOP3.LUT P6, RZ, R6, 0xff, RZ, 0xc0, !PT ;  /* 0x000000ff06ff7812 */ /* 0x000fe200078cc0ff */
[----:B------:R-:W-:Y:S01]  /*4b90*/  FADD.FTZ R40, R165, -R40 ;  /* 0x80000028a5287221 */ /* 0x000fe20000010000 */
[----:B------:R-:W-:Y:S01]  /*4ba0*/  FFMA.FTZ R41, R170, R41, UR27 ;  /* 0x0000001baa297e23 */ /* 0x000fe20008010029 */
[----:B------:R-:W-:Y:S01]  /*4bb0*/  FFMA.FTZ R42, R42, UR16, R60 ;  /* 0x000000102a2a7c23 */ /* 0x000fe2000801003c */
[----:B------:R-:W-:Y:S01]  /*4bc0*/  FMUL.FTZ R94, R94, UR7 ;  /* 0x000000075e5e7c20 */ /* 0x000fe20008410000 */
[----:B------:R-:W-:Y:S01]  /*4bd0*/  FFMA.FTZ R93, R40, UR16, R61 ;  /* 0x00000010285d7c23 */ /* 0x000fe2000801003d */
[----:B------:R-:W-:Y:S01]  /*4be0*/  FADD.FTZ R41, R171, -R41 ;  /* 0x80000029ab297221 */ /* 0x000fe20000010000 */
[----:B------:R-:W-:Y:S01]  /*4bf0*/  FMUL.FTZ R92, R42, UR7 ;  /* 0x000000072a5c7c20 */ /* 0x000fe20008410000 */
[C---:B------:R-:W-:Y:S01]  /*4c00*/  LOP3.LUT P4, RZ, R44.reuse, 0xff0000, RZ, 0xc0, !PT ;  /* 0x00ff00002cff7812 */ /* 0x040fe2000788c0ff */
[----:B------:R-:W-:Y:S01]  /*4c10*/  FMUL.FTZ R93, R93, UR7 ;  /* 0x000000075d5d7c20 */ /* 0x000fe20008410000 */
[----:B------:R-:W-:Y:S01]  /*4c20*/  FFMA.FTZ R95, R41, UR16, R63 ;  /* 0x00000010295f7c23 */ /* 0x000fe2000801003f */
        /* <DEDUP_REMOVED lines=14> */
.L_x_3775:
        /* <DEDUP_REMOVED lines=11> */
[----:B------:R-:W-:Y:S01]  /*4dc0*/  FFMA.FTZ R120, R120, UR16, R60 ;  /* 0x0000001078787c23 */ /* 0x000fe2000801003c */
[----:B------:R-:W-:Y:S01]  /*4dd0*/  FADD.FTZ R41, R167, -R41 ;  /* 0x80000029a7297221 */ /* 0x000fe20000010000 */
[----:B------:R-:W-:Y:S01]  /*4de0*/  FADD.FTZ R42, R171, -R42 ;  /* 0x8000002aab2a7221 */ /* 0x000fe20000010000 */
[----:B------:R-:W-:Y:S01]  /*4df0*/  FFMA.FTZ R121, R40, UR16, R61 ;  /* 0x0000001028797c23 */ /* 0x000fe2000801003d */
[----:B------:R-:W-:Y:S01]  /*4e00*/  FMUL.FTZ R92, R120, UR7 ;  /* 0x00000007785c7c20 */ /* 0x000fe20008410000 */
[----:B------:R-:W-:Y:S01]  /*4e10*/  FFMA.FTZ R122, R41, UR16, R62 ;  /* 0x00000010297a7c23 */ /* 0x000fe2000801003e */
[----:B------:R-:W-:Y:S01]  /*4e20*/  FFMA.FTZ R123, R42, UR16, R63 ;  /* 0x000000102a7b7c23 */ /* 0x000fe2000801003f */
        /* <DEDUP_REMOVED lines=17> */
[----:B------:R-:W-:-:S07]  /*4f40*/  SEL R95, R95, RZ, P5 ;  /* 0x000000ff5f5f7207 */ /* 0x000fce0002800000 */
.L_x_3771:
        /* <DEDUP_REMOVED lines=14> */
[----:B------:R-:W-:Y:S02]  /*5030*/  MOV R0, UR17 ;  /* 0x0000001100007c02 */ /* 0x000fe40008000f00 */
[----:B0-----:R-:W-:Y:S02]  /*5040*/  MOV R40, UR17 ;  /* 0x0000001100287c02 */ /* 0x001fe40008000f00 */
[----:B------:R-:W-:Y:S01]  /*5050*/  LOP3.LUT P5, RZ, R210, 0xff, RZ, 0xc0, !PT ;  /* 0x000000ffd2ff7812 */ /* 0x000fe200078ac0ff */
[----:B------:R-:W-:Y:S01]  /*5060*/  FFMA.FTZ R0, R172, R0, UR27 ;  /* 0x0000001bac007e23 */ /* 0x000fe20008010000 */
[----:B------:R-:W-:Y:S01]  /*5070*/  LOP3.LUT P6, RZ, R210, 0xff00, RZ, 0xc0, !PT ;  /* 0x0000ff00d2ff7812 */ /* 0x000fe200078cc0ff */
[----:B------:R-:W-:Y:S01]  /*5080*/  FFMA.FTZ R40, R168, R40, UR27 ;  /* 0x0000001ba8287e23 */ /* 0x000fe20008010028 */
[C---:B------:R-:W-:Y:S01]  /*5090*/  LOP3.LUT P3, RZ, R210.reuse, 0xff0000, RZ, 0xc0, !PT ;  /* 0x00ff0000d2ff7812 */ /* 0x040fe2000786c0ff */
[----:B------:R-:W-:Y:S01]  /*50a0*/  FADD.FTZ R121, R173, -R0 ;  /* 0x80000000ad797221 */ /* 0x000fe20000010000 */
[----:B------:R-:W-:Y:S01]  /*50b0*/  MOV R0, UR17 ;  /* 0x0000001100007c02 */ /* 0x000fe20008000f00 */
[----:B------:R-:W-:Y:S01]  /*50c0*/  FADD.FTZ R40, R169, -R40 ;  /* 0x80000028a9287221 */ /* 0x000fe20000010000 */
[----:B------:R-:W-:Y:S01]  /*50d0*/  ISETP.GE.U32.AND P4, PT, R210, 0x1000000, PT ;  /* 0x01000000d200780c */ /* 0x000fe20003f86070 */
[----:B------:R-:W-:-:S02]  /*50e0*/  FFMA.FTZ R121, R121, UR16, R65 ;  /* 0x0000001079797c23 */ /* 0x000fc40008010041 */
[----:B------:R-:W-:Y:S01]  /*50f0*/  FFMA.FTZ R0, R174, R0, UR27 ;  /* 0x0000001bae007e23 */ /* 0x000fe20008010000 */
[----:B------:R-:W-:Y:S01]  /*5100*/  FFMA.FTZ R120, R40, UR16, R64 ;  /* 0x0000001028787c23 */ /* 0x000fe20008010040 */
[----:B------:R-:W-:Y:S02]  /*5110*/  FMUL.FTZ R93, R121, UR7 ;  /* 0x00000007795d7c20 */ /* 0x000fe40008410000 */
[----:B------:R-:W-:Y:S01]  /*5120*/  FADD.FTZ R122, R175, -R0 ;  /* 0x80000000af7a7221 */ /* 0x000fe20000010000 */
[----:B------:R-:W-:Y:S01]  /*5130*/  MOV R0, UR17 ;  /* 0x0000001100007c02 */ /* 0x000fe20008000f00 */
[----:B------:R-:W-:Y:S01]  /*5140*/  FMUL.FTZ R92, R120, UR7 ;  /* 0x00000007785c7c20 */ /* 0x000fe20008410000 */
[----:B------:R-:W-:Y:S01]  /*5150*/  SEL R41, R93, RZ, P6 ;  /* 0x000000ff5d297207 */ /* 0x000fe20003000000 */
[----:B------:R-:W-:Y:S01]  /*5160*/  FFMA.FTZ R122, R122, UR16, R66 ;  /* 0x000000107a7a7c23 */ /* 0x000fe20008010042 */
[C---:B------:R-:W-:Y:S01]  /*5170*/  LOP3.LUT P6, RZ, R5.reuse, 0xff0000, RZ, 0xc0, !PT ;  /* 0x00ff000005ff7812 */ /* 0x040fe200078cc0ff */
[----:B------:R-:W-:Y:S01]  /*5180*/  FFMA.FTZ R0, R178, R0, UR27 ;  /* 0x0000001bb2007e23 */ /* 0x000fe20008010000 */
[----:B------:R-:W-:Y:S01]  /*5190*/  SEL R40, R92, RZ, P5 ;  /* 0x000000ff5c287207 */ /* 0x000fe20002800000 */
[----:B------:R-:W-:Y:S01]  /*51a0*/  FMUL.FTZ R94, R122, UR7 ;  /* 0x000000077a5e7c20 */ /* 0x000fe20008410000 */
[----:B------:R-:W-:Y:S01]  /*51b0*/  LOP3.LUT P5, RZ, R5, 0xff, RZ, 0xc0, !PT ;  /* 0x000000ff05ff7812 */ /* 0x000fe200078ac0ff */
[----:B------:R-:W-:-:S03]  /*51c0*/  FADD.FTZ R123, R179, -R0 ;  /* 0x80000000b37b7221 */ /* 0x000fc60000010000 */
[----:B------:R-:W-:Y:S01]  /*51d0*/  SEL R92, R92, RZ, P5 ;  /* 0x000000ff5c5c7207 */ /* 0x000fe20002800000 */
[----:B------:R-:W-:Y:S01]  /*51e0*/  FFMA.FTZ R123, R123, UR16, R67 ;  /* 0x000000107b7b7c23 */ /* 0x000fe20008010043 */
[----:B------:R-:W-:Y:S02]  /*51f0*/  LOP3.LUT P5, RZ, R5, 0xff00, RZ, 0xc0, !PT ;  /* 0x0000ff0005ff7812 */ /* 0x000fe400078ac0ff */
[----:B------:R-:W-:Y:S01]  /*5200*/  SEL R42, R94, RZ, P3 ;  /* 0x000000ff5e2a7207 */ /* 0x000fe20001800000 */
[----:B------:R-:W-:Y:S01]  /*5210*/  FMUL.FTZ R95, R123, UR7 ;  /* 0x000000077b5f7c20 */ /* 0x000fe20008410000 */
[----:B------:R-:W-:Y:S02]  /*5220*/  SEL R93, R93, RZ, P5 ;  /* 0x000000ff5d5d7207 */ /* 0x000fe40002800000 */
[----:B------:R-:W-:Y:S02]  /*5230*/  ISETP.GE.U32.AND P5, PT, R5, 0x1000000, PT ;  /* 0x010000000500780c */ /* 0x000fe40003fa6070 */
[----:B------:R-:W-:-:S02]  /*5240*/  SEL R43, R95, RZ, P4 ;  /* 0x000000ff5f2b7207 */ /* 0x000fc40002000000 */
[----:B------:R-:W-:Y:S02]  /*5250*/  SEL R94, R94, RZ, P6 ;  /* 0x000000ff5e5e7207 */ /* 0x000fe40003000000 */
[----:B------:R-:W-:Y:S01]  /*5260*/  SEL R95, R95, RZ, P5 ;  /* 0x000000ff5f5f7207 */ /* 0x000fe20002800000 */
[----:B------:R-:W-:Y:S06]  /*5270*/  BRA `(.L_x_3779) ;  /* 0x0000000c00987947 */ /* 0x000fec0003800000 */
.L_x_3778:
[----:B------:R-:W-:Y:S02]  /*5280*/  MOV R0, UR17 ;  /* 0x0000001100007c02 */ /* 0x000fe40008000f00 */
[C---:B------:R-:W-:Y:S02]  /*5290*/  LOP3.LUT P5, RZ, R210.reuse, 0xff, RZ, 0xc0, !PT ;  /* 0x000000ffd2ff7812 */ /* 0x040fe400078ac0ff */
[----:B------:R-:W-:Y:S01]  /*52a0*/  LOP3.LUT P6, RZ, R210, 0xff00, RZ, 0xc0, !PT ;  /* 0x0000ff00d2ff7812 */ /* 0x000fe200078cc0ff */
[----:B------:R-:W-:Y:S01]  /*52b0*/  FFMA.FTZ R0, R172, R0, UR27 ;  /* 0x0000001bac007e23 */ /* 0x000fe20008010000 */
[C---:B------:R-:W-:Y:S02]  /*52c0*/  LOP3.LUT P3, RZ, R210.reuse, 0xff0000, RZ, 0xc0, !PT ;  /* 0x00ff0000d2ff7812 */ /* 0x040fe4000786c0ff */
[----:B------:R-:W-:Y:S01]  /*52d0*/  ISETP.GE.U32.AND P4, PT, R210, 0x1000000, PT ;  /* 0x01000000d200780c */ /* 0x000fe20003f86070 */
[----:B------:R-:W-:Y:S01]  /*52e0*/  FADD.FTZ R173, R173, -R0 ;  /* 0x80000000adad7221 */ /* 0x000fe20000010000 */
[----:B------:R-:W-:-:S03]  /*52f0*/  MOV R0, UR17 ;  /* 0x0000001100007c02 */ /* 0x000fc60008000f00 */
[----:B0-----:R-:W-:Y:S02]  /*5300*/  FFMA.FTZ R93, R173, UR16, R65 ;  /* 0x00000010ad5d7c23 */ /* 0x001fe40008010041 */
[----:B------:R-:W-:Y:S02]  /*5310*/  FFMA.FTZ R0, R174, R0, UR27 ;  /* 0x0000001bae007e23 */ /* 0x000fe40008010000 */
[----:B------:R-:W-:Y:S02]  /*5320*/  FMUL.FTZ R93, R93, UR7 ;  /* 0x000000075d5d7c20 */ /* 0x000fe40008410000 */
[----:B------:R-:W-:Y:S01]  /*5330*/  FADD.FTZ R175, R175, -R0 ;  /* 0x80000000afaf7221 */ /* 0x000fe20000010000 */
[----:B------:R-:W-:Y:S02]  /*5340*/  MOV R0, UR17 ;  /* 0x0000001100007c02 */ /* 0x000fe40008000f00 */
[----:B------:R-:W-:Y:S01]  /*5350*/  SEL R41, R93, RZ, P6 ;  /* 0x000000ff5d297207 */ /* 0x000fe20003000000 */
[----:B------:R-:W-:Y:S01]  /*5360*/  FFMA.FTZ R94, R175, UR16, R66 ;  /* 0x00000010af5e7c23 */ /* 0x000fe20008010042 */
[----:B------:R-:W-:Y:S01]  /*5370*/  LOP3.LUT P6, RZ, R5, 0xff0000, RZ, 0xc0, !PT ;  /* 0x00ff000005ff7812 */ /* 0x000fe200078cc0ff */
[----:B------:R-:W-:-:S02]  /*5380*/  FFMA.FTZ R0, R178, R0, UR27 ;  /* 0x0000001bb2007e23 */ /* 0x000fc40008010000 */
[----:B------:R-:W-:Y:S02]  /*5390*/  FMUL.FTZ R94, R94, UR7 ;  /* 0x000000075e5e7c20 */ /* 0x000fe40008410000 */
[----:B------:R-:W-:Y:S01]  /*53a0*/  FADD.FTZ R179, R179, -R0 ;  /* 0x80000000b3b37221 */ /* 0x000fe20000010000 */
[----:B------:R-:W-:Y:S02]  /*53b0*/  MOV R0, UR17 ;  /* 0x0000001100007c02 */ /* 0x000fe40008000f00 */
[C---:B------:R-:W-:Y:S01]  /*53c0*/  SEL R42, R94.reuse, RZ, P3 ;  /* 0x000000ff5e2a7207 */ /* 0x040fe20001800000 */
[----:B------:R-:W-:Y:S01]  /*53d0*/  FFMA.FTZ R95, R179, UR16, R67 ;  /* 0x00000010b35f7c23 */ /* 0x000fe20008010043 */
[----:B------:R-:W-:Y:S01]  /*53e0*/  SEL R94, R94, RZ, P6 ;  /* 0x000000ff5e5e7207 */ /* 0x000fe20003000000 */
[----:B------:R-:W-:Y:S02]  /*53f0*/  FFMA.FTZ R0, R168, R0, UR27 ;  /* 0x0000001ba8007e23 */ /* 0x000fe40008010000 */
[----:B------:R-:W-:-:S02]  /*5400*/  FMUL.FTZ R95, R95, UR7 ;  /* 0x000000075f5f7c20 */ /* 0x000fc40008410000 */
[----:B------:R-:W-:-:S03]  /*5410*/  FADD.FTZ R0, R169, -R0 ;  /* 0x80000000a9007221 */ /* 0x000fc60000010000 */
[----:B------:R-:W-:Y:S01]  /*5420*/  SEL R43, R95, RZ, P4 ;  /* 0x000000ff5f2b7207 */ /* 0x000fe20002000000 */
[----:B------:R-:W-:-:S04]  /*5430*/  FFMA.FTZ R0, R0, UR16, R64 ;  /* 0x0000001000007c23 */ /* 0x000fc80008010040 */
[----:B------:R-:W-:-:S05]  /*5440*/  FMUL.FTZ R92, R0, UR7 ;  /* 0x00000007005c7c20 */ /* 0x000fca0008410000 */
[----:B------:R-:W-:Y:S02]  /*5450*/  SEL R40, R92, RZ, P5 ;  /* 0x000000ff5c287207 */ /* 0x000fe40002800000 */
[----:B------:R-:W-:-:S04]  /*5460*/  LOP3.LUT P5, RZ, R5, 0xff, RZ, 0xc0, !PT ;  /* 0x000000ff05ff7812 */ /* 0x000fc800078ac0ff */
[----:B------:R-:W-:Y:S02]  /*5470*/  SEL R92, R92, RZ, P5 ;  /* 0x000000ff5c5c7207 */ /* 0x000fe40002800000 */
[----:B------:R-:W-:-:S04]  /*5480*/  LOP3.LUT P5, RZ, R5, 0xff00, RZ, 0xc0, !PT ;  /* 0x0000ff0005ff7812 */ /* 0x000fc800078ac0ff */
[----:B------:R-:W-:Y:S02]  /*5490*/  SEL R93, R93, RZ, P5 ;  /* 0x000000ff5d5d7207 */ /* 0x000fe40002800000 */
[----:B------:R-:W-:-:S04]  /*54a0*/  ISETP.GE.U32.AND P5, PT, R5, 0x1000000, PT ;  /* 0x010000000500780c */ /* 0x000fc80003fa6070 */
[----:B------:R-:W-:Y:S01]  /*54b0*/  SEL R95, R95, RZ, P5 ;  /* 0x000000ff5f5f7207 */ /* 0x000fe20002800000 */
[----:B------:R-:W-:Y:S08]  /*54c0*/  BRA `(.L_x_3779) ;  /* 0x0000000c00047947 */ /* 0x000ff00003800000 */
.L_x_3777:
        /* <DEDUP_REMOVED lines=12> */
[----:B------:R-:W-:-:S02]  /*5590*/  FMUL.FTZ R121, R121, UR16 ;  /* 0x0000001079797c20 */ /* 0x000fc40008410000 */
[----:B------:R-:W-:Y:S01]  /*55a0*/  FFMA.FTZ R0, R174, R0, UR27 ;  /* 0x0000001bae007e23 */ /* 0x000fe20008010000 */
[----:B------:R-:W-:Y:S01]  /*55b0*/  FMUL.FTZ R120, R40, UR16 ;  /* 0x0000001028787c20 */ /* 0x000fe20008410000 */
[----:B------:R-:W-:Y:S02]  /*55c0*/  FMUL.FTZ R93, R121, UR7 ;  /* 0x00000007795d7c20 */ /* 0x000fe40008410000 */
[----:B------:R-:W-:Y:S01]  /*55d0*/  FADD.FTZ R122, R175, -R0 ;  /* 0x80000000af7a7221 */ /* 0x000fe20000010000 */
[----:B------:R-:W-:Y:S01]  /*55e0*/  MOV R0, UR17 ;  /* 0x0000001100007c02 */ /* 0x000fe20008000f00 */
[----:B------:R-:W-:Y:S01]  /*55f0*/  FMUL.FTZ R92, R120, UR7 ;  /* 0x00000007785c7c20 */ /* 0x000fe20008410000 */
[----:B------:R-:W-:Y:S01]  /*5600*/  SEL R41, R93, RZ, P6 ;  /* 0x000000ff5d297207 */ /* 0x000fe20003000000 */
[----:B------:R-:W-:Y:S01]  /*5610*/  FMUL.FTZ R122, R122, UR16 ;  /* 0x000000107a7a7c20 */ /* 0x000fe20008410000 */
[C---:B------:R-:W-:Y:S01]  /*5620*/  LOP3.LUT P6, RZ, R5.reuse, 0xff0000, RZ, 0xc0, !PT ;  /* 0x00ff000005ff7812 */ /* 0x040fe200078cc0ff */
[----:B------:R-:W-:Y:S01]  /*5630*/  FFMA.FTZ R0, R178, R0, UR27 ;  /* 0x0000001bb2007e23 */ /* 0x000fe20008010000 */
[----:B------:R-:W-:Y:S01]  /*5640*/  SEL R40, R92, RZ, P5 ;  /* 0x000000ff5c287207 */ /* 0x000fe20002800000 */
[----:B------:R-:W-:Y:S01]  /*5650*/  FMUL.FTZ R94, R122, UR7 ;  /* 0x000000077a5e7c20 */ /* 0x000fe20008410000 */
[----:B------:R-:W-:Y:S01]  /*5660*/  LOP3.LUT P5, RZ, R5, 0xff, RZ, 0xc0, !PT ;  /* 0x000000ff05ff7812 */ /* 0x000fe200078ac0ff */
[----:B------:R-:W-:-:S03]  /*5670*/  FADD.FTZ R123, R179, -R0 ;  /* 0x80000000b37b7221 */ /* 0x000fc60000010000 */
[----:B------:R-:W-:Y:S01]  /*5680*/  SEL R92, R92, RZ, P5 ;  /* 0x000000ff5c5c7207 */ /* 0x000fe20002800000 */
[----:B------:R-:W-:Y:S01]  /*5690*/  FMUL.FTZ R123, R123, UR16 ;  /* 0x000000107b7b7c20 */ /* 0x000fe20008410000 */
        /* <DEDUP_REMOVED lines=9> */
.L_x_3780:
        /* <DEDUP_REMOVED lines=8> */
[----:B0-----:R-:W-:Y:S02]  /*57b0*/  FMUL.FTZ R93, R173, UR16 ;  /* 0x00000010ad5d7c20 */ /* 0x001fe40008410000 */
[----:B------:R-:W-:Y:S02]  /*57c0*/  FFMA.FTZ R0, R174, R0, UR27 ;  /* 0x0000001bae007e23 */ /* 0x000fe40008010000 */
[----:B------:R-:W-:Y:S02]  /*57d0*/  FMUL.FTZ R93, R93, UR7 ;  /* 0x000000075d5d7c20 */ /* 0x000fe40008410000 */
[----:B------:R-:W-:Y:S01]  /*57e0*/  FADD.FTZ R175, R175, -R0 ;  /* 0x80000000afaf7221 */ /* 0x000fe20000010000 */
[----:B------:R-:W-:Y:S02]  /*57f0*/  MOV R0, UR17 ;  /* 0x0000001100007c02 */ /* 0x000fe40008000f00 */
[----:B------:R-:W-:Y:S01]  /*5800*/  SEL R41, R93, RZ, P6 ;  /* 0x000000ff5d297207 */ /* 0x000fe20003000000 */
[----:B------:R-:W-:Y:S01]  /*5810*/  FMUL.FTZ R94, R175, UR16 ;  /* 0x00000010af5e7c20 */ /* 0x000fe20008410000 */
[----:B------:R-:W-:Y:S01]  /*5820*/  LOP3.LUT P6, RZ, R5, 0xff0000, RZ, 0xc0, !PT ;  /* 0x00ff000005ff7812 */ /* 0x000fe200078cc0ff */
[----:B------:R-:W-:-:S02]  /*5830*/  FFMA.FTZ R0, R178, R0, UR27 ;  /* 0x0000001bb2007e23 */ /* 0x000fc40008010000 */
[----:B------:R-:W-:Y:S02]  /*5840*/  FMUL.FTZ R94, R94, UR7 ;  /* 0x000000075e5e7c20 */ /* 0x000fe40008410000 */
[----:B------:R-:W-:Y:S01]  /*5850*/  FADD.FTZ R179, R179, -R0 ;  /* 0x80000000b3b37221 */ /* 0x000fe20000010000 */
[----:B------:R-:W-:Y:S02]  /*5860*/  MOV R0, UR17 ;  /* 0x0000001100007c02 */ /* 0x000fe40008000f00 */
[C---:B------:R-:W-:Y:S01]  /*5870*/  SEL R42, R94.reuse, RZ, P3 ;  /* 0x000000ff5e2a7207 */ /* 0x040fe20001800000 */
[----:B------:R-:W-:Y:S01]  /*5880*/  FMUL.FTZ R95, R179, UR16 ;  /* 0x00000010b35f7c20 */ /* 0x000fe20008410000 */
[----:B------:R-:W-:Y:S01]  /*5890*/  SEL R94, R94, RZ, P6 ;  /* 0x000000ff5e5e7207 */ /* 0x000fe20003000000 */
[----:B------:R-:W-:Y:S02]  /*58a0*/  FFMA.FTZ R0, R168, R0, UR27 ;  /* 0x0000001ba8007e23 */ /* 0x000fe40008010000 */
[----:B------:R-:W-:-:S02]  /*58b0*/  FMUL.FTZ R95, R95, UR7 ;  /* 0x000000075f5f7c20 */ /* 0x000fc40008410000 */
[----:B------:R-:W-:-:S03]  /*58c0*/  FADD.FTZ R0, R169, -R0 ;  /* 0x80000000a9007221 */ /* 0x000fc60000010000 */
[----:B------:R-:W-:Y:S01]  /*58d0*/  SEL R43, R95, RZ, P4 ;  /* 0x000000ff5f2b7207 */ /* 0x000fe20002000000 */
[----:B------:R-:W-:-:S04]  /*58e0*/  FMUL.FTZ R0, R0, UR16 ;  /* 0x0000001000007c20 */ /* 0x000fc80008410000 */
        /* <DEDUP_REMOVED lines=9> */
.L_x_3776:
[----:B------:R-:W-:Y:S05]  /*5980*/  @!P1 BRA `(.L_x_3781) ;  /* 0x0000000000ec9947 */ /* 0x000fea0003800000 */
[----:B------:R-:W-:Y:S05]  /*5990*/  @!P2 BRA `(.L_x_3782) ;  /* 0x000000000074a947 */ /* 0x000fea0003800000 */
[----:B0-----:R-:W-:Y:S02]  /*59a0*/  MOV R40, UR17 ;  /* 0x0000001100287c02 */ /* 0x001fe40008000f00 */
[----:B------:R-:W-:Y:S02]  /*59b0*/  MOV R0, UR17 ;  /* 0x0000001100007c02 */ /* 0x000fe40008000f00 */
        /* <DEDUP_REMOVED lines=14> */
[----:B------:R-:W-:Y:S02]  /*5aa0*/  MOV R40, UR17 ;  /* 0x0000001100287c02 */ /* 0x000fe40008000f00 */
[----:B------:R-:W-:Y:S01]  /*5ab0*/  SEL R41, R41, RZ, P4 ;  /* 0x000000ff29297207 */ /* 0x000fe20002000000 */
[----:B------:R-:W-:Y:S02]  /*5ac0*/  FFMA.FTZ R122, R122, UR16, R66 ;  /* 0x000000107a7a7c23 */ /* 0x000fe40008010042 */
[----:B------:R-:W-:-:S02]  /*5ad0*/  FFMA.FTZ R40, R178, R40, UR27 ;  /* 0x0000001bb2287e23 */ /* 0x000fc40008010028 */
[----:B------:R-:W-:Y:S02]  /*5ae0*/  FMUL.FTZ R42, R122, UR7 ;  /* 0x000000077a2a7c20 */ /* 0x000fe40008410000 */
[----:B------:R-:W-:Y:S01]  /*5af0*/  FADD.FTZ R123, R179, -R40 ;  /* 0x80000028b37b7221 */ /* 0x000fe20000010000 */
[----:B------:R-:W-:Y:S02]  /*5b00*/  FMUL.FTZ R40, R120, UR7 ;  /* 0x0000000778287c20 */ /* 0x000fe40008410000 */
[----:B------:R-:W-:Y:S01]  /*5b10*/  SEL R42, R42, RZ, P5 ;  /* 0x000000ff2a2a7207 */ /* 0x000fe20002800000 */
[----:B------:R-:W-:Y:S02]  /*5b20*/  FFMA.FTZ R123, R123, UR16, R67 ;  /* 0x000000107b7b7c23 */ /* 0x000fe40008010043 */
[----:B------:R-:W-:Y:S02]  /*5b30*/  SEL R40, R40, RZ, P3 ;  /* 0x000000ff28287207 */ /* 0x000fe40001800000 */
[----:B------:R-:W-:-:S05]  /*5b40*/  FMUL.FTZ R43, R123, UR7 ;  /* 0x000000077b2b7c20 */ /* 0x000fca0008410000 */
[----:B------:R-:W-:Y:S01]  /*5b50*/  SEL R43, R43, RZ, P6 ;  /* 0x000000ff2b2b7207 */ /* 0x000fe20003000000 */
[----:B------:R-:W-:Y:S06]  /*5b60*/  BRA `(.L_x_3779) ;  /* 0x00000004005c7947 */ /* 0x000fec0003800000 */
.L_x_3782:
[----:B0-----:R-:W-:Y:S02]  /*5b70*/  MOV R40, UR17 ;  /* 0x0000001100287c02 */ /* 0x001fe40008000f00 */
        /* <DEDUP_REMOVED lines=15> */
[----:B------:R-:W-:Y:S01]  /*5c70*/  FMUL.FTZ R42, R40, UR7 ;  /* 0x00000007282a7c20 */ /* 0x000fe20008410000 */
[----:B------:R-:W-:Y:S01]  /*5c80*/  FFMA.FTZ R179, R179, UR16, R67 ;  /* 0x00000010b3b37c23 */ /* 0x000fe20008010043 */
[----:B------:R-:W-:Y:S01]  /*5c90*/  FMUL.FTZ R43, R41, UR7 ;  /* 0x00000007292b7c20 */ /* 0x000fe20008410000 */
[----:B------:R-:W-:Y:S01]  /*5ca0*/  LOP3.LUT P5, RZ, R210, 0xff0000, RZ, 0xc0, !PT ;  /* 0x00ff0000d2ff7812 */ /* 0x000fe200078ac0ff */
[----:B------:R-:W-:Y:S01]  /*5cb0*/  FMUL.FTZ R0, R0, UR7 ;  /* 0x0000000700007c20 */ /* 0x000fe20008410000 */
[----:B------:R-:W-:Y:S01]  /*5cc0*/  FMUL.FTZ R179, R179, UR7 ;  /* 0x00000007b3b37c20 */ /* 0x000fe20008410000 */
[----:B------:R-:W-:-:S02]  /*5cd0*/  LOP3.LUT P3, RZ, R210, 0xff, RZ, 0xc0, !PT ;  /* 0x000000ffd2ff7812 */ /* 0x000fc4000786c0ff */
[----:B------:R-:W-:Y:S02]  /*5ce0*/  ISETP.GE.U32.AND P6, PT, R210, 0x1000000, PT ;  /* 0x01000000d200780c */ /* 0x000fe40003fc6070 */
[----:B------:R-:W-:Y:S02]  /*5cf0*/  SEL R41, R42, RZ, P4 ;  /* 0x000000ff2a297207 */ /* 0x000fe40002000000 */
[----:B------:R-:W-:Y:S02]  /*5d00*/  SEL R42, R43, RZ, P5 ;  /* 0x000000ff2b2a7207 */ /* 0x000fe40002800000 */
[----:B------:R-:W-:Y:S02]  /*5d10*/  SEL R40, R0, RZ, P3 ;  /* 0x000000ff00287207 */ /* 0x000fe40001800000 */
[----:B------:R-:W-:Y:S01]  /*5d20*/  SEL R43, R179, RZ, P6 ;  /* 0x000000ffb32b7207 */ /* 0x000fe20003000000 */
[----:B------:R-:W-:Y:S06]  /*5d30*/  BRA `(.L_x_3779) ;  /* 0x0000000000e87947 */ /* 0x000fec0003800000 */
.L_x_3781:
        /* <DEDUP_REMOVED lines=17> */
[----:B------:R-:W-:Y:S02]  /*5e50*/  MOV R40, UR17 ;  /* 0x0000001100287c02 */ /* 0x000fe40008000f00 */
[----:B------:R-:W-:Y:S01]  /*5e60*/  SEL R41, R41, RZ, P4 ;  /* 0x000000ff29297207 */ /* 0x000fe20002000000 */
[----:B------:R-:W-:Y:S02]  /*5e70*/  FMUL.FTZ R122, R122, UR16 ;  /* 0x000000107a7a7c20 */ /* 0x000fe40008410000 */
[----:B------:R-:W-:-:S02]  /*5e80*/  FFMA.FTZ R40, R178, R40, UR27 ;  /* 0x0000001bb2287e23 */ /* 0x000fc40008010028 */
[----:B------:R-:W-:Y:S02]  /*5e90*/  FMUL.FTZ R42, R122, UR7 ;  /* 0x000000077a2a7c20 */ /* 0x000fe40008410000 */
[----:B------:R-:W-:Y:S01]  /*5ea0*/  FADD.FTZ R123, R179, -R40 ;  /* 0x80000028b37b7221 */ /* 0x000fe20000010000 */
[----:B------:R-:W-:Y:S02]  /*5eb0*/  FMUL.FTZ R40, R120, UR7 ;  /* 0x0000000778287c20 */ /* 0x000fe40008410000 */
[----:B------:R-:W-:Y:S01]  /*5ec0*/  SEL R42, R42, RZ, P5 ;  /* 0x000000ff2a2a7207 */ /* 0x000fe20002800000 */
[----:B------:R-:W-:Y:S02]  /*5ed0*/  FMUL.FTZ R123, R123, UR16 ;  /* 0x000000107b7b7c20 */ /* 0x000fe40008410000 */
[----:B------:R-:W-:Y:S02]  /*5ee0*/  SEL R40, R40, RZ, P3 ;  /* 0x000000ff28287207 */ /* 0x000fe40001800000 */
[----:B------:R-:W-:-:S05]  /*5ef0*/  FMUL.FTZ R43, R123, UR7 ;  /* 0x000000077b2b7c20 */ /* 0x000fca0008410000 */
[----:B------:R-:W-:Y:S01]  /*5f00*/  SEL R43, R43, RZ, P6 ;  /* 0x000000ff2b2b7207 */ /* 0x000fe20003000000 */
[----:B------:R-:W-:Y:S06]  /*5f10*/  BRA `(.L_x_3779) ;  /* 0x0000000000707947 */ /* 0x000fec0003800000 */
.L_x_3783:
        /* <DEDUP_REMOVED lines=27> */
[----:B------:R-:W-:-:S07]  /*60d0*/  SEL R43, R179, RZ, P6 ;  /* 0x000000ffb32b7207 */ /* 0x000fce0003000000 */
.L_x_3779:
        /* <DEDUP_REMOVED lines=14> */
[C---:B------:R-:W-:Y:S01]  /*61c0*/  LOP3.LUT P5, RZ, R131.reuse, 0xff, RZ, 0xc0, !PT ;  /* 0x000000ff83ff7812 */ /* 0x040fe200078ac0ff */
[----:B------:R-:W-:Y:S01]  /*61d0*/  FFMA.FTZ R0, R180, R0, UR27 ;  /* 0x0000001bb4007e23 */ /* 0x000fe20008010000 */
[C---:B------:R-:W-:Y:S01]  /*61e0*/  LOP3.LUT P6, RZ, R131.reuse, 0xff00, RZ, 0xc0, !PT ;  /* 0x0000ff0083ff7812 */ /* 0x040fe200078cc0ff */
[----:B------:R-:W-:Y:S01]  /*61f0*/  FFMA.FTZ R40, R176, R40, UR27 ;  /* 0x0000001bb0287e23 */ /* 0x000fe20008010028 */
[----:B------:R-:W-:Y:S01]  /*6200*/  LOP3.LUT P3, RZ, R131, 0xff0000, RZ, 0xc0, !PT ;  /* 0x00ff000083ff7812 */ /* 0x000fe2000786c0ff */
        /* <DEDUP_REMOVED lines=13> */
[----:B------:R-:W-:Y:S01]  /*62e0*/  LOP3.LUT P6, RZ, R4, 0xff0000, RZ, 0xc0, !PT ;  /* 0x00ff000004ff7812 */ /* 0x000fe200078cc0ff */
        /* <DEDUP_REMOVED lines=16> */
.L_x_3786:
[----:B------:R-:W-:Y:S02]  /*63f0*/  MOV R0, UR17 ;  /* 0x0000001100007c02 */ /* 0x000fe40008000f00 */
[C---:B------:R-:W-:Y:S02]  /*6400*/  LOP3.LUT P5, RZ, R131.reuse, 0xff, RZ, 0xc0, !PT ;  /* 0x000000ff83ff7812 */ /* 0x040fe400078ac0ff */
[C---:B------:R-:W-:Y:S01]  /*6410*/  LOP3.LUT P6, RZ, R131.reuse, 0xff00, RZ, 0xc0, !PT ;  /* 0x0000ff0083ff7812 */ /* 0x040fe200078cc0ff */
        /* <DEDUP_REMOVED lines=34> */
.L_x_3785:
        /* <DEDUP_REMOVED lines=21> */
[----:B------:R-:W-:Y:S01]  /*6790*/  LOP3.LUT P6, RZ, R4, 0xff0000, RZ, 0xc0, !PT ;  /* 0x00ff000004ff7812 */ /* 0x000fe200078cc0ff */
        /* <DEDUP_REMOVED lines=16> */
.L_x_3788:
        /* <DEDUP_REMOVED lines=37> */
.L_x_3784:
[----:B------:R-:W-:Y:S05]  /*6af0*/  @!P1 BRA `(.L_x_3789) ;  /* 0x0000000000ec9947 */ /* 0x000fea0003800000 */
[----:B------:R-:W-:Y:S05]  /*6b00*/  @!P2 BRA `(.L_x_3790) ;  /* 0x000000000074a947 */ /* 0x000fea0003800000 */
[----:B0-----:R-:W-:Y:S02]  /*6b10*/  MOV R40, UR17 ;  /* 0x0000001100287c02 */ /* 0x001fe40008000f00 */
[----:B------:R-:W-:Y:S02]  /*6b20*/  MOV R0, UR17 ;  /* 0x0000001100007c02 */ /* 0x000fe40008000f00 */
        /* <DEDUP_REMOVED lines=27> */
.L_x_3790:
        /* <DEDUP_REMOVED lines=29> */
.L_x_3789:
        /* <DEDUP_REMOVED lines=30> */
.L_x_3791:
        /* <DEDUP_REMOVED lines=28> */
.L_x_3787:
        /* <DEDUP_REMOVED lines=49> */
.L_x_3794:
        /* <DEDUP_REMOVED lines=37> */
.L_x_3793:
        /* <DEDUP_REMOVED lines=38> */
.L_x_3796:
        /* <DEDUP_REMOVED lines=37> */
.L_x_3792:
        /* <DEDUP_REMOVED lines=31> */
.L_x_3798:
        /* <DEDUP_REMOVED lines=29> */
.L_x_3797:
        /* <DEDUP_REMOVED lines=30> */
.L_x_3799:
        /* <DEDUP_REMOVED lines=28> */
.L_x_3795:
        /* <DEDUP_REMOVED lines=49> */
.L_x_3802:
        /* <DEDUP_REMOVED lines=37> */
.L_x_3801:
        /* <DEDUP_REMOVED lines=38> */
.L_x_3804:
        /* <DEDUP_REMOVED lines=37> */
.L_x_3800:
[----:B------:R-:W-:Y:S05]  /*8dd0*/  @!P1 BRA `(.L_x_3805) ;  /* 0x0000000000ec9947 */ /* 0x000fea0003800000 */
[----:B------:R-:W-:Y:S05]  /*8de0*/  @!P2 BRA `(.L_x_3806) ;  /* 0x000000000074a947 */ /* 0x000fea0003800000 */
[----:B0-----:R-:W-:Y:S02]  /*8df0*/  MOV R40, UR17 ;  /* 0x0000001100287c02 */ /* 0x001fe40008000f00 */
[----:B------:R-:W-:Y:S02]  /*8e00*/  MOV R0, UR17 ;  /* 0x0000001100007c02 */ /* 0x000fe40008000f00 */
        /* <DEDUP_REMOVED lines=27> */
.L_x_3806:
        /* <DEDUP_REMOVED lines=29> */
.L_x_3805:
        /* <DEDUP_REMOVED lines=30> */
.L_x_3807:
        /* <DEDUP_REMOVED lines=28> */
.L_x_3803:
        /* <DEDUP_REMOVED lines=49> */
.L_x_3810:
        /* <DEDUP_REMOVED lines=37> */
.L_x_3809:
        /* <DEDUP_REMOVED lines=38> */
.L_x_3812:
        /* <DEDUP_REMOVED lines=37> */
.L_x_3808:
        /* <DEDUP_REMOVED lines=31> */
.L_x_3814:
        /* <DEDUP_REMOVED lines=29> */
.L_x_3813:
        /* <DEDUP_REMOVED lines=30> */
.L_x_3815:
        /* <DEDUP_REMOVED lines=28> */
.L_x_3811:
        /* <DEDUP_REMOVED lines=12> */
[----:B0-----:R-:W-:Y:S02]  /*a760*/  MOV R40, UR17 ;  /* 0x0000001100287c02 */ /* 0x001fe40008000f00 */
[----:B------:R-:W-:Y:S02]  /*a770*/  MOV R0, UR17 ;  /* 0x0000001100007c02 */ /* 0x000fe40008000f00 */
[----:B------:R-:W-:Y:S01]  /*a780*/  MOV R43, UR17 ;  /* 0x00000011002b7c02 */ /* 0x000fe20008000f00 */
[----:B------:R-:W-:Y:S01]  /*a790*/  FFMA.FTZ R40, R104, R40, UR27 ;  /* 0x0000001b68287e23 */ /* 0x000fe20008010028 */
[C---:B------:R-:W-:Y:S01]  /*a7a0*/  LOP3.LUT P5, RZ, R127.reuse, 0xff, RZ, 0xc0, !PT ;  /* 0x000000ff7fff7812 */ /* 0x040fe200078ac0ff */
[----:B------:R-:W-:Y:S01]  /*a7b0*/  FFMA.FTZ R0, R106, R0, UR27 ;  /* 0x0000001b6a007e23 */ /* 0x000fe20008010000 */
[----:B------:R-:W-:Y:S01]  /*a7c0*/  LOP3.LUT P6, RZ, R127, 0xff00, RZ, 0xc0, !PT ;  /* 0x0000ff007fff7812 */ /* 0x000fe200078cc0ff */
[----:B------:R-:W-:Y:S01]  /*a7d0*/  FADD.FTZ R41, R136, -R40 ;  /* 0x8000002888297221 */ /* 0x000fe20000010000 */
[----:B------:R-:W-:Y:S01]  /*a7e0*/  FFMA.FTZ R46, R46, R43, UR27 ;  /* 0x0000001b2e2e7e23 */ /* 0x000fe2000801002b */
[----:B------:R-:W-:Y:S01]  /*a7f0*/  FADD.FTZ R121, R137, -R0 ;  /* 0x8000000089797221 */ /* 0x000fe20000010000 */
[----:B------:R-:W-:Y:S01]  /*a800*/  MOV R0, UR17 ;  /* 0x0000001100007c02 */ /* 0x000fe20008000f00 */
[----:B------:R-:W-:Y:S01]  /*a810*/  FFMA.FTZ R120, R41, UR16, R52 ;  /* 0x0000001029787c23 */ /* 0x000fe20008010034 */
[----:B------:R-:W-:Y:S01]  /*a820*/  FADD.FTZ R123, R139, -R46 ;  /* 0x8000002e8b7b7221 */ /* 0x000fe20000010000 */
[----:B------:R-:W-:Y:S01]  /*a830*/  FFMA.FTZ R121, R121, UR16, R53 ;  /* 0x0000001079797c23 */ /* 0x000fe20008010035 */
[----:B------:R-:W-:Y:S01]  /*a840*/  LOP3.LUT P3, RZ, R127, 0xff0000, RZ, 0xc0, !PT ;  /* 0x00ff00007fff7812 */ /* 0x000fe2000786c0ff */
[----:B------:R-:W-:Y:S01]  /*a850*/  FMUL.FTZ R92, R120, UR7 ;  /* 0x00000007785c7c20 */ /* 0x000fe20008410000 */
[----:B------:R-:W-:Y:S01]  /*a860*/  FFMA.FTZ R0, R107, R0, UR27 ;  /* 0x0000001b6b007e23 */ /* 0x000fe20008010000 */
[----:B------:R-:W-:Y:S01]  /*a870*/  FMUL.FTZ R93, R121, UR7 ;  /* 0x00000007795d7c20 */ /* 0x000fe20008410000 */
[----:B------:R-:W-:Y:S01]  /*a880*/  FFMA.FTZ R123, R123, UR16, R55 ;  /* 0x000000107b7b7c23 */ /* 0x000fe20008010037 */
[----:B------:R-:W-:Y:S01]  /*a890*/  ISETP.GE.U32.AND P4, PT, R127, 0x1000000, PT ;  /* 0x010000007f00780c */ /* 0x000fe20003f86070 */
[----:B------:R-:W-:Y:S01]  /*a8a0*/  FADD.FTZ R122, R138, -R0 ;  /* 0x800000008a7a7221 */ /* 0x000fe20000010000 */
[----:B------:R-:W-:Y:S01]  /*a8b0*/  SEL R40, R92, RZ, P5 ;  /* 0x000000ff5c287207 */ /* 0x000fe20002800000 */
[----:B------:R-:W-:Y:S01]  /*a8c0*/  FMUL.FTZ R95, R123, UR7 ;  /* 0x000000077b5f7c20 */ /* 0x000fe20008410000 */
[----:B------:R-:W-:Y:S01]  /*a8d0*/  LOP3.LUT P5, RZ, R155, 0xff, RZ, 0xc0, !PT ;  /* 0x000000ff9bff7812 */ /* 0x000fe200078ac0ff */
[----:B------:R-:W-:Y:S01]  /*a8e0*/  FFMA.FTZ R122, R122, UR16, R54 ;  /* 0x000000107a7a7c23 */ /* 0x000fe20008010036 */
[----:B------:R-:W-:-:S02]  /*a8f0*/  SEL R41, R93, RZ, P6 ;  /* 0x000000ff5d297207 */ /* 0x000fc40003000000 */
[----:B------:R-:W-:Y:S01]  /*a900*/  SEL R92, R92, RZ, P5 ;  /* 0x000000ff5c5c7207 */ /* 0x000fe20002800000 */
[----:B------:R-:W-:Y:S01]  /*a910*/  FMUL.FTZ R94, R122, UR7 ;  /* 0x000000077a5e7c20 */ /* 0x000fe20008410000 */
[C---:B------:R-:W-:Y:S02]  /*a920*/  LOP3.LUT P5, RZ, R155.reuse, 0xff00, RZ, 0xc0, !PT ;  /* 0x0000ff009bff7812 */ /* 0x040fe400078ac0ff */
[----:B------:R-:W-:Y:S02]  /*a930*/  LOP3.LUT P6, RZ, R155, 0xff0000, RZ, 0xc0, !PT ;  /* 0x00ff00009bff7812 */ /* 0x000fe400078cc0ff */
[----:B------:R-:W-:Y:S02]  /*a940*/  SEL R93, R93, RZ, P5 ;  /* 0x000000ff5d5d7207 */ /* 0x000fe40002800000 */
[----:B------:R-:W-:Y:S02]  /*a950*/  ISETP.GE.U32.AND P5, PT, R155, 0x1000000, PT ;  /* 0x010000009b00780c */ /* 0x000fe40003fa6070 */
[----:B------:R-:W-:-:S02]  /*a960*/  SEL R42, R94, RZ, P3 ;  /* 0x000000ff5e2a7207 */ /* 0x000fc40001800000 */
[C---:B------:R-:W-:Y:S02]  /*a970*/  SEL R43, R95.reuse, RZ, P4 ;  /* 0x000000ff5f2b7207 */ /* 0x040fe40002000000 */
[----:B------:R-:W-:Y:S02]  /*a980*/  SEL R94, R94, RZ, P6 ;  /* 0x000000ff5e5e7207 */ /* 0x000fe40003000000 */
[----:B------:R-:W-:Y:S01]  /*a990*/  SEL R95, R95, RZ, P5 ;  /* 0x000000ff5f5f7207 */ /* 0x000fe20002800000 */
[----:B------:R-:W-:Y:S06]  /*a9a0*/  BRA `(.L_x_3819) ;  /* 0x0000000c00987947 */ /* 0x000fec0003800000 */
.L_x_3818:
        /* <DEDUP_REMOVED lines=37> */
.L_x_3817:
        /* <DEDUP_REMOVED lines=12> */
[----:B------:R-:W-:Y:S01]  /*acc0*/  FMUL.FTZ R120, R40, UR16 ;  /* 0x0000001028787c20 */ /* 0x000fe20008410000 */
[----:B------:R-:W-:Y:S01]  /*acd0*/  FADD.FTZ R123, R139, -R46 ;  /* 0x8000002e8b7b7221 */ /* 0x000fe20000010000 */
[----:B------:R-:W-:Y:S01]  /*ace0*/  FMUL.FTZ R121, R121, UR16 ;  /* 0x0000001079797c20 */ /* 0x000fe20008410000 */
[----:B------:R-:W-:Y:S01]  /*acf0*/  LOP3.LUT P3, RZ, R127, 0xff0000, RZ, 0xc0, !PT ;  /* 0x00ff00007fff7812 */ /* 0x000fe2000786c0ff */
[----:B------:R-:W-:Y:S01]  /*ad00*/  FMUL.FTZ R92, R120, UR7 ;  /* 0x00000007785c7c20 */ /* 0x000fe20008410000 */
[----:B------:R-:W-:Y:S01]  /*ad10*/  FFMA.FTZ R0, R107, R0, UR27 ;  /* 0x0000001b6b007e23 */ /* 0x000fe20008010000 */
[----:B------:R-:W-:Y:S01]  /*ad20*/  FMUL.FTZ R93, R121, UR7 ;  /* 0x00000007795d7c20 */ /* 0x000fe20008410000 */
[----:B------:R-:W-:Y:S01]  /*ad30*/  FMUL.FTZ R123, R123, UR16 ;  /* 0x000000107b7b7c20 */ /* 0x000fe20008410000 */
[----:B------:R-:W-:Y:S01]  /*ad40*/  ISETP.GE.U32.AND P4, PT, R127, 0x1000000, PT ;  /* 0x010000007f00780c */ /* 0x000fe20003f86070 */
[----:B------:R-:W-:Y:S01]  /*ad50*/  FADD.FTZ R122, R138, -R0 ;  /* 0x800000008a7a7221 */ /* 0x000fe20000010000 */
[----:B------:R-:W-:Y:S01]  /*ad60*/  SEL R40, R92, RZ, P5 ;  /* 0x000000ff5c287207 */ /* 0x000fe20002800000 */
[----:B------:R-:W-:Y:S01]  /*ad70*/  FMUL.FTZ R95, R123, UR7 ;  /* 0x000000077b5f7c20 */ /* 0x000fe20008410000 */
[----:B------:R-:W-:Y:S01]  /*ad80*/  LOP3.LUT P5, RZ, R155, 0xff, RZ, 0xc0, !PT ;  /* 0x000000ff9bff7812 */ /* 0x000fe200078ac0ff */
[----:B------:R-:W-:Y:S01]  /*ad90*/  FMUL.FTZ R122, R122, UR16 ;  /* 0x000000107a7a7c20 */ /* 0x000fe20008410000 */
        /* <DEDUP_REMOVED lines=12> */
.L_x_3820:
        /* <DEDUP_REMOVED lines=37> */
.L_x_3816:
        /* <DEDUP_REMOVED lines=31> */
.L_x_3822:
        /* <DEDUP_REMOVED lines=29> */
.L_x_3821:
        /* <DEDUP_REMOVED lines=30> */
.L_x_3823:
        /* <DEDUP_REMOVED lines=28> */
.L_x_3819:
        /* <DEDUP_REMOVED lines=15> */
[-C--:B------:R-:W-:Y:S01]  /*b900*/  FFMA.FTZ R88, R88, R41.reuse, UR27 ;  /* 0x0000001b58587e23 */ /* 0x080fe20008010029 */
[----:B------:R-:W-:Y:S01]  /*b910*/  FFMA.FTZ R41, R96, R41, UR27 ;  /* 0x0000001b60297e23 */ /* 0x000fe20008010029 */
[----:B------:R-:W-:Y:S01]  /*b920*/  FFMA.FTZ R0, R97, R0, UR27 ;  /* 0x0000001b61007e23 */ /* 0x000fe20008010000 */
[----:B------:R-:W-:Y:S01]  /*b930*/  LOP3.LUT P1, RZ, R125, 0xff, RZ, 0xc0, !PT ;  /* 0x000000ff7dff7812 */ /* 0x000fe2000782c0ff */
[----:B------:R-:W-:Y:S01]  /*b940*/  FADD.FTZ R88, R111, -R88 ;  /* 0x800000586f587221 */ /* 0x000fe20000010000 */
[----:B------:R-:W-:Y:S01]  /*b950*/  FADD.FTZ R41, R124, -R41 ;  /* 0x800000297c297221 */ /* 0x000fe20000010000 */
[----:B------:R-:W-:Y:S01]  /*b960*/  FFMA.FTZ R43, R98, R43, UR27 ;  /* 0x0000001b622b7e23 */ /* 0x000fe2000801002b */
[----:B------:R-:W-:Y:S01]  /*b970*/  FADD.FTZ R47, R47, -R0 ;  /* 0x800000002f2f7221 */ /* 0x000fe20000010000 */
[----:B------:R-:W-:Y:S01]  /*b980*/  FFMA.FTZ R121, R88, UR16, R49 ;  /* 0x0000001058797c23 */ /* 0x000fe20008010031 */
[----:B------:R-:W-:Y:S01]  /*b990*/  FFMA.FTZ R120, R41, UR16, R48 ;  /* 0x0000001029787c23 */ /* 0x000fe20008010030 */
[----:B------:R-:W-:Y:S01]  /*b9a0*/  FADD.FTZ R126, R126, -R43 ;  /* 0x8000002b7e7e7221 */ /* 0x000fe20000010000 */
[----:B------:R-:W-:Y:S01]  /*b9b0*/  FFMA.FTZ R122, R47, UR16, R50 ;  /* 0x000000102f7a7c23 */ /* 0x000fe20008010032 */
[----:B------:R-:W-:Y:S01]  /*b9c0*/  FMUL.FTZ R93, R121, UR7 ;  /* 0x00000007795d7c20 */ /* 0x000fe20008410000 */
[----:B------:R-:W-:Y:S01]  /*b9d0*/  FMUL.FTZ R92, R120, UR7 ;  /* 0x00000007785c7c20 */ /* 0x000fe20008410000 */
[----:B------:R-:W-:Y:S01]  /*b9e0*/  FFMA.FTZ R123, R126, UR16, R51 ;  /* 0x000000107e7b7c23 */ /* 0x000fe20008010033 */
        /* <DEDUP_REMOVED lines=18> */
.L_x_3826:
        /* <DEDUP_REMOVED lines=14> */
[----:B------:R-:W-:Y:S01]  /*bbf0*/  LOP3.LUT P6, RZ, R156, 0xff, RZ, 0xc0, !PT ;  /* 0x000000ff9cff7812 */ /* 0x000fe200078cc0ff */
[----:B------:R-:W-:Y:S01]  /*bc00*/  FMUL.FTZ R88, R88, UR7 ;  /* 0x0000000758587c20 */ /* 0x000fe20008410000 */
[----:B------:R-:W-:Y:S01]  /*bc10*/  FMUL.FTZ R41, R41, UR7 ;  /* 0x0000000729297c20 */ /* 0x000fe20008410000 */
[----:B------:R-:W-:Y:S01]  /*bc20*/  LOP3.LUT P5, RZ, R125, 0xff00, RZ, 0xc0, !PT ;  /* 0x0000ff007dff7812 */ /* 0x000fe200078ac0ff */
[----:B------:R-:W-:Y:S01]  /*bc30*/  FFMA.FTZ R47, R47, UR16, R50 ;  /* 0x000000102f2f7c23 */ /* 0x000fe20008010032 */
[----:B------:R-:W-:Y:S01]  /*bc40*/  FFMA.FTZ R126, R126, UR16, R51 ;  /* 0x000000107e7e7c23 */ /* 0x000fe20008010033 */
[----:B------:R-:W-:-:S02]  /*bc50*/  LOP3.LUT P4, RZ, R125, 0xff0000, RZ, 0xc0, !PT ;  /* 0x00ff00007dff7812 */ /* 0x000fc4000788c0ff */
[----:B------:R-:W-:Y:S01]  /*bc60*/  SEL R40, R41, RZ, P1 ;  /* 0x000000ff29287207 */ /* 0x000fe20000800000 */
[----:B------:R-:W-:Y:S01]  /*bc70*/  FMUL.FTZ R47, R47, UR7 ;  /* 0x000000072f2f7c20 */ /* 0x000fe20008410000 */
[----:B------:R-:W-:Y:S01]  /*bc80*/  SEL R92, R41, RZ, P6 ;  /* 0x000000ff295c7207 */ /* 0x000fe20003000000 */
[----:B------:R-:W-:Y:S01]  /*bc90*/  FMUL.FTZ R126, R126, UR7 ;  /* 0x000000077e7e7c20 */ /* 0x000fe20008410000 */
[----:B------:R-:W-:Y:S02]  /*bca0*/  SEL R41, R88, RZ, P5 ;  /* 0x000000ff58297207 */ /* 0x000fe40002800000 */
[----:B------:R-:W-:Y:S02]  /*bcb0*/  ISETP.GE.U32.AND P3, PT, R125, 0x1000000, PT ;  /* 0x010000007d00780c */ /* 0x000fe40003f66070 */
[C---:B------:R-:W-:Y:S02]  /*bcc0*/  LOP3.LUT P1, RZ, R156.reuse, 0xff00, RZ, 0xc0, !PT ;  /* 0x0000ff009cff7812 */ /* 0x040fe4000782c0ff */
[----:B------:R-:W-:-:S02]  /*bcd0*/  LOP3.LUT P6, RZ, R156, 0xff0000, RZ, 0xc0, !PT ;  /* 0x00ff00009cff7812 */ /* 0x000fc400078cc0ff */
[----:B------:R-:W-:Y:S02]  /*bce0*/  ISETP.GE.U32.AND P5, PT, R156, 0x1000000, PT ;  /* 0x010000009c00780c */ /* 0x000fe40003fa6070 */
[----:B------:R-:W-:Y:S02]  /*bcf0*/  SEL R93, R88, RZ, P1 ;  /* 0x000000ff585d7207 */ /* 0x000fe40000800000 */
[C---:B------:R-:W-:Y:S02]  /*bd00*/  SEL R42, R47.reuse, RZ, P4 ;  /* 0x000000ff2f2a7207 */ /* 0x040fe40002000000 */
[----:B------:R-:W-:Y:S02]  /*bd10*/  SEL R94, R47, RZ, P6 ;  /* 0x000000ff2f5e7207 */ /* 0x000fe40003000000 */
[C---:B------:R-:W-:Y:S02]  /*bd20*/  SEL R43, R126.reuse, RZ, P3 ;  /* 0x000000ff7e2b7207 */ /* 0x040fe40001800000 */
[----:B------:R-:W-:Y:S01]  /*bd30*/  SEL R95, R126, RZ, P5 ;  /* 0x000000ff7e5f7207 */ /* 0x000fe20002800000 */
[----:B------:R-:W-:Y:S06]  /*bd40*/  BRA `(.L_x_3827) ;  /* 0x0000000800ec7947 */ /* 0x000fec0003800000 */
.L_x_3825:
        /* <DEDUP_REMOVED lines=12> */
[----:B------:R-:W-:Y:S01]  /*be10*/  FMUL.FTZ R121, R88, UR16 ;  /* 0x0000001058797c20 */ /* 0x000fe20008410000 */
[----:B------:R-:W-:Y:S01]  /*be20*/  FMUL.FTZ R120, R41, UR16 ;  /* 0x0000001029787c20 */ /* 0x000fe20008410000 */
        /* <DEDUP_REMOVED lines=23> */
.L_x_3828:
        /* <DEDUP_REMOVED lines=14> */
[----:B------:R-:W-:Y:S01]  /*c080*/  LOP3.LUT P6, RZ, R156, 0xff, RZ, 0xc0, !PT ;  /* 0x000000ff9cff7812 */ /* 0x000fe200078cc0ff */
[----:B------:R-:W-:Y:S01]  /*c090*/  FMUL.FTZ R88, R88, UR7 ;  /* 0x0000000758587c20 */ /* 0x000fe20008410000 */
[----:B------:R-:W-:Y:S01]  /*c0a0*/  FMUL.FTZ R41, R41, UR7 ;  /* 0x0000000729297c20 */ /* 0x000fe20008410000 */
[----:B------:R-:W-:Y:S01]  /*c0b0*/  FMUL.FTZ R43, R43, UR16 ;  /* 0x000000102b2b7c20 */ /* 0x000fe20008410000 */
[C---:B------:R-:W-:Y:S01]  /*c0c0*/  LOP3.LUT P5, RZ, R125.reuse, 0xff00, RZ, 0xc0, !PT ;  /* 0x0000ff007dff7812 */ /* 0x040fe200078ac0ff */
[----:B------:R-:W-:Y:S01]  /*c0d0*/  FMUL.FTZ R0, R0, UR16 ;  /* 0x0000001000007c20 */ /* 0x000fe20008410000 */
[----:B------:R-:W-:Y:S01]  /*c0e0*/  ISETP.GE.U32.AND P3, PT, R125, 0x1000000, PT ;  /* 0x010000007d00780c */ /* 0x000fe20003f66070 */
[----:B------:R-:W-:Y:S01]  /*c0f0*/  FMUL.FTZ R95, R43, UR7 ;  /* 0x000000072b5f7c20 */ /* 0x000fe20008410000 */
[C---:B------:R-:W-:Y:S01]  /*c100*/  SEL R40, R41.reuse, RZ, P1 ;  /* 0x000000ff29287207 */ /* 0x040fe20000800000 */
[----:B------:R-:W-:Y:S01]  /*c110*/  FMUL.FTZ R0, R0, UR7 ;  /* 0x0000000700007c20 */ /* 0x000fe20008410000 */
[----:B------:R-:W-:-:S02]  /*c120*/  SEL R92, R41, RZ, P6 ;  /* 0x000000ff295c7207 */ /* 0x000fc40003000000 */
[----:B------:R-:W-:Y:S02]  /*c130*/  SEL R41, R88, RZ, P5 ;  /* 0x000000ff58297207 */ /* 0x000fe40002800000 */
[----:B------:R-:W-:Y:S02]  /*c140*/  LOP3.LUT P4, RZ, R125, 0xff0000, RZ, 0xc0, !PT ;  /* 0x00ff00007dff7812 */ /* 0x000fe4000788c0ff */
[C---:B------:R-:W-:Y:S02]  /*c150*/  LOP3.LUT P1, RZ, R156.reuse, 0xff00, RZ, 0xc0, !PT ;  /* 0x0000ff009cff7812 */ /* 0x040fe4000782c0ff */
[C---:B------:R-:W-:Y:S02]  /*c160*/  LOP3.LUT P6, RZ, R156.reuse, 0xff0000, RZ, 0xc0, !PT ;  /* 0x00ff00009cff7812 */ /* 0x040fe400078cc0ff */
[----:B------:R-:W-:Y:S02]  /*c170*/  ISETP.GE.U32.AND P5, PT, R156, 0x1000000, PT ;  /* 0x010000009c00780c */ /* 0x000fe40003fa6070 */
[----:B------:R-:W-:-:S02]  /*c180*/  SEL R43, R95, RZ, P3 ;  /* 0x000000ff5f2b7207 */ /* 0x000fc40001800000 */
[----:B------:R-:W-:Y:S02]  /*c190*/  SEL R93, R88, RZ, P1 ;  /* 0x000000ff585d7207 */ /* 0x000fe40000800000 */
[C---:B------:R-:W-:Y:S02]  /*c1a0*/  SEL R42, R0.reuse, RZ, P4 ;  /* 0x000000ff002a7207 */ /* 0x040fe40002000000 */
[----:B------:R-:W-:Y:S02]  /*c1b0*/  SEL R94, R0, RZ, P6 ;  /* 0x000000ff005e7207 */ /* 0x000fe40003000000 */
[----:B------:R-:W-:Y:S01]  /*c1c0*/  SEL R95, R95, RZ, P5 ;  /* 0x000000ff5f5f7207 */ /* 0x000fe20002800000 */
[----:B------:R-:W-:Y:S06]  /*c1d0*/  BRA `(.L_x_3827) ;  /* 0x0000000400c87947 */ /* 0x000fec0003800000 */
.L_x_3824:
[----:B------:R-:W-:Y:S05]  /*c1e0*/  @!P1 BRA `(.L_x_3829) ;  /* 0x0000000000e49947 */ /* 0x000fea0003800000 */
[----:B------:R-:W-:Y:S05]  /*c1f0*/  @!P2 BRA `(.L_x_3830) ;  /* 0x000000000070a947 */ /* 0x000fea0003800000 */
[----:B------:R-:W-:Y:S02]  /*c200*/  MOV R43, UR17 ;  /* 0x00000011002b7c02 */ /* 0x000fe40008000f00 */
[----:B0-----:R-:W-:Y:S02]  /*c210*/  MOV R41, UR17 ;  /* 0x0000001100297c02 */ /* 0x001fe40008000f00 */
[----:B------:R-:W-:Y:S01]  /*c220*/  MOV R0, UR17 ;  /* 0x0000001100007c02 */ /* 0x000fe20008000f00 */
[-C--:B------:R-:W-:Y:S01]  /*c230*/  FFMA.FTZ R88, R88, R43.reuse, UR27 ;  /* 0x0000001b58587e23 */ /* 0x080fe2000801002b */
[----:B------:R-:W-:Y:S01]  /*c240*/  FFMA.FTZ R43, R98, R43, UR27 ;  /* 0x0000001b622b7e23 */ /* 0x000fe2000801002b */
[----:B------:R-:W-:Y:S01]  /*c250*/  FFMA.FTZ R41, R96, R41, UR27 ;  /* 0x0000001b60297e23 */ /* 0x000fe20008010029 */
[----:B------:R-:W-:Y:S01]  /*c260*/  LOP3.LUT P1, RZ, R125, 0xff, RZ, 0xc0, !PT ;  /* 0x000000ff7dff7812 */ /* 0x000fe2000782c0ff */
[----:B------:R-:W-:Y:S01]  /*c270*/  FFMA.FTZ R0, R97, R0, UR27 ;  /* 0x0000001b61007e23 */ /* 0x000fe20008010000 */
        /* <DEDUP_REMOVED lines=14> */
[----:B------:R-:W-:Y:S02]  /*c360*/  ISETP.GE.U32.AND P5, PT, R125, 0x1000000, PT ;  /* 0x010000007d00780c */ /* 0x000fe40003fa6070 */
[----:B------:R-:W-:Y:S02]  /*c370*/  SEL R40, R40, RZ, P1 ;  /* 0x000000ff28287207 */ /* 0x000fe40000800000 */
[----:B------:R-:W-:Y:S02]  /*c380*/  SEL R41, R41, RZ, P3 ;  /* 0x000000ff29297207 */ /* 0x000fe40001800000 */
[----:B------:R-:W-:Y:S02]  /*c390*/  SEL R42, R42, RZ, P4 ;  /* 0x000000ff2a2a7207 */ /* 0x000fe40002000000 */
[----:B------:R-:W-:Y:S01]  /*c3a0*/  SEL R43, R43, RZ, P5 ;  /* 0x000000ff2b2b7207 */ /* 0x000fe20002800000 */
[----:B------:R-:W-:Y:S06]  /*c3b0*/  BRA `(.L_x_3827) ;  /* 0x0000000400507947 */ /* 0x000fec0003800000 */
.L_x_3830:
[----:B0-----:R-:W-:Y:S02]  /*c3c0*/  MOV R41, UR17 ;  /* 0x0000001100297c02 */ /* 0x001fe40008000f00 */
[----:B------:R-:W-:Y:S02]  /*c3d0*/  MOV R43, UR17 ;  /* 0x00000011002b7c02 */ /* 0x000fe40008000f00 */
[----:B------:R-:W-:Y:S01]  /*c3e0*/  MOV R40, UR17 ;  /* 0x0000001100287c02 */ /* 0x000fe20008000f00 */
[----:B------:R-:W-:Y:S01]  /*c3f0*/  FFMA.FTZ R41, R96, R41, UR27 ;  /* 0x0000001b60297e23 */ /* 0x000fe20008010029 */
[----:B------:R-:W-:Y:S01]  /*c400*/  LOP3.LUT P1, RZ, R125, 0xff, RZ, 0xc0, !PT ;  /* 0x000000ff7dff7812 */ /* 0x000fe2000782c0ff */
[-C--:B------:R-:W-:Y:S01]  /*c410*/  FFMA.FTZ R0, R88, R43.reuse, UR27 ;  /* 0x0000001b58007e23 */ /* 0x080fe2000801002b */
[----:B------:R-:W-:Y:S01]  /*c420*/  FFMA.FTZ R43, R98, R43, UR27 ;  /* 0x0000001b622b7e23 */ /* 0x000fe2000801002b */
        /* <DEDUP_REMOVED lines=21> */
.L_x_3829:
        /* <DEDUP_REMOVED lines=29> */
.L_x_3831:
        /* <DEDUP_REMOVED lines=12> */
[-C--:B------:R-:W-:Y:S01]  /*c810*/  FFMA.FTZ R88, R88, R41.reuse, UR27 ;  /* 0x0000001b58587e23 */ /* 0x080fe20008010029 */
[----:B------:R-:W-:Y:S01]  /*c820*/  FFMA.FTZ R41, R98, R41, UR27 ;  /* 0x0000001b62297e23 */ /* 0x000fe20008010029 */
[----:B------:R-:W-:Y:S01]  /*c830*/  FMUL.FTZ R47, R47, UR16 ;  /* 0x000000102f2f7c20 */ /* 0x000fe20008410000 */
[----:B------:R-:W-:Y:S01]  /*c840*/  FMUL.FTZ R124, R124, UR7 ;  /* 0x000000077c7c7c20 */ /* 0x000fe20008410000 */
[----:B------:R-:W-:Y:S01]  /*c850*/  FADD.FTZ R111, R111, -R88 ;  /* 0x800000586f6f7221 */ /* 0x000fe20000010000 */
[----:B------:R-:W-:Y:S01]  /*c860*/  FADD.FTZ R41, R126, -R41 ;  /* 0x800000297e297221 */ /* 0x000fe20000010000 */
[----:B------:R-:W-:Y:S02]  /*c870*/  FMUL.FTZ R47, R47, UR7 ;  /* 0x000000072f2f7c20 */ /* 0x000fe40008410000 */
[----:B------:R-:W-:Y:S01]  /*c880*/  FMUL.FTZ R111, R111, UR16 ;  /* 0x000000106f6f7c20 */ /* 0x000fe20008410000 */
[----:B------:R-:W-:Y:S01]  /*c890*/  FMUL.FTZ R41, R41, UR16 ;  /* 0x0000001029297c20 */ /* 0x000fe20008410000 */
[----:B------:R-:W-:-:S02]  /*c8a0*/  SEL R40, R124, RZ, P1 ;  /* 0x000000ff7c287207 */ /* 0x000fc40000800000 */
[----:B------:R-:W-:Y:S01]  /*c8b0*/  FMUL.FTZ R111, R111, UR7 ;  /* 0x000000076f6f7c20 */ /* 0x000fe20008410000 */
[----:B------:R-:W-:Y:S01]  /*c8c0*/  FMUL.FTZ R43, R41, UR7 ;  /* 0x00000007292b7c20 */ /* 0x000fe20008410000 */
[----:B------:R-:W-:-:S03]  /*c8d0*/  SEL R42, R47, RZ, P4 ;  /* 0x000000ff2f2a7207 */ /* 0x000fc60002000000 */
[----:B------:R-:W-:Y:S02]  /*c8e0*/  SEL R41, R111, RZ, P3 ;  /* 0x000000ff6f297207 */ /* 0x000fe40001800000 */
[----:B------:R-:W-:-:S07]  /*c8f0*/  SEL R43, R43, RZ, P5 ;  /* 0x000000ff2b2b7207 */ /* 0x000fce0002800000 */
.L_x_3827:
[----:B------:R-:W0:Y:S01]  /*c900*/  @P2 LDC.64 R44, c[0x0][0x478] ;  /* 0x00011e00ff2c2b82 */ /* 0x000e220000000a00 */
[----:B------:R-:W-:Y:S01]  /*c910*/  MOV R0, 0x10 ;  /* 0x0000001000007802 */ /* 0x000fe20000000f00 */
[----:B------:R-:W-:Y:S01]  /*c920*/  UPLOP3.LUT UP1, UPT, UPT, UPT, UP1, 0x40, 0x4 ;  /* 0x000000000004789c */ /* 0x000fe20003f2e810 */
[----:B0-----:R-:W-:-:S05]  /*c930*/  @P2 IMAD.WIDE.U32 R44, R113, 0x10, R44 ;  /* 0x00000010712c2825 */ /* 0x001fca00078e002c */
        /* <DEDUP_REMOVED lines=13> */
[----:B------:R1:W5:Y:S01]  /*ca10*/  LDL.LU R82, [R1] ;  /* 0x0000000001527983 */ /* 0x0003620000300800 */
        /* <DEDUP_REMOVED lines=31> */
[----:B0-----:R-:W-:Y:S01]  /*cc10*/  MOV R92, R39 ;  /* 0x00000027005c7202 */ /* 0x001fe20000000f00 */
        /* <DEDUP_REMOVED lines=89> */
.L_x_3765:
        /* <DEDUP_REMOVED lines=13> */
[----:B------:R-:W-:-:S05]  /*d280*/  IMAD.WIDE.U32 R34, R39, 0x10, R34 ;  /* 0x0000001027227825 */ /* 0x000fca00078e0022 */
        /* <DEDUP_REMOVED lines=32> */
.L_x_3833:
        /* <DEDUP_REMOVED lines=15> */
.L_x_4897:


//--------------------- .text._ZN10layer_norm22ln_bwd_finalize_kernelINS_22Kernel_traits_finalizeILj8192E6__halfffffjLb0ELj1024ELj4ENS_18Kernel_traits_baseILj8192ES2_ffffjLj1024EEEEELb0ELb0EEEvNS_9BwdParamsE --------------------------
	.section	.text._ZN10layer_norm22ln_bwd_finalize_kernelINS_22Kernel_traits_finalizeILj8192E6__halfffffjLb0ELj1024ELj4ENS_18Kernel_traits_baseILj8192ES2_ffffjLj1024EEEEELb0ELb0EEEvNS_9BwdParamsE,"ax",@progbits
	.align	128
        .global         _ZN10layer_norm22ln_bwd_finalize_kernelINS_22Kernel_traits_finalizeILj8192E6__halfffffjLb0ELj1024ELj4ENS_18Kernel_traits_baseILj8192ES2_ffffjLj1024EEEEELb0ELb0EEEvNS_9BwdParamsE
        .type           _ZN10layer_norm22ln_bwd_finalize_kernelINS_22Kernel_traits_finalizeILj8192E6__halfffffjLb0ELj1024ELj4ENS_18Kernel_traits_baseILj8192ES2_ffffjLj1024EEEEELb0ELb0EEEvNS_9BwdParamsE,@function
        .size           _ZN10layer_norm22ln_bwd_finalize_kernelINS_22Kernel_traits_finalizeILj8192E6__halfffffjLb0ELj1024ELj4ENS_18Kernel_traits_baseILj8192ES2_ffffjLj1024EEEEELb0ELb0EEEvNS_9BwdParamsE,(.L_x_4898 - _ZN10layer_norm22ln_bwd_finalize_kernelINS_22Kernel_traits_finalizeILj8192E6__halfffffjLb0ELj1024ELj4ENS_18Kernel_traits_baseILj8192ES2_ffffjLj1024EEEEELb0ELb0EEEvNS_9BwdParamsE)
        .other          _ZN10layer_norm22ln_bwd_finalize_kernelINS_22Kernel_traits_finalizeILj8192E6__halfffffjLb0ELj1024ELj4ENS_18Kernel_traits_baseILj8192ES2_ffffjLj1024EEEEELb0ELb0EEEvNS_9BwdParamsE,@"STO_CUDA_ENTRY STV_DEFAULT"
_ZN10layer_norm22ln_bwd_finalize_kernelINS_22Kernel_traits_finalizeILj8192E6__halfffffjLb0ELj1024ELj4ENS_18Kernel_traits_baseILj8192ES2_ffffjLj1024EEEEELb0ELb0EEEvNS_9BwdParamsE:
.text._ZN10layer_norm22ln_bwd_finalize_kernelINS_22Kernel_traits_finalizeILj8192E6__halfffffjLb0ELj1024ELj4ENS_18Kernel_traits_baseILj8192ES2_ffffjLj1024EEEEELb0ELb0EEEvNS_9BwdParamsE:
        /* <DEDUP_REMOVED lines=82> */
.L_x_3838:
        /* <DEDUP_REMOVED lines=118> */
.L_x_3837:
[----:B------:R-:W-:Y:S05]  /*0c80*/  BSYNC.RECONVERGENT B1 ;  /* 0x0000000000017941 */ /* 0x000fea0003800200 */
.L_x_3836:
        /* <DEDUP_REMOVED lines=75> */
.L_x_3840:
[----:B------:R-:W-:Y:S05]  /*1140*/  BSYNC.RECONVERGENT B1 ;  /* 0x0000000000017941 */ /* 0x000fea0003800200 */
.L_x_3839:
        /* <DEDUP_REMOVED lines=37> */
.L_x_3842:
[----:B------:R-:W-:Y:S05]  /*13a0*/  BSYNC.RECONVERGENT B1 ;  /* 0x0000000000017941 */ /* 0x000fea0003800200 */
.L_x_3841:
[----:B------:R-:W-:Y:S05]  /*13b0*/  @!P1 BRA `(.L_x_3835) ;  /* 0x0000000000409947 */ /* 0x000fea0003800000 */
[----:B------:R-:W0:Y:S01]  /*13c0*/  LDC.64 R10, c[0x0][0x440] ;  /* 0x00011000ff0a7b82 */ /* 0x000e220000000a00 */
[----:B------:R-:W-:Y:S01]  /*13d0*/  IMAD R59, R0, R56, R59 ;  /* 0x00000038003b7224 */ /* 0x000fe200078e023b */
[----:B------:R-:W-:Y:S02]  /*13e0*/  LOP3.LUT R8, R8, 0x1f, RZ, 0xc0, !PT ;  /* 0x0000001f08087812 */ /* 0x000fe400078ec0ff */
[----:B------:R-:W-:Y:S02]  /*13f0*/  IADD3 R9, PT, PT, -R9, RZ, RZ ;  /* 0x000000ff09097210 */ /* 0x000fe40007ffe1ff */
[----:B------:R-:W-:Y:S02]  /*1400*/  IADD3 R59, PT, PT, R8, R59, RZ ;  /* 0x0000003b083b7210 */ /* 0x000fe40007ffe0ff */
[----:B------:R-:W1:Y:S05]  /*1410*/  LDC.64 R12, c[0x0][0x448] ;  /* 0x00011200ff0c7b82 */ /* 0x000e6a0000000a00 */
.L_x_3843:
        /* <DEDUP_REMOVED lines=10> */
.L_x_3835:
[----:B------:R-:W-:Y:S05]  /*14c0*/  BSYNC.RECONVERGENT B0 ;  /* 0x0000000000007941 */ /* 0x000fea0003800200 */
.L_x_3834:
        /* <DEDUP_REMOVED lines=59> */
.L_x_3844:
        /* <DEDUP_REMOVED lines=16> */
.L_x_4898:


//--------------------- .text._ZN10layer_norm40ln_parallel_residual_bwd_finalize_kernelINS_22Kernel_traits_finalizeILj8192E6__halfffffjLb0ELj1024ELj4ENS_18Kernel_traits_baseILj8192ES2_ffffjLj1024EEEEELb0EEEvNS_9BwdParamsE --------------------------
	.section	.text._ZN10layer_norm40ln_parallel_residual_bwd_finalize_kernelINS_22Kernel_traits_finalizeILj8192E6__halfffffjLb0ELj1024ELj4ENS_18Kernel_traits_baseILj8192ES2_ffffjLj1024EEEEELb0EEEvNS_9BwdParamsE,"ax",@progbits
	.align	128
        .global         _ZN10layer_norm40ln_parallel_residual_bwd_finalize_kernelINS_22Kernel_traits_finalizeILj8192E6__halfffffjLb0ELj1024ELj4ENS_18Kernel_traits_baseILj8192ES2_ffffjLj1024EEEEELb0EEEvNS_9BwdParamsE
        .type           _ZN10layer_norm40ln_parallel_residual_bwd_finalize_kernelINS_22Kernel_traits_finalizeILj8192E6__halfffffjLb0ELj1024ELj4ENS_18Kernel_traits_baseILj8192ES2_ffffjLj1024EEEEELb0EEEvNS_9BwdParamsE,@function
        .size           _ZN10layer_norm40ln_parallel_residual_bwd_finalize_kernelINS_22Kernel_traits_finalizeILj8192E6__halfffffjLb0ELj1024ELj4ENS_18Kernel_traits_baseILj8192ES2_ffffjLj1024EEEEELb0EEEvNS_9BwdParamsE,(.L_x_4899 - _ZN10layer_norm40ln_parallel_residual_bwd_finalize_kernelINS_22Kernel_traits_finalizeILj8192E6__halfffffjLb0ELj1024ELj4ENS_18Kernel_traits_baseILj8192ES2_ffffjLj1024EEEEELb0EEEvNS_9BwdParamsE)
        .other          _ZN10layer_norm40ln_parallel_residual_bwd_finalize_kernelINS_22Kernel_traits_finalizeILj8192E6__halfffffjLb0ELj1024ELj4ENS_18Kernel_traits_baseILj8192ES2_ffffjLj1024EEEEELb0EEEvNS_9BwdParamsE,@"STO_CUDA_ENTRY STV_DEFAULT"
_ZN10layer_norm40ln_parallel_residual_bwd_finalize_kernelINS_22Kernel_traits_finalizeILj8192E6__halfffffjLb0ELj1024ELj4ENS_18Kernel_traits_baseILj8192ES2_ffffjLj1024EEEEELb0EEEvNS_9BwdParamsE:
.text._ZN10layer_norm40ln_parallel_residual_bwd_finalize_kernelINS_22Kernel_traits_finalizeILj8192E6__halfffffjLb0ELj1024ELj4ENS_18Kernel_traits_baseILj8192ES2_ffffjLj1024EEEEELb0EEEvNS_9BwdParamsE:
        /* <DEDUP_REMOVED lines=60> */
.L_x_3849:
        /* <DEDUP_REMOVED lines=112> */
.L_x_3848:
[----:B------:R-:W-:Y:S05]  /*0ac0*/  BSYNC.RECONVERGENT B1 ;  /* 0x0000000000017941 */ /* 0x000fea0003800200 */
.L_x_3847:
        /* <DEDUP_REMOVED lines=65> */
.L_x_3851:
[----:B------:R-:W-:Y:S05]  /*0ee0*/  BSYNC.RECONVERGENT B1 ;  /* 0x0000000000017941 */ /* 0x000fea0003800200 */
.L_x_3850:
        /* <DEDUP_REMOVED lines=36> */
.L_x_3853:
[----:B------:R-:W-:Y:S05]  /*1130*/  BSYNC.RECONVERGENT B1 ;  /* 0x0000000000017941 */ /* 0x000fea0003800200 */
.L_x_3852:
        /* <DEDUP_REMOVED lines=18> */
.L_x_3846:
[----:B------:R-:W-:Y:S05]  /*1260*/  BSYNC.RECONVERGENT B0 ;  /* 0x0000000000007941 */ /* 0x000fea0003800200 */
.L_x_3845:
        /* <DEDUP_REMOVED lines=94> */
.L_x_3854:
        /* <DEDUP_REMOVED lines=11> */
.L_x_4899:


//--------------------- .text._ZN10layer_norm31ln_parallel_residual_bwd_kernelINS_13Kernel_traitsI6__halfffffjLj8192ELj1ELj1ELj8ELj16ENS_18Kernel_traits_baseILj8192ES2_ffffjLj256EEEEELb1ELb1ELb0EEEvNS_9BwdParamsE --------------------------
	.section	.text._ZN10layer_norm31ln_parallel_residual_bwd_kernelINS_13Kernel_traitsI6__halfffffjLj8192ELj1ELj1ELj8ELj16ENS_18Kernel_traits_baseILj8192ES2_ffffjLj256EEEEELb1ELb1ELb0EEEvNS_9BwdParamsE,"ax",@progbits
	.align	128
        .global         _ZN10layer_norm31ln_parallel_residual_bwd_kernelINS_13Kernel_traitsI6__halfffffjLj8192ELj1ELj1ELj8ELj16ENS_18Kernel_traits_baseILj8192ES2_ffffjLj256EEEEELb1ELb1ELb0EEEvNS_9BwdParamsE
        .type           _ZN10layer_norm31ln_parallel_residual_bwd_kernelINS_13Kernel_traitsI6__halfffffjLj8192ELj1ELj1ELj8ELj16ENS_18Kernel_traits_baseILj8192ES2_ffffjLj256EEEEELb1ELb1ELb0EEEvNS_9BwdParamsE,@function
        .size           _ZN10layer_norm31ln_parallel_residual_bwd_kernelINS_13Kernel_traitsI6__halfffffjLj8192ELj1ELj1ELj8ELj16ENS_18Kernel_traits_baseILj8192ES2_ffffjLj256EEEEELb1ELb1ELb0EEEvNS_9BwdParamsE,(.L_x_4900 - _ZN10layer_norm31ln_parallel_residual_bwd_kernelINS_13Kernel_traitsI6__halfffffjLj8192ELj1ELj1ELj8ELj16ENS_18Kernel_traits_baseILj8192ES2_ffffjLj256EEEEELb1ELb1ELb0EEEvNS_9BwdParamsE)
        .other          _ZN10layer_norm31ln_parallel_residual_bwd_kernelINS_13Kernel_traitsI6__halfffffjLj8192ELj1ELj1ELj8ELj16ENS_18Kernel_traits_baseILj8192ES2_ffffjLj256EEEEELb1ELb1ELb0EEEvNS_9BwdParamsE,@"STO_CUDA_ENTRY STV_DEFAULT"
_ZN10layer_norm31ln_parallel_residual_bwd_kernelINS_13Kernel_traitsI6__halfffffjLj8192ELj1ELj1ELj8ELj16ENS_18Kernel_traits_baseILj8192ES2_ffffjLj256EEEEELb1ELb1ELb0EEEvNS_9BwdParamsE:
.text._ZN10layer_norm31ln_parallel_residual_bwd_kernelINS_13Kernel_traitsI6__halfffffjLj8192ELj1ELj1ELj8ELj16ENS_18Kernel_traits_baseILj8192ES2_ffffjLj256EEEEELb1ELb1ELb0EEEvNS_9BwdParamsE:
        /* <DEDUP_REMOVED lines=15> */
[C---:B------:R-:W-:Y:S02]  /*00f0*/  ISETP.GE.U32.AND P5, PT, R4.reuse, 0x100, PT ;  /* 0x000001000400780c */ /* 0x040fe40003fa6070 */
[C---:B------:R-:W-:Y:S02]  /*0100*/  ISETP.GE.U32.AND P2, PT, R4.reuse, 0x500, PT ;  /* 0x000005000400780c */ /* 0x040fe40003f46070 */
[C---:B------:R-:W-:Y:S02]  /*0110*/  ISETP.GE.U32.AND P3, PT, R4.reuse, 0x600, PT ;  /* 0x000006000400780c */ /* 0x040fe40003f66070 */
[----:B------:R-:W-:Y:S01]  /*0120*/  ISETP.GE.U32.AND P4, PT, R4, 0x700, PT ;  /* 0x000007000400780c */ /* 0x000fe20003f86070 */
[----:B------:R-:W1:Y:S01]  /*0130*/  @P6 LDC.64 R6, c[0x0][0x3d0] ;  /* 0x0000f400ff066b82 */ /* 0x000e620000000a00 */
[----:B------:R-:W-:-:S02]  /*0140*/  P2R R8, PR, RZ, 0x40 ;  /* 0x00000040ff087803 */ /* 0x000fc40000000000 */
[----:B------:R-:W-:Y:S02]  /*0150*/  P2R R0, PR, RZ, 0x1 ;  /* 0x00000001ff007803 */ /* 0x000fe40000000000 */
[----:B------:R-:W-:Y:S02]  /*0160*/  CS2R R124, SRZ ;  /* 0x00000000007c7805 */ /* 0x000fe4000001ff00 */
[----:B------:R-:W-:Y:S02]  /*0170*/  P2R R149, PR, RZ, 0x20 ;  /* 0x00000020ff957803 */ /* 0x000fe40000000000 */
[----:B------:R-:W-:Y:S01]  /*0180*/  @P5 LOP3.LUT R5, R207, 0x100, RZ, 0xfc, !PT ;  /* 0x00000100cf055812 */ /* 0x000fe200078efcff */
[----:B------:R-:W3:Y:S08]  /*0190*/  @P0 LDC.64 R2, c[0x0][0x3d0] ;  /* 0x0000f400ff020b82 */ /* 0x000ef00000000a00 */
[----:B------:R-:W4:Y:S08]  /*01a0*/  @P1 LDC.64 R22, c[0x0][0x3d0] ;  /* 0x0000f400ff161b82 */ /* 0x000f300000000a00 */
[----:B------:R-:W2:Y:S01]  /*01b0*/  @P2 LDC.64 R30, c[0x0][0x3d0] ;  /* 0x0000f400ff1e2b82 */ /* 0x000ea20000000a00 */
[C---:B-1----:R-:W-:Y:S01]  /*01c0*/  @P6 IMAD.WIDE.U32 R6, R5.reuse, 0x8, R6 ;  /* 0x0000000805066825 */ /* 0x042fe200078e0006 */
[----:B------:R-:W-:-:S02]  /*01d0*/  @P6 IADD3 R5, PT, PT, R5, 0x100, RZ ;  /* 0x0000010005056810 */ /* 0x000fc40007ffe0ff */
[----:B------:R-:W-:-:S04]  /*01e0*/  ISETP.GE.U32.AND P6, PT, R4, 0x800, PT ;  /* 0x000008000400780c */ /* 0x000fc80003fc6070 */
[----:B------:R-:W1:Y:S01]  /*01f0*/  @P3 LDC.64 R32, c[0x0][0x3d0] ;  /* 0x0000f400ff203b82 */ /* 0x000e620000000a00 */
[C---:B---3--:R-:W-:Y:S01]  /*0200*/  @P0 IMAD.WIDE.U32 R26, R5.reuse, 0x8, R2 ;  /* 0x00000008051a0825 */ /* 0x048fe200078e0002 */
[----:B------:R-:W-:Y:S02]  /*0210*/  @P0 IADD3 R5, PT, PT, R5, 0x100, RZ ;  /* 0x0000010005050810 */ /* 0x000fe40007ffe0ff */
[----:B------:R-:W-:Y:S01]  /*0220*/  ISETP.NE.AND P0, PT, R8, RZ, PT ;  /* 0x000000ff0800720c */ /* 0x000fe20003f05270 */
[----:B0-----:R-:W-:Y:S01]  /*0230*/  UISETP.GE.AND UP0, UPT, UR9, UR4, UPT ;  /* 0x000000040900728c */ /* 0x001fe2000bf06270 */
[----:B------:R-:W-:Y:S02]  /*0240*/  P2R R205, PR, RZ, 0x40 ;  /* 0x00000040ffcd7803 */ /* 0x000fe40000000000 */
[----:B------:R-:W0:Y:S01]  /*0250*/  @P4 LDC.64 R34, c[0x0][0x3d0] ;  /* 0x0000f400ff224b82 */ /* 0x000e220000000a00 */
[C---:B----4-:R-:W-:Y:S01]  /*0260*/  @P1 IMAD.WIDE.U32 R28, R5.reuse, 0x8, R22 ;  /* 0x00000008051c1825 */ /* 0x050fe200078e0016 */
[----:B------:R-:W-:-:S04]  /*0270*/  @P1 IADD3 R5, PT, PT, R5, 0x100, RZ ;  /* 0x0000010005051810 */ /* 0x000fc80007ffe0ff */
[----:B--2---:R2:W5:Y:S02]  /*0280*/  @P1 LDG.E.64 R14, desc[UR16][R28.64] ;  /* 0x000000101c0e1981 */ /* 0x004564000c1e1b00 */
[----:B------:R-:W3:Y:S01]  /*0290*/  @P6 LDC.64 R36, c[0x0][0x3d0] ;  /* 0x0000f400ff246b82 */ /* 0x000ee20000000a00 */
[C---:B------:R-:W-:Y:S01]  /*02a0*/  @P2 IMAD.WIDE.U32 R30, R5.reuse, 0x8, R30 ;  /* 0x00000008051e2825 */ /* 0x040fe200078e001e */
[----:B------:R-:W-:Y:S01]  /*02b0*/  @P2 IADD3 R5, PT, PT, R5, 0x100, RZ ;  /* 0x0000010005052810 */ /* 0x000fe20007ffe0ff */
[----:B------:R2:W5:Y:S05]  /*02c0*/  @P0 LDG.E.64 R10, desc[UR16][R6.64] ;  /* 0x00000010060a0981 */ /* 0x00056a000c1e1b00 */
[----:B------:R-:W4:Y:S01]  /*02d0*/  @P5 LDC.64 R2, c[0x0][0x3d0] ;  /* 0x0000f400ff025b82 */ /* 0x000f220000000a00 */
[C---:B-1----:R-:W-:Y:S01]  /*02e0*/  @P3 IMAD.WIDE.U32 R32, R5.reuse, 0x8, R32 ;  /* 0x0000000805203825 */ /* 0x042fe200078e0020 */
[----:B------:R-:W-:Y:S01]  /*02f0*/  @P3 IADD3 R5, PT, PT, R5, 0x100, RZ ;  /* 0x0000010005053810 */ /* 0x000fe20007ffe0ff */
[----:B------:R2:W5:Y:S01]  /*0300*/  @P2 LDG.E.64 R16, desc[UR16][R30.64] ;  /* 0x000000101e102981 */ /* 0x000562000c1e1b00 */
[----:B------:R-:W-:-:S03]  /*0310*/  ISETP.NE.AND P0, PT, R0, RZ, PT ;  /* 0x000000ff0000720c */ /* 0x000fc60003f05270 */
[----:B------:R2:W5:Y:S01]  /*0320*/  @P3 LDG.E.64 R18, desc[UR16][R32.64] ;  /* 0x0000001020123981 */ /* 0x000562000c1e1b00 */
[C---:B0-----:R-:W-:Y:S01]  /*0330*/  @P4 IMAD.WIDE.U32 R34, R5.reuse, 0x8, R34 ;  /* 0x0000000805224825 */ /* 0x041fe200078e0022 */
[----:B------:R-:W-:-:S04]  /*0340*/  @P4 IADD3 R5, PT, PT, R5, 0x100, RZ ;  /* 0x0000010005054810 */ /* 0x000fc80007ffe0ff */
[----:B------:R2:W5:Y:S01]  /*0350*/  @P4 LDG.E.64 R20, desc[UR16][R34.64] ;  /* 0x0000001022144981 */ /* 0x000562000c1e1b00 */
[----:B---3--:R-:W-:-:S03]  /*0360*/  @P6 IMAD.WIDE.U32 R22, R5, 0x8, R36 ;  /* 0x0000000805166825 */ /* 0x008fc600078e0024 */
[----:B------:R2:W5:Y:S04]  /*0370*/  @P0 LDG.E.64 R12, desc[UR16][R26.64] ;  /* 0x000000101a0c0981 */ /* 0x000568000c1e1b00 */
[----:B------:R2:W5:Y:S01]  /*0380*/  @P6 LDG.E.64 R24, desc[UR16][R22.64] ;  /* 0x0000001016186981 */ /* 0x000562000c1e1b00 */
[----:B----4-:R-:W-:-:S05]  /*0390*/  @P5 IMAD.WIDE.U32 R2, R207, 0x8, R2 ;  /* 0x00000008cf025825 */ /* 0x010fca00078e0002 */
[----:B------:R2:W5:Y:S01]  /*03a0*/  @P5 LDG.E.64 R156, desc[UR16][R2.64] ;  /* 0x00000010029c5981 */ /* 0x000562000c1e1b00 */
        /* <DEDUP_REMOVED lines=31> */
[----:B--2---:R-:W-:Y:S06]  /*05a0*/  BRA.U UP0, `(.L_x_3855) ;  /* 0x000000ad00707547 */ /* 0x004fec000b800000 */
        /* <DEDUP_REMOVED lines=17> */
[----:B------:R-:W-:Y:S02]  /*06c0*/  MOV R212, R14 ;  /* 0x0000000e00d47202 */ /* 0x000fe40000000f00 */
[----:B------:R-:W-:-:S02]  /*06d0*/  CS2R R108, SRZ ;  /* 0x00000000006c7805 */ /* 0x000fc4000001ff00 */
[--C-:B------:R-:W-:Y:S02]  /*06e0*/  SHF.R.U64 R6, R14, 0x10, R15.reuse ;  /* 0x000000100e067819 */ /* 0x100fe4000000120f */
[----:B------:R-:W-:Y:S02]  /*06f0*/  CS2R R110, SRZ ;  /* 0x00000000006e7805 */ /* 0x000fe4000001ff00 */
[----:B------:R-:W-:Y:S02]  /*0700*/  MOV R213, R15 ;  /* 0x0000000f00d57202 */ /* 0x000fe40000000f00 */
[----:B------:R-:W-:Y:S02]  /*0710*/  CS2R R104, SRZ ;  /* 0x0000000000687805 */ /* 0x000fe4000001ff00 */
[----:B------:R-:W-:Y:S02]  /*0720*/  SHF.R.U32.HI R7, RZ, 0x10, R15 ;  /* 0x00000010ff077819 */ /* 0x000fe4000001160f */
[----:B------:R-:W-:-:S02]  /*0730*/  CS2R R106, SRZ ;  /* 0x00000000006a7805 */ /* 0x000fc4000001ff00 */
[----:B------:R-:W-:Y:S02]  /*0740*/  PRMT R208, R208, 0x5410, R0 ;  /* 0x00005410d0d07816 */ /* 0x000fe40000000000 */
        /* <DEDUP_REMOVED lines=17> */
[----:B------:R-:W-:Y:S02]  /*0860*/  MOV R218, R20 ;  /* 0x0000001400da7202 */ /* 0x000fe40000000f00 */
        /* <DEDUP_REMOVED lines=15> */
[----:B------:R-:W-:Y:S02]  /*0960*/  SHF.R.U64 R222, R156, 0x10, R157 ;  /* 0x000000109cde7819 */ /* 0x000fe4000000129d */
[----:B------:R-:W-:-:S02]  /*0970*/  CS2R R70, SRZ ;  /* 0x0000000000467805 */ /* 0x000fc4000001ff00 */
[----:B------:R-:W-:Y:S02]  /*0980*/  SHF.R.U32.HI R0, RZ, 0x10, R157 ;  /* 0x00000010ff007819 */ /* 0x000fe4000001169d */
[----:B------:R-:W-:Y:S02]  /*0990*/  CS2R R64, SRZ ;  /* 0x0000000000407805 */ /* 0x000fe4000001ff00 */
[----:B------:R-:W-:Y:S02]  /*09a0*/  PRMT R209, R209, 0x5410, R2 ;  /* 0x00005410d1d17816 */ /* 0x000fe40000000002 */
[----:B------:R-:W-:Y:S02]  /*09b0*/  CS2R R66, SRZ ;  /* 0x0000000000427805 */ /* 0x000fe4000001ff00 */
[----:B------:R-:W-:Y:S01]  /*09c0*/  PRMT R210, R210, 0x5410, R3 ;  /* 0x00005410d2d27816 */ /* 0x000fe20000000003 */
[----:B------:R-:W-:Y:S01]  /*09d0*/  UPLOP3.LUT UP1, UPT, UPT, UPT, UPT, 0x40, 0x4 ;  /* 0x000000000004789c */ /* 0x000fe20003f2e870 */
[----:B------:R-:W-:Y:S01]  /*09e0*/  PRMT R211, R211, 0x5410, R5 ;  /* 0x00005410d3d37816 */ /* 0x000fe20000000005 */
[----:B------:R-:W1:Y:S01]  /*09f0*/  LDCU UR30, c[0x0][0x408] ;  /* 0x00008100ff1e77ac */ /* 0x000e620008000800 */
[----:B------:R-:W-:-:S02]  /*0a00*/  PRMT R212, R212, 0x5410, R6 ;  /* 0x00005410d4d47816 */ /* 0x000fc40000000006 */
[----:B------:R-:W-:Y:S01]  /*0a10*/  PRMT R213, R213, 0x5410, R7 ;  /* 0x00005410d5d57816 */ /* 0x000fe20000000007 */
[----:B------:R-:W2:Y:S01]  /*0a20*/  LDCU UR10, c[0x0][0x388] ;  /* 0x00007100ff0a77ac */ /* 0x000ea20008000800 */
[----:B------:R-:W-:Y:S02]  /*0a30*/  PRMT R214, R214, 0x5410, R8 ;  /* 0x00005410d6d67816 */ /* 0x000fe40000000008 */
[----:B------:R-:W-:Y:S01]  /*0a40*/  PRMT R215, R215, 0x5410, R9 ;  /* 0x00005410d7d77816 */ /* 0x000fe20000000009 */
[----:B------:R-:W3:Y:S01]  /*0a50*/  LDCU UR29, c[0x0][0x400] ;  /* 0x00008000ff1d77ac */ /* 0x000ee20008000800 */
[----:B------:R-:W-:Y:S02]  /*0a60*/  PRMT R216, R216, 0x5410, R10 ;  /* 0x00005410d8d87816 */ /* 0x000fe4000000000a */
[----:B------:R-:W-:Y:S01]  /*0a70*/  PRMT R217, R217, 0x5410, R11 ;  /* 0x00005410d9d97816 */ /* 0x000fe2000000000b */
[----:B------:R-:W4:Y:S01]  /*0a80*/  LDCU.64 UR4, c[0x0][0x478] ;  /* 0x00008f00ff0477ac */ /* 0x000f220008000a00 */
[----:B------:R-:W-:-:S02]  /*0a90*/  PRMT R218, R218, 0x5410, R12 ;  /* 0x00005410dada7816 */ /* 0x000fc4000000000c */
[----:B------:R-:W-:Y:S01]  /*0aa0*/  PRMT R219, R219, 0x5410, R13 ;  /* 0x00005410dbdb7816 */ /* 0x000fe2000000000d */
[----:B------:R-:W1:Y:S01]  /*0ab0*/  LDCU.64 UR18, c[0x0][0x438] ;  /* 0x00008700ff1277ac */ /* 0x000e620008000a00 */
[----:B------:R-:W-:Y:S02]  /*0ac0*/  PRMT R220, R220, 0x5410, R14 ;  /* 0x00005410dcdc7816 */ /* 0x000fe4000000000e */
[----:B------:R-:W-:Y:S01]  /*0ad0*/  PRMT R221, R221, 0x5410, R15 ;  /* 0x00005410dddd7816 */ /* 0x000fe2000000000f */
[----:B------:R-:W1:Y:S01]  /*0ae0*/  LDCU.64 UR20, c[0x0][0x470] ;  /* 0x00008e00ff1477ac */ /* 0x000e620008000a00 */
[----:B------:R-:W-:Y:S01]  /*0af0*/  PRMT R222, R222, 0x5410, R0 ;  /* 0x00005410dede7816 */ /* 0x000fe20000000000 */
[----:B------:R-:W1:Y:S01]  /*0b00*/  LDCU.128 UR12, c[0x0][0x3c0] ;  /* 0x00007800ff0c77ac */ /* 0x000e620008000c00 */
[----:B------:R-:W1:Y:S01]  /*0b10*/  LDCU.64 UR22, c[0x0][0x380] ;  /* 0x00007000ff1677ac */ /* 0x000e620008000a00 */
[----:B0-----:R-:W-:Y:S01]  /*0b20*/  UISETP.NE.AND UP2, UPT, UR28, URZ, UPT ;  /* 0x000000ff1c00728c */ /* 0x001fe2000bf45270 */
[----:B--2---:R-:W-:-:S10]  /*0b30*/  UMOV UR6, UR9 ;  /* 0x0000000900067c82 */ /* 0x004fd40008000000 */
.L_x_3954:
[----:B-1----:R-:W-:Y:S01]  /*0b40*/  UIMAD.WIDE UR26, UR6, 0x4, UR14 ;  /* 0x00000004061a78a5 */ /* 0x002fe2000f8e020e */
[----:B------:R-:W-:Y:S01]  /*0b50*/  ISETP.NE.AND P5, PT, R149, RZ, PT ;  /* 0x000000ff9500720c */ /* 0x000fe20003fa5270 */
[----:B------:R-:W-:-:S04]  /*0b60*/  UIMAD.WIDE UR24, UR6, 0x4, UR12 ;  /* 0x00000004061878a5 */ /* 0x000fc8000f8e020c */
[----:B0--34-:R-:W-:Y:S02]  /*0b70*/  MOV R140, UR26 ;  /* 0x0000001a008c7c02 */ /* 0x019fe40008000f00 */
[----:B------:R-:W-:Y:S02]  /*0b80*/  MOV R141, UR27 ;  /* 0x0000001b008d7c02 */ /* 0x000fe40008000f00 */
[----:B------:R-:W-:Y:S02]  /*0b90*/  MOV R142, UR24 ;  /* 0x00000018008e7c02 */ /* 0x000fe40008000f00 */
[----:B------:R-:W-:Y:S01]  /*0ba0*/  MOV R143, UR25 ;  /* 0x00000019008f7c02 */ /* 0x000fe20008000f00 */
[----:B------:R-:W2:Y:S04]  /*0bb0*/  LDG.E R140, desc[UR16][R140.64] ;  /* 0x000000108c8c7981 */ /* 0x000ea8000c1e1900 */
[----:B-----5:R-:W5:Y:S01]  /*0bc0*/  LDG.E R142, desc[UR16][R142.64] ;  /* 0x000000108e8e7981 */ /* 0x020f62000c1e1900 */
[----:B------:R-:W-:Y:S01]  /*0bd0*/  UIMAD UR7, UR6, UR10, URZ ;  /* 0x0000000a060772a4 */ /* 0x000fe2000f8e02ff */
[----:B------:R-:W-:Y:S01]  /*0be0*/  ISETP.GE.U32.AND P1, PT, R4, 0x200, PT ;  /* 0x000002000400780c */ /* 0x000fe20003f26070 */
[----:B------:R-:W-:Y:S01]  /*0bf0*/  BSSY.RECONVERGENT B0, `(.L_x_3856) ;  /* 0x0000044000007945 */ /* 0x000fe20003800200 */
[----:B------:R-:W-:Y:S01]  /*0c00*/  PLOP3.LUT P4, PT, PT, PT, UP2, 0x40, 0x4 ;  /* 0x000000000004781c */ /* 0x000fe20003f8e828 */
[----:B------:R-:W-:Y:S01]  /*0c10*/  USHF.R.S32.HI UR8, URZ, 0x1f, UR7 ;  /* 0x0000001fff087899 */ /* 0x000fe20008011407 */
[----:B------:R-:W-:-:S02]  /*0c20*/  P2R R8, PR, RZ, 0x2 ;  /* 0x00000002ff087803 */ /* 0x000fc40000000000 */
[----:B------:R-:W-:Y:S02]  /*0c30*/  CS2R R152, SRZ ;  /* 0x0000000000987805 */ /* 0x000fe4000001ff00 */
[C---:B------:R-:W-:Y:S01]  /*0c40*/  ISETP.GE.U32.AND P0, PT, R4.reuse, 0x300, PT ;  /* 0x000003000400780c */ /* 0x040fe20003f06070 */
[----:B------:R-:W-:Y:S01]  /*0c50*/  ULEA.HI UR8, UR8, UR7, URZ, 0x2 ;  /* 0x0000000708087291 */ /* 0x000fe2000f8f10ff */
[C---:B------:R-:W-:Y:S02]  /*0c60*/  ISETP.GE.U32.AND P1, PT, R4.reuse, 0x400, PT ;  /* 0x000004000400780c */ /* 0x040fe40003f26070 */
[C---:B------:R-:W-:Y:S02]  /*0c70*/  ISETP.GE.U32.AND P2, PT, R4.reuse, 0x500, PT ;  /* 0x000005000400780c */ /* 0x040fe40003f46070 */
[----:B------:R-:W-:Y:S02]  /*0c80*/  ISETP.GE.U32.AND P3, PT, R4, 0x600, PT ;  /* 0x000006000400780c */ /* 0x000fe40003f66070 */
[----:B------:R-:W-:-:S04]  /*0c90*/  MOV R144, UR8 ;  /* 0x0000000800907c02 */ /* 0x000fc80008000f00 */
[----:B------:R-:W-:-:S04]  /*0ca0*/  LEA.HI.SX32 R5, R144, R207, 0x1e ;  /* 0x000000cf90057211 */ /* 0x000fc800078ff2ff */
[----:B------:R-:W-:Y:S02]  /*0cb0*/  MOV R149, R5 ;  /* 0x0000000500957202 */ /* 0x000fe40000000f00 */
[----:B--2---:R-:W-:Y:S02]  /*0cc0*/  R2UR UR24, R140 ;  /* 0x000000008c1872ca */ /* 0x004fe400000e0000 */
[----:B-----5:R-:W-:Y:S01]  /*0cd0*/  FSEL R148, R142, RZ, P4 ;  /* 0x000000ff8e947208 */ /* 0x020fe20002000000 */
[----:B------:R-:W-:-:S12]  /*0ce0*/  @!P5 BRA `(.L_x_3857) ;  /* 0x0000000000d0d947 */ /* 0x000fd80003800000 */
[----:B------:R-:W0:Y:S01]  /*0cf0*/  LDC.64 R142, c[0x0][0x3a8] ;  /* 0x0000ea00ff8e7b82 */ /* 0x000e220000000a00 */
[----:B------:R-:W-:Y:S02]  /*0d00*/  ISETP.NE.U32.AND P5, PT, RZ, UR18, PT ;  /* 0x00000012ff007c0c */ /* 0x000fe4000bfa5070 */
[----:B------:R-:W-:Y:S02]  /*0d10*/  ISETP.NE.U32.AND P4, PT, RZ, UR20, PT ;  /* 0x00000014ff007c0c */ /* 0x000fe4000bf85070 */
[----:B------:R-:W-:Y:S02]  /*0d20*/  ISETP.NE.AND.EX P5, PT, RZ, UR19, PT, P5 ;  /* 0x00000013ff007c0c */ /* 0x000fe4000bfa5350 */
[----:B------:R-:W-:Y:S01]  /*0d30*/  ISETP.NE.AND.EX P4, PT, RZ, UR21, PT, P4 ;  /* 0x00000015ff007c0c */ /* 0x000fe2000bf85340 */
[----:B------:R-:W1:Y:S08]  /*0d40*/  LDC.64 R140, c[0x0][0x428] ;  /* 0x00010a00ff8c7b82 */ /* 0x000e700000000a00 */
[----:B------:R-:W2:Y:S01]  /*0d50*/  LDC.64 R154, c[0x0][0x3b0] ;  /* 0x0000ec00ff9a7b82 */ /* 0x000ea20000000a00 */
[----:B0-----:R-:W-:-:S07]  /*0d60*/  IMAD.WIDE.U32 R144, R5, 0x10, R142 ;  /* 0x0000001005907825 */ /* 0x001fce00078e008e */
[----:B------:R-:W0:Y:S01]  /*0d70*/  @P5 LDC.64 R150, c[0x0][0x438] ;  /* 0x00010e00ff965b82 */ /* 0x000e220000000a00 */
[----:B------:R-:W3:Y:S01]  /*0d80*/  LDG.E.128 R144, desc[UR16][R144.64] ;  /* 0x0000001090907981 */ /* 0x000ee2000c1e1d00 */
[----:B-1----:R-:W-:-:S06]  /*0d90*/  IMAD.WIDE.U32 R140, R5, 0x10, R140 ;  /* 0x00000010058c7825 */ /* 0x002fcc00078e008c */
[----:B------:R-:W1:Y:S01]  /*0da0*/  @P4 LDC.64 R152, c[0x0][0x3b8] ;  /* 0x0000ee00ff984b82 */ /* 0x000e620000000a00 */
[----:B------:R-:W4:Y:S01]  /*0db0*/  LDG.E.128 R140, desc[UR16][R140.64] ;  /* 0x000000108c8c7981 */ /* 0x000f22000c1e1d00 */
[----:B--2---:R-:W-:-:S05]  /*0dc0*/  IMAD.WIDE.U32 R154, R5, 0x4, R154 ;  /* 0x00000004059a7825 */ /* 0x004fca00078e009a */
[----:B------:R-:W5:Y:S01]  /*0dd0*/  LDG.E R7, desc[UR16][R154.64] ;  /* 0x000000109a077981 */ /* 0x000f62000c1e1900 */
[----:B0-----:R-:W-:-:S05]  /*0de0*/  @P5 IMAD.WIDE.U32 R150, R5, 0x10, R150 ;  /* 0x0000001005965825 */ /* 0x001fca00078e0096 */
[----:B------:R-:W5:Y:S01]  /*0df0*/  @P5 LDG.E.128 R60, desc[UR16][R150.64] ;  /* 0x00000010963c5981 */ /* 0x000f62000c1e1d00 */
[----:B------:R-:W-:Y:S02]  /*0e00*/  HADD2.F32 R149, -RZ, R156.H0_H0 ;  /* 0x2000009cff957230 */ /* 0x000fe40000004100 */
[----:B-1----:R-:W-:-:S05]  /*0e10*/  @P4 IMAD.WIDE.U32 R152, R5, 0x4, R152 ;  /* 0x0000000405984825 */ /* 0x002fca00078e0098 */
[----:B------:R0:W5:Y:S01]  /*0e20*/  @P4 LDG.E R6, desc[UR16][R152.64] ;  /* 0x0000001098064981 */ /* 0x000162000c1e1900 */
[C---:B---3--:R-:W-:Y:S01]  /*0e30*/  FADD.FTZ R3, -R148.reuse, R144 ;  /* 0x0000009094037221 */ /* 0x048fe20000010100 */
[----:B------:R-:W-:Y:S01]  /*0e40*/  FADD.FTZ R145, -R148, R145 ;  /* 0x0000009194917221 */ /* 0x000fe20000010100 */
[--C-:B------:R-:W-:Y:S02]  /*0e50*/  HADD2.F32 R144, -RZ, R222.reuse.H0_H0 ;  /* 0x200000deff907230 */ /* 0x100fe40000004100 */
[----:B------:R-:W-:Y:S01]  /*0e60*/  FMUL.FTZ R3, R3, UR24 ;  /* 0x0000001803037c20 */ /* 0x000fe20008410000 */
[----:B------:R-:W-:Y:S01]  /*0e70*/  FMUL.FTZ R174, R145, UR24 ;  /* 0x0000001891ae7c20 */ /* 0x000fe20008410000 */
[----:B------:R-:W-:Y:S02]  /*0e80*/  HADD2.F32 R145, -RZ, R157.H0_H0 ;  /* 0x2000009dff917230 */ /* 0x000fe40000004100 */
[----:B----4-:R-:W-:Y:S01]  /*0e90*/  FMUL.FTZ R158, R140, R149 ;  /* 0x000000958c9e7220 */ /* 0x010fe20000410000 */
[----:B------:R-:W-:Y:S01]  /*0ea0*/  FADD.FTZ R92, R92, R140 ;  /* 0x0000008c5c5c7221 */ /* 0x000fe20000010000 */
[----:B------:R-:W-:Y:S01]  /*0eb0*/  FFMA.FTZ R124, R140, R3, R124 ;  /* 0x000000038c7c7223 */ /* 0x000fe2000001007c */
[----:B------:R-:W-:Y:S01]  /*0ec0*/  FADD.FTZ R146, -R148, R146 ;  /* 0x0000009294927221 */ /* 0x000fe20000010100 */
[----:B------:R-:W-:Y:S01]  /*0ed0*/  FMUL.FTZ R171, R141, R144 ;  /* 0x000000908dab7220 */ /* 0x000fe20000410000 */
[----:B------:R-:W-:Y:S01]  /*0ee0*/  FADD.FTZ R93, R93, R141 ;  /* 0x0000008d5d5d7221 */ /* 0x000fe20000010000 */
[----:B------:R-:W-:Y:S01]  /*0ef0*/  FFMA.FTZ R125, R141, R174, R125 ;  /* 0x000000ae8d7d7223 */ /* 0x000fe2000001007d */
[----:B------:R-:W-:Y:S01]  /*0f00*/  FADD.FTZ R140, RZ, R158 ;  /* 0x0000009eff8c7221 */ /* 0x000fe20000010000 */
[----:B------:R-:W-:Y:S01]  /*0f10*/  FFMA.FTZ R141, R3, R158, RZ ;  /* 0x0000009e038d7223 */ /* 0x000fe200000100ff */
[----:B------:R-:W-:Y:S01]  /*0f20*/  FMUL.FTZ R188, R142, R145 ;  /* 0x000000918ebc7220 */ /* 0x000fe20000410000 */
[----:B------:R-:W-:-:S02]  /*0f30*/  HADD2.F32 R144, -RZ, R222.H1_H1 ;  /* 0x300000deff907230 */ /* 0x000fc40000004100 */
[----:B------:R-:W-:Y:S01]  /*0f40*/  FMUL.FTZ R189, R146, UR24 ;  /* 0x0000001892bd7c20 */ /* 0x000fe20008410000 */
[----:B------:R-:W-:Y:S01]  /*0f50*/  FADD.FTZ R145, R140, R171 ;  /* 0x000000ab8c917221 */ /* 0x000fe20000010000 */
[----:B------:R-:W-:Y:S01]  /*0f60*/  FADD.FTZ R147, -R148, R147 ;  /* 0x0000009394937221 */ /* 0x000fe20000010100 */
[----:B------:R-:W-:Y:S01]  /*0f70*/  FFMA.FTZ R140, R174, R171, R141 ;  /* 0x000000abae8c7223 */ /* 0x000fe2000001008d */
        /* <DEDUP_REMOVED lines=8> */
[----:B------:R-:W-:Y:S01]  /*1000*/  IADD3 R149, PT, PT, R5, 0x100, RZ ;  /* 0x0000010005957810 */ /* 0x000fe20007ffe0ff */
[----:B0-----:R-:W-:Y:S01]  /*1010*/  FADD.FTZ R153, R142, R203 ;  /* 0x000000cb8e997221 */ /* 0x001fe20000010000 */
[----:B------:R-:W-:-:S07]  /*1020*/  FFMA.FTZ R152, R206, R203, R141 ;  /* 0x000000cbce987223 */ /* 0x000fce000001008d */
.L_x_3857:
[----:B---34-:R-:W-:Y:S05]  /*1030*/  BSYNC.RECONVERGENT B0 ;  /* 0x0000000000007941 */ /* 0x018fea0003800200 */
.L_x_3856:
[----:B------:R-:W-:Y:S01]  /*1040*/  ISETP.NE.AND P4, PT, R8, RZ, PT ;  /* 0x000000ff0800720c */ /* 0x000fe20003f85270 */
[----:B------:R-:W-:-:S12]  /*1050*/  BSSY.RECONVERGENT B0, `(.L_x_3858) ;  /* 0x0000036000007945 */ /* 0x000fd80003800200 */
[----:B------:R-:W-:Y:S05]  /*1060*/  @!P4 BRA `(.L_x_3859) ;  /* 0x0000000000d0c947 */ /* 0x000fea0003800000 */
        /* <DEDUP_REMOVED lines=13> */
[----:B------:R-:W-:Y:S02]  /*1140*/  HADD2.F32 R169, -RZ, R208.H0_H0 ;  /* 0x200000d0ffa97230 */ /* 0x000fe40000004100 */
[----:B--2---:R-:W-:-:S05]  /*1150*/  IMAD.WIDE.U32 R186, R149, 0x4, R186 ;  /* 0x0000000495ba7825 */ /* 0x004fca00078e00ba */
[----:B------:R2:W5:Y:S01]  /*1160*/  LDG.E R10, desc[UR16][R186.64] ;  /* 0x00000010ba0a7981 */ /* 0x000562000c1e1900 */
[----:B0-----:R-:W-:-:S05]  /*1170*/  @P4 IMAD.WIDE.U32 R154, R149, 0x4, R154 ;  /* 0x00000004959a4825 */ /* 0x001fca00078e009a */
[----:B------:R0:W5:Y:S01]  /*1180*/  @P4 LDG.E R9, desc[UR16][R154.64] ;  /* 0x000000109a094981 */ /* 0x000162000c1e1900 */
[----:B-1----:R-:W-:-:S05]  /*1190*/  @P5 IMAD.WIDE.U32 R150, R149, 0x10, R150 ;  /* 0x0000001095965825 */ /* 0x002fca00078e0096 */
[----:B------:R0:W5:Y:S01]  /*11a0*/  @P5 LDG.E.128 R56, desc[UR16][R150.64] ;  /* 0x0000001096385981 */ /* 0x000162000c1e1d00 */
[----:B------:R-:W-:Y:S01]  /*11b0*/  IADD3 R149, PT, PT, R149, 0x100, RZ ;  /* 0x0000010095957810 */ /* 0x000fe20007ffe0ff */
[C---:B---3--:R-:W-:Y:S01]  /*11c0*/  FADD.FTZ R140, -R148.reuse, R140 ;  /* 0x0000008c948c7221 */ /* 0x048fe20000010100 */
[----:B------:R-:W-:-:S03]  /*11d0*/  FADD.FTZ R141, -R148, R141 ;  /* 0x0000008d948d7221 */ /* 0x000fc60000010100 */
[----:B------:R-:W-:Y:S01]  /*11e0*/  FMUL.FTZ R159, R140, UR24 ;  /* 0x000000188c9f7c20 */ /* 0x000fe20008410000 */
[----:B------:R-:W-:Y:S02]  /*11f0*/  HADD2.F32 R140, -RZ, R208.H1_H1 ;  /* 0x300000d0ff8c7230 */ /* 0x000fe40000004100 */
[----:B------:R-:W-:Y:S01]  /*1200*/  FMUL.FTZ R172, R141, UR24 ;  /* 0x000000188dac7c20 */ /* 0x000fe20008410000 */
[--C-:B------:R-:W-:Y:S02]  /*1210*/  HADD2.F32 R141, -RZ, R209.reuse.H0_H0 ;  /* 0x200000d1ff8d7230 */ /* 0x100fe40000004100 */
[----:B----4-:R-:W-:Y:S01]  /*1220*/  FMUL.FTZ R34, R144, R169 ;  /* 0x000000a990227220 */ /* 0x010fe20000410000 */
[----:B------:R-:W-:Y:S01]  /*1230*/  FMUL.FTZ R169, R145, R140 ;  /* 0x0000008c91a97220 */ /* 0x000fe20000410000 */
[----:B------:R-:W-:Y:S01]  /*1240*/  FADD.FTZ R142, -R148, R142 ;  /* 0x0000008e948e7221 */ /* 0x000fe20000010100 */
[----:B--2---:R-:W-:Y:S01]  /*1250*/  FMUL.FTZ R186, R146, R141 ;  /* 0x0000008d92ba7220 */ /* 0x004fe20000410000 */
[----:B------:R-:W-:Y:S01]  /*1260*/  FADD.FTZ R140, R153, R34 ;  /* 0x00000022998c7221 */ /* 0x000fe20000010000 */
[----:B------:R-:W-:Y:S01]  /*1270*/  FFMA.FTZ R141, R159, R34, R152 ;  /* 0x000000229f8d7223 */ /* 0x000fe20000010098 */
[----:B------:R-:W-:Y:S01]  /*1280*/  FADD.FTZ R204, -R148, R143 ;  /* 0x0000008f94cc7221 */ /* 0x000fe20000010100 */
[----:B------:R-:W-:Y:S01]  /*1290*/  FADD.FTZ R88, R88, R144 ;  /* 0x0000009058587221 */ /* 0x000fe20000010000 */
[----:B------:R-:W-:Y:S01]  /*12a0*/  FFMA.FTZ R120, R144, R159, R120 ;  /* 0x0000009f90787223 */ /* 0x000fe20000010078 */
[----:B------:R-:W-:-:S02]  /*12b0*/  HADD2.F32 R144, -RZ, R209.H1_H1 ;  /* 0x300000d1ff907230 */ /* 0x000fc40000004100 */
[----:B------:R-:W-:Y:S01]  /*12c0*/  FADD.FTZ R143, R140, R169 ;  /* 0x000000a98c8f7221 */ /* 0x000fe20000010000 */
[----:B------:R-:W-:Y:S01]  /*12d0*/  FMUL.FTZ R187, R142, UR24 ;  /* 0x000000188ebb7c20 */ /* 0x000fe20008410000 */
        /* <DEDUP_REMOVED lines=13> */
.L_x_3859:
[----:B------:R-:W-:Y:S05]  /*13b0*/  BSYNC.RECONVERGENT B0 ;  /* 0x0000000000007941 */ /* 0x000fea0003800200 */
.L_x_3858:
[----:B------:R-:W-:Y:S04]  /*13c0*/  BSSY.RECONVERGENT B0, `(.L_x_3860) ;  /* 0x0000036000007945 */ /* 0x000fe80003800200 */
        /* <DEDUP_REMOVED lines=23> */
[----:B------:R-:W-:Y:S01]  /*1540*/  FADD.FTZ R145, -R148, R145 ;  /* 0x0000009194917221 */ /* 0x000fe20000010100 */
[----:B------:R-:W-:Y:S02]  /*1550*/  HADD2.F32 R144, -RZ, R210.H1_H1 ;  /* 0x300000d2ff907230 */ /* 0x000fe40000004100 */
[----:B------:R-:W-:Y:S01]  /*1560*/  FMUL.FTZ R33, R33, UR24 ;  /* 0x0000001821217c20 */ /* 0x000fe20008410000 */
[----:B------:R-:W-:Y:S01]  /*1570*/  FMUL.FTZ R170, R145, UR24 ;  /* 0x0000001891aa7c20 */ /* 0x000fe20008410000 */
[--C-:B------:R-:W-:Y:S02]  /*1580*/  HADD2.F32 R145, -RZ, R211.reuse.H0_H0 ;  /* 0x200000d3ff917230 */ /* 0x100fe40000004100 */
[----:B----4-:R-:W-:Y:S01]  /*1590*/  FMUL.FTZ R30, R140, R167 ;  /* 0x000000a78c1e7220 */ /* 0x010fe20000410000 */
[----:B------:R-:W-:Y:S01]  /*15a0*/  FADD.FTZ R84, R84, R140 ;  /* 0x0000008c54547221 */ /* 0x000fe20000010000 */
[----:B------:R-:W-:Y:S01]  /*15b0*/  FFMA.FTZ R116, R140, R33, R116 ;  /* 0x000000218c747223 */ /* 0x000fe20000010074 */
[----:B------:R-:W-:Y:S01]  /*15c0*/  FADD.FTZ R146, -R148, R146 ;  /* 0x0000009294927221 */ /* 0x000fe20000010100 */
[----:B------:R-:W-:Y:S01]  /*15d0*/  FMUL.FTZ R167, R141, R144 ;  /* 0x000000908da77220 */ /* 0x000fe20000410000 */
[----:B------:R-:W-:Y:S01]  /*15e0*/  FADD.FTZ R85, R85, R141 ;  /* 0x0000008d55557221 */ /* 0x000fe20000010000 */
[----:B------:R-:W-:Y:S01]  /*15f0*/  FFMA.FTZ R117, R141, R170, R117 ;  /* 0x000000aa8d757223 */ /* 0x000fe20000010075 */
[----:B------:R-:W-:Y:S01]  /*1600*/  FADD.FTZ R140, R153, R30 ;  /* 0x0000001e998c7221 */ /* 0x000fe20000010000 */
[----:B------:R-:W-:Y:S01]  /*1610*/  FFMA.FTZ R141, R33, R30, R152 ;  /* 0x0000001e218d7223 */ /* 0x000fe20000010098 */
[----:B--2---:R-:W-:Y:S01]  /*1620*/  FMUL.FTZ R184, R142, R145 ;  /* 0x000000918eb87220 */ /* 0x004fe20000410000 */
        /* <DEDUP_REMOVED lines=14> */
[----:B0-----:R-:W-:-:S07]  /*1710*/  FFMA.FTZ R152, R202, R199, R141 ;  /* 0x000000c7ca987223 */ /* 0x001fce000001008d */
.L_x_3861:
[----:B------:R-:W-:Y:S05]  /*1720*/  BSYNC.RECONVERGENT B0 ;  /* 0x0000000000007941 */ /* 0x000fea0003800200 */
.L_x_3860:
        /* <DEDUP_REMOVED lines=54> */
.L_x_3863:
[----:B------:R-:W-:Y:S05]  /*1a90*/  BSYNC.RECONVERGENT B0 ;  /* 0x0000000000007941 */ /* 0x000fea0003800200 */
.L_x_3862:
        /* <DEDUP_REMOVED lines=54> */
.L_x_3865:
[----:B------:R-:W-:Y:S05]  /*1e00*/  BSYNC.RECONVERGENT B0 ;  /* 0x0000000000007941 */ /* 0x000fea0003800200 */
.L_x_3864:
        /* <DEDUP_REMOVED lines=15> */
[--C-:B------:R-:W-:Y:S02]  /*1f00*/  HADD2.F32 R193, -RZ, R216.reuse.H0_H0 ;  /* 0x200000d8ffc17230 */ /* 0x100fe40000004100 */
[----:B------:R-:W-:Y:S02]  /*1f10*/  HADD2.F32 R162, -RZ, R216.H1_H1 ;  /* 0x300000d8ffa27230 */ /* 0x000fe40000004100 */
        /* <DEDUP_REMOVED lines=10> */
[----:B------:R-:W-:Y:S01]  /*1fc0*/  FMUL.FTZ R164, R145, UR24 ;  /* 0x0000001891a47c20 */ /* 0x000fe20008410000 */
[----:B----4-:R-:W-:Y:S01]  /*1fd0*/  FMUL.FTZ R24, R140, R193 ;  /* 0x000000c18c187220 */ /* 0x010fe20000410000 */
[----:B------:R-:W-:Y:S01]  /*1fe0*/  FADD.FTZ R72, R72, R140 ;  /* 0x0000008c48487221 */ /* 0x000fe20000010000 */
[----:B------:R-:W-:Y:S01]  /*1ff0*/  FFMA.FTZ R104, R140, R27, R104 ;  /* 0x0000001b8c687223 */ /* 0x000fe20000010068 */
[--C-:B------:R-:W-:Y:S02]  /*2000*/  HADD2.F32 R140, -RZ, R217.reuse.H1_H1 ;  /* 0x300000d9ff8c7230 */ /* 0x100fe40000004100 */
[----:B------:R-:W-:Y:S01]  /*2010*/  FADD.FTZ R146, -R148, R146 ;  /* 0x0000009294927221 */ /* 0x000fe20000010100 */
[----:B------:R-:W-:Y:S02]  /*2020*/  HADD2.F32 R145, -RZ, R217.H0_H0 ;  /* 0x200000d9ff917230 */ /* 0x000fe40000004100 */
[----:B------:R-:W-:Y:S01]  /*2030*/  FMUL.FTZ R162, R141, R162 ;  /* 0x000000a28da27220 */ /* 0x000fe20000410000 */
[----:B------:R-:W-:Y:S01]  /*2040*/  FADD.FTZ R73, R73, R141 ;  /* 0x0000008d49497221 */ /* 0x000fe20000010000 */
[----:B------:R-:W-:Y:S01]  /*2050*/  FFMA.FTZ R105, R141, R164, R105 ;  /* 0x000000a48d697223 */ /* 0x000fe20000010069 */
[----:B------:R-:W-:Y:S01]  /*2060*/  FADD.FTZ R153, R153, R24 ;  /* 0x0000001899997221 */ /* 0x000fe20000010000 */
[----:B------:R-:W-:Y:S01]  /*2070*/  FFMA.FTZ R141, R27, R24, R152 ;  /* 0x000000181b8d7223 */ /* 0x000fe20000010098 */
[----:B--2---:R-:W-:Y:S01]  /*2080*/  FMUL.FTZ R179, R146, UR24 ;  /* 0x0000001892b37c20 */ /* 0x004fe20008410000 */
[----:B------:R-:W-:Y:S01]  /*2090*/  FMUL.FTZ R193, R143, R140 ;  /* 0x0000008c8fc17220 */ /* 0x000fe20000410000 */
[----:B------:R-:W-:Y:S01]  /*20a0*/  FADD.FTZ R147, -R148, R147 ;  /* 0x0000009394937221 */ /* 0x000fe20000010100 */
[----:B------:R-:W-:Y:S01]  /*20b0*/  FMUL.FTZ R178, R142, R145 ;  /* 0x000000918eb27220 */ /* 0x000fe20000410000 */
[----:B------:R-:W-:Y:S01]  /*20c0*/  FADD.FTZ R153, R153, R162 ;  /* 0x000000a299997221 */ /* 0x000fe20000010000 */
[----:B------:R-:W-:Y:S01]  /*20d0*/  FFMA.FTZ R140, R164, R162, R141 ;  /* 0x000000a2a48c7223 */ /* 0x000fe2000001008d */
[----:B------:R-:W-:Y:S01]  /*20e0*/  FADD.FTZ R74, R74, R142 ;  /* 0x0000008e4a4a7221 */ /* 0x000fe20000010000 */
[----:B------:R-:W-:Y:S01]  /*20f0*/  FFMA.FTZ R106, R142, R179, R106 ;  /* 0x000000b38e6a7223 */ /* 0x000fe2000001006a */
[----:B------:R-:W-:Y:S01]  /*2100*/  FMUL.FTZ R196, R147, UR24 ;  /* 0x0000001893c47c20 */ /* 0x000fe20008410000 */
[----:B------:R-:W-:Y:S01]  /*2110*/  FADD.FTZ R142, R153, R178 ;  /* 0x000000b2998e7221 */ /* 0x000fe20000010000 */
[----:B------:R-:W-:Y:S01]  /*2120*/  FFMA.FTZ R141, R179, R178, R140 ;  /* 0x000000b2b38d7223 */ /* 0x000fe2000001008c */
[----:B------:R-:W-:Y:S01]  /*2130*/  FADD.FTZ R75, R75, R143 ;  /* 0x0000008f4b4b7221 */ /* 0x000fe20000010000 */
[----:B------:R-:W-:Y:S01]  /*2140*/  FFMA.FTZ R107, R143, R196, R107 ;  /* 0x000000c48f6b7223 */ /* 0x000fe2000001006b */
[----:B------:R-:W-:Y:S01]  /*2150*/  FADD.FTZ R153, R142, R193 ;  /* 0x000000c18e997221 */ /* 0x000fe20000010000 */
[----:B0-----:R-:W-:-:S07]  /*2160*/  FFMA.FTZ R152, R196, R193, R141 ;  /* 0x000000c1c4987223 */ /* 0x001fce000001008d */
.L_x_3867:
[----:B------:R-:W-:Y:S05]  /*2170*/  BSYNC.RECONVERGENT B0 ;  /* 0x0000000000007941 */ /* 0x000fea0003800200 */
.L_x_3866:
[----:B------:R-:W-:Y:S01]  /*2180*/  ISETP.GE.U32.AND P4, PT, R4, 0x700, PT ;  /* 0x000007000400780c */ /* 0x000fe20003f86070 */
[----:B------:R-:W-:-:S12]  /*2190*/  BSSY.RECONVERGENT B0, `(.L_x_3868) ;  /* 0x0000036000007945 */ /* 0x000fd80003800200 */
[----:B------:R-:W-:Y:S05]  /*21a0*/  @!P4 BRA `(.L_x_3869) ;  /* 0x0000000000d0c947 */ /* 0x000fea0003800000 */
[----:B------:R-:W-:Y:S01]  /*21b0*/  ISETP.NE.U32.AND P5, PT, RZ, UR18, PT ;  /* 0x00000012ff007c0c */ /* 0x000fe2000bfa5070 */
[----:B------:R-:W0:Y:S03]  /*21c0*/  LDC.64 R142, c[0x0][0x3a8] ;  /* 0x0000ea00ff8e7b82 */ /* 0x000e260000000a00 */
[----:B------:R-:W-:-:S05]  /*21d0*/  ISETP.NE.AND.EX P5, PT, RZ, UR19, PT, P5 ;  /* 0x00000013ff007c0c */ /* 0x000fca000bfa5350 */
[----:B------:R-:W1:Y:S08]  /*21e0*/  LDC.64 R140, c[0x0][0x428] ;  /* 0x00010a00ff8c7b82 */ /* 0x000e700000000a00 */
[----:B------:R-:W2:Y:S08]  /*21f0*/  @P5 LDC.64 R144, c[0x0][0x438] ;  /* 0x00010e00ff905b82 */ /* 0x000eb00000000a00 */
[----:B------:R-:W3:Y:S01]  /*2200*/  LDC.64 R154, c[0x0][0x3b0] ;  /* 0x0000ec00ff9a7b82 */ /* 0x000ee20000000a00 */
[----:B--2---:R-:W-:-:S05]  /*2210*/  @P5 IMAD.WIDE.U32 R176, R149, 0x10, R144 ;  /* 0x0000001095b05825 */ /* 0x004fca00078e0090 */
[----:B------:R2:W5:Y:S01]  /*2220*/  @P5 LDG.E.128 R36, desc[UR16][R176.64] ;  /* 0x00000010b0245981 */ /* 0x000562000c1e1d00 */
[----:B------:R-:W-:Y:S01]  /*2230*/  ISETP.NE.U32.AND P5, PT, RZ, UR20, PT ;  /* 0x00000014ff007c0c */ /* 0x000fe2000bfa5070 */
[----:B0-----:R-:W-:-:S03]  /*2240*/  IMAD.WIDE.U32 R144, R149, 0x10, R142 ;  /* 0x0000001095907825 */ /* 0x001fc600078e008e */
[----:B------:R-:W-:Y:S01]  /*2250*/  ISETP.NE.AND.EX P5, PT, RZ, UR21, PT, P5 ;  /* 0x00000015ff007c0c */ /* 0x000fe2000bfa5350 */
[C---:B-1----:R-:W-:Y:S02]  /*2260*/  IMAD.WIDE.U32 R140, R149.reuse, 0x10, R140 ;  /* 0x00000010958c7825 */ /* 0x042fe400078e008c */
[----:B------:R-:W4:Y:S04]  /*2270*/  LDG.E.128 R144, desc[UR16][R144.64] ;  /* 0x0000001090907981 */ /* 0x000f28000c1e1d00 */
[----:B------:R-:W2:Y:S01]  /*2280*/  LDG.E.128 R140, desc[UR16][R140.64] ;  /* 0x000000108c8c7981 */ /* 0x000ea2000c1e1d00 */
[----:B---3--:R-:W-:-:S05]  /*2290*/  IMAD.WIDE.U32 R154, R149, 0x4, R154 ;  /* 0x00000004959a7825 */ /* 0x008fca00078e009a */
[----:B------:R-:W0:Y:S01]  /*22a0*/  @P5 LDC.64 R150, c[0x0][0x3b8] ;  /* 0x0000ee00ff965b82 */ /* 0x000e220000000a00 */
[----:B------:R1:W5:Y:S01]  /*22b0*/  LDG.E R0, desc[UR16][R154.64] ;  /* 0x000000109a007981 */ /* 0x000362000c1e1900 */
[----:B0-----:R-:W-:-:S05]  /*22c0*/  @P5 IMAD.WIDE.U32 R150, R149, 0x4, R150 ;  /* 0x0000000495965825 */ /* 0x001fca00078e0096 */
[----:B------:R1:W5:Y:S01]  /*22d0*/  @P5 LDG.E R2, desc[UR16][R150.64] ;  /* 0x0000001096025981 */ /* 0x000362000c1e1900 */
[--C-:B------:R-:W-:Y:S01]  /*22e0*/  HADD2.F32 R35, -RZ, R218.reuse.H0_H0 ;  /* 0x200000daff237230 */ /* 0x100fe20000004100 */
[----:B------:R-:W-:Y:S01]  /*22f0*/  IADD3 R149, PT, PT, R149, 0x100, RZ ;  /* 0x0000010095957810 */ /* 0x000fe20007ffe0ff */
[C---:B----4-:R-:W-:Y:S01]  /*2300*/  FADD.FTZ R25, -R148.reuse, R144 ;  /* 0x0000009094197221 */ /* 0x050fe20000010100 */
[----:B------:R-:W-:Y:S01]  /*2310*/  FADD.FTZ R32, -R148, R145 ;  /* 0x0000009194207221 */ /* 0x000fe20000010100 */
[----:B------:R-:W-:Y:S02]  /*2320*/  HADD2.F32 R144, -RZ, R218.H1_H1 ;  /* 0x300000daff907230 */ /* 0x000fe40000004100 */
[----:B------:R-:W-:Y:S01]  /*2330*/  FMUL.FTZ R25, R25, UR24 ;  /* 0x0000001819197c20 */ /* 0x000fe20008410000 */
[----:B--2---:R-:W-:Y:S01]  /*2340*/  FMUL.FTZ R22, R140, R35 ;  /* 0x000000238c167220 */ /* 0x004fe20000410000 */
[----:B------:R-:W-:Y:S01]  /*2350*/  FMUL.FTZ R32, R32, UR24 ;  /* 0x0000001820207c20 */ /* 0x000fe20008410000 */
[----:B------:R-:W-:-:S02]  /*2360*/  HADD2.F32 R145, -RZ, R219.H0_H0 ;  /* 0x200000dbff917230 */ /* 0x000fc40000004100 */
        /* <DEDUP_REMOVED lines=8> */
[----:B------:R-:W-:Y:S01]  /*23f0*/  FMUL.FTZ R176, R142, R145 ;  /* 0x000000918eb07220 */ /* 0x000fe20000410000 */
[----:B------:R-:W-:Y:S02]  /*2400*/  HADD2.F32 R144, -RZ, R219.H1_H1 ;  /* 0x300000dbff907230 */ /* 0x000fe40000004100 */
        /* <DEDUP_REMOVED lines=13> */
[----:B-1----:R-:W-:-:S07]  /*24e0*/  FFMA.FTZ R152, R194, R191, R141 ;  /* 0x000000bfc2987223 */ /* 0x002fce000001008d */
.L_x_3869:
[----:B------:R-:W-:Y:S05]  /*24f0*/  BSYNC.RECONVERGENT B0 ;  /* 0x0000000000007941 */ /* 0x000fea0003800200 */
.L_x_3868:
[----:B------:R-:W-:Y:S01]  /*2500*/  ISETP.GE.U32.AND P5, PT, R4, 0x800, PT ;  /* 0x000008000400780c */ /* 0x000fe20003fa6070 */
[----:B------:R-:W-:Y:S03]  /*2510*/  BSSY.RECONVERGENT B0, `(.L_x_3870) ;  /* 0x0000036000007945 */ /* 0x000fe60003800200 */
[----:B------:R-:W-:-:S09]  /*2520*/  P2R R205, PR, RZ, 0x20 ;  /* 0x00000020ffcd7803 */ /* 0x000fd20000000000 */
[----:B------:R-:W-:Y:S05]  /*2530*/  @!P5 BRA `(.L_x_3871) ;  /* 0x0000000000ccd947 */ /* 0x000fea0003800000 */
[----:B------:R-:W-:Y:S01]  /*2540*/  ISETP.NE.U32.AND P5, PT, RZ, UR20, PT ;  /* 0x00000014ff007c0c */ /* 0x000fe2000bfa5070 */
[----:B------:R-:W0:Y:S03]  /*2550*/  LDC.64 R140, c[0x0][0x3a8] ;  /* 0x0000ea00ff8c7b82 */ /* 0x000e260000000a00 */
[----:B------:R-:W-:-:S13]  /*2560*/  ISETP.NE.AND.EX P5, PT, RZ, UR21, PT, P5 ;  /* 0x00000015ff007c0c */ /* 0x000fda000bfa5350 */
[----:B------:R-:W1:Y:S02]  /*2570*/  @P5 LDC.64 R20, c[0x0][0x3b8] ;  /* 0x0000ee00ff145b82 */ /* 0x000e640000000a00 */
[----:B-1----:R-:W-:-:S05]  /*2580*/  @P5 IMAD.WIDE.U32 R142, R149, 0x4, R20 ;  /* 0x00000004958e5825 */ /* 0x002fca00078e0014 */
[----:B------:R1:W5:Y:S01]  /*2590*/  @P5 LDG.E R19, desc[UR16][R142.64] ;  /* 0x000000108e135981 */ /* 0x000362000c1e1900 */
[----:B------:R-:W-:-:S04]  /*25a0*/  ISETP.NE.U32.AND P5, PT, RZ, UR18, PT ;  /* 0x00000012ff007c0c */ /* 0x000fc8000bfa5070 */
[----:B------:R-:W-:-:S13]  /*25b0*/  ISETP.NE.AND.EX P5, PT, RZ, UR19, PT, P5 ;  /* 0x00000013ff007c0c */ /* 0x000fda000bfa5350 */
[----:B------:R-:W2:Y:S02]  /*25c0*/  @P5 LDC.64 R20, c[0x0][0x438] ;  /* 0x00010e00ff145b82 */ /* 0x000ea40000000a00 */
[----:B--2---:R-:W-:-:S06]  /*25d0*/  @P5 IMAD.WIDE.U32 R154, R149, 0x10, R20 ;  /* 0x00000010959a5825 */ /* 0x004fcc00078e0014 */
[----:B------:R-:W2:Y:S01]  /*25e0*/  LDC.64 R20, c[0x0][0x428] ;  /* 0x00010a00ff147b82 */ /* 0x000ea20000000a00 */
[C---:B0-----:R-:W-:Y:S01]  /*25f0*/  IMAD.WIDE.U32 R144, R149.reuse, 0x10, R140 ;  /* 0x0000001095907825 */ /* 0x041fe200078e008c */
[----:B------:R0:W5:Y:S05]  /*2600*/  @P5 LDG.E.128 R128, desc[UR16][R154.64] ;  /* 0x000000109a805981 */ /* 0x00016a000c1e1d00 */
[----:B------:R-:W3:Y:S01]  /*2610*/  LDG.E.128 R144, desc[UR16][R144.64] ;  /* 0x0000001090907981 */ /* 0x000ee2000c1e1d00 */
[C---:B--2---:R-:W-:Y:S02]  /*2620*/  IMAD.WIDE.U32 R140, R149.reuse, 0x10, R20 ;  /* 0x00000010958c7825 */ /* 0x044fe400078e0014 */
[----:B------:R-:W2:Y:S04]  /*2630*/  LDC.64 R20, c[0x0][0x3b0] ;  /* 0x0000ec00ff147b82 */ /* 0x000ea80000000a00 */
[----:B------:R-:W4:Y:S01]  /*2640*/  LDG.E.128 R140, desc[UR16][R140.64] ;  /* 0x000000108c8c7981 */ /* 0x000f22000c1e1d00 */
[----:B--2---:R-:W-:-:S05]  /*2650*/  IMAD.WIDE.U32 R150, R149, 0x4, R20 ;  /* 0x0000000495967825 */ /* 0x004fca00078e0014 */
[----:B------:R0:W5:Y:S01]  /*2660*/  LDG.E R20, desc[UR16][R150.64] ;  /* 0x0000001096147981 */ /* 0x000162000c1e1900 */
[--C-:B------:R-:W-:Y:S02]  /*2670*/  HADD2.F32 R21, -RZ, R220.reuse.H0_H0 ;  /* 0x200000dcff157230 */ /* 0x100fe40000004100 */
[--C-:B------:R-:W-:Y:S02]  /*2680*/  HADD2.F32 R173, -RZ, R221.reuse.H0_H0 ;  /* 0x200000ddffad7230 */ /* 0x100fe40000004100 */
[----:B------:R-:W-:Y:S02]  /*2690*/  HADD2.F32 R190, -RZ, R221.H1_H1 ;  /* 0x300000ddffbe7230 */ /* 0x000fe40000004100 */
[C---:B---3--:R-:W-:Y:S01]  /*26a0*/  FADD.FTZ R23, -R148.reuse, R144 ;  /* 0x0000009094177221 */ /* 0x048fe20000010100 */
[C---:B------:R-:W-:Y:S01]  /*26b0*/  FADD.FTZ R160, -R148.reuse, R145 ;  /* 0x0000009194a07221 */ /* 0x040fe20000010100 */
[----:B------:R-:W-:Y:S02]  /*26c0*/  HADD2.F32 R144, -RZ, R220.H1_H1 ;  /* 0x300000dcff907230 */ /* 0x000fe40000004100 */
[----:B------:R-:W-:Y:S01]  /*26d0*/  FADD.FTZ R146, -R148, R146 ;  /* 0x0000009294927221 */ /* 0x000fe20000010100 */
[----:B------:R-:W-:Y:S01]  /*26e0*/  FMUL.FTZ R23, R23, UR24 ;  /* 0x0000001817177c20 */ /* 0x000fe20008410000 */
[----:B------:R-:W-:Y:S01]  /*26f0*/  FMUL.FTZ R160, R160, UR24 ;  /* 0x00000018a0a07c20 */ /* 0x000fe20008410000 */
[----:B------:R-:W-:Y:S01]  /*2700*/  FADD.FTZ R147, -R148, R147 ;  /* 0x0000009394937221 */ /* 0x000fe20000010100 */
[----:B------:R-:W-:-:S03]  /*2710*/  FMUL.FTZ R175, R146, UR24 ;  /* 0x0000001892af7c20 */ /* 0x000fc60008410000 */
[----:B------:R-:W-:Y:S01]  /*2720*/  FMUL.FTZ R192, R147, UR24 ;  /* 0x0000001893c07c20 */ /* 0x000fe20008410000 */
        /* <DEDUP_REMOVED lines=12> */
[----:B-1----:R-:W-:Y:S01]  /*27f0*/  FFMA.FTZ R142, R160, R161, R141 ;  /* 0x000000a1a08e7223 */ /* 0x002fe2000001008d */
[----:B------:R-:W-:Y:S01]  /*2800*/  FMUL.FTZ R190, R143, R190 ;  /* 0x000000be8fbe7220 */ /* 0x000fe20000410000 */
[----:B------:R-:W-:Y:S01]  /*2810*/  FADD.FTZ R67, R67, R143 ;  /* 0x0000008f43437221 */ /* 0x000fe20000010000 */
[----:B------:R-:W-:Y:S01]  /*2820*/  FADD.FTZ R153, R140, R173 ;  /* 0x000000ad8c997221 */ /* 0x000fe20000010000 */
[----:B------:R-:W-:Y:S01]  /*2830*/  FFMA.FTZ R141, R175, R173, R142 ;  /* 0x000000adaf8d7223 */ /* 0x000fe2000001008e */
[----:B------:R-:W-:-:S02]  /*2840*/  FFMA.FTZ R99, R143, R192, R99 ;  /* 0x000000c08f637223 */ /* 0x000fc40000010063 */
[----:B------:R-:W-:Y:S01]  /*2850*/  FADD.FTZ R153, R153, R190 ;  /* 0x000000be99997221 */ /* 0x000fe20000010000 */
[----:B0-----:R-:W-:-:S07]  /*2860*/  FFMA.FTZ R152, R192, R190, R141 ;  /* 0x000000bec0987223 */ /* 0x001fce000001008d */
.L_x_3871:
[----:B------:R-:W-:Y:S05]  /*2870*/  BSYNC.RECONVERGENT B0 ;  /* 0x0000000000007941 */ /* 0x000fea0003800200 */
.L_x_3870:
        /* <DEDUP_REMOVED lines=32> */
.L_x_3873:
[----:B------:R-:W-:Y:S05]  /*2a80*/  BSYNC.RECONVERGENT B0 ;  /* 0x0000000000007941 */ /* 0x000fea0003800200 */
.L_x_3872:
        /* <DEDUP_REMOVED lines=41> */
[----:B------:R-:W-:Y:S02]  /*2d20*/  FSEL R148, R148, RZ, P5 ;  /* 0x000000ff94947208 */ /* 0x000fe40002800000 */
        /* <DEDUP_REMOVED lines=23> */
[----:B------:R-:W-:Y:S01]  /*2ea0*/  FMUL.FTZ R141, R141, UR30 ;  /* 0x0000001e8d8d7c20 */ /* 0x000fe20008410000 */
[----:B------:R-:W-:Y:S01]  /*2eb0*/  FMUL.FTZ R142, R142, UR30 ;  /* 0x0000001e8e8e7c20 */ /* 0x000fe20008410000 */
[----:B------:R-:W-:Y:S01]  /*2ec0*/  FMUL.FTZ R143, R143, UR30 ;  /* 0x0000001e8f8f7c20 */ /* 0x000fe20008410000 */
[----:B------:R-:W-:-:S02]  /*2ed0*/  FMUL.FTZ R144, R144, UR24 ;  /* 0x0000001890907c20 */ /* 0x000fc40008410000 */
[----:B------:R-:W-:Y:S02]  /*2ee0*/  SEL R140, R141, RZ, P5 ;  /* 0x000000ff8d8c7207 */ /* 0x000fe40002800000 */
        /* <DEDUP_REMOVED lines=8> */
.L_x_3878:
        /* <DEDUP_REMOVED lines=25> */
.L_x_3877:
        /* <DEDUP_REMOVED lines=15> */
[----:B------:R-:W-:Y:S01]  /*31f0*/  FMUL.FTZ R140, R140, UR30 ;  /* 0x0000001e8c8c7c20 */ /* 0x000fe20008410000 */
[----:B------:R-:W-:Y:S01]  /*3200*/  FMUL.FTZ R141, R141, UR30 ;  /* 0x0000001e8d8d7c20 */ /* 0x000fe20008410000 */
[----:B------:R-:W-:Y:S01]  /*3210*/  FMUL.FTZ R142, R142, UR30 ;  /* 0x0000001e8e8e7c20 */ /* 0x000fe20008410000 */
[----:B------:R-:W-:-:S02]  /*3220*/  FFMA.FTZ R143, R144, UR24, R63 ;  /* 0x00000018908f7c23 */ /* 0x000fc4000801003f */
        /* <DEDUP_REMOVED lines=9> */
.L_x_3880:
        /* <DEDUP_REMOVED lines=25> */
.L_x_3876:
        /* <DEDUP_REMOVED lines=12> */
[----:B------:R-:W-:Y:S01]  /*3510*/  FFMA.FTZ R144, R206, UR7, R148 ;  /* 0x00000007ce907c23 */ /* 0x000fe20008010094 */
        /* <DEDUP_REMOVED lines=8> */
[----:B------:R-:W-:-:S02]  /*35a0*/  FMUL.FTZ R139, R139, UR30 ;  /* 0x0000001e8b8b7c20 */ /* 0x000fc40008410000 */
[----:B------:R-:W-:Y:S01]  /*35b0*/  SEL R140, R137, RZ, P5 ;  /* 0x000000ff898c7207 */ /* 0x000fe20002800000 */
[----:B------:R-:W-:Y:S01]  /*35c0*/  FMUL.FTZ R144, R144, UR30 ;  /* 0x0000001e90907c20 */ /* 0x000fe20008410000 */
        /* <DEDUP_REMOVED lines=15> */
.L_x_3882:
        /* <DEDUP_REMOVED lines=33> */
.L_x_3881:
        /* <DEDUP_REMOVED lines=36> */
.L_x_3883:
        /* <DEDUP_REMOVED lines=32> */
.L_x_3879:
        /* <DEDUP_REMOVED lines=14> */
.L_x_3875:
[----:B------:R-:W-:Y:S05]  /*3df0*/  BSYNC.RECONVERGENT B0 ;  /* 0x0000000000007941 */ /* 0x000fea0003800200 */
.L_x_3874:
[----:B------:R-:W-:Y:S01]  /*3e00*/  ISETP.NE.AND P5, PT, R8, RZ, PT ;  /* 0x000000ff0800720c */ /* 0x000fe20003fa5270 */
        /* <DEDUP_REMOVED lines=44> */
.L_x_3888:
        /* <DEDUP_REMOVED lines=33> */
.L_x_3887:
        /* <DEDUP_REMOVED lines=36> */
.L_x_3890:
        /* <DEDUP_REMOVED lines=33> */
.L_x_3886:
        /* <DEDUP_REMOVED lines=31> */
.L_x_3892:
        /* <DEDUP_REMOVED lines=25> */
.L_x_3891:
        /* <DEDUP_REMOVED lines=28> */
.L_x_3893:
        /* <DEDUP_REMOVED lines=23> */
[----:B------:R-:W-:-:S09]  /*4de0*/  SEL R143, R144, RZ, P6 ;  /* 0x000000ff908f7207 */ /* 0x000fd20003000000 */
.L_x_3889:
[----:B------:R-:W0:Y:S01]  /*4df0*/  @UP0 LDCU.64 UR26, c[0x0][0x478] ;  /* 0x00008f00ff1a07ac */ /* 0x000e220008000a00 */
[----:B------:R-:W1:Y:S01]  /*4e00*/  LDC.64 R146, c[0x0][0x468] ;  /* 0x00011a00ff927b82 */ /* 0x000e620000000a00 */
[----:B------:R-:W-:Y:S01]  /*4e10*/  PLOP3.LUT P6, PT, PT, PT, UP0, 0x80, 0x8 ;  /* 0x000000000008781c */ /* 0x000fe20003fcf008 */
[----:B------:R-:W-:-:S06]  /*4e20*/  HFMA2 R150, -RZ, RZ, 0, 9.5367431640625e-07 ;  /* 0x00000010ff967431 */ /* 0x000fcc00000001ff */
[----:B------:R-:W2:Y:S06]  /*4e30*/  @P5 LDC.64 R144, c[0x0][0x470] ;  /* 0x00011c00ff905b82 */ /* 0x000eac0000000a00 */
[----:B0-----:R-:W-:Y:S01]  /*4e40*/  @P6 IMAD.WIDE.U32 R150, R5, R150, UR26 ;  /* 0x0000001a05966e25 */ /* 0x001fe2000f8e0096 */
[----:B------:R-:W-:-:S03]  /*4e50*/  PLOP3.LUT P6, PT, PT, PT, UP0, 0x80, 0x8 ;  /* 0x000000000008781c */ /* 0x000fc60003fcf008 */
[----:B-1----:R-:W-:-:S10]  /*4e60*/  IMAD.WIDE.U32 R146, R5, 0x10, R146 ;  /* 0x0000001005927825 */ /* 0x002fd400078e0092 */
[----:B------:R1:W-:Y:S01]  /*4e70*/  @P6 STG.E.128 desc[UR16][R150.64], R132 ;  /* 0x0000008496006986 */ /* 0x0003e2000c101d10 */
[C---:B--2---:R-:W-:Y:S01]  /*4e80*/  @P5 IMAD.WIDE.U32 R144, R5.reuse, 0x10, R144 ;  /* 0x0000001005905825 */ /* 0x044fe200078e0090 */
[----:B------:R-:W-:Y:S02]  /*4e90*/  IADD3 R5, PT, PT, R5, 0x100, RZ ;  /* 0x0000010005057810 */ /* 0x000fe40007ffe0ff */
[----:B------:R1:W-:Y:S04]  /*4ea0*/  STG.E.128 desc[UR16][R146.64], R140 ;  /* 0x0000008c92007986 */ /* 0x0003e8000c101d10 */
[----:B------:R1:W-:Y:S02]  /*4eb0*/  @P5 STG.E.128 desc[UR16][R144.64], R136 ;  /* 0x0000008890005986 */ /* 0x0003e4000c101d10 */
.L_x_3885:
[----:B------:R-:W-:Y:S05]  /*4ec0*/  BSYNC.RECONVERGENT B0 ;  /* 0x0000000000007941 */ /* 0x000fea0003800200 */
.L_x_3884:
        /* <DEDUP_REMOVED lines=44> */
.L_x_3898:
        /* <DEDUP_REMOVED lines=33> */
.L_x_3897:
        /* <DEDUP_REMOVED lines=36> */
.L_x_3900:
        /* <DEDUP_REMOVED lines=33> */
.L_x_3896:
        /* <DEDUP_REMOVED lines=31> */
.L_x_3902:
        /* <DEDUP_REMOVED lines=25> */
.L_x_3901:
        /* <DEDUP_REMOVED lines=28> */
.L_x_3903:
        /* <DEDUP_REMOVED lines=24> */
.L_x_3899:
[----:B------:R-:W0:Y:S01]  /*5eb0*/  @UP0 LDCU.64 UR26, c[0x0][0x478] ;  /* 0x00008f00ff1a07ac */ /* 0x000e220008000a00 */
[----:B------:R-:W1:Y:S01]  /*5ec0*/  LDC.64 R146, c[0x0][0x468] ;  /* 0x00011a00ff927b82 */ /* 0x000e620000000a00 */
[----:B------:R-:W-:Y:S02]  /*5ed0*/  PLOP3.LUT P6, PT, PT, PT, UP0, 0x80, 0x8 ;  /* 0x000000000008781c */ /* 0x000fe40003fcf008 */
[----:B------:R-:W-:-:S05]  /*5ee0*/  MOV R150, 0x10 ;  /* 0x0000001000967802 */ /* 0x000fca0000000f00 */
        /* <DEDUP_REMOVED lines=9> */
.L_x_3895:
[----:B------:R-:W-:Y:S05]  /*5f80*/  BSYNC.RECONVERGENT B0 ;  /* 0x0000000000007941 */ /* 0x000fea0003800200 */
.L_x_3894:
        /* <DEDUP_REMOVED lines=44> */
.L_x_3908:
        /* <DEDUP_REMOVED lines=33> */
.L_x_3907:
        /* <DEDUP_REMOVED lines=36> */
.L_x_3910:
        /* <DEDUP_REMOVED lines=33> */
.L_x_3906:
        /* <DEDUP_REMOVED lines=31> */
.L_x_3912:
        /* <DEDUP_REMOVED lines=25> */
.L_x_3911:
        /* <DEDUP_REMOVED lines=28> */
.L_x_3913:
        /* <DEDUP_REMOVED lines=24> */
.L_x_3909:
        /* <DEDUP_REMOVED lines=13> */
.L_x_3905:
[----:B------:R-:W-:Y:S05]  /*7040*/  BSYNC.RECONVERGENT B0 ;  /* 0x0000000000007941 */ /* 0x000fea0003800200 */
.L_x_3904:
        /* <DEDUP_REMOVED lines=11> */
[--C-:B01-34-:R-:W-:Y:S01]  /*7100*/  FFMA.FTZ R133, R29, UR7, R148.reuse ;  /* 0x000000071d857c23 */ /* 0x11bfe20008010094 */
        /* <DEDUP_REMOVED lines=32> */
.L_x_3918:
        /* <DEDUP_REMOVED lines=33> */
.L_x_3917:
        /* <DEDUP_REMOVED lines=36> */
.L_x_3920:
        /* <DEDUP_REMOVED lines=33> */
.L_x_3916:
        /* <DEDUP_REMOVED lines=31> */
.L_x_3922:
        /* <DEDUP_REMOVED lines=25> */
.L_x_3921:
        /* <DEDUP_REMOVED lines=28> */
.L_x_3923:
        /* <DEDUP_REMOVED lines=24> */
.L_x_3919:
        /* <DEDUP_REMOVED lines=13> */
.L_x_3915:
[----:B------:R-:W-:Y:S05]  /*8100*/  BSYNC.RECONVERGENT B0 ;  /* 0x0000000000007941 */ /* 0x000fea0003800200 */
.L_x_3914:
        /* <DEDUP_REMOVED lines=12> */
[----:B-----5:R-:W-:Y:S01]  /*81d0*/  LOP3.LUT P6, RZ, R18, 0xff, RZ, 0xc0, !PT ;  /* 0x000000ff12ff7812 */ /* 0x020fe200078cc0ff */
[--C-:B------:R-:W-:Y:S01]  /*81e0*/  FFMA.FTZ R135, R179, UR7, R148.reuse ;  /* 0x00000007b3877c23 */ /* 0x100fe20008010094 */
[----:B------:R-:W-:Y:S01]  /*81f0*/  FFMA.FTZ R144, R196, UR7, R148 ;  /* 0x00000007c4907c23 */ /* 0x000fe20008010094 */
[----:B------:R-:W-:Y:S02]  /*8200*/  FADD.FTZ R133, R24, -R133 ;  /* 0x8000008518857221 */ /* 0x000fe40000010000 */
[----:B------:R-:W-:Y:S01]  /*8210*/  FADD.FTZ R135, R178, -R135 ;  /* 0x80000087b2877221 */ /* 0x000fe20000010000 */
[----:B------:R-:W-:Y:S01]  /*8220*/  FADD.FTZ R144, R193, -R144 ;  /* 0x80000090c1907221 */ /* 0x000fe20000010000 */
[----:B------:R-:W-:Y:S01]  /*8230*/  FFMA.FTZ R132, R133, UR24, R40 ;  /* 0x0000001885847c23 */ /* 0x000fe20008010028 */
[----:B------:R-:W-:-:S03]  /*8240*/  FFMA.FTZ R133, R164, UR7, R148 ;  /* 0x00000007a4857c23 */ /* 0x000fc60008010094 */
[----:B------:R-:W-:Y:S01]  /*8250*/  FMUL.FTZ R136, R132, UR30 ;  /* 0x0000001e84887c20 */ /* 0x000fe20008410000 */
[----:B------:R-:W-:-:S04]  /*8260*/  FADD.FTZ R134, R162, -R133 ;  /* 0x80000085a2867221 */ /* 0x000fc80000010000 */
[----:B------:R-:W-:Y:S01]  /*8270*/  SEL R140, R136, RZ, P6 ;  /* 0x000000ff888c7207 */ /* 0x000fe20003000000 */
[----:B------:R-:W-:Y:S01]  /*8280*/  FFMA.FTZ R133, R134, UR24, R41 ;  /* 0x0000001886857c23 */ /* 0x000fe20008010029 */
[----:B------:R-:W-:Y:S01]  /*8290*/  LOP3.LUT P6, RZ, R17, 0xff, RZ, 0xc0, !PT ;  /* 0x000000ff11ff7812 */ /* 0x000fe200078cc0ff */
[----:B------:R-:W-:Y:S01]  /*82a0*/  FFMA.FTZ R134, R135, UR24, R42 ;  /* 0x0000001887867c23 */ /* 0x000fe2000801002a */
[----:B------:R-:W-:Y:S01]  /*82b0*/  FFMA.FTZ R135, R144, UR24, R43 ;  /* 0x0000001890877c23 */ /* 0x000fe2000801002b */
[----:B------:R-:W-:Y:S01]  /*82c0*/  FMUL.FTZ R137, R133, UR30 ;  /* 0x0000001e85897c20 */ /* 0x000fe20008410000 */
[----:B------:R-:W-:Y:S01]  /*82d0*/  SEL R136, R136, RZ, P6 ;  /* 0x000000ff88887207 */ /* 0x000fe20003000000 */
[----:B------:R-:W-:Y:S01]  /*82e0*/  FMUL.FTZ R138, R134, UR30 ;  /* 0x0000001e868a7c20 */ /* 0x000fe20008410000 */
[----:B------:R-:W-:Y:S01]  /*82f0*/  LOP3.LUT P6, RZ, R18, 0xff00, RZ, 0xc0, !PT ;  /* 0x0000ff0012ff7812 */ /* 0x000fe200078cc0ff */
[----:B------:R-:W-:-:S03]  /*8300*/  FMUL.FTZ R139, R135, UR30 ;  /* 0x0000001e878b7c20 */ /* 0x000fc60008410000 */
        /* <DEDUP_REMOVED lines=12> */
.L_x_3928:
[--C-:B01-34-:R-:W-:Y:S01]  /*83d0*/  FFMA.FTZ R137, R27, UR7, R148.reuse ;  /* 0x000000071b897c23 */ /* 0x11bfe20008010094 */
[----:B-----5:R-:W-:Y:S01]  /*83e0*/  LOP3.LUT P6, RZ, R18, 0xff, RZ, 0xc0, !PT ;  /* 0x000000ff12ff7812 */ /* 0x020fe200078cc0ff */
[--C-:B------:R-:W-:Y:S01]  /*83f0*/  FFMA.FTZ R139, R179, UR7, R148.reuse ;  /* 0x00000007b38b7c23 */ /* 0x100fe20008010094 */
[----:B------:R-:W-:Y:S01]  /*8400*/  FFMA.FTZ R144, R196, UR7, R148 ;  /* 0x00000007c4907c23 */ /* 0x000fe20008010094 */
[----:B------:R-:W-:Y:S02]  /*8410*/  FADD.FTZ R137, R24, -R137 ;  /* 0x8000008918897221 */ /* 0x000fe40000010000 */
[----:B------:R-:W-:Y:S01]  /*8420*/  FADD.FTZ R139, R178, -R139 ;  /* 0x8000008bb28b7221 */ /* 0x000fe20000010000 */
[----:B------:R-:W-:Y:S01]  /*8430*/  FADD.FTZ R144, R193, -R144 ;  /* 0x80000090c1907221 */ /* 0x000fe20000010000 */
[----:B------:R-:W-:Y:S02]  /*8440*/  FFMA.FTZ R137, R137, UR24, R40 ;  /* 0x0000001889897c23 */ /* 0x000fe40008010028 */
[----:B------:R-:W-:Y:S01]  /*8450*/  FFMA.FTZ R139, R139, UR24, R42 ;  /* 0x000000188b8b7c23 */ /* 0x000fe2000801002a */
[----:B------:R-:W-:Y:S01]  /*8460*/  FFMA.FTZ R144, R144, UR24, R43 ;  /* 0x0000001890907c23 */ /* 0x000fe2000801002b */
[----:B------:R-:W-:-:S02]  /*8470*/  FMUL.FTZ R137, R137, UR30 ;  /* 0x0000001e89897c20 */ /* 0x000fc40008410000 */
[----:B------:R-:W-:Y:S01]  /*8480*/  FMUL.FTZ R139, R139, UR30 ;  /* 0x0000001e8b8b7c20 */ /* 0x000fe20008410000 */
[----:B------:R-:W-:Y:S02]  /*8490*/  FMUL.FTZ R144, R144, UR30 ;  /* 0x0000001e90907c20 */ /* 0x000fe40008410000 */
[----:B------:R-:W-:Y:S02]  /*84a0*/  SEL R140, R137, RZ, P6 ;  /* 0x000000ff898c7207 */ /* 0x000fe40003000000 */
[----:B------:R-:W-:-:S04]  /*84b0*/  LOP3.LUT P6, RZ, R17, 0xff, RZ, 0xc0, !PT ;  /* 0x000000ff11ff7812 */ /* 0x000fc800078cc0ff */
[----:B------:R-:W-:Y:S01]  /*84c0*/  SEL R136, R137, RZ, P6 ;  /* 0x000000ff89887207 */ /* 0x000fe20003000000 */
[----:B------:R-:W-:Y:S01]  /*84d0*/  FFMA.FTZ R137, R164, UR7, R148 ;  /* 0x00000007a4897c23 */ /* 0x000fe20008010094 */
[----:B------:R-:W-:-:S03]  /*84e0*/  LOP3.LUT P6, RZ, R18, 0xff00, RZ, 0xc0, !PT ;  /* 0x0000ff0012ff7812 */ /* 0x000fc600078cc0ff */
[----:B------:R-:W-:-:S04]  /*84f0*/  FADD.FTZ R138, R162, -R137 ;  /* 0x80000089a28a7221 */ /* 0x000fc80000010000 */
[----:B------:R-:W-:-:S04]  /*8500*/  FFMA.FTZ R138, R138, UR24, R41 ;  /* 0x000000188a8a7c23 */ /* 0x000fc80008010029 */
[----:B------:R-:W-:-:S05]  /*8510*/  FMUL.FTZ R138, R138, UR30 ;  /* 0x0000001e8a8a7c20 */ /* 0x000fca0008410000 */
        /* <DEDUP_REMOVED lines=12> */
.L_x_3927:
        /* <DEDUP_REMOVED lines=10> */
[----:B------:R-:W-:Y:S01]  /*8680*/  FMUL.FTZ R132, R133, UR24 ;  /* 0x0000001885847c20 */ /* 0x000fe20008410000 */
[----:B------:R-:W-:Y:S01]  /*8690*/  FFMA.FTZ R133, R164, UR7, R148 ;  /* 0x00000007a4857c23 */ /* 0x000fe20008010094 */
[----:B------:R-:W-:Y:S01]  /*86a0*/  FMUL.FTZ R134, R135, UR24 ;  /* 0x0000001887867c20 */ /* 0x000fe20008410000 */
[----:B------:R-:W-:Y:S01]  /*86b0*/  FMUL.FTZ R135, R144, UR24 ;  /* 0x0000001890877c20 */ /* 0x000fe20008410000 */
[----:B------:R-:W-:Y:S01]  /*86c0*/  FMUL.FTZ R136, R132, UR30 ;  /* 0x0000001e84887c20 */ /* 0x000fe20008410000 */
[----:B------:R-:W-:Y:S01]  /*86d0*/  FADD.FTZ R133, R162, -R133 ;  /* 0x80000085a2857221 */ /* 0x000fe20000010000 */
[----:B------:R-:W-:Y:S01]  /*86e0*/  FMUL.FTZ R138, R134, UR30 ;  /* 0x0000001e868a7c20 */ /* 0x000fe20008410000 */
[----:B------:R-:W-:-:S02]  /*86f0*/  FMUL.FTZ R139, R135, UR30 ;  /* 0x0000001e878b7c20 */ /* 0x000fc40008410000 */
[----:B------:R-:W-:Y:S01]  /*8700*/  SEL R140, R136, RZ, P6 ;  /* 0x000000ff888c7207 */ /* 0x000fe20003000000 */
[----:B------:R-:W-:Y:S01]  /*8710*/  FMUL.FTZ R133, R133, UR24 ;  /* 0x0000001885857c20 */ /* 0x000fe20008410000 */
[----:B------:R-:W-:-:S03]  /*8720*/  LOP3.LUT P6, RZ, R17, 0xff, RZ, 0xc0, !PT ;  /* 0x000000ff11ff7812 */ /* 0x000fc600078cc0ff */
        /* <DEDUP_REMOVED lines=15> */
.L_x_3930:
[--C-:B01-34-:R-:W-:Y:S01]  /*8820*/  FFMA.FTZ R137, R27, UR7, R148.reuse ;  /* 0x000000071b897c23 */ /* 0x11bfe20008010094 */
[----:B-----5:R-:W-:Y:S01]  /*8830*/  LOP3.LUT P6, RZ, R18, 0xff, RZ, 0xc0, !PT ;  /* 0x000000ff12ff7812 */ /* 0x020fe200078cc0ff */
[--C-:B------:R-:W-:Y:S01]  /*8840*/  FFMA.FTZ R139, R179, UR7, R148.reuse ;  /* 0x00000007b38b7c23 */ /* 0x100fe20008010094 */
[----:B------:R-:W-:Y:S01]  /*8850*/  FFMA.FTZ R144, R196, UR7, R148 ;  /* 0x00000007c4907c23 */ /* 0x000fe20008010094 */
[----:B------:R-:W-:Y:S02]  /*8860*/  FADD.FTZ R137, R24, -R137 ;  /* 0x8000008918897221 */ /* 0x000fe40000010000 */
[----:B------:R-:W-:Y:S01]  /*8870*/  FADD.FTZ R139, R178, -R139 ;  /* 0x8000008bb28b7221 */ /* 0x000fe20000010000 */
[----:B------:R-:W-:Y:S01]  /*8880*/  FADD.FTZ R144, R193, -R144 ;  /* 0x80000090c1907221 */ /* 0x000fe20000010000 */
[----:B------:R-:W-:Y:S02]  /*8890*/  FMUL.FTZ R137, R137, UR24 ;  /* 0x0000001889897c20 */ /* 0x000fe40008410000 */
[----:B------:R-:W-:Y:S01]  /*88a0*/  FMUL.FTZ R139, R139, UR24 ;  /* 0x000000188b8b7c20 */ /* 0x000fe20008410000 */
[----:B------:R-:W-:Y:S01]  /*88b0*/  FMUL.FTZ R144, R144, UR24 ;  /* 0x0000001890907c20 */ /* 0x000fe20008410000 */
        /* <DEDUP_REMOVED lines=9> */
[----:B------:R-:W-:-:S04]  /*8950*/  FMUL.FTZ R137, R137, UR24 ;  /* 0x0000001889897c20 */ /* 0x000fc80008410000 */
        /* <DEDUP_REMOVED lines=13> */
.L_x_3926:
        /* <DEDUP_REMOVED lines=11> */
[----:B------:R-:W-:Y:S02]  /*8ae0*/  FADD.FTZ R135, R178, -R135 ;  /* 0x80000087b2877221 */ /* 0x000fe40000010000 */
[----:B------:R-:W-:Y:S01]  /*8af0*/  FADD.FTZ R144, R193, -R144 ;  /* 0x80000090c1907221 */ /* 0x000fe20000010000 */
[----:B------:R-:W-:Y:S01]  /*8b00*/  FFMA.FTZ R132, R133, UR24, R40 ;  /* 0x0000001885847c23 */ /* 0x000fe20008010028 */
[----:B------:R-:W-:-:S03]  /*8b10*/  FFMA.FTZ R133, R164, UR7, R148 ;  /* 0x00000007a4857c23 */ /* 0x000fc60008010094 */
[----:B------:R-:W-:Y:S01]  /*8b20*/  FMUL.FTZ R140, R132, UR30 ;  /* 0x0000001e848c7c20 */ /* 0x000fe20008410000 */
[----:B------:R-:W-:-:S04]  /*8b30*/  FADD.FTZ R134, R162, -R133 ;  /* 0x80000085a2867221 */ /* 0x000fc80000010000 */
[----:B------:R-:W-:Y:S01]  /*8b40*/  FFMA.FTZ R133, R134, UR24, R41 ;  /* 0x0000001886857c23 */ /* 0x000fe20008010029 */
[----:B------:R-:W-:Y:S01]  /*8b50*/  SEL R140, R140, RZ, P6 ;  /* 0x000000ff8c8c7207 */ /* 0x000fe20003000000 */
[----:B------:R-:W-:Y:S01]  /*8b60*/  FFMA.FTZ R134, R135, UR24, R42 ;  /* 0x0000001887867c23 */ /* 0x000fe2000801002a */
[----:B------:R-:W-:Y:S01]  /*8b70*/  LOP3.LUT P6, RZ, R18, 0xff00, RZ, 0xc0, !PT ;  /* 0x0000ff0012ff7812 */ /* 0x000fe200078cc0ff */
[----:B------:R-:W-:Y:S01]  /*8b80*/  FMUL.FTZ R141, R133, UR30 ;  /* 0x0000001e858d7c20 */ /* 0x000fe20008410000 */
[----:B------:R-:W-:Y:S01]  /*8b90*/  FFMA.FTZ R135, R144, UR24, R43 ;  /* 0x0000001890877c23 */ /* 0x000fe2000801002b */
[----:B------:R-:W-:-:S03]  /*8ba0*/  FMUL.FTZ R142, R134, UR30 ;  /* 0x0000001e868e7c20 */ /* 0x000fc60008410000 */
[----:B------:R-:W-:Y:S01]  /*8bb0*/  SEL R141, R141, RZ, P6 ;  /* 0x000000ff8d8d7207 */ /* 0x000fe20003000000 */
[----:B------:R-:W-:Y:S01]  /*8bc0*/  FMUL.FTZ R143, R135, UR30 ;  /* 0x0000001e878f7c20 */ /* 0x000fe20008410000 */
[----:B------:R-:W-:-:S04]  /*8bd0*/  LOP3.LUT P6, RZ, R18, 0xff0000, RZ, 0xc0, !PT ;  /* 0x00ff000012ff7812 */ /* 0x000fc800078cc0ff */
[----:B------:R-:W-:Y:S02]  /*8be0*/  SEL R142, R142, RZ, P6 ;  /* 0x000000ff8e8e7207 */ /* 0x000fe40003000000 */
[----:B------:R-:W-:-:S04]  /*8bf0*/  ISETP.GE.U32.AND P6, PT, R18, 0x1000000, PT ;  /* 0x010000001200780c */ /* 0x000fc80003fc6070 */
[----:B------:R-:W-:Y:S01]  /*8c00*/  SEL R143, R143, RZ, P6 ;  /* 0x000000ff8f8f7207 */ /* 0x000fe20003000000 */
[----:B------:R-:W-:Y:S08]  /*8c10*/  BRA `(.L_x_3929) ;  /* 0x0000000400347947 */ /* 0x000ff00003800000 */
.L_x_3932:
        /* <DEDUP_REMOVED lines=22> */
[----:B------:R-:W-:-:S04]  /*8d80*/  ISETP.GE.U32.AND P6, PT, R18, 0x1000000, PT ;  /* 0x010000001200780c */ /* 0x000fc80003fc6070 */
[----:B------:R-:W-:Y:S01]  /*8d90*/  SEL R143, R144, RZ, P6 ;  /* 0x000000ff908f7207 */ /* 0x000fe20003000000 */
[----:B------:R-:W-:Y:S08]  /*8da0*/  BRA `(.L_x_3929) ;  /* 0x0000000000d07947 */ /* 0x000ff00003800000 */
.L_x_3931:
        /* <DEDUP_REMOVED lines=18> */
[----:B------:R-:W-:Y:S01]  /*8ed0*/  FMUL.FTZ R133, R133, UR24 ;  /* 0x0000001885857c20 */ /* 0x000fe20008410000 */
[----:B------:R-:W-:Y:S02]  /*8ee0*/  SEL R140, R140, RZ, P6 ;  /* 0x000000ff8c8c7207 */ /* 0x000fe40003000000 */
[----:B------:R-:W-:Y:S01]  /*8ef0*/  LOP3.LUT P6, RZ, R18, 0xff00, RZ, 0xc0, !PT ;  /* 0x0000ff0012ff7812 */ /* 0x000fe200078cc0ff */
[----:B------:R-:W-:-:S05]  /*8f00*/  FMUL.FTZ R141, R133, UR30 ;  /* 0x0000001e858d7c20 */ /* 0x000fca0008410000 */
[----:B------:R-:W-:Y:S02]  /*8f10*/  SEL R141, R141, RZ, P6 ;  /* 0x000000ff8d8d7207 */ /* 0x000fe40003000000 */
[----:B------:R-:W-:-:S04]  /*8f20*/  LOP3.LUT P6, RZ, R18, 0xff0000, RZ, 0xc0, !PT ;  /* 0x00ff000012ff7812 */ /* 0x000fc800078cc0ff */
[----:B------:R-:W-:Y:S02]  /*8f30*/  SEL R142, R142, RZ, P6 ;  /* 0x000000ff8e8e7207 */ /* 0x000fe40003000000 */
[----:B------:R-:W-:-:S04]  /*8f40*/  ISETP.GE.U32.AND P6, PT, R18, 0x1000000, PT ;  /* 0x010000001200780c */ /* 0x000fc80003fc6070 */
[----:B------:R-:W-:Y:S01]  /*8f50*/  SEL R143, R143, RZ, P6 ;  /* 0x000000ff8f8f7207 */ /* 0x000fe20003000000 */
[----:B------:R-:W-:Y:S08]  /*8f60*/  BRA `(.L_x_3929) ;  /* 0x0000000000607947 */ /* 0x000ff00003800000 */
.L_x_3933:
        /* <DEDUP_REMOVED lines=22> */
[----:B------:R-:W-:-:S04]  /*90d0*/  ISETP.GE.U32.AND P6, PT, R18, 0x1000000, PT ;  /* 0x010000001200780c */ /* 0x000fc80003fc6070 */
[----:B------:R-:W-:-:S09]  /*90e0*/  SEL R143, R144, RZ, P6 ;  /* 0x000000ff908f7207 */ /* 0x000fd20003000000 */
.L_x_3929:
        /* <DEDUP_REMOVED lines=13> */
.L_x_3925:
[----:B------:R-:W-:Y:S05]  /*91c0*/  BSYNC.RECONVERGENT B0 ;  /* 0x0000000000007941 */ /* 0x000fea0003800200 */
.L_x_3924:
        /* <DEDUP_REMOVED lines=44> */
.L_x_3938:
        /* <DEDUP_REMOVED lines=33> */
.L_x_3937:
        /* <DEDUP_REMOVED lines=36> */
.L_x_3940:
        /* <DEDUP_REMOVED lines=33> */
.L_x_3936:
        /* <DEDUP_REMOVED lines=31> */
.L_x_3942:
        /* <DEDUP_REMOVED lines=25> */
.L_x_3941:
        /* <DEDUP_REMOVED lines=28> */
.L_x_3943:
        /* <DEDUP_REMOVED lines=24> */
.L_x_3939:
        /* <DEDUP_REMOVED lines=13> */
.L_x_3935:
[----:B------:R-:W-:Y:S05]  /*a280*/  BSYNC.RECONVERGENT B0 ;  /* 0x0000000000007941 */ /* 0x000fea0003800200 */
.L_x_3934:
        /* <DEDUP_REMOVED lines=13> */
[----:B------:R-:W-:Y:S01]  /*a360*/  FFMA.FTZ R134, R160, UR7, R148 ;  /* 0x00000007a0867c23 */ /* 0x000fe20008010094 */
[----:B-----5:R-:W-:Y:S02]  /*a370*/  LOP3.LUT P6, RZ, R20, 0xff, RZ, 0xc0, !PT ;  /* 0x000000ff14ff7812 */ /* 0x020fe400078cc0ff */
[----:B------:R-:W-:Y:S01]  /*a380*/  FADD.FTZ R133, R21, -R132 ;  /* 0x8000008415857221 */ /* 0x000fe20000010000 */
[----:B------:R-:W-:-:S03]  /*a390*/  FADD.FTZ R134, R161, -R134 ;  /* 0x80000086a1867221 */ /* 0x000fc60000010000 */
[----:B------:R-:W-:Y:S01]  /*a3a0*/  FFMA.FTZ R132, R133, UR24, R128 ;  /* 0x0000001885847c23 */ /* 0x000fe20008010080 */
[----:B------:R-:W-:Y:S01]  /*a3b0*/  FFMA.FTZ R133, R134, UR24, R129 ;  /* 0x0000001886857c23 */ /* 0x000fe20008010081 */
[----:B------:R-:W-:Y:S02]  /*a3c0*/  FFMA.FTZ R134, R175, UR7, R148 ;  /* 0x00000007af867c23 */ /* 0x000fe40008010094 */
[----:B------:R-:W-:Y:S01]  /*a3d0*/  FMUL.FTZ R136, R132, UR30 ;  /* 0x0000001e84887c20 */ /* 0x000fe20008410000 */
[----:B------:R-:W-:Y:S01]  /*a3e0*/  FMUL.FTZ R137, R133, UR30 ;  /* 0x0000001e85897c20 */ /* 0x000fe20008410000 */
[----:B------:R-:W-:-:S03]  /*a3f0*/  FADD.FTZ R135, R173, -R134 ;  /* 0x80000086ad877221 */ /* 0x000fc60000010000 */
[----:B------:R-:W-:Y:S01]  /*a400*/  SEL R140, R136, RZ, P6 ;  /* 0x000000ff888c7207 */ /* 0x000fe20003000000 */
[----:B------:R-:W-:Y:S01]  /*a410*/  FFMA.FTZ R134, R135, UR24, R130 ;  /* 0x0000001887867c23 */ /* 0x000fe20008010082 */
[----:B------:R-:W-:Y:S01]  /*a420*/  LOP3.LUT P6, RZ, R19, 0xff, RZ, 0xc0, !PT ;  /* 0x000000ff13ff7812 */ /* 0x000fe200078cc0ff */
[----:B------:R-:W-:Y:S02]  /*a430*/  FFMA.FTZ R135, R192, UR7, R148 ;  /* 0x00000007c0877c23 */ /* 0x000fe40008010094 */
[----:B------:R-:W-:Y:S01]  /*a440*/  FMUL.FTZ R138, R134, UR30 ;  /* 0x0000001e868a7c20 */ /* 0x000fe20008410000 */
[----:B------:R-:W-:Y:S01]  /*a450*/  SEL R136, R136, RZ, P6 ;  /* 0x000000ff88887207 */ /* 0x000fe20003000000 */
[----:B------:R-:W-:Y:S01]  /*a460*/  FADD.FTZ R144, R190, -R135 ;  /* 0x80000087be907221 */ /* 0x000fe20000010000 */
[----:B------:R-:W-:-:S03]  /*a470*/  LOP3.LUT P6, RZ, R20, 0xff00, RZ, 0xc0, !PT ;  /* 0x0000ff0014ff7812 */ /* 0x000fc600078cc0ff */
[----:B------:R-:W-:Y:S01]  /*a480*/  FFMA.FTZ R135, R144, UR24, R131 ;  /* 0x0000001890877c23 */ /* 0x000fe20008010083 */
[----:B------:R-:W-:Y:S02]  /*a490*/  SEL R141, R137, RZ, P6 ;  /* 0x000000ff898d7207 */ /* 0x000fe40003000000 */
[----:B------:R-:W-:Y:S01]  /*a4a0*/  LOP3.LUT P6, RZ, R19, 0xff00, RZ, 0xc0, !PT ;  /* 0x0000ff0013ff7812 */ /* 0x000fe200078cc0ff */
[----:B------:R-:W-:-:S03]  /*a4b0*/  FMUL.FTZ R139, R135, UR30 ;  /* 0x0000001e878b7c20 */ /* 0x000fc60008410000 */
        /* <DEDUP_REMOVED lines=10> */
.L_x_3948:
[--C-:B01-34-:R-:W-:Y:S01]  /*a560*/  FFMA.FTZ R136, R23, UR7, R148.reuse ;  /* 0x0000000717887c23 */ /* 0x11bfe20008010094 */
[----:B------:R-:W-:Y:S01]  /*a570*/  FFMA.FTZ R138, R160, UR7, R148 ;  /* 0x00000007a08a7c23 */ /* 0x000fe20008010094 */
[----:B-----5:R-:W-:Y:S02]  /*a580*/  LOP3.LUT P6, RZ, R20, 0xff, RZ, 0xc0, !PT ;  /* 0x000000ff14ff7812 */ /* 0x020fe400078cc0ff */
[----:B------:R-:W-:Y:S01]  /*a590*/  FADD.FTZ R137, R21, -R136 ;  /* 0x8000008815897221 */ /* 0x000fe20000010000 */
[----:B------:R-:W-:-:S03]  /*a5a0*/  FADD.FTZ R138, R161, -R138 ;  /* 0x8000008aa18a7221 */ /* 0x000fc60000010000 */
[----:B------:R-:W-:Y:S01]  /*a5b0*/  FFMA.FTZ R137, R137, UR24, R128 ;  /* 0x0000001889897c23 */ /* 0x000fe20008010080 */
[----:B------:R-:W-:-:S03]  /*a5c0*/  FFMA.FTZ R138, R138, UR24, R129 ;  /* 0x000000188a8a7c23 */ /* 0x000fc60008010081 */
[----:B------:R-:W-:Y:S01]  /*a5d0*/  FMUL.FTZ R137, R137, UR30 ;  /* 0x0000001e89897c20 */ /* 0x000fe20008410000 */
[----:B------:R-:W-:-:S04]  /*a5e0*/  FMUL.FTZ R138, R138, UR30 ;  /* 0x0000001e8a8a7c20 */ /* 0x000fc80008410000 */
[----:B------:R-:W-:Y:S02]  /*a5f0*/  SEL R140, R137, RZ, P6 ;  /* 0x000000ff898c7207 */ /* 0x000fe40003000000 */
[----:B------:R-:W-:-:S04]  /*a600*/  LOP3.LUT P6, RZ, R19, 0xff, RZ, 0xc0, !PT ;  /* 0x000000ff13ff7812 */ /* 0x000fc800078cc0ff */
[----:B------:R-:W-:Y:S02]  /*a610*/  SEL R136, R137, RZ, P6 ;  /* 0x000000ff89887207 */ /* 0x000fe40003000000 */
[----:B------:R-:W-:-:S04]  /*a620*/  LOP3.LUT P6, RZ, R20, 0xff00, RZ, 0xc0, !PT ;  /* 0x0000ff0014ff7812 */ /* 0x000fc800078cc0ff */
        /* <DEDUP_REMOVED lines=10> */
[----:B------:R-:W-:Y:S01]  /*a6d0*/  SEL R138, R139, RZ, P6 ;  /* 0x000000ff8b8a7207 */ /* 0x000fe20003000000 */
[----:B------:R-:W-:Y:S01]  /*a6e0*/  FFMA.FTZ R139, R192, UR7, R148 ;  /* 0x00000007c08b7c23 */ /* 0x000fe20008010094 */
[----:B------:R-:W-:-:S03]  /*a6f0*/  ISETP.GE.U32.AND P6, PT, R20, 0x1000000, PT ;  /* 0x010000001400780c */ /* 0x000fc60003fc6070 */
[----:B------:R-:W-:-:S04]  /*a700*/  FADD.FTZ R144, R190, -R139 ;  /* 0x8000008bbe907221 */ /* 0x000fc80000010000 */
[----:B------:R-:W-:-:S04]  /*a710*/  FFMA.FTZ R144, R144, UR24, R131 ;  /* 0x0000001890907c23 */ /* 0x000fc80008010083 */
[----:B------:R-:W-:-:S05]  /*a720*/  FMUL.FTZ R144, R144, UR30 ;  /* 0x0000001e90907c20 */ /* 0x000fca0008410000 */
[----:B------:R-:W-:Y:S02]  /*a730*/  SEL R143, R144, RZ, P6 ;  /* 0x000000ff908f7207 */ /* 0x000fe40003000000 */
[----:B------:R-:W-:-:S04]  /*a740*/  ISETP.GE.U32.AND P6, PT, R19, 0x1000000, PT ;  /* 0x010000001300780c */ /* 0x000fc80003fc6070 */
[----:B------:R-:W-:Y:S01]  /*a750*/  SEL R139, R144, RZ, P6 ;  /* 0x000000ff908b7207 */ /* 0x000fe20003000000 */
[----:B------:R-:W-:Y:S08]  /*a760*/  BRA `(.L_x_3949) ;  /* 0x0000000800c47947 */ /* 0x000ff00003800000 */
.L_x_3947:
        /* <DEDUP_REMOVED lines=11> */
[----:B------:R-:W-:Y:S01]  /*a820*/  FMUL.FTZ R133, R134, UR24 ;  /* 0x0000001886857c20 */ /* 0x000fe20008410000 */
[----:B------:R-:W-:Y:S01]  /*a830*/  FFMA.FTZ R134, R175, UR7, R148 ;  /* 0x00000007af867c23 */ /* 0x000fe20008010094 */
[----:B------:R-:W-:Y:S01]  /*a840*/  FMUL.FTZ R135, R135, UR24 ;  /* 0x0000001887877c20 */ /* 0x000fe20008410000 */
[----:B------:R-:W-:Y:S01]  /*a850*/  FMUL.FTZ R136, R132, UR30 ;  /* 0x0000001e84887c20 */ /* 0x000fe20008410000 */
[----:B------:R-:W-:Y:S01]  /*a860*/  FMUL.FTZ R137, R133, UR30 ;  /* 0x0000001e85897c20 */ /* 0x000fe20008410000 */
[----:B------:R-:W-:Y:S01]  /*a870*/  FADD.FTZ R134, R173, -R134 ;  /* 0x80000086ad867221 */ /* 0x000fe20000010000 */
        /* <DEDUP_REMOVED lines=19> */
.L_x_3950:
        /* <DEDUP_REMOVED lines=8> */
[----:B------:R-:W-:Y:S02]  /*aa30*/  FMUL.FTZ R138, R138, UR24 ;  /* 0x000000188a8a7c20 */ /* 0x000fe40008410000 */
[----:B------:R-:W-:Y:S01]  /*aa40*/  FMUL.FTZ R139, R139, UR24 ;  /* 0x000000188b8b7c20 */ /* 0x000fe20008410000 */
[----:B------:R-:W-:Y:S01]  /*aa50*/  FMUL.FTZ R136, R136, UR30 ;  /* 0x0000001e88887c20 */ /* 0x000fe20008410000 */
[----:B------:R-:W-:-:S02]  /*aa60*/  FMUL.FTZ R138, R138, UR30 ;  /* 0x0000001e8a8a7c20 */ /* 0x000fc40008410000 */
[----:B------:R-:W-:Y:S02]  /*aa70*/  FMUL.FTZ R139, R139, UR30 ;  /* 0x0000001e8b8b7c20 */ /* 0x000fe40008410000 */
        /* <DEDUP_REMOVED lines=20> */
.L_x_3946:
        /* <DEDUP_REMOVED lines=19> */
[----:B------:R-:W-:Y:S01]  /*acf0*/  FFMA.FTZ R135, R192, UR7, R148 ;  /* 0x00000007c0877c23 */ /* 0x000fe20008010094 */
[----:B------:R-:W-:Y:S02]  /*ad00*/  LOP3.LUT P6, RZ, R20, 0xff00, RZ, 0xc0, !PT ;  /* 0x0000ff0014ff7812 */ /* 0x000fe400078cc0ff */
[----:B------:R-:W-:Y:S01]  /*ad10*/  FMUL.FTZ R142, R134, UR30 ;  /* 0x0000001e868e7c20 */ /* 0x000fe20008410000 */
[----:B------:R-:W-:Y:S01]  /*ad20*/  FADD.FTZ R144, R190, -R135 ;  /* 0x80000087be907221 */ /* 0x000fe20000010000 */
[----:B------:R-:W-:Y:S02]  /*ad30*/  SEL R141, R141, RZ, P6 ;  /* 0x000000ff8d8d7207 */ /* 0x000fe40003000000 */
[----:B------:R-:W-:Y:S01]  /*ad40*/  LOP3.LUT P6, RZ, R20, 0xff0000, RZ, 0xc0, !PT ;  /* 0x00ff000014ff7812 */ /* 0x000fe200078cc0ff */
[----:B------:R-:W-:-:S03]  /*ad50*/  FFMA.FTZ R135, R144, UR24, R131 ;  /* 0x0000001890877c23 */ /* 0x000fc60008010083 */
[----:B------:R-:W-:Y:S01]  /*ad60*/  SEL R142, R142, RZ, P6 ;  /* 0x000000ff8e8e7207 */ /* 0x000fe20003000000 */
[----:B------:R-:W-:Y:S01]  /*ad70*/  FMUL.FTZ R143, R135, UR30 ;  /* 0x0000001e878f7c20 */ /* 0x000fe20008410000 */
[----:B------:R-:W-:-:S04]  /*ad80*/  ISETP.GE.U32.AND P6, PT, R20, 0x1000000, PT ;  /* 0x010000001400780c */ /* 0x000fc80003fc6070 */
[----:B------:R-:W-:Y:S01]  /*ad90*/  SEL R143, R143, RZ, P6 ;  /* 0x000000ff8f8f7207 */ /* 0x000fe20003000000 */
[----:B------:R-:W-:Y:S08]  /*ada0*/  BRA `(.L_x_3949) ;  /* 0x0000000400347947 */ /* 0x000ff00003800000 */
.L_x_3952:
[--C-:B01-34-:R-:W-:Y:S01]  /*adb0*/  FFMA.FTZ R141, R192, UR7, R148.reuse ;  /* 0x00000007c08d7c23 */ /* 0x11bfe20008010094 */
[----:B-----5:R-:W-:Y:S01]  /*adc0*/  ISETP.GE.U32.AND P6, PT, R20, 0x1000000, PT ;  /* 0x010000001400780c */ /* 0x020fe20003fc6070 */
[----:B------:R-:W-:Y:S02]  /*add0*/  FFMA.FTZ R142, R160, UR7, R148 ;  /* 0x00000007a08e7c23 */ /* 0x000fe40008010094 */
[----:B------:R-:W-:Y:S02]  /*ade0*/  FADD.FTZ R140, R190, -R141 ;  /* 0x8000008dbe8c7221 */ /* 0x000fe40000010000 */
[----:B------:R-:W-:Y:S02]  /*adf0*/  FADD.FTZ R142, R161, -R142 ;  /* 0x8000008ea18e7221 */ /* 0x000fe40000010000 */
[----:B------:R-:W-:Y:S02]  /*ae00*/  FFMA.FTZ R140, R140, UR24, R131 ;  /* 0x000000188c8c7c23 */ /* 0x000fe40008010083 */
[----:B------:R-:W-:-:S02]  /*ae10*/  FFMA.FTZ R142, R142, UR24, R129 ;  /* 0x000000188e8e7c23 */ /* 0x000fc40008010081 */
[----:B------:R-:W-:Y:S02]  /*ae20*/  FMUL.FTZ R140, R140, UR30 ;  /* 0x0000001e8c8c7c20 */ /* 0x000fe40008410000 */
[----:B------:R-:W-:-:S03]  /*ae30*/  FMUL.FTZ R142, R142, UR30 ;  /* 0x0000001e8e8e7c20 */ /* 0x000fc60008410000 */
[----:B------:R-:W-:Y:S01]  /*ae40*/  SEL R143, R140, RZ, P6 ;  /* 0x000000ff8c8f7207 */ /* 0x000fe20003000000 */
        /* <DEDUP_REMOVED lines=13> */
[----:B------:R-:W-:Y:S01]  /*af20*/  SEL R142, R145, RZ, P6 ;  /* 0x000000ff918e7207 */ /* 0x000fe20003000000 */
[----:B------:R-:W-:Y:S08]  /*af30*/  BRA `(.L_x_3949) ;  /* 0x0000000000d07947 */ /* 0x000ff00003800000 */
.L_x_3951:
        /* <DEDUP_REMOVED lines=25> */
[----:B------:R-:W-:-:S04]  /*b0d0*/  ISETP.GE.U32.AND P6, PT, R20, 0x1000000, PT ;  /* 0x010000001400780c */ /* 0x000fc80003fc6070 */
[----:B------:R-:W-:Y:S01]  /*b0e0*/  SEL R143, R143, RZ, P6 ;  /* 0x000000ff8f8f7207 */ /* 0x000fe20003000000 */
[----:B------:R-:W-:Y:S08]  /*b0f0*/  BRA `(.L_x_3949) ;  /* 0x0000000000607947 */ /* 0x000ff00003800000 */
.L_x_3953:
[--C-:B01-34-:R-:W-:Y:S01]  /*b100*/  FFMA.FTZ R141, R192, UR7, R148.reuse ;  /* 0x00000007c08d7c23 */ /* 0x11bfe20008010094 */
[--C-:B------:R-:W-:Y:S01]  /*b110*/  FFMA.FTZ R140, R23, UR7, R148.reuse ;  /* 0x00000007178c7c23 */ /* 0x100fe20008010094 */
[----:B------:R-:W-:Y:S01]  /*b120*/  FFMA.FTZ R142, R160, UR7, R148 ;  /* 0x00000007a08e7c23 */ /* 0x000fe20008010094 */
[----:B-----5:R-:W-:Y:S01]  /*b130*/  ISETP.GE.U32.AND P6, PT, R20, 0x1000000, PT ;  /* 0x010000001400780c */ /* 0x020fe20003fc6070 */
        /* <DEDUP_REMOVED lines=18> */
[----:B------:R-:W-:-:S04]  /*b260*/  LOP3.LUT P6, RZ, R20, 0xff0000, RZ, 0xc0, !PT ;  /* 0x00ff000014ff7812 */ /* 0x000fc800078cc0ff */
[----:B------:R-:W-:-:S09]  /*b270*/  SEL R142, R148, RZ, P6 ;  /* 0x000000ff948e7207 */ /* 0x000fd20003000000 */
.L_x_3949:
        /* <DEDUP_REMOVED lines=9> */
[----:B--2---:R-:W-:-:S03]  /*b310*/  @P5 IMAD.WIDE.U32 R144, R5, 0x10, R144 ;  /* 0x0000001005905825 */ /* 0x004fc600078e0090 */
[----:B------:R0:W-:Y:S04]  /*b320*/  STG.E.128 desc[UR16][R146.64], R140 ;  /* 0x0000008c92007986 */ /* 0x0001e8000c101d10 */
[----:B------:R0:W-:Y:S02]  /*b330*/  @P5 STG.E.128 desc[UR16][R144.64], R136 ;  /* 0x0000008890005986 */ /* 0x0001e4000c101d10 */
.L_x_3945:
[----:B------:R-:W-:Y:S05]  /*b340*/  BSYNC.RECONVERGENT B0 ;  /* 0x0000000000007941 */ /* 0x000fea0003800200 */
.L_x_3944:
[----:B------:R-:W-:Y:S01]  /*b350*/  UPLOP3.LUT UP1, UPT, UPT, UPT, UP1, 0x40, 0x4 ;  /* 0x000000000004789c */ /* 0x000fe20003f2e810 */
[----:B------:R-:W-:Y:S10]  /*b360*/  BRA.U !UP3, `(.L_x_3954) ;  /* 0xffffff550bf47547 */ /* 0x000ff4000b83ffff */
.L_x_3855:
[----:B-----5:R-:W2:Y:S01]  /*b370*/  LDC.64 R2, c[0x0][0x440] ;  /* 0x00011000ff027b82 */ /* 0x020ea20000000a00 */
[----:B------:R-:W-:Y:S01]  /*b380*/  ISETP.NE.AND P5, PT, R8, RZ, PT ;  /* 0x000000ff0800720c */ /* 0x000fe20003fa5270 */
[----:B------:R-:W-:Y:S01]  /*b390*/  UIMAD UR7, UR9, UR10, URZ ;  /* 0x0000000a090772a4 */ /* 0x000fe2000f8e02ff */
[----:B------:R-:W-:-:S05]  /*b3a0*/  ISETP.NE.AND P6, PT, R149, RZ, PT ;  /* 0x000000ff9500720c */ /* 0x000fca0003fc5270 */
[----:B------:R-:W1:Y:S01]  /*b3b0*/  LDC.64 R4, c[0x0][0x448] ;  /* 0x00011200ff047b82 */ /* 0x000e620000000a00 */
[----:B------:R-:W-:-:S04]  /*b3c0*/  MOV R0, UR7 ;  /* 0x0000000700007c02 */ /* 0x000fc80008000f00 */
[----:B------:R-:W-:-:S03]  /*b3d0*/  LEA.HI R207, R0, R207, RZ, 0x1e ;  /* 0x000000cf00cf7211 */ /* 0x000fc600078ff0ff */
[----:B------:R-:W3:Y:S08]  /*b3e0*/  LDC.64 R6, c[0x0][0x440] ;  /* 0x00011000ff067b82 */ /* 0x000ef00000000a00 */
[----:B------:R-:W4:Y:S01]  /*b3f0*/  LDC.64 R8, c[0x0][0x448] ;  /* 0x00011200ff087b82 */ /* 0x000f220000000a00 */
[----:B--2---:R-:W-:-:S05]  /*b400*/  @P6 IMAD.WIDE.U32 R2, R207, 0x10, R2 ;  /* 0x00000010cf026825 */ /* 0x004fca00078e0002 */
[----:B------:R2:W-:Y:S02]  /*b410*/  @P6 STG.E.128 desc[UR16][R2.64], R92 ;  /* 0x0000005c02006986 */ /* 0x0005e4000c101d10 */
[----:B------:R-:W0:Y:S01]  /*b420*/  LDC.64 R10, c[0x0][0x440] ;  /* 0x00011000ff0a7b82 */ /* 0x000e220000000a00 */
[C---:B-1----:R-:W-:Y:S01]  /*b430*/  @P6 IMAD.WIDE.U32 R4, R207.reuse, 0x10, R4 ;  /* 0x00000010cf046825 */ /* 0x042fe200078e0004 */
[----:B------:R-:W-:-:S04]  /*b440*/  @P6 IADD3 R207, PT, PT, R207, 0x100, RZ ;  /* 0x00000100cfcf6810 */ /* 0x000fc80007ffe0ff */
[----:B------:R1:W-:Y:S02]  /*b450*/  @P6 STG.E.128 desc[UR16][R4.64], R124 ;  /* 0x0000007c04006986 */ /* 0x0003e4000c101d10 */
[----:B------:R-:W2:Y:S01]  /*b460*/  LDC.64 R12, c[0x0][0x448] ;  /* 0x00011200ff0c7b82 */ /* 0x000ea20000000a00 */
[----:B---3--:R-:W-:-:S05]  /*b470*/  @P5 IMAD.WIDE.U32 R6, R207, 0x10, R6 ;  /* 0x00000010cf065825 */ /* 0x008fca00078e0006 */
[----:B------:R3:W-:Y:S02]  /*b480*/  @P5 STG.E.128 desc[UR16][R6.64], R88 ;  /* 0x0000005806005986 */ /* 0x0007e4000c101d10 */
[----:B------:R-:W1:Y:S01]  /*b490*/  LDC.64 R14, c[0x0][0x440] ;  /* 0x00011000ff0e7b82 */ /* 0x000e620000000a00 */
[C---:B----4-:R-:W-:Y:S01]  /*b4a0*/  @P5 IMAD.WIDE.U32 R8, R207.reuse, 0x10, R8 ;  /* 0x00000010cf085825 */ /* 0x050fe200078e0008 */
[----:B------:R-:W-:-:S04]  /*b4b0*/  @P5 IADD3 R207, PT, PT, R207, 0x100, RZ ;  /* 0x00000100cfcf5810 */ /* 0x000fc80007ffe0ff */
[----:B------:R3:W-:Y:S01]  /*b4c0*/  @P5 STG.E.128 desc[UR16][R8.64], R120 ;  /* 0x0000007808005986 */ /* 0x0007e2000c101d10 */
[----:B------:R-:W-:Y:S01]  /*b4d0*/  ISETP.NE.AND P5, PT, R205, RZ, PT ;  /* 0x000000ffcd00720c */ /* 0x000fe20003fa5270 */
[----:B------:R-:W4:Y:S01]  /*b4e0*/  LDC.64 R16, c[0x0][0x448] ;  /* 0x00011200ff107b82 */ /* 0x000f220000000a00 */
[----:B0-----:R-:W-:-:S05]  /*b4f0*/  @P0 IMAD.WIDE.U32 R10, R207, 0x10, R10 ;  /* 0x00000010cf0a0825 */ /* 0x001fca00078e000a */
[----:B------:R3:W-:Y:S02]  /*b500*/  @P0 STG.E.128 desc[UR16][R10.64], R84 ;  /* 0x000000540a000986 */ /* 0x0007e4000c101d10 */
[----:B------:R-:W0:Y:S01]  /*b510*/  LDC.64 R18, c[0x0][0x440] ;  /* 0x00011000ff127b82 */ /* 0x000e220000000a00 */
[C---:B--2---:R-:W-:Y:S01]  /*b520*/  @P0 IMAD.WIDE.U32 R12, R207.reuse, 0x10, R12 ;  /* 0x00000010cf0c0825 */ /* 0x044fe200078e000c */
[----:B------:R-:W-:-:S04]  /*b530*/  @P0 IADD3 R207, PT, PT, R207, 0x100, RZ ;  /* 0x00000100cfcf0810 */ /* 0x000fc80007ffe0ff */
[----:B------:R3:W-:Y:S02]  /*b540*/  @P0 STG.E.128 desc[UR16][R12.64], R116 ;  /* 0x000000740c000986 */ /* 0x0007e4000c101d10 */
[----:B------:R-:W2:Y:S01]  /*b550*/  LDC.64 R20, c[0x0][0x448] ;  /* 0x00011200ff147b82 */ /* 0x000ea20000000a00 */
[----:B-1----:R-:W-:-:S05]  /*b560*/  @P1 IMAD.WIDE.U32 R14, R207, 0x10, R14 ;  /* 0x00000010cf0e1825 */ /* 0x002fca00078e000e */
[----:B------:R3:W-:Y:S02]  /*b570*/  @P1 STG.E.128 desc[UR16][R14.64], R80 ;  /* 0x000000500e001986 */ /* 0x0007e4000c101d10 */
[----:B------:R-:W1:Y:S01]  /*b580*/  LDC.64 R2, c[0x0][0x440] ;  /* 0x00011000ff027b82 */ /* 0x000e620000000a00 */
[C---:B----4-:R-:W-:Y:S01]  /*b590*/  @P1 IMAD.WIDE.U32 R16, R207.reuse, 0x10, R16 ;  /* 0x00000010cf101825 */ /* 0x050fe200078e0010 */
[----:B------:R-:W-:-:S04]  /*b5a0*/  @P1 IADD3 R207, PT, PT, R207, 0x100, RZ ;  /* 0x00000100cfcf1810 */ /* 0x000fc80007ffe0ff */
[----:B------:R3:W-:Y:S02]  /*b5b0*/  @P1 STG.E.128 desc[UR16][R16.64], R112 ;  /* 0x0000007010001986 */ /* 0x0007e4000c101d10 */
        /* <DEDUP_REMOVED lines=9> */
[----:B------:R3:W-:Y:S01]  /*b650*/  @P3 STG.E.128 desc[UR16][R2.64], R72 ;  /* 0x0000004802003986 */ /* 0x0007e2000c101d10 */
[C---:B----4-:R-:W-:Y:S01]  /*b660*/  @P3 IMAD.WIDE.U32 R4, R207.reuse, 0x10, R4 ;  /* 0x00000010cf043825 */ /* 0x050fe200078e0004 */
        /* <DEDUP_REMOVED lines=15> */
.L_x_3955:
        /* <DEDUP_REMOVED lines=10> */
.L_x_4900:


//--------------------- .text._ZN10layer_norm22ln_bwd_finalize_kernelINS_22Kernel_traits_finalizeILj8192E6__halfffffjLb0ELj1024ELj4ENS_18Kernel_traits_baseILj8192ES2_ffffjLj1024EEEEELb0ELb1EEEvNS_9BwdParamsE --------------------------
	.section	.text._ZN10layer_norm22ln_bwd_finalize_kernelINS_22Kernel_traits_finalizeILj8192E6__halfffffjLb0ELj1024ELj4ENS_18Kernel_traits_baseILj8192ES2_ffffjLj1024EEEEELb0ELb1EEEvNS_9BwdParamsE,"ax",@progbits
	.align	128
        .global         _ZN10layer_norm22ln_bwd_finalize_kernelINS_22Kernel_traits_finalizeILj8192E6__halfffffjLb0ELj1024ELj4ENS_18Kernel_traits_baseILj8192ES2_ffffjLj1024EEEEELb0ELb1EEEvNS_9BwdParamsE
        .type           _ZN10layer_norm22ln_bwd_finalize_kernelINS_22Kernel_traits_finalizeILj8192E6__halfffffjLb0ELj1024ELj4ENS_18Kernel_traits_baseILj8192ES2_ffffjLj1024EEEEELb0ELb1EEEvNS_9BwdParamsE,@function
        .size           _ZN10layer_norm22ln_bwd_finalize_kernelINS_22Kernel_traits_finalizeILj8192E6__halfffffjLb0ELj1024ELj4ENS_18Kernel_traits_baseILj8192ES2_ffffjLj1024EEEEELb0ELb1EEEvNS_9BwdParamsE,(.L_x_4901 - _ZN10layer_norm22ln_bwd_finalize_kernelINS_22Kernel_traits_finalizeILj8192E6__halfffffjLb0ELj1024ELj4ENS_18Kernel_traits_baseILj8192ES2_ffffjLj1024EEEEELb0ELb1EEEvNS_9BwdParamsE)
        .other          _ZN10layer_norm22ln_bwd_finalize_kernelINS_22Kernel_traits_finalizeILj8192E6__halfffffjLb0ELj1024ELj4ENS_18Kernel_traits_baseILj8192ES2_ffffjLj1024EEEEELb0ELb1EEEvNS_9BwdParamsE,@"STO_CUDA_ENTRY STV_DEFAULT"
_ZN10layer_norm22ln_bwd_finalize_kernelINS_22Kernel_traits_finalizeILj8192E6__halfffffjLb0ELj1024ELj4ENS_18Kernel_traits_baseILj8192ES2_ffffjLj1024EEEEELb0ELb1EEEvNS_9BwdParamsE:
.text._ZN10layer_norm22ln_bwd_finalize_kernelINS_22Kernel_traits_finalizeILj8192E6__halfffffjLb0ELj1024ELj4ENS_18Kernel_traits_baseILj8192ES2_ffffjLj1024EEEEELb0ELb1EEEvNS_9BwdParamsE:
        /* <DEDUP_REMOVED lines=81> */
.L_x_3960:
        /* <DEDUP_REMOVED lines=118> */
.L_x_3959:
[----:B------:R-:W-:Y:S05]  /*0c70*/  BSYNC.RECONVERGENT B1 ;  /* 0x0000000000017941 */ /* 0x000fea0003800200 */
.L_x_3958:
        /* <DEDUP_REMOVED lines=77> */
.L_x_3962:
[----:B------:R-:W-:Y:S05]  /*1150*/  BSYNC.RECONVERGENT B1 ;  /* 0x0000000000017941 */ /* 0x000fea0003800200 */
.L_x_3961:
        /* <DEDUP_REMOVED lines=38> */
.L_x_3964:
[----:B------:R-:W-:Y:S05]  /*13c0*/  BSYNC.RECONVERGENT B1 ;  /* 0x0000000000017941 */ /* 0x000fea0003800200 */
.L_x_3963:
        /* <DEDUP_REMOVED lines=8> */
.L_x_3965:
        /* <DEDUP_REMOVED lines=10> */
.L_x_3957:
[----:B------:R-:W-:Y:S05]  /*14f0*/  BSYNC.RECONVERGENT B0 ;  /* 0x0000000000007941 */ /* 0x000fea0003800200 */
.L_x_3956:
        /* <DEDUP_REMOVED lines=57> */
.L_x_3966:
        /* <DEDUP_REMOVED lines=15> */
.L_x_4901:


//--------------------- .text._ZN10layer_norm40ln_parallel_residual_bwd_finalize_kernelINS_22Kernel_traits_finalizeILj8192E6__halfffffjLb0ELj1024ELj4ENS_18Kernel_traits_baseILj8192ES2_ffffjLj1024EEEEELb1EEEvNS_9BwdParamsE --------------------------
	.section	.text._ZN10layer_norm40ln_parallel_residual_bwd_finalize_kernelINS_22Kernel_traits_finalizeILj8192E6__halfffffjLb0ELj1024ELj4ENS_18Kernel_traits_baseILj8192ES2_ffffjLj1024EEEEELb1EEEvNS_9BwdParamsE,"ax",@progbits
	.align	128
        .global         _ZN10layer_norm40ln_parallel_residual_bwd_finalize_kernelINS_22Kernel_traits_finalizeILj8192E6__halfffffjLb0ELj1024ELj4ENS_18Kernel_traits_baseILj8192ES2_ffffjLj1024EEEEELb1EEEvNS_9BwdParamsE
        .type           _ZN10layer_norm40ln_parallel_residual_bwd_finalize_kernelINS_22Kernel_traits_finalizeILj8192E6__halfffffjLb0ELj1024ELj4ENS_18Kernel_traits_baseILj8192ES2_ffffjLj1024EEEEELb1EEEvNS_9BwdParamsE,@function
        .size           _ZN10layer_norm40ln_parallel_residual_bwd_finalize_kernelINS_22Kernel_traits_finalizeILj8192E6__halfffffjLb0ELj1024ELj4ENS_18Kernel_traits_baseILj8192ES2_ffffjLj1024EEEEELb1EEEvNS_9BwdParamsE,(.L_x_4902 - _ZN10layer_norm40ln_parallel_residual_bwd_finalize_kernelINS_22Kernel_traits_finalizeILj8192E6__halfffffjLb0ELj1024ELj4ENS_18Kernel_traits_baseILj8192ES2_ffffjLj1024EEEEELb1EEEvNS_9BwdParamsE)
        .other          _ZN10layer_norm40ln_parallel_residual_bwd_finalize_kernelINS_22Kernel_traits_finalizeILj8192E6__halfffffjLb0ELj1024ELj4ENS_18Kernel_traits_baseILj8192ES2_ffffjLj1024EEEEELb1EEEvNS_9BwdParamsE,@"STO_CUDA_ENTRY STV_DEFAULT"
_ZN10layer_norm40ln_parallel_residual_bwd_finalize_kernelINS_22Kernel_traits_finalizeILj8192E6__halfffffjLb0ELj1024ELj4ENS_18Kernel_traits_baseILj8192ES2_ffffjLj1024EEEEELb1EEEvNS_9BwdParamsE:
.text._ZN10layer_norm40ln_parallel_residual_bwd_finalize_kernelINS_22Kernel_traits_finalizeILj8192E6__halfffffjLb0ELj1024ELj4ENS_18Kernel_traits_baseILj8192ES2_ffffjLj1024EEEEELb1EEEvNS_9BwdParamsE:
        /* <DEDUP_REMOVED lines=60> */
.L_x_3971:
        /* <DEDUP_REMOVED lines=112> */
.L_x_3970:
[----:B------:R-:W-:Y:S05]  /*0ac0*/  BSYNC.RECONVERGENT B1 ;  /* 0x0000000000017941 */ /* 0x000fea0003800200 */
.L_x_3969:
        /* <DEDUP_REMOVED lines=66> */
.L_x_3973:
[----:B------:R-:W-:Y:S05]  /*0ef0*/  BSYNC.RECONVERGENT B1 ;  /* 0x0000000000017941 */ /* 0x000fea0003800200 */
.L_x_3972:
        /* <DEDUP_REMOVED lines=37> */
.L_x_3975:
[----:B------:R-:W-:Y:S05]  /*1150*/  BSYNC.RECONVERGENT B1 ;  /* 0x0000000000017941 */ /* 0x000fea0003800200 */
.L_x_3974:
        /* <DEDUP_REMOVED lines=19> */
.L_x_3968:
[----:B------:R-:W-:Y:S05]  /*1290*/  BSYNC.RECONVERGENT B0 ;  /* 0x0000000000007941 */ /* 0x000fea0003800200 */
.L_x_3967:
        /* <DEDUP_REMOVED lines=92> */
.L_x_3976:
        /* <DEDUP_REMOVED lines=10> */
.L_x_4902:


//--------------------- .text._ZN10layer_norm31ln_parallel_residual_bwd_kernelINS_13Kernel_traitsI6__halfffffjLj8192ELj1ELj1ELj8ELj16ENS_18Kernel_traits_baseILj8192ES2_ffffjLj256EEEEELb1ELb1ELb1EEEvNS_9BwdParamsE --------------------------
	.section	.text._ZN10layer_norm31ln_parallel_residual_bwd_kernelINS_13Kernel_traitsI6__halfffffjLj8192ELj1ELj1ELj8ELj16ENS_18Kernel_traits_baseILj8192ES2_ffffjLj256EEEEELb1ELb1ELb1EEEvNS_9BwdParamsE,"ax",@progbits
	.align	128
        .global         _ZN10layer_norm31ln_parallel_residual_bwd_kernelINS_13Kernel_traitsI6__halfffffjLj8192ELj1ELj1ELj8ELj16ENS_18Kernel_traits_baseILj8192ES2_ffffjLj256EEEEELb1ELb1ELb1EEEvNS_9BwdParamsE
        .type           _ZN10layer_norm31ln_parallel_residual_bwd_kernelINS_13Kernel_traitsI6__halfffffjLj8192ELj1ELj1ELj8ELj16ENS_18Kernel_traits_baseILj8192ES2_ffffjLj256EEEEELb1ELb1ELb1EEEvNS_9BwdParamsE,@function
        .size           _ZN10layer_norm31ln_parallel_residual_bwd_kernelINS_13Kernel_traitsI6__halfffffjLj8192ELj1ELj1ELj8ELj16ENS_18Kernel_traits_baseILj8192ES2_ffffjLj256EEEEELb1ELb1ELb1EEEvNS_9BwdParamsE,(.L_x_4903 - _ZN10layer_norm31ln_parallel_residual_bwd_kernelINS_13Kernel_traitsI6__halfffffjLj8192ELj1ELj1ELj8ELj16ENS_18Kernel_traits_baseILj8192ES2_ffffjLj256EEEEELb1ELb1ELb1EEEvNS_9BwdParamsE)
        .other          _ZN10layer_norm31ln_parallel_residual_bwd_kernelINS_13Kernel_traitsI6__halfffffjLj8192ELj1ELj1ELj8ELj16ENS_18Kernel_traits_baseILj8192ES2_ffffjLj256EEEEELb1ELb1ELb1EEEvNS_9BwdParamsE,@"STO_CUDA_ENTRY STV_DEFAULT"
_ZN10layer_norm31ln_parallel_residual_bwd_kernelINS_13Kernel_traitsI6__halfffffjLj8192ELj1ELj1ELj8ELj16ENS_18Kernel_traits_baseILj8192ES2_ffffjLj256EEEEELb1ELb1ELb1EEEvNS_9BwdParamsE:
.text._ZN10layer_norm31ln_parallel_residual_bwd_kernelINS_13Kernel_traitsI6__halfffffjLj8192ELj1ELj1ELj8ELj16ENS_18Kernel_traits_baseILj8192ES2_ffffjLj256EEEEELb1ELb1ELb1EEEvNS_9BwdParamsE:
        /* <DEDUP_REMOVED lines=52> */
[----:B------:R-:W-:-:S02]  /*0340*/  MOV R158, RZ ;  /* 0x000000ff009e7202 */ /* 0x000fc40000000f00 */
        /* <DEDUP_REMOVED lines=18> */
[----:B------:R-:W-:Y:S01]  /*0470*/  CS2R R20, SRZ ;  /* 0x0000000000147805 */ /* 0x000fe2000001ff00 */
[----:B------:R-:W-:Y:S01]  /*0480*/  UPLOP3.LUT UP1, UPT, UPT, UPT, UPT, 0x40, 0x4 ;  /* 0x000000000004789c */ /* 0x000fe20003f2e870 */
[----:B------:R-:W3:Y:S01]  /*0490*/  LDG.E.64 R4, desc[UR12][R2.64+0x3800] ;  /* 0x0038000c02047981 */ /* 0x000ee2000c1e1b00 */
[----:B------:R-:W0:Y:S03]  /*04a0*/  LDCU UR6, c[0x0][0x408] ;  /* 0x00008100ff0677ac */ /* 0x000e260008000800 */
[----:B------:R-:W4:Y:S01]  /*04b0*/  LDG.E.64 R6, desc[UR12][R2.64+0x3000] ;  /* 0x0030000c02067981 */ /* 0x000f22000c1e1b00 */
[----:B------:R-:W1:Y:S03]  /*04c0*/  LDCU UR15, c[0x0][0x388] ;  /* 0x00007100ff0f77ac */ /* 0x000e660008000800 */
[----:B------:R-:W5:Y:S01]  /*04d0*/  LDG.E.64 R8, desc[UR12][R2.64+0x2800] ;  /* 0x0028000c02087981 */ /* 0x000f62000c1e1b00 */
[----:B------:R-:W0:Y:S03]  /*04e0*/  LDCU.U8 UR14, c[0x0][0x410] ;  /* 0x00008200ff0e77ac */ /* 0x000e260008000000 */
[----:B------:R-:W5:Y:S01]  /*04f0*/  LDG.E.64 R10, desc[UR12][R2.64+0x2000] ;  /* 0x0020000c020a7981 */ /* 0x000f62000c1e1b00 */
[----:B------:R-:W0:Y:S03]  /*0500*/  LDCU UR20, c[0x0][0x400] ;  /* 0x00008000ff1477ac */ /* 0x000e260008000800 */
[----:B------:R-:W5:Y:S01]  /*0510*/  LDG.E.64 R12, desc[UR12][R2.64+0x1800] ;  /* 0x0018000c020c7981 */ /* 0x000f62000c1e1b00 */
[----:B------:R-:W0:Y:S03]  /*0520*/  LDCU.64 UR8, c[0x0][0x478] ;  /* 0x00008f00ff0877ac */ /* 0x000e260008000a00 */
[----:B------:R-:W5:Y:S01]  /*0530*/  LDG.E.64 R14, desc[UR12][R2.64+0x1000] ;  /* 0x0010000c020e7981 */ /* 0x000f62000c1e1b00 */
[----:B------:R-:W0:Y:S03]  /*0540*/  LDCU.64 UR16, c[0x0][0x438] ;  /* 0x00008700ff1077ac */ /* 0x000e260008000a00 */
[----:B------:R-:W5:Y:S01]  /*0550*/  LDG.E.64 R16, desc[UR12][R2.64+0x800] ;  /* 0x0008000c02107981 */ /* 0x000f62000c1e1b00 */
[----:B------:R-:W0:Y:S01]  /*0560*/  LDCU.64 UR18, c[0x0][0x470] ;  /* 0x00008e00ff1277ac */ /* 0x000e220008000a00 */
[----:B--2---:R-:W-:-:S05]  /*0570*/  HADD2.F32 R0, -RZ, R18.H0_H0 ;  /* 0x20000012ff007230 */ /* 0x004fca0000004100 */
[----:B------:R2:W-:Y:S01]  /*0580*/  STL [R1], R0 ;  /* 0x0000000001007387 */ /* 0x0005e20000100800 */
[--C-:B---3--:R-:W-:Y:S02]  /*0590*/  SHF.R.U64 R224, R4, 0x10, R5.reuse ;  /* 0x0000001004e07819 */ /* 0x108fe40000001205 */
[----:B------:R-:W-:Y:S02]  /*05a0*/  SHF.R.U32.HI R222, RZ, 0x10, R5 ;  /* 0x00000010ffde7819 */ /* 0x000fe40000011605 */
[--C-:B----4-:R-:W-:Y:S02]  /*05b0*/  SHF.R.U64 R228, R6, 0x10, R7.reuse ;  /* 0x0000001006e47819 */ /* 0x110fe40000001207 */
[----:B------:R-:W-:Y:S02]  /*05c0*/  SHF.R.U32.HI R226, RZ, 0x10, R7 ;  /* 0x00000010ffe27819 */ /* 0x000fe40000011607 */
[--C-:B-----5:R-:W-:Y:S02]  /*05d0*/  SHF.R.U64 R232, R8, 0x10, R9.reuse ;  /* 0x0000001008e87819 */ /* 0x120fe40000001209 */
[----:B------:R-:W-:-:S02]  /*05e0*/  SHF.R.U32.HI R230, RZ, 0x10, R9 ;  /* 0x00000010ffe67819 */ /* 0x000fc40000011609 */
[--C-:B------:R-:W-:Y:S02]  /*05f0*/  SHF.R.U64 R236, R10, 0x10, R11.reuse ;  /* 0x000000100aec7819 */ /* 0x100fe4000000120b */
[----:B------:R-:W-:Y:S02]  /*0600*/  SHF.R.U32.HI R234, RZ, 0x10, R11 ;  /* 0x00000010ffea7819 */ /* 0x000fe4000001160b */
[--C-:B------:R-:W-:Y:S02]  /*0610*/  SHF.R.U64 R240, R12, 0x10, R13.reuse ;  /* 0x000000100cf07819 */ /* 0x100fe4000000120d */
[----:B------:R-:W-:Y:S02]  /*0620*/  SHF.R.U32.HI R238, RZ, 0x10, R13 ;  /* 0x00000010ffee7819 */ /* 0x000fe4000001160d */
[--C-:B------:R-:W-:Y:S02]  /*0630*/  SHF.R.U64 R244, R14, 0x10, R15.reuse ;  /* 0x000000100ef47819 */ /* 0x100fe4000000120f */
[----:B------:R-:W-:-:S02]  /*0640*/  SHF.R.U32.HI R242, RZ, 0x10, R15 ;  /* 0x00000010fff27819 */ /* 0x000fc4000001160f */
[--C-:B------:R-:W-:Y:S02]  /*0650*/  SHF.R.U64 R248, R16, 0x10, R17.reuse ;  /* 0x0000001010f87819 */ /* 0x100fe40000001211 */
[----:B------:R-:W-:Y:S02]  /*0660*/  SHF.R.U32.HI R246, RZ, 0x10, R17 ;  /* 0x00000010fff67819 */ /* 0x000fe40000011611 */
[--C-:B------:R-:W-:Y:S02]  /*0670*/  SHF.R.U64 R252, R18, 0x10, R19.reuse ;  /* 0x0000001012fc7819 */ /* 0x100fe40000001213 */
[----:B------:R-:W-:Y:S01]  /*0680*/  SHF.R.U32.HI R250, RZ, 0x10, R19 ;  /* 0x00000010fffa7819 */ /* 0x000fe20000011613 */
[----:B------:R-:W-:Y:S01]  /*0690*/  HADD2.F32 R235, -RZ, R11.H0_H0 ;  /* 0x2000000bffeb7230 */ /* 0x000fe20000004100 */
[----:B------:R-:W-:Y:S01]  /*06a0*/  MOV R11, UR11 ;  /* 0x0000000b000b7c02 */ /* 0x000fe20008000f00 */
[----:B------:R-:W-:Y:S02]  /*06b0*/  HADD2.F32 R241, -RZ, R12.H0_H0 ;  /* 0x2000000cfff17230 */ /* 0x000fe40000004100 */
[----:B------:R-:W-:Y:S01]  /*06c0*/  HADD2.F32 R239, -RZ, R13.H0_H0 ;  /* 0x2000000dffef7230 */ /* 0x000fe20000004100 */
[----:B------:R-:W-:Y:S01]  /*06d0*/  CS2R R12, SRZ ;  /* 0x00000000000c7805 */ /* 0x000fe2000001ff00 */
[----:B------:R-:W-:-:S02]  /*06e0*/  HADD2.F32 R245, -RZ, R14.H0_H0 ;  /* 0x2000000efff57230 */ /* 0x000fc40000004100 */
[----:B------:R-:W-:Y:S01]  /*06f0*/  HADD2.F32 R243, -RZ, R15.H0_H0 ;  /* 0x2000000ffff37230 */ /* 0x000fe20000004100 */
[----:B------:R-:W-:Y:S01]  /*0700*/  CS2R R14, SRZ ;  /* 0x00000000000e7805 */ /* 0x000fe2000001ff00 */
[----:B------:R-:W-:Y:S02]  /*0710*/  HADD2.F32 R249, -RZ, R16.H0_H0 ;  /* 0x20000010fff97230 */ /* 0x000fe40000004100 */
[----:B------:R-:W-:Y:S01]  /*0720*/  HADD2.F32 R247, -RZ, R17.H0_H0 ;  /* 0x20000011fff77230 */ /* 0x000fe20000004100 */
[----:B------:R-:W-:Y:S01]  /*0730*/  CS2R R16, SRZ ;  /* 0x0000000000107805 */ /* 0x000fe2000001ff00 */
[----:B------:R-:W-:Y:S01]  /*0740*/  HADD2.F32 R251, -RZ, R19.H0_H0 ;  /* 0x20000013fffb7230 */ /* 0x000fe20000004100 */
[----:B------:R-:W-:Y:S01]  /*0750*/  CS2R R18, SRZ ;  /* 0x0000000000127805 */ /* 0x000fe2000001ff00 */
        /* <DEDUP_REMOVED lines=22> */
[----:B012---:R-:W-:-:S07]  /*08c0*/  HADD2.F32 R250, -RZ, R250.H0_H0 ;  /* 0x200000fafffa7230 */ /* 0x007fce0000004100 */
.L_x_4044:
[----:B0-----:R-:W0:Y:S01]  /*08d0*/  S2R R10, SR_TID.X ;  /* 0x00000000000a7919 */ /* 0x001e220000002100 */
[----:B------:R-:W1:Y:S01]  /*08e0*/  LDC.64 R48, c[0x0][0x3c0] ;  /* 0x0000f000ff307b82 */ /* 0x000e620000000a00 */
[----:B------:R-:W-:Y:S01]  /*08f0*/  IMAD R0, R11, UR15, RZ ;  /* 0x0000000f0b007c24 */ /* 0x000fe2000f8e02ff */
[----:B------:R-:W2:Y:S04]  /*0900*/  LDL R189, [R1] ;  /* 0x0000000001bd7983 */ /* 0x000ea80000100800 */
[----:B------:R-:W-:Y:S02]  /*0910*/  SHF.R.S32.HI R55, RZ, 0x1f, R0 ;  /* 0x0000001fff377819 */ /* 0x000fe40000011400 */
[----:B------:R-:W3:Y:S02]  /*0920*/  LDC.64 R136, c[0x0][0x3a8] ;  /* 0x0000ea00ff887b82 */ /* 0x000ee40000000a00 */
[----:B------:R-:W-:-:S06]  /*0930*/  LEA.HI R55, R55, R0, RZ, 0x2 ;  /* 0x0000000037377211 */ /* 0x000fcc00078f10ff */
[----:B------:R-:W4:Y:S08]  /*0940*/  LDC.64 R50, c[0x0][0x428] ;  /* 0x00010a00ff327b82 */ /* 0x000f300000000a00 */
[----:B------:R-:W4:Y:S01]  /*0950*/  LDC.64 R52, c[0x0][0x3c8] ;  /* 0x0000f200ff347b82 */ /* 0x000f220000000a00 */
[----:B-1----:R-:W-:-:S05]  /*0960*/  IMAD.WIDE R48, R11, 0x4, R48 ;  /* 0x000000040b307825 */ /* 0x002fca00078e0230 */
[----:B------:R1:W2:Y:S01]  /*0970*/  LDG.E R0, desc[UR12][R48.64] ;  /* 0x0000000c30007981 */ /* 0x0002a2000c1e1900 */
[----:B0-----:R-:W-:Y:S01]  /*0980*/  LEA.HI.SX32 R173, R55, R10, 0x1e ;  /* 0x0000000a37ad7211 */ /* 0x001fe200078ff2ff */
[----:B------:R-:W0:Y:S03]  /*0990*/  LDC.64 R186, c[0x0][0x3b0] ;  /* 0x0000ec00ffba7b82 */ /* 0x000e260000000a00 */
[C---:B------:R-:W-:Y:S01]  /*09a0*/  IADD3 R171, PT, PT, R173.reuse, 0x100, RZ ;  /* 0x00000100adab7810 */ /* 0x040fe20007ffe0ff */
[C---:B---3--:R-:W-:Y:S01]  /*09b0*/  IMAD.WIDE.U32 R140, R173.reuse, 0x10, R136 ;  /* 0x00000010ad8c7825 */ /* 0x048fe200078e0088 */
[----:B------:R-:W-:-:S03]  /*09c0*/  IADD3 R169, PT, PT, R173, 0x200, RZ ;  /* 0x00000200ada97810 */ /* 0x000fc60007ffe0ff */
[----:B------:R-:W-:Y:S02]  /*09d0*/  IMAD.WIDE.U32 R100, R171, 0x10, R136 ;  /* 0x00000010ab647825 */ /* 0x000fe400078e0088 */
[----:B------:R-:W3:Y:S02]  /*09e0*/  LDG.E.128 R140, desc[UR12][R140.64] ;  /* 0x0000000c8c8c7981 */ /* 0x000ee4000c1e1d00 */
[----:B----4-:R-:W-:Y:S02]  /*09f0*/  IMAD.WIDE.U32 R96, R173, 0x10, R50 ;  /* 0x00000010ad607825 */ /* 0x010fe400078e0032 */
[----:B------:R-:W4:Y:S02]  /*0a00*/  LDG.E.128 R100, desc[UR12][R100.64] ;  /* 0x0000000c64647981 */ /* 0x000f24000c1e1d00 */
[----:B-1----:R-:W-:Y:S02]  /*0a10*/  IMAD.WIDE R48, R11, 0x4, R52 ;  /* 0x000000040b307825 */ /* 0x002fe400078e0234 */
[----:B------:R-:W4:Y:S02]  /*0a20*/  LDG.E.128 R96, desc[UR12][R96.64] ;  /* 0x0000000c60607981 */ /* 0x000f24000c1e1d00 */
[----:B------:R-:W-:-:S02]  /*0a30*/  IMAD.WIDE.U32 R108, R169, 0x10, R136 ;  /* 0x00000010a96c7825 */ /* 0x000fc400078e0088 */
[----:B------:R1:W4:Y:S02]  /*0a40*/  LDG.E R159, desc[UR12][R48.64] ;  /* 0x0000000c309f7981 */ /* 0x000324000c1e1900 */
[--C-:B------:R-:W-:Y:S02]  /*0a50*/  IMAD.WIDE.U32 R104, R171, 0x10, R50.reuse ;  /* 0x00000010ab687825 */ /* 0x100fe400078e0032 */
[----:B------:R-:W4:Y:S04]  /*0a60*/  LDG.E.128 R108, desc[UR12][R108.64] ;  /* 0x0000000c6c6c7981 */ /* 0x000f28000c1e1d00 */
[----:B------:R-:W4:Y:S01]  /*0a70*/  LDG.E.128 R104, desc[UR12][R104.64] ;  /* 0x0000000c68687981 */ /* 0x000f22000c1e1d00 */
[----:B------:R-:W-:Y:S01]  /*0a80*/  IADD3 R165, PT, PT, R173, 0x400, RZ ;  /* 0x00000400ada57810 */ /* 0x000fe20007ffe0ff */
[----:B------:R-:W-:-:S04]  /*0a90*/  IMAD.WIDE.U32 R112, R169, 0x10, R50 ;  /* 0x00000010a9707825 */ /* 0x000fc800078e0032 */
[----:B------:R-:W-:Y:S02]  /*0aa0*/  IMAD.WIDE.U32 R120, R165, 0x10, R136 ;  /* 0x00000010a5787825 */ /* 0x000fe400078e0088 */
[----:B------:R-:W4:Y:S04]  /*0ab0*/  LDG.E.128 R112, desc[UR12][R112.64] ;  /* 0x0000000c70707981 */ /* 0x000f28000c1e1d00 */
[----:B------:R-:W4:Y:S01]  /*0ac0*/  LDG.E.128 R120, desc[UR12][R120.64] ;  /* 0x0000000c78787981 */ /* 0x000f22000c1e1d00 */
[----:B------:R-:W-:-:S05]  /*0ad0*/  IADD3 R167, PT, PT, R173, 0x300, RZ ;  /* 0x00000300ada77810 */ /* 0x000fca0007ffe0ff */
[----:B------:R-:W-:-:S06]  /*0ae0*/  IMAD.WIDE.U32 R128, R167, 0x10, R50 ;  /* 0x00000010a7807825 */ /* 0x000fcc00078e0032 */
[----:B------:R-:W4:Y:S01]  /*0af0*/  LDG.E.128 R128, desc[UR12][R128.64] ;  /* 0x0000000c80807981 */ /* 0x000f22000c1e1d00 */
[----:B------:R-:W-:-:S04]  /*0b00*/  IMAD.WIDE.U32 R60, R165, 0x10, R50 ;  /* 0x00000010a53c7825 */ /* 0x000fc800078e0032 */
[--C-:B------:R-:W-:Y:S02]  /*0b10*/  IMAD.WIDE.U32 R116, R167, 0x10, R136.reuse ;  /* 0x00000010a7747825 */ /* 0x100fe400078e0088 */
[----:B------:R-:W4:Y:S01]  /*0b20*/  LDG.E.128 R60, desc[UR12][R60.64] ;  /* 0x0000000c3c3c7981 */ /* 0x000f22000c1e1d00 */
[C---:B------:R-:W-:Y:S02]  /*0b30*/  IADD3 R163, PT, PT, R173.reuse, 0x500, RZ ;  /* 0x00000500ada37810 */ /* 0x040fe40007ffe0ff */
[C---:B------:R-:W-:Y:S01]  /*0b40*/  IADD3 R161, PT, PT, R173.reuse, 0x600, RZ ;  /* 0x00000600ada17810 */ /* 0x040fe20007ffe0ff */
[----:B------:R-:W4:Y:S01]  /*0b50*/  LDG.E.128 R116, desc[UR12][R116.64] ;  /* 0x0000000c74747981 */ /* 0x000f22000c1e1d00 */
[----:B------:R-:W-:Y:S01]  /*0b60*/  IADD3 R10, PT, PT, R173, 0x700, RZ ;  /* 0x00000700ad0a7810 */ /* 0x000fe20007ffe0ff */
[----:B------:R-:W-:-:S04]  /*0b70*/  IMAD.WIDE.U32 R124, R163, 0x10, R136 ;  /* 0x00000010a37c7825 */ /* 0x000fc800078e0088 */
[--C-:B------:R-:W-:Y:S02]  /*0b80*/  IMAD.WIDE.U32 R132, R161, 0x10, R136.reuse ;  /* 0x00000010a1847825 */ /* 0x100fe400078e0088 */
[----:B------:R-:W4:Y:S02]  /*0b90*/  LDG.E.128 R124, desc[UR12][R124.64] ;  /* 0x0000000c7c7c7981 */ /* 0x000f24000c1e1d00 */
[----:B------:R-:W-:Y:S02]  /*0ba0*/  IMAD.WIDE.U32 R136, R10, 0x10, R136 ;  /* 0x000000100a887825 */ /* 0x000fe400078e0088 */
[----:B------:R-:W4:Y:S02]  /*0bb0*/  LDG.E.128 R132, desc[UR12][R132.64] ;  /* 0x0000000c84847981 */ /* 0x000f24000c1e1d00 */
[--C-:B------:R-:W-:Y:S02]  /*0bc0*/  IMAD.WIDE.U32 R56, R163, 0x10, R50.reuse ;  /* 0x00000010a3387825 */ /* 0x100fe400078e0032 */
[----:B------:R-:W4:Y:S04]  /*0bd0*/  LDG.E.128 R136, desc[UR12][R136.64] ;  /* 0x0000000c88887981 */ /* 0x000f28000c1e1d00 */
[----:B------:R-:W4:Y:S01]  /*0be0*/  LDG.E.128 R56, desc[UR12][R56.64] ;  /* 0x0000000c38387981 */ /* 0x000f22000c1e1d00 */
[----:B------:R-:W-:-:S06]  /*0bf0*/  IMAD.WIDE.U32 R52, R161, 0x10, R50 ;  /* 0x00000010a1347825 */ /* 0x000fcc00078e0032 */
[----:B------:R-:W4:Y:S01]  /*0c00*/  LDG.E.128 R52, desc[UR12][R52.64] ;  /* 0x0000000c34347981 */ /* 0x000f22000c1e1d00 */
[----:B-1----:R-:W-:-:S06]  /*0c10*/  IMAD.WIDE.U32 R48, R10, 0x10, R50 ;  /* 0x000000100a307825 */ /* 0x002fcc00078e0032 */
[----:B------:R-:W4:Y:S01]  /*0c20*/  LDG.E.128 R48, desc[UR12][R48.64] ;  /* 0x0000000c30307981 */ /* 0x000f22000c1e1d00 */
[----:B------:R-:W-:-:S04]  /*0c30*/  ISETP.NE.U32.AND P0, PT, RZ, UR18, PT ;  /* 0x00000012ff007c0c */ /* 0x000fc8000bf05070 */
[----:B------:R-:W-:-:S13]  /*0c40*/  ISETP.NE.AND.EX P0, PT, RZ, UR19, PT, P0 ;  /* 0x00000013ff007c0c */ /* 0x000fda000bf05300 */
[----:B------:R-:W1:Y:S08]  /*0c50*/  @P0 LDC.64 R182, c[0x0][0x3b8] ;  /* 0x0000ee00ffb60b82 */ /* 0x000e700000000a00 */
[----:B------:R-:W0:Y:S08]  /*0c60*/  @P0 LDC.64 R176, c[0x0][0x3b8] ;  /* 0x0000ee00ffb00b82 */ /* 0x000e300000000a00 */
[----:B------:R-:W0:Y:S08]  /*0c70*/  @P0 LDC.64 R180, c[0x0][0x3b8] ;  /* 0x0000ee00ffb40b82 */ /* 0x000e300000000a00 */
[----:B------:R-:W0:Y:S01]  /*0c80*/  @P0 LDC.64 R174, c[0x0][0x3b8] ;  /* 0x0000ee00ffae0b82 */ /* 0x000e220000000a00 */
[----:B------:R-:W-:-:S07]  /*0c90*/  ISETP.NE.U32.AND P1, PT, RZ, UR16, PT ;  /* 0x00000010ff007c0c */ /* 0x000fce000bf25070 */
[----:B------:R-:W0:Y:S01]  /*0ca0*/  @P0 LDC.64 R178, c[0x0][0x3b8] ;  /* 0x0000ee00ffb20b82 */ /* 0x000e220000000a00 */
[----:B------:R-:W-:Y:S01]  /*0cb0*/  ISETP.NE.AND.EX P1, PT, RZ, UR17, PT, P1 ;  /* 0x00000011ff007c0c */ /* 0x000fe2000bf25310 */
[----:B-1----:R-:W-:-:S05]  /*0cc0*/  @P0 IMAD.WIDE.U32 R182, R169, 0x4, R182 ;  /* 0x00000004a9b60825 */ /* 0x002fca00078e00b6 */
[----:B------:R1:W5:Y:S01]  /*0cd0*/  @P0 LDG.E R7, desc[UR12][R182.64] ;  /* 0x0000000cb6070981 */ /* 0x000362000c1e1900 */
[----:B------:R-:W1:Y:S01]  /*0ce0*/  @P0 LDC.64 R184, c[0x0][0x3b8] ;  /* 0x0000ee00ffb80b82 */ /* 0x000e620000000a00 */
[----:B0-----:R-:W-:-:S05]  /*0cf0*/  @P0 IMAD.WIDE.U32 R180, R165, 0x4, R180 ;  /* 0x00000004a5b40825 */ /* 0x001fca00078e00b4 */
[----:B------:R0:W5:Y:S01]  /*0d00*/  @P0 LDG.E R5, desc[UR12][R180.64] ;  /* 0x0000000cb4050981 */ /* 0x000162000c1e1900 */
[----:B-1----:R-:W-:Y:S02]  /*0d10*/  @P0 IMAD.WIDE.U32 R182, R167, 0x4, R176 ;  /* 0x00000004a7b60825 */ /* 0x002fe400078e00b0 */
[----:B------:R-:W1:Y:S02]  /*0d20*/  @P0 LDC.64 R176, c[0x0][0x3b8] ;  /* 0x0000ee00ffb00b82 */ /* 0x000e640000000a00 */
[----:B------:R-:W-:Y:S01]  /*0d30*/  @P0 IMAD.WIDE.U32 R174, R171, 0x4, R174 ;  /* 0x00000004abae0825 */ /* 0x000fe200078e00ae */
[----:B------:R0:W5:Y:S03]  /*0d40*/  @P0 LDG.E R6, desc[UR12][R182.64] ;  /* 0x0000000cb6060981 */ /* 0x000166000c1e1900 */
[----:B------:R-:W-:Y:S01]  /*0d50*/  @P0 IMAD.WIDE.U32 R178, R173, 0x4, R178 ;  /* 0x00000004adb20825 */ /* 0x000fe200078e00b2 */
[----:B------:R0:W5:Y:S02]  /*0d60*/  @P0 LDG.E R8, desc[UR12][R174.64] ;  /* 0x0000000cae080981 */ /* 0x000164000c1e1900 */
[----:B0-----:R-:W0:Y:S02]  /*0d70*/  @P1 LDC.64 R180, c[0x0][0x438] ;  /* 0x00010e00ffb41b82 */ /* 0x001e240000000a00 */
[----:B------:R1:W5:Y:S06]  /*0d80*/  @P0 LDG.E R9, desc[UR12][R178.64] ;  /* 0x0000000cb2090981 */ /* 0x00036c000c1e1900 */
[----:B------:R-:W0:Y:S08]  /*0d90*/  @P1 LDC.64 R182, c[0x0][0x438] ;  /* 0x00010e00ffb61b82 */ /* 0x000e300000000a00 */
[----:B------:R-:W0:Y:S08]  /*0da0*/  LDC.64 R174, c[0x0][0x380] ;  /* 0x0000e000ffae7b82 */ /* 0x000e300000000a00 */
[----:B-1----:R-:W1:Y:S01]  /*0db0*/  @P0 LDC.64 R178, c[0x0][0x3b8] ;  /* 0x0000ee00ffb20b82 */ /* 0x002e620000000a00 */
[----:B------:R-:W-:-:S04]  /*0dc0*/  @P0 IMAD.WIDE.U32 R184, R161, 0x4, R184 ;  /* 0x00000004a1b80825 */ /* 0x000fc800078e00b8 */
[----:B0-----:R-:W-:Y:S01]  /*0dd0*/  @P1 IMAD.WIDE.U32 R180, R173, 0x10, R180 ;  /* 0x00000010adb41825 */ /* 0x001fe200078e00b4 */
[----:B------:R0:W5:Y:S03]  /*0de0*/  @P0 LDG.E R3, desc[UR12][R184.64] ;  /* 0x0000000cb8030981 */ /* 0x000166000c1e1900 */
[----:B------:R-:W-:Y:S01]  /*0df0*/  @P1 IMAD.WIDE.U32 R182, R171, 0x10, R182 ;  /* 0x00000010abb61825 */ /* 0x000fe200078e00b6 */
[----:B------:R0:W5:Y:S03]  /*0e00*/  @P1 LDG.E.128 R44, desc[UR12][R180.64] ;  /* 0x0000000cb42c1981 */ /* 0x000166000c1e1d00 */
[----:B------:R-:W-:Y:S01]  /*0e10*/  @P0 IMAD.WIDE.U32 R176, R10, 0x4, R176 ;  /* 0x000000040ab00825 */ /* 0x000fe200078e00b0 */
[----:B------:R1:W5:Y:S03]  /*0e20*/  @P1 LDG.E.128 R40, desc[UR12][R182.64] ;  /* 0x0000000cb6281981 */ /* 0x000366000c1e1d00 */
[--C-:B0-----:R-:W-:Y:S01]  /*0e30*/  IMAD.WIDE.U32 R184, R173, 0x4, R186.reuse ;  /* 0x00000004adb87825 */ /* 0x101fe200078e00ba */
[----:B------:R-:W-:Y:S01]  /*0e40*/  IADD3 R11, PT, PT, R11, R174, RZ ;  /* 0x000000ae0b0b7210 */ /* 0x000fe20007ffe0ff */
[----:B------:R0:W5:Y:S02]  /*0e50*/  @P0 LDG.E R2, desc[UR12][R176.64] ;  /* 0x0000000cb0020981 */ /* 0x000164000c1e1900 */
[----:B------:R-:W-:-:S02]  /*0e60*/  IMAD.WIDE.U32 R180, R163, 0x4, R186 ;  /* 0x00000004a3b47825 */ /* 0x000fc400078e00ba */
[----:B------:R0:W5:Y:S02]  /*0e70*/  LDG.E R174, desc[UR12][R184.64] ;  /* 0x0000000cb8ae7981 */ /* 0x000164000c1e1900 */
[----:B-1----:R-:W-:Y:S01]  /*0e80*/  @P0 IMAD.WIDE.U32 R178, R163, 0x4, R178 ;  /* 0x00000004a3b20825 */ /* 0x002fe200078e00b2 */
[----:B------:R-:W-:Y:S01]  /*0e90*/  ISETP.NE.AND P4, PT, RZ, UR14, PT ;  /* 0x0000000eff007c0c */ /* 0x000fe2000bf85270 */
[----:B------:R1:W5:Y:S02]  /*0ea0*/  LDG.E R164, desc[UR12][R180.64] ;  /* 0x0000000cb4a47981 */ /* 0x000364000c1e1900 */
[--C-:B------:R-:W-:Y:S01]  /*0eb0*/  IMAD.WIDE.U32 R182, R165, 0x4, R186.reuse ;  /* 0x00000004a5b67825 */ /* 0x100fe200078e00ba */
[----:B0-----:R-:W0:Y:S01]  /*0ec0*/  @P1 LDC.64 R176, c[0x0][0x438] ;  /* 0x00010e00ffb01b82 */ /* 0x001e220000000a00 */
[----:B------:R1:W5:Y:S02]  /*0ed0*/  @P0 LDG.E R4, desc[UR12][R178.64] ;  /* 0x0000000cb2040981 */ /* 0x000364000c1e1900 */
[----:B------:R-:W-:-:S02]  /*0ee0*/  IMAD.WIDE.U32 R184, R169, 0x4, R186 ;  /* 0x00000004a9b87825 */ /* 0x000fc400078e00ba */
[----:B------:R2:W5:Y:S02]  /*0ef0*/  LDG.E R166, desc[UR12][R182.64] ;  /* 0x0000000cb6a67981 */ /* 0x000564000c1e1900 */
[--C-:B-1----:R-:W-:Y:S02]  /*0f00*/  IMAD.WIDE.U32 R180, R10, 0x4, R186.reuse ;  /* 0x000000040ab47825 */ /* 0x102fe400078e00ba */
[----:B------:R1:W5:Y:S02]  /*0f10*/  LDG.E R170, desc[UR12][R184.64] ;  /* 0x0000000cb8aa7981 */ /* 0x000364000c1e1900 */
[--C-:B------:R-:W-:Y:S02]  /*0f20*/  IMAD.WIDE.U32 R178, R171, 0x4, R186.reuse ;  /* 0x00000004abb27825 */ /* 0x100fe400078e00ba */
[----:B------:R-:W5:Y:S02]  /*0f30*/  LDG.E R160, desc[UR12][R180.64] ;  /* 0x0000000cb4a07981 */ /* 0x000f64000c1e1900 */
[--C-:B--2---:R-:W-:Y:S01]  /*0f40*/  IMAD.WIDE.U32 R182, R161, 0x4, R186.reuse ;  /* 0x00000004a1b67825 */ /* 0x104fe200078e00ba */
[----:B------:R-:W-:Y:S01]  /*0f50*/  ISETP.GE.AND P3, PT, R11, R175, PT ;  /* 0x000000af0b00720c */ /* 0x000fe20003f66270 */
[----:B------:R2:W5:Y:S02]  /*0f60*/  LDG.E R172, desc[UR12][R178.64] ;  /* 0x0000000cb2ac7981 */ /* 0x000564000c1e1900 */
[----:B-1----:R-:W-:-:S02]  /*0f70*/  IMAD.WIDE.U32 R184, R167, 0x4, R186 ;  /* 0x00000004a7b87825 */ /* 0x002fc400078e00ba */
[----:B------:R-:W5:Y:S04]  /*0f80*/  LDG.E R162, desc[UR12][R182.64] ;  /* 0x0000000cb6a27981 */ /* 0x000f68000c1e1900 */
[----:B------:R-:W5:Y:S01]  /*0f90*/  LDG.E R168, desc[UR12][R184.64] ;  /* 0x0000000cb8a87981 */ /* 0x000f62000c1e1900 */
[----:B0-----:R-:W-:Y:S01]  /*0fa0*/  @P1 IMAD.WIDE.U32 R176, R167, 0x10, R176 ;  /* 0x00000010a7b01825 */ /* 0x001fe200078e00b0 */
[----:B--2---:R-:W0:Y:S04]  /*0fb0*/  @P1 LDC.64 R178, c[0x0][0x438] ;  /* 0x00010e00ffb21b82 */ /* 0x004e280000000a00 */
[----:B------:R1:W5:Y:S04]  /*0fc0*/  @P1 LDG.E.128 R72, desc[UR12][R176.64] ;  /* 0x0000000cb0481981 */ /* 0x000368000c1e1d00 */
[----:B-1----:R-:W1:Y:S01]  /*0fd0*/  @P1 LDC.64 R176, c[0x0][0x438] ;  /* 0x00010e00ffb01b82 */ /* 0x002e620000000a00 */
[----:B------:R-:W-:-:S05]  /*0fe0*/  FSEL R186, R0, RZ, !P4 ;  /* 0x000000ff00ba7208 */ /* 0x000fca0006000000 */
[C---:B---3--:R-:W-:Y:S01]  /*0ff0*/  FADD.FTZ R0, -R186.reuse, R140 ;  /* 0x0000008cba007221 */ /* 0x048fe20000010100 */
[C---:B------:R-:W-:Y:S01]  /*1000*/  FADD.FTZ R184, -R186.reuse, R142 ;  /* 0x0000008ebab87221 */ /* 0x040fe20000010100 */
[C---:B----4-:R-:W-:Y:S01]  /*1010*/  FADD.FTZ R100, -R186.reuse, R100 ;  /* 0x00000064ba647221 */ /* 0x050fe20000010100 */
[C---:B------:R-:W-:Y:S01]  /*1020*/  FADD.FTZ R182, -R186.reuse, R101 ;  /* 0x00000065bab67221 */ /* 0x040fe20000010100 */
[----:B------:R-:W-:Y:S01]  /*1030*/  FMUL.FTZ R142, R189, R96 ;  /* 0x00000060bd8e7220 */ /* 0x000fe20000410000 */
[----:B------:R-:W-:Y:S01]  /*1040*/  FADD.FTZ R140, -R186, R141 ;  /* 0x0000008dba8c7221 */ /* 0x000fe20000010100 */
[----:B------:R-:W-:Y:S01]  /*1050*/  FMUL.FTZ R180, R252, R97 ;  /* 0x00000061fcb47220 */ /* 0x000fe20000410000 */
[C---:B------:R-:W-:Y:S01]  /*1060*/  FMUL.FTZ R0, R159.reuse, R0 ;  /* 0x000000009f007220 */ /* 0x040fe20000410000 */
[C---:B------:R-:W-:Y:S01]  /*1070*/  FMUL.FTZ R181, R159.reuse, R100 ;  /* 0x000000649fb57220 */ /* 0x040fe20000410000 */
[----:B------:R-:W-:Y:S01]  /*1080*/  FADD.FTZ R101, RZ, R142 ;  /* 0x0000008eff657221 */ /* 0x000fe20000010000 */
[----:B------:R-:W-:Y:S01]  /*1090*/  FADD.FTZ R100, -R186, R109 ;  /* 0x0000006dba647221 */ /* 0x000fe20000010100 */
[C---:B------:R-:W-:Y:S01]  /*10a0*/  FADD.FTZ R148, R96.reuse, R148 ;  /* 0x0000009460947221 */ /* 0x040fe20000010000 */
[----:B------:R-:W-:Y:S01]  /*10b0*/  FFMA.FTZ R12, R96, R0, R12 ;  /* 0x00000000600c7223 */ /* 0x000fe2000001000c */
[C---:B------:R-:W-:Y:S01]  /*10c0*/  FADD.FTZ R188, -R186.reuse, R143 ;  /* 0x0000008fbabc7221 */ /* 0x040fe20000010100 */
[----:B------:R-:W-:Y:S01]  /*10d0*/  FADD.FTZ R96, -R186, R103 ;  /* 0x00000067ba607221 */ /* 0x000fe20000010100 */
[C---:B------:R-:W-:Y:S01]  /*10e0*/  FMUL.FTZ R182, R159.reuse, R182 ;  /* 0x000000b69fb67220 */ /* 0x040fe20000410000 */
[C---:B------:R-:W-:Y:S01]  /*10f0*/  FMUL.FTZ R109, R159.reuse, R100 ;  /* 0x000000649f6d7220 */ /* 0x040fe20000410000 */
[----:B------:R-:W-:Y:S01]  /*1100*/  FMUL.FTZ R140, R159, R140 ;  /* 0x0000008c9f8c7220 */ /* 0x000fe20000410000 */
[----:B------:R-:W-:Y:S01]  /*1110*/  FMUL.FTZ R143, R251, R98 ;  /* 0x00000062fb8f7220 */ /* 0x000fe20000410000 */
[----:B------:R-:W-:Y:S01]  /*1120*/  FADD.FTZ R100, R101, R180 ;  /* 0x000000b465647221 */ /* 0x000fe20000010000 */
[C---:B------:R-:W-:Y:S01]  /*1130*/  FADD.FTZ R153, R105.reuse, R153 ;  /* 0x0000009969997221 */ /* 0x040fe20000010000 */
[----:B------:R-:W-:Y:S01]  /*1140*/  FFMA.FTZ R17, R105, R182, R17 ;  /* 0x000000b669117223 */ /* 0x000fe20000010011 */
[----:B------:R-:W-:Y:S01]  /*1150*/  FMUL.FTZ R185, R248, R105 ;  /* 0x00000069f8b97220 */ /* 0x000fe20000410000 */
[C---:B------:R-:W-:Y:S01]  /*1160*/  FADD.FTZ R149, R97.reuse, R149 ;  /* 0x0000009561957221 */ /* 0x040fe20000010000 */
[----:B------:R-:W-:Y:S01]  /*1170*/  FFMA.FTZ R13, R97, R140, R13 ;  /* 0x0000008c610d7223 */ /* 0x000fe2000001000d */
[----:B------:R-:W-:Y:S01]  /*1180*/  FMUL.FTZ R183, R250, R99 ;  /* 0x00000063fab77220 */ /* 0x000fe20000410000 */
[C---:B------:R-:W-:Y:S01]  /*1190*/  FMUL.FTZ R105, R159.reuse, R96 ;  /* 0x000000609f697220 */ /* 0x040fe20000410000 */
[----:B------:R-:W-:Y:S01]  /*11a0*/  FADD.FTZ R100, R100, R143 ;  /* 0x0000008f64647221 */ /* 0x000fe20000010000 */
[----:B------:R-:W2:Y:S01]  /*11b0*/  @P1 LDC.64 R96, c[0x0][0x438] ;  /* 0x00010e00ff601b82 */ /* 0x000ea20000000a00 */
[C---:B------:R-:W-:Y:S01]  /*11c0*/  FMUL.FTZ R141, R159.reuse, R184 ;  /* 0x000000b89f8d7220 */ /* 0x040fe20000410000 */
[----:B------:R-:W-:Y:S01]  /*11d0*/  FADD.FTZ R102, -R186, R102 ;  /* 0x00000066ba667221 */ /* 0x000fe20000010100 */
        /* <DEDUP_REMOVED lines=8> */
[C---:B------:R-:W-:Y:S01]  /*1260*/  FADD.FTZ R151, R99.reuse, R151 ;  /* 0x0000009763977221 */ /* 0x040fe20000010000 */
[----:B------:R-:W-:Y:S01]  /*1270*/  FFMA.FTZ R15, R99, R175, R15 ;  /* 0x000000af630f7223 */ /* 0x000fe2000001000f */
[----:B------:R-:W-:Y:S01]  /*1280*/  FADD.FTZ R100, R101, R184 ;  /* 0x000000b865647221 */ /* 0x000fe20000010000 */
[----:B------:R-:W3:Y:S01]  /*1290*/  @P1 LDC.64 R98, c[0x0][0x438] ;  /* 0x00010e00ff621b82 */ /* 0x000ee20000000a00 */
[C---:B------:R-:W-:Y:S01]  /*12a0*/  FADD.FTZ R154, R106.reuse, R154 ;  /* 0x0000009a6a9a7221 */ /* 0x040fe20000010000 */
[----:B------:R-:W-:Y:S01]  /*12b0*/  FFMA.FTZ R18, R106, R104, R18 ;  /* 0x000000686a127223 */ /* 0x000fe20000010012 */
[----:B------:R-:W-:Y:S01]  /*12c0*/  FADD.FTZ R108, -R186, R108 ;  /* 0x0000006cba6c7221 */ /* 0x000fe20000010100 */
[----:B------:R-:W-:Y:S01]  /*12d0*/  FMUL.FTZ R106, R247, R106 ;  /* 0x0000006af76a7220 */ /* 0x000fe20000410000 */
[----:B------:R-:W-:Y:S01]  /*12e0*/  FADD.FTZ R103, R100, R185 ;  /* 0x000000b964677221 */ /* 0x000fe20000010000 */
[C---:B------:R-:W-:Y:S01]  /*12f0*/  FADD.FTZ R102, -R186.reuse, R111 ;  /* 0x0000006fba667221 */ /* 0x040fe20000010100 */
[C---:B------:R-:W-:Y:S01]  /*1300*/  FADD.FTZ R155, R107.reuse, R155 ;  /* 0x0000009b6b9b7221 */ /* 0x040fe20000010000 */
[----:B------:R-:W-:Y:S01]  /*1310*/  FFMA.FTZ R19, R107, R105, R19 ;  /* 0x000000696b137223 */ /* 0x000fe20000010013 */
[----:B------:R-:W-:Y:S01]  /*1320*/  FMUL.FTZ R108, R159, R108 ;  /* 0x0000006c9f6c7220 */ /* 0x000fe20000410000 */
[----:B------:R-:W-:Y:S01]  /*1330*/  FADD.FTZ R194, -R186, R120 ;  /* 0x00000078bac27221 */ /* 0x000fe20000010100 */
[----:B------:R-:W-:Y:S01]  /*1340*/  FFMA.FTZ R101, R0, R142, RZ ;  /* 0x0000008e00657223 */ /* 0x000fe200000100ff */
[----:B------:R-:W-:Y:S01]  /*1350*/  FMUL.FTZ R107, R246, R107 ;  /* 0x0000006bf66b7220 */ /* 0x000fe20000410000 */
[----:B------:R-:W-:Y:S01]  /*1360*/  FADD.FTZ R120, R103, R106 ;  /* 0x0000006a67787221 */ /* 0x000fe20000010000 */
[----:B------:R-:W-:Y:S01]  /*1370*/  FMUL.FTZ R111, R159, R102 ;  /* 0x000000669f6f7220 */ /* 0x000fe20000410000 */
[----:B------:R-:W-:Y:S01]  /*1380*/  FADD.FTZ R110, -R186, R110 ;  /* 0x0000006eba6e7221 */ /* 0x000fe20000010100 */
[C---:B------:R-:W-:Y:S01]  /*1390*/  FADD.FTZ R156, R112.reuse, R156 ;  /* 0x0000009c709c7221 */ /* 0x040fe20000010000 */
[----:B------:R-:W-:Y:S01]  /*13a0*/  FFMA.FTZ R20, R112, R108, R20 ;  /* 0x0000006c70147223 */ /* 0x000fe20000010014 */
[----:B------:R-:W-:Y:S01]  /*13b0*/  FFMA.FTZ R102, R140, R180, R101 ;  /* 0x000000b48c667223 */ /* 0x000fe20000010065 */
[----:B------:R-:W-:Y:S01]  /*13c0*/  FMUL.FTZ R112, R245, R112 ;  /* 0x00000070f5707220 */ /* 0x000fe20000410000 */
[----:B------:R-:W-:Y:S01]  /*13d0*/  FADD.FTZ R101, R120, R107 ;  /* 0x0000006b78657221 */ /* 0x000fe20000010000 */
[C---:B------:R-:W-:Y:S01]  /*13e0*/  FADD.FTZ R157, R113.reuse, R157 ;  /* 0x0000009d719d7221 */ /* 0x040fe20000010000 */
[----:B------:R-:W-:Y:S01]  /*13f0*/  FFMA.FTZ R21, R113, R109, R21 ;  /* 0x0000006d71157223 */ /* 0x000fe20000010015 */
[----:B------:R-:W-:Y:S01]  /*1400*/  FMUL.FTZ R110, R159, R110 ;  /* 0x0000006e9f6e7220 */ /* 0x000fe20000410000 */
[----:B------:R-:W-:Y:S01]  /*1410*/  FFMA.FTZ R102, R141, R143, R102 ;  /* 0x0000008f8d667223 */ /* 0x000fe20000010066 */
[----:B------:R-:W-:Y:S01]  /*1420*/  FMUL.FTZ R113, R244, R113 ;  /* 0x00000071f4717220 */ /* 0x000fe20000410000 */
[----:B------:R-:W-:Y:S01]  /*1430*/  FADD.FTZ R120, R101, R112 ;  /* 0x0000007065787221 */ /* 0x000fe20000010000 */
[----:B--2---:R-:W-:-:S04]  /*1440*/  @P1 IMAD.WIDE.U32 R96, R161, 0x10, R96 ;  /* 0x00000010a1601825 */ /* 0x004fc800078e0060 */
[C---:B------:R-:W-:Y:S01]  /*1450*/  FADD.FTZ R158, R114.reuse, R158 ;  /* 0x0000009e729e7221 */ /* 0x040fe20000010000 */
[----:B------:R-:W-:Y:S01]  /*1460*/  FFMA.FTZ R22, R114, R110, R22 ;  /* 0x0000006e72167223 */ /* 0x000fe20000010016 */
[----:B------:R-:W-:Y:S01]  /*1470*/  FFMA.FTZ R102, R175, R183, R102 ;  /* 0x000000b7af667223 */ /* 0x000fe20000010066 */
[----:B------:R-:W-:Y:S01]  /*1480*/  FMUL.FTZ R114, R243, R114 ;  /* 0x00000072f3727220 */ /* 0x000fe20000410000 */
[----:B------:R-:W-:Y:S01]  /*1490*/  FADD.FTZ R101, R120, R113 ;  /* 0x0000007178657221 */ /* 0x000fe20000010000 */
[----:B-1----:R-:W-:Y:S01]  /*14a0*/  @P1 IMAD.WIDE.U32 R176, R165, 0x10, R176 ;  /* 0x00000010a5b01825 */ /* 0x002fe200078e00b0 */
[----:B------:R1:W5:Y:S03]  /*14b0*/  @P1 LDG.E.128 R88, desc[UR12][R96.64] ;  /* 0x0000000c60581981 */ /* 0x000366000c1e1d00 */
[C---:B------:R-:W-:Y:S01]  /*14c0*/  FADD.FTZ R201, R115.reuse, R201 ;  /* 0x000000c973c97221 */ /* 0x040fe20000010000 */
[----:B------:R-:W-:Y:S01]  /*14d0*/  FFMA.FTZ R23, R115, R111, R23 ;  /* 0x0000006f73177223 */ /* 0x000fe20000010017 */
[----:B------:R-:W-:Y:S01]  /*14e0*/  FMUL.FTZ R115, R242, R115 ;  /* 0x00000073f2737220 */ /* 0x000fe20000410000 */
[----:B---3--:R-:W-:Y:S01]  /*14f0*/  @P1 IMAD.WIDE.U32 R98, R10, 0x10, R98 ;  /* 0x000000100a621825 */ /* 0x008fe200078e0062 */
[----:B------:R2:W5:Y:S03]  /*1500*/  @P1 LDG.E.128 R64, desc[UR12][R176.64] ;  /* 0x0000000cb0401981 */ /* 0x000566000c1e1d00 */
[----:B------:R-:W-:Y:S01]  /*1510*/  FMUL.FTZ R187, R240, R129 ;  /* 0x00000081f0bb7220 */ /* 0x000fe20000410000 */
[----:B------:R3:W5:Y:S01]  /*1520*/  @P1 LDG.E.128 R80, desc[UR12][R98.64] ;  /* 0x0000000c62501981 */ /* 0x000762000c1e1d00 */
[----:B-1----:R-:W-:Y:S01]  /*1530*/  FFMA.FTZ R97, R181, R184, R102 ;  /* 0x000000b8b5617223 */ /* 0x002fe20000010066 */
[----:B------:R-:W-:-:S03]  /*1540*/  FADD.FTZ R102, R101, R114 ;  /* 0x0000007265667221 */ /* 0x000fc60000010000 */
[----:B------:R-:W-:Y:S01]  /*1550*/  FFMA.FTZ R97, R182, R185, R97 ;  /* 0x000000b9b6617223 */ /* 0x000fe20000010061 */
[----:B--2---:R-:W-:Y:S01]  /*1560*/  FMUL.FTZ R177, R241, R128 ;  /* 0x00000080f1b17220 */ /* 0x004fe20000410000 */
[----:B------:R-:W-:Y:S02]  /*1570*/  FADD.FTZ R102, R102, R115 ;  /* 0x0000007366667221 */ /* 0x000fe40000010000 */
[----:B---3--:R-:W-:Y:S02]  /*1580*/  FFMA.FTZ R98, R104, R106, R97 ;  /* 0x0000006a68627223 */ /* 0x008fe40000010061 */
[----:B------:R-:W-:Y:S01]  /*1590*/  FADD.FTZ R102, R102, R177 ;  /* 0x000000b166667221 */ /* 0x000fe20000010000 */
[----:B------:R-:W-:Y:S01]  /*15a0*/  FMUL.FTZ R189, R239, R130 ;  /* 0x00000082efbd7220 */ /* 0x000fe20000410000 */
[----:B------:R-:W-:Y:S02]  /*15b0*/  FFMA.FTZ R97, R105, R107, R98 ;  /* 0x0000006b69617223 */ /* 0x000fe40000010062 */
[----:B------:R-:W-:Y:S01]  /*15c0*/  FADD.FTZ R102, R102, R187 ;  /* 0x000000bb66667221 */ /* 0x000fe20000010000 */
[----:B------:R-:W-:Y:S01]  /*15d0*/  FMUL.FTZ R190, R238, R131 ;  /* 0x00000083eebe7220 */ /* 0x000fe20000410000 */
[----:B------:R-:W-:-:S02]  /*15e0*/  FFMA.FTZ R98, R108, R112, R97 ;  /* 0x000000706c627223 */ /* 0x000fc40000010061 */
[----:B------:R-:W-:Y:S01]  /*15f0*/  FADD.FTZ R97, R102, R189 ;  /* 0x000000bd66617221 */ /* 0x000fe20000010000 */
[----:B0-----:R-:W-:-:S04]  /*1600*/  @P1 IMAD.WIDE.U32 R178, R169, 0x10, R178 ;  /* 0x00000010a9b21825 */ /* 0x001fc800078e00b2 */
[----:B------:R-:W-:Y:S01]  /*1610*/  FMUL.FTZ R188, R237, R60 ;  /* 0x0000003cedbc7220 */ /* 0x000fe20000410000 */
[----:B------:R-:W-:Y:S01]  /*1620*/  FFMA.FTZ R99, R109, R113, R98 ;  /* 0x000000716d637223 */ /* 0x000fe20000010062 */
[----:B------:R-:W-:Y:S01]  /*1630*/  FADD.FTZ R101, R97, R190 ;  /* 0x000000be61657221 */ /* 0x000fe20000010000 */
[----:B------:R-:W-:Y:S01]  /*1640*/  FADD.FTZ R116, -R186, R116 ;  /* 0x00000074ba747221 */ /* 0x000fe20000010100 */
[----:B------:R0:W5:Y:S01]  /*1650*/  @P1 LDG.E.128 R92, desc[UR12][R178.64] ;  /* 0x0000000cb25c1981 */ /* 0x000162000c1e1d00 */
[----:B------:R-:W-:Y:S01]  /*1660*/  FFMA.FTZ R98, R110, R114, R99 ;  /* 0x000000726e627223 */ /* 0x000fe20000010063 */
[----:B------:R-:W-:Y:S01]  /*1670*/  FADD.FTZ R102, R101, R188 ;  /* 0x000000bc65667221 */ /* 0x000fe20000010000 */
[----:B------:R-:W-:Y:S01]  /*1680*/  FMUL.FTZ R191, R236, R61 ;  /* 0x0000003decbf7220 */ /* 0x000fe20000410000 */
[----:B------:R-:W-:Y:S01]  /*1690*/  FADD.FTZ R117, -R186, R117 ;  /* 0x00000075ba757221 */ /* 0x000fe20000010100 */
[----:B------:R-:W-:Y:S01]  /*16a0*/  FMUL.FTZ R176, R159, R116 ;  /* 0x000000749fb07220 */ /* 0x000fe20000410000 */
[----:B------:R-:W-:Y:S01]  /*16b0*/  FFMA.FTZ R99, R111, R115, R98 ;  /* 0x000000736f637223 */ /* 0x000fe20000010062 */
[----:B------:R-:W-:Y:S01]  /*16c0*/  FADD.FTZ R101, R102, R191 ;  /* 0x000000bf66657221 */ /* 0x000fe20000010000 */
[----:B0-----:R-:W0:Y:S01]  /*16d0*/  @P1 LDC.64 R178, c[0x0][0x438] ;  /* 0x00010e00ffb21b82 */ /* 0x001e220000000a00 */
[----:B------:R-:W-:Y:S01]  /*16e0*/  FMUL.FTZ R192, R235, R62 ;  /* 0x0000003eebc07220 */ /* 0x000fe20000410000 */
[----:B------:R-:W-:Y:S01]  /*16f0*/  FADD.FTZ R118, -R186, R118 ;  /* 0x00000076ba767221 */ /* 0x000fe20000010100 */
[----:B------:R-:W-:Y:S01]  /*1700*/  FMUL.FTZ R198, R159, R117 ;  /* 0x000000759fc67220 */ /* 0x000fe20000410000 */
[----:B------:R-:W-:Y:S01]  /*1710*/  FFMA.FTZ R99, R176, R177, R99 ;  /* 0x000000b1b0637223 */ /* 0x000fe20000010063 */
[----:B------:R-:W-:Y:S01]  /*1720*/  FADD.FTZ R102, R101, R192 ;  /* 0x000000c065667221 */ /* 0x000fe20000010000 */
[----:B------:R-:W-:Y:S01]  /*1730*/  FMUL.FTZ R193, R234, R63 ;  /* 0x0000003feac17220 */ /* 0x000fe20000410000 */
[C---:B------:R-:W-:Y:S01]  /*1740*/  FADD.FTZ R196, -R186.reuse, R122 ;  /* 0x0000007abac47221 */ /* 0x040fe20000010100 */
[C---:B------:R-:W-:Y:S01]  /*1750*/  FADD.FTZ R119, -R186.reuse, R119 ;  /* 0x00000077ba777221 */ /* 0x040fe20000010100 */
[----:B------:R-:W-:Y:S01]  /*1760*/  FADD.FTZ R122, -R186, R138 ;  /* 0x0000008aba7a7221 */ /* 0x000fe20000010100 */
        /* <DEDUP_REMOVED lines=10> */
[C---:B------:R-:W-:Y:S01]  /*1810*/  FADD.FTZ R202, R128.reuse, R202 ;  /* 0x000000ca80ca7221 */ /* 0x040fe20000010000 */
[----:B------:R-:W-:Y:S01]  /*1820*/  FFMA.FTZ R24, R128, R176, R24 ;  /* 0x000000b080187223 */ /* 0x000fe20000010018 */
[----:B------:R-:W-:Y:S01]  /*1830*/  FADD.FTZ R120, -R186, R136 ;  /* 0x00000088ba787221 */ /* 0x000fe20000010100 */
[----:B------:R-:W-:Y:S01]  /*1840*/  FFMA.FTZ R101, R200, R190, R99 ;  /* 0x000000bec8657223 */ /* 0x000fe20000010063 */
[----:B------:R-:W-:Y:S01]  /*1850*/  FADD.FTZ R128, -R186, R132 ;  /* 0x00000084ba807221 */ /* 0x000fe20000010100 */
[----:B------:R-:W-:Y:S01]  /*1860*/  FADD.FTZ R99, R98, R137 ;  /* 0x0000008962637221 */ /* 0x000fe20000010000 */
[----:B------:R-:W-:Y:S01]  /*1870*/  FMUL.FTZ R136, R231, R58 ;  /* 0x0000003ae7887220 */ /* 0x000fe20000410000 */
[C---:B------:R-:W-:Y:S01]  /*1880*/  FADD.FTZ R132, -R186.reuse, R133 ;  /* 0x00000085ba847221 */ /* 0x040fe20000010100 */
[----:B------:R-:W-:Y:S01]  /*1890*/  FMUL.FTZ R194, R159, R194 ;  /* 0x000000c29fc27220 */ /* 0x000fe20000410000 */
[C---:B------:R-:W-:Y:S01]  /*18a0*/  FADD.FTZ R133, -R186.reuse, R134 ;  /* 0x00000086ba857221 */ /* 0x040fe20000010100 */
[----:B------:R-:W-:Y:S01]  /*18b0*/  FADD.FTZ R134, -R186, R135 ;  /* 0x00000087ba867221 */ /* 0x000fe20000010100 */
[----:B------:R-:W-:Y:S01]  /*18c0*/  FADD.FTZ R102, R99, R136 ;  /* 0x0000008863667221 */ /* 0x000fe20000010000 */
[----:B------:R-:W-:Y:S01]  /*18d0*/  FMUL.FTZ R135, R230, R59 ;  /* 0x0000003be6877220 */ /* 0x000fe20000410000 */
[----:B0-----:R-:W-:-:S04]  /*18e0*/  @P1 IMAD.WIDE.U32 R178, R163, 0x10, R178 ;  /* 0x00000010a3b21825 */ /* 0x001fc800078e00b2 */
[----:B------:R-:W-:Y:S01]  /*18f0*/  FMUL.FTZ R195, R159, R195 ;  /* 0x000000c39fc37220 */ /* 0x000fe20000410000 */
[----:B------:R-:W-:Y:S01]  /*1900*/  FFMA.FTZ R98, R194, R188, R101 ;  /* 0x000000bcc2627223 */ /* 0x000fe20000010065 */
[----:B------:R-:W-:Y:S01]  /*1910*/  FADD.FTZ R100, -R186, R124 ;  /* 0x0000007cba647221 */ /* 0x000fe20000010100 */
[----:B------:R-:W-:Y:S01]  /*1920*/  FADD.FTZ R101, R102, R135 ;  /* 0x0000008766657221 */ /* 0x000fe20000010000 */
[----:B------:R-:W-:Y:S01]  /*1930*/  FMUL.FTZ R124, R229, R52 ;  /* 0x00000034e57c7220 */ /* 0x000fe20000410000 */
[----:B------:R-:W-:Y:S01]  /*1940*/  FADD.FTZ R123, -R186, R123 ;  /* 0x0000007bba7b7221 */ /* 0x000fe20000010100 */
[----:B------:R-:W-:Y:S01]  /*1950*/  FMUL.FTZ R196, R159, R196 ;  /* 0x000000c49fc47220 */ /* 0x000fe20000410000 */
[----:B------:R-:W-:Y:S01]  /*1960*/  FFMA.FTZ R99, R195, R191, R98 ;  /* 0x000000bfc3637223 */ /* 0x000fe20000010062 */
[----:B------:R0:W5:Y:S01]  /*1970*/  @P1 LDG.E.128 R76, desc[UR12][R178.64] ;  /* 0x0000000cb24c1981 */ /* 0x000162000c1e1d00 */
[----:B------:R-:W-:Y:S01]  /*1980*/  FADD.FTZ R102, R101, R124 ;  /* 0x0000007c65667221 */ /* 0x000fe20000010000 */
[----:B------:R-:W-:Y:S01]  /*1990*/  FMUL.FTZ R197, R159, R123 ;  /* 0x0000007b9fc57220 */ /* 0x000fe20000410000 */
[----:B------:R-:W-:Y:S01]  /*19a0*/  FFMA.FTZ R98, R196, R192, R99 ;  /* 0x000000c0c4627223 */ /* 0x000fe20000010063 */
[C---:B------:R-:W-:Y:S01]  /*19b0*/  FADD.FTZ R97, -R186.reuse, R139 ;  /* 0x0000008bba617221 */ /* 0x040fe20000010100 */
[----:B0-----:R-:W-:Y:S01]  /*19c0*/  FADD.FTZ R178, -R186, R125 ;  /* 0x0000007dbab27221 */ /* 0x001fe20000010100 */
[----:B------:R-:W-:Y:S01]  /*19d0*/  FMUL.FTZ R125, R228, R53 ;  /* 0x00000035e47d7220 */ /* 0x000fe20000410000 */
[----:B------:R-:W-:Y:S01]  /*19e0*/  FADD.FTZ R179, -R186, R126 ;  /* 0x0000007ebab37221 */ /* 0x000fe20000010100 */
        /* <DEDUP_REMOVED lines=25> */
[----:B------:R-:W-:-:S02]  /*1b80*/  FMUL.FTZ R133, R159, R133 ;  /* 0x000000859f857220 */ /* 0x000fc40000410000 */
[----:B------:R-:W-:Y:S01]  /*1b90*/  FADD.FTZ R96, R96, R119 ;  /* 0x0000007760607221 */ /* 0x000fe20000010000 */
[----:B------:R-:W-:Y:S01]  /*1ba0*/  FFMA.FTZ R98, R132, R125, R99 ;  /* 0x0000007d84627223 */ /* 0x000fe20000010063 */
[----:B------:R-:W-:-:S03]  /*1bb0*/  FMUL.FTZ R134, R159, R134 ;  /* 0x000000869f867220 */ /* 0x000fc60000410000 */
[----:B------:R-:W-:Y:S01]  /*1bc0*/  FFMA.FTZ R101, R133, R126, R98 ;  /* 0x0000007e85657223 */ /* 0x000fe20000010062 */
[----:B------:R-:W0:Y:S01]  /*1bd0*/  SHFL.DOWN PT, R99, R96, 0x10, 0x1f ;  /* 0x0a001f0060637f89 */ /* 0x000e2200000e0000 */
[C---:B------:R-:W-:Y:S02]  /*1be0*/  FMUL.FTZ R120, R159.reuse, R120 ;  /* 0x000000789f787220 */ /* 0x040fe40000410000 */
        /* <DEDUP_REMOVED lines=13> */
[----:B------:R-:W0:Y:S04]  /*1cc0*/  SHFL.DOWN PT, R96, R97, 0x8, 0x1f ;  /* 0x09001f0061607f89 */ /* 0x000e2800000e0000 */
[----:B------:R-:W1:Y:S01]  /*1cd0*/  SHFL.DOWN PT, R103, R100, 0x4, 0x1f ;  /* 0x08801f0064677f89 */ /* 0x000e6200000e0000 */
[----:B0-----:R-:W-:-:S05]  /*1ce0*/  FADD.FTZ R101, R97, R96 ;  /* 0x0000006061657221 */ /* 0x001fca0000010000 */
[----:B------:R-:W0:Y:S01]  /*1cf0*/  SHFL.DOWN PT, R96, R101, 0x4, 0x1f ;  /* 0x08801f0065607f89 */ /* 0x000e2200000e0000 */
[----:B-1----:R-:W-:Y:S01]  /*1d00*/  FADD.FTZ R103, R100, R103 ;  /* 0x0000006764677221 */ /* 0x002fe20000010000 */
[----:B0-----:R-:W-:-:S04]  /*1d10*/  FADD.FTZ R102, R101, R96 ;  /* 0x0000006065667221 */ /* 0x001fc80000010000 */
[----:B------:R-:W0:Y:S01]  /*1d20*/  SHFL.DOWN PT, R96, R103, 0x2, 0x1f ;  /* 0x08401f0067607f89 */ /* 0x000e2200000e0000 */
[----:B------:R-:W1:Y:S01]  /*1d30*/  S2R R100, SR_TID.X ;  /* 0x0000000000647919 */ /* 0x000e620000002100 */
[----:B0-----:R-:W-:Y:S02]  /*1d40*/  FADD.FTZ R98, R103, R96 ;  /* 0x0000006067627221 */ /* 0x001fe40000010000 */
[----:B------:R-:W0:Y:S01]  /*1d50*/  SHFL.DOWN PT, R96, R102, 0x2, 0x1f ;  /* 0x08401f0066607f89 */ /* 0x000e2200000e0000 */
[----:B-1----:R-:W-:Y:S01]  /*1d60*/  LOP3.LUT P2, RZ, R100, 0x1f, RZ, 0xc0, !PT ;  /* 0x0000001f64ff7812 */ /* 0x002fe2000784c0ff */
        /* <DEDUP_REMOVED lines=16> */
.L_x_3979:
[----:B------:R-:W-:Y:S05]  /*1e70*/  BSYNC.RECONVERGENT B0 ;  /* 0x0000000000007941 */ /* 0x000fea0003800200 */
.L_x_3978:
[----:B------:R-:W1:Y:S08]  /*1e80*/  S2UR UR5, SR_CgaCtaId ;  /* 0x00000000000579c3 */ /* 0x000e700000008800 */
        /* <DEDUP_REMOVED lines=22> */
[----:B------:R-:W-:Y:S01]  /*1ff0*/  UISETP.NE.U32.AND UP0, UPT, UR18, URZ, UPT ;  /* 0x000000ff1200728c */ /* 0x000fe2000bf05070 */
[C---:B------:R-:W-:Y:S01]  /*2000*/  FADD.FTZ R204, R130.reuse, R204 ;  /* 0x000000cc82cc7221 */ /* 0x040fe20000010000 */
[----:B-1----:R-:W-:Y:S01]  /*2010*/  ULEA UR4, UR5, UR4, 0x18 ;  /* 0x0000000405047291 */ /* 0x002fe2000f8ec0ff */
[----:B------:R-:W-:Y:S01]  /*2020*/  FFMA.FTZ R26, R130, R199, R26 ;  /* 0x000000c7821a7223 */ /* 0x000fe2000001001a */
[----:B------:R-:W-:Y:S01]  /*2030*/  UISETP.NE.AND.EX UP0, UPT, UR19, URZ, UPT, UP0 ;  /* 0x000000ff1300728c */ /* 0x000fe2000bf05300 */
[C---:B------:R-:W-:Y:S01]  /*2040*/  FADD.FTZ R205, R131.reuse, R205 ;  /* 0x000000cd83cd7221 */ /* 0x040fe20000010000 */
[----:B------:R-:W-:Y:S01]  /*2050*/  UIADD3 UR5, UPT, UPT, UR4, 0x8040, URZ ;  /* 0x0000804004057890 */ /* 0x000fe2000fffe0ff */
[----:B------:R-:W-:Y:S01]  /*2060*/  FFMA.FTZ R27, R131, R200, R27 ;  /* 0x000000c8831b7223 */ /* 0x000fe2000001001b */
[----:B------:R-:W-:Y:S01]  /*2070*/  @!UP1 UIADD3 UR5, UPT, UPT, UR4, 0x8000, URZ ;  /* 0x0000800004059890 */ /* 0x000fe2000fffe0ff */
        /* <DEDUP_REMOVED lines=8> */
[----:B0-----:R-:W0:Y:S01]  /*2100*/  LDS.128 R96, [UR5] ;  /* 0x00000005ff607984 */ /* 0x001e220008000c00 */
[----:B------:R-:W-:Y:S01]  /*2110*/  UIADD3 UR5, UPT, UPT, UR4, 0x8050, URZ ;  /* 0x0000805004057890 */ /* 0x000fe2000fffe0ff */
[C---:B------:R-:W-:Y:S01]  /*2120*/  FADD.FTZ R217, R55.reuse, R217 ;  /* 0x000000d937d97221 */ /* 0x040fe20000010000 */
[----:B------:R-:W-:Y:S01]  /*2130*/  @!UP1 UIADD3 UR5, UPT, UPT, UR4, 0x8010, URZ ;  /* 0x0000801004059890 */ /* 0x000fe2000fffe0ff */
[----:B------:R-:W-:Y:S01]  /*2140*/  LDS.128 R60, [UR7] ;  /* 0x00000007ff3c7984 */ /* 0x000fe20008000c00 */
[----:B------:R-:W-:Y:S01]  /*2150*/  FFMA.FTZ R39, R55, R134, R39 ;  /* 0x0000008637277223 */ /* 0x000fe20000010027 */
[C---:B------:R-:W-:Y:S01]  /*2160*/  FADD.FTZ R218, R48.reuse, R218 ;  /* 0x000000da30da7221 */ /* 0x040fe20000010000 */
[----:B------:R-:W-:Y:S01]  /*2170*/  FFMA.FTZ R144, R48, R120, R144 ;  /* 0x0000007830907223 */ /* 0x000fe20000010090 */
[----:B------:R-:W-:Y:S01]  /*2180*/  LDS.128 R100, [UR10] ;  /* 0x0000000aff647984 */ /* 0x000fe20008000c00 */
[C---:B------:R-:W-:Y:S01]  /*2190*/  FADD.FTZ R219, R49.reuse, R219 ;  /* 0x000000db31db7221 */ /* 0x040fe20000010000 */
[----:B------:R-:W-:Y:S01]  /*21a0*/  FFMA.FTZ R145, R49, R121, R145 ;  /* 0x0000007931917223 */ /* 0x000fe20000010091 */
[C---:B------:R-:W-:Y:S01]  /*21b0*/  FADD.FTZ R220, R50.reuse, R220 ;  /* 0x000000dc32dc7221 */ /* 0x040fe20000010000 */
[----:B------:R-:W-:Y:S01]  /*21c0*/  FFMA.FTZ R146, R50, R122, R146 ;  /* 0x0000007a32927223 */ /* 0x000fe20000010092 */
[C---:B------:R-:W-:Y:S01]  /*21d0*/  FADD.FTZ R221, R51.reuse, R221 ;  /* 0x000000dd33dd7221 */ /* 0x040fe20000010000 */
        /* <DEDUP_REMOVED lines=42> */
[----:B------:R-:W-:Y:S01]  /*2480*/  FMUL.FTZ R142, R142, UR6 ;  /* 0x000000068e8e7c20 */ /* 0x000fe20008410000 */
[----:B------:R-:W-:Y:S01]  /*2490*/  FMUL.FTZ R180, R180, UR6 ;  /* 0x00000006b4b47c20 */ /* 0x000fe20008410000 */
[----:B------:R-:W-:Y:S01]  /*24a0*/  FMUL.FTZ R0, R0, UR6 ;  /* 0x0000000600007c20 */ /* 0x000fe20008410000 */
[----:B------:R-:W-:Y:S01]  /*24b0*/  FMUL.FTZ R51, R48, UR6 ;  /* 0x0000000630337c20 */ /* 0x000fe20008410000 */
[----:B-----5:R-:W-:-:S02]  /*24c0*/  LOP3.LUT P2, RZ, R174, 0xff, RZ, 0xc0, !PT ;  /* 0x000000ffaeff7812 */ /* 0x020fc4000784c0ff */
[C---:B------:R-:W-:Y:S02]  /*24d0*/  LOP3.LUT P4, RZ, R174.reuse, 0xff00, RZ, 0xc0, !PT ;  /* 0x0000ff00aeff7812 */ /* 0x040fe4000788c0ff */
[C---:B------:R-:W-:Y:S02]  /*24e0*/  LOP3.LUT P5, RZ, R174.reuse, 0xff0000, RZ, 0xc0, !PT ;  /* 0x00ff0000aeff7812 */ /* 0x040fe400078ac0ff */
[----:B------:R-:W-:Y:S02]  /*24f0*/  ISETP.GE.U32.AND P6, PT, R174, 0x1000000, PT ;  /* 0x01000000ae00780c */ /* 0x000fe40003fc6070 */
[----:B------:R-:W-:Y:S02]  /*2500*/  SEL R48, R142, RZ, P2 ;  /* 0x000000ff8e307207 */ /* 0x000fe40001000000 */
[----:B------:R-:W-:Y:S02]  /*2510*/  SEL R49, R180, RZ, P4 ;  /* 0x000000ffb4317207 */ /* 0x000fe40002000000 */
[----:B------:R-:W-:-:S02]  /*2520*/  SEL R50, R0, RZ, P5 ;  /* 0x000000ff00327207 */ /* 0x000fc40002800000 */
[----:B------:R-:W-:Y:S01]  /*2530*/  SEL R51, R51, RZ, P6 ;  /* 0x000000ff33337207 */ /* 0x000fe20003000000 */
[----:B------:R-:W-:Y:S06]  /*2540*/  BRA `(.L_x_3983) ;  /* 0x0000000c00807947 */ /* 0x000fec0003800000 */
.L_x_3982:
        /* <DEDUP_REMOVED lines=25> */
.L_x_3981:
        /* <DEDUP_REMOVED lines=17> */
[----:B------:R-:W-:Y:S01]  /*27f0*/  FMUL.FTZ R0, R0, UR6 ;  /* 0x0000000600007c20 */ /* 0x000fe20008410000 */
[----:B------:R-:W-:Y:S01]  /*2800*/  FMUL.FTZ R49, R48, UR6 ;  /* 0x0000000630317c20 */ /* 0x000fe20008410000 */
[----:B------:R-:W-:Y:S01]  /*2810*/  FMUL.FTZ R50, R50, UR6 ;  /* 0x0000000632327c20 */ /* 0x000fe20008410000 */
[----:B------:R-:W-:Y:S01]  /*2820*/  FMUL.FTZ R51, R51, UR6 ;  /* 0x0000000633337c20 */ /* 0x000fe20008410000 */
[----:B------:R-:W-:-:S02]  /*2830*/  LOP3.LUT P2, RZ, R174, 0xff, RZ, 0xc0, !PT ;  /* 0x000000ffaeff7812 */ /* 0x000fc4000784c0ff */
        /* <DEDUP_REMOVED lines=8> */
.L_x_3984:
        /* <DEDUP_REMOVED lines=25> */
.L_x_3980:
        /* <DEDUP_REMOVED lines=10> */
[----:B-----5:R-:W-:Y:S01]  /*2af0*/  LOP3.LUT P5, RZ, R174, 0xff, RZ, 0xc0, !PT ;  /* 0x000000ffaeff7812 */ /* 0x020fe200078ac0ff */
[-CC-:B------:R-:W-:Y:S01]  /*2b00*/  FFMA.FTZ R50, R175, R59.reuse, R58.reuse ;  /* 0x0000003baf327223 */ /* 0x180fe2000001003a */
[----:B------:R-:W-:Y:S01]  /*2b10*/  FADD.FTZ R142, R142, -R49 ;  /* 0x800000318e8e7221 */ /* 0x000fe20000010000 */
[----:B------:R-:W-:Y:S01]  /*2b20*/  FADD.FTZ R180, R180, -R51 ;  /* 0x80000033b4b47221 */ /* 0x000fe20000010000 */
[----:B------:R-:W-:Y:S01]  /*2b30*/  FFMA.FTZ R0, R141, R59, R58 ;  /* 0x0000003b8d007223 */ /* 0x000fe2000001003a */
[----:B------:R-:W-:Y:S01]  /*2b40*/  FADD.FTZ R50, R183, -R50 ;  /* 0x80000032b7327221 */ /* 0x000fe20000010000 */
[C---:B------:R-:W-:Y:S01]  /*2b50*/  FMUL.FTZ R142, R159.reuse, R142 ;  /* 0x0000008e9f8e7220 */ /* 0x040fe20000410000 */
[----:B------:R-:W-:Y:S01]  /*2b60*/  FMUL.FTZ R180, R159, R180 ;  /* 0x000000b49fb47220 */ /* 0x000fe20000410000 */
[----:B------:R-:W-:Y:S01]  /*2b70*/  FADD.FTZ R0, R143, -R0 ;  /* 0x800000008f007221 */ /* 0x000fe20000010000 */
[C---:B------:R-:W-:Y:S01]  /*2b80*/  FMUL.FTZ R50, R159.reuse, R50 ;  /* 0x000000329f327220 */ /* 0x040fe20000410000 */
[----:B------:R-:W-:Y:S01]  /*2b90*/  FMUL.FTZ R142, R142, UR6 ;  /* 0x000000068e8e7c20 */ /* 0x000fe20008410000 */
[----:B------:R-:W-:Y:S01]  /*2ba0*/  FMUL.FTZ R180, R180, UR6 ;  /* 0x00000006b4b47c20 */ /* 0x000fe20008410000 */
[----:B------:R-:W-:Y:S01]  /*2bb0*/  LOP3.LUT P6, RZ, R174, 0xff00, RZ, 0xc0, !PT ;  /* 0x0000ff00aeff7812 */ /* 0x000fe200078cc0ff */
[----:B------:R-:W-:Y:S01]  /*2bc0*/  FMUL.FTZ R0, R159, R0 ;  /* 0x000000009f007220 */ /* 0x000fe20000410000 */
[----:B------:R-:W-:Y:S01]  /*2bd0*/  FMUL.FTZ R87, R50, UR6 ;  /* 0x0000000632577c20 */ /* 0x000fe20008410000 */
[----:B------:R-:W-:-:S02]  /*2be0*/  SEL R48, R142, RZ, P5 ;  /* 0x000000ff8e307207 */ /* 0x000fc40002800000 */
[C---:B------:R-:W-:Y:S01]  /*2bf0*/  LOP3.LUT P5, RZ, R9.reuse, 0xff, RZ, 0xc0, !PT ;  /* 0x000000ff09ff7812 */ /* 0x040fe200078ac0ff */
[----:B------:R-:W-:Y:S01]  /*2c00*/  FMUL.FTZ R0, R0, UR6 ;  /* 0x0000000600007c20 */ /* 0x000fe20008410000 */
[----:B------:R-:W-:Y:S02]  /*2c10*/  ISETP.GE.U32.AND P4, PT, R174, 0x1000000, PT ;  /* 0x01000000ae00780c */ /* 0x000fe40003f86070 */
[----:B------:R-:W-:Y:S02]  /*2c20*/  SEL R84, R142, RZ, P5 ;  /* 0x000000ff8e547207 */ /* 0x000fe40002800000 */
[----:B------:R-:W-:Y:S02]  /*2c30*/  LOP3.LUT P5, RZ, R9, 0xff00, RZ, 0xc0, !PT ;  /* 0x0000ff0009ff7812 */ /* 0x000fe400078ac0ff */
[C---:B------:R-:W-:Y:S02]  /*2c40*/  SEL R49, R180.reuse, RZ, P6 ;  /* 0x000000ffb4317207 */ /* 0x040fe40003000000 */
[----:B------:R-:W-:-:S02]  /*2c50*/  SEL R85, R180, RZ, P5 ;  /* 0x000000ffb4557207 */ /* 0x000fc40002800000 */
[----:B------:R-:W-:Y:S02]  /*2c60*/  LOP3.LUT P2, RZ, R174, 0xff0000, RZ, 0xc0, !PT ;  /* 0x00ff0000aeff7812 */ /* 0x000fe4000784c0ff */
[C---:B------:R-:W-:Y:S02]  /*2c70*/  LOP3.LUT P6, RZ, R9.reuse, 0xff0000, RZ, 0xc0, !PT ;  /* 0x00ff000009ff7812 */ /* 0x040fe400078cc0ff */
[----:B------:R-:W-:Y:S02]  /*2c80*/  ISETP.GE.U32.AND P5, PT, R9, 0x1000000, PT ;  /* 0x010000000900780c */ /* 0x000fe40003fa6070 */
[----:B------:R-:W-:Y:S02]  /*2c90*/  SEL R51, R87, RZ, P4 ;  /* 0x000000ff57337207 */ /* 0x000fe40002000000 */
[C---:B------:R-:W-:Y:S02]  /*2ca0*/  SEL R50, R0.reuse, RZ, P2 ;  /* 0x000000ff00327207 */ /* 0x040fe40001000000 */
[----:B------:R-:W-:-:S02]  /*2cb0*/  SEL R86, R0, RZ, P6 ;  /* 0x000000ff00567207 */ /* 0x000fc40003000000 */
[----:B------:R-:W-:Y:S01]  /*2cc0*/  SEL R87, R87, RZ, P5 ;  /* 0x000000ff57577207 */ /* 0x000fe20002800000 */
[----:B------:R-:W-:Y:S06]  /*2cd0*/  BRA `(.L_x_3983) ;  /* 0x00000004009c7947 */ /* 0x000fec0003800000 */
.L_x_3986:
        /* <DEDUP_REMOVED lines=11> */
[----:B------:R-:W-:Y:S01]  /*2d90*/  LOP3.LUT P6, RZ, R174, 0xff00, RZ, 0xc0, !PT ;  /* 0x0000ff00aeff7812 */ /* 0x000fe200078cc0ff */
[----:B------:R-:W-:Y:S01]  /*2da0*/  FMUL.FTZ R84, R68, UR6 ;  /* 0x0000000644547c20 */ /* 0x000fe20008410000 */
[----:B------:R-:W-:Y:S01]  /*2db0*/  FMUL.FTZ R85, R69, UR6 ;  /* 0x0000000645557c20 */ /* 0x000fe20008410000 */
[C---:B------:R-:W-:Y:S01]  /*2dc0*/  FMUL.FTZ R70, R159.reuse, R0 ;  /* 0x000000009f467220 */ /* 0x040fe20000410000 */
[----:B------:R-:W-:Y:S01]  /*2dd0*/  FMUL.FTZ R71, R159, R50 ;  /* 0x000000329f477220 */ /* 0x000fe20000410000 */
[----:B------:R-:W-:-:S02]  /*2de0*/  LOP3.LUT P2, RZ, R174, 0xff0000, RZ, 0xc0, !PT ;  /* 0x00ff0000aeff7812 */ /* 0x000fc4000784c0ff */
[----:B------:R-:W-:Y:S01]  /*2df0*/  SEL R48, R84, RZ, P5 ;  /* 0x000000ff54307207 */ /* 0x000fe20002800000 */
[----:B------:R-:W-:Y:S01]  /*2e00*/  FMUL.FTZ R86, R70, UR6 ;  /* 0x0000000646567c20 */ /* 0x000fe20008410000 */
[----:B------:R-:W-:Y:S01]  /*2e10*/  LOP3.LUT P5, RZ, R9, 0xff, RZ, 0xc0, !PT ;  /* 0x000000ff09ff7812 */ /* 0x000fe200078ac0ff */
[----:B------:R-:W-:Y:S01]  /*2e20*/  FMUL.FTZ R87, R71, UR6 ;  /* 0x0000000647577c20 */ /* 0x000fe20008410000 */
[----:B------:R-:W-:Y:S02]  /*2e30*/  SEL R49, R85, RZ, P6 ;  /* 0x000000ff55317207 */ /* 0x000fe40003000000 */
[----:B------:R-:W-:Y:S02]  /*2e40*/  SEL R84, R84, RZ, P5 ;  /* 0x000000ff54547207 */ /* 0x000fe40002800000 */
[----:B------:R-:W-:Y:S02]  /*2e50*/  LOP3.LUT P5, RZ, R9, 0xff00, RZ, 0xc0, !PT ;  /* 0x0000ff0009ff7812 */ /* 0x000fe400078ac0ff */
[----:B------:R-:W-:-:S02]  /*2e60*/  ISETP.GE.U32.AND P4, PT, R174, 0x1000000, PT ;  /* 0x01000000ae00780c */ /* 0x000fc40003f86070 */
[----:B------:R-:W-:Y:S02]  /*2e70*/  SEL R85, R85, RZ, P5 ;  /* 0x000000ff55557207 */ /* 0x000fe40002800000 */
[C---:B------:R-:W-:Y:S02]  /*2e80*/  LOP3.LUT P6, RZ, R9.reuse, 0xff0000, RZ, 0xc0, !PT ;  /* 0x00ff000009ff7812 */ /* 0x040fe400078cc0ff */
[----:B------:R-:W-:Y:S02]  /*2e90*/  ISETP.GE.U32.AND P5, PT, R9, 0x1000000, PT ;  /* 0x010000000900780c */ /* 0x000fe40003fa6070 */
[C---:B------:R-:W-:Y:S02]  /*2ea0*/  SEL R50, R86.reuse, RZ, P2 ;  /* 0x000000ff56327207 */ /* 0x040fe40001000000 */
[----:B------:R-:W-:Y:S02]  /*2eb0*/  SEL R51, R87, RZ, P4 ;  /* 0x000000ff57337207 */ /* 0x000fe40002000000 */
[----:B------:R-:W-:-:S02]  /*2ec0*/  SEL R86, R86, RZ, P6 ;  /* 0x000000ff56567207 */ /* 0x000fc40003000000 */
[----:B------:R-:W-:Y:S01]  /*2ed0*/  SEL R87, R87, RZ, P5 ;  /* 0x000000ff57577207 */ /* 0x000fe20002800000 */
[----:B------:R-:W-:Y:S06]  /*2ee0*/  BRA `(.L_x_3983) ;  /* 0x0000000400187947 */ /* 0x000fec0003800000 */
.L_x_3985:
        /* <DEDUP_REMOVED lines=16> */
[----:B------:R-:W-:Y:S01]  /*2ff0*/  FFMA.FTZ R50, R159, R50, R47 ;  /* 0x000000329f327223 */ /* 0x000fe2000001002f */
[----:B------:R-:W-:Y:S01]  /*3000*/  FMUL.FTZ R49, R49, UR6 ;  /* 0x0000000631317c20 */ /* 0x000fe20008410000 */
[----:B------:R-:W-:Y:S01]  /*3010*/  FMUL.FTZ R180, R180, UR6 ;  /* 0x00000006b4b47c20 */ /* 0x000fe20008410000 */
[----:B------:R-:W-:Y:S01]  /*3020*/  LOP3.LUT P6, RZ, R174, 0xff00, RZ, 0xc0, !PT ;  /* 0x0000ff00aeff7812 */ /* 0x000fe200078cc0ff */
[----:B------:R-:W-:Y:S01]  /*3030*/  FFMA.FTZ R0, R159, R0, R46 ;  /* 0x000000009f007223 */ /* 0x000fe2000001002e */
[----:B------:R-:W-:Y:S01]  /*3040*/  FMUL.FTZ R87, R50, UR6 ;  /* 0x0000000632577c20 */ /* 0x000fe20008410000 */
[----:B------:R-:W-:-:S02]  /*3050*/  SEL R48, R49, RZ, P5 ;  /* 0x000000ff31307207 */ /* 0x000fc40002800000 */
[----:B------:R-:W-:Y:S01]  /*3060*/  LOP3.LUT P5, RZ, R9, 0xff, RZ, 0xc0, !PT ;  /* 0x000000ff09ff7812 */ /* 0x000fe200078ac0ff */
        /* <DEDUP_REMOVED lines=14> */
.L_x_3987:
        /* <DEDUP_REMOVED lines=11> */
[----:B------:R-:W-:Y:S01]  /*3200*/  LOP3.LUT P6, RZ, R174, 0xff00, RZ, 0xc0, !PT ;  /* 0x0000ff00aeff7812 */ /* 0x000fe200078cc0ff */
[----:B------:R-:W-:Y:S01]  /*3210*/  FMUL.FTZ R84, R68, UR6 ;  /* 0x0000000644547c20 */ /* 0x000fe20008410000 */
[----:B------:R-:W-:Y:S01]  /*3220*/  FMUL.FTZ R85, R69, UR6 ;  /* 0x0000000645557c20 */ /* 0x000fe20008410000 */
[C---:B------:R-:W-:Y:S01]  /*3230*/  FFMA.FTZ R70, R159.reuse, R0, R46 ;  /* 0x000000009f467223 */ /* 0x040fe2000001002e */
[----:B------:R-:W-:Y:S01]  /*3240*/  FFMA.FTZ R71, R159, R50, R47 ;  /* 0x000000329f477223 */ /* 0x000fe2000001002f */
        /* <DEDUP_REMOVED lines=15> */
[----:B------:R-:W-:-:S07]  /*3340*/  SEL R87, R87, RZ, P5 ;  /* 0x000000ff57577207 */ /* 0x000fce0002800000 */
.L_x_3983:
        /* <DEDUP_REMOVED lines=17> */
[----:B------:R-:W-:Y:S01]  /*3460*/  FFMA.FTZ R0, R105, R59, R58 ;  /* 0x0000003b69007223 */ /* 0x000fe2000001003a */
[----:B------:R-:W-:Y:S01]  /*3470*/  FADD.FTZ R181, R184, -R181 ;  /* 0x800000b5b8b57221 */ /* 0x000fe20000010000 */
[----:B------:R-:W-:Y:S01]  /*3480*/  FADD.FTZ R182, R185, -R182 ;  /* 0x800000b6b9b67221 */ /* 0x000fe20000010000 */
[----:B------:R-:W-:Y:S01]  /*3490*/  FADD.FTZ R49, R106, -R49 ;  /* 0x800000316a317221 */ /* 0x000fe20000010000 */
[----:B------:R-:W-:Y:S01]  /*34a0*/  LOP3.LUT P5, RZ, R172, 0xff, RZ, 0xc0, !PT ;  /* 0x000000ffacff7812 */ /* 0x000fe200078ac0ff */
[C---:B------:R-:W-:Y:S01]  /*34b0*/  FFMA.FTZ R68, R159.reuse, R181, R40 ;  /* 0x000000b59f447223 */ /* 0x040fe20000010028 */
[----:B------:R-:W-:Y:S01]  /*34c0*/  FFMA.FTZ R69, R159, R182, R41 ;  /* 0x000000b69f457223 */ /* 0x000fe20000010029 */
[----:B------:R-:W-:Y:S01]  /*34d0*/  FADD.FTZ R0, R107, -R0 ;  /* 0x800000006b007221 */ /* 0x000fe20000010000 */
[----:B------:R-:W-:Y:S01]  /*34e0*/  LOP3.LUT P4, RZ, R8, 0xff, RZ, 0xc0, !PT ;  /* 0x000000ff08ff7812 */ /* 0x000fe2000788c0ff */
[----:B------:R-:W-:Y:S01]  /*34f0*/  FMUL.FTZ R84, R68, UR6 ;  /* 0x0000000644547c20 */ /* 0x000fe20008410000 */
[----:B------:R-:W-:Y:S01]  /*3500*/  FFMA.FTZ R70, R159, R49, R42 ;  /* 0x000000319f467223 */ /* 0x000fe2000001002a */
[----:B------:R-:W-:Y:S01]  /*3510*/  FMUL.FTZ R85, R69, UR6 ;  /* 0x0000000645557c20 */ /* 0x000fe20008410000 */
[----:B------:R-:W-:Y:S01]  /*3520*/  LOP3.LUT P6, RZ, R172, 0xff00, RZ, 0xc0, !PT ;  /* 0x0000ff00acff7812 */ /* 0x000fe200078cc0ff */
[----:B------:R-:W-:Y:S01]  /*3530*/  FFMA.FTZ R71, R159, R0, R43 ;  /* 0x000000009f477223 */ /* 0x000fe2000001002b */
[----:B------:R-:W-:Y:S01]  /*3540*/  SEL R48, R84, RZ, P5 ;  /* 0x000000ff54307207 */ /* 0x000fe20002800000 */
[----:B------:R-:W-:Y:S01]  /*3550*/  FMUL.FTZ R86, R70, UR6 ;  /* 0x0000000646567c20 */ /* 0x000fe20008410000 */
[----:B------:R-:W-:Y:S01]  /*3560*/  SEL R84, R84, RZ, P4 ;  /* 0x000000ff54547207 */ /* 0x000fe20002000000 */
[----:B------:R-:W-:Y:S01]  /*3570*/  FMUL.FTZ R87, R71, UR6 ;  /* 0x0000000647577c20 */ /* 0x000fe20008410000 */
[----:B------:R-:W-:-:S02]  /*3580*/  LOP3.LUT P5, RZ, R8, 0xff00, RZ, 0xc0, !PT ;  /* 0x0000ff0008ff7812 */ /* 0x000fc400078ac0ff */
[C---:B------:R-:W-:Y:S02]  /*3590*/  LOP3.LUT P4, RZ, R172.reuse, 0xff0000, RZ, 0xc0, !PT ;  /* 0x00ff0000acff7812 */ /* 0x040fe4000788c0ff */
[C---:B------:R-:W-:Y:S02]  /*35a0*/  SEL R49, R85.reuse, RZ, P6 ;  /* 0x000000ff55317207 */ /* 0x040fe40003000000 */
[----:B------:R-:W-:Y:S02]  /*35b0*/  ISETP.GE.U32.AND P6, PT, R172, 0x1000000, PT ;  /* 0x01000000ac00780c */ /* 0x000fe40003fc6070 */
[----:B------:R-:W-:Y:S02]  /*35c0*/  SEL R85, R85, RZ, P5 ;  /* 0x000000ff55557207 */ /* 0x000fe40002800000 */
[----:B------:R-:W-:Y:S02]  /*35d0*/  SEL R50, R86, RZ, P4 ;  /* 0x000000ff56327207 */ /* 0x000fe40002000000 */
[----:B------:R-:W-:-:S02]  /*35e0*/  LOP3.LUT P5, RZ, R8, 0xff0000, RZ, 0xc0, !PT ;  /* 0x00ff000008ff7812 */ /* 0x000fc400078ac0ff */
[----:B------:R-:W-:Y:S02]  /*35f0*/  ISETP.GE.U32.AND P4, PT, R8, 0x1000000, PT ;  /* 0x010000000800780c */ /* 0x000fe40003f86070 */
[C---:B------:R-:W-:Y:S02]  /*3600*/  SEL R51, R87.reuse, RZ, P6 ;  /* 0x000000ff57337207 */ /* 0x040fe40003000000 */
[----:B------:R-:W-:Y:S02]  /*3610*/  SEL R86, R86, RZ, P5 ;  /* 0x000000ff56567207 */ /* 0x000fe40002800000 */
[----:B------:R-:W-:Y:S01]  /*3620*/  SEL R87, R87, RZ, P4 ;  /* 0x000000ff57577207 */ /* 0x000fe20002000000 */
[----:B------:R-:W-:Y:S06]  /*3630*/  BRA `(.L_x_3991) ;  /* 0x0000000c00287947 */ /* 0x000fec0003800000 */
.L_x_3990:
        /* <DEDUP_REMOVED lines=9> */
[C---:B------:R-:W-:Y:S01]  /*36d0*/  FFMA.FTZ R182, R159.reuse, R182, R41 ;  /* 0x000000b69fb67223 */ /* 0x040fe20000010029 */
[----:B------:R-:W-:Y:S01]  /*36e0*/  LOP3.LUT P4, RZ, R8, 0xff, RZ, 0xc0, !PT ;  /* 0x000000ff08ff7812 */ /* 0x000fe2000788c0ff */
[----:B------:R-:W-:Y:S01]  /*36f0*/  FFMA.FTZ R49, R159, R49, R42 ;  /* 0x000000319f317223 */ /* 0x000fe2000001002a */
[----:B------:R-:W-:Y:S01]  /*3700*/  FMUL.FTZ R181, R181, UR6 ;  /* 0x00000006b5b57c20 */ /* 0x000fe20008410000 */
[----:B------:R-:W-:Y:S01]  /*3710*/  FADD.FTZ R0, R107, -R0 ;  /* 0x800000006b007221 */ /* 0x000fe20000010000 */
[----:B------:R-:W-:Y:S01]  /*3720*/  FMUL.FTZ R182, R182, UR6 ;  /* 0x00000006b6b67c20 */ /* 0x000fe20008410000 */
[----:B------:R-:W-:Y:S01]  /*3730*/  FMUL.FTZ R86, R49, UR6 ;  /* 0x0000000631567c20 */ /* 0x000fe20008410000 */
[----:B------:R-:W-:Y:S01]  /*3740*/  LOP3.LUT P6, RZ, R172, 0xff00, RZ, 0xc0, !PT ;  /* 0x0000ff00acff7812 */ /* 0x000fe200078cc0ff */
[----:B------:R-:W-:Y:S01]  /*3750*/  FFMA.FTZ R0, R159, R0, R43 ;  /* 0x000000009f007223 */ /* 0x000fe2000001002b */
[----:B------:R-:W-:-:S02]  /*3760*/  SEL R48, R181, RZ, P5 ;  /* 0x000000ffb5307207 */ /* 0x000fc40002800000 */
[----:B------:R-:W-:Y:S01]  /*3770*/  SEL R84, R181, RZ, P4 ;  /* 0x000000ffb5547207 */ /* 0x000fe20002000000 */
[----:B------:R-:W-:Y:S01]  /*3780*/  FMUL.FTZ R0, R0, UR6 ;  /* 0x0000000600007c20 */ /* 0x000fe20008410000 */
[----:B------:R-:W-:Y:S02]  /*3790*/  LOP3.LUT P5, RZ, R8, 0xff00, RZ, 0xc0, !PT ;  /* 0x0000ff0008ff7812 */ /* 0x000fe400078ac0ff */
[----:B------:R-:W-:Y:S02]  /*37a0*/  LOP3.LUT P4, RZ, R172, 0xff0000, RZ, 0xc0, !PT ;  /* 0x00ff0000acff7812 */ /* 0x000fe4000788c0ff */
[C---:B------:R-:W-:Y:S02]  /*37b0*/  SEL R49, R182.reuse, RZ, P6 ;  /* 0x000000ffb6317207 */ /* 0x040fe40003000000 */
[----:B------:R-:W-:Y:S02]  /*37c0*/  SEL R85, R182, RZ, P5 ;  /* 0x000000ffb6557207 */ /* 0x000fe40002800000 */
[----:B------:R-:W-:-:S02]  /*37d0*/  SEL R50, R86, RZ, P4 ;  /* 0x000000ff56327207 */ /* 0x000fc40002000000 */
[----:B------:R-:W-:Y:S02]  /*37e0*/  ISETP.GE.U32.AND P6, PT, R172, 0x1000000, PT ;  /* 0x01000000ac00780c */ /* 0x000fe40003fc6070 */
[C---:B------:R-:W-:Y:S02]  /*37f0*/  LOP3.LUT P5, RZ, R8.reuse, 0xff0000, RZ, 0xc0, !PT ;  /* 0x00ff000008ff7812 */ /* 0x040fe400078ac0ff */
[----:B------:R-:W-:Y:S02]  /*3800*/  ISETP.GE.U32.AND P4, PT, R8, 0x1000000, PT ;  /* 0x010000000800780c */ /* 0x000fe40003f86070 */
[----:B------:R-:W-:Y:S02]  /*3810*/  SEL R86, R86, RZ, P5 ;  /* 0x000000ff56567207 */ /* 0x000fe40002800000 */
[C---:B------:R-:W-:Y:S02]  /*3820*/  SEL R51, R0.reuse, RZ, P6 ;  /* 0x000000ff00337207 */ /* 0x040fe40003000000 */
[----:B------:R-:W-:Y:S01]  /*3830*/  SEL R87, R0, RZ, P4 ;  /* 0x000000ff00577207 */ /* 0x000fe20002000000 */
[----:B------:R-:W-:Y:S06]  /*3840*/  BRA `(.L_x_3991) ;  /* 0x0000000800a47947 */ /* 0x000fec0003800000 */
.L_x_3989:
        /* <DEDUP_REMOVED lines=9> */
[C---:B------:R-:W-:Y:S01]  /*38e0*/  FMUL.FTZ R68, R159.reuse, R68 ;  /* 0x000000449f447220 */ /* 0x040fe20000410000 */
[----:B------:R-:W-:Y:S01]  /*38f0*/  FMUL.FTZ R69, R159, R182 ;  /* 0x000000b69f457220 */ /* 0x000fe20000410000 */
[----:B------:R-:W-:Y:S01]  /*3900*/  FADD.FTZ R0, R107, -R0 ;  /* 0x800000006b007221 */ /* 0x000fe20000010000 */
[----:B------:R-:W-:Y:S01]  /*3910*/  LOP3.LUT P4, RZ, R8, 0xff, RZ, 0xc0, !PT ;  /* 0x000000ff08ff7812 */ /* 0x000fe2000788c0ff */
[----:B------:R-:W-:Y:S01]  /*3920*/  FMUL.FTZ R84, R68, UR6 ;  /* 0x0000000644547c20 */ /* 0x000fe20008410000 */
[----:B------:R-:W-:Y:S01]  /*3930*/  FMUL.FTZ R70, R159, R70 ;  /* 0x000000469f467220 */ /* 0x000fe20000410000 */
[----:B------:R-:W-:Y:S01]  /*3940*/  FMUL.FTZ R85, R69, UR6 ;  /* 0x0000000645557c20 */ /* 0x000fe20008410000 */
[----:B------:R-:W-:Y:S01]  /*3950*/  LOP3.LUT P6, RZ, R172, 0xff00, RZ, 0xc0, !PT ;  /* 0x0000ff00acff7812 */ /* 0x000fe200078cc0ff */
[----:B------:R-:W-:Y:S01]  /*3960*/  FMUL.FTZ R71, R159, R0 ;  /* 0x000000009f477220 */ /* 0x000fe20000410000 */
        /* <DEDUP_REMOVED lines=16> */
.L_x_3992:
        /* <DEDUP_REMOVED lines=9> */
[C---:B------:R-:W-:Y:S01]  /*3b00*/  FMUL.FTZ R182, R159.reuse, R182 ;  /* 0x000000b69fb67220 */ /* 0x040fe20000410000 */
[----:B------:R-:W-:Y:S01]  /*3b10*/  LOP3.LUT P4, RZ, R8, 0xff, RZ, 0xc0, !PT ;  /* 0x000000ff08ff7812 */ /* 0x000fe2000788c0ff */
[----:B------:R-:W-:Y:S01]  /*3b20*/  FMUL.FTZ R106, R159, R106 ;  /* 0x0000006a9f6a7220 */ /* 0x000fe20000410000 */
[----:B------:R-:W-:Y:S01]  /*3b30*/  FMUL.FTZ R184, R184, UR6 ;  /* 0x00000006b8b87c20 */ /* 0x000fe20008410000 */
[----:B------:R-:W-:Y:S01]  /*3b40*/  FADD.FTZ R0, R107, -R0 ;  /* 0x800000006b007221 */ /* 0x000fe20000010000 */
[----:B------:R-:W-:Y:S01]  /*3b50*/  FMUL.FTZ R182, R182, UR6 ;  /* 0x00000006b6b67c20 */ /* 0x000fe20008410000 */
[----:B------:R-:W-:Y:S01]  /*3b60*/  FMUL.FTZ R106, R106, UR6 ;  /* 0x000000066a6a7c20 */ /* 0x000fe20008410000 */
[----:B------:R-:W-:Y:S01]  /*3b70*/  LOP3.LUT P6, RZ, R172, 0xff00, RZ, 0xc0, !PT ;  /* 0x0000ff00acff7812 */ /* 0x000fe200078cc0ff */
[----:B------:R-:W-:Y:S01]  /*3b80*/  FMUL.FTZ R0, R159, R0 ;  /* 0x000000009f007220 */ /* 0x000fe20000410000 */
        /* <DEDUP_REMOVED lines=15> */
.L_x_3988:
        /* <DEDUP_REMOVED lines=9> */
[----:B------:R-:W-:Y:S01]  /*3d10*/  FADD.FTZ R0, R107, -R0 ;  /* 0x800000006b007221 */ /* 0x000fe20000010000 */
[C---:B------:R-:W-:Y:S01]  /*3d20*/  FFMA.FTZ R68, R159.reuse, R181, R40 ;  /* 0x000000b59f447223 */ /* 0x040fe20000010028 */
[----:B------:R-:W-:Y:S01]  /*3d30*/  LOP3.LUT P6, RZ, R172, 0xff, RZ, 0xc0, !PT ;  /* 0x000000ffacff7812 */ /* 0x000fe200078cc0ff */
[C---:B------:R-:W-:Y:S01]  /*3d40*/  FFMA.FTZ R69, R159.reuse, R182, R41 ;  /* 0x000000b69f457223 */ /* 0x040fe20000010029 */
[C---:B------:R-:W-:Y:S01]  /*3d50*/  FFMA.FTZ R70, R159.reuse, R49, R42 ;  /* 0x000000319f467223 */ /* 0x040fe2000001002a */
[----:B------:R-:W-:Y:S01]  /*3d60*/  FMUL.FTZ R48, R68, UR6 ;  /* 0x0000000644307c20 */ /* 0x000fe20008410000 */
[----:B------:R-:W-:Y:S01]  /*3d70*/  FFMA.FTZ R71, R159, R0, R43 ;  /* 0x000000009f477223 */ /* 0x000fe2000001002b */
[----:B------:R-:W-:Y:S01]  /*3d80*/  FMUL.FTZ R49, R69, UR6 ;  /* 0x0000000645317c20 */ /* 0x000fe20008410000 */
        /* <DEDUP_REMOVED lines=8> */
[----:B------:R-:W-:Y:S01]  /*3e10*/  SEL R51, R51, RZ, P6 ;  /* 0x000000ff33337207 */ /* 0x000fe20003000000 */
[----:B------:R-:W-:Y:S06]  /*3e20*/  BRA `(.L_x_3991) ;  /* 0x00000004002c7947 */ /* 0x000fec0003800000 */
.L_x_3994:
        /* <DEDUP_REMOVED lines=11> */
[----:B------:R-:W-:Y:S01]  /*3ee0*/  FFMA.FTZ R49, R159, R49, R42 ;  /* 0x000000319f317223 */ /* 0x000fe2000001002a */
        /* <DEDUP_REMOVED lines=13> */
.L_x_3993:
        /* <DEDUP_REMOVED lines=9> */
[C---:B------:R-:W-:Y:S01]  /*4050*/  FMUL.FTZ R68, R159.reuse, R68 ;  /* 0x000000449f447220 */ /* 0x040fe20000410000 */
[----:B------:R-:W-:Y:S01]  /*4060*/  LOP3.LUT P6, RZ, R172, 0xff, RZ, 0xc0, !PT ;  /* 0x000000ffacff7812 */ /* 0x000fe200078cc0ff */
[C---:B------:R-:W-:Y:S01]  /*4070*/  FMUL.FTZ R69, R159.reuse, R182 ;  /* 0x000000b69f457220 */ /* 0x040fe20000410000 */
[C---:B------:R-:W-:Y:S01]  /*4080*/  FMUL.FTZ R70, R159.reuse, R70 ;  /* 0x000000469f467220 */ /* 0x040fe20000410000 */
[----:B------:R-:W-:Y:S01]  /*4090*/  FMUL.FTZ R48, R68, UR6 ;  /* 0x0000000644307c20 */ /* 0x000fe20008410000 */
[----:B------:R-:W-:Y:S01]  /*40a0*/  FMUL.FTZ R71, R159, R0 ;  /* 0x000000009f477220 */ /* 0x000fe20000410000 */
        /* <DEDUP_REMOVED lines=11> */
.L_x_3995:
        /* <DEDUP_REMOVED lines=23> */
[----:B------:R-:W-:-:S07]  /*42d0*/  SEL R51, R0, RZ, P6 ;  /* 0x000000ff00337207 */ /* 0x000fce0003000000 */
.L_x_3991:
        /* <DEDUP_REMOVED lines=44> */
.L_x_3998:
        /* <DEDUP_REMOVED lines=19> */
[----:B------:R-:W-:Y:S01]  /*46d0*/  LOP3.LUT P5, RZ, R7, 0xff00, RZ, 0xc0, !PT ;  /* 0x0000ff0007ff7812 */ /* 0x000fe200078ac0ff */
[----:B------:R-:W-:Y:S01]  /*46e0*/  FMUL.FTZ R52, R52, UR6 ;  /* 0x0000000634347c20 */ /* 0x000fe20008410000 */
[----:B------:R-:W-:Y:S02]  /*46f0*/  SEL R84, R49, RZ, P4 ;  /* 0x000000ff31547207 */ /* 0x000fe40002000000 */
[----:B------:R-:W-:Y:S02]  /*4700*/  LOP3.LUT P4, RZ, R170, 0xff0000, RZ, 0xc0, !PT ;  /* 0x00ff0000aaff7812 */ /* 0x000fe4000788c0ff */
[C---:B------:R-:W-:Y:S02]  /*4710*/  SEL R85, R0.reuse, RZ, P5 ;  /* 0x000000ff00557207 */ /* 0x040fe40002800000 */
[----:B------:R-:W-:Y:S02]  /*4720*/  SEL R49, R0, RZ, P6 ;  /* 0x000000ff00317207 */ /* 0x000fe40003000000 */
[----:B------:R-:W-:-:S02]  /*4730*/  LOP3.LUT P5, RZ, R7, 0xff0000, RZ, 0xc0, !PT ;  /* 0x00ff000007ff7812 */ /* 0x000fc400078ac0ff */
[----:B------:R-:W-:Y:S02]  /*4740*/  SEL R50, R51, RZ, P4 ;  /* 0x000000ff33327207 */ /* 0x000fe40002000000 */
[----:B------:R-:W-:Y:S02]  /*4750*/  ISETP.GE.U32.AND P6, PT, R170, 0x1000000, PT ;  /* 0x01000000aa00780c */ /* 0x000fe40003fc6070 */
[----:B------:R-:W-:Y:S02]  /*4760*/  ISETP.GE.U32.AND P4, PT, R7, 0x1000000, PT ;  /* 0x010000000700780c */ /* 0x000fe40003f86070 */
[----:B------:R-:W-:Y:S02]  /*4770*/  SEL R86, R51, RZ, P5 ;  /* 0x000000ff33567207 */ /* 0x000fe40002800000 */
[C---:B------:R-:W-:Y:S02]  /*4780*/  SEL R51, R52.reuse, RZ, P6 ;  /* 0x000000ff34337207 */ /* 0x040fe40003000000 */
[----:B------:R-:W-:Y:S01]  /*4790*/  SEL R87, R52, RZ, P4 ;  /* 0x000000ff34577207 */ /* 0x000fe20002000000 */
[----:B------:R-:W-:Y:S06]  /*47a0*/  BRA `(.L_x_3999) ;  /* 0x0000000800a47947 */ /* 0x000fec0003800000 */
.L_x_3997:
        /* <DEDUP_REMOVED lines=34> */
.L_x_4000:
        /* <DEDUP_REMOVED lines=10> */
[----:B------:R-:W-:Y:S01]  /*4a70*/  LOP3.LUT P5, RZ, R170, 0xff, RZ, 0xc0, !PT ;  /* 0x000000ffaaff7812 */ /* 0x000fe200078ac0ff */
[----:B------:R-:W-:Y:S01]  /*4a80*/  FMUL.FTZ R114, R159, R114 ;  /* 0x000000729f727220 */ /* 0x000fe20000410000 */
[----:B------:R-:W-:Y:S01]  /*4a90*/  FMUL.FTZ R112, R112, UR6 ;  /* 0x0000000670707c20 */ /* 0x000fe20008410000 */
[----:B------:R-:W-:Y:S01]  /*4aa0*/  LOP3.LUT P4, RZ, R7, 0xff, RZ, 0xc0, !PT ;  /* 0x000000ff07ff7812 */ /* 0x000fe2000788c0ff */
[----:B------:R-:W-:Y:S01]  /*4ab0*/  FMUL.FTZ R0, R0, UR6 ;  /* 0x0000000600007c20 */ /* 0x000fe20008410000 */
[----:B------:R-:W-:Y:S01]  /*4ac0*/  LOP3.LUT P6, RZ, R170, 0xff00, RZ, 0xc0, !PT ;  /* 0x0000ff00aaff7812 */ /* 0x000fe200078cc0ff */
[----:B------:R-:W-:Y:S01]  /*4ad0*/  FMUL.FTZ R114, R114, UR6 ;  /* 0x0000000672727c20 */ /* 0x000fe20008410000 */
[C---:B------:R-:W-:Y:S01]  /*4ae0*/  SEL R48, R112.reuse, RZ, P5 ;  /* 0x000000ff70307207 */ /* 0x040fe20002800000 */
[----:B------:R-:W-:Y:S01]  /*4af0*/  FMUL.FTZ R51, R159, R50 ;  /* 0x000000329f337220 */ /* 0x000fe20000410000 */
[----:B------:R-:W-:-:S02]  /*4b00*/  SEL R84, R112, RZ, P4 ;  /* 0x000000ff70547207 */ /* 0x000fc40002000000 */
[----:B------:R-:W-:Y:S01]  /*4b10*/  LOP3.LUT P5, RZ, R7, 0xff00, RZ, 0xc0, !PT ;  /* 0x0000ff0007ff7812 */ /* 0x000fe200078ac0ff */
[----:B------:R-:W-:Y:S01]  /*4b20*/  FMUL.FTZ R87, R51, UR6 ;  /* 0x0000000633577c20 */ /* 0x000fe20008410000 */
[----:B------:R-:W-:Y:S02]  /*4b30*/  LOP3.LUT P4, RZ, R170, 0xff0000, RZ, 0xc0, !PT ;  /* 0x00ff0000aaff7812 */ /* 0x000fe4000788c0ff */
[----:B------:R-:W-:Y:S02]  /*4b40*/  SEL R49, R0, RZ, P6 ;  /* 0x000000ff00317207 */ /* 0x000fe40003000000 */
[----:B------:R-:W-:Y:S02]  /*4b50*/  ISETP.GE.U32.AND P6, PT, R170, 0x1000000, PT ;  /* 0x01000000aa00780c */ /* 0x000fe40003fc6070 */
[----:B------:R-:W-:Y:S02]  /*4b60*/  SEL R85, R0, RZ, P5 ;  /* 0x000000ff00557207 */ /* 0x000fe40002800000 */
[----:B------:R-:W-:-:S02]  /*4b70*/  SEL R50, R114, RZ, P4 ;  /* 0x000000ff72327207 */ /* 0x000fc40002000000 */
[C---:B------:R-:W-:Y:S02]  /*4b80*/  LOP3.LUT P5, RZ, R7.reuse, 0xff0000, RZ, 0xc0, !PT ;  /* 0x00ff000007ff7812 */ /* 0x040fe400078ac0ff */
[----:B------:R-:W-:Y:S02]  /*4b90*/  ISETP.GE.U32.AND P4, PT, R7, 0x1000000, PT ;  /* 0x010000000700780c */ /* 0x000fe40003f86070 */
[C---:B------:R-:W-:Y:S02]  /*4ba0*/  SEL R51, R87.reuse, RZ, P6 ;  /* 0x000000ff57337207 */ /* 0x040fe40003000000 */
[----:B------:R-:W-:Y:S02]  /*4bb0*/  SEL R86, R114, RZ, P5 ;  /* 0x000000ff72567207 */ /* 0x000fe40002800000 */
[----:B------:R-:W-:Y:S01]  /*4bc0*/  SEL R87, R87, RZ, P4 ;  /* 0x000000ff57577207 */ /* 0x000fe20002000000 */
[----:B------:R-:W-:Y:S06]  /*4bd0*/  BRA `(.L_x_3999) ;  /* 0x0000000400987947 */ /* 0x000fec0003800000 */
.L_x_3996:
        /* <DEDUP_REMOVED lines=27> */
.L_x_4002:
        /* <DEDUP_REMOVED lines=9> */
[C---:B------:R-:W-:Y:S01]  /*4e20*/  FFMA.FTZ R51, R159.reuse, R51, R94 ;  /* 0x000000339f337223 */ /* 0x040fe2000001005e */
[C---:B------:R-:W-:Y:S01]  /*4e30*/  LOP3.LUT P6, RZ, R170.reuse, 0xff, RZ, 0xc0, !PT ;  /* 0x000000ffaaff7812 */ /* 0x040fe200078cc0ff */
[----:B------:R-:W-:Y:S01]  /*4e40*/  FFMA.FTZ R0, R159, R0, R93 ;  /* 0x000000009f007223 */ /* 0x000fe2000001005d */
[----:B------:R-:W-:Y:S01]  /*4e50*/  FMUL.FTZ R49, R49, UR6 ;  /* 0x0000000631317c20 */ /* 0x000fe20008410000 */
[----:B------:R-:W-:Y:S01]  /*4e60*/  FFMA.FTZ R50, R159, R48, R95 ;  /* 0x000000309f327223 */ /* 0x000fe2000001005f */
[----:B------:R-:W-:Y:S01]  /*4e70*/  FMUL.FTZ R51, R51, UR6 ;  /* 0x0000000633337c20 */ /* 0x000fe20008410000 */
[----:B------:R-:W-:Y:S01]  /*4e80*/  LOP3.LUT P4, RZ, R170, 0xff0000, RZ, 0xc0, !PT ;  /* 0x00ff0000aaff7812 */ /* 0x000fe2000788c0ff */
[----:B------:R-:W-:Y:S01]  /*4e90*/  FMUL.FTZ R0, R0, UR6 ;  /* 0x0000000600007c20 */ /* 0x000fe20008410000 */
[----:B------:R-:W-:Y:S01]  /*4ea0*/  SEL R48, R49, RZ, P6 ;  /* 0x000000ff31307207 */ /* 0x000fe20003000000 */
[----:B------:R-:W-:Y:S01]  /*4eb0*/  FMUL.FTZ R52, R50, UR6 ;  /* 0x0000000632347c20 */ /* 0x000fe20008410000 */
[----:B------:R-:W-:-:S02]  /*4ec0*/  LOP3.LUT P5, RZ, R170, 0xff00, RZ, 0xc0, !PT ;  /* 0x0000ff00aaff7812 */ /* 0x000fc400078ac0ff */
[----:B------:R-:W-:Y:S02]  /*4ed0*/  ISETP.GE.U32.AND P6, PT, R170, 0x1000000, PT ;  /* 0x01000000aa00780c */ /* 0x000fe40003fc6070 */
[----:B------:R-:W-:Y:S02]  /*4ee0*/  SEL R50, R51, RZ, P4 ;  /* 0x000000ff33327207 */ /* 0x000fe40002000000 */
[----:B------:R-:W-:Y:S02]  /*4ef0*/  SEL R49, R0, RZ, P5 ;  /* 0x000000ff00317207 */ /* 0x000fe40002800000 */
[----:B------:R-:W-:Y:S01]  /*4f00*/  SEL R51, R52, RZ, P6 ;  /* 0x000000ff34337207 */ /* 0x000fe20003000000 */
[----:B------:R-:W-:Y:S06]  /*4f10*/  BRA `(.L_x_3999) ;  /* 0x0000000000c87947 */ /* 0x000fec0003800000 */
.L_x_4001:
        /* <DEDUP_REMOVED lines=26> */
.L_x_4003:
        /* <DEDUP_REMOVED lines=24> */
.L_x_3999:
        /* <DEDUP_REMOVED lines=14> */
[----:B0-----:R-:W-:Y:S01]  /*5320*/  FFMA.FTZ R49, R200, R59, R58 ;  /* 0x0000003bc8317223 */ /* 0x001fe2000001003a */
[----:B------:R-:W-:Y:S01]  /*5330*/  FADD.FTZ R176, R177, -R176 ;  /* 0x800000b0b1b07221 */ /* 0x000fe20000010000 */
[----:B------:R-:W-:Y:S01]  /*5340*/  FADD.FTZ R198, R187, -R198 ;  /* 0x800000c6bbc67221 */ /* 0x000fe20000010000 */
[----:B------:R-:W-:Y:S01]  /*5350*/  FADD.FTZ R0, R189, -R0 ;  /* 0x80000000bd007221 */ /* 0x000fe20000010000 */
[----:B------:R-:W-:Y:S01]  /*5360*/  LOP3.LUT P5, RZ, R168, 0xff, RZ, 0xc0, !PT ;  /* 0x000000ffa8ff7812 */ /* 0x000fe200078ac0ff */
[C---:B------:R-:W-:Y:S01]  /*5370*/  FFMA.FTZ R68, R159.reuse, R176, R72 ;  /* 0x000000b09f447223 */ /* 0x040fe20000010048 */
[C---:B------:R-:W-:Y:S01]  /*5380*/  FFMA.FTZ R69, R159.reuse, R198, R73 ;  /* 0x000000c69f457223 */ /* 0x040fe20000010049 */
        /* <DEDUP_REMOVED lines=23> */
.L_x_4006:
        /* <DEDUP_REMOVED lines=10> */
[----:B------:R-:W-:Y:S01]  /*55a0*/  LOP3.LUT P4, RZ, R6, 0xff, RZ, 0xc0, !PT ;  /* 0x000000ff06ff7812 */ /* 0x000fe2000788c0ff */
[C---:B------:R-:W-:Y:S01]  /*55b0*/  FFMA.FTZ R0, R159.reuse, R0, R74 ;  /* 0x000000009f007223 */ /* 0x040fe2000001004a */
        /* <DEDUP_REMOVED lines=21> */
.L_x_4005:
        /* <DEDUP_REMOVED lines=9> */
[C---:B------:R-:W-:Y:S01]  /*57a0*/  FMUL.FTZ R68, R159.reuse, R176 ;  /* 0x000000b09f447220 */ /* 0x040fe20000410000 */
[C---:B------:R-:W-:Y:S01]  /*57b0*/  FMUL.FTZ R69, R159.reuse, R198 ;  /* 0x000000c69f457220 */ /* 0x040fe20000410000 */
        /* <DEDUP_REMOVED lines=23> */
.L_x_4008:
        /* <DEDUP_REMOVED lines=10> */
[----:B------:R-:W-:Y:S01]  /*59d0*/  LOP3.LUT P4, RZ, R6, 0xff, RZ, 0xc0, !PT ;  /* 0x000000ff06ff7812 */ /* 0x000fe2000788c0ff */
[C---:B------:R-:W-:Y:S01]  /*59e0*/  FMUL.FTZ R0, R159.reuse, R0 ;  /* 0x000000009f007220 */ /* 0x040fe20000410000 */
        /* <DEDUP_REMOVED lines=21> */
.L_x_4004:
        /* <DEDUP_REMOVED lines=27> */
.L_x_4010:
        /* <DEDUP_REMOVED lines=25> */
.L_x_4009:
        /* <DEDUP_REMOVED lines=26> */
.L_x_4011:
        /* <DEDUP_REMOVED lines=24> */
.L_x_4007:
        /* <DEDUP_REMOVED lines=44> */
.L_x_4014:
        /* <DEDUP_REMOVED lines=33> */
.L_x_4013:
        /* <DEDUP_REMOVED lines=34> */
.L_x_4016:
        /* <DEDUP_REMOVED lines=33> */
.L_x_4012:
        /* <DEDUP_REMOVED lines=27> */
.L_x_4018:
        /* <DEDUP_REMOVED lines=25> */
.L_x_4017:
        /* <DEDUP_REMOVED lines=26> */
.L_x_4019:
        /* <DEDUP_REMOVED lines=24> */
.L_x_4015:
        /* <DEDUP_REMOVED lines=18> */
[----:B------:R-:W-:Y:S01]  /*7220*/  LOP3.LUT P5, RZ, R164, 0xff, RZ, 0xc0, !PT ;  /* 0x000000ffa4ff7812 */ /* 0x000fe200078ac0ff */
[C---:B0-----:R-:W-:Y:S01]  /*7230*/  FFMA.FTZ R68, R159.reuse, R139, R76 ;  /* 0x0000008b9f447223 */ /* 0x041fe2000001004c */
        /* <DEDUP_REMOVED lines=24> */
.L_x_4022:
        /* <DEDUP_REMOVED lines=18> */
[----:B0-----:R-:W-:-:S02]  /*74e0*/  SEL R48, R139, RZ, P5 ;  /* 0x000000ff8b307207 */ /* 0x001fc40002800000 */
        /* <DEDUP_REMOVED lines=14> */
.L_x_4021:
[----:B------:R-:W-:Y:S05]  /*75d0*/  @!P2 BRA `(.L_x_4024) ;  /* 0x000000000084a947 */ /* 0x000fea0003800000 */
[-CC-:B------:R-:W-:Y:S01]  /*75e0*/  FFMA.FTZ R139, R139, R59.reuse, R58.reuse ;  /* 0x0000003b8b8b7223 */ /* 0x180fe2000001003a */
[-CC-:B------:R-:W-:Y:S01]  /*75f0*/  FFMA.FTZ R178, R178, R59.reuse, R58.reuse ;  /* 0x0000003bb2b27223 */ /* 0x180fe2000001003a */
[-CC-:B------:R-:W-:Y:S01]  /*7600*/  FFMA.FTZ R179, R179, R59.reuse, R58.reuse ;  /* 0x0000003bb3b37223 */ /* 0x180fe2000001003a */
[----:B------:R-:W-:Y:S01]  /*7610*/  FFMA.FTZ R186, R186, R59, R58 ;  /* 0x0000003bbaba7223 */ /* 0x000fe2000001003a */
[----:B0-----:R-:W-:Y:S01]  /*7620*/  FADD.FTZ R68, R138, -R139 ;  /* 0x8000008b8a447221 */ /* 0x001fe20000010000 */
        /* <DEDUP_REMOVED lines=28> */
.L_x_4024:
        /* <DEDUP_REMOVED lines=33> */
.L_x_4020:
        /* <DEDUP_REMOVED lines=10> */
[C---:B0-----:R-:W-:Y:S01]  /*7aa0*/  FFMA.FTZ R68, R159.reuse, R139, R76 ;  /* 0x0000008b9f447223 */ /* 0x041fe2000001004c */
        /* <DEDUP_REMOVED lines=16> */
.L_x_4026:
        /* <DEDUP_REMOVED lines=18> */
[----:B0-----:R-:W-:-:S02]  /*7cd0*/  SEL R48, R139, RZ, P6 ;  /* 0x000000ff8b307207 */ /* 0x001fc40003000000 */
[C---:B------:R-:W-:Y:S02]  /*7ce0*/  LOP3.LUT P4, RZ, R164.reuse, 0xff0000, RZ, 0xc0, !PT ;  /* 0x00ff0000a4ff7812 */ /* 0x040fe4000788c0ff */
[----:B------:R-:W-:Y:S02]  /*7cf0*/  ISETP.GE.U32.AND P6, PT, R164, 0x1000000, PT ;  /* 0x01000000a400780c */ /* 0x000fe40003fc6070 */
[----:B------:R-:W-:Y:S02]  /*7d00*/  SEL R49, R178, RZ, P5 ;  /* 0x000000ffb2317207 */ /* 0x000fe40002800000 */
[----:B------:R-:W-:Y:S02]  /*7d10*/  SEL R50, R179, RZ, P4 ;  /* 0x000000ffb3327207 */ /* 0x000fe40002000000 */
[----:B------:R-:W-:Y:S01]  /*7d20*/  SEL R51, R186, RZ, P6 ;  /* 0x000000ffba337207 */ /* 0x000fe20003000000 */
[----:B------:R-:W-:Y:S06]  /*7d30*/  BRA `(.L_x_4023) ;  /* 0x0000000000c87947 */ /* 0x000fec0003800000 */
.L_x_4025:
        /* <DEDUP_REMOVED lines=26> */
.L_x_4027:
        /* <DEDUP_REMOVED lines=23> */
[----:B------:R-:W-:-:S07]  /*8050*/  SEL R51, R186, RZ, P6 ;  /* 0x000000ffba337207 */ /* 0x000fce0003000000 */
.L_x_4023:
        /* <DEDUP_REMOVED lines=44> */
.L_x_4030:
        /* <DEDUP_REMOVED lines=33> */
.L_x_4029:
        /* <DEDUP_REMOVED lines=34> */
.L_x_4032:
        /* <DEDUP_REMOVED lines=33> */
.L_x_4028:
        /* <DEDUP_REMOVED lines=27> */
.L_x_4034:
        /* <DEDUP_REMOVED lines=25> */
.L_x_4033:
        /* <DEDUP_REMOVED lines=26> */
.L_x_4035:
        /* <DEDUP_REMOVED lines=24> */
.L_x_4031:
        /* <DEDUP_REMOVED lines=14> */
[----:B------:R-:W-:Y:S01]  /*90a0*/  LOP3.LUT P5, RZ, R160, 0xff, RZ, 0xc0, !PT ;  /* 0x000000ffa0ff7812 */ /* 0x000fe200078ac0ff */
        /* <DEDUP_REMOVED lines=29> */
.L_x_4038:
[-CC-:B0-----:R-:W-:Y:S01]  /*9280*/  FFMA.FTZ R49, R120, R59.reuse, R58.reuse ;  /* 0x0000003b78317223 */ /* 0x181fe2000001003a */
[-CC-:B------:R-:W-:Y:S01]  /*9290*/  FFMA.FTZ R0, R121, R59.reuse, R58.reuse ;  /* 0x0000003b79007223 */ /* 0x180fe2000001003a */
[----:B------:R-:W-:Y:S01]  /*92a0*/  LOP3.LUT P5, RZ, R160, 0xff, RZ, 0xc0, !PT ;  /* 0x000000ffa0ff7812 */ /* 0x000fe200078ac0ff */
        /* <DEDUP_REMOVED lines=18> */
[----:B------:R-:W-:Y:S02]  /*93d0*/  ISETP.GE.U32.AND P4, PT, R160, 0x1000000, PT ;  /* 0x01000000a000780c */ /* 0x000fe40003f86070 */
[----:B------:R-:W-:Y:S02]  /*93e0*/  SEL R84, R49, RZ, P5 ;  /* 0x000000ff31547207 */ /* 0x000fe40002800000 */
[----:B------:R-:W-:Y:S02]  /*93f0*/  LOP3.LUT P5, RZ, R2, 0xff00, RZ, 0xc0, !PT ;  /* 0x0000ff0002ff7812 */ /* 0x000fe400078ac0ff */
[----:B------:R-:W-:-:S02]  /*9400*/  SEL R49, R0, RZ, P6 ;  /* 0x000000ff00317207 */ /* 0x000fc40003000000 */
[----:B------:R-:W-:Y:S02]  /*9410*/  LOP3.LUT P6, RZ, R2, 0xff0000, RZ, 0xc0, !PT ;  /* 0x00ff000002ff7812 */ /* 0x000fe400078cc0ff */
[----:B------:R-:W-:Y:S02]  /*9420*/  SEL R85, R0, RZ, P5 ;  /* 0x000000ff00557207 */ /* 0x000fe40002800000 */
[----:B------:R-:W-:Y:S02]  /*9430*/  ISETP.GE.U32.AND P5, PT, R2, 0x1000000, PT ;  /* 0x010000000200780c */ /* 0x000fe40003fa6070 */
[C---:B------:R-:W-:Y:S02]  /*9440*/  SEL R50, R51.reuse, RZ, P1 ;  /* 0x000000ff33327207 */ /* 0x040fe40000800000 */
[----:B------:R-:W-:Y:S02]  /*9450*/  SEL R86, R51, RZ, P6 ;  /* 0x000000ff33567207 */ /* 0x000fe40003000000 */
[----:B------:R-:W-:-:S02]  /*9460*/  SEL R51, R58, RZ, P4 ;  /* 0x000000ff3a337207 */ /* 0x000fc40002000000 */
[----:B------:R-:W-:Y:S01]  /*9470*/  SEL R87, R58, RZ, P5 ;  /* 0x000000ff3a577207 */ /* 0x000fe20002800000 */
[----:B------:R-:W-:Y:S06]  /*9480*/  BRA `(.L_x_4039) ;  /* 0x0000000800a47947 */ /* 0x000fec0003800000 */
.L_x_4037:
[----:B------:R-:W-:Y:S05]  /*9490*/  @!P2 BRA `(.L_x_4040) ;  /* 0x000000000084a947 */ /* 0x000fea0003800000 */
[-CC-:B0-----:R-:W-:Y:S01]  /*94a0*/  FFMA.FTZ R49, R120, R59.reuse, R58.reuse ;  /* 0x0000003b78317223 */ /* 0x181fe2000001003a */
[-CC-:B------:R-:W-:Y:S01]  /*94b0*/  FFMA.FTZ R0, R121, R59.reuse, R58.reuse ;  /* 0x0000003b79007223 */ /* 0x180fe2000001003a */
[----:B------:R-:W-:Y:S02]  /*94c0*/  LOP3.LUT P5, RZ, R160, 0xff, RZ, 0xc0, !PT ;  /* 0x000000ffa0ff7812 */ /* 0x000fe400078ac0ff */
[----:B------:R-:W-:Y:S01]  /*94d0*/  FADD.FTZ R68, R116, -R49 ;  /* 0x8000003174447221 */ /* 0x000fe20000010000 */
[-C--:B------:R-:W-:Y:S01]  /*94e0*/  FFMA.FTZ R49, R122, R59.reuse, R58 ;  /* 0x0000003b7a317223 */ /* 0x080fe2000001003a */
[----:B------:R-:W-:Y:S01]  /*94f0*/  FADD.FTZ R0, R117, -R0 ;  /* 0x8000000075007221 */ /* 0x000fe20000010000 */
[----:B------:R-:W-:Y:S01]  /*9500*/  FFMA.FTZ R58, R123, R59, R58 ;  /* 0x0000003b7b3a7223 */ /* 0x000fe2000001003a */
[C---:B------:R-:W-:Y:S01]  /*9510*/  FMUL.FTZ R68, R159.reuse, R68 ;  /* 0x000000449f447220 */ /* 0x040fe20000410000 */
[----:B------:R-:W-:Y:S01]  /*9520*/  FADD.FTZ R70, R118, -R49 ;  /* 0x8000003176467221 */ /* 0x000fe20000010000 */
[----:B------:R-:W-:Y:S01]  /*9530*/  FMUL.FTZ R69, R159, R0 ;  /* 0x000000009f457220 */ /* 0x000fe20000410000 */
[----:B------:R-:W-:Y:S01]  /*9540*/  FADD.FTZ R58, R119, -R58 ;  /* 0x8000003a773a7221 */ /* 0x000fe20000010000 */
[----:B------:R-:W-:Y:S01]  /*9550*/  FMUL.FTZ R84, R68, UR6 ;  /* 0x0000000644547c20 */ /* 0x000fe20008410000 */
[----:B------:R-:W-:Y:S01]  /*9560*/  LOP3.LUT P6, RZ, R160, 0xff00, RZ, 0xc0, !PT ;  /* 0x0000ff00a0ff7812 */ /* 0x000fe200078cc0ff */
[----:B------:R-:W-:Y:S01]  /*9570*/  FMUL.FTZ R85, R69, UR6 ;  /* 0x0000000645557c20 */ /* 0x000fe20008410000 */
[C---:B------:R-:W-:Y:S01]  /*9580*/  FMUL.FTZ R70, R159.reuse, R70 ;  /* 0x000000469f467220 */ /* 0x040fe20000410000 */
[----:B------:R-:W-:Y:S01]  /*9590*/  FMUL.FTZ R71, R159, R58 ;  /* 0x0000003a9f477220 */ /* 0x000fe20000410000 */
[----:B------:R-:W-:-:S02]  /*95a0*/  SEL R48, R84, RZ, P5 ;  /* 0x000000ff54307207 */ /* 0x000fc40002800000 */
[----:B------:R-:W-:Y:S01]  /*95b0*/  LOP3.LUT P5, RZ, R2, 0xff, RZ, 0xc0, !PT ;  /* 0x000000ff02ff7812 */ /* 0x000fe200078ac0ff */
[----:B------:R-:W-:Y:S01]  /*95c0*/  FMUL.FTZ R86, R70, UR6 ;  /* 0x0000000646567c20 */ /* 0x000fe20008410000 */
[----:B------:R-:W-:Y:S01]  /*95d0*/  SEL R49, R85, RZ, P6 ;  /* 0x000000ff55317207 */ /* 0x000fe20003000000 */
[----:B------:R-:W-:Y:S01]  /*95e0*/  FMUL.FTZ R87, R71, UR6 ;  /* 0x0000000647577c20 */ /* 0x000fe20008410000 */
[----:B------:R-:W-:Y:S02]  /*95f0*/  SEL R84, R84, RZ, P5 ;  /* 0x000000ff54547207 */ /* 0x000fe40002800000 */
[----:B------:R-:W-:Y:S02]  /*9600*/  LOP3.LUT P5, RZ, R2, 0xff00, RZ, 0xc0, !PT ;  /* 0x0000ff0002ff7812 */ /* 0x000fe400078ac0ff */
[C---:B------:R-:W-:Y:S02]  /*9610*/  LOP3.LUT P1, RZ, R160.reuse, 0xff0000, RZ, 0xc0, !PT ;  /* 0x00ff0000a0ff7812 */ /* 0x040fe4000782c0ff */
        /* <DEDUP_REMOVED lines=9> */
.L_x_4040:
        /* <DEDUP_REMOVED lines=23> */
[----:B------:R-:W-:Y:S02]  /*9820*/  LOP3.LUT P1, RZ, R160, 0xff0000, RZ, 0xc0, !PT ;  /* 0x00ff0000a0ff7812 */ /* 0x000fe4000782c0ff */
[----:B------:R-:W-:-:S02]  /*9830*/  SEL R85, R0, RZ, P5 ;  /* 0x000000ff00557207 */ /* 0x000fc40002800000 */
[----:B------:R-:W-:Y:S02]  /*9840*/  ISETP.GE.U32.AND P4, PT, R160, 0x1000000, PT ;  /* 0x01000000a000780c */ /* 0x000fe40003f86070 */
[C---:B------:R-:W-:Y:S02]  /*9850*/  LOP3.LUT P6, RZ, R2.reuse, 0xff0000, RZ, 0xc0, !PT ;  /* 0x00ff000002ff7812 */ /* 0x040fe400078cc0ff */
[----:B------:R-:W-:Y:S02]  /*9860*/  ISETP.GE.U32.AND P5, PT, R2, 0x1000000, PT ;  /* 0x010000000200780c */ /* 0x000fe40003fa6070 */
[C---:B------:R-:W-:Y:S02]  /*9870*/  SEL R50, R118.reuse, RZ, P1 ;  /* 0x000000ff76327207 */ /* 0x040fe40000800000 */
[----:B------:R-:W-:Y:S02]  /*9880*/  SEL R86, R118, RZ, P6 ;  /* 0x000000ff76567207 */ /* 0x000fe40003000000 */
[----:B------:R-:W-:-:S02]  /*9890*/  SEL R51, R58, RZ, P4 ;  /* 0x000000ff3a337207 */ /* 0x000fc40002000000 */
[----:B------:R-:W-:Y:S01]  /*98a0*/  SEL R87, R58, RZ, P5 ;  /* 0x000000ff3a577207 */ /* 0x000fe20002800000 */
[----:B------:R-:W-:Y:S06]  /*98b0*/  BRA `(.L_x_4039) ;  /* 0x0000000400987947 */ /* 0x000fec0003800000 */
.L_x_4036:
        /* <DEDUP_REMOVED lines=27> */
.L_x_4042:
        /* <DEDUP_REMOVED lines=13> */
[C---:B------:R-:W-:Y:S01]  /*9b40*/  LOP3.LUT P1, RZ, R160.reuse, 0xff, RZ, 0xc0, !PT ;  /* 0x000000ffa0ff7812 */ /* 0x040fe2000782c0ff */
        /* <DEDUP_REMOVED lines=11> */
.L_x_4041:
        /* <DEDUP_REMOVED lines=26> */
.L_x_4043:
        /* <DEDUP_REMOVED lines=23> */
[----:B------:R-:W-:-:S07]  /*9f10*/  SEL R51, R58, RZ, P6 ;  /* 0x000000ff3a337207 */ /* 0x000fce0003000000 */
.L_x_4039:
        /* <DEDUP_REMOVED lines=39> */
.L_x_3977:
        /* <DEDUP_REMOVED lines=25> */
.L_x_4045:
        /* <DEDUP_REMOVED lines=14> */
.L_x_4903:


//--------------------- .text._ZN10layer_norm31ln_parallel_residual_bwd_kernelINS_13Kernel_traitsIfffffjLj8192ELj1ELj1ELj8ELj16ENS_18Kernel_traits_baseILj8192EfffffjLj256EEEEELb0ELb0ELb0EEEvNS_9BwdParamsE --------------------------
	.section	.text._ZN10layer_norm31ln_parallel_residual_bwd_kernelINS_13Kernel_traitsIfffffjLj8192ELj1ELj1ELj8ELj16ENS_18Kernel_traits_baseILj8192EfffffjLj256EEEEELb0ELb0ELb0EEEvNS_9BwdParamsE,"ax",@progbits
	.align	128
        .global         _ZN10layer_norm31ln_parallel_residual_bwd_kernelINS_13Kernel_traitsIfffffjLj8192ELj1ELj1ELj8ELj16ENS_18Kernel_traits_baseILj8192EfffffjLj256EEEEELb0ELb0ELb0EEEvNS_9BwdParamsE
        .type           _ZN10layer_norm31ln_parallel_residual_bwd_kernelINS_13Kernel_traitsIfffffjLj8192ELj1ELj1ELj8ELj16ENS_18Kernel_traits_baseILj8192EfffffjLj256EEEEELb0ELb0ELb0EEEvNS_9BwdParamsE,@function
        .size           _ZN10layer_norm31ln_parallel_residual_bwd_kernelINS_13Kernel_traitsIfffffjLj8192ELj1ELj1ELj8ELj16ENS_18Kernel_traits_baseILj8192EfffffjLj256EEEEELb0ELb0ELb0EEEvNS_9BwdParamsE,(.L_x_4904 - _ZN10layer_norm31ln_parallel_residual_bwd_kernelINS_13Kernel_traitsIfffffjLj8192ELj1ELj1ELj8ELj16ENS_18Kernel_traits_baseILj8192EfffffjLj256EEEEELb0ELb0ELb0EEEvNS_9BwdParamsE)
        .other          _ZN10layer_norm31ln_parallel_residual_bwd_kernelINS_13Kernel_traitsIfffffjLj8192ELj1ELj1ELj8ELj16ENS_18Kernel_traits_baseILj8192EfffffjLj256EEEEELb0ELb0ELb0EEEvNS_9BwdParamsE,@"STO_CUDA_ENTRY STV_DEFAULT"
_ZN10layer_norm31ln_parallel_residual_bwd_kernelINS_13Kernel_traitsIfffffjLj8192ELj1ELj1ELj8ELj16ENS_18Kernel_traits_baseILj8192EfffffjLj256EEEEELb0ELb0ELb0EEEvNS_9BwdParamsE:
.text._ZN10layer_norm31ln_parallel_residual_bwd_kernelINS_13Kernel_traitsIfffffjLj8192ELj1ELj1ELj8ELj16ENS_18Kernel_traits_baseILj8192EfffffjLj256EEEEELb0ELb0ELb0EEEvNS_9BwdParamsE:
        /* <DEDUP_REMOVED lines=11> */
[----:B-1----:R-:W-:Y:S01]  /*00b0*/  USHF.R.S32.HI UR4, URZ, 0x1f, UR6 ;  /* 0x0000001fff047899 */ /* 0x002fe20008011406 */
[----:B------:R-:W-:-:S06]  /*00c0*/  LOP3.LUT R2, R2, 0xfffffffb, RZ, 0xc0, !PT ;  /* 0xfffffffb02027812 */ /* 0x000fcc00078ec0ff */
[----:B------:R-:W1:Y:S01]  /*00d0*/  LDC.64 R10, c[0x0][0x3d8] ;  /* 0x0000f600ff0a7b82 */ /* 0x000e620000000a00 */
[----:B------:R-:W-:Y:S01]  /*00e0*/  ULEA.HI UR4, UR4, UR6, URZ, 0x2 ;  /* 0x0000000604047291 */ /* 0x000fe2000f8f10ff */
[----:B------:R1:W3:Y:S01]  /*00f0*/  LDL.64 R92, [R1+0xd0] ;  /* 0x0000d000015c7983 */ /* 0x0002e20000100a00 */
[----:B0-----:R-:W-:Y:S01]  /*0100*/  LOP3.LUT R250, R192, 0xff, RZ, 0x3c, !PT ;  /* 0x000000ffc0fa7812 */ /* 0x001fe200078e3cff */
[----:B------:R-:W4:Y:S03]  /*0110*/  LDCU.64 UR14, c[0x0][0x358] ;  /* 0x00006b00ff0e77ac */ /* 0x000f260008000a00 */
[----:B------:R-:W-:Y:S01]  /*0120*/  MOV R3, UR4 ;  /* 0x0000000400037c02 */ /* 0x000fe20008000f00 */
[----:B------:R0:W3:Y:S01]  /*0130*/  LDL.64 R94, [R1+0xd8] ;  /* 0x0000d800015e7983 */ /* 0x0000e20000100a00 */
[----:B------:R-:W0:Y:S02]  /*0140*/  LDC.64 R16, c[0x0][0x3d0] ;  /* 0x0000f400ff107b82 */ /* 0x000e240000000a00 */
[----:B------:R-:W-:Y:S01]  /*0150*/  LEA.HI.SX32 R250, R3, R250, 0x1e ;  /* 0x000000fa03fa7211 */ /* 0x000fe200078ff2ff */
[----:B------:R0:W3:Y:S01]  /*0160*/  LDL.64 R88, [R1+0xc0] ;  /* 0x0000c00001587983 */ /* 0x0000e20000100a00 */
[----:B------:R-:W0:Y:S02]  /*0170*/  LDCU UR4, c[0x0][0x384] ;  /* 0x00007080ff0477ac */ /* 0x000e240008000800 */
[C---:B------:R-:W-:Y:S01]  /*0180*/  ISETP.GE.U32.AND P0, PT, R250.reuse, 0x100, PT ;  /* 0x00000100fa00780c */ /* 0x040fe20003f06070 */
[----:B------:R0:W3:Y:S01]  /*0190*/  LDL.64 R90, [R1+0xc8] ;  /* 0x0000c800015a7983 */ /* 0x0000e20000100a00 */
[C---:B------:R-:W-:Y:S01]  /*01a0*/  ISETP.GE.U32.AND P6, PT, R250.reuse, 0x200, PT ;  /* 0x00000200fa00780c */ /* 0x040fe20003fc6070 */
[----:B------:R-:W0:Y:S01]  /*01b0*/  LDC.64 R18, c[0x0][0x3d8] ;  /* 0x0000f600ff127b82 */ /* 0x000e220000000a00 */
[----:B------:R-:W-:Y:S01]  /*01c0*/  ISETP.GE.U32.AND P5, PT, R250, 0x300, PT ;  /* 0x00000300fa00780c */ /* 0x000fe20003fa6070 */
[----:B------:R0:W3:Y:S01]  /*01d0*/  LDL.64 R84, [R1+0xb0] ;  /* 0x0000b00001547983 */ /* 0x0000e20000100a00 */
[----:B------:R-:W-:-:S03]  /*01e0*/  MOV R3, R192 ;  /* 0x000000c000037202 */ /* 0x000fc60000000f00 */
[----:B------:R0:W3:Y:S02]  /*01f0*/  LDL.64 R86, [R1+0xb8] ;  /* 0x0000b80001567983 */ /* 0x0000e40000100a00 */
[----:B------:R-:W0:Y:S02]  /*0200*/  LDC.64 R20, c[0x0][0x3d0] ;  /* 0x0000f400ff147b82 */ /* 0x000e240000000a00 */
[----:B------:R-:W-:Y:S01]  /*0210*/  @P0 LOP3.LUT R2, R2, 0x4, RZ, 0xfc, !PT ;  /* 0x0000000402020812 */ /* 0x000fe200078efcff */
[----:B------:R0:W3:Y:S03]  /*0220*/  LDL.64 R80, [R1+0xa0] ;  /* 0x0000a00001507983 */ /* 0x0000e60000100a00 */
[----:B------:R-:W-:Y:S01]  /*0230*/  LOP3.LUT R2, R2, 0xfffffffd, RZ, 0xc0, !PT ;  /* 0xfffffffd02027812 */ /* 0x000fe200078ec0ff */
[----:B------:R0:W3:Y:S01]  /*0240*/  LDL.64 R82, [R1+0xa8] ;  /* 0x0000a80001527983 */ /* 0x0000e20000100a00 */
[----:B------:R-:W0:Y:S02]  /*0250*/  LDC.64 R22, c[0x0][0x3d8] ;  /* 0x0000f600ff167b82 */ /* 0x000e240000000a00 */
[----:B------:R-:W-:Y:S01]  /*0260*/  @P6 LOP3.LUT R2, R2, 0x2, RZ, 0xfc, !PT ;  /* 0x0000000202026812 */ /* 0x000fe200078efcff */
[C---:B--2---:R-:W-:Y:S01]  /*0270*/  @P0 IMAD.WIDE.U32 R4, R3.reuse, 0x10, R4 ;  /* 0x0000001003040825 */ /* 0x044fe200078e0004 */
[----:B------:R2:W2:Y:S02]  /*0280*/  LDL.64 R76, [R1+0x90] ;  /* 0x00009000014c7983 */ /* 0x0004a40000100a00 */
[----:B------:R-:W-:Y:S01]  /*0290*/  LOP3.LUT R2, R2, 0xfffffffe, RZ, 0xc0, !PT ;  /* 0xfffffffe02027812 */ /* 0x000fe200078ec0ff */
[C---:B-----5:R-:W-:Y:S01]  /*02a0*/  @P0 IMAD.WIDE.U32 R6, R3.reuse, 0x10, R6 ;  /* 0x0000001003060825 */ /* 0x060fe200078e0006 */
[----:B------:R-:W-:Y:S01]  /*02b0*/  @P0 LOP3.LUT R3, R3, 0x100, RZ, 0xfc, !PT ;  /* 0x0000010003030812 */ /* 0x000fe200078efcff */
[----:B------:R0:W2:Y:S01]  /*02c0*/  LDL.64 R78, [R1+0x98] ;  /* 0x00009800014e7983 */ /* 0x0000a20000100a00 */
[----:B------:R-:W-:Y:S01]  /*02d0*/  @P5 LOP3.LUT R2, R2, 0x1, RZ, 0xfc, !PT ;  /* 0x0000000102025812 */ /* 0x000fe200078efcff */
[----:B------:R-:W5:Y:S01]  /*02e0*/  LDC.64 R24, c[0x0][0x3d0] ;  /* 0x0000f400ff187b82 */ /* 0x000f620000000a00 */
[----:B------:R-:W-:Y:S01]  /*02f0*/  P2R R0, PR, RZ, 0x40 ;  /* 0x00000040ff007803 */ /* 0x000fe20000000000 */
[C---:B------:R-:W-:Y:S01]  /*0300*/  @P6 IMAD.WIDE.U32 R12, R3.reuse, 0x10, R8 ;  /* 0x00000010030c6825 */ /* 0x040fe200078e0008 */
[----:B------:R0:W2:Y:S03]  /*0310*/  LDL.64 R72, [R1+0x80] ;  /* 0x0000800001487983 */ /* 0x0000a60000100a00 */
[C---:B-1----:R-:W-:Y:S01]  /*0320*/  @P6 IMAD.WIDE.U32 R14, R3.reuse, 0x10, R10 ;  /* 0x00000010030e6825 */ /* 0x042fe200078e000a */
[----:B------:R-:W-:Y:S01]  /*0330*/  @P6 IADD3 R3, PT, PT, R3, 0x100, RZ ;  /* 0x0000010003036810 */ /* 0x000fe20007ffe0ff */
[----:B------:R1:W2:Y:S01]  /*0340*/  LDL.64 R74, [R1+0x88] ;  /* 0x00008800014a7983 */ /* 0x0002a20000100a00 */
[----:B------:R-:W-:Y:S01]  /*0350*/  LOP3.LUT P6, RZ, R2, 0x4, RZ, 0xc0, !PT ;  /* 0x0000000402ff7812 */ /* 0x000fe200078cc0ff */
[----:B------:R-:W1:Y:S02]  /*0360*/  LDC.64 R26, c[0x0][0x3d8] ;  /* 0x0000f600ff1a7b82 */ /* 0x000e640000000a00 */
[----:B------:R0:W2:Y:S04]  /*0370*/  LDL.64 R68, [R1+0x70] ;  /* 0x0000700001447983 */ /* 0x0000a80000100a00 */
[----:B------:R0:W2:Y:S02]  /*0380*/  LDL.64 R70, [R1+0x78] ;  /* 0x0000780001467983 */ /* 0x0000a40000100a00 */
[----:B------:R-:W1:Y:S02]  /*0390*/  LDC.64 R32, c[0x0][0x3d0] ;  /* 0x0000f400ff207b82 */ /* 0x000e640000000a00 */
[----:B------:R0:W2:Y:S04]  /*03a0*/  LDL.64 R64, [R1+0x60] ;  /* 0x0000600001407983 */ /* 0x0000a80000100a00 */
[----:B------:R0:W2:Y:S02]  /*03b0*/  LDL.64 R66, [R1+0x68] ;  /* 0x0000680001427983 */ /* 0x0000a40000100a00 */
[----:B------:R-:W1:Y:S02]  /*03c0*/  LDC.64 R34, c[0x0][0x3d8] ;  /* 0x0000f600ff227b82 */ /* 0x000e640000000a00 */
[----:B------:R0:W2:Y:S04]  /*03d0*/  LDL.64 R60, [R1+0x50] ;  /* 0x00005000013c7983 */ /* 0x0000a80000100a00 */
[----:B------:R0:W2:Y:S02]  /*03e0*/  LDL.64 R62, [R1+0x58] ;  /* 0x00005800013e7983 */ /* 0x0000a40000100a00 */
[----:B------:R-:W2:Y:S02]  /*03f0*/  LDC.64 R36, c[0x0][0x3d0] ;  /* 0x0000f400ff247b82 */ /* 0x000ea40000000a00 */
[----:B------:R0:W2:Y:S04]  /*0400*/  LDL.64 R56, [R1+0x40] ;  /* 0x0000400001387983 */ /* 0x0000a80000100a00 */
[----:B------:R0:W2:Y:S02]  /*0410*/  LDL.64 R58, [R1+0x48] ;  /* 0x00004800013a7983 */ /* 0x0000a40000100a00 */
[----:B------:R-:W2:Y:S02]  /*0420*/  LDC.64 R38, c[0x0][0x3d8] ;  /* 0x0000f600ff267b82 */ /* 0x000ea40000000a00 */
[----:B------:R0:W2:Y:S04]  /*0430*/  LDL.64 R52, [R1+0x30] ;  /* 0x0000300001347983 */ /* 0x0000a80000100a00 */
[----:B------:R0:W2:Y:S04]  /*0440*/  LDL.64 R54, [R1+0x38] ;  /* 0x0000380001367983 */ /* 0x0000a80000100a00 */
[----:B------:R0:W2:Y:S04]  /*0450*/  LDL.64 R48, [R1+0x20] ;  /* 0x0000200001307983 */ /* 0x0000a80000100a00 */
[----:B------:R0:W2:Y:S04]  /*0460*/  LDL.64 R50, [R1+0x28] ;  /* 0x0000280001327983 */ /* 0x0000a80000100a00 */
[----:B------:R0:W2:Y:S04]  /*0470*/  LDL.64 R44, [R1+0x10] ;  /* 0x00001000012c7983 */ /* 0x0000a80000100a00 */
[----:B------:R0:W2:Y:S04]  /*0480*/  LDL.64 R46, [R1+0x18] ;  /* 0x00001800012e7983 */ /* 0x0000a80000100a00 */
[----:B------:R0:W2:Y:S04]  /*0490*/  LDL.64 R40, [R1] ;  /* 0x0000000001287983 */ /* 0x0000a80000100a00 */
[----:B------:R0:W2:Y:S01]  /*04a0*/  LDL.64 R42, [R1+0x8] ;  /* 0x00000800012a7983 */ /* 0x0000a20000100a00 */
[C---:B------:R-:W-:Y:S01]  /*04b0*/  ISETP.GE.U32.AND P0, PT, R250.reuse, 0x400, PT ;  /* 0x00000400fa00780c */ /* 0x040fe20003f06070 */
[----:B------:R-:W1:Y:S01]  /*04c0*/  LDC.64 R8, c[0x0][0x3d0] ;  /* 0x0000f400ff087b82 */ /* 0x000e620000000a00 */
[----:B------:R-:W-:-:S07]  /*04d0*/  ISETP.GE.U32.AND P1, PT, R250, 0x500, PT ;  /* 0x00000500fa00780c */ /* 0x000fce0003f26070 */
[----:B------:R-:W1:Y:S01]  /*04e0*/  LDC.64 R10, c[0x0][0x3d8] ;  /* 0x0000f600ff0a7b82 */ /* 0x000e620000000a00 */
[----:B----4-:R-:W4:Y:S04]  /*04f0*/  @P6 LDG.E.128 R96, desc[UR14][R6.64] ;  /* 0x0000000e06606981 */ /* 0x010f28000c1e1d00 */
[----:B---3--:R-:W3:Y:S01]  /*0500*/  @P6 LDG.E.128 R100, desc[UR14][R4.64] ;  /* 0x0000000e04646981 */ /* 0x008ee2000c1e1d00 */
[----:B0-----:R-:W-:-:S04]  /*0510*/  @P5 IMAD.WIDE.U32 R16, R3, 0x10, R16 ;  /* 0x0000001003105825 */ /* 0x001fc800078e0010 */
[C---:B------:R-:W-:Y:S01]  /*0520*/  @P5 IMAD.WIDE.U32 R18, R3.reuse, 0x10, R18 ;  /* 0x0000001003125825 */ /* 0x040fe200078e0012 */
[----:B------:R-:W-:Y:S02]  /*0530*/  @P5 IADD3 R3, PT, PT, R3, 0x100, RZ ;  /* 0x0000010003035810 */ /* 0x000fe40007ffe0ff */
[----:B------:R-:W-:-:S03]  /*0540*/  ISETP.GE.U32.AND P2, PT, R250, 0x600, PT ;  /* 0x00000600fa00780c */ /* 0x000fc60003f46070 */
[----:B------:R-:W-:-:S04]  /*0550*/  @P0 IMAD.WIDE.U32 R20, R3, 0x10, R20 ;  /* 0x0000001003140825 */ /* 0x000fc800078e0014 */
[C---:B------:R-:W-:Y:S01]  /*0560*/  @P0 IMAD.WIDE.U32 R22, R3.reuse, 0x10, R22 ;  /* 0x0000001003160825 */ /* 0x040fe200078e0016 */
[----:B------:R-:W-:Y:S02]  /*0570*/  @P0 IADD3 R3, PT, PT, R3, 0x100, RZ ;  /* 0x0000010003030810 */ /* 0x000fe40007ffe0ff */
[----:B------:R-:W-:-:S03]  /*0580*/  ISETP.GE.U32.AND P3, PT, R250, 0x700, PT ;  /* 0x00000700fa00780c */ /* 0x000fc60003f66070 */
[----:B-----5:R-:W-:-:S04]  /*0590*/  @P1 IMAD.WIDE.U32 R24, R3, 0x10, R24 ;  /* 0x0000001003181825 */ /* 0x020fc800078e0018 */
[C---:B-1----:R-:W-:Y:S01]  /*05a0*/  @P1 IMAD.WIDE.U32 R26, R3.reuse, 0x10, R26 ;  /* 0x00000010031a1825 */ /* 0x042fe200078e001a */
[----:B------:R-:W-:Y:S02]  /*05b0*/  @P1 IADD3 R3, PT, PT, R3, 0x100, RZ ;  /* 0x0000010003031810 */ /* 0x000fe40007ffe0ff */
[----:B------:R-:W-:-:S03]  /*05c0*/  ISETP.GE.U32.AND P4, PT, R250, 0x800, PT ;  /* 0x00000800fa00780c */ /* 0x000fc60003f86070 */
[C---:B------:R-:W-:Y:S01]  /*05d0*/  @P2 IMAD.WIDE.U32 R28, R3.reuse, 0x10, R8 ;  /* 0x00000010031c2825 */ /* 0x040fe200078e0008 */
[----:B------:R-:W5:Y:S03]  /*05e0*/  @P5 LDG.E.128 R84, desc[UR14][R16.64] ;  /* 0x0000000e10545981 */ /* 0x000f66000c1e1d00 */
[C---:B------:R-:W-:Y:S01]  /*05f0*/  @P2 IMAD.WIDE.U32 R30, R3.reuse, 0x10, R10 ;  /* 0x00000010031e2825 */ /* 0x040fe200078e000a */
[----:B------:R-:W-:Y:S01]  /*0600*/  @P2 IADD3 R3, PT, PT, R3, 0x100, RZ ;  /* 0x0000010003032810 */ /* 0x000fe20007ffe0ff */
[----:B------:R-:W5:Y:S04]  /*0610*/  @P5 LDG.E.128 R80, desc[UR14][R18.64] ;  /* 0x0000000e12505981 */ /* 0x000f68000c1e1d00 */
[----:B------:R-:W-:-:S04]  /*0620*/  @P3 IMAD.WIDE.U32 R32, R3, 0x10, R32 ;  /* 0x0000001003203825 */ /* 0x000fc800078e0020 */
[C---:B------:R-:W-:Y:S01]  /*0630*/  @P3 IMAD.WIDE.U32 R34, R3.reuse, 0x10, R34 ;  /* 0x0000001003223825 */ /* 0x040fe200078e0022 */
[----:B--2---:R-:W2:Y:S01]  /*0640*/  @P0 LDG.E.128 R76, desc[UR14][R20.64] ;  /* 0x0000000e144c0981 */ /* 0x004ea2000c1e1d00 */
[----:B------:R-:W-:-:S03]  /*0650*/  @P3 IADD3 R3, PT, PT, R3, 0x100, RZ ;  /* 0x0000010003033810 */ /* 0x000fc60007ffe0ff */
[----:B------:R-:W2:Y:S02]  /*0660*/  @P0 LDG.E.128 R72, desc[UR14][R22.64] ;  /* 0x0000000e16480981 */ /* 0x000ea4000c1e1d00 */
[C---:B------:R-:W-:Y:S02]  /*0670*/  @P4 IMAD.WIDE.U32 R8, R3.reuse, 0x10, R36 ;  /* 0x0000001003084825 */ /* 0x040fe400078e0024 */
[----:B------:R-:W2:Y:S02]  /*0680*/  @P1 LDG.E.128 R68, desc[UR14][R24.64] ;  /* 0x0000000e18441981 */ /* 0x000ea4000c1e1d00 */
[----:B------:R-:W-:Y:S02]  /*0690*/  @P4 IMAD.WIDE.U32 R10, R3, 0x10, R38 ;  /* 0x00000010030a4825 */ /* 0x000fe400078e0026 */
[----:B------:R-:W2:Y:S04]  /*06a0*/  @P1 LDG.E.128 R64, desc[UR14][R26.64] ;  /* 0x0000000e1a401981 */ /* 0x000ea8000c1e1d00 */
[----:B------:R-:W2:Y:S04]  /*06b0*/  @P2 LDG.E.128 R60, desc[UR14][R28.64] ;  /* 0x0000000e1c3c2981 */ /* 0x000ea8000c1e1d00 */
[----:B------:R-:W2:Y:S04]  /*06c0*/  @P2 LDG.E.128 R56, desc[UR14][R30.64] ;  /* 0x0000000e1e382981 */ /* 0x000ea8000c1e1d00 */
[----:B------:R-:W2:Y:S04]  /*06d0*/  @P3 LDG.E.128 R52, desc[UR14][R32.64] ;  /* 0x0000000e20343981 */ /* 0x000ea8000c1e1d00 */
[----:B------:R-:W2:Y:S04]  /*06e0*/  @P3 LDG.E.128 R48, desc[UR14][R34.64] ;  /* 0x0000000e22303981 */ /* 0x000ea8000c1e1d00 */
[----:B------:R-:W2:Y:S04]  /*06f0*/  @P4 LDG.E.128 R44, desc[UR14][R8.64] ;  /* 0x0000000e082c4981 */ /* 0x000ea8000c1e1d00 */
[----:B------:R-:W2:Y:S04]  /*0700*/  @P4 LDG.E.128 R40, desc[UR14][R10.64] ;  /* 0x0000000e0a284981 */ /* 0x000ea8000c1e1d00 */
[----:B----4-:R-:W-:Y:S04]  /*0710*/  @P6 STL.64 [R1+0xe0], R96 ;  /* 0x0000e06001006387 */ /* 0x010fe80000100a00 */
[----:B------:R-:W-:Y:S04]  /*0720*/  @P6 STL.64 [R1+0xe8], R98 ;  /* 0x0000e86201006387 */ /* 0x000fe80000100a00 */
[----:B---3--:R0:W-:Y:S04]  /*0730*/  @P6 STL.64 [R1+0xf0], R100 ;  /* 0x0000f06401006387 */ /* 0x0081e80000100a00 */
[----:B------:R1:W-:Y:S01]  /*0740*/  @P6 STL.64 [R1+0xf8], R102 ;  /* 0x0000f86601006387 */ /* 0x0003e20000100a00 */
[----:B------:R-:W-:-:S13]  /*0750*/  ISETP.NE.AND P6, PT, R0, RZ, PT ;  /* 0x000000ff0000720c */ /* 0x000fda0003fc5270 */
[----:B------:R-:W3:Y:S04]  /*0760*/  @P6 LDG.E.128 R92, desc[UR14][R12.64] ;  /* 0x0000000e0c5c6981 */ /* 0x000ee8000c1e1d00 */
[----:B------:R-:W4:Y:S01]  /*0770*/  @P6 LDG.E.128 R88, desc[UR14][R14.64] ;  /* 0x0000000e0e586981 */ /* 0x000f22000c1e1d00 */
[----:B------:R-:W0:Y:S01]  /*0780*/  S2UR UR9, SR_CTAID.X ;  /* 0x00000000000979c3 */ /* 0x000e220000002500 */
[----:B------:R-:W-:Y:S02]  /*0790*/  LOP3.LUT R2, R2, 0xfffffff7, RZ, 0xc0, !PT ;  /* 0xfffffff702027812 */ /* 0x000fe400078ec0ff */
[----:B------:R-:W-:Y:S02]  /*07a0*/  CS2R R172, SRZ ;  /* 0x0000000000ac7805 */ /* 0x000fe4000001ff00 */
[----:B------:R-:W-:-:S02]  /*07b0*/  CS2R R174, SRZ ;  /* 0x0000000000ae7805 */ /* 0x000fc4000001ff00 */
[----:B------:R-:W-:Y:S02]  /*07c0*/  CS2R R168, SRZ ;  /* 0x0000000000a87805 */ /* 0x000fe4000001ff00 */
[----:B------:R-:W-:Y:S02]  /*07d0*/  @P4 LOP3.LUT R2, R2, 0x8, RZ, 0xfc, !PT ;  /* 0x0000000802024812 */ /* 0x000fe400078efcff */
        /* <DEDUP_REMOVED lines=8> */
[----:B0-----:R-:W-:Y:S01]  /*0860*/  UISETP.GE.AND UP0, UPT, UR9, UR4, UPT ;  /* 0x000000040900728c */ /* 0x001fe2000bf06270 */
        /* <DEDUP_REMOVED lines=26> */
[----:B-1----:R-:W-:Y:S02]  /*0a10*/  CS2R R102, SRZ ;  /* 0x0000000000667805 */ /* 0x002fe4000001ff00 */
[----:B------:R-:W-:Y:S02]  /*0a20*/  CS2R R96, SRZ ;  /* 0x0000000000607805 */ /* 0x000fe4000001ff00 */
[----:B------:R-:W-:Y:S01]  /*0a30*/  CS2R R98, SRZ ;  /* 0x0000000000627805 */ /* 0x000fe2000001ff00 */
[----:B---3--:R0:W-:Y:S04]  /*0a40*/  @P6 STL.64 [R1+0xd0], R92 ;  /* 0x0000d05c01006387 */ /* 0x0081e80000100a00 */
[----:B------:R1:W-:Y:S04]  /*0a50*/  @P6 STL.64 [R1+0xd8], R94 ;  /* 0x0000d85e01006387 */ /* 0x0003e80000100a00 */
[----:B----4-:R3:W-:Y:S04]  /*0a60*/  @P6 STL.64 [R1+0xc0], R88 ;  /* 0x0000c05801006387 */ /* 0x0107e80000100a00 */
[----:B------:R4:W-:Y:S04]  /*0a70*/  @P6 STL.64 [R1+0xc8], R90 ;  /* 0x0000c85a01006387 */ /* 0x0009e80000100a00 */
[----:B-----5:R5:W-:Y:S04]  /*0a80*/  @P5 STL.64 [R1+0xb0], R84 ;  /* 0x0000b05401005387 */ /* 0x020be80000100a00 */
[----:B------:R5:W-:Y:S04]  /*0a90*/  @P5 STL.64 [R1+0xb8], R86 ;  /* 0x0000b85601005387 */ /* 0x000be80000100a00 */
[----:B------:R5:W-:Y:S04]  /*0aa0*/  @P5 STL.64 [R1+0xa0], R80 ;  /* 0x0000a05001005387 */ /* 0x000be80000100a00 */
[----:B------:R5:W-:Y:S04]  /*0ab0*/  @P5 STL.64 [R1+0xa8], R82 ;  /* 0x0000a85201005387 */ /* 0x000be80000100a00 */
[----:B--2---:R2:W-:Y:S04]  /*0ac0*/  @P0 STL.64 [R1+0x90], R76 ;  /* 0x0000904c01000387 */ /* 0x0045e80000100a00 */
        /* <DEDUP_REMOVED lines=19> */
[----:B0-----:R-:W-:-:S02]  /*0c00*/  CS2R R92, SRZ ;  /* 0x00000000005c7805 */ /* 0x001fc4000001ff00 */
[----:B-1----:R-:W-:Y:S02]  /*0c10*/  CS2R R94, SRZ ;  /* 0x00000000005e7805 */ /* 0x002fe4000001ff00 */
[----:B---3--:R-:W-:Y:S02]  /*0c20*/  CS2R R88, SRZ ;  /* 0x0000000000587805 */ /* 0x008fe4000001ff00 */
[----:B----4-:R-:W-:Y:S02]  /*0c30*/  CS2R R90, SRZ ;  /* 0x00000000005a7805 */ /* 0x010fe4000001ff00 */
[----:B-----5:R-:W-:Y:S02]  /*0c40*/  CS2R R84, SRZ ;  /* 0x0000000000547805 */ /* 0x020fe4000001ff00 */
[----:B------:R-:W-:Y:S02]  /*0c50*/  CS2R R86, SRZ ;  /* 0x0000000000567805 */ /* 0x000fe4000001ff00 */
[----:B------:R-:W-:-:S02]  /*0c60*/  CS2R R80, SRZ ;  /* 0x0000000000507805 */ /* 0x000fc4000001ff00 */
[----:B------:R-:W-:Y:S02]  /*0c70*/  CS2R R82, SRZ ;  /* 0x0000000000527805 */ /* 0x000fe4000001ff00 */
[----:B--2---:R-:W-:Y:S02]  /*0c80*/  CS2R R76, SRZ ;  /* 0x00000000004c7805 */ /* 0x004fe4000001ff00 */
        /* <DEDUP_REMOVED lines=91> */
.L_x_4145:
[----:B-1----:R-:W-:Y:S01]  /*1240*/  UIMAD.WIDE UR4, UR9, 0x4, UR16 ;  /* 0x00000004090478a5 */ /* 0x002fe2000f8e0210 */
[----:B------:R-:W-:-:S05]  /*1250*/  LOP3.LUT P4, RZ, R2, 0x4, RZ, 0xc0, !PT ;  /* 0x0000000402ff7812 */ /* 0x000fca000788c0ff */
[----:B0-234-:R-:W-:Y:S02]  /*1260*/  MOV R4, UR4 ;  /* 0x0000000400047c02 */ /* 0x01dfe40008000f00 */
[----:B------:R-:W-:Y:S01]  /*1270*/  MOV R5, UR5 ;  /* 0x0000000500057c02 */ /* 0x000fe20008000f00 */
[----:B------:R-:W-:-:S04]  /*1280*/  UIMAD.WIDE UR4, UR9, 0x4, UR18 ;  /* 0x00000004090478a5 */ /* 0x000fc8000f8e0212 */
[----:B-----5:R0:W5:Y:S02]  /*1290*/  LDG.E R0, desc[UR14][R4.64] ;  /* 0x0000000e04007981 */ /* 0x020164000c1e1900 */
[----:B0-----:R-:W-:Y:S02]  /*12a0*/  MOV R4, UR4 ;  /* 0x0000000400047c02 */ /* 0x001fe40008000f00 */
[----:B------:R-:W-:-:S05]  /*12b0*/  MOV R5, UR5 ;  /* 0x0000000500057c02 */ /* 0x000fca0008000f00 */
[----:B------:R0:W2:Y:S01]  /*12c0*/  LDG.E R4, desc[UR14][R4.64] ;  /* 0x0000000e04047981 */ /* 0x0000a2000c1e1900 */
        /* <DEDUP_REMOVED lines=17> */
[----:B-----5:R-:W-:Y:S02]  /*13e0*/  FSEL R0, R0, RZ, P0 ;  /* 0x000000ff00007208 */ /* 0x020fe40000000000 */
[----:B------:R-:W-:Y:S02]  /*13f0*/  ISETP.GE.U32.AND P0, PT, R250, 0x400, PT ;  /* 0x00000400fa00780c */ /* 0x000fe40003f06070 */
[----:B------:R-:W-:Y:S01]  /*1400*/  R2UR UR7, R0 ;  /* 0x00000000000772ca */ /* 0x000fe200000e0000 */
[----:B------:R-:W-:Y:S01]  /*1410*/  HFMA2 R0, -RZ, RZ, 0, 0 ;  /* 0x00000000ff007431 */ /* 0x000fe200000001ff */
[----:B--2---:R-:W-:-:S02]  /*1420*/  R2UR UR25, R4 ;  /* 0x00000000041972ca */ /* 0x004fc400000e0000 */
[----:B------:R-:W-:Y:S01]  /*1430*/  MOV R4, R3 ;  /* 0x0000000300047202 */ /* 0x000fe20000000f00 */
[----:B------:R-:W-:-:S12]  /*1440*/  @!P4 BRA `(.L_x_4048) ;  /* 0x0000000000fcc947 */ /* 0x000fd80003800000 */
        /* <DEDUP_REMOVED lines=15> */
[----:B------:R-:W-:-:S06]  /*1540*/  IMAD.WIDE.U32 R192, R3, 0x10, R192 ;  /* 0x0000001003c07825 */ /* 0x000fcc00078e00c0 */
[----:B------:R-:W4:Y:S01]  /*1550*/  LDG.E.128 R192, desc[UR14][R192.64] ;  /* 0x0000000ec0c07981 */ /* 0x000f22000c1e1d00 */
[----:B------:R-:W-:-:S04]  /*1560*/  ISETP.NE.U32.AND P4, PT, RZ, UR22, PT ;  /* 0x00000016ff007c0c */ /* 0x000fc8000bf85070 */
[----:B------:R-:W-:-:S13]  /*1570*/  ISETP.NE.AND.EX P4, PT, RZ, UR23, PT, P4 ;  /* 0x00000017ff007c0c */ /* 0x000fda000bf85340 */
[----:B0-----:R-:W0:Y:S02]  /*1580*/  @P4 LDC.64 R4, c[0x0][0x438] ;  /* 0x00010e00ff044b82 */ /* 0x001e240000000a00 */
[----:B0-----:R-:W-:-:S05]  /*1590*/  @P4 IMAD.WIDE.U32 R4, R3, 0x10, R4 ;  /* 0x0000001003044825 */ /* 0x001fca00078e0004 */
[----:B------:R0:W5:Y:S02]  /*15a0*/  @P4 LDG.E.128 R44, desc[UR14][R4.64] ;  /* 0x0000000e042c4981 */ /* 0x000164000c1e1d00 */
[----:B0-----:R-:W-:Y:S01]  /*15b0*/  IADD3 R4, PT, PT, R3, 0x100, RZ ;  /* 0x0000010003047810 */ /* 0x001fe20007ffe0ff */
[----:B--2---:R-:W-:-:S04]  /*15c0*/  FADD.FTZ R0, R196, -UR7 ;  /* 0x80000007c4007e21 */ /* 0x004fc80008010000 */
[----:B------:R-:W-:Y:S01]  /*15d0*/  FMUL.FTZ R210, R0, UR25 ;  /* 0x0000001900d27c20 */ /* 0x000fe20008410000 */
[----:B---3--:R-:W-:-:S04]  /*15e0*/  FMUL.FTZ R0, R209, R188 ;  /* 0x000000bcd1007220 */ /* 0x008fc80000410000 */
[----:B----4-:R-:W-:Y:S01]  /*15f0*/  FFMA.FTZ R234, R242, R192, R0 ;  /* 0x000000c0f2ea7223 */ /* 0x010fe20000010000 */
[----:B------:R-:W-:-:S04]  /*1600*/  FADD.FTZ R0, R197, -UR7 ;  /* 0x80000007c5007e21 */ /* 0x000fc80008010000 */
[----:B------:R-:W-:Y:S01]  /*1610*/  FMUL.FTZ R209, R0, UR25 ;  /* 0x0000001900d17c20 */ /* 0x000fe20008410000 */
[----:B------:R-:W-:-:S04]  /*1620*/  FMUL.FTZ R0, R201, R189 ;  /* 0x000000bdc9007220 */ /* 0x000fc80000410000 */
[----:B------:R-:W-:Y:S01]  /*1630*/  FFMA.FTZ R242, R233, R193, R0 ;  /* 0x000000c1e9f27223 */ /* 0x000fe20000010000 */
[----:B------:R-:W-:-:S04]  /*1640*/  FADD.FTZ R0, R198, -UR7 ;  /* 0x80000007c6007e21 */ /* 0x000fc80008010000 */
[----:B------:R-:W-:Y:S01]  /*1650*/  FMUL.FTZ R201, R0, UR25 ;  /* 0x0000001900c97c20 */ /* 0x000fe20008410000 */
[----:B------:R-:W-:-:S04]  /*1660*/  FMUL.FTZ R0, R200, R190 ;  /* 0x000000bec8007220 */ /* 0x000fc80000410000 */
[----:B------:R-:W-:Y:S01]  /*1670*/  FFMA.FTZ R233, R225, R194, R0 ;  /* 0x000000c2e1e97223 */ /* 0x000fe20000010000 */
[----:B------:R-:W-:-:S04]  /*1680*/  FADD.FTZ R0, R199, -UR7 ;  /* 0x80000007c7007e21 */ /* 0x000fc80008010000 */
[----:B------:R-:W-:Y:S01]  /*1690*/  FMUL.FTZ R200, R0, UR25 ;  /* 0x0000001900c87c20 */ /* 0x000fe20008410000 */
[----:B------:R-:W-:Y:S01]  /*16a0*/  FMUL.FTZ R0, R252, R191 ;  /* 0x000000bffc007220 */ /* 0x000fe20000410000 */
[----:B------:R-:W-:-:S03]  /*16b0*/  FFMA.FTZ R5, R210, R234, RZ ;  /* 0x000000ead2057223 */ /* 0x000fc600000100ff */
[----:B------:R-:W-:Y:S01]  /*16c0*/  FFMA.FTZ R225, R251, R195, R0 ;  /* 0x000000c3fbe17223 */ /* 0x000fe20000010000 */
[----:B------:R-:W-:Y:S01]  /*16d0*/  FADD.FTZ R0, RZ, R234 ;  /* 0x000000eaff007221 */ /* 0x000fe20000010000 */
[----:B------:R-:W-:-:S03]  /*16e0*/  FFMA.FTZ R5, R209, R242, R5 ;  /* 0x000000f2d1057223 */ /* 0x000fc60000010005 */
[----:B------:R-:W-:Y:S01]  /*16f0*/  FADD.FTZ R0, R0, R242 ;  /* 0x000000f200007221 */ /* 0x000fe20000010000 */
[----:B------:R-:W-:-:S03]  /*1700*/  FFMA.FTZ R5, R201, R233, R5 ;  /* 0x000000e9c9057223 */ /* 0x000fc60000010005 */
[----:B------:R-:W-:Y:S01]  /*1710*/  FADD.FTZ R0, R0, R233 ;  /* 0x000000e900007221 */ /* 0x000fe20000010000 */
        /* <DEDUP_REMOVED lines=18> */
.L_x_4048:
[----:B---34-:R-:W-:Y:S05]  /*1840*/  BSYNC.RECONVERGENT B0 ;  /* 0x0000000000007941 */ /* 0x018fea0003800200 */
.L_x_4047:
[----:B------:R-:W-:Y:S04]  /*1850*/  BSSY.RECONVERGENT B0, `(.L_x_4049) ;  /* 0x0000043000007945 */ /* 0x000fe80003800200 */
[----:B------:R-:W-:Y:S05]  /*1860*/  @!P5 BRA `(.L_x_4050) ;  /* 0x000000040004d947 */ /* 0x000fea0003800000 */
[----:B------:R-:W0:Y:S01]  /*1870*/  LDC.64 R188, c[0x0][0x3a8] ;  /* 0x0000ea00ffbc7b82 */ /* 0x000e220000000a00 */
[----:B------:R-:W-:Y:S01]  /*1880*/  ISETP.NE.U32.AND P4, PT, RZ, UR22, PT ;  /* 0x00000016ff007c0c */ /* 0x000fe2000bf85070 */
[----:B------:R1:W-:Y:S03]  /*1890*/  STL.64 [R1+0x100], R2 ;  /* 0x0001000201007387 */ /* 0x0003e60000100a00 */
[----:B------:R-:W-:Y:S01]  /*18a0*/  ISETP.NE.AND.EX P4, PT, RZ, UR23, PT, P4 ;  /* 0x00000017ff007c0c */ /* 0x000fe2000bf85340 */
[----:B------:R-:W2:Y:S02]  /*18b0*/  LDL R249, [R1+0xc0] ;  /* 0x0000c00001f97983 */ /* 0x000ea40000100800 */
[----:B------:R-:W3:Y:S02]  /*18c0*/  LDC.64 R190, c[0x0][0x430] ;  /* 0x00010c00ffbe7b82 */ /* 0x000ee40000000a00 */
[----:B------:R-:W4:Y:S04]  /*18d0*/  LDL R208, [R1+0xd0] ;  /* 0x0000d00001d07983 */ /* 0x000f280000100800 */
[----:B------:R-:W4:Y:S02]  /*18e0*/  LDL R252, [R1+0xc4] ;  /* 0x0000c40001fc7983 */ /* 0x000f240000100800 */
[----:B------:R-:W3:Y:S08]  /*18f0*/  LDC.64 R192, c[0x0][0x428] ;  /* 0x00010a00ffc07b82 */ /* 0x000ef00000000a00 */
[----:B-1----:R-:W1:Y:S01]  /*1900*/  @P4 LDC.64 R2, c[0x0][0x438] ;  /* 0x00010e00ff024b82 */ /* 0x002e620000000a00 */
[----:B0-----:R-:W-:-:S05]  /*1910*/  IMAD.WIDE.U32 R188, R4, 0x10, R188 ;  /* 0x0000001004bc7825 */ /* 0x001fca00078e00bc */
[----:B------:R-:W2:Y:S01]  /*1920*/  LDG.E.128 R196, desc[UR14][R188.64] ;  /* 0x0000000ebcc47981 */ /* 0x000ea2000c1e1d00 */
[----:B---3--:R-:W-:-:S04]  /*1930*/  IMAD.WIDE.U32 R190, R4, 0x10, R190 ;  /* 0x0000001004be7825 */ /* 0x008fc800078e00be */
[C---:B------:R-:W-:Y:S02]  /*1940*/  IMAD.WIDE.U32 R192, R4.reuse, 0x10, R192 ;  /* 0x0000001004c07825 */ /* 0x040fe400078e00c0 */
[----:B------:R-:W3:Y:S04]  /*1950*/  LDG.E.128 R188, desc[UR14][R190.64] ;  /* 0x0000000ebebc7981 */ /* 0x000ee8000c1e1d00 */
[----:B------:R-:W4:Y:S01]  /*1960*/  LDG.E.128 R192, desc[UR14][R192.64] ;  /* 0x0000000ec0c07981 */ /* 0x000f22000c1e1d00 */
[----:B-1----:R-:W-:-:S05]  /*1970*/  @P4 IMAD.WIDE.U32 R2, R4, 0x10, R2 ;  /* 0x0000001004024825 */ /* 0x002fca00078e0002 */
[----:B------:R0:W5:Y:S04]  /*1980*/  @P4 LDG.E.128 R40, desc[UR14][R2.64] ;  /* 0x0000000e02284981 */ /* 0x000168000c1e1d00 */
[----:B------:R0:W5:Y:S04]  /*1990*/  LDL.LU.64 R2, [R1+0x100] ;  /* 0x0001000001027983 */ /* 0x0001680000300a00 */
[----:B------:R-:W4:Y:S04]  /*19a0*/  LDL R241, [R1+0xd4] ;  /* 0x0000d40001f17983 */ /* 0x000f280000100800 */
[----:B------:R-:W4:Y:S04]  /*19b0*/  LDL R13, [R1+0xc8] ;  /* 0x0000c800010d7983 */ /* 0x000f280000100800 */
[----:B------:R-:W4:Y:S04]  /*19c0*/  LDL R232, [R1+0xd8] ;  /* 0x0000d80001e87983 */ /* 0x000f280000100800 */
[----:B------:R-:W4:Y:S04]  /*19d0*/  LDL R251, [R1+0xcc] ;  /* 0x0000cc0001fb7983 */ /* 0x000f280000100800 */
[----:B------:R-:W4:Y:S01]  /*19e0*/  LDL R224, [R1+0xdc] ;  /* 0x0000dc0001e07983 */ /* 0x000f220000100800 */
[----:B------:R-:W-:Y:S01]  /*19f0*/  IADD3 R4, PT, PT, R4, 0x100, RZ ;  /* 0x0000010004047810 */ /* 0x000fe20007ffe0ff */
[----:B--2---:R-:W-:-:S04]  /*1a00*/  FADD.FTZ R8, R196, -UR7 ;  /* 0x80000007c4087e21 */ /* 0x004fc80008010000 */
[----:B------:R-:W-:Y:S01]  /*1a10*/  FMUL.FTZ R217, R8, UR25 ;  /* 0x0000001908d97c20 */ /* 0x000fe20008410000 */
[----:B---3--:R-:W-:-:S04]  /*1a20*/  FMUL.FTZ R8, R249, R188 ;  /* 0x000000bcf9087220 */ /* 0x008fc80000410000 */
[----:B----4-:R-:W-:Y:S01]  /*1a30*/  FFMA.FTZ R249, R208, R192, R8 ;  /* 0x000000c0d0f97223 */ /* 0x010fe20000010008 */
[----:B------:R-:W-:-:S04]  /*1a40*/  FADD.FTZ R8, R197, -UR7 ;  /* 0x80000007c5087e21 */ /* 0x000fc80008010000 */
[----:B------:R-:W-:Y:S01]  /*1a50*/  FMUL.FTZ R208, R8, UR25 ;  /* 0x0000001908d07c20 */ /* 0x000fe20008410000 */
[----:B------:R-:W-:Y:S01]  /*1a60*/  FMUL.FTZ R8, R252, R189 ;  /* 0x000000bdfc087220 */ /* 0x000fe20000410000 */
[----:B------:R-:W-:Y:S01]  /*1a70*/  FADD.FTZ R0, R0, R249 ;  /* 0x000000f900007221 */ /* 0x000fe20000010000 */
[----:B------:R-:W-:Y:S01]  /*1a80*/  FFMA.FTZ R5, R217, R249, R5 ;  /* 0x000000f9d9057223 */ /* 0x000fe20000010005 */
[----:B------:R-:W-:Y:S01]  /*1a90*/  FADD.FTZ R72, R72, R188 ;  /* 0x000000bc48487221 */ /* 0x000fe20000010000 */
[----:B------:R-:W-:Y:S01]  /*1aa0*/  FFMA.FTZ R104, R188, R217, R104 ;  /* 0x000000d9bc687223 */ /* 0x000fe20000010068 */
[----:B------:R-:W-:Y:S01]  /*1ab0*/  FFMA.FTZ R241, R241, R193, R8 ;  /* 0x000000c1f1f17223 */ /* 0x000fe20000010008 */
[----:B------:R-:W-:Y:S01]  /*1ac0*/  FADD.FTZ R8, R198, -UR7 ;  /* 0x80000007c6087e21 */ /* 0x000fe20008010000 */
[----:B------:R-:W-:-:S03]  /*1ad0*/  FMUL.FTZ R13, R13, R190 ;  /* 0x000000be0d0d7220 */ /* 0x000fc60000410000 */
[----:B------:R-:W-:Y:S01]  /*1ae0*/  FMUL.FTZ R8, R8, UR25 ;  /* 0x0000001908087c20 */ /* 0x000fe20008410000 */
        /* <DEDUP_REMOVED lines=24> */
[----:B0-----:R-:W-:-:S07]  /*1c70*/  FFMA.FTZ R5, R13, R224, R5 ;  /* 0x000000e00d057223 */ /* 0x001fce0000010005 */
.L_x_4050:
[----:B------:R-:W-:Y:S05]  /*1c80*/  BSYNC.RECONVERGENT B0 ;  /* 0x0000000000007941 */ /* 0x000fea0003800200 */
.L_x_4049:
[----:B-----5:R-:W-:Y:S01]  /*1c90*/  LOP3.LUT P4, RZ, R2, 0x1, RZ, 0xc0, !PT ;  /* 0x0000000102ff7812 */ /* 0x020fe2000788c0ff */
[----:B------:R-:W-:-:S12]  /*1ca0*/  BSSY.RECONVERGENT B0, `(.L_x_4051) ;  /* 0x0000043000007945 */ /* 0x000fd80003800200 */
        /* <DEDUP_REMOVED lines=66> */
.L_x_4052:
[----:B------:R-:W-:Y:S05]  /*20d0*/  BSYNC.RECONVERGENT B0 ;  /* 0x0000000000007941 */ /* 0x000fea0003800200 */
.L_x_4051:
[----:B------:R-:W-:Y:S04]  /*20e0*/  BSSY.RECONVERGENT B0, `(.L_x_4053) ;  /* 0x0000043000007945 */ /* 0x000fe80003800200 */
[----:B------:R-:W-:Y:S05]  /*20f0*/  @!P0 BRA `(.L_x_4054) ;  /* 0x0000000400048947 */ /* 0x000fea0003800000 */
[----:B------:R-:W0:Y:S01]  /*2100*/  LDC.64 R188, c[0x0][0x3a8] ;  /* 0x0000ea00ffbc7b82 */ /* 0x000e220000000a00 */
[----:B------:R-:W-:Y:S01]  /*2110*/  ISETP.NE.U32.AND P4, PT, RZ, UR22, PT ;  /* 0x00000016ff007c0c */ /* 0x000fe2000bf85070 */
[----:B-----5:R1:W-:Y:S03]  /*2120*/  STL.64 [R1+0x100], R2 ;  /* 0x0001000201007387 */ /* 0x0203e60000100a00 */
        /* <DEDUP_REMOVED lines=62> */
.L_x_4054:
[----:B------:R-:W-:Y:S05]  /*2510*/  BSYNC.RECONVERGENT B0 ;  /* 0x0000000000007941 */ /* 0x000fea0003800200 */
.L_x_4053:
        /* <DEDUP_REMOVED lines=67> */
.L_x_4056:
[----:B------:R-:W-:Y:S05]  /*2950*/  BSYNC.RECONVERGENT B0 ;  /* 0x0000000000007941 */ /* 0x000fea0003800200 */
.L_x_4055:
        /* <DEDUP_REMOVED lines=67> */
.L_x_4058:
[----:B------:R-:W-:Y:S05]  /*2d90*/  BSYNC.RECONVERGENT B0 ;  /* 0x0000000000007941 */ /* 0x000fea0003800200 */
.L_x_4057:
[----:B------:R-:W-:Y:S04]  /*2da0*/  BSSY.RECONVERGENT B0, `(.L_x_4059) ;  /* 0x0000041000007945 */ /* 0x000fe80003800200 */
[----:B------:R-:W-:Y:S05]  /*2db0*/  @!P3 BRA `(.L_x_4060) ;  /* 0x0000000000fcb947 */ /* 0x000fea0003800000 */
[----:B------:R-:W0:Y:S01]  /*2dc0*/  LDC.64 R18, c[0x0][0x3a8] ;  /* 0x0000ea00ff127b82 */ /* 0x000e220000000a00 */
[----:B------:R-:W-:Y:S01]  /*2dd0*/  ISETP.NE.U32.AND P4, PT, RZ, UR22, PT ;  /* 0x00000016ff007c0c */ /* 0x000fe2000bf85070 */
[----:B------:R-:W2:Y:S03]  /*2de0*/  LDL R244, [R1+0x20] ;  /* 0x0000200001f47983 */ /* 0x000ea60000100800 */
[----:B------:R-:W-:Y:S01]  /*2df0*/  ISETP.NE.AND.EX P4, PT, RZ, UR23, PT, P4 ;  /* 0x00000017ff007c0c */ /* 0x000fe2000bf85340 */
[----:B------:R-:W3:Y:S02]  /*2e00*/  LDL R202, [R1+0x30] ;  /* 0x0000300001ca7983 */ /* 0x000ee40000100800 */
[----:B------:R-:W1:Y:S02]  /*2e10*/  LDC.64 R192, c[0x0][0x430] ;  /* 0x00010c00ffc07b82 */ /* 0x000e640000000a00 */
[----:B------:R-:W4:Y:S04]  /*2e20*/  LDL R236, [R1+0x34] ;  /* 0x0000340001ec7983 */ /* 0x000f280000100800 */
[----:B------:R-:W4:Y:S02]  /*2e30*/  LDL R227, [R1+0x28] ;  /* 0x0000280001e37983 */ /* 0x000f240000100800 */
[----:B------:R-:W1:Y:S02]  /*2e40*/  LDC.64 R196, c[0x0][0x428] ;  /* 0x00010a00ffc47b82 */ /* 0x000e640000000a00 */
[----:B------:R-:W4:Y:S04]  /*2e50*/  LDL R219, [R1+0x38] ;  /* 0x0000380001db7983 */ /* 0x000f280000100800 */
[----:B------:R-:W4:Y:S01]  /*2e60*/  LDL R252, [R1+0x2c] ;  /* 0x00002c0001fc7983 */ /* 0x000f220000100800 */
[----:B0-----:R-:W-:-:S03]  /*2e70*/  IMAD.WIDE.U32 R18, R4, 0x10, R18 ;  /* 0x0000001004127825 */ /* 0x001fc600078e0012 */
[----:B------:R-:W4:Y:S04]  /*2e80*/  LDL R251, [R1+0x3c] ;  /* 0x00003c0001fb7983 */ /* 0x000f280000100800 */
[----:B------:R0:W2:Y:S01]  /*2e90*/  LDG.E.128 R188, desc[UR14][R18.64] ;  /* 0x0000000e12bc7981 */ /* 0x0000a2000c1e1d00 */
[----:B-1----:R-:W-:-:S06]  /*2ea0*/  IMAD.WIDE.U32 R192, R4, 0x10, R192 ;  /* 0x0000001004c07825 */ /* 0x002fcc00078e00c0 */
[----:B------:R-:W3:Y:S01]  /*2eb0*/  LDG.E.128 R192, desc[UR14][R192.64] ;  /* 0x0000000ec0c07981 */ /* 0x000ee2000c1e1d00 */
[----:B0-----:R-:W0:Y:S01]  /*2ec0*/  @P4 LDC.64 R18, c[0x0][0x438] ;  /* 0x00010e00ff124b82 */ /* 0x001e220000000a00 */
[----:B------:R-:W-:-:S06]  /*2ed0*/  IMAD.WIDE.U32 R196, R4, 0x10, R196 ;  /* 0x0000001004c47825 */ /* 0x000fcc00078e00c4 */
[----:B------:R-:W4:Y:S01]  /*2ee0*/  LDG.E.128 R196, desc[UR14][R196.64] ;  /* 0x0000000ec4c47981 */ /* 0x000f22000c1e1d00 */
[----:B0-----:R-:W-:-:S05]  /*2ef0*/  @P4 IMAD.WIDE.U32 R18, R4, 0x10, R18 ;  /* 0x0000001004124825 */ /* 0x001fca00078e0012 */
[----:B------:R2:W5:Y:S04]  /*2f00*/  @P4 LDG.E.128 R20, desc[UR14][R18.64] ;  /* 0x0000000e12144981 */ /* 0x000568000c1e1d00 */
        /* <DEDUP_REMOVED lines=8> */
[----:B------:R-:W-:Y:S01]  /*2f90*/  FADD.FTZ R0, R0, R244 ;  /* 0x000000f400007221 */ /* 0x000fe20000010000 */
[----:B------:R-:W-:Y:S01]  /*2fa0*/  FFMA.FTZ R5, R211, R244, R5 ;  /* 0x000000f4d3057223 */ /* 0x000fe20000010005 */
[----:B------:R-:W-:Y:S01]  /*2fb0*/  FMUL.FTZ R188, R252, R195 ;  /* 0x000000c3fcbc7220 */ /* 0x000fe20000410000 */
[----:B------:R-:W-:Y:S01]  /*2fc0*/  FADD.FTZ R116, R116, R196 ;  /* 0x000000c474747221 */ /* 0x000fe20000010000 */
[-C--:B------:R-:W-:Y:S01]  /*2fd0*/  FFMA.FTZ R148, R196, R211.reuse, R148 ;  /* 0x000000d3c4947223 */ /* 0x080fe20000010094 */
[----:B------:R-:W-:Y:S01]  /*2fe0*/  FADD.FTZ R52, R52, R192 ;  /* 0x000000c034347221 */ /* 0x000fe20000010000 */
[----:B------:R-:W-:Y:S01]  /*2ff0*/  FFMA.FTZ R84, R192, R211, R84 ;  /* 0x000000d3c0547223 */ /* 0x000fe20000010054 */
[----:B------:R-:W-:Y:S01]  /*3000*/  FADD.FTZ R117, R117, R197 ;  /* 0x000000c575757221 */ /* 0x000fe20000010000 */
[----:B------:R-:W-:Y:S01]  /*3010*/  FFMA.FTZ R149, R197, R202, R149 ;  /* 0x000000cac5957223 */ /* 0x000fe20000010095 */
[----:B------:R-:W-:Y:S01]  /*3020*/  FADD.FTZ R53, R53, R193 ;  /* 0x000000c135357221 */ /* 0x000fe20000010000 */
[----:B------:R-:W-:Y:S01]  /*3030*/  FMUL.FTZ R18, R19, R193 ;  /* 0x000000c113127220 */ /* 0x000fe20000410000 */
[----:B------:R-:W-:-:S03]  /*3040*/  FMUL.FTZ R19, R227, R194 ;  /* 0x000000c2e3137220 */ /* 0x000fc60000410000 */
[----:B------:R-:W-:Y:S01]  /*3050*/  FFMA.FTZ R236, R236, R197, R18 ;  /* 0x000000c5ecec7223 */ /* 0x000fe20000010012 */
[----:B------:R-:W-:Y:S01]  /*3060*/  FADD.FTZ R18, R190, -UR7 ;  /* 0x80000007be127e21 */ /* 0x000fe20008010000 */
[----:B------:R-:W-:Y:S01]  /*3070*/  FFMA.FTZ R227, R219, R198, R19 ;  /* 0x000000c6dbe37223 */ /* 0x000fe20000010013 */
[----:B------:R-:W-:Y:S01]  /*3080*/  FADD.FTZ R19, R191, -UR7 ;  /* 0x80000007bf137e21 */ /* 0x000fe20008010000 */
[----:B------:R-:W-:Y:S01]  /*3090*/  FADD.FTZ R0, R0, R236 ;  /* 0x000000ec00007221 */ /* 0x000fe20000010000 */
[----:B------:R-:W-:Y:S01]  /*30a0*/  FMUL.FTZ R18, R18, UR25 ;  /* 0x0000001912127c20 */ /* 0x000fe20008410000 */
[----:B------:R-:W-:Y:S01]  /*30b0*/  FFMA.FTZ R5, R202, R236, R5 ;  /* 0x000000ecca057223 */ /* 0x000fe20000010005 */
[----:B------:R-:W-:Y:S01]  /*30c0*/  FMUL.FTZ R19, R19, UR25 ;  /* 0x0000001913137c20 */ /* 0x000fe20008410000 */
[----:B------:R-:W-:Y:S01]  /*30d0*/  FFMA.FTZ R219, R251, R199, R188 ;  /* 0x000000c7fbdb7223 */ /* 0x000fe200000100bc */
[----:B------:R-:W-:Y:S01]  /*30e0*/  FADD.FTZ R0, R0, R227 ;  /* 0x000000e300007221 */ /* 0x000fe20000010000 */
[----:B------:R-:W-:Y:S01]  /*30f0*/  FFMA.FTZ R5, R18, R227, R5 ;  /* 0x000000e312057223 */ /* 0x000fe20000010005 */
        /* <DEDUP_REMOVED lines=11> */
.L_x_4060:
[----:B------:R-:W-:Y:S05]  /*31b0*/  BSYNC.RECONVERGENT B0 ;  /* 0x0000000000007941 */ /* 0x000fea0003800200 */
.L_x_4059:
[----:B------:R-:W-:Y:S01]  /*31c0*/  ISETP.GE.U32.AND P4, PT, R250, 0x800, PT ;  /* 0x00000800fa00780c */ /* 0x000fe20003f86070 */
[----:B------:R-:W-:Y:S01]  /*31d0*/  BSSY.RECONVERGENT B0, `(.L_x_4061) ;  /* 0x0000042000007945 */ /* 0x000fe20003800200 */
[----:B-----5:R-:W-:-:S11]  /*31e0*/  LOP3.LUT R2, R2, 0xfffffff7, RZ, 0xc0, !PT ;  /* 0xfffffff702027812 */ /* 0x020fd600078ec0ff */
[----:B------:R-:W-:Y:S01]  /*31f0*/  @P4 LOP3.LUT R2, R2, 0x8, RZ, 0xfc, !PT ;  /* 0x0000000802024812 */ /* 0x000fe200078efcff */
[----:B------:R-:W-:Y:S06]  /*3200*/  @!P4 BRA `(.L_x_4062) ;  /* 0x0000000000f8c947 */ /* 0x000fec0003800000 */
[----:B------:R-:W-:Y:S01]  /*3210*/  ISETP.NE.U32.AND P4, PT, RZ, UR22, PT ;  /* 0x00000016ff007c0c */ /* 0x000fe2000bf85070 */
[----:B------:R-:W0:Y:S01]  /*3220*/  LDC.64 R188, c[0x0][0x430] ;  /* 0x00010c00ffbc7b82 */ /* 0x000e220000000a00 */
[----:B------:R-:W2:Y:S02]  /*3230*/  LDL R243, [R1] ;  /* 0x0000000001f37983 */ /* 0x000ea40000100800 */
[----:B------:R-:W-:Y:S02]  /*3240*/  ISETP.NE.AND.EX P4, PT, RZ, UR23, PT, P4 ;  /* 0x00000017ff007c0c */ /* 0x000fe4000bf85340 */
[----:B------:R-:W3:Y:S03]  /*3250*/  LDL R207, [R1+0x10] ;  /* 0x0000100001cf7983 */ /* 0x000ee60000100800 */
[----:B------:R-:W1:Y:S01]  /*3260*/  LDC.64 R192, c[0x0][0x428] ;  /* 0x00010a00ffc07b82 */ /* 0x000e620000000a00 */
[----:B------:R-:W4:Y:S04]  /*3270*/  LDL R235, [R1+0x14] ;  /* 0x0000140001eb7983 */ /* 0x000f280000100800 */
[----:B------:R-:W4:Y:S03]  /*3280*/  LDL R226, [R1+0x8] ;  /* 0x0000080001e27983 */ /* 0x000f260000100800 */
[----:B------:R-:W0:Y:S01]  /*3290*/  @P4 LDC.64 R6, c[0x0][0x438] ;  /* 0x00010e00ff064b82 */ /* 0x000e220000000a00 */
[----:B------:R-:W4:Y:S04]  /*32a0*/  LDL R218, [R1+0x18] ;  /* 0x0000180001da7983 */ /* 0x000f280000100800 */
[----:B------:R-:W4:Y:S04]  /*32b0*/  LDL R252, [R1+0xc] ;  /* 0x00000c0001fc7983 */ /* 0x000f280000100800 */
[----:B------:R-:W4:Y:S01]  /*32c0*/  LDL R251, [R1+0x1c] ;  /* 0x00001c0001fb7983 */ /* 0x000f220000100800 */
[----:B0-----:R-:W-:-:S05]  /*32d0*/  @P4 IMAD.WIDE.U32 R6, R4, 0x10, R6 ;  /* 0x0000001004064825 */ /* 0x001fca00078e0006 */
[----:B------:R0:W5:Y:S01]  /*32e0*/  @P4 LDG.E.128 R176, desc[UR14][R6.64] ;  /* 0x0000000e06b04981 */ /* 0x000162000c1e1d00 */
[----:B------:R-:W-:-:S04]  /*32f0*/  IMAD.WIDE.U32 R188, R4, 0x10, R188 ;  /* 0x0000001004bc7825 */ /* 0x000fc800078e00bc */
[C---:B-1----:R-:W-:Y:S02]  /*3300*/  IMAD.WIDE.U32 R192, R4.reuse, 0x10, R192 ;  /* 0x0000001004c07825 */ /* 0x042fe400078e00c0 */
[----:B------:R-:W2:Y:S01]  /*3310*/  LDG.E.128 R188, desc[UR14][R188.64] ;  /* 0x0000000ebcbc7981 */ /* 0x000ea2000c1e1d00 */
[----:B0-----:R-:W0:Y:S03]  /*3320*/  LDC.64 R6, c[0x0][0x3a8] ;  /* 0x0000ea00ff067b82 */ /* 0x001e260000000a00 */
[----:B------:R-:W3:Y:S01]  /*3330*/  LDG.E.128 R192, desc[UR14][R192.64] ;  /* 0x0000000ec0c07981 */ /* 0x000ee2000c1e1d00 */
[----:B0-----:R-:W-:-:S05]  /*3340*/  IMAD.WIDE.U32 R6, R4, 0x10, R6 ;  /* 0x0000001004067825 */ /* 0x001fca00078e0006 */
[----:B------:R-:W4:Y:S04]  /*3350*/  LDG.E.128 R196, desc[UR14][R6.64] ;  /* 0x0000000e06c47981 */ /* 0x000f28000c1e1d00 */
[----:B------:R-:W3:Y:S01]  /*3360*/  LDL R7, [R1+0x4] ;  /* 0x0000040001077983 */ /* 0x000ee20000100800 */
[----:B----4-:R-:W-:-:S04]  /*3370*/  FADD.FTZ R4, R196, -UR7 ;  /* 0x80000007c4047e21 */ /* 0x010fc80008010000 */
[----:B------:R-:W-:Y:S01]  /*3380*/  FMUL.FTZ R216, R4, UR25 ;  /* 0x0000001904d87c20 */ /* 0x000fe20008410000 */
[----:B--2---:R-:W-:-:S04]  /*3390*/  FMUL.FTZ R4, R243, R188 ;  /* 0x000000bcf3047220 */ /* 0x004fc80000410000 */
[----:B---3--:R-:W-:Y:S01]  /*33a0*/  FFMA.FTZ R243, R207, R192, R4 ;  /* 0x000000c0cff37223 */ /* 0x008fe20000010004 */
[----:B------:R-:W-:-:S04]  /*33b0*/  FADD.FTZ R4, R197, -UR7 ;  /* 0x80000007c5047e21 */ /* 0x000fc80008010000 */
[----:B------:R-:W-:Y:S01]  /*33c0*/  FMUL.FTZ R207, R4, UR25 ;  /* 0x0000001904cf7c20 */ /* 0x000fe20008410000 */
[----:B------:R-:W-:Y:S01]  /*33d0*/  FMUL.FTZ R4, R7, R189 ;  /* 0x000000bd07047220 */ /* 0x000fe20000410000 */
[----:B------:R-:W-:Y:S01]  /*33e0*/  FADD.FTZ R6, R198, -UR7 ;  /* 0x80000007c6067e21 */ /* 0x000fe20008010000 */
[----:B------:R-:W-:Y:S02]  /*33f0*/  FADD.FTZ R0, R0, R243 ;  /* 0x000000f300007221 */ /* 0x000fe40000010000 */
[----:B------:R-:W-:Y:S01]  /*3400*/  FFMA.FTZ R235, R235, R193, R4 ;  /* 0x000000c1ebeb7223 */ /* 0x000fe20000010004 */
[----:B------:R-:W-:Y:S01]  /*3410*/  FMUL.FTZ R4, R226, R190 ;  /* 0x000000bee2047220 */ /* 0x000fe20000410000 */
[----:B------:R-:W-:Y:S01]  /*3420*/  FFMA.FTZ R5, R216, R243, R5 ;  /* 0x000000f3d8057223 */ /* 0x000fe20000010005 */
[----:B------:R-:W-:Y:S01]  /*3430*/  FMUL.FTZ R6, R6, UR25 ;  /* 0x0000001906067c20 */ /* 0x000fe20008410000 */
[----:B------:R-:W-:Y:S01]  /*3440*/  FADD.FTZ R7, R199, -UR7 ;  /* 0x80000007c7077e21 */ /* 0x000fe20008010000 */
[----:B------:R-:W-:Y:S01]  /*3450*/  FFMA.FTZ R226, R218, R194, R4 ;  /* 0x000000c2dae27223 */ /* 0x000fe20000010004 */
        /* <DEDUP_REMOVED lines=25> */
.L_x_4062:
[----:B------:R-:W-:Y:S05]  /*35f0*/  BSYNC.RECONVERGENT B0 ;  /* 0x0000000000007941 */ /* 0x000fea0003800200 */
.L_x_4061:
        /* <DEDUP_REMOVED lines=32> */
.L_x_4064:
[----:B------:R-:W-:Y:S05]  /*3800*/  BSYNC.RECONVERGENT B0 ;  /* 0x0000000000007941 */ /* 0x000fea0003800200 */
.L_x_4063:
        /* <DEDUP_REMOVED lines=76> */
.L_x_4069:
        /* <DEDUP_REMOVED lines=21> */
.L_x_4068:
        /* <DEDUP_REMOVED lines=26> */
.L_x_4071:
        /* <DEDUP_REMOVED lines=25> */
.L_x_4067:
        /* <DEDUP_REMOVED lines=27> */
.L_x_4073:
        /* <DEDUP_REMOVED lines=21> */
.L_x_4072:
        /* <DEDUP_REMOVED lines=26> */
.L_x_4074:
        /* <DEDUP_REMOVED lines=24> */
.L_x_4070:
        /* <DEDUP_REMOVED lines=14> */
.L_x_4066:
[----:B------:R-:W-:Y:S05]  /*4850*/  BSYNC.RECONVERGENT B0 ;  /* 0x0000000000007941 */ /* 0x000fea0003800200 */
.L_x_4065:
        /* <DEDUP_REMOVED lines=14> */
[----:B0-----:R-:W-:Y:S02]  /*4940*/  MOV R180, UR26 ;  /* 0x0000001a00b47c02 */ /* 0x001fe40008000f00 */
        /* <DEDUP_REMOVED lines=24> */
.L_x_4079:
[----:B------:R-:W-:Y:S02]  /*4ad0*/  MOV R184, UR26 ;  /* 0x0000001a00b87c02 */ /* 0x000fe40008000f00 */
[----:B0-----:R-:W-:Y:S02]  /*4ae0*/  MOV R5, UR26 ;  /* 0x0000001a00057c02 */ /* 0x001fe40008000f00 */
        /* <DEDUP_REMOVED lines=19> */
.L_x_4078:
        /* <DEDUP_REMOVED lines=25> */
.L_x_4081:
        /* <DEDUP_REMOVED lines=17> */
.L_x_4077:
        /* <DEDUP_REMOVED lines=33> */
.L_x_4083:
        /* <DEDUP_REMOVED lines=21> */
.L_x_4082:
        /* <DEDUP_REMOVED lines=25> */
.L_x_4084:
        /* <DEDUP_REMOVED lines=16> */
.L_x_4080:
        /* <DEDUP_REMOVED lines=10> */
.L_x_4076:
[----:B------:R-:W-:Y:S05]  /*5550*/  BSYNC.RECONVERGENT B0 ;  /* 0x0000000000007941 */ /* 0x000fea0003800200 */
.L_x_4075:
        /* <DEDUP_REMOVED lines=14> */
[----:B01----:R-:W-:Y:S02]  /*5640*/  MOV R180, UR26 ;  /* 0x0000001a00b47c02 */ /* 0x003fe40008000f00 */
        /* <DEDUP_REMOVED lines=24> */
.L_x_4089:
[----:B------:R-:W-:Y:S02]  /*57d0*/  MOV R184, UR26 ;  /* 0x0000001a00b87c02 */ /* 0x000fe40008000f00 */
[----:B01----:R-:W-:Y:S02]  /*57e0*/  MOV R5, UR26 ;  /* 0x0000001a00057c02 */ /* 0x003fe40008000f00 */
        /* <DEDUP_REMOVED lines=19> */
.L_x_4088:
        /* <DEDUP_REMOVED lines=25> */
.L_x_4091:
        /* <DEDUP_REMOVED lines=17> */
.L_x_4087:
        /* <DEDUP_REMOVED lines=33> */
.L_x_4093:
        /* <DEDUP_REMOVED lines=21> */
.L_x_4092:
        /* <DEDUP_REMOVED lines=25> */
.L_x_4094:
        /* <DEDUP_REMOVED lines=16> */
.L_x_4090:
        /* <DEDUP_REMOVED lines=10> */
.L_x_4086:
[----:B------:R-:W-:Y:S05]  /*6250*/  BSYNC.RECONVERGENT B0 ;  /* 0x0000000000007941 */ /* 0x000fea0003800200 */
.L_x_4085:
        /* <DEDUP_REMOVED lines=13> */
[----:B012---:R-:W-:Y:S02]  /*6330*/  MOV R180, UR26 ;  /* 0x0000001a00b47c02 */ /* 0x007fe40008000f00 */
        /* <DEDUP_REMOVED lines=24> */
.L_x_4099:
[----:B------:R-:W-:Y:S02]  /*64c0*/  MOV R184, UR26 ;  /* 0x0000001a00b87c02 */ /* 0x000fe40008000f00 */
[----:B012---:R-:W-:Y:S02]  /*64d0*/  MOV R5, UR26 ;  /* 0x0000001a00057c02 */ /* 0x007fe40008000f00 */
        /* <DEDUP_REMOVED lines=19> */
.L_x_4098:
        /* <DEDUP_REMOVED lines=25> */
.L_x_4101:
        /* <DEDUP_REMOVED lines=17> */
.L_x_4097:
        /* <DEDUP_REMOVED lines=33> */
.L_x_4103:
        /* <DEDUP_REMOVED lines=21> */
.L_x_4102:
        /* <DEDUP_REMOVED lines=25> */
.L_x_4104:
        /* <DEDUP_REMOVED lines=16> */
.L_x_4100:
        /* <DEDUP_REMOVED lines=10> */
.L_x_4096:
[----:B------:R-:W-:Y:S05]  /*6f40*/  BSYNC.RECONVERGENT B0 ;  /* 0x0000000000007941 */ /* 0x000fea0003800200 */
.L_x_4095:
        /* <DEDUP_REMOVED lines=13> */
[----:B0123--:R-:W-:Y:S02]  /*7020*/  MOV R180, UR26 ;  /* 0x0000001a00b47c02 */ /* 0x00ffe40008000f00 */
        /* <DEDUP_REMOVED lines=24> */
.L_x_4109:
[----:B------:R-:W-:Y:S02]  /*71b0*/  MOV R184, UR26 ;  /* 0x0000001a00b87c02 */ /* 0x000fe40008000f00 */
[----:B0123--:R-:W-:Y:S02]  /*71c0*/  MOV R5, UR26 ;  /* 0x0000001a00057c02 */ /* 0x00ffe40008000f00 */
        /* <DEDUP_REMOVED lines=19> */
.L_x_4108:
        /* <DEDUP_REMOVED lines=25> */
.L_x_4111:
        /* <DEDUP_REMOVED lines=17> */
.L_x_4107:
[----:B0123--:R-:W0:Y:S02]  /*75a0*/  LDC.64 R4, c[0x0][0x478] ;  /* 0x00011e00ff047b82 */ /* 0x00fe240000000a00 */
        /* <DEDUP_REMOVED lines=32> */
.L_x_4113:
        /* <DEDUP_REMOVED lines=21> */
.L_x_4112:
        /* <DEDUP_REMOVED lines=25> */
.L_x_4114:
        /* <DEDUP_REMOVED lines=16> */
.L_x_4110:
        /* <DEDUP_REMOVED lines=10> */
.L_x_4106:
[----:B------:R-:W-:Y:S05]  /*7c30*/  BSYNC.RECONVERGENT B0 ;  /* 0x0000000000007941 */ /* 0x000fea0003800200 */
.L_x_4105:
        /* <DEDUP_REMOVED lines=13> */
[----:B01234-:R-:W-:Y:S02]  /*7d10*/  MOV R180, UR26 ;  /* 0x0000001a00b47c02 */ /* 0x01ffe40008000f00 */
        /* <DEDUP_REMOVED lines=24> */
.L_x_4119:
[----:B------:R-:W-:Y:S02]  /*7ea0*/  MOV R184, UR26 ;  /* 0x0000001a00b87c02 */ /* 0x000fe40008000f00 */
[----:B01234-:R-:W-:Y:S02]  /*7eb0*/  MOV R5, UR26 ;  /* 0x0000001a00057c02 */ /* 0x01ffe40008000f00 */
        /* <DEDUP_REMOVED lines=19> */
.L_x_4118:
        /* <DEDUP_REMOVED lines=25> */
.L_x_4121:
        /* <DEDUP_REMOVED lines=17> */
.L_x_4117:
[----:B01234-:R-:W0:Y:S02]  /*8290*/  LDC.64 R4, c[0x0][0x478] ;  /* 0x00011e00ff047b82 */ /* 0x01fe240000000a00 */
        /* <DEDUP_REMOVED lines=32> */
.L_x_4123:
        /* <DEDUP_REMOVED lines=21> */
.L_x_4122:
        /* <DEDUP_REMOVED lines=25> */
.L_x_4124:
        /* <DEDUP_REMOVED lines=16> */
.L_x_4120:
        /* <DEDUP_REMOVED lines=10> */
.L_x_4116:
[----:B------:R-:W-:Y:S05]  /*8920*/  BSYNC.RECONVERGENT B0 ;  /* 0x0000000000007941 */ /* 0x000fea0003800200 */
.L_x_4115:
        /* <DEDUP_REMOVED lines=38> */
.L_x_4129:
        /* <DEDUP_REMOVED lines=21> */
.L_x_4128:
        /* <DEDUP_REMOVED lines=25> */
.L_x_4131:
        /* <DEDUP_REMOVED lines=17> */
.L_x_4127:
        /* <DEDUP_REMOVED lines=33> */
.L_x_4133:
        /* <DEDUP_REMOVED lines=21> */
.L_x_4132:
        /* <DEDUP_REMOVED lines=25> */
.L_x_4134:
        /* <DEDUP_REMOVED lines=16> */
.L_x_4130:
        /* <DEDUP_REMOVED lines=10> */
.L_x_4126:
[----:B------:R-:W-:Y:S05]  /*9610*/  BSYNC.RECONVERGENT B0 ;  /* 0x0000000000007941 */ /* 0x000fea0003800200 */
.L_x_4125:
        /* <DEDUP_REMOVED lines=39> */
.L_x_4139:
        /* <DEDUP_REMOVED lines=21> */
.L_x_4138:
        /* <DEDUP_REMOVED lines=25> */
.L_x_4141:
        /* <DEDUP_REMOVED lines=17> */
.L_x_4137:
        /* <DEDUP_REMOVED lines=33> */
.L_x_4143:
        /* <DEDUP_REMOVED lines=21> */
.L_x_4142:
        /* <DEDUP_REMOVED lines=25> */
.L_x_4144:
        /* <DEDUP_REMOVED lines=16> */
.L_x_4140:
        /* <DEDUP_REMOVED lines=9> */
.L_x_4136:
[----:B------:R-:W-:Y:S05]  /*a300*/  BSYNC.RECONVERGENT B0 ;  /* 0x0000000000007941 */ /* 0x000fea0003800200 */
.L_x_4135:
[----:B------:R-:W-:Y:S01]  /*a310*/  UPLOP3.LUT UP1, UPT, UPT, UPT, UP1, 0x40, 0x4 ;  /* 0x000000000004789c */ /* 0x000fe20003f2e810 */
[----:B------:R-:W-:Y:S10]  /*a320*/  BRA.U !UP3, `(.L_x_4145) ;  /* 0xffffff6d0bc47547 */ /* 0x000ff4000b83ffff */
.L_x_4046:
[----:B------:R-:W0:Y:S01]  /*a330*/  S2UR UR4, SR_CTAID.X ;  /* 0x00000000000479c3 */ /* 0x000e220000002500 */
[----:B------:R-:W-:Y:S01]  /*a340*/  LOP3.LUT P4, RZ, R2, 0x4, RZ, 0xc0, !PT ;  /* 0x0000000402ff7812 */ /* 0x000fe2000788c0ff */
[----:B------:R-:W-:Y:S01]  /*a350*/  BSSY.RECONVERGENT B0, `(.L_x_4146) ;  /* 0x0000012000007945 */ /* 0x000fe20003800200 */
[----:B0-----:R-:W-:-:S06]  /*a360*/  UIMAD UR4, UR4, UR6, URZ ;  /* 0x00000006040472a4 */ /* 0x001fcc000f8e02ff */
[----:B------:R-:W-:-:S04]  /*a370*/  MOV R3, UR4 ;  /* 0x0000000400037c02 */ /* 0x000fc80008000f00 */
[----:B------:R-:W-:Y:S01]  /*a380*/  LEA.HI R192, R3, R192, RZ, 0x1e ;  /* 0x000000c003c07211 */ /* 0x000fe200078ff0ff */
[----:B------:R-:W-:Y:S06]  /*a390*/  @!P4 BRA `(.L_x_4147) ;  /* 0x000000000034c947 */ /* 0x000fec0003800000 */
[----:B-1234-:R-:W0:Y:S08]  /*a3a0*/  LDC.64 R4, c[0x0][0x440] ;  /* 0x00011000ff047b82 */ /* 0x01ee300000000a00 */
        /* <DEDUP_REMOVED lines=12> */
.L_x_4147:
[----:B------:R-:W-:Y:S05]  /*a470*/  BSYNC.RECONVERGENT B0 ;  /* 0x0000000000007941 */ /* 0x000fea0003800200 */
.L_x_4146:
[----:B------:R-:W-:Y:S01]  /*a480*/  LOP3.LUT P4, RZ, R2, 0x2, RZ, 0xc0, !PT ;  /* 0x0000000202ff7812 */ /* 0x000fe2000788c0ff */
[----:B------:R-:W-:-:S12]  /*a490*/  BSSY.RECONVERGENT B0, `(.L_x_4148) ;  /* 0x000000f000007945 */ /* 0x000fd80003800200 */
[----:B------:R-:W-:Y:S05]  /*a4a0*/  @!P4 BRA `(.L_x_4149) ;  /* 0x000000000034c947 */ /* 0x000fea0003800000 */
[----:B01234-:R-:W0:Y:S08]  /*a4b0*/  LDC.64 R4, c[0x0][0x440] ;  /* 0x00011000ff047b82 */ /* 0x01fe300000000a00 */
        /* <DEDUP_REMOVED lines=12> */
.L_x_4149:
[----:B------:R-:W-:Y:S05]  /*a580*/  BSYNC.RECONVERGENT B0 ;  /* 0x0000000000007941 */ /* 0x000fea0003800200 */
.L_x_4148:
        /* <DEDUP_REMOVED lines=16> */
.L_x_4151:
[----:B------:R-:W-:Y:S05]  /*a690*/  BSYNC.RECONVERGENT B0 ;  /* 0x0000000000007941 */ /* 0x000fea0003800200 */
.L_x_4150:
[----:B------:R-:W-:Y:S04]  /*a6a0*/  BSSY.RECONVERGENT B0, `(.L_x_4152) ;  /* 0x000000f000007945 */ /* 0x000fe80003800200 */
        /* <DEDUP_REMOVED lines=14> */
.L_x_4153:
[----:B------:R-:W-:Y:S05]  /*a790*/  BSYNC.RECONVERGENT B0 ;  /* 0x0000000000007941 */ /* 0x000fea0003800200 */
.L_x_4152:
        /* <DEDUP_REMOVED lines=15> */
.L_x_4155:
[----:B------:R-:W-:Y:S05]  /*a890*/  BSYNC.RECONVERGENT B0 ;  /* 0x0000000000007941 */ /* 0x000fea0003800200 */
.L_x_4154:
        /* <DEDUP_REMOVED lines=15> */
.L_x_4157:
[----:B------:R-:W-:Y:S05]  /*a990*/  BSYNC.RECONVERGENT B0 ;  /* 0x0000000000007941 */ /* 0x000fea0003800200 */
.L_x_4156:
        /* <DEDUP_REMOVED lines=15> */
.L_x_4159:
[----:B------:R-:W-:Y:S05]  /*aa90*/  BSYNC.RECONVERGENT B0 ;  /* 0x0000000000007941 */ /* 0x000fea0003800200 */
.L_x_4158:
[----:B------:R-:W-:-:S13]  /*aaa0*/  LOP3.LUT P0, RZ, R2, 0x8, RZ, 0xc0, !PT ;  /* 0x0000000802ff7812 */ /* 0x000fda000780c0ff */
[----:B------:R-:W-:Y:S05]  /*aab0*/  @!P0 EXIT ;  /* 0x000000000000894d */ /* 0x000fea0003800000 */
[----:B------:R-:W0:Y:S08]  /*aac0*/  LDC.64 R2, c[0x0][0x440] ;  /* 0x00011000ff027b82 */ /* 0x000e300000000a00 */
[----:B01234-:R-:W0:Y:S08]  /*aad0*/  LDC.64 R4, c[0x0][0x448] ;  /* 0x00011200ff047b82 */ /* 0x01fe300000000a00 */
[----:B------:R-:W1:Y:S08]  /*aae0*/  LDC.64 R6, c[0x0][0x450] ;  /* 0x00011400ff067b82 */ /* 0x000e700000000a00 */
[----:B------:R-:W2:Y:S01]  /*aaf0*/  LDC.64 R8, c[0x0][0x458] ;  /* 0x00011600ff087b82 */ /* 0x000ea20000000a00 */
[----:B------:R-:W-:-:S05]  /*ab00*/  IMAD.WIDE.U32 R2, R192, 0x10, R2 ;  /* 0x00000010c0027825 */ /* 0x000fca00078e0002 */
        /* <DEDUP_REMOVED lines=8> */
.L_x_4160:
        /* <DEDUP_REMOVED lines=15> */
.L_x_4904:


//--------------------- .text._ZN10layer_norm31ln_parallel_residual_bwd_kernelINS_13Kernel_traitsIfffffjLj8192ELj1ELj1ELj8ELj16ENS_18Kernel_traits_baseILj8192EfffffjLj256EEEEELb0ELb0ELb1EEEvNS_9BwdParamsE --------------------------
	.section	.text._ZN10layer_norm31ln_parallel_residual_bwd_kernelINS_13Kernel_traitsIfffffjLj8192ELj1ELj1ELj8ELj16ENS_18Kernel_traits_baseILj8192EfffffjLj256EEEEELb0ELb0ELb1EEEvNS_9BwdParamsE,"ax",@progbits
	.align	128
        .global         _ZN10layer_norm31ln_parallel_residual_bwd_kernelINS_13Kernel_traitsIfffffjLj8192ELj1ELj1ELj8ELj16ENS_18Kernel_traits_baseILj8192EfffffjLj256EEEEELb0ELb0ELb1EEEvNS_9BwdParamsE
        .type           _ZN10layer_norm31ln_parallel_residual_bwd_kernelINS_13Kernel_traitsIfffffjLj8192ELj1ELj1ELj8ELj16ENS_18Kernel_traits_baseILj8192EfffffjLj256EEEEELb0ELb0ELb1EEEvNS_9BwdParamsE,@function
        .size           _ZN10layer_norm31ln_parallel_residual_bwd_kernelINS_13Kernel_traitsIfffffjLj8192ELj1ELj1ELj8ELj16ENS_18Kernel_traits_baseILj8192EfffffjLj256EEEEELb0ELb0ELb1EEEvNS_9BwdParamsE,(.L_x_4905 - _ZN10layer_norm31ln_parallel_residual_bwd_kernelINS_13Kernel_traitsIfffffjLj8192ELj1ELj1ELj8ELj16ENS_18Kernel_traits_baseILj8192EfffffjLj256EEEEELb0ELb0ELb1EEEvNS_9BwdParamsE)
        .other          _ZN10layer_norm31ln_parallel_residual_bwd_kernelINS_13Kernel_traitsIfffffjLj8192ELj1ELj1ELj8ELj16ENS_18Kernel_traits_baseILj8192EfffffjLj256EEEEELb0ELb0ELb1EEEvNS_9BwdParamsE,@"STO_CUDA_ENTRY STV_DEFAULT"
_ZN10layer_norm31ln_parallel_residual_bwd_kernelINS_13Kernel_traitsIfffffjLj8192ELj1ELj1ELj8ELj16ENS_18Kernel_traits_baseILj8192EfffffjLj256EEEEELb0ELb0ELb1EEEvNS_9BwdParamsE:
.text._ZN10layer_norm31ln_parallel_residual_bwd_kernelINS_13Kernel_traitsIfffffjLj8192ELj1ELj1ELj8ELj16ENS_18Kernel_traits_baseILj8192EfffffjLj256EEEEELb0ELb0ELb1EEEvNS_9BwdParamsE:
        /* <DEDUP_REMOVED lines=94> */
[----:B0-----:R3:W5:Y:S01]  /*05e0*/  LDG.E.128 R80, desc[UR14][R2.64] ;  /* 0x0000000e02507981 */ /* 0x001762000c1e1d00 */
[----:B------:R-:W-:Y:S02]  /*05f0*/  CS2R R216, SRZ ;  /* 0x0000000000d87805 */ /* 0x000fe4000001ff00 */
[----:B------:R-:W-:Y:S01]  /*0600*/  CS2R R214, SRZ ;  /* 0x0000000000d67805 */ /* 0x000fe2000001ff00 */
[----:B--2---:R-:W-:Y:S01]  /*0610*/  IMAD.WIDE.U32 R4, R190, 0x10, R4 ;  /* 0x00000010be047825 */ /* 0x004fe200078e0004 */
[----:B------:R3:W5:Y:S01]  /*0620*/  LDG.E.128 R76, desc[UR14][R2.64+0x1000] ;  /* 0x0010000e024c7981 */ /* 0x000762000c1e1d00 */
[----:B------:R-:W-:-:S02]  /*0630*/  CS2R R212, SRZ ;  /* 0x0000000000d47805 */ /* 0x000fc4000001ff00 */
[----:B------:R-:W-:Y:S02]  /*0640*/  CS2R R210, SRZ ;  /* 0x0000000000d27805 */ /* 0x000fe4000001ff00 */
[----:B------:R-:W-:Y:S01]  /*0650*/  CS2R R208, SRZ ;  /* 0x0000000000d07805 */ /* 0x000fe2000001ff00 */
[----:B------:R3:W5:Y:S01]  /*0660*/  LDG.E.128 R72, desc[UR14][R2.64+0x2000] ;  /* 0x0020000e02487981 */ /* 0x000762000c1e1d00 */
[----:B------:R-:W-:Y:S01]  /*0670*/  CS2R R206, SRZ ;  /* 0x0000000000ce7805 */ /* 0x000fe2000001ff00 */
[----:B------:R-:W-:Y:S02]  /*0680*/  UPLOP3.LUT UP1, UPT, UPT, UPT, UPT, 0x40, 0x4 ;  /* 0x000000000004789c */ /* 0x000fe40003f2e870 */
[----:B------:R3:W5:Y:S01]  /*0690*/  LDG.E.128 R68, desc[UR14][R2.64+0x3000] ;  /* 0x0030000e02447981 */ /* 0x000762000c1e1d00 */
[----:B------:R-:W0:Y:S03]  /*06a0*/  LDCU UR21, c[0x0][0x388] ;  /* 0x00007100ff1577ac */ /* 0x000e260008000800 */
[----:B------:R3:W5:Y:S01]  /*06b0*/  LDG.E.128 R64, desc[UR14][R2.64+0x4000] ;  /* 0x0040000e02407981 */ /* 0x000762000c1e1d00 */
[----:B------:R-:W1:Y:S03]  /*06c0*/  LDCU.U8 UR20, c[0x0][0x410] ;  /* 0x00008200ff1477ac */ /* 0x000e660008000000 */
[----:B------:R3:W5:Y:S01]  /*06d0*/  LDG.E.128 R60, desc[UR14][R2.64+0x5000] ;  /* 0x0050000e023c7981 */ /* 0x000762000c1e1d00 */
[----:B------:R-:W2:Y:S03]  /*06e0*/  LDCU UR26, c[0x0][0x400] ;  /* 0x00008000ff1a77ac */ /* 0x000ea60008000800 */
[----:B------:R3:W5:Y:S01]  /*06f0*/  LDG.E.128 R56, desc[UR14][R2.64+0x6000] ;  /* 0x0060000e02387981 */ /* 0x000762000c1e1d00 */
[----:B------:R-:W4:Y:S03]  /*0700*/  LDCU.64 UR28, c[0x0][0x468] ;  /* 0x00008d00ff1c77ac */ /* 0x000f260008000a00 */
        /* <DEDUP_REMOVED lines=85> */
[----:B------:R-:W-:Y:S02]  /*0c60*/  CS2R R12, SRZ ;  /* 0x00000000000c7805 */ /* 0x000fe4000001ff00 */
[----:B------:R-:W-:Y:S02]  /*0c70*/  CS2R R10, SRZ ;  /* 0x00000000000a7805 */ /* 0x000fe4000001ff00 */
[----:B------:R-:W-:Y:S02]  /*0c80*/  CS2R R8, SRZ ;  /* 0x0000000000087805 */ /* 0x000fe4000001ff00 */
[----:B01234-:R-:W-:-:S07]  /*0c90*/  MOV R7, RZ ;  /* 0x000000ff00077202 */ /* 0x01ffce0000000f00 */
.L_x_4228:
[----:B------:R-:W-:Y:S01]  /*0ca0*/  UIMAD.WIDE UR6, UR4, 0x4, UR16 ;  /* 0x00000004040678a5 */ /* 0x000fe2000f8e0210 */
[----:B0-----:R-:W0:Y:S01]  /*0cb0*/  LDC.64 R186, c[0x0][0x430] ;  /* 0x00010c00ffba7b82 */ /* 0x001e220000000a00 */
[----:B------:R-:W-:Y:S01]  /*0cc0*/  UIMAD UR5, UR4, UR21, URZ ;  /* 0x00000015040572a4 */ /* 0x000fe2000f8e02ff */
[----:B------:R-:W2:Y:S03]  /*0cd0*/  LDL.LU R188, [R1] ;  /* 0x0000000001bc7983 */ /* 0x000ea60000300800 */
[----:B------:R-:W-:Y:S01]  /*0ce0*/  MOV R18, UR6 ;  /* 0x0000000600127c02 */ /* 0x000fe20008000f00 */
[----:B------:R-:W-:Y:S02]  /*0cf0*/  USHF.R.S32.HI UR6, URZ, 0x1f, UR5 ;  /* 0x0000001fff067899 */ /* 0x000fe40008011405 */
[----:B------:R-:W1:Y:S01]  /*0d00*/  LDC.64 R184, c[0x0][0x3a8] ;  /* 0x0000ea00ffb87b82 */ /* 0x000e620000000a00 */
[----:B------:R-:W-:Y:S01]  /*0d10*/  MOV R19, UR7 ;  /* 0x0000000700137c02 */ /* 0x000fe20008000f00 */
[----:B------:R-:W-:Y:S01]  /*0d20*/  ULEA.HI UR6, UR6, UR5, URZ, 0x2 ;  /* 0x0000000506067291 */ /* 0x000fe2000f8f10ff */
[----:B------:R-:W3:Y:S01]  /*0d30*/  LDL.LU R197, [R1+0x4] ;  /* 0x0000040001c57983 */ /* 0x000ee20000300800 */
[----:B------:R-:W-:-:S03]  /*0d40*/  UIMAD.WIDE UR8, UR4, 0x4, UR18 ;  /* 0x00000004040878a5 */ /* 0x000fc6000f8e0212 */
[----:B------:R-:W4:Y:S01]  /*0d50*/  LDG.E R18, desc[UR14][R18.64] ;  /* 0x0000000e12127981 */ /* 0x000f22000c1e1900 */
[----:B------:R-:W-:Y:S01]  /*0d60*/  MOV R5, UR6 ;  /* 0x0000000600057c02 */ /* 0x000fe20008000f00 */
[----:B------:R-:W1:Y:S01]  /*0d70*/  LDC.64 R192, c[0x0][0x428] ;  /* 0x00010a00ffc07b82 */ /* 0x000e620000000a00 */
[----:B------:R-:W-:Y:S02]  /*0d80*/  MOV R2, UR8 ;  /* 0x0000000800027c02 */ /* 0x000fe40008000f00 */
[----:B------:R-:W-:Y:S02]  /*0d90*/  LEA.HI.SX32 R6, R5, R190, 0x1e ;  /* 0x000000be05067211 */ /* 0x000fe400078ff2ff */
[----:B------:R-:W-:-:S03]  /*0da0*/  MOV R3, UR9 ;  /* 0x0000000900037c02 */ /* 0x000fc60008000f00 */
[C---:B0-----:R-:W-:Y:S02]  /*0db0*/  IMAD.WIDE.U32 R128, R6.reuse, 0x10, R186 ;  /* 0x0000001006807825 */ /* 0x041fe400078e00ba */
[----:B------:R-:W3:Y:S04]  /*0dc0*/  LDG.E R0, desc[UR14][R2.64] ;  /* 0x0000000e02007981 */ /* 0x000ee8000c1e1900 */
[----:B------:R-:W2:Y:S01]  /*0dd0*/  LDG.E.128 R128, desc[UR14][R128.64] ;  /* 0x0000000e80807981 */ /* 0x000ea2000c1e1d00 */
[----:B-1----:R-:W-:-:S06]  /*0de0*/  IMAD.WIDE.U32 R124, R6, 0x10, R184 ;  /* 0x00000010067c7825 */ /* 0x002fcc00078e00b8 */
[----:B------:R-:W3:Y:S01]  /*0df0*/  LDG.E.128 R124, desc[UR14][R124.64] ;  /* 0x0000000e7c7c7981 */ /* 0x000ee2000c1e1d00 */
[----:B------:R-:W-:-:S06]  /*0e00*/  IMAD.WIDE.U32 R132, R6, 0x10, R192 ;  /* 0x0000001006847825 */ /* 0x000fcc00078e00c0 */
[----:B------:R-:W3:Y:S01]  /*0e10*/  LDG.E.128 R132, desc[UR14][R132.64] ;  /* 0x0000000e84847981 */ /* 0x000ee2000c1e1d00 */
[----:B------:R-:W-:Y:S02]  /*0e20*/  ISETP.NE.AND P1, PT, RZ, UR20, PT ;  /* 0x00000014ff007c0c */ /* 0x000fe4000bf25270 */
[----:B------:R-:W-:Y:S01]  /*0e30*/  ISETP.NE.U32.AND P0, PT, RZ, UR22, PT ;  /* 0x00000016ff007c0c */ /* 0x000fe2000bf05070 */
[----:B--2---:R-:W-:-:S05]  /*0e40*/  FADD.FTZ R188, R128, R188 ;  /* 0x000000bc80bc7221 */ /* 0x004fca0000010000 */
[----:B------:R-:W-:Y:S04]  /*0e50*/  STL [R1], R188 ;  /* 0x000000bc01007387 */ /* 0x000fe80000100800 */
[----:B------:R-:W2:Y:S01]  /*0e60*/  LDL.LU R196, [R1+0x8] ;  /* 0x0000080001c47983 */ /* 0x000ea20000300800 */
[----:B----4-:R-:W-:-:S04]  /*0e70*/  FSEL R18, R18, RZ, !P1 ;  /* 0x000000ff12127208 */ /* 0x010fc80004800000 */
[----:B------:R-:W-:Y:S02]  /*0e80*/  R2UR UR5, R18 ;  /* 0x00000000120572ca */ /* 0x000fe400000e0000 */
[----:B---3--:R-:W-:Y:S02]  /*0e90*/  R2UR UR9, R0 ;  /* 0x00000000000972ca */ /* 0x008fe400000e0000 */
[----:B------:R-:W-:Y:S02]  /*0ea0*/  ISETP.NE.AND.EX P0, PT, RZ, UR23, PT, P0 ;  /* 0x00000017ff007c0c */ /* 0x000fe4000bf05300 */
[----:B------:R-:W-:-:S07]  /*0eb0*/  IADD3 R5, PT, PT, R6, 0x100, RZ ;  /* 0x0000010006057810 */ /* 0x000fce0007ffe0ff */
[----:B------:R-:W-:Y:S01]  /*0ec0*/  FADD.FTZ R0, R124, -UR5 ;  /* 0x800000057c007e21 */ /* 0x000fe20008010000 */
[----:B------:R-:W-:-:S03]  /*0ed0*/  FADD.FTZ R124, R125, -UR5 ;  /* 0x800000057d7c7e21 */ /* 0x000fc60008010000 */
[----:B------:R-:W-:Y:S01]  /*0ee0*/  FMUL.FTZ R0, R0, UR9 ;  /* 0x0000000900007c20 */ /* 0x000fe20008410000 */
[----:B------:R-:W-:Y:S01]  /*0ef0*/  FMUL.FTZ R124, R124, UR9 ;  /* 0x000000097c7c7c20 */ /* 0x000fe20008410000 */
[----:B------:R-:W-:-:S04]  /*0f00*/  IMAD.WIDE.U32 R136, R5, 0x10, R184 ;  /* 0x0000001005887825 */ /* 0x000fc800078e00b8 */
[----:B-----5:R-:W-:Y:S01]  /*0f10*/  FMUL.FTZ R18, R48, R128 ;  /* 0x0000008030127220 */ /* 0x020fe20000410000 */
[----:B------:R-:W-:Y:S01]  /*0f20*/  FFMA.FTZ R249, R128, R0, R249 ;  /* 0x0000000080f97223 */ /* 0x000fe200000100f9 */
[----:B------:R-:W-:Y:S01]  /*0f30*/  FMUL.FTZ R125, R49, R129 ;  /* 0x00000081317d7220 */ /* 0x000fe20000410000 */
[C---:B------:R-:W-:Y:S01]  /*0f40*/  FADD.FTZ R197, R129.reuse, R197 ;  /* 0x000000c581c57221 */ /* 0x040fe20000010000 */
[----:B------:R-:W-:Y:S01]  /*0f50*/  FFMA.FTZ R250, R129, R124, R250 ;  /* 0x0000007c81fa7223 */ /* 0x000fe200000100fa */
[----:B------:R-:W-:Y:S01]  /*0f60*/  IMAD.WIDE.U32 R140, R5, 0x10, R186 ;  /* 0x00000010058c7825 */ /* 0x000fe200078e00ba */
[----:B------:R-:W0:Y:S03]  /*0f70*/  @P0 LDC.64 R128, c[0x0][0x438] ;  /* 0x00010e00ff800b82 */ /* 0x000e260000000a00 */
[C---:B------:R-:W-:Y:S01]  /*0f80*/  FADD.FTZ R227, R132.reuse, R227 ;  /* 0x000000e384e37221 */ /* 0x040fe20000010000 */
[----:B------:R-:W-:Y:S01]  /*0f90*/  FFMA.FTZ R7, R132, R0, R7 ;  /* 0x0000000084077223 */ /* 0x000fe20000010007 */
[----:B------:R-:W-:Y:S01]  /*0fa0*/  FFMA.FTZ R18, R80, R132, R18 ;  /* 0x0000008450127223 */ /* 0x000fe20000010012 */
[----:B------:R-:W3:Y:S04]  /*0fb0*/  LDG.E.128 R136, desc[UR14][R136.64] ;  /* 0x0000000e88887981 */ /* 0x000ee8000c1e1d00 */
[----:B------:R-:W4:Y:S04]  /*0fc0*/  LDL.LU R132, [R1+0xc] ;  /* 0x00000c0001847983 */ /* 0x000f280000300800 */
[----:B------:R-:W3:Y:S04]  /*0fd0*/  LDG.E.128 R140, desc[UR14][R140.64] ;  /* 0x0000000e8c8c7981 */ /* 0x000ee8000c1e1d00 */
[----:B------:R-:W3:Y:S04]  /*0fe0*/  LDL.LU R198, [R1+0x30] ;  /* 0x0000300001c67983 */ /* 0x000ee80000300800 */
[----:B------:R-:W3:Y:S01]  /*0ff0*/  LDL.LU R200, [R1+0x20] ;  /* 0x0000200001c87983 */ /* 0x000ee20000300800 */
[C---:B------:R-:W-:Y:S01]  /*1000*/  FADD.FTZ R228, R133.reuse, R228 ;  /* 0x000000e485e47221 */ /* 0x040fe20000010000 */
[----:B------:R-:W-:-:S02]  /*1010*/  FFMA.FTZ R8, R133, R124, R8 ;  /* 0x0000007c85087223 */ /* 0x000fc40000010008 */
[----:B------:R-:W3:Y:S01]  /*1020*/  LDL.LU R199, [R1+0x34] ;  /* 0x0000340001c77983 */ /* 0x000ee20000300800 */
[----:B------:R-:W-:-:S03]  /*1030*/  FFMA.FTZ R133, R81, R133, R125 ;  /* 0x0000008551857223 */ /* 0x000fc6000001007d */
[----:B------:R-:W-:Y:S01]  /*1040*/  STL [R1+0x4], R197 ;  /* 0x000004c501007387 */ /* 0x000fe20000100800 */
[----:B------:R-:W-:Y:S01]  /*1050*/  FADD.FTZ R125, R126, -UR5 ;  /* 0x800000057e7d7e21 */ /* 0x000fe20008010000 */
[----:B0-----:R-:W-:-:S04]  /*1060*/  @P0 IMAD.WIDE.U32 R128, R6, 0x10, R128 ;  /* 0x0000001006800825 */ /* 0x001fc800078e0080 */
[----:B------:R-:W-:Y:S01]  /*1070*/  FMUL.FTZ R125, R125, UR9 ;  /* 0x000000097d7d7c20 */ /* 0x000fe20008410000 */
[----:B------:R-:W-:Y:S01]  /*1080*/  FMUL.FTZ R126, R50, R130 ;  /* 0x00000082327e7220 */ /* 0x000fe20000410000 */
[----:B------:R0:W5:Y:S02]  /*1090*/  @P0 LDG.E.128 R84, desc[UR14][R128.64] ;  /* 0x0000000e80540981 */ /* 0x000164000c1e1d00 */
[C---:B------:R-:W-:Y:S01]  /*10a0*/  FFMA.FTZ R251, R130.reuse, R125, R251 ;  /* 0x0000007d82fb7223 */ /* 0x040fe200000100fb */
[----:B--2---:R-:W-:-:S05]  /*10b0*/  FADD.FTZ R196, R130, R196 ;  /* 0x000000c482c47221 */ /* 0x004fca0000010000 */
[----:B------:R1:W-:Y:S04]  /*10c0*/  STL [R1+0x8], R196 ;  /* 0x000008c401007387 */ /* 0x0003e80000100800 */
[----:B-1----:R-:W2:Y:S04]  /*10d0*/  LDL.LU R196, [R1+0x24] ;  /* 0x0000240001c47983 */ /* 0x002ea80000300800 */
[----:B------:R-:W2:Y:S04]  /*10e0*/  LDL.LU R197, [R1+0x38] ;  /* 0x0000380001c57983 */ /* 0x000ea80000300800 */
[----:B------:R-:W2:Y:S04]  /*10f0*/  LDL.LU R130, [R1+0x28] ;  /* 0x0000280001827983 */ /* 0x000ea80000300800 */
[----:B------:R-:W0:Y:S01]  /*1100*/  LDL.LU R129, [R1+0x3c] ;  /* 0x00003c0001817983 */ /* 0x000e220000300800 */
[C---:B------:R-:W-:Y:S01]  /*1110*/  FADD.FTZ R229, R134.reuse, R229 ;  /* 0x000000e586e57221 */ /* 0x040fe20000010000 */
[----:B------:R-:W-:Y:S01]  /*1120*/  FFMA.FTZ R9, R134, R125, R9 ;  /* 0x0000007d86097223 */ /* 0x000fe20000010009 */
[----:B------:R-:W-:Y:S01]  /*1130*/  FFMA.FTZ R134, R82, R134, R126 ;  /* 0x0000008652867223 */ /* 0x000fe2000001007e */
[----:B------:R-:W-:Y:S01]  /*1140*/  FADD.FTZ R126, R127, -UR5 ;  /* 0x800000057f7e7e21 */ /* 0x000fe20008010000 */
[----:B------:R-:W-:-:S04]  /*1150*/  IMAD.WIDE.U32 R144, R5, 0x10, R192 ;  /* 0x0000001005907825 */ /* 0x000fc800078e00c0 */
[----:B------:R-:W-:Y:S01]  /*1160*/  FMUL.FTZ R127, R51, R131 ;  /* 0x00000083337f7220 */ /* 0x000fe20000410000 */
[----:B------:R-:W-:Y:S01]  /*1170*/  FMUL.FTZ R126, R126, UR9 ;  /* 0x000000097e7e7c20 */ /* 0x000fe20008410000 */
[C---:B------:R-:W-:Y:S01]  /*1180*/  FADD.FTZ R230, R135.reuse, R230 ;  /* 0x000000e687e67221 */ /* 0x040fe20000010000 */
[----:B------:R-:W-:Y:S01]  /*1190*/  IADD3 R4, PT, PT, R6, 0x200, RZ ;  /* 0x0000020006047810 */ /* 0x000fe20007ffe0ff */
[----:B------:R-:W2:Y:S01]  /*11a0*/  LDG.E.128 R144, desc[UR14][R144.64] ;  /* 0x0000000e90907981 */ /* 0x000ea2000c1e1d00 */
[----:B------:R-:W-:Y:S01]  /*11b0*/  FFMA.FTZ R10, R135, R126, R10 ;  /* 0x0000007e870a7223 */ /* 0x000fe2000001000a */
[----:B------:R-:W-:Y:S01]  /*11c0*/  FFMA.FTZ R135, R83, R135, R127 ;  /* 0x0000008753877223 */ /* 0x000fe2000001007f */
[----:B----4-:R-:W-:Y:S01]  /*11d0*/  FADD.FTZ R132, R131, R132 ;  /* 0x0000008483847221 */ /* 0x010fe20000010000 */
[----:B---3--:R-:W-:Y:S01]  /*11e0*/  FADD.FTZ R127, R136, -UR5 ;  /* 0x80000005887f7e21 */ /* 0x008fe20008010000 */
[----:B------:R-:W-:-:S03]  /*11f0*/  IMAD.WIDE.U32 R148, R4, 0x10, R184 ;  /* 0x0000001004947825 */ /* 0x000fc600078e00b8 */
[----:B------:R1:W-:Y:S01]  /*1200*/  STL [R1+0xc], R132 ;  /* 0x00000c8401007387 */ /* 0x0003e20000100800 */
[----:B------:R-:W-:Y:S01]  /*1210*/  FMUL.FTZ R127, R127, UR9 ;  /* 0x000000097f7f7c20 */ /* 0x000fe20008410000 */
[----:B------:R-:W-:Y:S01]  /*1220*/  FADD.FTZ R198, R140, R198 ;  /* 0x000000c68cc67221 */ /* 0x000fe20000010000 */
[----:B------:R-:W-:Y:S01]  /*1230*/  IMAD.WIDE.U32 R152, R4, 0x10, R186 ;  /* 0x0000001004987825 */ /* 0x000fe200078e00ba */
[----:B------:R-:W3:Y:S03]  /*1240*/  LDG.E.128 R148, desc[UR14][R148.64] ;  /* 0x0000000e94947981 */ /* 0x000ee6000c1e1d00 */
[----:B------:R-:W-:Y:S01]  /*1250*/  FFMA.FTZ R200, R140, R127, R200 ;  /* 0x0000007f8cc87223 */ /* 0x000fe200000100c8 */
[----:B-1----:R-:W-:Y:S01]  /*1260*/  FADD.FTZ R132, R137, -UR5 ;  /* 0x8000000589847e21 */ /* 0x002fe20008010000 */
[----:B------:R1:W-:Y:S03]  /*1270*/  STL [R1+0x30], R198 ;  /* 0x000030c601007387 */ /* 0x0003e60000100800 */
[----:B------:R-:W-:Y:S01]  /*1280*/  FMUL.FTZ R132, R132, UR9 ;  /* 0x0000000984847c20 */ /* 0x000fe20008410000 */
[----:B------:R-:W4:Y:S01]  /*1290*/  LDG.E.128 R152, desc[UR14][R152.64] ;  /* 0x0000000e98987981 */ /* 0x000f22000c1e1d00 */
[----:B------:R-:W-:-:S03]  /*12a0*/  FADD.FTZ R138, R138, -UR5 ;  /* 0x800000058a8a7e21 */ /* 0x000fc60008010000 */
[----:B-1----:R-:W3:Y:S01]  /*12b0*/  LDL.LU R198, [R1+0x2c] ;  /* 0x00002c0001c67983 */ /* 0x002ee20000300800 */
[----:B------:R-:W-:-:S03]  /*12c0*/  FADD.FTZ R199, R141, R199 ;  /* 0x000000c78dc77221 */ /* 0x000fc60000010000 */
[----:B------:R1:W-:Y:S01]  /*12d0*/  STL [R1+0x20], R200 ;  /* 0x000020c801007387 */ /* 0x0003e20000100800 */
[----:B------:R-:W-:-:S03]  /*12e0*/  FFMA.FTZ R252, R131, R126, R252 ;  /* 0x0000007e83fc7223 */ /* 0x000fc600000100fc */
[----:B-1----:R-:W4:Y:S04]  /*12f0*/  LDL.LU R200, [R1+0x60] ;  /* 0x0000600001c87983 */ /* 0x002f280000300800 */
[----:B------:R-:W4:Y:S01]  /*1300*/  LDL.LU R137, [R1+0x50] ;  /* 0x0000500001897983 */ /* 0x000f220000300800 */
[----:B--2---:R-:W-:-:S05]  /*1310*/  FFMA.FTZ R196, R141, R132, R196 ;  /* 0x000000848dc47223 */ /* 0x004fca00000100c4 */
[----:B------:R1:W-:Y:S01]  /*1320*/  STL [R1+0x24], R196 ;  /* 0x000024c401007387 */ /* 0x0003e20000100800 */
[----:B------:R-:W-:-:S03]  /*1330*/  FADD.FTZ R197, R142, R197 ;  /* 0x000000c58ec57221 */ /* 0x000fc60000010000 */
[----:B------:R-:W-:Y:S04]  /*1340*/  STL [R1+0x34], R199 ;  /* 0x000034c701007387 */ /* 0x000fe80000100800 */
[----:B------:R-:W2:Y:S01]  /*1350*/  LDL.LU R136, [R1+0x64] ;  /* 0x0000640001887983 */ /* 0x000ea20000300800 */
[----:B-1----:R-:W-:Y:S01]  /*1360*/  FMUL.FTZ R196, R138, UR9 ;  /* 0x000000098ac47c20 */ /* 0x002fe20008410000 */
[----:B0-----:R-:W-:Y:S02]  /*1370*/  FADD.FTZ R129, R143, R129 ;  /* 0x000000818f817221 */ /* 0x001fe40000010000 */
[----:B------:R-:W2:Y:S01]  /*1380*/  LDL.LU R131, [R1+0x54] ;  /* 0x0000540001837983 */ /* 0x000ea20000300800 */
[----:B------:R-:W-:-:S03]  /*1390*/  FFMA.FTZ R130, R142, R196, R130 ;  /* 0x000000c48e827223 */ /* 0x000fc60000010082 */
[----:B------:R-:W-:Y:S04]  /*13a0*/  STL [R1+0x38], R197 ;  /* 0x000038c501007387 */ /* 0x000fe80000100800 */
[----:B------:R0:W-:Y:S04]  /*13b0*/  STL [R1+0x28], R130 ;  /* 0x0000288201007387 */ /* 0x0001e80000100800 */
[----:B0-----:R-:W2:Y:S04]  /*13c0*/  LDL.LU R130, [R1+0x68] ;  /* 0x0000680001827983 */ /* 0x001ea80000300800 */
[----:B------:R0:W-:Y:S04]  /*13d0*/  STL [R1+0x3c], R129 ;  /* 0x00003c8101007387 */ /* 0x0001e80000100800 */
[----:B0-----:R-:W2:Y:S01]  /*13e0*/  LDL.LU R129, [R1+0x58] ;  /* 0x0000580001817983 */ /* 0x001ea20000300800 */
[----:B------:R-:W-:Y:S01]  /*13f0*/  FMUL.FTZ R128, R44, R140 ;  /* 0x0000008c2c807220 */ /* 0x000fe20000410000 */
[C---:B------:R-:W-:Y:S01]  /*1400*/  FADD.FTZ R231, R144.reuse, R231 ;  /* 0x000000e790e77221 */ /* 0x040fe20000010000 */
[----:B------:R-:W-:Y:S01]  /*1410*/  FFMA.FTZ R11, R144, R127, R11 ;  /* 0x0000007f900b7223 */ /* 0x000fe2000001000b */
[----:B------:R-:W-:Y:S01]  /*1420*/  FADD.FTZ R139, R139, -UR5 ;  /* 0x800000058b8b7e21 */ /* 0x000fe20008010000 */
[----:B------:R-:W-:Y:S01]  /*1430*/  FFMA.FTZ R144, R76, R144, R128 ;  /* 0x000000904c907223 */ /* 0x000fe20000010080 */
[----:B------:R-:W-:Y:S01]  /*1440*/  FMUL.FTZ R128, R45, R141 ;  /* 0x0000008d2d807220 */ /* 0x000fe20000410000 */
[C---:B------:R-:W-:Y:S01]  /*1450*/  FADD.FTZ R232, R145.reuse, R232 ;  /* 0x000000e891e87221 */ /* 0x040fe20000010000 */
[----:B------:R-:W-:Y:S01]  /*1460*/  FFMA.FTZ R12, R145, R132, R12 ;  /* 0x00000084910c7223 */ /* 0x000fe2000001000c */
[----:B------:R-:W-:Y:S01]  /*1470*/  FMUL.FTZ R197, R139, UR9 ;  /* 0x000000098bc57c20 */ /* 0x000fe20008410000 */
[----:B------:R-:W-:Y:S01]  /*1480*/  FFMA.FTZ R145, R77, R145, R128 ;  /* 0x000000914d917223 */ /* 0x000fe20000010080 */
[----:B------:R-:W-:Y:S01]  /*1490*/  FMUL.FTZ R128, R46, R142 ;  /* 0x0000008e2e807220 */ /* 0x000fe20000410000 */
[----:B------:R-:W-:Y:S01]  /*14a0*/  IADD3 R3, PT, PT, R6, 0x300, RZ ;  /* 0x0000030006037810 */ /* 0x000fe20007ffe0ff */
[C---:B------:R-:W-:Y:S01]  /*14b0*/  FADD.FTZ R233, R146.reuse, R233 ;  /* 0x000000e992e97221 */ /* 0x040fe20000010000 */
[----:B------:R-:W-:Y:S01]  /*14c0*/  FFMA.FTZ R13, R146, R196, R13 ;  /* 0x000000c4920d7223 */ /* 0x000fe2000001000d */
[----:B---3--:R-:W-:Y:S01]  /*14d0*/  FFMA.FTZ R198, R143, R197, R198 ;  /* 0x000000c58fc67223 */ /* 0x008fe200000100c6 */
[----:B------:R-:W-:Y:S01]  /*14e0*/  FFMA.FTZ R146, R78, R146, R128 ;  /* 0x000000924e927223 */ /* 0x000fe20000010080 */
[----:B------:R-:W-:Y:S01]  /*14f0*/  FMUL.FTZ R128, R47, R143 ;  /* 0x0000008f2f807220 */ /* 0x000fe20000410000 */
[----:B------:R-:W-:Y:S01]  /*1500*/  FADD.FTZ R148, R148, -UR5 ;  /* 0x8000000594947e21 */ /* 0x000fe20008010000 */
[----:B------:R-:W-:-:S04]  /*1510*/  IMAD.WIDE.U32 R160, R3, 0x10, R184 ;  /* 0x0000001003a07825 */ /* 0x000fc800078e00b8 */
[----:B----4-:R-:W-:Y:S01]  /*1520*/  FADD.FTZ R200, R152, R200 ;  /* 0x000000c898c87221 */ /* 0x010fe20000010000 */
[----:B------:R0:W-:Y:S01]  /*1530*/  STL [R1+0x2c], R198 ;  /* 0x00002cc601007387 */ /* 0x0001e20000100800 */
[C---:B------:R-:W-:Y:S01]  /*1540*/  FADD.FTZ R234, R147.reuse, R234 ;  /* 0x000000ea93ea7221 */ /* 0x040fe20000010000 */
[----:B------:R-:W-:Y:S01]  /*1550*/  FFMA.FTZ R14, R147, R197, R14 ;  /* 0x000000c5930e7223 */ /* 0x000fe2000001000e */
[----:B------:R-:W-:Y:S01]  /*1560*/  FADD.FTZ R149, R149, -UR5 ;  /* 0x8000000595957e21 */ /* 0x000fe20008010000 */
[----:B------:R-:W-:Y:S01]  /*1570*/  FFMA.FTZ R147, R79, R147, R128 ;  /* 0x000000934f937223 */ /* 0x000fe20000010080 */
[----:B------:R-:W3:Y:S01]  /*1580*/  LDL.LU R139, [R1+0x6c] ;  /* 0x00006c00018b7983 */ /* 0x000ee20000300800 */
[----:B------:R-:W-:-:S03]  /*1590*/  IMAD.WIDE.U32 R164, R3, 0x10, R186 ;  /* 0x0000001003a47825 */ /* 0x000fc600078e00ba */
[----:B------:R-:W4:Y:S01]  /*15a0*/  LDL.LU R128, [R1+0x5c] ;  /* 0x00005c0001807983 */ /* 0x000f220000300800 */
[----:B0-----:R-:W-:-:S03]  /*15b0*/  FMUL.FTZ R198, R148, UR9 ;  /* 0x0000000994c67c20 */ /* 0x001fc60008410000 */
[----:B------:R0:W-:Y:S01]  /*15c0*/  STL [R1+0x60], R200 ;  /* 0x000060c801007387 */ /* 0x0001e20000100800 */
[----:B------:R-:W-:-:S03]  /*15d0*/  FFMA.FTZ R137, R152, R198, R137 ;  /* 0x000000c698897223 */ /* 0x000fc60000010089 */
[----:B------:R-:W3:Y:S01]  /*15e0*/  LDG.E.128 R160, desc[UR14][R160.64] ;  /* 0x0000000ea0a07981 */ /* 0x000ee2000c1e1d00 */
[----:B------:R-:W-:-:S03]  /*15f0*/  FADD.FTZ R150, R150, -UR5 ;  /* 0x8000000596967e21 */ /* 0x000fc60008010000 */
[----:B------:R-:W4:Y:S01]  /*1600*/  LDL.LU R138, [R1+0x90] ;  /* 0x00009000018a7983 */ /* 0x000f220000300800 */
[----:B0-----:R-:W-:-:S03]  /*1610*/  FMUL.FTZ R200, R149, UR9 ;  /* 0x0000000995c87c20 */ /* 0x001fc60008410000 */
[----:B------:R0:W-:Y:S01]  /*1620*/  STL [R1+0x50], R137 ;  /* 0x0000508901007387 */ /* 0x0001e20000100800 */
[----:B------:R-:W-:Y:S01]  /*1630*/  FMUL.FTZ R202, R150, UR9 ;  /* 0x0000000996ca7c20 */ /* 0x000fe20008410000 */
[----:B------:R-:W-:-:S04]  /*1640*/  IMAD.WIDE.U32 R156, R4, 0x10, R192 ;  /* 0x00000010049c7825 */ /* 0x000fc800078e00c0 */
[----:B------:R-:W-:Y:S01]  /*1650*/  FADD.FTZ R151, R151, -UR5 ;  /* 0x8000000597977e21 */ /* 0x000fe20008010000 */
[----:B------:R-:W4:Y:S01]  /*1660*/  LDG.E.128 R164, desc[UR14][R164.64] ;  /* 0x0000000ea4a47981 */ /* 0x000f22000c1e1d00 */
[----:B------:R-:W-:Y:S01]  /*1670*/  IADD3 R2, PT, PT, R6, 0x400, RZ ;  /* 0x0000040006027810 */ /* 0x000fe20007ffe0ff */
[C---:B--2---:R-:W-:Y:S02]  /*1680*/  FADD.FTZ R136, R153.reuse, R136 ;  /* 0x0000008899887221 */ /* 0x044fe40000010000 */
[----:B0-----:R-:W2:Y:S01]  /*1690*/  LDL.LU R137, [R1+0x78] ;  /* 0x0000780001897983 */ /* 0x001ea20000300800 */
[----:B------:R-:W-:Y:S01]  /*16a0*/  FADD.FTZ R130, R154, R130 ;  /* 0x000000829a827221 */ /* 0x000fe20000010000 */
[----:B------:R-:W-:Y:S02]  /*16b0*/  FFMA.FTZ R131, R153, R200, R131 ;  /* 0x000000c899837223 */ /* 0x000fe40000010083 */
[----:B------:R0:W-:Y:S01]  /*16c0*/  STL [R1+0x64], R136 ;  /* 0x0000648801007387 */ /* 0x0001e20000100800 */
[----:B------:R-:W-:-:S04]  /*16d0*/  IMAD.WIDE.U32 R168, R3, 0x10, R192 ;  /* 0x0000001003a87825 */ /* 0x000fc800078e00c0 */
[----:B------:R-:W-:Y:S01]  /*16e0*/  FMUL.FTZ R205, R43, R155 ;  /* 0x0000009b2bcd7220 */ /* 0x000fe20000410000 */
[----:B------:R-:W-:Y:S01]  /*16f0*/  FMUL.FTZ R203, R42, R154 ;  /* 0x0000009a2acb7220 */ /* 0x000fe20000410000 */
[----:B------:R-:W2:Y:S01]  /*1700*/  LDG.E.128 R156, desc[UR14][R156.64] ;  /* 0x0000000e9c9c7981 */ /* 0x000ea2000c1e1d00 */
[----:B------:R-:W1:Y:S01]  /*1710*/  @P0 LDC.64 R148, c[0x0][0x438] ;  /* 0x00010e00ff940b82 */ /* 0x000e620000000a00 */
[----:B------:R-:W-:Y:S02]  /*1720*/  FFMA.FTZ R129, R154, R202, R129 ;  /* 0x000000ca9a817223 */ /* 0x000fe40000010081 */
[----:B0-----:R-:W2:Y:S04]  /*1730*/  LDL.LU R136, [R1+0x94] ;  /* 0x0000940001887983 */ /* 0x001ea80000300800 */
[----:B------:R0:W-:Y:S01]  /*1740*/  STL [R1+0x54], R131 ;  /* 0x0000548301007387 */ /* 0x0001e20000100800 */
[----:B------:R-:W-:Y:S01]  /*1750*/  FMUL.FTZ R204, R151, UR9 ;  /* 0x0000000997cc7c20 */ /* 0x000fe20008410000 */
[----:B------:R-:W-:Y:S01]  /*1760*/  IMAD.WIDE.U32 R172, R2, 0x10, R184 ;  /* 0x0000001002ac7825 */ /* 0x000fe200078e00b8 */
[----:B------:R-:W-:Y:S01]  /*1770*/  IADD3 R19, PT, PT, R6, 0x500, RZ ;  /* 0x0000050006137810 */ /* 0x000fe20007ffe0ff */
[----:B------:R-:W2:Y:S01]  /*1780*/  LDG.E.128 R168, desc[UR14][R168.64] ;  /* 0x0000000ea8a87981 */ /* 0x000ea2000c1e1d00 */
[----:B------:R-:W1:Y:S01]  /*1790*/  LDC.64 R150, c[0x0][0x430] ;  /* 0x00010c00ff967b82 */ /* 0x000e620000000a00 */
[----:B------:R-:W-:-:S02]  /*17a0*/  IMAD.WIDE.U32 R176, R2, 0x10, R186 ;  /* 0x0000001002b07825 */ /* 0x000fc400078e00ba */
[----:B------:R-:W2:Y:S04]  /*17b0*/  LDG.E.128 R172, desc[UR14][R172.64] ;  /* 0x0000000eacac7981 */ /* 0x000ea8000c1e1d00 */
[----:B0-----:R-:W2:Y:S04]  /*17c0*/  LDL.LU R131, [R1+0x7c] ;  /* 0x00007c0001837983 */ /* 0x001ea80000300800 */
[----:B------:R0:W-:Y:S04]  /*17d0*/  STL [R1+0x68], R130 ;  /* 0x0000688201007387 */ /* 0x0001e80000100800 */
[----:B------:R-:W2:Y:S04]  /*17e0*/  LDG.E.128 R176, desc[UR14][R176.64] ;  /* 0x0000000eb0b07981 */ /* 0x000ea8000c1e1d00 */
[----:B0-----:R-:W2:Y:S04]  /*17f0*/  LDL.LU R130, [R1+0x98] ;  /* 0x0000980001827983 */ /* 0x001ea80000300800 */
[----:B------:R0:W-:Y:S04]  /*1800*/  STL [R1+0x58], R129 ;  /* 0x0000588101007387 */ /* 0x0001e80000100800 */
[----:B0-----:R-:W2:Y:S01]  /*1810*/  LDL.LU R129, [R1+0x80] ;  /* 0x0000800001817983 */ /* 0x001ea20000300800 */
[----:B---3--:R-:W-:Y:S01]  /*1820*/  FADD.FTZ R160, R160, -UR5 ;  /* 0x80000005a0a07e21 */ /* 0x008fe20008010000 */
[----:B------:R-:W-:Y:S01]  /*1830*/  FADD.FTZ R161, R161, -UR5 ;  /* 0x80000005a1a17e21 */ /* 0x000fe20008010000 */
[----:B----4-:R-:W-:-:S02]  /*1840*/  FFMA.FTZ R128, R155, R204, R128 ;  /* 0x000000cc9b807223 */ /* 0x010fc40000010080 */
[----:B------:R-:W-:Y:S01]  /*1850*/  FMUL.FTZ R160, R160, UR9 ;  /* 0x00000009a0a07c20 */ /* 0x000fe20008410000 */
[----:B------:R-:W-:Y:S01]  /*1860*/  FADD.FTZ R139, R155, R139 ;  /* 0x0000008b9b8b7221 */ /* 0x000fe20000010000 */
[----:B------:R-:W-:Y:S01]  /*1870*/  FMUL.FTZ R161, R161, UR9 ;  /* 0x00000009a1a17c20 */ /* 0x000fe20008410000 */
[----:B------:R-:W-:Y:S01]  /*1880*/  FADD.FTZ R138, R164, R138 ;  /* 0x0000008aa48a7221 */ /* 0x000fe20000010000 */
[----:B------:R-:W-:Y:S01]  /*1890*/  FADD.FTZ R162, R162, -UR5 ;  /* 0x80000005a2a27e21 */ /* 0x000fe20008010000 */
[----:B------:R0:W-:Y:S04]  /*18a0*/  STL [R1+0x5c], R128 ;  /* 0x00005c8001007387 */ /* 0x0001e80000100800 */
[----:B------:R-:W-:Y:S01]  /*18b0*/  STL [R1+0x6c], R139 ;  /* 0x00006c8b01007387 */ /* 0x000fe20000100800 */
[----:B------:R-:W-:-:S03]  /*18c0*/  FMUL.FTZ R162, R162, UR9 ;  /* 0x00000009a2a27c20 */ /* 0x000fc60008410000 */
[----:B------:R-:W-:Y:S01]  /*18d0*/  STL [R1+0x90], R138 ;  /* 0x0000908a01007387 */ /* 0x000fe20000100800 */
[----:B--2---:R-:W-:-:S05]  /*18e0*/  FFMA.FTZ R137, R164, R160, R137 ;  /* 0x000000a0a4897223 */ /* 0x004fca0000010089 */
[----:B------:R-:W-:Y:S01]  /*18f0*/  STL [R1+0x78], R137 ;  /* 0x0000788901007387 */ /* 0x000fe20000100800 */
[----:B------:R-:W-:Y:S01]  /*1900*/  FADD.FTZ R238, R159, R238 ;  /* 0x000000ee9fee7221 */ /* 0x000fe20000010000 */
[----:B------:R-:W-:Y:S01]  /*1910*/  FADD.FTZ R136, R165, R136 ;  /* 0x00000088a5887221 */ /* 0x000fe20000010000 */
[----:B------:R-:W-:-:S04]  /*1920*/  FFMA.FTZ R206, R159, R204, R206 ;  /* 0x000000cc9fce7223 */ /* 0x000fc800000100ce */
[----:B------:R-:W-:Y:S01]  /*1930*/  STL [R1+0x94], R136 ;  /* 0x0000948801007387 */ /* 0x000fe20000100800 */
[----:B------:R-:W-:Y:S01]  /*1940*/  FFMA.FTZ R205, R75, R159, R205 ;  /* 0x0000009f4bcd7223 */ /* 0x000fe200000100cd */
[----:B------:R-:W-:-:S05]  /*1950*/  FFMA.FTZ R131, R165, R161, R131 ;  /* 0x000000a1a5837223 */ /* 0x000fca0000010083 */
[----:B------:R-:W-:Y:S04]  /*1960*/  STL [R1+0x7c], R131 ;  /* 0x00007c8301007387 */ /* 0x000fe80000100800 */
[----:B------:R-:W2:Y:S01]  /*1970*/  LDL.LU R154, [R1+0x9c] ;  /* 0x00009c00019a7983 */ /* 0x000ea20000300800 */
[C---:B------:R-:W-:Y:S01]  /*1980*/  FADD.FTZ R237, R158.reuse, R237 ;  /* 0x000000ed9eed7221 */ /* 0x040fe20000010000 */
[----:B------:R-:W-:Y:S01]  /*1990*/  FFMA.FTZ R17, R158, R202, R17 ;  /* 0x000000ca9e117223 */ /* 0x000fe20000010011 */
[----:B------:R-:W-:Y:S01]  /*19a0*/  FFMA.FTZ R203, R74, R158, R203 ;  /* 0x0000009e4acb7223 */ /* 0x000fe200000100cb */
[----:B------:R-:W3:Y:S01]  /*19b0*/  LDL.LU R159, [R1+0x84] ;  /* 0x00008400019f7983 */ /* 0x000ee20000300800 */
[----:B------:R-:W-:-:S05]  /*19c0*/  FADD.FTZ R130, R166, R130 ;  /* 0x00000082a6827221 */ /* 0x000fca0000010000 */
[----:B------:R-:W-:Y:S04]  /*19d0*/  STL [R1+0x98], R130 ;  /* 0x0000988201007387 */ /* 0x000fe80000100800 */
[----:B------:R-:W4:Y:S01]  /*19e0*/  LDL.LU R158, [R1+0xc0] ;  /* 0x0000c000019e7983 */ /* 0x000f220000300800 */
[----:B------:R-:W-:-:S05]  /*19f0*/  FFMA.FTZ R129, R166, R162, R129 ;  /* 0x000000a2a6817223 */ /* 0x000fca0000010081 */
[----:B------:R-:W-:Y:S04]  /*1a00*/  STL [R1+0x80], R129 ;  /* 0x0000808101007387 */ /* 0x000fe80000100800 */
[----:B------:R-:W4:Y:S01]  /*1a10*/  LDL.LU R155, [R1+0x88] ;  /* 0x00008800019b7983 */ /* 0x000f220000300800 */
[----:B-1----:R-:W-:-:S05]  /*1a20*/  @P0 IMAD.WIDE.U32 R148, R5, 0x10, R148 ;  /* 0x0000001005940825 */ /* 0x002fca00078e0094 */
[----:B------:R1:W5:Y:S02]  /*1a30*/  @P0 LDG.E.128 R88, desc[UR14][R148.64] ;  /* 0x0000000e94580981 */ /* 0x000364000c1e1d00 */
[----:B-1----:R-:W1:Y:S01]  /*1a40*/  @P0 LDC.64 R148, c[0x0][0x438] ;  /* 0x00010e00ff940b82 */ /* 0x002e620000000a00 */
[----:B0-----:R-:W-:Y:S01]  /*1a50*/  FMUL.FTZ R128, R36, R164 ;  /* 0x000000a424807220 */ /* 0x001fe20000410000 */
[----:B------:R-:W-:Y:S01]  /*1a60*/  FADD.FTZ R163, R163, -UR5 ;  /* 0x80000005a3a37e21 */ /* 0x000fe20008010000 */
[C---:B------:R-:W-:Y:S01]  /*1a70*/  FADD.FTZ R239, R168.reuse, R239 ;  /* 0x000000efa8ef7221 */ /* 0x040fe20000010000 */
[----:B------:R-:W-:Y:S01]  /*1a80*/  FFMA.FTZ R207, R168, R160, R207 ;  /* 0x000000a0a8cf7223 */ /* 0x000fe200000100cf */
[----:B------:R-:W-:Y:S01]  /*1a90*/  FFMA.FTZ R168, R68, R168, R128 ;  /* 0x000000a844a87223 */ /* 0x000fe20000010080 */
[----:B------:R-:W-:Y:S01]  /*1aa0*/  FMUL.FTZ R128, R37, R165 ;  /* 0x000000a525807220 */ /* 0x000fe20000410000 */
[----:B------:R-:W-:Y:S01]  /*1ab0*/  FMUL.FTZ R163, R163, UR9 ;  /* 0x00000009a3a37c20 */ /* 0x000fe20008410000 */
[----:B------:R-:W-:Y:S01]  /*1ac0*/  FADD.FTZ R165, R172, -UR5 ;  /* 0x80000005aca57e21 */ /* 0x000fe20008010000 */
[C---:B------:R-:W-:Y:S01]  /*1ad0*/  FADD.FTZ R240, R169.reuse, R240 ;  /* 0x000000f0a9f07221 */ /* 0x040fe20000010000 */
[----:B------:R-:W-:-:S02]  /*1ae0*/  FFMA.FTZ R208, R169, R161, R208 ;  /* 0x000000a1a9d07223 */ /* 0x000fc400000100d0 */
[----:B------:R-:W-:Y:S01]  /*1af0*/  FMUL.FTZ R165, R165, UR9 ;  /* 0x00000009a5a57c20 */ /* 0x000fe20008410000 */
[----:B------:R-:W-:Y:S01]  /*1b00*/  FFMA.FTZ R169, R69, R169, R128 ;  /* 0x000000a945a97223 */ /* 0x000fe20000010080 */
[----:B------:R-:W-:Y:S01]  /*1b10*/  FMUL.FTZ R128, R38, R166 ;  /* 0x000000a626807220 */ /* 0x000fe20000410000 */
[----:B------:R-:W-:Y:S01]  /*1b20*/  FADD.FTZ R166, R173, -UR5 ;  /* 0x80000005ada67e21 */ /* 0x000fe20008010000 */
[----:B-1----:R-:W-:-:S05]  /*1b30*/  @P0 IMAD.WIDE.U32 R148, R4, 0x10, R148 ;  /* 0x0000001004940825 */ /* 0x002fca00078e0094 */
[----:B------:R0:W5:Y:S01]  /*1b40*/  @P0 LDG.E.128 R92, desc[UR14][R148.64] ;  /* 0x0000000e945c0981 */ /* 0x000162000c1e1d00 */
[C---:B--2---:R-:W-:Y:S01]  /*1b50*/  FADD.FTZ R154, R167.reuse, R154 ;  /* 0x0000009aa79a7221 */ /* 0x044fe20000010000 */
[----:B---3--:R-:W-:-:S04]  /*1b60*/  FFMA.FTZ R159, R167, R163, R159 ;  /* 0x000000a3a79f7223 */ /* 0x008fc8000001009f */
[----:B------:R1:W-:Y:S01]  /*1b70*/  STL [R1+0x9c], R154 ;  /* 0x00009c9a01007387 */ /* 0x0003e20000100800 */
[----:B----4-:R-:W-:-:S03]  /*1b80*/  FADD.FTZ R158, R176, R158 ;  /* 0x0000009eb09e7221 */ /* 0x010fc60000010000 */
[----:B-1----:R-:W2:Y:S04]  /*1b90*/  LDL.LU R154, [R1+0xc4] ;  /* 0x0000c400019a7983 */ /* 0x002ea80000300800 */
[----:B------:R-:W0:Y:S04]  /*1ba0*/  LDL.LU R149, [R1+0x8c] ;  /* 0x00008c0001957983 */ /* 0x000e280000300800 */
[----:B------:R1:W-:Y:S04]  /*1bb0*/  STL [R1+0x84], R159 ;  /* 0x0000849f01007387 */ /* 0x0003e80000100800 */
[----:B------:R-:W3:Y:S01]  /*1bc0*/  LDL.LU R173, [R1+0xc8] ;  /* 0x0000c80001ad7983 */ /* 0x000ee20000300800 */
[----:B------:R-:W-:-:S03]  /*1bd0*/  FFMA.FTZ R155, R176, R165, R155 ;  /* 0x000000a5b09b7223 */ /* 0x000fc6000001009b */
[----:B-1----:R-:W4:Y:S04]  /*1be0*/  LDL.LU R159, [R1+0xa0] ;  /* 0x0000a000019f7983 */ /* 0x002f280000300800 */
[----:B------:R1:W-:Y:S04]  /*1bf0*/  STL [R1+0xc0], R158 ;  /* 0x0000c09e01007387 */ /* 0x0003e80000100800 */
[----:B------:R1:W-:Y:S04]  /*1c00*/  STL [R1+0x88], R155 ;  /* 0x0000889b01007387 */ /* 0x0003e80000100800 */
[----:B-1----:R-:W4:Y:S04]  /*1c10*/  LDL.LU R158, [R1+0xcc] ;  /* 0x0000cc00019e7983 */ /* 0x002f280000300800 */
[----:B------:R-:W4:Y:S01]  /*1c20*/  LDL.LU R155, [R1+0xa4] ;  /* 0x0000a400019b7983 */ /* 0x000f220000300800 */
[----:B------:R-:W-:-:S04]  /*1c30*/  IMAD.WIDE.U32 R180, R2, 0x10, R192 ;  /* 0x0000001002b47825 */ /* 0x000fc800078e00c0 */
[C---:B------:R-:W-:Y:S01]  /*1c40*/  FADD.FTZ R241, R170.reuse, R241 ;  /* 0x000000f1aaf17221 */ /* 0x040fe20000010000 */
[----:B------:R-:W-:Y:S01]  /*1c50*/  FFMA.FTZ R209, R170, R162, R209 ;  /* 0x000000a2aad17223 */ /* 0x000fe200000100d1 */
[----:B------:R-:W-:Y:S01]  /*1c60*/  FFMA.FTZ R170, R70, R170, R128 ;  /* 0x000000aa46aa7223 */ /* 0x000fe20000010080 */
[----:B------:R-:W-:Y:S01]  /*1c70*/  FMUL.FTZ R128, R39, R167 ;  /* 0x000000a727807220 */ /* 0x000fe20000410000 */
[----:B------:R-:W4:Y:S01]  /*1c80*/  LDG.E.128 R180, desc[UR14][R180.64] ;  /* 0x0000000eb4b47981 */ /* 0x000f22000c1e1d00 */
[----:B------:R-:W-:-:S04]  /*1c90*/  IMAD.WIDE.U32 R184, R19, 0x10, R184 ;  /* 0x0000001013b87825 */ /* 0x000fc800078e00b8 */
[----:B------:R-:W-:Y:S01]  /*1ca0*/  FADD.FTZ R167, R174, -UR5 ;  /* 0x80000005aea77e21 */ /* 0x000fe20008010000 */
[----:B------:R-:W-:Y:S01]  /*1cb0*/  FMUL.FTZ R166, R166, UR9 ;  /* 0x00000009a6a67c20 */ /* 0x000fe20008410000 */
[----:B------:R-:W-:-:S04]  /*1cc0*/  IMAD.WIDE.U32 R188, R19, 0x10, R186 ;  /* 0x0000001013bc7825 */ /* 0x000fc800078e00ba */
[----:B------:R-:W-:Y:S01]  /*1cd0*/  FMUL.FTZ R167, R167, UR9 ;  /* 0x00000009a7a77c20 */ /* 0x000fe20008410000 */
[----:B------:R-:W4:Y:S01]  /*1ce0*/  LDG.E.128 R184, desc[UR14][R184.64] ;  /* 0x0000000eb8b87981 */ /* 0x000f22000c1e1d00 */
[----:B------:R-:W-:-:S03]  /*1cf0*/  IMAD.WIDE.U32 R192, R19, 0x10, R192 ;  /* 0x0000001013c07825 */ /* 0x000fc600078e00c0 */
[----:B------:R-:W4:Y:S04]  /*1d00*/  LDG.E.128 R188, desc[UR14][R188.64] ;  /* 0x0000000ebcbc7981 */ /* 0x000f28000c1e1d00 */
[----:B------:R-:W4:Y:S01]  /*1d10*/  LDG.E.128 R192, desc[UR14][R192.64] ;  /* 0x0000000ec0c07981 */ /* 0x000f22000c1e1d00 */
[----:B------:R-:W-:-:S04]  /*1d20*/  FADD.FTZ R172, R175, -UR5 ;  /* 0x80000005afac7e21 */ /* 0x000fc80008010000 */
[----:B------:R-:W-:Y:S01]  /*1d30*/  FMUL.FTZ R172, R172, UR9 ;  /* 0x00000009acac7c20 */ /* 0x000fe20008410000 */
[C---:B--2---:R-:W-:Y:S01]  /*1d40*/  FADD.FTZ R154, R177.reuse, R154 ;  /* 0x0000009ab19a7221 */ /* 0x044fe20000010000 */
[----:B0-----:R-:W-:-:S04]  /*1d50*/  FFMA.FTZ R149, R177, R166, R149 ;  /* 0x000000a6b1957223 */ /* 0x001fc80000010095 */
[----:B------:R0:W-:Y:S01]  /*1d60*/  STL [R1+0xc4], R154 ;  /* 0x0000c49a01007387 */ /* 0x0001e20000100800 */
[----:B---3--:R-:W-:-:S03]  /*1d70*/  FADD.FTZ R173, R178, R173 ;  /* 0x000000adb2ad7221 */ /* 0x008fc60000010000 */
[----:B0-----:R-:W2:Y:S01]  /*1d80*/  LDL.LU R154, [R1+0xe8] ;  /* 0x0000e800019a7983 */ /* 0x001ea20000300800 */
[----:B----4-:R-:W-:-:S03]  /*1d90*/  FFMA.FTZ R159, R178, R167, R159 ;  /* 0x000000a7b29f7223 */ /* 0x010fc6000001009f */
[----:B------:R0:W-:Y:S04]  /*1da0*/  STL [R1+0x8c], R149 ;  /* 0x00008c9501007387 */ /* 0x0001e80000100800 */
[----:B0-----:R-:W3:Y:S01]  /*1db0*/  LDL.LU R149, [R1+0xa8] ;  /* 0x0000a80001957983 */ /* 0x001ee20000300800 */
[----:B------:R-:W-:-:S03]  /*1dc0*/  FADD.FTZ R158, R179, R158 ;  /* 0x0000009eb39e7221 */ /* 0x000fc60000010000 */
[----:B------:R-:W-:Y:S04]  /*1dd0*/  STL [R1+0xc8], R173 ;  /* 0x0000c8ad01007387 */ /* 0x000fe80000100800 */
[----:B------:R-:W-:Y:S04]  /*1de0*/  STL [R1+0xa0], R159 ;  /* 0x0000a09f01007387 */ /* 0x000fe80000100800 */
[----:B------:R-:W4:Y:S04]  /*1df0*/  LDL.LU R174, [R1+0xec] ;  /* 0x0000ec0001ae7983 */ /* 0x000f280000300800 */
[----:B------:R0:W-:Y:S04]  /*1e00*/  STL [R1+0xcc], R158 ;  /* 0x0000cc9e01007387 */ /* 0x0001e80000100800 */
[----:B0-----:R-:W4:Y:S01]  /*1e10*/  LDL.LU R158, [R1+0xac] ;  /* 0x0000ac00019e7983 */ /* 0x001f220000300800 */
[----:B------:R-:W-:-:S05]  /*1e20*/  FFMA.FTZ R155, R179, R172, R155 ;  /* 0x000000acb39b7223 */ /* 0x000fca000001009b */
[----:B------:R-:W-:Y:S04]  /*1e30*/  STL [R1+0xa4], R155 ;  /* 0x0000a49b01007387 */ /* 0x000fe80000100800 */
[----:B------:R-:W4:Y:S01]  /*1e40*/  LDL.LU R159, [R1+0x10] ;  /* 0x00001000019f7983 */ /* 0x000f220000300800 */
[----:B------:R-:W-:Y:S01]  /*1e50*/  FMUL.FTZ R148, R32, R176 ;  /* 0x000000b020947220 */ /* 0x000fe20000410000 */
[C---:B------:R-:W-:Y:S01]  /*1e60*/  FADD.FTZ R243, R180.reuse, R243 ;  /* 0x000000f3b4f37221 */ /* 0x040fe20000010000 */
[----:B------:R-:W-:Y:S02]  /*1e70*/  FFMA.FTZ R211, R180, R165, R211 ;  /* 0x000000a5b4d37223 */ /* 0x000fe400000100d3 */
[----:B------:R-:W-:Y:S01]  /*1e80*/  FFMA.FTZ R180, R64, R180, R148 ;  /* 0x000000b440b47223 */ /* 0x000fe20000010094 */
[----:B------:R-:W-:Y:S01]  /*1e90*/  FMUL.FTZ R148, R33, R177 ;  /* 0x000000b121947220 */ /* 0x000fe20000410000 */
[C---:B------:R-:W-:Y:S01]  /*1ea0*/  FADD.FTZ R244, R181.reuse, R244 ;  /* 0x000000f4b5f47221 */ /* 0x040fe20000010000 */
[----:B------:R-:W-:-:S02]  /*1eb0*/  FFMA.FTZ R212, R181, R166, R212 ;  /* 0x000000a6b5d47223 */ /* 0x000fc400000100d4 */
[----:B------:R-:W-:Y:S01]  /*1ec0*/  FFMA.FTZ R181, R65, R181, R148 ;  /* 0x000000b541b57223 */ /* 0x000fe20000010094 */
[----:B------:R-:W-:Y:S01]  /*1ed0*/  FMUL.FTZ R148, R34, R178 ;  /* 0x000000b222947220 */ /* 0x000fe20000410000 */
[----:B------:R-:W-:Y:S01]  /*1ee0*/  FADD.FTZ R173, R184, -UR5 ;  /* 0x80000005b8ad7e21 */ /* 0x000fe20008010000 */
[C---:B------:R-:W-:Y:S01]  /*1ef0*/  FADD.FTZ R245, R182.reuse, R245 ;  /* 0x000000f5b6f57221 */ /* 0x040fe20000010000 */
[----:B------:R-:W-:Y:S01]  /*1f00*/  FFMA.FTZ R213, R182, R167, R213 ;  /* 0x000000a7b6d57223 */ /* 0x000fe200000100d5 */
[----:B------:R-:W-:Y:S01]  /*1f10*/  FADD.FTZ R177, R185, -UR5 ;  /* 0x80000005b9b17e21 */ /* 0x000fe20008010000 */
[----:B------:R-:W-:Y:S01]  /*1f20*/  FFMA.FTZ R182, R66, R182, R148 ;  /* 0x000000b642b67223 */ /* 0x000fe20000010094 */
[----:B------:R-:W-:Y:S01]  /*1f30*/  FMUL.FTZ R148, R35, R179 ;  /* 0x000000b323947220 */ /* 0x000fe20000410000 */
[----:B------:R-:W-:Y:S01]  /*1f40*/  FMUL.FTZ R173, R173, UR9 ;  /* 0x00000009adad7c20 */ /* 0x000fe20008410000 */
[----:B------:R-:W-:Y:S01]  /*1f50*/  FMUL.FTZ R177, R177, UR9 ;  /* 0x00000009b1b17c20 */ /* 0x000fe20008410000 */
[C---:B------:R-:W-:Y:S01]  /*1f60*/  FADD.FTZ R246, R183.reuse, R246 ;  /* 0x000000f6b7f67221 */ /* 0x040fe20000010000 */
[----:B------:R-:W-:Y:S01]  /*1f70*/  FFMA.FTZ R214, R183, R172, R214 ;  /* 0x000000acb7d67223 */ /* 0x000fe200000100d6 */
[----:B------:R-:W-:Y:S01]  /*1f80*/  FFMA.FTZ R183, R67, R183, R148 ;  /* 0x000000b743b77223 */ /* 0x000fe20000010094 */
[----:B------:R-:W-:Y:S01]  /*1f90*/  IADD3 R164, PT, PT, R6, 0x600, RZ ;  /* 0x0000060006a47810 */ /* 0x000fe20007ffe0ff */
[----:B------:R-:W-:Y:S01]  /*1fa0*/  FMUL.FTZ R148, R28, R188 ;  /* 0x000000bc1c947220 */ /* 0x000fe20000410000 */
[----:B------:R-:W-:Y:S01]  /*1fb0*/  IADD3 R176, PT, PT, R6, 0x700, RZ ;  /* 0x0000070006b07810 */ /* 0x000fe20007ffe0ff */
[C---:B------:R-:W-:Y:S01]  /*1fc0*/  FADD.FTZ R247, R192.reuse, R247 ;  /* 0x000000f7c0f77221 */ /* 0x040fe20000010000 */
[----:B------:R-:W-:Y:S01]  /*1fd0*/  FFMA.FTZ R215, R192, R173, R215 ;  /* 0x000000adc0d77223 */ /* 0x000fe200000100d7 */
[----:B------:R-:W-:Y:S01]  /*1fe0*/  FFMA.FTZ R192, R60, R192, R148 ;  /* 0x000000c03cc07223 */ /* 0x000fe20000010094 */
[----:B------:R-:W-:-:S04]  /*1ff0*/  IMAD.WIDE.U32 R136, R164, 0x10, R150 ;  /* 0x00000010a4887825 */ /* 0x000fc800078e0096 */
[----:B------:R-:W-:Y:S01]  /*2000*/  FMUL.FTZ R199, R40, R152 ;  /* 0x0000009828c77220 */ /* 0x000fe20000410000 */
[----:B------:R-:W-:Y:S02]  /*2010*/  FMUL.FTZ R201, R41, R153 ;  /* 0x0000009929c97220 */ /* 0x000fe40000410000 */
[----:B------:R-:W0:Y:S01]  /*2020*/  LDC.64 R152, c[0x0][0x428] ;  /* 0x00010a00ff987b82 */ /* 0x000e220000000a00 */
[----:B------:R-:W-:Y:S01]  /*2030*/  FADD.FTZ R178, R186, -UR5 ;  /* 0x80000005bab27e21 */ /* 0x000fe20008010000 */
[----:B------:R-:W4:Y:S01]  /*2040*/  LDG.E.128 R136, desc[UR14][R136.64] ;  /* 0x0000000e88887981 */ /* 0x000f22000c1e1d00 */
[----:B0-----:R-:W-:-:S06]  /*2050*/  IMAD.WIDE.U32 R140, R164, 0x10, R152 ;  /* 0x00000010a48c7825 */ /* 0x001fcc00078e0098 */
[----:B------:R-:W4:Y:S01]  /*2060*/  LDG.E.128 R140, desc[UR14][R140.64] ;  /* 0x0000000e8c8c7981 */ /* 0x000f22000c1e1d00 */
[----:B--2---:R-:W-:-:S05]  /*2070*/  FADD.FTZ R154, R188, R154 ;  /* 0x0000009abc9a7221 */ /* 0x004fca0000010000 */
[----:B------:R-:W-:Y:S01]  /*2080*/  STL [R1+0xe8], R154 ;  /* 0x0000e89a01007387 */ /* 0x000fe20000100800 */
[----:B---3--:R-:W-:-:S05]  /*2090*/  FFMA.FTZ R149, R188, R173, R149 ;  /* 0x000000adbc957223 */ /* 0x008fca0000010095 */
[----:B------:R0:W-:Y:S01]  /*20a0*/  STL [R1+0xa8], R149 ;  /* 0x0000a89501007387 */ /* 0x0001e20000100800 */
[----:B----4-:R-:W-:Y:S01]  /*20b0*/  FADD.FTZ R174, R189, R174 ;  /* 0x000000aebdae7221 */ /* 0x010fe20000010000 */
[----:B0-----:R-:W-:-:S04]  /*20c0*/  IMAD.WIDE.U32 R148, R176, 0x10, R150 ;  /* 0x00000010b0947825 */ /* 0x001fc800078e0096 */
[----:B------:R-:W-:Y:S01]  /*20d0*/  FMUL.FTZ R150, R29, R189 ;  /* 0x000000bd1d967220 */ /* 0x000fe20000410000 */
[----:B------:R0:W-:Y:S01]  /*20e0*/  STL [R1+0xec], R174 ;  /* 0x0000ecae01007387 */ /* 0x0001e20000100800 */
[----:B------:R-:W-:Y:S01]  /*20f0*/  FFMA.FTZ R158, R189, R177, R158 ;  /* 0x000000b1bd9e7223 */ /* 0x000fe2000001009e */
[----:B0-----:R-:W0:Y:S04]  /*2100*/  @P0 LDC.64 R174, c[0x0][0x438] ;  /* 0x00010e00ffae0b82 */ /* 0x001e280000000a00 */
[----:B------:R-:W-:Y:S04]  /*2110*/  STL [R1+0xac], R158 ;  /* 0x0000ac9e01007387 */ /* 0x000fe80000100800 */
[----:B------:R-:W2:Y:S04]  /*2120*/  LDL.LU R189, [R1+0xf0] ;  /* 0x0000f00001bd7983 */ /* 0x000ea80000300800 */
[----:B------:R-:W3:Y:S01]  /*2130*/  LDL.LU R185, [R1+0xb0] ;  /* 0x0000b00001b97983 */ /* 0x000ee20000300800 */
[----:B------:R-:W-:-:S03]  /*2140*/  FADD.FTZ R159, R194, R159 ;  /* 0x0000009fc29f7221 */ /* 0x000fc60000010000 */
[----:B------:R-:W4:Y:S04]  /*2150*/  LDL.LU R179, [R1+0x14] ;  /* 0x0000140001b37983 */ /* 0x000f280000300800 */
[----:B------:R-:W-:Y:S04]  /*2160*/  STL [R1+0x10], R159 ;  /* 0x0000109f01007387 */ /* 0x000fe80000100800 */
[----:B------:R-:W4:Y:S04]  /*2170*/  LDL.LU R188, [R1+0xf4] ;  /* 0x0000f40001bc7983 */ /* 0x000f280000300800 */
[----:B------:R-:W4:Y:S04]  /*2180*/  LDL.LU R186, [R1+0xb4] ;  /* 0x0000b40001ba7983 */ /* 0x000f280000300800 */
[----:B------:R-:W4:Y:S01]  /*2190*/  LDL.LU R184, [R1+0x18] ;  /* 0x0000180001b87983 */ /* 0x000f220000300800 */
[----:B0-----:R-:W-:-:S05]  /*21a0*/  @P0 IMAD.WIDE.U32 R174, R3, 0x10, R174 ;  /* 0x0000001003ae0825 */ /* 0x001fca00078e00ae */
[----:B------:R0:W5:Y:S02]  /*21b0*/  @P0 LDG.E.128 R96, desc[UR14][R174.64] ;  /* 0x0000000eae600981 */ /* 0x000164000c1e1d00 */
[----:B0-----:R-:W0:Y:S02]  /*21c0*/  @P0 LDC.64 R174, c[0x0][0x438] ;  /* 0x00010e00ffae0b82 */ /* 0x001e240000000a00 */
[----:B0-----:R-:W-:-:S05]  /*21d0*/  @P0 IMAD.WIDE.U32 R174, R2, 0x10, R174 ;  /* 0x0000001002ae0825 */ /* 0x001fca00078e00ae */
[----:B------:R0:W5:Y:S02]  /*21e0*/  @P0 LDG.E.128 R100, desc[UR14][R174.64] ;  /* 0x0000000eae640981 */ /* 0x000164000c1e1d00 */
[----:B0-----:R-:W0:Y:S01]  /*21f0*/  @P0 LDC.64 R174, c[0x0][0x438] ;  /* 0x00010e00ffae0b82 */ /* 0x001e220000000a00 */
[----:B------:R-:W-:Y:S01]  /*2200*/  FMUL.FTZ R178, R178, UR9 ;  /* 0x00000009b2b27c20 */ /* 0x000fe20008410000 */
[----:B0-----:R-:W-:-:S05]  /*2210*/  @P0 IMAD.WIDE.U32 R174, R19, 0x10, R174 ;  /* 0x0000001013ae0825 */ /* 0x001fca00078e00ae */
[----:B------:R0:W5:Y:S02]  /*2220*/  @P0 LDG.E.128 R104, desc[UR14][R174.64] ;  /* 0x0000000eae680981 */ /* 0x000164000c1e1d00 */
[----:B0-----:R-:W0:Y:S01]  /*2230*/  @P0 LDC.64 R174, c[0x0][0x438] ;  /* 0x00010e00ffae0b82 */ /* 0x001e220000000a00 */
[C---:B------:R-:W-:Y:S01]  /*2240*/  FADD.FTZ R235, R156.reuse, R235 ;  /* 0x000000eb9ceb7221 */ /* 0x040fe20000010000 */
[----:B------:R-:W-:Y:S01]  /*2250*/  FFMA.FTZ R15, R156, R198, R15 ;  /* 0x000000c69c0f7223 */ /* 0x000fe2000001000f */
[----:B------:R-:W-:Y:S01]  /*2260*/  FFMA.FTZ R199, R72, R156, R199 ;  /* 0x0000009c48c77223 */ /* 0x000fe200000100c7 */
[C---:B------:R-:W-:Y:S01]  /*2270*/  FADD.FTZ R236, R157.reuse, R236 ;  /* 0x000000ec9dec7221 */ /* 0x040fe20000010000 */
[----:B------:R-:W-:Y:S01]  /*2280*/  FFMA.FTZ R16, R157, R200, R16 ;  /* 0x000000c89d107223 */ /* 0x000fe20000010010 */
[----:B------:R-:W-:Y:S02]  /*2290*/  FFMA.FTZ R201, R73, R157, R201 ;  /* 0x0000009d49c97223 */ /* 0x000fe400000100c9 */
[----:B------:R-:W1:Y:S01]  /*22a0*/  LDC.64 R156, c[0x0][0x3a8] ;  /* 0x0000ea00ff9c7b82 */ /* 0x000e620000000a00 */
[----:B0-----:R-:W-:-:S05]  /*22b0*/  @P0 IMAD.WIDE.U32 R174, R164, 0x10, R174 ;  /* 0x00000010a4ae0825 */ /* 0x001fca00078e00ae */
[----:B------:R0:W5:Y:S02]  /*22c0*/  @P0 LDG.E.128 R108, desc[UR14][R174.64] ;  /* 0x0000000eae6c0981 */ /* 0x000164000c1e1d00 */
[----:B0-----:R-:W0:Y:S01]  /*22d0*/  @P0 LDC.64 R174, c[0x0][0x438] ;  /* 0x00010e00ffae0b82 */ /* 0x001e220000000a00 */
[C---:B------:R-:W-:Y:S01]  /*22e0*/  FADD.FTZ R242, R171.reuse, R242 ;  /* 0x000000f2abf27221 */ /* 0x040fe20000010000 */
[----:B------:R-:W-:Y:S01]  /*22f0*/  FFMA.FTZ R210, R171, R163, R210 ;  /* 0x000000a3abd27223 */ /* 0x000fe200000100d2 */
[----:B------:R-:W-:Y:S01]  /*2300*/  FFMA.FTZ R171, R71, R171, R128 ;  /* 0x000000ab47ab7223 */ /* 0x000fe20000010080 */
[----:B-1----:R-:W-:-:S06]  /*2310*/  IMAD.WIDE.U32 R128, R164, 0x10, R156 ;  /* 0x00000010a4807825 */ /* 0x002fcc00078e009c */
[----:B------:R-:W4:Y:S01]  /*2320*/  LDG.E.128 R128, desc[UR14][R128.64] ;  /* 0x0000000e80807981 */ /* 0x000f22000c1e1d00 */
[----:B0-----:R-:W-:-:S05]  /*2330*/  @P0 IMAD.WIDE.U32 R174, R176, 0x10, R174 ;  /* 0x00000010b0ae0825 */ /* 0x001fca00078e00ae */
[----:B------:R0:W5:Y:S02]  /*2340*/  @P0 LDG.E.128 R112, desc[UR14][R174.64] ;  /* 0x0000000eae700981 */ /* 0x000164000c1e1d00 */
[----:B0-----:R-:W-:-:S04]  /*2350*/  FADD.FTZ R174, R187, -UR5 ;  /* 0x80000005bbae7e21 */ /* 0x001fc80008010000 */
[----:B------:R-:W-:Y:S01]  /*2360*/  FMUL.FTZ R174, R174, UR9 ;  /* 0x00000009aeae7c20 */ /* 0x000fe20008410000 */
[----:B---3--:R-:W-:-:S05]  /*2370*/  FFMA.FTZ R185, R190, R178, R185 ;  /* 0x000000b2beb97223 */ /* 0x008fca00000100b9 */
[----:B------:R0:W-:Y:S04]  /*2380*/  STL [R1+0xb0], R185 ;  /* 0x0000b0b901007387 */ /* 0x0001e80000100800 */
[----:B0-----:R-:W3:Y:S01]  /*2390*/  LDL.LU R185, [R1+0xf8] ;  /* 0x0000f80001b97983 */ /* 0x001ee20000300800 */
[----:B--2---:R-:W-:Y:S01]  /*23a0*/  FADD.FTZ R189, R190, R189 ;  /* 0x000000bdbebd7221 */ /* 0x004fe20000010000 */
[----:B----4-:R-:W-:Y:S01]  /*23b0*/  FADD.FTZ R179, R195, R179 ;  /* 0x000000b3c3b37221 */ /* 0x010fe20000010000 */
[----:B------:R-:W-:-:S03]  /*23c0*/  FADD.FTZ R188, R191, R188 ;  /* 0x000000bcbfbc7221 */ /* 0x000fc60000010000 */
[----:B------:R-:W-:Y:S01]  /*23d0*/  STL [R1+0xf0], R189 ;  /* 0x0000f0bd01007387 */ /* 0x000fe20000100800 */
[----:B------:R-:W-:-:S03]  /*23e0*/  FFMA.FTZ R186, R191, R174, R186 ;  /* 0x000000aebfba7223 */ /* 0x000fc600000100ba */
[----:B------:R0:W-:Y:S01]  /*23f0*/  STL [R1+0x14], R179 ;  /* 0x000014b301007387 */ /* 0x0001e20000100800 */
[----:B------:R-:W-:-:S03]  /*2400*/  FADD.FTZ R184, R140, R184 ;  /* 0x000000b88cb87221 */ /* 0x000fc60000010000 */
[----:B0-----:R-:W2:Y:S04]  /*2410*/  LDL.LU R179, [R1+0xb8] ;  /* 0x0000b80001b37983 */ /* 0x001ea80000300800 */
[----:B------:R-:W4:Y:S04]  /*2420*/  LDL.LU R189, [R1+0x1c] ;  /* 0x00001c0001bd7983 */ /* 0x000f280000300800 */
[----:B------:R0:W-:Y:S04]  /*2430*/  STL [R1+0xf4], R188 ;  /* 0x0000f4bc01007387 */ /* 0x0001e80000100800 */
[----:B------:R-:W-:Y:S04]  /*2440*/  STL [R1+0xb4], R186 ;  /* 0x0000b4ba01007387 */ /* 0x000fe80000100800 */
[----:B0-----:R-:W4:Y:S04]  /*2450*/  LDL.LU R188, [R1+0xfc] ;  /* 0x0000fc0001bc7983 */ /* 0x001f280000300800 */
[----:B------:R0:W-:Y:S04]  /*2460*/  STL [R1+0x18], R184 ;  /* 0x000018b801007387 */ /* 0x0001e80000100800 */
[----:B0-----:R-:W4:Y:S04]  /*2470*/  LDL.LU R184, [R1+0xbc] ;  /* 0x0000bc0001b87983 */ /* 0x001f280000300800 */
[----:B------:R-:W4:Y:S04]  /*2480*/  LDL.LU R187, [R1+0x40] ;  /* 0x0000400001bb7983 */ /* 0x000f280000300800 */
[----:B------:R-:W4:Y:S01]  /*2490*/  LDL.LU R186, [R1+0x100] ;  /* 0x0001000001ba7983 */ /* 0x000f220000300800 */
[----:B------:R-:W-:Y:S01]  /*24a0*/  FMUL.FTZ R175, R31, R191 ;  /* 0x000000bf1faf7220 */ /* 0x000fe20000410000 */
[----:B------:R-:W-:-:S03]  /*24b0*/  FFMA.FTZ R218, R195, R174, R218 ;  /* 0x000000aec3da7223 */ /* 0x000fc600000100da */
[----:B------:R-:W-:Y:S01]  /*24c0*/  FFMA.FTZ R195, R63, R195, R175 ;  /* 0x000000c33fc37223 */ /* 0x000fe200000100af */
[C---:B------:R-:W-:Y:S01]  /*24d0*/  FADD.FTZ R248, R193.reuse, R248 ;  /* 0x000000f8c1f87221 */ /* 0x040fe20000010000 */
[----:B------:R-:W-:Y:S01]  /*24e0*/  FFMA.FTZ R216, R193, R177, R216 ;  /* 0x000000b1c1d87223 */ /* 0x000fe200000100d8 */
[----:B------:R-:W-:-:S04]  /*24f0*/  IMAD.WIDE.U32 R152, R176, 0x10, R152 ;  /* 0x00000010b0987825 */ /* 0x000fc800078e0098 */
[----:B------:R-:W-:Y:S02]  /*2500*/  FFMA.FTZ R193, R61, R193, R150 ;  /* 0x000000c13dc17223 */ /* 0x000fe40000010096 */
[----:B------:R-:W4:Y:S04]  /*2510*/  LDG.E.128 R148, desc[UR14][R148.64] ;  /* 0x0000000e94947981 */ /* 0x000f28000c1e1d00 */
[----:B------:R-:W4:Y:S01]  /*2520*/  LDG.E.128 R152, desc[UR14][R152.64] ;  /* 0x0000000e98987981 */ /* 0x000f22000c1e1d00 */
[----:B------:R-:W-:-:S04]  /*2530*/  IMAD.WIDE.U32 R156, R176, 0x10, R156 ;  /* 0x00000010b09c7825 */ /* 0x000fc800078e009c */
[----:B------:R-:W-:Y:S01]  /*2540*/  FMUL.FTZ R158, R30, R190 ;  /* 0x000000be1e9e7220 */ /* 0x000fe20000410000 */
[----:B------:R-:W-:-:S03]  /*2550*/  FFMA.FTZ R217, R194, R178, R217 ;  /* 0x000000b2c2d97223 */ /* 0x000fc600000100d9 */
[----:B------:R-:W-:Y:S02]  /*2560*/  FFMA.FTZ R194, R62, R194, R158 ;  /* 0x000000c23ec27223 */ /* 0x000fe4000001009e */
[----:B------:R-:W4:Y:S01]  /*2570*/  LDG.E.128 R156, desc[UR14][R156.64] ;  /* 0x0000000e9c9c7981 */ /* 0x000f22000c1e1d00 */
[----:B------:R-:W-:-:S04]  /*2580*/  FADD.FTZ R128, R128, -UR5 ;  /* 0x8000000580807e21 */ /* 0x000fc80008010000 */
[----:B------:R-:W-:Y:S01]  /*2590*/  FMUL.FTZ R175, R128, UR9 ;  /* 0x0000000980af7c20 */ /* 0x000fe20008410000 */
[----:B------:R-:W-:Y:S01]  /*25a0*/  FADD.FTZ R129, R129, -UR5 ;  /* 0x8000000581817e21 */ /* 0x000fe20008010000 */
[----:B------:R-:W-:Y:S01]  /*25b0*/  FADD.FTZ R130, R130, -UR5 ;  /* 0x8000000582827e21 */ /* 0x000fe20008010000 */
[----:B---3--:R-:W-:-:S05]  /*25c0*/  FADD.FTZ R185, R136, R185 ;  /* 0x000000b988b97221 */ /* 0x008fca0000010000 */
[----:B------:R0:W-:Y:S04]  /*25d0*/  STL [R1+0xf8], R185 ;  /* 0x0000f8b901007387 */ /* 0x0001e80000100800 */
[----:B0-----:R-:W3:Y:S01]  /*25e0*/  LDL.LU R185, [R1+0xd0] ;  /* 0x0000d00001b97983 */ /* 0x001ee20000300800 */
[----:B--2---:R-:W-:-:S05]  /*25f0*/  FFMA.FTZ R179, R136, R175, R179 ;  /* 0x000000af88b37223 */ /* 0x004fca00000100b3 */
[----:B------:R0:W-:Y:S01]  /*2600*/  STL [R1+0xb8], R179 ;  /* 0x0000b8b301007387 */ /* 0x0001e20000100800 */
[----:B----4-:R-:W-:Y:S01]  /*2610*/  FADD.FTZ R189, R141, R189 ;  /* 0x000000bd8dbd7221 */ /* 0x010fe20000010000 */
[----:B0-----:R-:W-:Y:S01]  /*2620*/  FMUL.FTZ R179, R129, UR9 ;  /* 0x0000000981b37c20 */ /* 0x001fe20008410000 */
[----:B------:R-:W-:-:S03]  /*2630*/  FADD.FTZ R188, R137, R188 ;  /* 0x000000bc89bc7221 */ /* 0x000fc60000010000 */
[----:B------:R-:W-:Y:S01]  /*2640*/  STL [R1+0x1c], R189 ;  /* 0x00001cbd01007387 */ /* 0x000fe20000100800 */
[----:B------:R-:W-:-:S03]  /*2650*/  FMUL.FTZ R129, R26, R138 ;  /* 0x0000008a1a817220 */ /* 0x000fc60000410000 */
[----:B------:R-:W-:Y:S01]  /*2660*/  STL [R1+0xfc], R188 ;  /* 0x0000fcbc01007387 */ /* 0x000fe20000100800 */
[----:B------:R-:W-:Y:S01]  /*2670*/  FFMA.FTZ R184, R137, R179, R184 ;  /* 0x000000b389b87223 */ /* 0x000fe200000100b8 */
[----:B------:R-:W-:-:S04]  /*2680*/  FADD.FTZ R187, R142, R187 ;  /* 0x000000bb8ebb7221 */ /* 0x000fc80000010000 */
[----:B------:R0:W-:Y:S04]  /*2690*/  STL [R1+0xbc], R184 ;  /* 0x0000bcb801007387 */ /* 0x0001e80000100800 */
[----:B------:R-:W-:Y:S01]  /*26a0*/  STL [R1+0x40], R187 ;  /* 0x000040bb01007387 */ /* 0x000fe20000100800 */
[----:B0-----:R-:W-:-:S04]  /*26b0*/  FMUL.FTZ R184, R130, UR9 ;  /* 0x0000000982b87c20 */ /* 0x001fc80008410000 */
[----:B------:R-:W-:Y:S01]  /*26c0*/  FFMA.FTZ R221, R142, R184, R221 ;  /* 0x000000b88edd7223 */ /* 0x000fe200000100dd */
[----:B------:R-:W-:Y:S02]  /*26d0*/  FFMA.FTZ R142, R58, R142, R129 ;  /* 0x0000008e3a8e7223 */ /* 0x000fe40000010081 */
[----:B------:R-:W2:Y:S01]  /*26e0*/  LDL.LU R129, [R1+0x44] ;  /* 0x0000440001817983 */ /* 0x000ea20000300800 */
[----:B------:R-:W-:Y:S01]  /*26f0*/  FMUL.FTZ R128, R24, R136 ;  /* 0x0000008818807220 */ /* 0x000fe20000410000 */
[----:B------:R-:W-:-:S03]  /*2700*/  FFMA.FTZ R219, R140, R175, R219 ;  /* 0x000000af8cdb7223 */ /* 0x000fc600000100db */
[----:B------:R-:W-:Y:S01]  /*2710*/  FFMA.FTZ R140, R56, R140, R128 ;  /* 0x0000008c388c7223 */ /* 0x000fe20000010080 */
[----:B------:R-:W-:Y:S01]  /*2720*/  FMUL.FTZ R128, R25, R137 ;  /* 0x0000008919807220 */ /* 0x000fe20000410000 */
[----:B------:R-:W-:-:S03]  /*2730*/  FFMA.FTZ R220, R141, R179, R220 ;  /* 0x000000b38ddc7223 */ /* 0x000fc600000100dc */
[----:B------:R-:W-:Y:S01]  /*2740*/  FFMA.FTZ R141, R57, R141, R128 ;  /* 0x0000008d398d7223 */ /* 0x000fe20000010080 */
[----:B------:R-:W-:-:S04]  /*2750*/  FADD.FTZ R128, RZ, R18 ;  /* 0x00000012ff807221 */ /* 0x000fc80000010000 */
[----:B------:R-:W-:-:S04]  /*2760*/  FADD.FTZ R128, R133, R128 ;  /* 0x0000008085807221 */ /* 0x000fc80000010000 */
[----:B------:R-:W-:-:S04]  /*2770*/  FADD.FTZ R128, R134, R128 ;  /* 0x0000008086807221 */ /* 0x000fc80000010000 */
[----:B------:R-:W-:-:S04]  /*2780*/  FADD.FTZ R128, R135, R128 ;  /* 0x0000008087807221 */ /* 0x000fc80000010000 */
[----:B------:R-:W-:-:S04]  /*2790*/  FADD.FTZ R128, R144, R128 ;  /* 0x0000008090807221 */ /* 0x000fc80000010000 */
[----:B------:R-:W-:Y:S01]  /*27a0*/  FADD.FTZ R128, R145, R128 ;  /* 0x0000008091807221 */ /* 0x000fe20000010000 */
[----:B------:R-:W-:Y:S01]  /*27b0*/  FADD.FTZ R186, R138, R186 ;  /* 0x000000ba8aba7221 */ /* 0x000fe20000010000 */
[----:B------:R-:W-:Y:S02]  /*27c0*/  FFMA.FTZ R130, R0, R18, RZ ;  /* 0x0000001200827223 */ /* 0x000fe400000100ff */
[----:B------:R-:W-:Y:S02]  /*27d0*/  FADD.FTZ R128, R146, R128 ;  /* 0x0000008092807221 */ /* 0x000fe40000010000 */
[----:B------:R0:W-:Y:S01]  /*27e0*/  STL [R1+0x100], R186 ;  /* 0x000100ba01007387 */ /* 0x0001e20000100800 */
        /* <DEDUP_REMOVED lines=32> */
[----:B------:R-:W-:Y:S02]  /*29f0*/  FADD.FTZ R131, R131, -UR5 ;  /* 0x8000000583837e21 */ /* 0x000fe40008010000 */
[----:B------:R-:W-:Y:S01]  /*2a00*/  FFMA.FTZ R130, R166, R181, R130 ;  /* 0x000000b5a6827223 */ /* 0x000fe20000010082 */
[----:B------:R-:W-:-:S03]  /*2a10*/  FADD.FTZ R128, R195, R128 ;  /* 0x00000080c3807221 */ /* 0x000fc60000010000 */
[----:B------:R-:W-:Y:S01]  /*2a20*/  FFMA.FTZ R130, R167, R182, R130 ;  /* 0x000000b6a7827223 */ /* 0x000fe20000010082 */
[----:B------:R-:W-:-:S03]  /*2a30*/  FADD.FTZ R128, R140, R128 ;  /* 0x000000808c807221 */ /* 0x000fc60000010000 */
[----:B------:R-:W-:Y:S01]  /*2a40*/  FFMA.FTZ R130, R172, R183, R130 ;  /* 0x000000b7ac827223 */ /* 0x000fe20000010082 */
[----:B------:R-:W-:Y:S01]  /*2a50*/  FADD.FTZ R128, R141, R128 ;  /* 0x000000808d807221 */ /* 0x000fe20000010000 */
[----:B0-----:R-:W-:Y:S02]  /*2a60*/  FMUL.FTZ R186, R20, R148 ;  /* 0x0000009414ba7220 */ /* 0x001fe40000410000 */
[----:B------:R-:W-:Y:S01]  /*2a70*/  FFMA.FTZ R130, R173, R192, R130 ;  /* 0x000000c0ad827223 */ /* 0x000fe20000010082 */
[----:B------:R-:W-:Y:S01]  /*2a80*/  FADD.FTZ R128, R142, R128 ;  /* 0x000000808e807221 */ /* 0x000fe20000010000 */
[----:B------:R-:W-:Y:S01]  /*2a90*/  FFMA.FTZ R186, R52, R152, R186 ;  /* 0x0000009834ba7223 */ /* 0x000fe200000100ba */
[----:B------:R-:W-:Y:S01]  /*2aa0*/  FMUL.FTZ R187, R21, R149 ;  /* 0x0000009515bb7220 */ /* 0x000fe20000410000 */
[----:B------:R-:W-:Y:S01]  /*2ab0*/  FFMA.FTZ R130, R177, R193, R130 ;  /* 0x000000c1b1827223 */ /* 0x000fe20000010082 */
[----:B------:R-:W-:Y:S02]  /*2ac0*/  FMUL.FTZ R188, R22, R150 ;  /* 0x0000009616bc7220 */ /* 0x000fe40000410000 */
[----:B------:R-:W-:Y:S01]  /*2ad0*/  FFMA.FTZ R187, R53, R153, R187 ;  /* 0x0000009935bb7223 */ /* 0x000fe200000100bb */
[----:B------:R-:W-:Y:S01]  /*2ae0*/  FFMA.FTZ R130, R178, R194, R130 ;  /* 0x000000c2b2827223 */ /* 0x000fe20000010082 */
[----:B------:R-:W-:Y:S01]  /*2af0*/  FFMA.FTZ R188, R54, R154, R188 ;  /* 0x0000009a36bc7223 */ /* 0x000fe200000100bc */
[----:B------:R-:W-:-:S02]  /*2b00*/  FMUL.FTZ R189, R23, R151 ;  /* 0x0000009717bd7220 */ /* 0x000fc40000410000 */
[----:B------:R-:W-:Y:S02]  /*2b10*/  FFMA.FTZ R130, R174, R195, R130 ;  /* 0x000000c3ae827223 */ /* 0x000fe40000010082 */
[----:B------:R-:W-:Y:S02]  /*2b20*/  FFMA.FTZ R189, R55, R155, R189 ;  /* 0x0000009b37bd7223 */ /* 0x000fe400000100bd */
[----:B------:R-:W-:-:S04]  /*2b30*/  FFMA.FTZ R130, R175, R140, R130 ;  /* 0x0000008caf827223 */ /* 0x000fc80000010082 */
[----:B------:R-:W-:Y:S01]  /*2b40*/  FFMA.FTZ R130, R179, R141, R130 ;  /* 0x0000008db3827223 */ /* 0x000fe20000010082 */
[----:B------:R-:W-:Y:S01]  /*2b50*/  FADD.FTZ R156, R156, -UR5 ;  /* 0x800000059c9c7e21 */ /* 0x000fe20008010000 */
[----:B---3--:R-:W-:-:S05]  /*2b60*/  FFMA.FTZ R185, R138, R184, R185 ;  /* 0x000000b88ab97223 */ /* 0x008fca00000100b9 */
[----:B------:R0:W-:Y:S04]  /*2b70*/  STL [R1+0xd0], R185 ;  /* 0x0000d0b901007387 */ /* 0x0001e80000100800 */
[----:B------:R-:W3:Y:S04]  /*2b80*/  LDL.LU R137, [R1+0x104] ;  /* 0x0001040001897983 */ /* 0x000ee80000300800 */
[----:B------:R-:W4:Y:S01]  /*2b90*/  LDL.LU R136, [R1+0xd4] ;  /* 0x0000d40001887983 */ /* 0x000f220000300800 */
[----:B0-----:R-:W-:-:S04]  /*2ba0*/  FMUL.FTZ R185, R131, UR9 ;  /* 0x0000000983b97c20 */ /* 0x001fc80008410000 */
[C---:B------:R-:W-:Y:S01]  /*2bb0*/  FFMA.FTZ R222, R143.reuse, R185, R222 ;  /* 0x000000b98fde7223 */ /* 0x040fe200000100de */
[----:B------:R-:W-:Y:S01]  /*2bc0*/  FFMA.FTZ R130, R184, R142, R130 ;  /* 0x0000008eb8827223 */ /* 0x000fe20000010082 */
[----:B--2---:R-:W-:-:S05]  /*2bd0*/  FADD.FTZ R129, R143, R129 ;  /* 0x000000818f817221 */ /* 0x004fca0000010000 */
[----:B------:R0:W-:Y:S02]  /*2be0*/  STL [R1+0x44], R129 ;  /* 0x0000448101007387 */ /* 0x0001e40000100800 */
[----:B0-----:R-:W-:-:S04]  /*2bf0*/  FMUL.FTZ R129, R27, R139 ;  /* 0x0000008b1b817220 */ /* 0x001fc80000410000 */
[----:B------:R-:W-:-:S04]  /*2c00*/  FFMA.FTZ R143, R59, R143, R129 ;  /* 0x0000008f3b8f7223 */ /* 0x000fc80000010081 */
[----:B------:R-:W-:-:S04]  /*2c10*/  FADD.FTZ R128, R143, R128 ;  /* 0x000000808f807221 */ /* 0x000fc80000010000 */
[----:B------:R-:W-:-:S04]  /*2c20*/  FADD.FTZ R128, R186, R128 ;  /* 0x00000080ba807221 */ /* 0x000fc80000010000 */
[----:B------:R-:W-:-:S04]  /*2c30*/  FADD.FTZ R128, R128, R187 ;  /* 0x000000bb80807221 */ /* 0x000fc80000010000 */
[----:B------:R-:W-:-:S04]  /*2c40*/  FADD.FTZ R128, R128, R188 ;  /* 0x000000bc80807221 */ /* 0x000fc80000010000 */
[----:B------:R-:W-:Y:S01]  /*2c50*/  FADD.FTZ R128, R128, R189 ;  /* 0x000000bd80807221 */ /* 0x000fe20000010000 */
[----:B------:R-:W-:-:S04]  /*2c60*/  FADD.FTZ R157, R157, -UR5 ;  /* 0x800000059d9d7e21 */ /* 0x000fc80008010000 */
[----:B------:R-:W0:Y:S01]  /*2c70*/  SHFL.DOWN PT, R129, R128, 0x10, 0x1f ;  /* 0x0a001f0080817f89 */ /* 0x000e2200000e0000 */
[----:B------:R-:W-:Y:S01]  /*2c80*/  FMUL.FTZ R156, R156, UR9 ;  /* 0x000000099c9c7c20 */ /* 0x000fe20008410000 */
        /* <DEDUP_REMOVED lines=28> */
[C---:B---3--:R-:W-:Y:S01]  /*2e50*/  FADD.FTZ R137, R139.reuse, R137 ;  /* 0x000000898b897221 */ /* 0x048fe20000010000 */
[----:B----4-:R-:W-:Y:S01]  /*2e60*/  FFMA.FTZ R136, R139, R185, R136 ;  /* 0x000000b98b887223 */ /* 0x010fe20000010088 */
[----:B--2---:R-:W-:Y:S02]  /*2e70*/  FADD.FTZ R128, R129, R131 ;  /* 0x0000008381807221 */ /* 0x004fe40000010000 */
[----:B------:R-:W0:Y:S04]  /*2e80*/  SHFL.DOWN PT, R129, R130, 0x1, 0x1f ;  /* 0x08201f0082817f89 */ /* 0x000e2800000e0000 */
[----:B------:R1:W-:Y:S04]  /*2e90*/  STL [R1+0x104], R137 ;  /* 0x0001048901007387 */ /* 0x0003e80000100800 */
[----:B------:R1:W-:Y:S01]  /*2ea0*/  STL [R1+0xd4], R136 ;  /* 0x0000d48801007387 */ /* 0x0003e20000100800 */
[----:B------:R-:W-:Y:S01]  /*2eb0*/  BSSY.RECONVERGENT B0, `(.L_x_4162) ;  /* 0x000000b000007945 */ /* 0x000fe20003800200 */
[----:B0-----:R-:W-:-:S03]  /*2ec0*/  FADD.FTZ R129, R130, R129 ;  /* 0x0000008182817221 */ /* 0x001fc60000010000 */
        /* <DEDUP_REMOVED lines=9> */
.L_x_4163:
[----:B------:R-:W-:Y:S05]  /*2f60*/  BSYNC.RECONVERGENT B0 ;  /* 0x0000000000007941 */ /* 0x000fea0003800200 */
.L_x_4162:
[----:B0-----:R-:W2:Y:S04]  /*2f70*/  LDL.LU R128, [R1+0x48] ;  /* 0x0000480001807983 */ /* 0x001ea80000300800 */
[----:B------:R-:W3:Y:S04]  /*2f80*/  LDL.LU R137, [R1+0x4c] ;  /* 0x00004c0001897983 */ /* 0x000ee80000300800 */
[----:B------:R-:W4:Y:S01]  /*2f90*/  LDL.LU R136, [R1+0x70] ;  /* 0x0000700001887983 */ /* 0x000f220000300800 */
[----:B------:R-:W-:-:S03]  /*2fa0*/  FFMA.FTZ R223, R152, R156, R223 ;  /* 0x0000009c98df7223 */ /* 0x000fc600000100df */
[----:B------:R0:W-:Y:S01]  /*2fb0*/  STL [R1+0x118], R0 ;  /* 0x0001180001007387 */ /* 0x0001e20000100800 */
[----:B------:R-:W-:-:S03]  /*2fc0*/  FFMA.FTZ R224, R153, R157, R224 ;  /* 0x0000009d99e07223 */ /* 0x000fc600000100e0 */
[----:B------:R-:W4:Y:S01]  /*2fd0*/  LDL.LU R191, [R1+0x114] ;  /* 0x0001140001bf7983 */ /* 0x000f220000300800 */
[----:B------:R-:W1:Y:S01]  /*2fe0*/  S2UR UR6, SR_CgaCtaId ;  /* 0x00000000000679c3 */ /* 0x000e620000008800 */
[----:B------:R-:W-:Y:S02]  /*2ff0*/  UMOV UR5, 0x400 ;  /* 0x0000040000057882 */ /* 0x000fe40000000000 */
[----:B-1----:R-:W-:-:S04]  /*3000*/  ULEA UR5, UR6, UR5, 0x18 ;  /* 0x0000000506057291 */ /* 0x002fc8000f8ec0ff */
[----:B------:R-:W-:Y:S02]  /*3010*/  UIADD3 UR6, UPT, UPT, UR5, 0x8040, URZ ;  /* 0x0000804005067890 */ /* 0x000fe4000fffe0ff */
[----:B------:R-:W-:Y:S01]  /*3020*/  @!UP1 UIADD3 UR6, UPT, UPT, UR5, 0x8000, URZ ;  /* 0x0000800005069890 */ /* 0x000fe2000fffe0ff */
[----:B------:R-:W-:Y:S01]  /*3030*/  BAR.SYNC.DEFER_BLOCKING 0x0 ;  /* 0x0000000000007b1d */ /* 0x000fe20000010000 */
[----:B--2---:R-:W-:-:S05]  /*3040*/  FADD.FTZ R128, R152, R128 ;  /* 0x0000008098807221 */ /* 0x004fca0000010000 */
[----:B------:R-:W2:Y:S01]  /*3050*/  LDL.LU R152, [R1+0xe4] ;  /* 0x0000e40001987983 */ /* 0x000ea20000300800 */
[----:B---3--:R-:W-:-:S03]  /*3060*/  FADD.FTZ R137, R153, R137 ;  /* 0x0000008999897221 */ /* 0x008fc60000010000 */
[----:B------:R-:W-:Y:S04]  /*3070*/  STL [R1+0x48], R128 ;  /* 0x0000488001007387 */ /* 0x000fe80000100800 */
[----:B------:R-:W3:Y:S04]  /*3080*/  LDL.LU R153, [R1+0x74] ;  /* 0x0000740001997983 */ /* 0x000ee80000300800 */
[----:B------:R-:W-:Y:S04]  /*3090*/  STL [R1+0x4c], R137 ;  /* 0x00004c8901007387 */ /* 0x000fe80000100800 */
[----:B0-----:R-:W2:Y:S04]  /*30a0*/  LDL.LU R0, [R1+0x108] ;  /* 0x0001080001007983 */ /* 0x001ea80000300800 */
[----:B------:R-:W2:Y:S04]  /*30b0*/  LDL.LU R190, [R1+0xd8] ;  /* 0x0000d80001be7983 */ /* 0x000ea80000300800 */
[----:B------:R-:W0:Y:S01]  /*30c0*/  LDS.128 R128, [UR6] ;  /* 0x00000006ff807984 */ /* 0x000e220008000c00 */
[----:B------:R-:W-:-:S02]  /*30d0*/  UIADD3 UR6, UPT, UPT, UR5, 0x8050, URZ ;  /* 0x0000805005067890 */ /* 0x000fc4000fffe0ff */
[----:B------:R-:W-:Y:S01]  /*30e0*/  @!UP1 UIADD3 UR6, UPT, UPT, UR5, 0x8010, URZ ;  /* 0x0000801005069890 */ /* 0x000fe2000fffe0ff */
[----:B----4-:R-:W-:-:S05]  /*30f0*/  FADD.FTZ R136, R154, R136 ;  /* 0x000000889a887221 */ /* 0x010fca0000010000 */
        /* <DEDUP_REMOVED lines=13> */
[----:B------:R-:W-:Y:S01]  /*31d0*/  FFMA.FTZ R225, R154, R158, R225 ;  /* 0x0000009e9ae17223 */ /* 0x000fe200000100e1 */
[----:B------:R-:W-:Y:S02]  /*31e0*/  FFMA.FTZ R226, R155, R159, R226 ;  /* 0x0000009f9be27223 */ /* 0x000fe400000100e2 */
[----:B------:R-:W4:Y:S01]  /*31f0*/  LDL.LU R154, [R1+0x110] ;  /* 0x00011000019a7983 */ /* 0x000f220000300800 */
[----:B0-----:R-:W-:-:S04]  /*3200*/  FADD.FTZ R128, R136, R128 ;  /* 0x0000008088807221 */ /* 0x001fc80000010000 */
[----:B------:R-:W-:Y:S01]  /*3210*/  FADD.FTZ R128, R130, R128 ;  /* 0x0000008082807221 */ /* 0x000fe20000010000 */
[----:B---3--:R-:W-:Y:S02]  /*3220*/  FADD.FTZ R153, R155, R153 ;  /* 0x000000999b997221 */ /* 0x008fe40000010000 */
[----:B------:R-:W3:Y:S04]  /*3230*/  LDL.LU R155, [R1+0xe0] ;  /* 0x0000e000019b7983 */ /* 0x000ee80000300800 */
[----:B------:R-:W3:Y:S01]  /*3240*/  LDL.LU R130, [R1+0xdc] ;  /* 0x0000dc0001827983 */ /* 0x000ee20000300800 */
[----:B--2---:R-:W-:-:S03]  /*3250*/  FADD.FTZ R0, R148, R0 ;  /* 0x0000000094007221 */ /* 0x004fc60000010000 */
[----:B------:R-:W-:Y:S01]  /*3260*/  STL [R1+0x74], R153 ;  /* 0x0000749901007387 */ /* 0x000fe20000100800 */
[----:B------:R-:W-:-:S03]  /*3270*/  FFMA.FTZ R190, R148, R156, R190 ;  /* 0x0000009c94be7223 */ /* 0x000fc600000100be */
[----:B------:R0:W-:Y:S04]  /*3280*/  STL [R1+0x108], R0 ;  /* 0x0001080001007387 */ /* 0x0001e80000100800 */
[----:B0-----:R0:W5:Y:S04]  /*3290*/  LDL.LU R0, [R1+0x118] ;  /* 0x0001180001007983 */ /* 0x0011680000300800 */
[----:B------:R1:W-:Y:S04]  /*32a0*/  STL [R1+0xd8], R190 ;  /* 0x0000d8be01007387 */ /* 0x0003e80000100800 */
[----:B------:R-:W2:Y:S01]  /*32b0*/  LDL.LU R148, [R1+0x10c] ;  /* 0x00010c0001947983 */ /* 0x000ea20000300800 */
[----:B------:R-:W-:-:S02]  /*32c0*/  UIADD3 UR6, UPT, UPT, UR5, 0x8070, URZ ;  /* 0x0000807005067890 */ /* 0x000fc4000fffe0ff */
[----:B------:R-:W-:Y:S01]  /*32d0*/  @!UP1 UIADD3 UR6, UPT, UPT, UR5, 0x8030, URZ ;  /* 0x0000803005069890 */ /* 0x000fe2000fffe0ff */
[----:B------:R-:W-:-:S08]  /*32e0*/  FADD.FTZ R129, R137, R129 ;  /* 0x0000008189817221 */ /* 0x000fd00000010000 */
[----:B------:R-:W0:Y:S01]  /*32f0*/  LDS.128 R136, [UR6] ;  /* 0x00000006ff887984 */ /* 0x000e220008000c00 */
[----:B------:R-:W-:Y:S01]  /*3300*/  FADD.FTZ R129, R131, R129 ;  /* 0x0000008183817221 */ /* 0x000fe20000010000 */
[C---:B------:R-:W-:Y:S01]  /*3310*/  FADD.FTZ R191, R151.reuse, R191 ;  /* 0x000000bf97bf7221 */ /* 0x040fe20000010000 */
[----:B------:R-:W-:Y:S01]  /*3320*/  FFMA.FTZ R152, R151, R159, R152 ;  /* 0x0000009f97987223 */ /* 0x000fe20000010098 */
[----:B-1----:R-:W1:Y:S01]  /*3330*/  S2R R190, SR_TID.X ;  /* 0x0000000000be7919 */ /* 0x002e620000002100 */
[----:B------:R-:W-:-:S04]  /*3340*/  UISETP.NE.U32.AND UP0, UPT, UR22, URZ, UPT ;  /* 0x000000ff1600728c */ /* 0x000fc8000bf05070 */
[----:B------:R-:W-:Y:S02]  /*3350*/  UISETP.NE.AND.EX UP0, UPT, UR23, URZ, UPT, UP0 ;  /* 0x000000ff1700728c */ /* 0x000fe4000bf05300 */
[----:B------:R-:W-:Y:S01]  /*3360*/  UIADD3 UR4, UPT, UPT, UR4, UR24, URZ ;  /* 0x0000001804047290 */ /* 0x000fe2000fffe0ff */
[----:B0-----:R-:W-:Y:S01]  /*3370*/  FADD.FTZ R128, R128, R136 ;  /* 0x0000008880807221 */ /* 0x001fe20000010000 */
[----:B------:R-:W-:-:S03]  /*3380*/  FADD.FTZ R129, R129, R137 ;  /* 0x0000008981817221 */ /* 0x000fc60000010000 */
[----:B------:R-:W-:Y:S01]  /*3390*/  FADD.FTZ R128, R138, R128 ;  /* 0x000000808a807221 */ /* 0x000fe20000010000 */
[----:B------:R-:W-:-:S03]  /*33a0*/  FADD.FTZ R129, R139, R129 ;  /* 0x000000818b817221 */ /* 0x000fc60000010000 */
[----:B------:R-:W-:Y:S01]  /*33b0*/  FMUL.FTZ R128, R128, UR26 ;  /* 0x0000001a80807c20 */ /* 0x000fe20008410000 */
[----:B------:R-:W-:-:S04]  /*33c0*/  FMUL.FTZ R129, R129, UR26 ;  /* 0x0000001a81817c20 */ /* 0x000fc80008410000 */
[----:B------:R-:W-:Y:S01]  /*33d0*/  FSEL R128, R128, RZ, !P1 ;  /* 0x000000ff80807208 */ /* 0x000fe20004800000 */
[----:B----4-:R-:W-:Y:S01]  /*33e0*/  FADD.FTZ R154, R150, R154 ;  /* 0x0000009a969a7221 */ /* 0x010fe20000010000 */
[----:B------:R-:W-:Y:S02]  /*33f0*/  R2UR UR27, R129 ;  /* 0x00000000811b72ca */ /* 0x000fe400000e0000 */
[----:B------:R-:W-:Y:S01]  /*3400*/  R2UR UR30, R128 ;  /* 0x00000000801e72ca */ /* 0x000fe200000e0000 */
[----:B------:R-:W-:Y:S01]  /*3410*/  UISETP.GE.AND UP2, UPT, UR4, UR25, UPT ;  /* 0x000000190400728c */ /* 0x000fe2000bf46270 */
[----:B---3--:R-:W-:Y:S01]  /*3420*/  FFMA.FTZ R155, R150, R158, R155 ;  /* 0x0000009e969b7223 */ /* 0x008fe2000001009b */
[C---:B------:R-:W-:Y:S01]  /*3430*/  FFMA.FTZ R130, R149.reuse, R157, R130 ;  /* 0x0000009d95827223 */ /* 0x040fe20000010082 */
[----:B--2---:R-:W-:-:S05]  /*3440*/  FADD.FTZ R148, R149, R148 ;  /* 0x0000009495947221 */ /* 0x004fca0000010000 */
[----:B------:R0:W-:Y:S04]  /*3450*/  STL [R1+0x10c], R148 ;  /* 0x00010c9401007387 */ /* 0x0001e80000100800 */
[----:B------:R0:W-:Y:S04]  /*3460*/  STL [R1+0xdc], R130 ;  /* 0x0000dc8201007387 */ /* 0x0001e80000100800 */
[----:B------:R0:W-:Y:S04]  /*3470*/  STL [R1+0x110], R154 ;  /* 0x0001109a01007387 */ /* 0x0001e80000100800 */
[----:B------:R0:W-:Y:S04]  /*3480*/  STL [R1+0xe0], R155 ;  /* 0x0000e09b01007387 */ /* 0x0001e80000100800 */
[----:B------:R0:W-:Y:S04]  /*3490*/  STL [R1+0x114], R191 ;  /* 0x000114bf01007387 */ /* 0x0001e80000100800 */
[----:B------:R0:W-:Y:S01]  /*34a0*/  STL [R1+0xe4], R152 ;  /* 0x0000e49801007387 */ /* 0x0001e20000100800 */
[----:B-1----:R-:W-:Y:S05]  /*34b0*/  BRA.U UP0, `(.L_x_4164) ;  /* 0x00000005008c7547 */ /* 0x002fea000b800000 */
        /* <DEDUP_REMOVED lines=11> */
[----:B-----5:R-:W-:Y:S01]  /*3570*/  FFMA.FTZ R128, R0, R128, UR30 ;  /* 0x0000001e00807e23 */ /* 0x020fe20008010080 */
        /* <DEDUP_REMOVED lines=8> */
[----:B0-----:R-:W-:Y:S01]  /*3600*/  FADD.FTZ R130, R134, -R0 ;  /* 0x8000000086827221 */ /* 0x001fe20000010000 */
[----:B------:R-:W-:-:S03]  /*3610*/  MOV R0, UR27 ;  /* 0x0000001b00007c02 */ /* 0x000fc60008000f00 */
[----:B------:R-:W-:Y:S02]  /*3620*/  FMUL.FTZ R130, R130, UR9 ;  /* 0x0000000982827c20 */ /* 0x000fe40008410000 */
[----:B------:R-:W-:-:S04]  /*3630*/  FFMA.FTZ R0, R126, R0, UR30 ;  /* 0x0000001e7e007e23 */ /* 0x000fc80008010000 */
[----:B------:R-:W-:-:S04]  /*3640*/  FADD.FTZ R131, R135, -R0 ;  /* 0x8000000087837221 */ /* 0x000fc80000010000 */
[----:B------:R-:W-:Y:S01]  /*3650*/  FMUL.FTZ R131, R131, UR9 ;  /* 0x0000000983837c20 */ /* 0x000fe20008410000 */
[----:B------:R-:W-:Y:S06]  /*3660*/  BRA `(.L_x_4167) ;  /* 0x0000000800a87947 */ /* 0x000fec0003800000 */
.L_x_4166:
[----:B------:R-:W-:-:S05]  /*3670*/  MOV R116, UR27 ;  /* 0x0000001b00747c02 */ /* 0x000fca0008000f00 */
[----:B-----5:R-:W-:Y:S01]  /*3680*/  FFMA.FTZ R116, R0, R116, UR30 ;  /* 0x0000001e00747e23 */ /* 0x020fe20008010074 */
        /* <DEDUP_REMOVED lines=10> */
[----:B0-----:R-:W-:Y:S01]  /*3730*/  FADD.FTZ R130, R134, -R0 ;  /* 0x8000000086827221 */ /* 0x001fe20000010000 */
        /* <DEDUP_REMOVED lines=8> */
.L_x_4165:
        /* <DEDUP_REMOVED lines=26> */
.L_x_4168:
[----:B------:R-:W-:Y:S02]  /*3960*/  MOV R116, UR27 ;  /* 0x0000001b00747c02 */ /* 0x000fe40008000f00 */
[----:B------:R-:W-:Y:S02]  /*3970*/  MOV R117, UR27 ;  /* 0x0000001b00757c02 */ /* 0x000fe40008000f00 */
[----:B------:R-:W-:Y:S01]  /*3980*/  MOV R118, UR27 ;  /* 0x0000001b00767c02 */ /* 0x000fe20008000f00 */
[----:B-----5:R-:W-:Y:S01]  /*3990*/  FFMA.FTZ R116, R0, R116, UR30 ;  /* 0x0000001e00747e23 */ /* 0x020fe20008010074 */
        /* <DEDUP_REMOVED lines=9> */
[----:B0-----:R-:W-:Y:S01]  /*3a30*/  FMUL.FTZ R130, R117, UR9 ;  /* 0x0000000975827c20 */ /* 0x001fe20008410000 */
        /* <DEDUP_REMOVED lines=11> */
.L_x_4164:
        /* <DEDUP_REMOVED lines=15> */
[----:B------:R-:W-:Y:S02]  /*3be0*/  FFMA.FTZ R128, R128, UR9, R84 ;  /* 0x0000000980807c23 */ /* 0x000fe40008010054 */
[----:B------:R-:W-:Y:S01]  /*3bf0*/  FADD.FTZ R129, R133, -R0 ;  /* 0x8000000085817221 */ /* 0x000fe20000010000 */
[----:B------:R-:W-:-:S03]  /*3c00*/  MOV R0, UR27 ;  /* 0x0000001b00007c02 */ /* 0x000fc60008000f00 */
[----:B------:R-:W-:Y:S02]  /*3c10*/  FFMA.FTZ R129, R129, UR9, R85 ;  /* 0x0000000981817c23 */ /* 0x000fe40008010055 */
[----:B------:R-:W-:-:S04]  /*3c20*/  FFMA.FTZ R0, R125, R0, UR30 ;  /* 0x0000001e7d007e23 */ /* 0x000fc80008010000 */
[----:B0-----:R-:W-:Y:S01]  /*3c30*/  FADD.FTZ R130, R134, -R0 ;  /* 0x8000000086827221 */ /* 0x001fe20000010000 */
[----:B------:R-:W-:-:S03]  /*3c40*/  MOV R0, UR27 ;  /* 0x0000001b00007c02 */ /* 0x000fc60008000f00 */
[----:B------:R-:W-:Y:S02]  /*3c50*/  FFMA.FTZ R130, R130, UR9, R86 ;  /* 0x0000000982827c23 */ /* 0x000fe40008010056 */
[----:B------:R-:W-:-:S04]  /*3c60*/  FFMA.FTZ R0, R126, R0, UR30 ;  /* 0x0000001e7e007e23 */ /* 0x000fc80008010000 */
[----:B------:R-:W-:-:S04]  /*3c70*/  FADD.FTZ R131, R135, -R0 ;  /* 0x8000000087837221 */ /* 0x000fc80000010000 */
[----:B------:R-:W-:Y:S01]  /*3c80*/  FFMA.FTZ R131, R131, UR9, R87 ;  /* 0x0000000983837c23 */ /* 0x000fe20008010057 */
[----:B------:R-:W-:Y:S06]  /*3c90*/  BRA `(.L_x_4167) ;  /* 0x00000004001c7947 */ /* 0x000fec0003800000 */
.L_x_4170:
[----:B------:R-:W-:-:S05]  /*3ca0*/  MOV R116, UR27 ;  /* 0x0000001b00747c02 */ /* 0x000fca0008000f00 */
[----:B-----5:R-:W-:Y:S01]  /*3cb0*/  FFMA.FTZ R116, R0, R116, UR30 ;  /* 0x0000001e00747e23 */ /* 0x020fe20008010074 */
[----:B------:R-:W-:-:S03]  /*3cc0*/  MOV R0, UR27 ;  /* 0x0000001b00007c02 */ /* 0x000fc60008000f00 */
[----:B------:R-:W-:Y:S02]  /*3cd0*/  FADD.FTZ R116, R18, -R116 ;  /* 0x8000007412747221 */ /* 0x000fe40000010000 */
[----:B------:R-:W-:Y:S02]  /*3ce0*/  FFMA.FTZ R0, R124, R0, UR30 ;  /* 0x0000001e7c007e23 */ /* 0x000fe40008010000 */
[----:B------:R-:W-:Y:S02]  /*3cf0*/  FFMA.FTZ R128, R116, UR9, R84 ;  /* 0x0000000974807c23 */ /* 0x000fe40008010054 */
[----:B------:R-:W-:Y:S01]  /*3d00*/  FADD.FTZ R129, R133, -R0 ;  /* 0x8000000085817221 */ /* 0x000fe20000010000 */
[----:B------:R-:W-:Y:S02]  /*3d10*/  MOV R0, UR27 ;  /* 0x0000001b00007c02 */ /* 0x000fe40008000f00 */
[----:B------:R-:W-:Y:S01]  /*3d20*/  MOV R116, R128 ;  /* 0x0000008000747202 */ /* 0x000fe20000000f00 */
[----:B------:R-:W-:-:S02]  /*3d30*/  FFMA.FTZ R129, R129, UR9, R85 ;  /* 0x0000000981817c23 */ /* 0x000fc40008010055 */
[----:B------:R-:W-:-:S03]  /*3d40*/  FFMA.FTZ R0, R125, R0, UR30 ;  /* 0x0000001e7d007e23 */ /* 0x000fc60008010000 */
[----:B------:R-:W-:Y:S01]  /*3d50*/  MOV R117, R129 ;  /* 0x0000008100757202 */ /* 0x000fe20000000f00 */
[----:B0-----:R-:W-:Y:S01]  /*3d60*/  FADD.FTZ R130, R134, -R0 ;  /* 0x8000000086827221 */ /* 0x001fe20000010000 */
        /* <DEDUP_REMOVED lines=8> */
.L_x_4169:
        /* <DEDUP_REMOVED lines=26> */
.L_x_4171:
        /* <DEDUP_REMOVED lines=13> */
[----:B0-----:R-:W-:Y:S01]  /*4060*/  FFMA.FTZ R130, R117, UR9, R86 ;  /* 0x0000000975827c23 */ /* 0x001fe20008010056 */
        /* <DEDUP_REMOVED lines=10> */
.L_x_4167:
        /* <DEDUP_REMOVED lines=17> */
[----:B------:R-:W-:Y:S02]  /*4220*/  MOV R6, UR27 ;  /* 0x0000001b00067c02 */ /* 0x000fe40008000f00 */
[----:B------:R-:W-:Y:S01]  /*4230*/  MOV R18, UR27 ;  /* 0x0000001b00127c02 */ /* 0x000fe20008000f00 */
[----:B------:R-:W-:Y:S01]  /*4240*/  FFMA.FTZ R0, R127, R0, UR30 ;  /* 0x0000001e7f007e23 */ /* 0x000fe20008010000 */
[----:B0-----:R-:W-:Y:S01]  /*4250*/  MOV R116, UR27 ;  /* 0x0000001b00747c02 */ /* 0x001fe20008000f00 */
        /* <DEDUP_REMOVED lines=20> */
.L_x_4174:
[----:B------:R-:W-:Y:S02]  /*43a0*/  MOV R6, UR27 ;  /* 0x0000001b00067c02 */ /* 0x000fe40008000f00 */
[----:B------:R-:W-:-:S03]  /*43b0*/  MOV R0, UR27 ;  /* 0x0000001b00007c02 */ /* 0x000fc60008000f00 */
[----:B------:R-:W-:Y:S02]  /*43c0*/  FFMA.FTZ R6, R132, R6, UR30 ;  /* 0x0000001e84067e23 */ /* 0x000fe40008010006 */
[----:B------:R-:W-:Y:S02]  /*43d0*/  FFMA.FTZ R0, R127, R0, UR30 ;  /* 0x0000001e7f007e23 */ /* 0x000fe40008010000 */
[----:B0-----:R-:W-:Y:S01]  /*43e0*/  FADD.FTZ R125, R145, -R6 ;  /* 0x80000006917d7221 */ /* 0x001fe20000010000 */
[----:B------:R-:W-:Y:S01]  /*43f0*/  MOV R6, UR27 ;  /* 0x0000001b00067c02 */ /* 0x000fe20008000f00 */
[----:B------:R-:W-:Y:S02]  /*4400*/  FADD.FTZ R0, R144, -R0 ;  /* 0x8000000090007221 */ /* 0x000fe40000010000 */
[----:B------:R-:W-:Y:S02]  /*4410*/  FFMA.FTZ R125, R125, UR9, R89 ;  /* 0x000000097d7d7c23 */ /* 0x000fe40008010059 */
[----:B------:R-:W-:Y:S01]  /*4420*/  FFMA.FTZ R6, R196, R6, UR30 ;  /* 0x0000001ec4067e23 */ /* 0x000fe20008010006 */
[----:B------:R-:W-:-:S02]  /*4430*/  FFMA.FTZ R124, R0, UR9, R88 ;  /* 0x00000009007c7c23 */ /* 0x000fc40008010058 */
[----:B------:R-:W-:Y:S01]  /*4440*/  MOV R121, R125 ;  /* 0x0000007d00797202 */ /* 0x000fe20000000f00 */
[----:B------:R-:W-:Y:S01]  /*4450*/  FADD.FTZ R126, R146, -R6 ;  /* 0x80000006927e7221 */ /* 0x000fe20000010000 */
[----:B------:R-:W-:Y:S02]  /*4460*/  MOV R6, UR27 ;  /* 0x0000001b00067c02 */ /* 0x000fe40008000f00 */
[----:B------:R-:W-:Y:S01]  /*4470*/  MOV R120, R124 ;  /* 0x0000007c00787202 */ /* 0x000fe20000000f00 */
[----:B------:R-:W-:Y:S02]  /*4480*/  FFMA.FTZ R126, R126, UR9, R90 ;  /* 0x000000097e7e7c23 */ /* 0x000fe4000801005a */
[----:B------:R-:W-:-:S03]  /*4490*/  FFMA.FTZ R6, R197, R6, UR30 ;  /* 0x0000001ec5067e23 */ /* 0x000fc60008010006 */
[----:B------:R-:W-:Y:S01]  /*44a0*/  MOV R122, R126 ;  /* 0x0000007e007a7202 */ /* 0x000fe20000000f00 */
[----:B------:R-:W-:-:S04]  /*44b0*/  FADD.FTZ R127, R147, -R6 ;  /* 0x80000006937f7221 */ /* 0x000fc80000010000 */
[----:B------:R-:W-:-:S05]  /*44c0*/  FFMA.FTZ R127, R127, UR9, R91 ;  /* 0x000000097f7f7c23 */ /* 0x000fca000801005b */
[----:B------:R-:W-:Y:S01]  /*44d0*/  MOV R123, R127 ;  /* 0x0000007f007b7202 */ /* 0x000fe20000000f00 */
[----:B------:R-:W-:Y:S06]  /*44e0*/  BRA `(.L_x_4175) ;  /* 0x0000000400f47947 */ /* 0x000fec0003800000 */
.L_x_4173:
[----:B------:R-:W-:Y:S05]  /*44f0*/  @!P2 BRA `(.L_x_4176) ;  /* 0x000000000054a947 */ /* 0x000fea0003800000 */
        /* <DEDUP_REMOVED lines=21> */
.L_x_4176:
        /* <DEDUP_REMOVED lines=9> */
[----:B------:R-:W-:-:S03]  /*46e0*/  FFMA.FTZ R124, R0, UR9, R88 ;  /* 0x00000009007c7c23 */ /* 0x000fc60008010058 */
[----:B------:R-:W-:Y:S01]  /*46f0*/  FADD.FTZ R126, R146, -R6 ;  /* 0x80000006927e7221 */ /* 0x000fe20000010000 */
[----:B------:R-:W-:-:S03]  /*4700*/  MOV R6, UR27 ;  /* 0x0000001b00067c02 */ /* 0x000fc60008000f00 */
[----:B------:R-:W-:Y:S02]  /*4710*/  FFMA.FTZ R126, R126, UR9, R90 ;  /* 0x000000097e7e7c23 */ /* 0x000fe4000801005a */
[----:B------:R-:W-:-:S04]  /*4720*/  FFMA.FTZ R6, R197, R6, UR30 ;  /* 0x0000001ec5067e23 */ /* 0x000fc80008010006 */
[----:B------:R-:W-:-:S04]  /*4730*/  FADD.FTZ R127, R147, -R6 ;  /* 0x80000006937f7221 */ /* 0x000fc80000010000 */
[----:B------:R-:W-:Y:S01]  /*4740*/  FFMA.FTZ R127, R127, UR9, R91 ;  /* 0x000000097f7f7c23 */ /* 0x000fe2000801005b */
[----:B------:R-:W-:Y:S06]  /*4750*/  BRA `(.L_x_4175) ;  /* 0x0000000400587947 */ /* 0x000fec0003800000 */
.L_x_4172:
        /* <DEDUP_REMOVED lines=27> */
.L_x_4178:
[----:B------:R-:W-:Y:S02]  /*4910*/  MOV R6, UR27 ;  /* 0x0000001b00067c02 */ /* 0x000fe40008000f00 */
[----:B------:R-:W-:-:S03]  /*4920*/  MOV R0, UR27 ;  /* 0x0000001b00007c02 */ /* 0x000fc60008000f00 */
[----:B------:R-:W-:Y:S02]  /*4930*/  FFMA.FTZ R6, R132, R6, UR30 ;  /* 0x0000001e84067e23 */ /* 0x000fe40008010006 */
[----:B------:R-:W-:Y:S02]  /*4940*/  FFMA.FTZ R0, R127, R0, UR30 ;  /* 0x0000001e7f007e23 */ /* 0x000fe40008010000 */
[----:B0-----:R-:W-:Y:S01]  /*4950*/  FADD.FTZ R125, R145, -R6 ;  /* 0x80000006917d7221 */ /* 0x001fe20000010000 */
[----:B------:R-:W-:Y:S01]  /*4960*/  MOV R6, UR27 ;  /* 0x0000001b00067c02 */ /* 0x000fe20008000f00 */
[----:B------:R-:W-:Y:S02]  /*4970*/  FADD.FTZ R0, R144, -R0 ;  /* 0x8000000090007221 */ /* 0x000fe40000010000 */
[----:B------:R-:W-:Y:S02]  /*4980*/  FMUL.FTZ R125, R125, UR9 ;  /* 0x000000097d7d7c20 */ /* 0x000fe40008410000 */
[----:B------:R-:W-:Y:S01]  /*4990*/  FFMA.FTZ R6, R196, R6, UR30 ;  /* 0x0000001ec4067e23 */ /* 0x000fe20008010006 */
[----:B------:R-:W-:-:S02]  /*49a0*/  FMUL.FTZ R124, R0, UR9 ;  /* 0x00000009007c7c20 */ /* 0x000fc40008410000 */
[----:B------:R-:W-:Y:S01]  /*49b0*/  MOV R121, R125 ;  /* 0x0000007d00797202 */ /* 0x000fe20000000f00 */
[----:B------:R-:W-:Y:S01]  /*49c0*/  FADD.FTZ R126, R146, -R6 ;  /* 0x80000006927e7221 */ /* 0x000fe20000010000 */
[----:B------:R-:W-:Y:S02]  /*49d0*/  MOV R6, UR27 ;  /* 0x0000001b00067c02 */ /* 0x000fe40008000f00 */
[----:B------:R-:W-:Y:S01]  /*49e0*/  MOV R120, R124 ;  /* 0x0000007c00787202 */ /* 0x000fe20000000f00 */
[----:B------:R-:W-:Y:S02]  /*49f0*/  FMUL.FTZ R126, R126, UR9 ;  /* 0x000000097e7e7c20 */ /* 0x000fe40008410000 */
[----:B------:R-:W-:-:S03]  /*4a00*/  FFMA.FTZ R6, R197, R6, UR30 ;  /* 0x0000001ec5067e23 */ /* 0x000fc60008010006 */
[----:B------:R-:W-:Y:S01]  /*4a10*/  MOV R122, R126 ;  /* 0x0000007e007a7202 */ /* 0x000fe20000000f00 */
[----:B------:R-:W-:-:S04]  /*4a20*/  FADD.FTZ R127, R147, -R6 ;  /* 0x80000006937f7221 */ /* 0x000fc80000010000 */
[----:B------:R-:W-:-:S05]  /*4a30*/  FMUL.FTZ R127, R127, UR9 ;  /* 0x000000097f7f7c20 */ /* 0x000fca0008410000 */
[----:B------:R-:W-:Y:S01]  /*4a40*/  MOV R123, R127 ;  /* 0x0000007f007b7202 */ /* 0x000fe20000000f00 */
[----:B------:R-:W-:Y:S06]  /*4a50*/  BRA `(.L_x_4175) ;  /* 0x0000000000987947 */ /* 0x000fec0003800000 */
.L_x_4177:
        /* <DEDUP_REMOVED lines=22> */
.L_x_4179:
        /* <DEDUP_REMOVED lines=9> */
[----:B------:R-:W-:-:S03]  /*4c50*/  FMUL.FTZ R124, R0, UR9 ;  /* 0x00000009007c7c20 */ /* 0x000fc60008410000 */
[----:B------:R-:W-:Y:S01]  /*4c60*/  FADD.FTZ R126, R146, -R6 ;  /* 0x80000006927e7221 */ /* 0x000fe20000010000 */
[----:B------:R-:W-:-:S03]  /*4c70*/  MOV R6, UR27 ;  /* 0x0000001b00067c02 */ /* 0x000fc60008000f00 */
[----:B------:R-:W-:Y:S02]  /*4c80*/  FMUL.FTZ R126, R126, UR9 ;  /* 0x000000097e7e7c20 */ /* 0x000fe40008410000 */
[----:B------:R-:W-:-:S04]  /*4c90*/  FFMA.FTZ R6, R197, R6, UR30 ;  /* 0x0000001ec5067e23 */ /* 0x000fc80008010006 */
[----:B------:R-:W-:-:S04]  /*4ca0*/  FADD.FTZ R127, R147, -R6 ;  /* 0x80000006937f7221 */ /* 0x000fc80000010000 */
[----:B------:R-:W-:-:S07]  /*4cb0*/  FMUL.FTZ R127, R127, UR9 ;  /* 0x000000097f7f7c20 */ /* 0x000fce0008410000 */
.L_x_4175:
        /* <DEDUP_REMOVED lines=23> */
[----:B0-----:R-:W-:Y:S01]  /*4e30*/  FFMA.FTZ R124, R0, UR9, R92 ;  /* 0x00000009007c7c23 */ /* 0x001fe2000801005c */
        /* <DEDUP_REMOVED lines=13> */
.L_x_4182:
        /* <DEDUP_REMOVED lines=21> */
.L_x_4181:
        /* <DEDUP_REMOVED lines=22> */
.L_x_4184:
        /* <DEDUP_REMOVED lines=17> */
.L_x_4180:
        /* <DEDUP_REMOVED lines=13> */
[----:B0-----:R-:W-:Y:S01]  /*53a0*/  FMUL.FTZ R124, R0, UR9 ;  /* 0x00000009007c7c20 */ /* 0x001fe20008410000 */
        /* <DEDUP_REMOVED lines=13> */
.L_x_4186:
        /* <DEDUP_REMOVED lines=21> */
.L_x_4185:
        /* <DEDUP_REMOVED lines=22> */
.L_x_4187:
        /* <DEDUP_REMOVED lines=16> */
.L_x_4183:
        /* <DEDUP_REMOVED lines=37> */
.L_x_4190:
        /* <DEDUP_REMOVED lines=21> */
.L_x_4189:
        /* <DEDUP_REMOVED lines=22> */
.L_x_4192:
        /* <DEDUP_REMOVED lines=17> */
.L_x_4188:
        /* <DEDUP_REMOVED lines=27> */
.L_x_4194:
        /* <DEDUP_REMOVED lines=21> */
.L_x_4193:
        /* <DEDUP_REMOVED lines=22> */
.L_x_4195:
        /* <DEDUP_REMOVED lines=16> */
.L_x_4191:
        /* <DEDUP_REMOVED lines=14> */
[----:B0-----:R-:W-:Y:S01]  /*6480*/  MOV R4, UR27 ;  /* 0x0000001b00047c02 */ /* 0x001fe20008000f00 */
        /* <DEDUP_REMOVED lines=22> */
.L_x_4198:
[----:B------:R-:W-:Y:S02]  /*65f0*/  MOV R3, UR27 ;  /* 0x0000001b00037c02 */ /* 0x000fe40008000f00 */
[----:B------:R-:W-:-:S03]  /*6600*/  MOV R0, UR27 ;  /* 0x0000001b00007c02 */ /* 0x000fc60008000f00 */
[----:B------:R-:W-:Y:S02]  /*6610*/  FFMA.FTZ R3, R166, R3, UR30 ;  /* 0x0000001ea6037e23 */ /* 0x000fe40008010003 */
[----:B------:R-:W-:Y:S02]  /*6620*/  FFMA.FTZ R0, R165, R0, UR30 ;  /* 0x0000001ea5007e23 */ /* 0x000fe40008010000 */
[----:B------:R-:W-:Y:S01]  /*6630*/  FADD.FTZ R125, R181, -R3 ;  /* 0x80000003b57d7221 */ /* 0x000fe20000010000 */
        /* <DEDUP_REMOVED lines=16> */
.L_x_4197:
[----:B------:R-:W-:Y:S05]  /*6740*/  @!P2 BRA `(.L_x_4200) ;  /* 0x000000000054a947 */ /* 0x000fea0003800000 */
        /* <DEDUP_REMOVED lines=10> */
[----:B0-----:R-:W-:Y:S01]  /*67f0*/  MOV R117, R125 ;  /* 0x0000007d00757202 */ /* 0x001fe20000000f00 */
        /* <DEDUP_REMOVED lines=10> */
.L_x_4200:
        /* <DEDUP_REMOVED lines=17> */
.L_x_4196:
        /* <DEDUP_REMOVED lines=27> */
.L_x_4202:
[----:B------:R-:W-:Y:S02]  /*6b60*/  MOV R3, UR27 ;  /* 0x0000001b00037c02 */ /* 0x000fe40008000f00 */
        /* <DEDUP_REMOVED lines=20> */
.L_x_4201:
        /* <DEDUP_REMOVED lines=11> */
[----:B0-----:R-:W-:Y:S01]  /*6d60*/  MOV R117, R125 ;  /* 0x0000007d00757202 */ /* 0x001fe20000000f00 */
        /* <DEDUP_REMOVED lines=10> */
.L_x_4203:
        /* <DEDUP_REMOVED lines=16> */
.L_x_4199:
[----:B0-----:R-:W0:Y:S02]  /*6f10*/  @P1 LDC.64 R4, c[0x0][0x478] ;  /* 0x00011e00ff041b82 */ /* 0x001e240000000a00 */
        /* <DEDUP_REMOVED lines=36> */
.L_x_4206:
        /* <DEDUP_REMOVED lines=21> */
.L_x_4205:
        /* <DEDUP_REMOVED lines=22> */
.L_x_4208:
        /* <DEDUP_REMOVED lines=17> */
.L_x_4204:
        /* <DEDUP_REMOVED lines=27> */
.L_x_4210:
        /* <DEDUP_REMOVED lines=21> */
.L_x_4209:
        /* <DEDUP_REMOVED lines=22> */
.L_x_4211:
        /* <DEDUP_REMOVED lines=16> */
.L_x_4207:
        /* <DEDUP_REMOVED lines=15> */
[----:B------:R-:W-:Y:S02]  /*7b70*/  FFMA.FTZ R175, R175, R0, UR30 ;  /* 0x0000001eafaf7e23 */ /* 0x000fe40008010000 */
        /* <DEDUP_REMOVED lines=20> */
.L_x_4214:
        /* <DEDUP_REMOVED lines=15> */
[----:B------:R-:W-:Y:S02]  /*7db0*/  MOV R120, R124 ;  /* 0x0000007c00787202 */ /* 0x000fe40000000f00 */
[----:B------:R-:W-:Y:S02]  /*7dc0*/  MOV R121, R125 ;  /* 0x0000007d00797202 */ /* 0x000fe40000000f00 */
[----:B------:R-:W-:Y:S02]  /*7dd0*/  MOV R122, R126 ;  /* 0x0000007e007a7202 */ /* 0x000fe40000000f00 */
[----:B------:R-:W-:Y:S01]  /*7de0*/  MOV R123, R127 ;  /* 0x0000007f007b7202 */ /* 0x000fe20000000f00 */
[----:B------:R-:W-:Y:S06]  /*7df0*/  BRA `(.L_x_4215) ;  /* 0x0000000400dc7947 */ /* 0x000fec0003800000 */
.L_x_4213:
        /* <DEDUP_REMOVED lines=18> */
[----:B------:R-:W-:Y:S02]  /*7f20*/  MOV R118, R126 ;  /* 0x0000007e00767202 */ /* 0x000fe40000000f00 */
[----:B------:R-:W-:Y:S01]  /*7f30*/  MOV R119, R127 ;  /* 0x0000007f00777202 */ /* 0x000fe20000000f00 */
[----:B------:R-:W-:Y:S06]  /*7f40*/  BRA `(.L_x_4215) ;  /* 0x0000000400887947 */ /* 0x000fec0003800000 */
.L_x_4216:
[----:B------:R-:W-:Y:S02]  /*7f50*/  MOV R0, UR27 ;  /* 0x0000001b00007c02 */ /* 0x000fe40008000f00 */
[----:B0-----:R-:W-:Y:S02]  /*7f60*/  MOV R5, UR27 ;  /* 0x0000001b00057c02 */ /* 0x001fe40008000f00 */
[----:B-1----:R-:W-:Y:S01]  /*7f70*/  MOV R2, UR27 ;  /* 0x0000001b00027c02 */ /* 0x002fe20008000f00 */
[-C--:B------:R-:W-:Y:S01]  /*7f80*/  FFMA.FTZ R3, R175, R0.reuse, UR30 ;  /* 0x0000001eaf037e23 */ /* 0x080fe20008010000 */
[----:B------:R-:W-:Y:S01]  /*7f90*/  FFMA.FTZ R0, R179, R0, UR30 ;  /* 0x0000001eb3007e23 */ /* 0x000fe20008010000 */
[----:B------:R-:W-:Y:S02]  /*7fa0*/  FFMA.FTZ R5, R184, R5, UR30 ;  /* 0x0000001eb8057e23 */ /* 0x000fe40008010005 */
        /* <DEDUP_REMOVED lines=9> */
[----:B------:R-:W-:Y:S06]  /*8040*/  BRA `(.L_x_4215) ;  /* 0x0000000400487947 */ /* 0x000fec0003800000 */
.L_x_4212:
        /* <DEDUP_REMOVED lines=16> */
[----:B------:R-:W-:-:S02]  /*8150*/  FMUL.FTZ R126, R3, UR9 ;  /* 0x00000009037e7c20 */ /* 0x000fc40008410000 */
        /* <DEDUP_REMOVED lines=9> */
.L_x_4218:
        /* <DEDUP_REMOVED lines=15> */
[----:B------:R-:W-:Y:S02]  /*82e0*/  MOV R120, R124 ;  /* 0x0000007c00787202 */ /* 0x000fe40000000f00 */
[----:B------:R-:W-:Y:S02]  /*82f0*/  MOV R121, R125 ;  /* 0x0000007d00797202 */ /* 0x000fe40000000f00 */
[----:B------:R-:W-:Y:S02]  /*8300*/  MOV R122, R126 ;  /* 0x0000007e007a7202 */ /* 0x000fe40000000f00 */
[----:B------:R-:W-:Y:S01]  /*8310*/  MOV R123, R127 ;  /* 0x0000007f007b7202 */ /* 0x000fe20000000f00 */
[----:B------:R-:W-:Y:S06]  /*8320*/  BRA `(.L_x_4215) ;  /* 0x0000000000907947 */ /* 0x000fec0003800000 */
.L_x_4217:
        /* <DEDUP_REMOVED lines=18> */
[----:B------:R-:W-:Y:S02]  /*8450*/  MOV R118, R126 ;  /* 0x0000007e00767202 */ /* 0x000fe40000000f00 */
[----:B------:R-:W-:Y:S01]  /*8460*/  MOV R119, R127 ;  /* 0x0000007f00777202 */ /* 0x000fe20000000f00 */
[----:B------:R-:W-:Y:S06]  /*8470*/  BRA `(.L_x_4215) ;  /* 0x00000000003c7947 */ /* 0x000fec0003800000 */
.L_x_4219:
[----:B------:R-:W-:Y:S02]  /*8480*/  MOV R0, UR27 ;  /* 0x0000001b00007c02 */ /* 0x000fe40008000f00 */
[----:B-1----:R-:W-:-:S03]  /*8490*/  MOV R3, UR27 ;  /* 0x0000001b00037c02 */ /* 0x002fc60008000f00 */
[-C--:B------:R-:W-:Y:S01]  /*84a0*/  FFMA.FTZ R175, R175, R0.reuse, UR30 ;  /* 0x0000001eafaf7e23 */ /* 0x080fe20008010000 */
[----:B------:R-:W-:Y:S01]  /*84b0*/  FFMA.FTZ R0, R179, R0, UR30 ;  /* 0x0000001eb3007e23 */ /* 0x000fe20008010000 */
[----:B------:R-:W-:Y:S02]  /*84c0*/  FFMA.FTZ R3, R184, R3, UR30 ;  /* 0x0000001eb8037e23 */ /* 0x000fe40008010003 */
[----:B------:R-:W-:Y:S01]  /*84d0*/  FADD.FTZ R124, R140, -R175 ;  /* 0x800000af8c7c7221 */ /* 0x000fe20000010000 */
[----:B------:R-:W-:Y:S01]  /*84e0*/  FADD.FTZ R125, R141, -R0 ;  /* 0x800000008d7d7221 */ /* 0x000fe20000010000 */
[----:B------:R-:W-:Y:S01]  /*84f0*/  MOV R0, UR27 ;  /* 0x0000001b00007c02 */ /* 0x000fe20008000f00 */
[----:B------:R-:W-:Y:S01]  /*8500*/  FADD.FTZ R126, R142, -R3 ;  /* 0x800000038e7e7221 */ /* 0x000fe20000010000 */
[----:B------:R-:W-:Y:S01]  /*8510*/  FMUL.FTZ R124, R124, UR9 ;  /* 0x000000097c7c7c20 */ /* 0x000fe20008410000 */
[----:B------:R-:W-:Y:S02]  /*8520*/  FMUL.FTZ R125, R125, UR9 ;  /* 0x000000097d7d7c20 */ /* 0x000fe40008410000 */
[----:B------:R-:W-:Y:S01]  /*8530*/  FFMA.FTZ R0, R185, R0, UR30 ;  /* 0x0000001eb9007e23 */ /* 0x000fe20008010000 */
[----:B------:R-:W-:-:S03]  /*8540*/  FMUL.FTZ R126, R126, UR9 ;  /* 0x000000097e7e7c20 */ /* 0x000fc60008410000 */
[----:B------:R-:W-:-:S04]  /*8550*/  FADD.FTZ R0, R143, -R0 ;  /* 0x800000008f007221 */ /* 0x000fc80000010000 */
[----:B------:R-:W-:-:S07]  /*8560*/  FMUL.FTZ R127, R0, UR9 ;  /* 0x00000009007f7c20 */ /* 0x000fce0008410000 */
.L_x_4215:
[----:B------:R-:W1:Y:S01]  /*8570*/  @P1 LDC.64 R2, c[0x0][0x478] ;  /* 0x00011e00ff021b82 */ /* 0x000e620000000a00 */
[----:B0-----:R-:W-:Y:S02]  /*8580*/  HFMA2 R5, -RZ, RZ, 0, 9.5367431640625e-07 ;  /* 0x00000010ff057431 */ /* 0x001fe400000001ff */
[----:B-1----:R-:W-:-:S05]  /*8590*/  @P1 IMAD.WIDE.U32 R2, R164, 0x10, R2 ;  /* 0x00000010a4021825 */ /* 0x002fca00078e0002 */
        /* <DEDUP_REMOVED lines=34> */
.L_x_4222:
        /* <DEDUP_REMOVED lines=21> */
.L_x_4221:
        /* <DEDUP_REMOVED lines=22> */
.L_x_4224:
        /* <DEDUP_REMOVED lines=17> */
.L_x_4220:
        /* <DEDUP_REMOVED lines=27> */
.L_x_4226:
        /* <DEDUP_REMOVED lines=21> */
.L_x_4225:
        /* <DEDUP_REMOVED lines=22> */
.L_x_4227:
        /* <DEDUP_REMOVED lines=16> */
.L_x_4223:
[----:B------:R-:W0:Y:S01]  /*90e0*/  @P1 LDC.64 R4, c[0x0][0x478] ;  /* 0x00011e00ff041b82 */ /* 0x000e220000000a00 */
[----:B------:R-:W-:Y:S01]  /*90f0*/  HFMA2 R19, -RZ, RZ, 0, 9.5367431640625e-07 ;  /* 0x00000010ff137431 */ /* 0x000fe200000001ff */
[----:B------:R-:W-:-:S06]  /*9100*/  UPLOP3.LUT UP1, UPT, UPT, UPT, UP1, 0x40, 0x4 ;  /* 0x000000000004789c */ /* 0x000fcc0003f2e810 */
[----:B------:R-:W1:Y:S01]  /*9110*/  @P2 LDC.64 R2, c[0x0][0x470] ;  /* 0x00011c00ff022b82 */ /* 0x000e620000000a00 */
[----:B0-----:R-:W-:-:S05]  /*9120*/  @P1 IMAD.WIDE.U32 R4, R176, 0x10, R4 ;  /* 0x00000010b0041825 */ /* 0x001fca00078e0004 */
[----:B------:R0:W-:Y:S01]  /*9130*/  @P1 STG.E.128 desc[UR14][R4.64], R120 ;  /* 0x0000007804001986 */ /* 0x0001e2000c101d0e */
[----:B-1----:R-:W-:-:S04]  /*9140*/  @P2 IMAD.WIDE.U32 R2, R176, 0x10, R2 ;  /* 0x00000010b0022825 */ /* 0x002fc800078e0002 */
[----:B0-----:R-:W-:-:S05]  /*9150*/  IMAD.WIDE.U32 R4, R176, R19, UR28 ;  /* 0x0000001cb0047e25 */ /* 0x001fca000f8e0013 */
[----:B------:R0:W-:Y:S04]  /*9160*/  STG.E.128 desc[UR14][R4.64], R124 ;  /* 0x0000007c04007986 */ /* 0x0001e8000c101d0e */
[----:B------:R0:W-:Y:S01]  /*9170*/  @P2 STG.E.128 desc[UR14][R2.64], R116 ;  /* 0x0000007402002986 */ /* 0x0001e2000c101d0e */
[----:B------:R-:W-:Y:S05]  /*9180*/  BRA.U !UP2, `(.L_x_4228) ;  /* 0xffffff790ac47547 */ /* 0x000fea000b83ffff */
[----:B------:R1:W5:Y:S01]  /*9190*/  LDL.LU R28, [R1] ;  /* 0x00000000011c7983 */ /* 0x0003620000300800 */
[----:B0-----:R-:W-:Y:S02]  /*91a0*/  MOV R4, R7 ;  /* 0x0000000700047202 */ /* 0x001fe40000000f00 */
        /* <DEDUP_REMOVED lines=126> */
.L_x_4161:
        /* <DEDUP_REMOVED lines=13> */
[----:B-----5:R-:W-:Y:S01]  /*9a60*/  STG.E.128 desc[UR14][R118.64], R28 ;  /* 0x0000001c76007986 */ /* 0x020fe2000c101d0e */
        /* <DEDUP_REMOVED lines=31> */
.L_x_4229:
        /* <DEDUP_REMOVED lines=10> */
.L_x_4905:


//--------------------- .text._ZN10layer_norm31ln_parallel_residual_bwd_kernelINS_13Kernel_traitsIfffffjLj8192ELj1ELj1ELj8ELj16ENS_18Kernel_traits_baseILj8192EfffffjLj256EEEEELb0ELb1ELb0EEEvNS_9BwdParamsE --------------------------
	.section	.text._ZN10layer_norm31ln_parallel_residual_bwd_kernelINS_13Kernel_traitsIfffffjLj8192ELj1ELj1ELj8ELj16ENS_18Kernel_traits_baseILj8192EfffffjLj256EEEEELb0ELb1ELb0EEEvNS_9BwdParamsE,"ax",@progbits
	.align	128
        .global         _ZN10layer_norm31ln_parallel_residual_bwd_kernelINS_13Kernel_traitsIfffffjLj8192ELj1ELj1ELj8ELj16ENS_18Kernel_traits_baseILj8192EfffffjLj256EEEEELb0ELb1ELb0EEEvNS_9BwdParamsE
        .type           _ZN10layer_norm31ln_parallel_residual_bwd_kernelINS_13Kernel_traitsIfffffjLj8192ELj1ELj1ELj8ELj16ENS_18Kernel_traits_baseILj8192EfffffjLj256EEEEELb0ELb1ELb0EEEvNS_9BwdParamsE,@function
        .size           _ZN10layer_norm31ln_parallel_residual_bwd_kernelINS_13Kernel_traitsIfffffjLj8192ELj1ELj1ELj8ELj16ENS_18Kernel_traits_baseILj8192EfffffjLj256EEEEELb0ELb1ELb0EEEvNS_9BwdParamsE,(.L_x_4906 - _ZN10layer_norm31ln_parallel_residual_bwd_kernelINS_13Kernel_traitsIfffffjLj8192ELj1ELj1ELj8ELj16ENS_18Kernel_traits_baseILj8192EfffffjLj256EEEEELb0ELb1ELb0EEEvNS_9BwdParamsE)
        .other          _ZN10layer_norm31ln_parallel_residual_bwd_kernelINS_13Kernel_traitsIfffffjLj8192ELj1ELj1ELj8ELj16ENS_18Kernel_traits_baseILj8192EfffffjLj256EEEEELb0ELb1ELb0EEEvNS_9BwdParamsE,@"STO_CUDA_ENTRY STV_DEFAULT"
_ZN10layer_norm31ln_parallel_residual_bwd_kernelINS_13Kernel_traitsIfffffjLj8192ELj1ELj1ELj8ELj16ENS_18Kernel_traits_baseILj8192EfffffjLj256EEEEELb0ELb1ELb0EEEvNS_9BwdParamsE:
.text._ZN10layer_norm31ln_parallel_residual_bwd_kernelINS_13Kernel_traitsIfffffjLj8192ELj1ELj1ELj8ELj16ENS_18Kernel_traits_baseILj8192EfffffjLj256EEEEELb0ELb1ELb0EEEvNS_9BwdParamsE:
[----:B------:R-:W-:Y:S01]  /*0000*/  LDC R1, c[0x0][0x37c] ;  /* 0x0000df00ff017b82 */ /* 0x000fe20000000800 */
[----:B------:R-:W0:Y:S01]  /*0010*/  S2R R187, SR_TID.X ;  /* 0x0000000000bb7919 */ /* 0x000e220000002100 */
[----:B------:R-:W1:Y:S01]  /*0020*/  LDCU UR4, c[0x0][0x388] ;  /* 0x00007100ff0477ac */ /* 0x000e620008000800 */
[----:B------:R-:W-:Y:S01]  /*0030*/  LOP3.LUT R4, R4, 0xfffffffb, RZ, 0xc0, !PT ;  /* 0xfffffffb04047812 */ /* 0x000fe200078ec0ff */
        /* <DEDUP_REMOVED lines=16> */
[----:B------:R-:W-:Y:S02]  /*0140*/  @P4 LOP3.LUT R4, R4, 0x4, RZ, 0xfc, !PT ;  /* 0x0000000404044812 */ /* 0x000fe400078efcff */
[----:B------:R-:W-:Y:S02]  /*0150*/  P2R R5, PR, RZ, 0x40 ;  /* 0x00000040ff057803 */ /* 0x000fe40000000000 */
[----:B------:R-:W-:-:S03]  /*0160*/  LOP3.LUT R4, R4, 0xfffffffd, RZ, 0xc0, !PT ;  /* 0xfffffffd04047812 */ /* 0x000fc600078ec0ff */
[----:B------:R-:W1:Y:S01]  /*0170*/  @P6 LDC.64 R8, c[0x0][0x3d0] ;  /* 0x0000f400ff086b82 */ /* 0x000e620000000a00 */
[----:B------:R-:W-:-:S04]  /*0180*/  @P6 LOP3.LUT R4, R4, 0x2, RZ, 0xfc, !PT ;  /* 0x0000000204046812 */ /* 0x000fc800078efcff */
[----:B------:R-:W-:-:S03]  /*0190*/  LOP3.LUT R4, R4, 0xfffffffe, RZ, 0xc0, !PT ;  /* 0xfffffffe04047812 */ /* 0x000fc600078ec0ff */
[----:B------:R-:W4:Y:S01]  /*01a0*/  @P5 LDC.64 R12, c[0x0][0x3d0] ;  /* 0x0000f400ff0c5b82 */ /* 0x000f220000000a00 */
[----:B------:R-:W-:Y:S01]  /*01b0*/  @P5 LOP3.LUT R4, R4, 0x1, RZ, 0xfc, !PT ;  /* 0x0000000104045812 */ /* 0x000fe200078efcff */
[C---:B0-----:R-:W-:Y:S01]  /*01c0*/  @P4 IMAD.WIDE.U32 R6, R3.reuse, 0x10, R6 ;  /* 0x0000001003064825 */ /* 0x041fe200078e0006 */
[----:B------:R-:W-:-:S05]  /*01d0*/  @P4 LOP3.LUT R3, R3, 0x100, RZ, 0xfc, !PT ;  /* 0x0000010003034812 */ /* 0x000fca00078efcff */
[----:B------:R-:W0:Y:S01]  /*01e0*/  @P0 LDC.64 R14, c[0x0][0x3d0] ;  /* 0x0000f400ff0e0b82 */ /* 0x000e220000000a00 */
[----:B------:R-:W-:Y:S01]  /*01f0*/  ISETP.GE.U32.AND P4, PT, R2, 0x800, PT ;  /* 0x000008000200780c */ /* 0x000fe20003f86070 */
[C---:B-1----:R-:W-:Y:S01]  /*0200*/  @P6 IMAD.WIDE.U32 R10, R3.reuse, 0x10, R8 ;  /* 0x00000010030a6825 */ /* 0x042fe200078e0008 */
[----:B------:R-:W-:-:S05]  /*0210*/  @P6 IADD3 R3, PT, PT, R3, 0x100, RZ ;  /* 0x0000010003036810 */ /* 0x000fca0007ffe0ff */
[----:B------:R-:W1:Y:S01]  /*0220*/  @P1 LDC.64 R8, c[0x0][0x3d0] ;  /* 0x0000f400ff081b82 */ /* 0x000e620000000a00 */
[C---:B------:R-:W-:Y:S02]  /*0230*/  LOP3.LUT P6, RZ, R4.reuse, 0x4, RZ, 0xc0, !PT ;  /* 0x0000000404ff7812 */ /* 0x040fe400078cc0ff */
[----:B------:R-:W-:Y:S01]  /*0240*/  LOP3.LUT R4, R4, 0xfffffff7, RZ, 0xc0, !PT ;  /* 0xfffffff704047812 */ /* 0x000fe200078ec0ff */
[C---:B----4-:R-:W-:Y:S01]  /*0250*/  @P5 IMAD.WIDE.U32 R12, R3.reuse, 0x10, R12 ;  /* 0x00000010030c5825 */ /* 0x050fe200078e000c */
[----:B------:R-:W-:-:S03]  /*0260*/  @P5 IADD3 R3, PT, PT, R3, 0x100, RZ ;  /* 0x0000010003035810 */ /* 0x000fc60007ffe0ff */
[----:B------:R-:W4:Y:S01]  /*0270*/  @P2 LDC.64 R18, c[0x0][0x3d0] ;  /* 0x0000f400ff122b82 */ /* 0x000f220000000a00 */
[----:B------:R-:W-:Y:S01]  /*0280*/  @P4 LOP3.LUT R4, R4, 0x8, RZ, 0xfc, !PT ;  /* 0x0000000804044812 */ /* 0x000fe200078efcff */
[----:B--2---:R-:W5:Y:S04]  /*0290*/  @P5 LDG.E.128 R128, desc[UR12][R12.64] ;  /* 0x0000000c0c805981 */ /* 0x004f68000c1e1d00 */
[----:B------:R2:W5:Y:S02]  /*02a0*/  @P6 LDG.E.128 R136, desc[UR12][R6.64] ;  /* 0x0000000c06886981 */ /* 0x000564000c1e1d00 */
[----:B------:R-:W3:Y:S01]  /*02b0*/  @P3 LDC.64 R20, c[0x0][0x3d0] ;  /* 0x0000f400ff143b82 */ /* 0x000ee20000000a00 */
[C---:B0-----:R-:W-:Y:S01]  /*02c0*/  @P0 IMAD.WIDE.U32 R14, R3.reuse, 0x10, R14 ;  /* 0x00000010030e0825 */ /* 0x041fe200078e000e */
[----:B------:R-:W-:-:S02]  /*02d0*/  @P0 IADD3 R3, PT, PT, R3, 0x100, RZ ;  /* 0x0000010003030810 */ /* 0x000fc40007ffe0ff */
[----:B------:R-:W-:Y:S02]  /*02e0*/  ISETP.NE.AND P6, PT, R5, RZ, PT ;  /* 0x000000ff0500720c */ /* 0x000fe40003fc5270 */
[----:B------:R0:W5:Y:S01]  /*02f0*/  @P0 LDG.E.128 R124, desc[UR12][R14.64] ;  /* 0x0000000c0e7c0981 */ /* 0x000162000c1e1d00 */
[C---:B-1----:R-:W-:Y:S01]  /*0300*/  @P1 IMAD.WIDE.U32 R16, R3.reuse, 0x10, R8 ;  /* 0x0000001003101825 */ /* 0x042fe200078e0008 */
[----:B------:R-:W-:Y:S01]  /*0310*/  @P1 IADD3 R3, PT, PT, R3, 0x100, RZ ;  /* 0x0000010003031810 */ /* 0x000fe20007ffe0ff */
[----:B------:R-:W1:Y:S03]  /*0320*/  @P4 LDC.64 R22, c[0x0][0x3d0] ;  /* 0x0000f400ff164b82 */ /* 0x000e660000000a00 */
[----:B------:R0:W5:Y:S01]  /*0330*/  @P1 LDG.E.128 R120, desc[UR12][R16.64] ;  /* 0x0000000c10781981 */ /* 0x000162000c1e1d00 */
[C---:B----4-:R-:W-:Y:S01]  /*0340*/  @P2 IMAD.WIDE.U32 R18, R3.reuse, 0x10, R18 ;  /* 0x0000001003122825 */ /* 0x050fe200078e0012 */
[----:B------:R-:W-:-:S03]  /*0350*/  @P2 IADD3 R3, PT, PT, R3, 0x100, RZ ;  /* 0x0000010003032810 */ /* 0x000fc60007ffe0ff */
[----:B------:R0:W5:Y:S04]  /*0360*/  @P6 LDG.E.128 R132, desc[UR12][R10.64] ;  /* 0x0000000c0a846981 */ /* 0x000168000c1e1d00 */
[----:B------:R0:W5:Y:S01]  /*0370*/  @P2 LDG.E.128 R116, desc[UR12][R18.64] ;  /* 0x0000000c12742981 */ /* 0x000162000c1e1d00 */
[C---:B---3--:R-:W-:Y:S01]  /*0380*/  @P3 IMAD.WIDE.U32 R20, R3.reuse, 0x10, R20 ;  /* 0x0000001003143825 */ /* 0x048fe200078e0014 */
[----:B------:R-:W2:Y:S01]  /*0390*/  S2UR UR4, SR_CTAID.X ;  /* 0x00000000000479c3 */ /* 0x000ea20000002500 */
[----:B------:R-:W-:-:S03]  /*03a0*/  @P3 IADD3 R3, PT, PT, R3, 0x100, RZ ;  /* 0x0000010003033810 */ /* 0x000fc60007ffe0ff */
[----:B------:R0:W5:Y:S02]  /*03b0*/  @P3 LDG.E.128 R112, desc[UR12][R20.64] ;  /* 0x0000000c14703981 */ /* 0x000164000c1e1d00 */
[----:B-1----:R-:W-:-:S05]  /*03c0*/  @P4 IMAD.WIDE.U32 R8, R3, 0x10, R22 ;  /* 0x0000001003084825 */ /* 0x002fca00078e0016 */
[----:B------:R0:W5:Y:S01]  /*03d0*/  @P4 LDG.E.128 R108, desc[UR12][R8.64] ;  /* 0x0000000c086c4981 */ /* 0x000162000c1e1d00 */
        /* <DEDUP_REMOVED lines=34> */
[----:B0-----:R-:W-:Y:S06]  /*0600*/  @P4 BRA `(.L_x_4230) ;  /* 0x0000007400bc4947 */ /* 0x001fec0003800000 */
[----:B------:R-:W0:Y:S01]  /*0610*/  LDCU.U8 UR4, c[0x0][0x410] ;  /* 0x00008200ff0477ac */ /* 0x000e220008000000 */
[----:B------:R-:W-:Y:S02]  /*0620*/  LOP3.LUT R4, R4, 0xffffffef, RZ, 0xc0, !PT ;  /* 0xffffffef04047812 */ /* 0x000fe400078ec0ff */
        /* <DEDUP_REMOVED lines=35> */
[----:B------:R-:W-:Y:S01]  /*0860*/  @P0 LOP3.LUT R4, R4, 0x10, RZ, 0xfc, !PT ;  /* 0x0000001004040812 */ /* 0x000fe200078efcff */
[----:B------:R-:W0:Y:S01]  /*0870*/  LDCU UR11, c[0x0][0x400] ;  /* 0x00008000ff0b77ac */ /* 0x000e220008000800 */
[----:B------:R-:W1:Y:S01]  /*0880*/  LDCU.64 UR6, c[0x0][0x470] ;  /* 0x00008e00ff0677ac */ /* 0x000e620008000a00 */
[----:B------:R-:W2:Y:S01]  /*0890*/  LDCU.64 UR14, c[0x0][0x438] ;  /* 0x00008700ff0e77ac */ /* 0x000ea20008000a00 */
[----:B------:R-:W3:Y:S06]  /*08a0*/  LDCU.64 UR8, c[0x0][0x478] ;  /* 0x00008f00ff0877ac */ /* 0x000eec0008000a00 */
.L_x_4329:
[----:B0-234-:R-:W4:Y:S01]  /*08b0*/  LDC.64 R168, c[0x0][0x3c0] ;  /* 0x0000f000ffa87b82 */ /* 0x01df220000000a00 */
[C---:B------:R-:W-:Y:S02]  /*08c0*/  LOP3.LUT P4, RZ, R4.reuse, 0x4, RZ, 0xc0, !PT ;  /* 0x0000000404ff7812 */ /* 0x040fe4000788c0ff */
[----:B------:R-:W-:-:S05]  /*08d0*/  LOP3.LUT P3, RZ, R4, 0x10, RZ, 0xc0, !PT ;  /* 0x0000001004ff7812 */ /* 0x000fca000786c0ff */
[----:B------:R-:W0:Y:S01]  /*08e0*/  LDC R0, c[0x0][0x388] ;  /* 0x0000e200ff007b82 */ /* 0x000e220000000800 */
[----:B----4-:R-:W-:-:S07]  /*08f0*/  IMAD.WIDE R170, R7, 0x4, R168 ;  /* 0x0000000407aa7825 */ /* 0x010fce00078e02a8 */
[----:B------:R-:W4:Y:S01]  /*0900*/  LDC.64 R168, c[0x0][0x3c8] ;  /* 0x0000f200ffa87b82 */ /* 0x000f220000000a00 */
[----:B------:R-:W2:Y:S01]  /*0910*/  LDG.E R170, desc[UR12][R170.64] ;  /* 0x0000000caaaa7981 */ /* 0x000ea2000c1e1900 */
[C---:B------:R-:W-:Y:S01]  /*0920*/  ISETP.GE.U32.AND P2, PT, R2.reuse, 0x300, PT ;  /* 0x000003000200780c */ /* 0x040fe20003f46070 */
[----:B0-----:R-:W-:Y:S01]  /*0930*/  IMAD R6, R7, R0, RZ ;  /* 0x0000000007067224 */ /* 0x001fe200078e02ff */
[----:B------:R-:W-:Y:S02]  /*0940*/  ISETP.GE.U32.AND P5, PT, R2, 0x200, PT ;  /* 0x000002000200780c */ /* 0x000fe40003fa6070 */
[----:B------:R-:W-:Y:S02]  /*0950*/  LOP3.LUT R4, R4, 0xfffffffe, RZ, 0xc0, !PT ;  /* 0xfffffffe04047812 */ /* 0x000fe400078ec0ff */
[----:B-----5:R-:W-:Y:S02]  /*0960*/  SHF.R.S32.HI R9, RZ, 0x1f, R6 ;  /* 0x0000001fff097819 */ /* 0x020fe40000011406 */
[----:B------:R-:W-:-:S02]  /*0970*/  ISETP.GE.U32.AND P0, PT, R2, 0x400, PT ;  /* 0x000004000200780c */ /* 0x000fc40003f06070 */
[----:B------:R-:W-:Y:S02]  /*0980*/  LEA.HI R6, R9, R6, RZ, 0x2 ;  /* 0x0000000609067211 */ /* 0x000fe400078f10ff */
[----:B------:R-:W-:Y:S02]  /*0990*/  ISETP.GE.U32.AND P1, PT, R2, 0x500, PT ;  /* 0x000005000200780c */ /* 0x000fe40003f26070 */
[----:B------:R-:W-:Y:S01]  /*09a0*/  @P2 LOP3.LUT R4, R4, 0x1, RZ, 0xfc, !PT ;  /* 0x0000000104042812 */ /* 0x000fe200078efcff */
[----:B------:R-:W-:Y:S01]  /*09b0*/  BSSY.RECONVERGENT B0, `(.L_x_4231) ;  /* 0x0000035000007945 */ /* 0x000fe20003800200 */
[----:B------:R-:W-:Y:S02]  /*09c0*/  LEA.HI.SX32 R6, R6, R187, 0x1e ;  /* 0x000000bb06067211 */ /* 0x000fe400078ff2ff */
[----:B------:R-:W-:Y:S01]  /*09d0*/  LOP3.LUT R4, R4, 0xfffffffd, RZ, 0xc0, !PT ;  /* 0xfffffffd04047812 */ /* 0x000fe200078ec0ff */
[----:B----4-:R-:W-:-:S04]  /*09e0*/  IMAD.WIDE R168, R7, 0x4, R168 ;  /* 0x0000000407a87825 */ /* 0x010fc800078e02a8 */
[----:B------:R-:W-:Y:S01]  /*09f0*/  HFMA2 R177, -RZ, RZ, 0, 0 ;  /* 0x00000000ffb17431 */ /* 0x000fe200000001ff */
[----:B------:R-:W-:Y:S02]  /*0a00*/  ISETP.GE.U32.AND P2, PT, R2, 0x600, PT ;  /* 0x000006000200780c */ /* 0x000fe40003f46070 */
[----:B------:R-:W-:Y:S01]  /*0a10*/  @P5 LOP3.LUT R4, R4, 0x2, RZ, 0xfc, !PT ;  /* 0x0000000204045812 */ /* 0x000fe200078efcff */
[----:B-----5:R0:W5:Y:S01]  /*0a20*/  LDG.E R9, desc[UR12][R168.64] ;  /* 0x0000000ca8097981 */ /* 0x020162000c1e1900 */
[----:B------:R-:W-:Y:S02]  /*0a30*/  MOV R178, RZ ;  /* 0x000000ff00b27202 */ /* 0x000fe40000000f00 */
[----:B------:R-:W-:Y:S02]  /*0a40*/  MOV R179, R6 ;  /* 0x0000000600b37202 */ /* 0x000fe40000000f00 */
[----:B--2---:R-:W-:Y:S02]  /*0a50*/  FSEL R176, R170, RZ, !P3 ;  /* 0x000000ffaab07208 */ /* 0x004fe40005800000 */
[----:B------:R-:W-:Y:S01]  /*0a60*/  ISETP.GE.U32.AND P3, PT, R2, 0x700, PT ;  /* 0x000007000200780c */ /* 0x000fe20003f66070 */
[----:B0-----:R-:W-:-:S12]  /*0a70*/  @!P4 BRA `(.L_x_4232) ;  /* 0x0000000000a0c947 */ /* 0x001fd80003800000 */
[----:B------:R-:W0:Y:S01]  /*0a80*/  LDC.64 R170, c[0x0][0x3a8] ;  /* 0x0000ea00ffaa7b82 */ /* 0x000e220000000a00 */
[----:B------:R-:W-:-:S04]  /*0a90*/  ISETP.NE.U32.AND P4, PT, RZ, UR14, PT ;  /* 0x0000000eff007c0c */ /* 0x000fc8000bf85070 */
[----:B------:R-:W-:-:S03]  /*0aa0*/  ISETP.NE.AND.EX P4, PT, RZ, UR15, PT, P4 ;  /* 0x0000000fff007c0c */ /* 0x000fc6000bf85340 */
[----:B------:R-:W2:Y:S10]  /*0ab0*/  LDC.64 R168, c[0x0][0x428] ;  /* 0x00010a00ffa87b82 */ /* 0x000eb40000000a00 */
[----:B------:R-:W4:Y:S01]  /*0ac0*/  @P4 LDC.64 R178, c[0x0][0x438] ;  /* 0x00010e00ffb24b82 */ /* 0x000f220000000a00 */
[----:B0-----:R-:W-:-:S06]  /*0ad0*/  IMAD.WIDE.U32 R172, R6, 0x10, R170 ;  /* 0x0000001006ac7825 */ /* 0x001fcc00078e00aa */
[----:B------:R-:W3:Y:S01]  /*0ae0*/  LDG.E.128 R172, desc[UR12][R172.64] ;  /* 0x0000000cacac7981 */ /* 0x000ee2000c1e1d00 */
[----:B--2---:R-:W-:-:S06]  /*0af0*/  IMAD.WIDE.U32 R168, R6, 0x10, R168 ;  /* 0x0000001006a87825 */ /* 0x004fcc00078e00a8 */
[----:B------:R-:W2:Y:S01]  /*0b00*/  LDG.E.128 R168, desc[UR12][R168.64] ;  /* 0x0000000ca8a87981 */ /* 0x000ea2000c1e1d00 */
[----:B----4-:R-:W-:-:S05]  /*0b10*/  @P4 IMAD.WIDE.U32 R178, R6, 0x10, R178 ;  /* 0x0000001006b24825 */ /* 0x010fca00078e00b2 */
[----:B------:R0:W5:Y:S02]  /*0b20*/  @P4 LDG.E.128 R40, desc[UR12][R178.64] ;  /* 0x0000000cb2284981 */ /* 0x000164000c1e1d00 */
[----:B0-----:R-:W-:Y:S01]  /*0b30*/  IADD3 R179, PT, PT, R6, 0x100, RZ ;  /* 0x0000010006b37810 */ /* 0x001fe20007ffe0ff */
[C---:B---3--:R-:W-:Y:S01]  /*0b40*/  FADD.FTZ R28, -R176.reuse, R172 ;  /* 0x000000acb01c7221 */ /* 0x048fe20000010100 */
[C---:B------:R-:W-:Y:S01]  /*0b50*/  FADD.FTZ R180, -R176.reuse, R173 ;  /* 0x000000adb0b47221 */ /* 0x040fe20000010100 */
[C---:B------:R-:W-:Y:S01]  /*0b60*/  FADD.FTZ R174, -R176.reuse, R174 ;  /* 0x000000aeb0ae7221 */ /* 0x040fe20000010100 */
[----:B------:R-:W-:Y:S01]  /*0b70*/  FADD.FTZ R224, -R176, R175 ;  /* 0x000000afb0e07221 */ /* 0x000fe20000010100 */
[C---:B-----5:R-:W-:Y:S01]  /*0b80*/  FMUL.FTZ R3, R9.reuse, R28 ;  /* 0x0000001c09037220 */ /* 0x060fe20000410000 */
[C---:B------:R-:W-:Y:S01]  /*0b90*/  FMUL.FTZ R28, R9.reuse, R180 ;  /* 0x000000b4091c7220 */ /* 0x040fe20000410000 */
[C---:B------:R-:W-:Y:S01]  /*0ba0*/  FMUL.FTZ R205, R9.reuse, R174 ;  /* 0x000000ae09cd7220 */ /* 0x040fe20000410000 */
[----:B------:R-:W-:Y:S01]  /*0bb0*/  FMUL.FTZ R224, R9, R224 ;  /* 0x000000e009e07220 */ /* 0x000fe20000410000 */
[----:B--2---:R-:W-:Y:S01]  /*0bc0*/  FMUL.FTZ R192, R136, R168 ;  /* 0x000000a888c07220 */ /* 0x004fe20000410000 */
[----:B------:R-:W-:Y:S01]  /*0bd0*/  FADD.FTZ R72, R72, R168 ;  /* 0x000000a848487221 */ /* 0x000fe20000010000 */
[----:B------:R-:W-:Y:S01]  /*0be0*/  FFMA.FTZ R104, R168, R3, R104 ;  /* 0x00000003a8687223 */ /* 0x000fe20000010068 */
[----:B------:R-:W-:Y:S01]  /*0bf0*/  FADD.FTZ R73, R73, R169 ;  /* 0x000000a949497221 */ /* 0x000fe20000010000 */
[----:B------:R-:W-:Y:S01]  /*0c00*/  FFMA.FTZ R105, R169, R28, R105 ;  /* 0x0000001ca9697223 */ /* 0x000fe20000010069 */
[----:B------:R-:W-:Y:S01]  /*0c10*/  FMUL.FTZ R207, R137, R169 ;  /* 0x000000a989cf7220 */ /* 0x000fe20000410000 */
[----:B------:R-:W-:Y:S01]  /*0c20*/  FADD.FTZ R168, RZ, R192 ;  /* 0x000000c0ffa87221 */ /* 0x000fe20000010000 */
[----:B------:R-:W-:Y:S01]  /*0c30*/  FFMA.FTZ R169, R3, R192, RZ ;  /* 0x000000c003a97223 */ /* 0x000fe200000100ff */
[----:B------:R-:W-:Y:S01]  /*0c40*/  FMUL.FTZ R226, R138, R170 ;  /* 0x000000aa8ae27220 */ /* 0x000fe20000410000 */
[----:B------:R-:W-:Y:S01]  /*0c50*/  FADD.FTZ R74, R74, R170 ;  /* 0x000000aa4a4a7221 */ /* 0x000fe20000010000 */
[----:B------:R-:W-:Y:S01]  /*0c60*/  FADD.FTZ R173, R168, R207 ;  /* 0x000000cfa8ad7221 */ /* 0x000fe20000010000 */
[----:B------:R-:W-:Y:S01]  /*0c70*/  FFMA.FTZ R168, R28, R207, R169 ;  /* 0x000000cf1ca87223 */ /* 0x000fe200000100a9 */
        /* <DEDUP_REMOVED lines=8> */
.L_x_4232:
[----:B-1-3--:R-:W-:Y:S05]  /*0d00*/  BSYNC.RECONVERGENT B0 ;  /* 0x0000000000007941 */ /* 0x00afea0003800200 */
.L_x_4231:
[----:B------:R-:W-:Y:S04]  /*0d10*/  BSSY.RECONVERGENT B0, `(.L_x_4233) ;  /* 0x000002a000007945 */ /* 0x000fe80003800200 */
[----:B------:R-:W-:Y:S05]  /*0d20*/  @!P5 BRA `(.L_x_4234) ;  /* 0x0000000000a0d947 */ /* 0x000fea0003800000 */
[----:B------:R-:W0:Y:S01]  /*0d30*/  LDC.64 R168, c[0x0][0x3a8] ;  /* 0x0000ea00ffa87b82 */ /* 0x000e220000000a00 */
[----:B------:R-:W-:-:S04]  /*0d40*/  ISETP.NE.U32.AND P4, PT, RZ, UR14, PT ;  /* 0x0000000eff007c0c */ /* 0x000fc8000bf85070 */
[----:B------:R-:W-:-:S03]  /*0d50*/  ISETP.NE.AND.EX P4, PT, RZ, UR15, PT, P4 ;  /* 0x0000000fff007c0c */ /* 0x000fc6000bf85340 */
[----:B------:R-:W1:Y:S10]  /*0d60*/  LDC.64 R172, c[0x0][0x428] ;  /* 0x00010a00ffac7b82 */ /* 0x000e740000000a00 */
[----:B------:R-:W2:Y:S01]  /*0d70*/  @P4 LDC.64 R180, c[0x0][0x438] ;  /* 0x00010e00ffb44b82 */ /* 0x000ea20000000a00 */
[----:B0-----:R-:W-:-:S06]  /*0d80*/  IMAD.WIDE.U32 R168, R179, 0x10, R168 ;  /* 0x00000010b3a87825 */ /* 0x001fcc00078e00a8 */
[----:B------:R-:W3:Y:S01]  /*0d90*/  LDG.E.128 R168, desc[UR12][R168.64] ;  /* 0x0000000ca8a87981 */ /* 0x000ee2000c1e1d00 */
[----:B-1----:R-:W-:-:S06]  /*0da0*/  IMAD.WIDE.U32 R172, R179, 0x10, R172 ;  /* 0x00000010b3ac7825 */ /* 0x002fcc00078e00ac */
[----:B------:R-:W4:Y:S01]  /*0db0*/  LDG.E.128 R172, desc[UR12][R172.64] ;  /* 0x0000000cacac7981 */ /* 0x000f22000c1e1d00 */
[----:B--2---:R-:W-:-:S05]  /*0dc0*/  @P4 IMAD.WIDE.U32 R180, R179, 0x10, R180 ;  /* 0x00000010b3b44825 */ /* 0x004fca00078e00b4 */
[----:B------:R0:W5:Y:S01]  /*0dd0*/  @P4 LDG.E.128 R36, desc[UR12][R180.64] ;  /* 0x0000000cb4244981 */ /* 0x000162000c1e1d00 */
[----:B------:R-:W-:Y:S01]  /*0de0*/  IADD3 R179, PT, PT, R179, 0x100, RZ ;  /* 0x00000100b3b37810 */ /* 0x000fe20007ffe0ff */
        /* <DEDUP_REMOVED lines=8> */
[----:B----4-:R-:W-:Y:S01]  /*0e70*/  FMUL.FTZ R190, R132, R172 ;  /* 0x000000ac84be7220 */ /* 0x010fe20000410000 */
[----:B------:R-:W-:Y:S01]  /*0e80*/  FMUL.FTZ R203, R133, R173 ;  /* 0x000000ad85cb7220 */ /* 0x000fe20000410000 */
        /* <DEDUP_REMOVED lines=18> */
.L_x_4234:
[----:B------:R-:W-:Y:S05]  /*0fb0*/  BSYNC.RECONVERGENT B0 ;  /* 0x0000000000007941 */ /* 0x000fea0003800200 */
.L_x_4233:
[----:B------:R-:W-:Y:S01]  /*0fc0*/  LOP3.LUT P4, RZ, R4, 0x1, RZ, 0xc0, !PT ;  /* 0x0000000104ff7812 */ /* 0x000fe2000788c0ff */
[----:B------:R-:W-:-:S12]  /*0fd0*/  BSSY.RECONVERGENT B0, `(.L_x_4235) ;  /* 0x000002a000007945 */ /* 0x000fd80003800200 */
        /* <DEDUP_REMOVED lines=19> */
[----:B------:R-:W-:Y:S01]  /*1110*/  FMUL.FTZ R31, R9, R170 ;  /* 0x000000aa091f7220 */ /* 0x000fe20000410000 */
[----:B----4-:R-:W-:Y:S01]  /*1120*/  FADD.FTZ R64, R64, R184 ;  /* 0x000000b840407221 */ /* 0x010fe20000010000 */
[----:B------:R-:W-:Y:S01]  /*1130*/  FFMA.FTZ R96, R184, R5, R96 ;  /* 0x00000005b8607223 */ /* 0x000fe20000010060 */
[----:B------:R-:W-:Y:S01]  /*1140*/  FMUL.FTZ R184, R128, R184 ;  /* 0x000000b880b87220 */ /* 0x000fe20000410000 */
[----:B------:R-:W-:Y:S01]  /*1150*/  FADD.FTZ R65, R65, R185 ;  /* 0x000000b941417221 */ /* 0x000fe20000010000 */
[----:B------:R-:W-:Y:S01]  /*1160*/  FFMA.FTZ R97, R185, R30, R97 ;  /* 0x0000001eb9617223 */ /* 0x000fe20000010061 */
        /* <DEDUP_REMOVED lines=15> */
[----:B0-----:R-:W-:-:S07]  /*1260*/  FFMA.FTZ R178, R186, R217, R169 ;  /* 0x000000d9bab27223 */ /* 0x001fce00000100a9 */
.L_x_4236:
[----:B------:R-:W-:Y:S05]  /*1270*/  BSYNC.RECONVERGENT B0 ;  /* 0x0000000000007941 */ /* 0x000fea0003800200 */
.L_x_4235:
        /* <DEDUP_REMOVED lines=23> */
[----:B------:R-:W-:Y:S01]  /*13f0*/  FADD.FTZ R60, R60, R168 ;  /* 0x000000a83c3c7221 */ /* 0x000fe20000010000 */
[----:B------:R-:W-:Y:S01]  /*1400*/  FFMA.FTZ R92, R168, R11, R92 ;  /* 0x0000000ba85c7223 */ /* 0x000fe2000001005c */
        /* <DEDUP_REMOVED lines=16> */
[----:B0-----:R-:W-:-:S07]  /*1510*/  FFMA.FTZ R178, R200, R215, R169 ;  /* 0x000000d7c8b27223 */ /* 0x001fce00000100a9 */
.L_x_4238:
[----:B------:R-:W-:Y:S05]  /*1520*/  BSYNC.RECONVERGENT B0 ;  /* 0x0000000000007941 */ /* 0x000fea0003800200 */
.L_x_4237:
        /* <DEDUP_REMOVED lines=42> */
.L_x_4240:
[----:B------:R-:W-:Y:S05]  /*17d0*/  BSYNC.RECONVERGENT B0 ;  /* 0x0000000000007941 */ /* 0x000fea0003800200 */
.L_x_4239:
        /* <DEDUP_REMOVED lines=42> */
.L_x_4242:
[----:B------:R-:W-:Y:S05]  /*1a80*/  BSYNC.RECONVERGENT B0 ;  /* 0x0000000000007941 */ /* 0x000fea0003800200 */
.L_x_4241:
[----:B------:R-:W-:Y:S01]  /*1a90*/  ISETP.GE.U32.AND P5, PT, R2, 0x800, PT ;  /* 0x000008000200780c */ /* 0x000fe20003fa6070 */
[----:B------:R-:W-:Y:S01]  /*1aa0*/  BSSY.RECONVERGENT B0, `(.L_x_4243) ;  /* 0x000002c000007945 */ /* 0x000fe20003800200 */
[----:B------:R-:W-:-:S11]  /*1ab0*/  LOP3.LUT R4, R4, 0xfffffff7, RZ, 0xc0, !PT ;  /* 0xfffffff704047812 */ /* 0x000fd600078ec0ff */
[----:B------:R-:W-:Y:S01]  /*1ac0*/  @P5 LOP3.LUT R4, R4, 0x8, RZ, 0xfc, !PT ;  /* 0x0000000804045812 */ /* 0x000fe200078efcff */
[----:B------:R-:W-:Y:S06]  /*1ad0*/  @!P3 BRA `(.L_x_4244) ;  /* 0x0000000000a0b947 */ /* 0x000fec0003800000 */
        /* <DEDUP_REMOVED lines=13> */
[----:B------:R-:W-:-:S03]  /*1bb0*/  FADD.FTZ R24, -R176, R173 ;  /* 0x000000adb0187221 */ /* 0x000fc60000010100 */
[C---:B-----5:R-:W-:Y:S01]  /*1bc0*/  FMUL.FTZ R17, R9.reuse, R14 ;  /* 0x0000000e09117220 */ /* 0x060fe20000410000 */
[----:B------:R-:W-:Y:S01]  /*1bd0*/  FMUL.FTZ R14, R9, R24 ;  /* 0x00000018090e7220 */ /* 0x000fe20000410000 */
[----:B----4-:R-:W-:Y:S01]  /*1be0*/  FMUL.FTZ R24, R112, R168 ;  /* 0x000000a870187220 */ /* 0x010fe20000410000 */
[----:B------:R-:W-:Y:S01]  /*1bf0*/  FADD.FTZ R48, R48, R168 ;  /* 0x000000a830307221 */ /* 0x000fe20000010000 */
[----:B------:R-:W-:Y:S01]  /*1c00*/  FFMA.FTZ R80, R168, R17, R80 ;  /* 0x00000011a8507223 */ /* 0x000fe20000010050 */
[C---:B------:R-:W-:Y:S01]  /*1c10*/  FADD.FTZ R174, -R176.reuse, R174 ;  /* 0x000000aeb0ae7221 */ /* 0x040fe20000010100 */
[----:B------:R-:W-:Y:S01]  /*1c20*/  FADD.FTZ R49, R49, R169 ;  /* 0x000000a931317221 */ /* 0x000fe20000010000 */
[----:B------:R-:W-:Y:S01]  /*1c30*/  FFMA.FTZ R81, R169, R14, R81 ;  /* 0x0000000ea9517223 */ /* 0x000fe20000010051 */
[----:B------:R-:W-:Y:S01]  /*1c40*/  FMUL.FTZ R193, R113, R169 ;  /* 0x000000a971c17220 */ /* 0x000fe20000410000 */
[----:B------:R-:W-:Y:S01]  /*1c50*/  FADD.FTZ R168, R177, R24 ;  /* 0x00000018b1a87221 */ /* 0x000fe20000010000 */
[----:B------:R-:W-:Y:S01]  /*1c60*/  FFMA.FTZ R169, R17, R24, R178 ;  /* 0x0000001811a97223 */ /* 0x000fe200000100b2 */
[----:B------:R-:W-:Y:S01]  /*1c70*/  FMUL.FTZ R23, R9, R174 ;  /* 0x000000ae09177220 */ /* 0x000fe20000410000 */
[----:B------:R-:W-:Y:S01]  /*1c80*/  FADD.FTZ R194, -R176, R175 ;  /* 0x000000afb0c27221 */ /* 0x000fe20000010100 */
[----:B------:R-:W-:Y:S01]  /*1c90*/  FADD.FTZ R173, R168, R193 ;  /* 0x000000c1a8ad7221 */ /* 0x000fe20000010000 */
[----:B------:R-:W-:Y:S01]  /*1ca0*/  FMUL.FTZ R208, R114, R170 ;  /* 0x000000aa72d07220 */ /* 0x000fe20000410000 */
        /* <DEDUP_REMOVED lines=11> */
.L_x_4244:
[----:B------:R-:W-:Y:S05]  /*1d60*/  BSYNC.RECONVERGENT B0 ;  /* 0x0000000000007941 */ /* 0x000fea0003800200 */
.L_x_4243:
[----:B------:R-:W-:Y:S04]  /*1d70*/  BSSY.RECONVERGENT B0, `(.L_x_4245) ;  /* 0x0000029000007945 */ /* 0x000fe80003800200 */
[----:B------:R-:W-:Y:S05]  /*1d80*/  @!P5 BRA `(.L_x_4246) ;  /* 0x00000000009cd947 */ /* 0x000fea0003800000 */
[----:B------:R-:W-:Y:S01]  /*1d90*/  ISETP.NE.U32.AND P4, PT, RZ, UR14, PT ;  /* 0x0000000eff007c0c */ /* 0x000fe2000bf85070 */
[----:B------:R-:W0:Y:S03]  /*1da0*/  LDC.64 R170, c[0x0][0x3a8] ;  /* 0x0000ea00ffaa7b82 */ /* 0x000e260000000a00 */
[----:B------:R-:W-:-:S13]  /*1db0*/  ISETP.NE.AND.EX P4, PT, RZ, UR15, PT, P4 ;  /* 0x0000000fff007c0c */ /* 0x000fda000bf85340 */
[----:B------:R-:W1:Y:S02]  /*1dc0*/  @P4 LDC.64 R168, c[0x0][0x438] ;  /* 0x00010e00ffa84b82 */ /* 0x000e640000000a00 */
[----:B-1----:R-:W-:-:S06]  /*1dd0*/  @P4 IMAD.WIDE.U32 R180, R179, 0x10, R168 ;  /* 0x00000010b3b44825 */ /* 0x002fcc00078e00a8 */
[----:B------:R-:W1:Y:S01]  /*1de0*/  LDC.64 R168, c[0x0][0x428] ;  /* 0x00010a00ffa87b82 */ /* 0x000e620000000a00 */
[C---:B0-----:R-:W-:Y:S01]  /*1df0*/  IMAD.WIDE.U32 R172, R179.reuse, 0x10, R170 ;  /* 0x00000010b3ac7825 */ /* 0x041fe200078e00aa */
[----:B------:R0:W5:Y:S05]  /*1e00*/  @P4 LDG.E.128 R156, desc[UR12][R180.64] ;  /* 0x0000000cb49c4981 */ /* 0x00016a000c1e1d00 */
[----:B------:R-:W2:Y:S01]  /*1e10*/  LDG.E.128 R172, desc[UR12][R172.64] ;  /* 0x0000000cacac7981 */ /* 0x000ea2000c1e1d00 */
[----:B-1----:R-:W-:-:S06]  /*1e20*/  IMAD.WIDE.U32 R168, R179, 0x10, R168 ;  /* 0x00000010b3a87825 */ /* 0x002fcc00078e00a8 */
[----:B------:R-:W3:Y:S01]  /*1e30*/  LDG.E.128 R168, desc[UR12][R168.64] ;  /* 0x0000000ca8a87981 */ /* 0x000ee2000c1e1d00 */
[C---:B--2---:R-:W-:Y:S01]  /*1e40*/  FADD.FTZ R16, -R176.reuse, R172 ;  /* 0x000000acb0107221 */ /* 0x044fe20000010100 */
[C---:B------:R-:W-:Y:S01]  /*1e50*/  FADD.FTZ R26, -R176.reuse, R173 ;  /* 0x000000adb01a7221 */ /* 0x040fe20000010100 */
[C---:B------:R-:W-:Y:S01]  /*1e60*/  FADD.FTZ R174, -R176.reuse, R174 ;  /* 0x000000aeb0ae7221 */ /* 0x040fe20000010100 */
[----:B------:R-:W-:Y:S01]  /*1e70*/  FADD.FTZ R204, -R176, R175 ;  /* 0x000000afb0cc7221 */ /* 0x000fe20000010100 */
[C---:B-----5:R-:W-:Y:S01]  /*1e80*/  FMUL.FTZ R19, R9.reuse, R16 ;  /* 0x0000001009137220 */ /* 0x060fe20000410000 */
[C---:B------:R-:W-:Y:S01]  /*1e90*/  FMUL.FTZ R16, R9.reuse, R26 ;  /* 0x0000001a09107220 */ /* 0x040fe20000410000 */
[C---:B------:R-:W-:Y:S01]  /*1ea0*/  FMUL.FTZ R189, R9.reuse, R174 ;  /* 0x000000ae09bd7220 */ /* 0x040fe20000410000 */
[----:B------:R-:W-:Y:S01]  /*1eb0*/  FMUL.FTZ R204, R9, R204 ;  /* 0x000000cc09cc7220 */ /* 0x000fe20000410000 */
[----:B---3--:R-:W-:Y:S01]  /*1ec0*/  FMUL.FTZ R26, R108, R168 ;  /* 0x000000a86c1a7220 */ /* 0x008fe20000410000 */
        /* <DEDUP_REMOVED lines=19> */
.L_x_4246:
[----:B------:R-:W-:Y:S05]  /*2000*/  BSYNC.RECONVERGENT B0 ;  /* 0x0000000000007941 */ /* 0x000fea0003800200 */
.L_x_4245:
        /* <DEDUP_REMOVED lines=32> */
.L_x_4248:
[----:B------:R-:W-:Y:S05]  /*2210*/  BSYNC.RECONVERGENT B0 ;  /* 0x0000000000007941 */ /* 0x000fea0003800200 */
.L_x_4247:
[----:B------:R-:W1:Y:S08]  /*2220*/  S2UR UR5, SR_CgaCtaId ;  /* 0x00000000000579c3 */ /* 0x000e700000008800 */
[----:B------:R-:W-:Y:S01]  /*2230*/  BAR.SYNC.DEFER_BLOCKING 0x0 ;  /* 0x0000000000007b1d */ /* 0x000fe20000010000 */
[----:B------:R-:W-:-:S05]  /*2240*/  LOP3.LUT R4, R4, 0xffffffef, RZ, 0xc0, !PT ;  /* 0xffffffef04047812 */ /* 0x000fca00078ec0ff */
        /* <DEDUP_REMOVED lines=35> */
[----:B------:R-:W-:-:S04]  /*2480*/  FMUL.FTZ R173, R170, UR11 ;  /* 0x0000000baaad7c20 */ /* 0x000fc80008410000 */
[----:B------:R-:W-:Y:S02]  /*2490*/  FSEL R172, R172, RZ, !P4 ;  /* 0x000000ffacac7208 */ /* 0x000fe40006000000 */
[----:B-1----:R-:W-:-:S04]  /*24a0*/  IADD3 R7, PT, PT, R7, R168, RZ ;  /* 0x000000a807077210 */ /* 0x002fc80007ffe0ff */
[----:B------:R-:W-:Y:S02]  /*24b0*/  ISETP.GE.AND P5, PT, R7, R169, PT ;  /* 0x000000a90700720c */ /* 0x000fe40003fa6270 */
[----:B------:R-:W-:Y:S02]  /*24c0*/  @P4 LOP3.LUT R4, R4, 0x10, RZ, 0xfc, !PT ;  /* 0x0000001004044812 */ /* 0x000fe400078efcff */
[----:B------:R-:W-:Y:S02]  /*24d0*/  ISETP.GE.U32.AND P4, PT, R2, 0x100, PT ;  /* 0x000001000200780c */ /* 0x000fe40003f86070 */
[----:B------:R-:W-:-:S04]  /*24e0*/  LOP3.LUT R4, R4, 0xfffffffb, RZ, 0xc0, !PT ;  /* 0xfffffffb04047812 */ /* 0x000fc800078ec0ff */
[----:B------:R-:W-:-:S04]  /*24f0*/  LOP3.LUT R4, R4, 0xffffffdf, RZ, 0xc0, !PT ;  /* 0xffffffdf04047812 */ /* 0x000fc800078ec0ff */
[----:B------:R-:W-:-:S04]  /*2500*/  @P5 LOP3.LUT R4, R4, 0x20, RZ, 0xfc, !PT ;  /* 0x0000002004045812 */ /* 0x000fc800078efcff */
[----:B------:R-:W-:Y:S01]  /*2510*/  @P4 LOP3.LUT R4, R4, 0x4, RZ, 0xfc, !PT ;  /* 0x0000000404044812 */ /* 0x000fe200078efcff */
        /* <DEDUP_REMOVED lines=25> */
.L_x_4253:
        /* <DEDUP_REMOVED lines=17> */
.L_x_4252:
        /* <DEDUP_REMOVED lines=20> */
.L_x_4255:
        /* <DEDUP_REMOVED lines=21> */
.L_x_4251:
        /* <DEDUP_REMOVED lines=21> */
.L_x_4257:
        /* <DEDUP_REMOVED lines=17> */
.L_x_4256:
        /* <DEDUP_REMOVED lines=20> */
.L_x_4258:
        /* <DEDUP_REMOVED lines=20> */
.L_x_4254:
        /* <DEDUP_REMOVED lines=14> */
.L_x_4250:
[----:B------:R-:W-:Y:S05]  /*3010*/  BSYNC.RECONVERGENT B0 ;  /* 0x0000000000007941 */ /* 0x000fea0003800200 */
.L_x_4249:
        /* <DEDUP_REMOVED lines=35> */
.L_x_4263:
        /* <DEDUP_REMOVED lines=17> */
.L_x_4262:
        /* <DEDUP_REMOVED lines=21> */
.L_x_4265:
        /* <DEDUP_REMOVED lines=13> */
.L_x_4261:
        /* <DEDUP_REMOVED lines=29> */
.L_x_4267:
        /* <DEDUP_REMOVED lines=17> */
.L_x_4266:
        /* <DEDUP_REMOVED lines=21> */
.L_x_4268:
        /* <DEDUP_REMOVED lines=12> */
.L_x_4264:
        /* <DEDUP_REMOVED lines=10> */
.L_x_4260:
[----:B------:R-:W-:Y:S05]  /*3b10*/  BSYNC.RECONVERGENT B0 ;  /* 0x0000000000007941 */ /* 0x000fea0003800200 */
.L_x_4259:
        /* <DEDUP_REMOVED lines=35> */
.L_x_4273:
        /* <DEDUP_REMOVED lines=17> */
.L_x_4272:
        /* <DEDUP_REMOVED lines=21> */
.L_x_4275:
        /* <DEDUP_REMOVED lines=13> */
.L_x_4271:
        /* <DEDUP_REMOVED lines=29> */
.L_x_4277:
        /* <DEDUP_REMOVED lines=17> */
.L_x_4276:
        /* <DEDUP_REMOVED lines=21> */
.L_x_4278:
        /* <DEDUP_REMOVED lines=12> */
.L_x_4274:
        /* <DEDUP_REMOVED lines=10> */
.L_x_4270:
[----:B------:R-:W-:Y:S05]  /*4610*/  BSYNC.RECONVERGENT B0 ;  /* 0x0000000000007941 */ /* 0x000fea0003800200 */
.L_x_4269:
        /* <DEDUP_REMOVED lines=34> */
.L_x_4283:
        /* <DEDUP_REMOVED lines=17> */
.L_x_4282:
        /* <DEDUP_REMOVED lines=21> */
.L_x_4285:
        /* <DEDUP_REMOVED lines=13> */
.L_x_4281:
        /* <DEDUP_REMOVED lines=29> */
.L_x_4287:
        /* <DEDUP_REMOVED lines=17> */
.L_x_4286:
        /* <DEDUP_REMOVED lines=21> */
.L_x_4288:
        /* <DEDUP_REMOVED lines=12> */
.L_x_4284:
        /* <DEDUP_REMOVED lines=10> */
.L_x_4280:
[----:B------:R-:W-:Y:S05]  /*5100*/  BSYNC.RECONVERGENT B0 ;  /* 0x0000000000007941 */ /* 0x000fea0003800200 */
.L_x_4279:
        /* <DEDUP_REMOVED lines=34> */
.L_x_4293:
        /* <DEDUP_REMOVED lines=17> */
.L_x_4292:
        /* <DEDUP_REMOVED lines=21> */
.L_x_4295:
        /* <DEDUP_REMOVED lines=13> */
.L_x_4291:
        /* <DEDUP_REMOVED lines=29> */
.L_x_4297:
        /* <DEDUP_REMOVED lines=17> */
.L_x_4296:
        /* <DEDUP_REMOVED lines=21> */
.L_x_4298:
        /* <DEDUP_REMOVED lines=12> */
.L_x_4294:
        /* <DEDUP_REMOVED lines=10> */
.L_x_4290:
[----:B------:R-:W-:Y:S05]  /*5bf0*/  BSYNC.RECONVERGENT B0 ;  /* 0x0000000000007941 */ /* 0x000fea0003800200 */
.L_x_4289:
        /* <DEDUP_REMOVED lines=34> */
.L_x_4303:
        /* <DEDUP_REMOVED lines=17> */
.L_x_4302:
        /* <DEDUP_REMOVED lines=21> */
.L_x_4305:
        /* <DEDUP_REMOVED lines=13> */
.L_x_4301:
        /* <DEDUP_REMOVED lines=29> */
.L_x_4307:
        /* <DEDUP_REMOVED lines=17> */
.L_x_4306:
        /* <DEDUP_REMOVED lines=21> */
.L_x_4308:
        /* <DEDUP_REMOVED lines=12> */
.L_x_4304:
        /* <DEDUP_REMOVED lines=10> */
.L_x_4300:
[----:B------:R-:W-:Y:S05]  /*66e0*/  BSYNC.RECONVERGENT B0 ;  /* 0x0000000000007941 */ /* 0x000fea0003800200 */
.L_x_4299:
        /* <DEDUP_REMOVED lines=34> */
.L_x_4313:
        /* <DEDUP_REMOVED lines=17> */
.L_x_4312:
        /* <DEDUP_REMOVED lines=21> */
.L_x_4315:
        /* <DEDUP_REMOVED lines=13> */
.L_x_4311:
        /* <DEDUP_REMOVED lines=29> */
.L_x_4317:
        /* <DEDUP_REMOVED lines=17> */
.L_x_4316:
        /* <DEDUP_REMOVED lines=21> */
.L_x_4318:
        /* <DEDUP_REMOVED lines=12> */
.L_x_4314:
        /* <DEDUP_REMOVED lines=10> */
.L_x_4310:
[----:B------:R-:W-:Y:S05]  /*71d0*/  BSYNC.RECONVERGENT B0 ;  /* 0x0000000000007941 */ /* 0x000fea0003800200 */
.L_x_4309:
        /* <DEDUP_REMOVED lines=35> */
.L_x_4323:
        /* <DEDUP_REMOVED lines=17> */
.L_x_4322:
        /* <DEDUP_REMOVED lines=21> */
.L_x_4325:
        /* <DEDUP_REMOVED lines=13> */
.L_x_4321:
        /* <DEDUP_REMOVED lines=29> */
.L_x_4327:
        /* <DEDUP_REMOVED lines=17> */
.L_x_4326:
        /* <DEDUP_REMOVED lines=21> */
.L_x_4328:
        /* <DEDUP_REMOVED lines=12> */
.L_x_4324:
        /* <DEDUP_REMOVED lines=9> */
.L_x_4320:
[----:B------:R-:W-:Y:S05]  /*7cc0*/  BSYNC.RECONVERGENT B0 ;  /* 0x0000000000007941 */ /* 0x000fea0003800200 */
.L_x_4319:
[----:B------:R-:W-:Y:S01]  /*7cd0*/  LOP3.LUT P4, RZ, R4, 0x20, RZ, 0xc0, !PT ;  /* 0x0000002004ff7812 */ /* 0x000fe2000788c0ff */
[----:B------:R-:W-:-:S12]  /*7ce0*/  UPLOP3.LUT UP1, UPT, UPT, UPT, UP1, 0x40, 0x4 ;  /* 0x000000000004789c */ /* 0x000fd80003f2e810 */
[----:B------:R-:W-:Y:S05]  /*7cf0*/  @!P4 BRA `(.L_x_4329) ;  /* 0xffffff8800ecc947 */ /* 0x000fea000383ffff */
.L_x_4230:
[----:B------:R-:W1:Y:S01]  /*7d00*/  S2UR UR4, SR_CTAID.X ;  /* 0x00000000000479c3 */ /* 0x000e620000002500 */
[C---:B------:R-:W-:Y:S02]  /*7d10*/  LOP3.LUT P4, RZ, R4.reuse, 0x4, RZ, 0xc0, !PT ;  /* 0x0000000404ff7812 */ /* 0x040fe4000788c0ff */
[C---:B------:R-:W-:Y:S02]  /*7d20*/  LOP3.LUT P6, RZ, R4.reuse, 0x2, RZ, 0xc0, !PT ;  /* 0x0000000204ff7812 */ /* 0x040fe400078cc0ff */
[----:B------:R-:W-:-:S03]  /*7d30*/  LOP3.LUT P5, RZ, R4, 0x1, RZ, 0xc0, !PT ;  /* 0x0000000104ff7812 */ /* 0x000fc600078ac0ff */
[----:B------:R-:W0:Y:S08]  /*7d40*/  LDC.64 R2, c[0x0][0x440] ;  /* 0x00011000ff027b82 */ /* 0x000e300000000a00 */
[----:B------:R-:W2:Y:S01]  /*7d50*/  LDC.64 R6, c[0x0][0x448] ;  /* 0x00011200ff067b82 */ /* 0x000ea20000000a00 */
[----:B-1----:R-:W-:-:S07]  /*7d60*/  IMAD R0, R0, UR4, RZ ;  /* 0x0000000400007c24 */ /* 0x002fce000f8e02ff */
[----:B-----5:R-:W1:Y:S01]  /*7d70*/  LDC.64 R8, c[0x0][0x448] ;  /* 0x00011200ff087b82 */ /* 0x020e620000000a00 */
[----:B------:R-:W-:-:S07]  /*7d80*/  LEA.HI R187, R0, R187, RZ, 0x1e ;  /* 0x000000bb00bb7211 */ /* 0x000fce00078ff0ff */
[----:B------:R-:W3:Y:S01]  /*7d90*/  LDC.64 R10, c[0x0][0x440] ;  /* 0x00011000ff0a7b82 */ /* 0x000ee20000000a00 */
[----:B0-----:R-:W-:-:S05]  /*7da0*/  @P4 IMAD.WIDE.U32 R2, R187, 0x10, R2 ;  /* 0x00000010bb024825 */ /* 0x001fca00078e0002 */
[----:B------:R0:W-:Y:S01]  /*7db0*/  @P4 STG.E.128 desc[UR12][R2.64], R72 ;  /* 0x0000004802004986 */ /* 0x0001e2000c101d0c */
[C---:B--2---:R-:W-:Y:S01]  /*7dc0*/  @P4 IMAD.WIDE.U32 R6, R187.reuse, 0x10, R6 ;  /* 0x00000010bb064825 */ /* 0x044fe200078e0006 */
[----:B------:R-:W-:Y:S01]  /*7dd0*/  @P4 IADD3 R187, PT, PT, R187, 0x100, RZ ;  /* 0x00000100bbbb4810 */ /* 0x000fe20007ffe0ff */
[----:B------:R-:W2:Y:S03]  /*7de0*/  LDC.64 R12, c[0x0][0x448] ;  /* 0x00011200ff0c7b82 */ /* 0x000ea60000000a00 */
[----:B------:R4:W-:Y:S01]  /*7df0*/  @P4 STG.E.128 desc[UR12][R6.64], R104 ;  /* 0x0000006806004986 */ /* 0x0009e2000c101d0c */
[----:B------:R-:W-:Y:S01]  /*7e00*/  LOP3.LUT P4, RZ, R4, 0x8, RZ, 0xc0, !PT ;  /* 0x0000000804ff7812 */ /* 0x000fe2000788c0ff */
[----:B-1----:R-:W-:-:S03]  /*7e10*/  @P6 IMAD.WIDE.U32 R8, R187, 0x10, R8 ;  /* 0x00000010bb086825 */ /* 0x002fc600078e0008 */
[----:B------:R-:W1:Y:S08]  /*7e20*/  LDC.64 R4, c[0x0][0x440] ;  /* 0x00011000ff047b82 */ /* 0x000e700000000a00 */
[----:B------:R-:W4:Y:S08]  /*7e30*/  LDC.64 R14, c[0x0][0x440] ;  /* 0x00011000ff0e7b82 */ /* 0x000f300000000a00 */
[----:B------:R-:W4:Y:S08]  /*7e40*/  LDC.64 R16, c[0x0][0x448] ;  /* 0x00011200ff107b82 */ /* 0x000f300000000a00 */
[----:B------:R-:W4:Y:S01]  /*7e50*/  LDC.64 R18, c[0x0][0x440] ;  /* 0x00011000ff127b82 */ /* 0x000f220000000a00 */
[C---:B-1----:R-:W-:Y:S01]  /*7e60*/  @P6 IMAD.WIDE.U32 R4, R187.reuse, 0x10, R4 ;  /* 0x00000010bb046825 */ /* 0x042fe200078e0004 */
[----:B------:R-:W-:-:S04]  /*7e70*/  @P6 IADD3 R187, PT, PT, R187, 0x100, RZ ;  /* 0x00000100bbbb6810 */ /* 0x000fc80007ffe0ff */
[----:B------:R1:W-:Y:S01]  /*7e80*/  @P6 STG.E.128 desc[UR12][R4.64], R68 ;  /* 0x0000004404006986 */ /* 0x0003e2000c101d0c */
[C---:B---3--:R-:W-:Y:S01]  /*7e90*/  @P5 IMAD.WIDE.U32 R10, R187.reuse, 0x10, R10 ;  /* 0x00000010bb0a5825 */ /* 0x048fe200078e000a */
[----:B------:R-:W3:Y:S02]  /*7ea0*/  LDC.64 R20, c[0x0][0x448] ;  /* 0x00011200ff147b82 */ /* 0x000ee40000000a00 */
[----:B------:R1:W-:Y:S01]  /*7eb0*/  @P6 STG.E.128 desc[UR12][R8.64], R100 ;  /* 0x0000006408006986 */ /* 0x0003e2000c101d0c */
[C---:B--2---:R-:W-:Y:S01]  /*7ec0*/  @P5 IMAD.WIDE.U32 R12, R187.reuse, 0x10, R12 ;  /* 0x00000010bb0c5825 */ /* 0x044fe200078e000c */
[----:B------:R-:W-:Y:S02]  /*7ed0*/  @P5 IADD3 R187, PT, PT, R187, 0x100, RZ ;  /* 0x00000100bbbb5810 */ /* 0x000fe40007ffe0ff */
[----:B------:R1:W-:Y:S02]  /*7ee0*/  @P5 STG.E.128 desc[UR12][R10.64], R64 ;  /* 0x000000400a005986 */ /* 0x0003e4000c101d0c */
[----:B0-----:R-:W0:Y:S01]  /*7ef0*/  LDC.64 R2, c[0x0][0x440] ;  /* 0x00011000ff027b82 */ /* 0x001e220000000a00 */
[C---:B----4-:R-:W-:Y:S01]  /*7f00*/  @P0 IMAD.WIDE.U32 R14, R187.reuse, 0x10, R14 ;  /* 0x00000010bb0e0825 */ /* 0x050fe200078e000e */
[----:B------:R1:W-:Y:S03]  /*7f10*/  @P5 STG.E.128 desc[UR12][R12.64], R96 ;  /* 0x000000600c005986 */ /* 0x0003e6000c101d0c */
[C---:B------:R-:W-:Y:S01]  /*7f20*/  @P0 IMAD.WIDE.U32 R16, R187.reuse, 0x10, R16 ;  /* 0x00000010bb100825 */ /* 0x040fe200078e0010 */
[----:B------:R-:W-:Y:S01]  /*7f30*/  @P0 IADD3 R187, PT, PT, R187, 0x100, RZ ;  /* 0x00000100bbbb0810 */ /* 0x000fe20007ffe0ff */
[----:B------:R1:W-:Y:S01]  /*7f40*/  @P0 STG.E.128 desc[UR12][R14.64], R60 ;  /* 0x0000003c0e000986 */ /* 0x0003e2000c101d0c */
[----:B------:R-:W2:Y:S03]  /*7f50*/  LDC.64 R6, c[0x0][0x448] ;  /* 0x00011200ff067b82 */ /* 0x000ea60000000a00 */
[C---:B------:R-:W-:Y:S01]  /*7f60*/  @P1 IMAD.WIDE.U32 R18, R187.reuse, 0x10, R18 ;  /* 0x00000010bb121825 */ /* 0x040fe200078e0012 */
[----:B------:R1:W-:Y:S04]  /*7f70*/  @P0 STG.E.128 desc[UR12][R16.64], R92 ;  /* 0x0000005c10000986 */ /* 0x0003e8000c101d0c */
[----:B------:R-:W4:Y:S01]  /*7f80*/  LDC.64 R22, c[0x0][0x440] ;  /* 0x00011000ff167b82 */ /* 0x000f220000000a00 */
[C---:B---3--:R-:W-:Y:S01]  /*7f90*/  @P1 IMAD.WIDE.U32 R20, R187.reuse, 0x10, R20 ;  /* 0x00000010bb141825 */ /* 0x048fe200078e0014 */
[----:B------:R-:W-:Y:S01]  /*7fa0*/  @P1 IADD3 R187, PT, PT, R187, 0x100, RZ ;  /* 0x00000100bbbb1810 */ /* 0x000fe20007ffe0ff */
[----:B------:R1:W-:Y:S04]  /*7fb0*/  @P1 STG.E.128 desc[UR12][R18.64], R56 ;  /* 0x0000003812001986 */ /* 0x0003e8000c101d0c */
[----:B------:R1:W-:Y:S01]  /*7fc0*/  @P1 STG.E.128 desc[UR12][R20.64], R88 ;  /* 0x0000005814001986 */ /* 0x0003e2000c101d0c */
[----:B------:R-:W3:Y:S01]  /*7fd0*/  LDC.64 R24, c[0x0][0x448] ;  /* 0x00011200ff187b82 */ /* 0x000ee20000000a00 */
[----:B0-----:R-:W-:-:S05]  /*7fe0*/  @P2 IMAD.WIDE.U32 R2, R187, 0x10, R2 ;  /* 0x00000010bb022825 */ /* 0x001fca00078e0002 */
[----:B------:R1:W-:Y:S01]  /*7ff0*/  @P2 STG.E.128 desc[UR12][R2.64], R52 ;  /* 0x0000003402002986 */ /* 0x0003e2000c101d0c */
[C---:B--2---:R-:W-:Y:S01]  /*8000*/  @P2 IMAD.WIDE.U32 R6, R187.reuse, 0x10, R6 ;  /* 0x00000010bb062825 */ /* 0x044fe200078e0006 */
[----:B------:R-:W-:-:S04]  /*8010*/  @P2 IADD3 R187, PT, PT, R187, 0x100, RZ ;  /* 0x00000100bbbb2810 */ /* 0x000fc80007ffe0ff */
[----:B------:R1:W-:Y:S01]  /*8020*/  @P2 STG.E.128 desc[UR12][R6.64], R84 ;  /* 0x0000005406002986 */ /* 0x0003e2000c101d0c */
[----:B----4-:R-:W-:-:S05]  /*8030*/  @P3 IMAD.WIDE.U32 R22, R187, 0x10, R22 ;  /* 0x00000010bb163825 */ /* 0x010fca00078e0016 */
[----:B------:R1:W-:Y:S01]  /*8040*/  @P3 STG.E.128 desc[UR12][R22.64], R48 ;  /* 0x0000003016003986 */ /* 0x0003e2000c101d0c */
[----:B---3--:R-:W-:-:S05]  /*8050*/  @P3 IMAD.WIDE.U32 R24, R187, 0x10, R24 ;  /* 0x00000010bb183825 */ /* 0x008fca00078e0018 */
[----:B------:R1:W-:Y:S01]  /*8060*/  @P3 STG.E.128 desc[UR12][R24.64], R80 ;  /* 0x0000005018003986 */ /* 0x0003e2000c101d0c */
[----:B------:R-:W-:Y:S05]  /*8070*/  @!P4 EXIT ;  /* 0x000000000000c94d */ /* 0x000fea0003800000 */
[----:B-1----:R-:W0:Y:S01]  /*8080*/  LDC.64 R2, c[0x0][0x440] ;  /* 0x00011000ff027b82 */ /* 0x002e220000000a00 */
[----:B------:R-:W-:-:S07]  /*8090*/  @P3 IADD3 R187, PT, PT, R187, 0x100, RZ ;  /* 0x00000100bbbb3810 */ /* 0x000fce0007ffe0ff */
[----:B------:R-:W1:Y:S01]  /*80a0*/  LDC.64 R4, c[0x0][0x448] ;  /* 0x00011200ff047b82 */ /* 0x000e620000000a00 */
[----:B0-----:R-:W-:-:S05]  /*80b0*/  IMAD.WIDE.U32 R2, R187, 0x10, R2 ;  /* 0x00000010bb027825 */ /* 0x001fca00078e0002 */
[----:B------:R-:W-:Y:S01]  /*80c0*/  STG.E.128 desc[UR12][R2.64], R44 ;  /* 0x0000002c02007986 */ /* 0x000fe2000c101d0c */
[----:B-1----:R-:W-:-:S05]  /*80d0*/  IMAD.WIDE.U32 R4, R187, 0x10, R4 ;  /* 0x00000010bb047825 */ /* 0x002fca00078e0004 */
[----:B------:R-:W-:Y:S01]  /*80e0*/  STG.E.128 desc[UR12][R4.64], R76 ;  /* 0x0000004c04007986 */ /* 0x000fe2000c101d0c */
[----:B------:R-:W-:Y:S05]  /*80f0*/  EXIT ;  /* 0x000000000000794d */ /* 0x000fea0003800000 */
.L_x_4330:
        /* <DEDUP_REMOVED lines=16> */
.L_x_4906:


//--------------------- .text._ZN10layer_norm31ln_parallel_residual_bwd_kernelINS_13Kernel_traitsIfffffjLj8192ELj1ELj1ELj8ELj16ENS_18Kernel_traits_baseILj8192EfffffjLj256EEEEELb0ELb1ELb1EEEvNS_9BwdParamsE --------------------------
	.section	.text._ZN10layer_norm31ln_parallel_residual_bwd_kernelINS_13Kernel_traitsIfffffjLj8192ELj1ELj1ELj8ELj16ENS_18Kernel_traits_baseILj8192EfffffjLj256EEEEELb0ELb1ELb1EEEvNS_9BwdParamsE,"ax",@progbits
	.align	128
        .global         _ZN10layer_norm31ln_parallel_residual_bwd_kernelINS_13Kernel_traitsIfffffjLj8192ELj1ELj1ELj8ELj16ENS_18Kernel_traits_baseILj8192EfffffjLj256EEEEELb0ELb1ELb1EEEvNS_9BwdParamsE
        .type           _ZN10layer_norm31ln_parallel_residual_bwd_kernelINS_13Kernel_traitsIfffffjLj8192ELj1ELj1ELj8ELj16ENS_18Kernel_traits_baseILj8192EfffffjLj256EEEEELb0ELb1ELb1EEEvNS_9BwdParamsE,@function
        .size           _ZN10layer_norm31ln_parallel_residual_bwd_kernelINS_13Kernel_traitsIfffffjLj8192ELj1ELj1ELj8ELj16ENS_18Kernel_traits_baseILj8192EfffffjLj256EEEEELb0ELb1ELb1EEEvNS_9BwdParamsE,(.L_x_4907 - _ZN10layer_norm31ln_parallel_residual_bwd_kernelINS_13Kernel_traitsIfffffjLj8192ELj1ELj1ELj8ELj16ENS_18Kernel_traits_baseILj8192EfffffjLj256EEEEELb0ELb1ELb1EEEvNS_9BwdParamsE)
        .other          _ZN10layer_norm31ln_parallel_residual_bwd_kernelINS_13Kernel_traitsIfffffjLj8192ELj1ELj1ELj8ELj16ENS_18Kernel_traits_baseILj8192EfffffjLj256EEEEELb0ELb1ELb1EEEvNS_9BwdParamsE,@"STO_CUDA_ENTRY STV_DEFAULT"
_ZN10layer_norm31ln_parallel_residual_bwd_kernelINS_13Kernel_traitsIfffffjLj8192ELj1ELj1ELj8ELj16ENS_18Kernel_traits_baseILj8192EfffffjLj256EEEEELb0ELb1ELb1EEEvNS_9BwdParamsE:
.text._ZN10layer_norm31ln_parallel_residual_bwd_kernelINS_13Kernel_traitsIfffffjLj8192ELj1ELj1ELj8ELj16ENS_18Kernel_traits_baseILj8192EfffffjLj256EEEEELb0ELb1ELb1EEEvNS_9BwdParamsE:
        /* <DEDUP_REMOVED lines=90> */
.L_x_4398:
[----:B01----:R-:W0:Y:S01]  /*05a0*/  LDC.64 R66, c[0x0][0x3c0] ;  /* 0x0000f000ff427b82 */ /* 0x003e220000000a00 */
        /* <DEDUP_REMOVED lines=10> */
[C---:B------:R-:W-:Y:S01]  /*0650*/  IADD3 R208, PT, PT, R210.reuse, 0x200, RZ ;  /* 0x00000200d2d07810 */ /* 0x040fe20007ffe0ff */
[--C-:B--2---:R-:W-:Y:S01]  /*0660*/  IMAD.WIDE.U32 R140, R209, 0x10, R64.reuse ;  /* 0x00000010d18c7825 */ /* 0x104fe200078e0040 */
[C---:B------:R-:W-:Y:S02]  /*0670*/  IADD3 R207, PT, PT, R210.reuse, 0x300, RZ ;  /* 0x00000300d2cf7810 */ /* 0x040fe40007ffe0ff */
[C---:B------:R-:W-:Y:S01]  /*0680*/  IADD3 R206, PT, PT, R210.reuse, 0x400, RZ ;  /* 0x00000400d2ce7810 */ /* 0x040fe20007ffe0ff */
[C---:B------:R-:W-:Y:S02]  /*0690*/  IMAD.WIDE.U32 R136, R210.reuse, 0x10, R64 ;  /* 0x00000010d2887825 */ /* 0x040fe400078e0040 */
[----:B------:R-:W2:Y:S01]  /*06a0*/  LDG.E.128 R140, desc[UR12][R140.64] ;  /* 0x0000000c8c8c7981 */ /* 0x000ea2000c1e1d00 */
[----:B------:R-:W-:-:S02]  /*06b0*/  IADD3 R205, PT, PT, R210, 0x500, RZ ;  /* 0x00000500d2cd7810 */ /* 0x000fc40007ffe0ff */
[C---:B------:R-:W-:Y:S02]  /*06c0*/  IADD3 R204, PT, PT, R210.reuse, 0x600, RZ ;  /* 0x00000600d2cc7810 */ /* 0x040fe40007ffe0ff */
[----:B------:R-:W-:Y:S01]  /*06d0*/  IADD3 R202, PT, PT, R210, 0x700, RZ ;  /* 0x00000700d2ca7810 */ /* 0x000fe20007ffe0ff */
[--C-:B------:R-:W-:Y:S01]  /*06e0*/  IMAD.WIDE.U32 R144, R208, 0x10, R64.reuse ;  /* 0x00000010d0907825 */ /* 0x100fe200078e0040 */
[----:B------:R-:W2:Y:S03]  /*06f0*/  LDG.E.128 R136, desc[UR12][R136.64] ;  /* 0x0000000c88887981 */ /* 0x000ea6000c1e1d00 */
[--C-:B------:R-:W-:Y:S02]  /*0700*/  IMAD.WIDE.U32 R148, R207, 0x10, R64.reuse ;  /* 0x00000010cf947825 */ /* 0x100fe400078e0040 */
[----:B------:R-:W2:Y:S02]  /*0710*/  LDG.E.128 R144, desc[UR12][R144.64] ;  /* 0x0000000c90907981 */ /* 0x000ea4000c1e1d00 */
[----:B------:R-:W-:-:S02]  /*0720*/  IMAD.WIDE.U32 R152, R206, 0x10, R64 ;  /* 0x00000010ce987825 */ /* 0x000fc400078e0040 */
[----:B------:R-:W2:Y:S02]  /*0730*/  LDG.E.128 R148, desc[UR12][R148.64] ;  /* 0x0000000c94947981 */ /* 0x000ea4000c1e1d00 */
[--C-:B------:R-:W-:Y:S02]  /*0740*/  IMAD.WIDE.U32 R156, R205, 0x10, R64.reuse ;  /* 0x00000010cd9c7825 */ /* 0x100fe400078e0040 */
[----:B------:R-:W2:Y:S02]  /*0750*/  LDG.E.128 R152, desc[UR12][R152.64] ;  /* 0x0000000c98987981 */ /* 0x000ea4000c1e1d00 */
[--C-:B------:R-:W-:Y:S02]  /*0760*/  IMAD.WIDE.U32 R160, R204, 0x10, R64.reuse ;  /* 0x00000010cca07825 */ /* 0x100fe400078e0040 */
[----:B------:R-:W2:Y:S02]  /*0770*/  LDG.E.128 R156, desc[UR12][R156.64] ;  /* 0x0000000c9c9c7981 */ /* 0x000ea4000c1e1d00 */
[----:B------:R-:W-:-:S02]  /*0780*/  IMAD.WIDE.U32 R164, R202, 0x10, R64 ;  /* 0x00000010caa47825 */ /* 0x000fc400078e0040 */
[----:B------:R-:W2:Y:S02]  /*0790*/  LDG.E.128 R160, desc[UR12][R160.64] ;  /* 0x0000000ca0a07981 */ /* 0x000ea4000c1e1d00 */
[----:B---3--:R-:W-:Y:S02]  /*07a0*/  IMAD.WIDE.U32 R64, R210, 0x10, R92 ;  /* 0x00000010d2407825 */ /* 0x008fe400078e005c */
[----:B------:R-:W3:Y:S02]  /*07b0*/  LDG.E.128 R164, desc[UR12][R164.64] ;  /* 0x0000000ca4a47981 */ /* 0x000ee4000c1e1d00 */
[----:B0-----:R-:W-:Y:S02]  /*07c0*/  IMAD.WIDE R68, R201, 0x4, R68 ;  /* 0x00000004c9447825 */ /* 0x001fe400078e0244 */
[----:B------:R-:W3:Y:S04]  /*07d0*/  LDG.E.128 R64, desc[UR12][R64.64] ;  /* 0x0000000c40407981 */ /* 0x000ee8000c1e1d00 */
[----:B------:R0:W3:Y:S02]  /*07e0*/  LDG.E R203, desc[UR12][R68.64] ;  /* 0x0000000c44cb7981 */ /* 0x0000e4000c1e1900 */
[----:B0-----:R-:W-:-:S06]  /*07f0*/  IMAD.WIDE.U32 R68, R209, 0x10, R92 ;  /* 0x00000010d1447825 */ /* 0x001fcc00078e005c */
[----:B------:R-:W3:Y:S01]  /*0800*/  LDG.E.128 R68, desc[UR12][R68.64] ;  /* 0x0000000c44447981 */ /* 0x000ee2000c1e1d00 */
[----:B------:R-:W-:-:S06]  /*0810*/  IMAD.WIDE.U32 R72, R208, 0x10, R92 ;  /* 0x00000010d0487825 */ /* 0x000fcc00078e005c */
        /* <DEDUP_REMOVED lines=11> */
[----:B-1----:R-:W-:-:S04]  /*08d0*/  ISETP.NE.U32.AND P1, PT, RZ, UR14, PT ;  /* 0x0000000eff007c0c */ /* 0x002fc8000bf25070 */
[----:B------:R-:W-:Y:S02]  /*08e0*/  ISETP.NE.AND.EX P1, PT, RZ, UR15, PT, P1 ;  /* 0x0000000fff007c0c */ /* 0x000fe4000bf25310 */
[----:B------:R-:W-:-:S11]  /*08f0*/  ISETP.NE.AND P0, PT, RZ, UR11, PT ;  /* 0x0000000bff007c0c */ /* 0x000fd6000bf05270 */
[----:B------:R-:W0:Y:S08]  /*0900*/  @P1 LDC.64 R224, c[0x0][0x438] ;  /* 0x00010e00ffe01b82 */ /* 0x000e300000000a00 */
[----:B------:R-:W1:Y:S01]  /*0910*/  @P1 LDC.64 R248, c[0x0][0x438] ;  /* 0x00010e00fff81b82 */ /* 0x000e620000000a00 */
[----:B0-----:R-:W-:-:S05]  /*0920*/  @P1 IMAD.WIDE.U32 R224, R209, 0x10, R224 ;  /* 0x00000010d1e01825 */ /* 0x001fca00078e00e0 */
[----:B-----5:R-:W5:Y:S01]  /*0930*/  @P1 LDG.E.128 R100, desc[UR12][R224.64] ;  /* 0x0000000ce0641981 */ /* 0x020f62000c1e1d00 */
[----:B----4-:R-:W-:-:S05]  /*0940*/  FSEL R214, R214, RZ, !P0 ;  /* 0x000000ffd6d67208 */ /* 0x010fca0004000000 */
[C---:B--2---:R-:W-:Y:S01]  /*0950*/  FADD.FTZ R235, -R214.reuse, R142 ;  /* 0x0000008ed6eb7221 */ /* 0x044fe20000010100 */
[C---:B------:R-:W-:Y:S02]  /*0960*/  FADD.FTZ R233, -R214.reuse, R143 ;  /* 0x0000008fd6e97221 */ /* 0x040fe40000010100 */
[----:B------:R-:W0:Y:S01]  /*0970*/  @P1 LDC.64 R142, c[0x0][0x438] ;  /* 0x00010e00ff8e1b82 */ /* 0x000e220000000a00 */
[C---:B------:R-:W-:Y:S01]  /*0980*/  FADD.FTZ R247, -R214.reuse, R136 ;  /* 0x00000088d6f77221 */ /* 0x040fe20000010100 */
[C---:B------:R-:W-:Y:S01]  /*0990*/  FADD.FTZ R245, -R214.reuse, R137 ;  /* 0x00000089d6f57221 */ /* 0x040fe20000010100 */
[C---:B------:R-:W-:Y:S01]  /*09a0*/  FADD.FTZ R243, -R214.reuse, R138 ;  /* 0x0000008ad6f37221 */ /* 0x040fe20000010100 */
[----:B------:R-:W-:-:S04]  /*09b0*/  FADD.FTZ R241, -R214, R139 ;  /* 0x0000008bd6f17221 */ /* 0x000fc80000010100 */
[----:B------:R-:W2:Y:S01]  /*09c0*/  @P1 LDC.64 R136, c[0x0][0x438] ;  /* 0x00010e00ff881b82 */ /* 0x000ea20000000a00 */
[C---:B------:R-:W-:Y:S01]  /*09d0*/  FADD.FTZ R213, -R214.reuse, R154 ;  /* 0x0000009ad6d57221 */ /* 0x040fe20000010100 */
[----:B------:R-:W-:Y:S01]  /*09e0*/  FADD.FTZ R239, -R214, R140 ;  /* 0x0000008cd6ef7221 */ /* 0x000fe20000010100 */
[----:B---3--:R-:W-:Y:S01]  /*09f0*/  FMUL.FTZ R246, R60, R64 ;  /* 0x000000403cf67220 */ /* 0x008fe20000410000 */
        /* <DEDUP_REMOVED lines=12> */
[----:B------:R-:W3:Y:S01]  /*0ac0*/  @P1 LDC.64 R138, c[0x0][0x438] ;  /* 0x00010e00ff8a1b82 */ /* 0x000ee20000000a00 */
[----:B0-----:R-:W-:Y:S01]  /*0ad0*/  FFMA.FTZ R142, R247, R246, RZ ;  /* 0x000000f6f78e7223 */ /* 0x001fe200000100ff */
[----:B------:R-:W-:-:S03]  /*0ae0*/  FADD.FTZ R157, R242, R157 ;  /* 0x0000009df29d7221 */ /* 0x000fc60000010000 */
[----:B------:R-:W-:Y:S01]  /*0af0*/  FFMA.FTZ R142, R245, R244, R142 ;  /* 0x000000f4f58e7223 */ /* 0x000fe2000001008e */
[C---:B------:R-:W-:Y:S01]  /*0b00*/  FMUL.FTZ R241, R203.reuse, R241 ;  /* 0x000000f1cbf17220 */ /* 0x040fe20000410000 */
        /* <DEDUP_REMOVED lines=23> */
[----:B--2---:R-:W-:-:S04]  /*0c80*/  @P1 IMAD.WIDE.U32 R136, R204, 0x10, R136 ;  /* 0x00000010cc881825 */ /* 0x004fc800078e0088 */
[----:B------:R-:W-:Y:S01]  /*0c90*/  FMUL.FTZ R224, R53, R73 ;  /* 0x0000004935e07220 */ /* 0x000fe20000410000 */
[----:B------:R-:W-:Y:S01]  /*0ca0*/  FADD.FTZ R157, R230, R157 ;  /* 0x0000009de69d7221 */ /* 0x000fe20000010000 */
[C---:B------:R-:W-:Y:S01]  /*0cb0*/  FADD.FTZ R226, -R214.reuse, R146 ;  /* 0x00000092d6e27221 */ /* 0x040fe20000010100 */
[----:B------:R-:W-:Y:S01]  /*0cc0*/  FMUL.FTZ R229, R203, R229 ;  /* 0x000000e5cbe57220 */ /* 0x000fe20000410000 */
[----:B------:R-:W-:Y:S01]  /*0cd0*/  FFMA.FTZ R142, R231, R230, R142 ;  /* 0x000000e6e78e7223 */ /* 0x000fe2000001008e */
[----:B------:R-:W-:Y:S01]  /*0ce0*/  FADD.FTZ R228, -R214, R147 ;  /* 0x00000093d6e47221 */ /* 0x000fe20000010100 */
[----:B------:R0:W5:Y:S01]  /*0cf0*/  @P1 LDG.E.128 R120, desc[UR12][R136.64] ;  /* 0x0000000c88781981 */ /* 0x000162000c1e1d00 */
[----:B------:R-:W2:Y:S01]  /*0d00*/  @P1 LDC.64 R146, c[0x0][0x438] ;  /* 0x00010e00ff921b82 */ /* 0x000ea20000000a00 */
[----:B------:R-:W-:Y:S01]  /*0d10*/  FMUL.FTZ R225, R54, R74 ;  /* 0x0000004a36e17220 */ /* 0x000fe20000410000 */
[----:B------:R-:W-:Y:S01]  /*0d20*/  FMUL.FTZ R226, R203, R226 ;  /* 0x000000e2cbe27220 */ /* 0x000fe20000410000 */
[----:B---3--:R-:W-:-:S04]  /*0d30*/  @P1 IMAD.WIDE.U32 R138, R205, 0x10, R138 ;  /* 0x00000010cd8a1825 */ /* 0x008fc800078e008a */
        /* <DEDUP_REMOVED lines=13> */
[----:B---3--:R-:W-:Y:S01]  /*0e10*/  FADD.FTZ R139, R227, R136 ;  /* 0x00000088e38b7221 */ /* 0x008fe20000010000 */
        /* <DEDUP_REMOVED lines=16> */
[----:B--2---:R-:W-:-:S04]  /*0f20*/  @P1 IMAD.WIDE.U32 R160, R208, 0x10, R146 ;  /* 0x00000010d0a01825 */ /* 0x004fc800078e0092 */
        /* <DEDUP_REMOVED lines=119> */
.L_x_4333:
[----:B------:R-:W-:Y:S05]  /*16a0*/  BSYNC.RECONVERGENT B0 ;  /* 0x0000000000007941 */ /* 0x000fea0003800200 */
.L_x_4332:
        /* <DEDUP_REMOVED lines=50> */
[C---:B------:R-:W-:Y:S01]  /*19d0*/  FADD.FTZ R13, R80.reuse, R13 ;  /* 0x0000000d500d7221 */ /* 0x040fe20000010000 */
        /* <DEDUP_REMOVED lines=74> */
.L_x_4336:
        /* <DEDUP_REMOVED lines=17> */
.L_x_4335:
        /* <DEDUP_REMOVED lines=20> */
.L_x_4338:
        /* <DEDUP_REMOVED lines=21> */
.L_x_4334:
        /* <DEDUP_REMOVED lines=21> */
.L_x_4340:
        /* <DEDUP_REMOVED lines=17> */
.L_x_4339:
        /* <DEDUP_REMOVED lines=20> */
.L_x_4341:
        /* <DEDUP_REMOVED lines=20> */
.L_x_4337:
        /* <DEDUP_REMOVED lines=37> */
.L_x_4344:
        /* <DEDUP_REMOVED lines=17> */
.L_x_4343:
        /* <DEDUP_REMOVED lines=18> */
.L_x_4346:
        /* <DEDUP_REMOVED lines=13> */
.L_x_4342:
        /* <DEDUP_REMOVED lines=23> */
.L_x_4348:
        /* <DEDUP_REMOVED lines=17> */
.L_x_4347:
        /* <DEDUP_REMOVED lines=18> */
.L_x_4349:
        /* <DEDUP_REMOVED lines=12> */
.L_x_4345:
        /* <DEDUP_REMOVED lines=32> */
.L_x_4352:
        /* <DEDUP_REMOVED lines=17> */
.L_x_4351:
        /* <DEDUP_REMOVED lines=18> */
.L_x_4354:
        /* <DEDUP_REMOVED lines=13> */
.L_x_4350:
        /* <DEDUP_REMOVED lines=23> */
.L_x_4356:
        /* <DEDUP_REMOVED lines=17> */
.L_x_4355:
        /* <DEDUP_REMOVED lines=18> */
.L_x_4357:
        /* <DEDUP_REMOVED lines=12> */
.L_x_4353:
        /* <DEDUP_REMOVED lines=32> */
.L_x_4360:
        /* <DEDUP_REMOVED lines=17> */
.L_x_4359:
        /* <DEDUP_REMOVED lines=18> */
.L_x_4362:
        /* <DEDUP_REMOVED lines=13> */
.L_x_4358:
        /* <DEDUP_REMOVED lines=23> */
.L_x_4364:
        /* <DEDUP_REMOVED lines=17> */
.L_x_4363:
        /* <DEDUP_REMOVED lines=18> */
.L_x_4365:
        /* <DEDUP_REMOVED lines=12> */
.L_x_4361:
        /* <DEDUP_REMOVED lines=32> */
.L_x_4368:
        /* <DEDUP_REMOVED lines=17> */
.L_x_4367:
        /* <DEDUP_REMOVED lines=18> */
.L_x_4370:
        /* <DEDUP_REMOVED lines=13> */
.L_x_4366:
        /* <DEDUP_REMOVED lines=23> */
.L_x_4372:
        /* <DEDUP_REMOVED lines=17> */
.L_x_4371:
        /* <DEDUP_REMOVED lines=18> */
.L_x_4373:
        /* <DEDUP_REMOVED lines=12> */
.L_x_4369:
        /* <DEDUP_REMOVED lines=32> */
.L_x_4376:
        /* <DEDUP_REMOVED lines=17> */
.L_x_4375:
        /* <DEDUP_REMOVED lines=18> */
.L_x_4378:
        /* <DEDUP_REMOVED lines=13> */
.L_x_4374:
        /* <DEDUP_REMOVED lines=23> */
.L_x_4380:
        /* <DEDUP_REMOVED lines=17> */
.L_x_4379:
        /* <DEDUP_REMOVED lines=18> */
.L_x_4381:
        /* <DEDUP_REMOVED lines=12> */
.L_x_4377:
        /* <DEDUP_REMOVED lines=32> */
.L_x_4384:
        /* <DEDUP_REMOVED lines=17> */
.L_x_4383:
        /* <DEDUP_REMOVED lines=18> */
.L_x_4386:
        /* <DEDUP_REMOVED lines=13> */
.L_x_4382:
        /* <DEDUP_REMOVED lines=23> */
.L_x_4388:
        /* <DEDUP_REMOVED lines=17> */
.L_x_4387:
        /* <DEDUP_REMOVED lines=18> */
.L_x_4389:
        /* <DEDUP_REMOVED lines=12> */
.L_x_4385:
        /* <DEDUP_REMOVED lines=32> */
.L_x_4392:
        /* <DEDUP_REMOVED lines=17> */
.L_x_4391:
        /* <DEDUP_REMOVED lines=18> */
.L_x_4394:
        /* <DEDUP_REMOVED lines=13> */
.L_x_4390:
        /* <DEDUP_REMOVED lines=23> */
.L_x_4396:
        /* <DEDUP_REMOVED lines=17> */
.L_x_4395:
        /* <DEDUP_REMOVED lines=18> */
.L_x_4397:
        /* <DEDUP_REMOVED lines=12> */
.L_x_4393:
        /* <DEDUP_REMOVED lines=67> */
.L_x_4331:
[----:B------:R-:W2:Y:S08]  /*6d20*/  S2UR UR4, SR_CTAID.X ;  /* 0x00000000000479c3 */ /* 0x000eb00000002500 */
[----:B------:R-:W2:Y:S08]  /*6d30*/  LDC R11, c[0x0][0x388] ;  /* 0x0000e200ff0b7b82 */ /* 0x000eb00000000800 */
[----:B------:R-:W3:Y:S08]  /*6d40*/  LDC.64 R2, c[0x0][0x440] ;  /* 0x00011000ff027b82 */ /* 0x000ef00000000a00 */
[----:B------:R-:W4:Y:S01]  /*6d50*/  LDC.64 R8, c[0x0][0x448] ;  /* 0x00011200ff087b82 */ /* 0x000f220000000a00 */
[----:B--2---:R-:W-:-:S05]  /*6d60*/  IMAD R11, R11, UR4, RZ ;  /* 0x000000040b0b7c24 */ /* 0x004fca000f8e02ff */
[----:B------:R-:W-:-:S05]  /*6d70*/  LEA.HI R11, R11, R140, RZ, 0x1e ;  /* 0x0000008c0b0b7211 */ /* 0x000fca00078ff0ff */
[----:B---3--:R-:W-:-:S05]  /*6d80*/  IMAD.WIDE.U32 R2, R11, 0x10, R2 ;  /* 0x000000100b027825 */ /* 0x008fca00078e0002 */
[----:B0-----:R-:W-:Y:S01]  /*6d90*/  STG.E.128 desc[UR12][R2.64], R36 ;  /* 0x0000002402007986 */ /* 0x001fe2000c101d0c */
[----:B----4-:R-:W-:-:S05]  /*6da0*/  IMAD.WIDE.U32 R8, R11, 0x10, R8 ;  /* 0x000000100b087825 */ /* 0x010fca00078e0008 */
        /* <DEDUP_REMOVED lines=16> */
.L_x_4399:
        /* <DEDUP_REMOVED lines=13> */
.L_x_4907:


//--------------------- .text._ZN10layer_norm31ln_parallel_residual_bwd_kernelINS_13Kernel_traitsIfffffjLj8192ELj1ELj1ELj8ELj16ENS_18Kernel_traits_baseILj8192EfffffjLj256EEEEELb1ELb0ELb0EEEvNS_9BwdParamsE --------------------------
	.section	.text._ZN10layer_norm31ln_parallel_residual_bwd_kernelINS_13Kernel_traitsIfffffjLj8192ELj1ELj1ELj8ELj16ENS_18Kernel_traits_baseILj8192EfffffjLj256EEEEELb1ELb0ELb0EEEvNS_9BwdParamsE,"ax",@progbits
	.align	128
        .global         _ZN10layer_norm31ln_parallel_residual_bwd_kernelINS_13Kernel_traitsIfffffjLj8192ELj1ELj1ELj8ELj16ENS_18Kernel_traits_baseILj8192EfffffjLj256EEEEELb1ELb0ELb0EEEvNS_9BwdParamsE
        .type           _ZN10layer_norm31ln_parallel_residual_bwd_kernelINS_13Kernel_traitsIfffffjLj8192ELj1ELj1ELj8ELj16ENS_18Kernel_traits_baseILj8192EfffffjLj256EEEEELb1ELb0ELb0EEEvNS_9BwdParamsE,@function
        .size           _ZN10layer_norm31ln_parallel_residual_bwd_kernelINS_13Kernel_traitsIfffffjLj8192ELj1ELj1ELj8ELj16ENS_18Kernel_traits_baseILj8192EfffffjLj256EEEEELb1ELb0ELb0EEEvNS_9BwdParamsE,(.L_x_4908 - _ZN10layer_norm31ln_parallel_residual_bwd_kernelINS_13Kernel_traitsIfffffjLj8192ELj1ELj1ELj8ELj16ENS_18Kernel_traits_baseILj8192EfffffjLj256EEEEELb1ELb0ELb0EEEvNS_9BwdParamsE)
        .other          _ZN10layer_norm31ln_parallel_residual_bwd_kernelINS_13Kernel_traitsIfffffjLj8192ELj1ELj1ELj8ELj16ENS_18Kernel_traits_baseILj8192EfffffjLj256EEEEELb1ELb0ELb0EEEvNS_9BwdParamsE,@"STO_CUDA_ENTRY STV_DEFAULT"
_ZN10layer_norm31ln_parallel_residual_bwd_kernelINS_13Kernel_traitsIfffffjLj8192ELj1ELj1ELj8ELj16ENS_18Kernel_traits_baseILj8192EfffffjLj256EEEEELb1ELb0ELb0EEEvNS_9BwdParamsE:
.text._ZN10layer_norm31ln_parallel_residual_bwd_kernelINS_13Kernel_traitsIfffffjLj8192ELj1ELj1ELj8ELj16ENS_18Kernel_traits_baseILj8192EfffffjLj256EEEEELb1ELb0ELb0EEEvNS_9BwdParamsE:
        /* <DEDUP_REMOVED lines=12> */
[----:B------:R-:W-:Y:S01]  /*00c0*/  LOP3.LUT R9, R9, 0xfffffffb, RZ, 0xc0, !PT ;  /* 0xfffffffb09097812 */ /* 0x000fe200078ec0ff */
[----:B------:R-:W4:Y:S01]  /*00d0*/  LDCU.64 UR10, c[0x0][0x358] ;  /* 0x00006b00ff0a77ac */ /* 0x000f220008000a00 */
[----:B------:R1:W3:Y:S01]  /*00e0*/  LDL.64 R100, [R1+0x110] ;  /* 0x0001100001647983 */ /* 0x0002e20000100a00 */
[----:B------:R-:W-:-:S03]  /*00f0*/  ULEA.HI UR4, UR4, UR6, URZ, 0x2 ;  /* 0x0000000604047291 */ /* 0x000fc6000f8f10ff */
[----:B------:R1:W3:Y:S01]  /*0100*/  LDL.64 R102, [R1+0x118] ;  /* 0x0001180001667983 */ /* 0x0002e20000100a00 */
[----:B------:R-:W1:Y:S03]  /*0110*/  LDC.64 R16, c[0x0][0x3d0] ;  /* 0x0000f400ff107b82 */ /* 0x000e660000000a00 */
[----:B------:R1:W3:Y:S01]  /*0120*/  LDL.64 R92, [R1+0x100] ;  /* 0x00010000015c7983 */ /* 0x0002e20000100a00 */
[----:B------:R-:W-:Y:S02]  /*0130*/  MOV R7, UR4 ;  /* 0x0000000400077c02 */ /* 0x000fe40008000f00 */
[----:B0-----:R-:W-:Y:S01]  /*0140*/  LOP3.LUT R178, R99, 0xff, RZ, 0x3c, !PT ;  /* 0x000000ff63b27812 */ /* 0x001fe200078e3cff */
[----:B------:R0:W3:Y:S01]  /*0150*/  LDL.64 R94, [R1+0x108] ;  /* 0x00010800015e7983 */ /* 0x0000e20000100a00 */
[----:B------:R-:W-:Y:S01]  /*0160*/  MOV R41, R99 ;  /* 0x0000006300297202 */ /* 0x000fe20000000f00 */
[----:B------:R-:W0:Y:S01]  /*0170*/  LDC.64 R18, c[0x0][0x3d8] ;  /* 0x0000f600ff127b82 */ /* 0x000e220000000a00 */
[----:B------:R-:W-:Y:S01]  /*0180*/  LEA.HI.SX32 R178, R7, R178, 0x1e ;  /* 0x000000b207b27211 */ /* 0x000fe200078ff2ff */
[----:B------:R0:W3:Y:S01]  /*0190*/  LDL.64 R88, [R1+0xf0] ;  /* 0x0000f00001587983 */ /* 0x0000e20000100a00 */
[----:B------:R-:W0:Y:S02]  /*01a0*/  LDCU UR4, c[0x0][0x384] ;  /* 0x00007080ff0477ac */ /* 0x000e240008000800 */
[C---:B------:R-:W-:Y:S01]  /*01b0*/  ISETP.GE.U32.AND P0, PT, R178.reuse, 0x100, PT ;  /* 0x00000100b200780c */ /* 0x040fe20003f06070 */
[----:B------:R0:W3:Y:S01]  /*01c0*/  LDL.64 R90, [R1+0xf8] ;  /* 0x0000f800015a7983 */ /* 0x0000e20000100a00 */
[C---:B------:R-:W-:Y:S01]  /*01d0*/  ISETP.GE.U32.AND P6, PT, R178.reuse, 0x200, PT ;  /* 0x00000200b200780c */ /* 0x040fe20003fc6070 */
[----:B------:R-:W1:Y:S01]  /*01e0*/  LDC.64 R6, c[0x0][0x3d0] ;  /* 0x0000f400ff067b82 */ /* 0x000e620000000a00 */
[C---:B------:R-:W-:Y:S01]  /*01f0*/  ISETP.GE.U32.AND P5, PT, R178.reuse, 0x300, PT ;  /* 0x00000300b200780c */ /* 0x040fe20003fa6070 */
[----:B------:R0:W3:Y:S04]  /*0200*/  LDL.64 R84, [R1+0xe0] ;  /* 0x0000e00001547983 */ /* 0x0000e80000100a00 */
        /* <DEDUP_REMOVED lines=8> */
[----:B--2---:R-:W-:Y:S01]  /*0290*/  @P0 IMAD.WIDE.U32 R2, R41, 0x10, R2 ;  /* 0x0000001029020825 */ /* 0x004fe200078e0002 */
        /* <DEDUP_REMOVED lines=8> */
[C---:B-1----:R-:W-:Y:S01]  /*0320*/  @P6 IMAD.WIDE.U32 R12, R41.reuse, 0x10, R6 ;  /* 0x00000010290c6825 */ /* 0x042fe200078e0006 */
[----:B------:R1:W2:Y:S03]  /*0330*/  LDL.64 R72, [R1+0xb0] ;  /* 0x0000b00001487983 */ /* 0x0002a60000100a00 */
[C---:B------:R-:W-:Y:S01]  /*0340*/  @P6 IMAD.WIDE.U32 R14, R41.reuse, 0x10, R10 ;  /* 0x00000010290e6825 */ /* 0x040fe200078e000a */
[----:B------:R-:W-:Y:S01]  /*0350*/  @P6 IADD3 R41, PT, PT, R41, 0x100, RZ ;  /* 0x0000010029296810 */ /* 0x000fe20007ffe0ff */
[----:B------:R1:W2:Y:S01]  /*0360*/  LDL.64 R74, [R1+0xb8] ;  /* 0x0000b800014a7983 */ /* 0x0002a20000100a00 */
[----:B------:R-:W-:Y:S01]  /*0370*/  LOP3.LUT P6, RZ, R9, 0x4, RZ, 0xc0, !PT ;  /* 0x0000000409ff7812 */ /* 0x000fe200078cc0ff */
        /* <DEDUP_REMOVED lines=18> */
[----:B------:R0:W2:Y:S01]  /*04a0*/  LDL.64 R46, [R1+0x48] ;  /* 0x00004800012e7983 */ /* 0x0000a20000100a00 */
[C---:B------:R-:W-:Y:S01]  /*04b0*/  ISETP.GE.U32.AND P0, PT, R178.reuse, 0x400, PT ;  /* 0x00000400b200780c */ /* 0x040fe20003f06070 */
[----:B------:R-:W1:Y:S01]  /*04c0*/  LDC.64 R6, c[0x0][0x3d0] ;  /* 0x0000f400ff067b82 */ /* 0x000e620000000a00 */
[----:B------:R-:W-:-:S07]  /*04d0*/  ISETP.GE.U32.AND P1, PT, R178, 0x500, PT ;  /* 0x00000500b200780c */ /* 0x000fce0003f26070 */
[----:B------:R-:W1:Y:S01]  /*04e0*/  LDC.64 R10, c[0x0][0x3d8] ;  /* 0x0000f600ff0a7b82 */ /* 0x000e620000000a00 */
[----:B----4-:R-:W4:Y:S04]  /*04f0*/  @P6 LDG.E.128 R104, desc[UR10][R4.64] ;  /* 0x0000000a04686981 */ /* 0x010f28000c1e1d00 */
[----:B---3--:R-:W3:Y:S01]  /*0500*/  @P6 LDG.E.128 R108, desc[UR10][R2.64] ;  /* 0x0000000a026c6981 */ /* 0x008ee2000c1e1d00 */
[----:B------:R-:W-:-:S04]  /*0510*/  @P5 IMAD.WIDE.U32 R16, R41, 0x10, R16 ;  /* 0x0000001029105825 */ /* 0x000fc800078e0010 */
[C---:B0-----:R-:W-:Y:S01]  /*0520*/  @P5 IMAD.WIDE.U32 R18, R41.reuse, 0x10, R18 ;  /* 0x0000001029125825 */ /* 0x041fe200078e0012 */
[----:B------:R-:W-:Y:S02]  /*0530*/  @P5 IADD3 R41, PT, PT, R41, 0x100, RZ ;  /* 0x0000010029295810 */ /* 0x000fe40007ffe0ff */
[----:B------:R-:W-:-:S03]  /*0540*/  ISETP.GE.U32.AND P2, PT, R178, 0x600, PT ;  /* 0x00000600b200780c */ /* 0x000fc60003f46070 */
[----:B------:R-:W-:-:S04]  /*0550*/  @P0 IMAD.WIDE.U32 R20, R41, 0x10, R20 ;  /* 0x0000001029140825 */ /* 0x000fc800078e0014 */
[C---:B------:R-:W-:Y:S01]  /*0560*/  @P0 IMAD.WIDE.U32 R22, R41.reuse, 0x10, R22 ;  /* 0x0000001029160825 */ /* 0x040fe200078e0016 */
[----:B------:R-:W-:Y:S02]  /*0570*/  @P0 IADD3 R41, PT, PT, R41, 0x100, RZ ;  /* 0x0000010029290810 */ /* 0x000fe40007ffe0ff */
[----:B------:R-:W-:-:S03]  /*0580*/  ISETP.GE.U32.AND P3, PT, R178, 0x700, PT ;  /* 0x00000700b200780c */ /* 0x000fc60003f66070 */
[C---:B-----5:R-:W-:Y:S01]  /*0590*/  @P1 IMAD.WIDE.U32 R24, R41.reuse, 0x10, R24 ;  /* 0x0000001029181825 */ /* 0x060fe200078e0018 */
[----:B------:R-:W5:Y:S03]  /*05a0*/  @P5 LDG.E.128 R88, desc[UR10][R16.64] ;  /* 0x0000000a10585981 */ /* 0x000f66000c1e1d00 */
[C---:B-1----:R-:W-:Y:S01]  /*05b0*/  @P1 IMAD.WIDE.U32 R26, R41.reuse, 0x10, R26 ;  /* 0x00000010291a1825 */ /* 0x042fe200078e001a */
[----:B------:R-:W-:Y:S01]  /*05c0*/  @P1 IADD3 R41, PT, PT, R41, 0x100, RZ ;  /* 0x0000010029291810 */ /* 0x000fe20007ffe0ff */
[----:B------:R-:W5:Y:S01]  /*05d0*/  @P5 LDG.E.128 R84, desc[UR10][R18.64] ;  /* 0x0000000a12545981 */ /* 0x000f62000c1e1d00 */
[----:B------:R-:W-:-:S03]  /*05e0*/  ISETP.GE.U32.AND P4, PT, R178, 0x800, PT ;  /* 0x00000800b200780c */ /* 0x000fc60003f86070 */
[----:B------:R-:W-:-:S04]  /*05f0*/  @P2 IMAD.WIDE.U32 R28, R41, 0x10, R6 ;  /* 0x00000010291c2825 */ /* 0x000fc800078e0006 */
[C---:B------:R-:W-:Y:S01]  /*0600*/  @P2 IMAD.WIDE.U32 R30, R41.reuse, 0x10, R10 ;  /* 0x00000010291e2825 */ /* 0x040fe200078e000a */
[----:B------:R-:W5:Y:S01]  /*0610*/  @P0 LDG.E.128 R80, desc[UR10][R20.64] ;  /* 0x0000000a14500981 */ /* 0x000f62000c1e1d00 */
[----:B------:R-:W-:-:S03]  /*0620*/  @P2 IADD3 R41, PT, PT, R41, 0x100, RZ ;  /* 0x0000010029292810 */ /* 0x000fc60007ffe0ff */
[----:B--2---:R-:W2:Y:S02]  /*0630*/  @P0 LDG.E.128 R76, desc[UR10][R22.64] ;  /* 0x0000000a164c0981 */ /* 0x004ea4000c1e1d00 */
[----:B------:R-:W-:-:S04]  /*0640*/  @P3 IMAD.WIDE.U32 R32, R41, 0x10, R32 ;  /* 0x0000001029203825 */ /* 0x000fc800078e0020 */
[C---:B------:R-:W-:Y:S01]  /*0650*/  @P3 IMAD.WIDE.U32 R34, R41.reuse, 0x10, R34 ;  /* 0x0000001029223825 */ /* 0x040fe200078e0022 */
[----:B------:R-:W2:Y:S01]  /*0660*/  @P1 LDG.E.128 R72, desc[UR10][R24.64] ;  /* 0x0000000a18481981 */ /* 0x000ea2000c1e1d00 */
        /* <DEDUP_REMOVED lines=10> */
[----:B----4-:R0:W-:Y:S04]  /*0710*/  @P6 STL.64 [R1+0x120], R104 ;  /* 0x0001206801006387 */ /* 0x0101e80000100a00 */
[----:B------:R0:W-:Y:S04]  /*0720*/  @P6 STL.64 [R1+0x128], R106 ;  /* 0x0001286a01006387 */ /* 0x0001e80000100a00 */
[----:B---3--:R0:W-:Y:S04]  /*0730*/  @P6 STL.64 [R1+0x130], R108 ;  /* 0x0001306c01006387 */ /* 0x0081e80000100a00 */
[----:B------:R0:W-:Y:S01]  /*0740*/  @P6 STL.64 [R1+0x138], R110 ;  /* 0x0001386e01006387 */ /* 0x0001e20000100a00 */
[----:B------:R-:W-:-:S13]  /*0750*/  ISETP.NE.AND P6, PT, R0, RZ, PT ;  /* 0x000000ff0000720c */ /* 0x000fda0003fc5270 */
[----:B------:R-:W3:Y:S04]  /*0760*/  @P6 LDG.E.128 R100, desc[UR10][R12.64] ;  /* 0x0000000a0c646981 */ /* 0x000ee8000c1e1d00 */
[----:B------:R-:W4:Y:S04]  /*0770*/  @P6 LDG.E.128 R92, desc[UR10][R14.64] ;  /* 0x0000000a0e5c6981 */ /* 0x000f28000c1e1d00 */
        /* <DEDUP_REMOVED lines=8> */
[----:B------:R-:W1:Y:S01]  /*0800*/  S2UR UR7, SR_CTAID.X ;  /* 0x00000000000779c3 */ /* 0x000e620000002500 */
        /* <DEDUP_REMOVED lines=59> */
[----:B---3--:R0:W-:Y:S04]  /*0bc0*/  @P6 STL.64 [R1+0x110], R100 ;  /* 0x0001106401006387 */ /* 0x0081e80000100a00 */
[----:B------:R0:W-:Y:S04]  /*0bd0*/  @P6 STL.64 [R1+0x118], R102 ;  /* 0x0001186601006387 */ /* 0x0001e80000100a00 */
[----:B----4-:R0:W-:Y:S04]  /*0be0*/  @P6 STL.64 [R1+0x100], R92 ;  /* 0x0001005c01006387 */ /* 0x0101e80000100a00 */
[----:B------:R0:W-:Y:S04]  /*0bf0*/  @P6 STL.64 [R1+0x108], R94 ;  /* 0x0001085e01006387 */ /* 0x0001e80000100a00 */
[----:B------:R0:W-:Y:S04]  /*0c00*/  STL [R1+0x10], RZ ;  /* 0x000010ff01007387 */ /* 0x0001e80000100800 */
[----:B-----5:R0:W-:Y:S04]  /*0c10*/  @P5 STL.64 [R1+0xf0], R88 ;  /* 0x0000f05801005387 */ /* 0x0201e80000100a00 */
[----:B------:R0:W-:Y:S04]  /*0c20*/  @P5 STL.64 [R1+0xf8], R90 ;  /* 0x0000f85a01005387 */ /* 0x0001e80000100a00 */
[----:B------:R0:W-:Y:S04]  /*0c30*/  @P5 STL.64 [R1+0xe0], R84 ;  /* 0x0000e05401005387 */ /* 0x0001e80000100a00 */
[----:B------:R0:W-:Y:S04]  /*0c40*/  @P5 STL.64 [R1+0xe8], R86 ;  /* 0x0000e85601005387 */ /* 0x0001e80000100a00 */
[----:B------:R0:W-:Y:S04]  /*0c50*/  STL [R1+0x14], RZ ;  /* 0x000014ff01007387 */ /* 0x0001e80000100800 */
[----:B------:R0:W-:Y:S04]  /*0c60*/  @P0 STL.64 [R1+0xd0], R80 ;  /* 0x0000d05001000387 */ /* 0x0001e80000100a00 */
[----:B------:R0:W-:Y:S04]  /*0c70*/  @P0 STL.64 [R1+0xd8], R82 ;  /* 0x0000d85201000387 */ /* 0x0001e80000100a00 */
[----:B--2---:R0:W-:Y:S04]  /*0c80*/  @P0 STL.64 [R1+0xc0], R76 ;  /* 0x0000c04c01000387 */ /* 0x0041e80000100a00 */
        /* <DEDUP_REMOVED lines=11> */
[----:B------:R0:W-:Y:S04]  /*0d40*/  STL [R1], RZ ;  /* 0x000000ff01007387 */ /* 0x0001e80000100800 */
        /* <DEDUP_REMOVED lines=10> */
[----:B------:R0:W-:Y:S01]  /*0df0*/  STL [R1+0xc], RZ ;  /* 0x00000cff01007387 */ /* 0x0001e20000100800 */
        /* <DEDUP_REMOVED lines=75> */
[----:B------:R-:W3:Y:S01]  /*12b0*/  LDCU UR21, c[0x0][0x408] ;  /* 0x00008100ff1577ac */ /* 0x000ee20008000800 */
[----:B------:R-:W4:Y:S01]  /*12c0*/  LDCU UR6, c[0x0][0x388] ;  /* 0x00007100ff0677ac */ /* 0x000f220008000800 */
[----:B------:R-:W0:Y:S01]  /*12d0*/  LDCU.U8 UR25, c[0x0][0x410] ;  /* 0x00008200ff1977ac */ /* 0x000e220008000000 */
[----:B------:R-:W0:Y:S01]  /*12e0*/  LDCU UR20, c[0x0][0x400] ;  /* 0x00008000ff1477ac */ /* 0x000e220008000800 */
[----:B------:R-:W0:Y:S01]  /*12f0*/  LDCU.64 UR8, c[0x0][0x478] ;  /* 0x00008f00ff0877ac */ /* 0x000e220008000a00 */
[----:B------:R-:W0:Y:S01]  /*1300*/  LDCU.64 UR26, c[0x0][0x438] ;  /* 0x00008700ff1a77ac */ /* 0x000e220008000a00 */
[----:B------:R-:W0:Y:S01]  /*1310*/  LDCU.64 UR18, c[0x0][0x470] ;  /* 0x00008e00ff1277ac */ /* 0x000e220008000a00 */
[----:B------:R-:W0:Y:S01]  /*1320*/  LDCU.128 UR12, c[0x0][0x3c0] ;  /* 0x00007800ff0c77ac */ /* 0x000e220008000c00 */
[----:B------:R-:W0:Y:S01]  /*1330*/  LDCU.64 UR16, c[0x0][0x380] ;  /* 0x00007000ff1077ac */ /* 0x000e220008000a00 */
[----:B-12---:R-:W-:-:S11]  /*1340*/  UISETP.NE.AND UP2, UPT, UR4, URZ, UPT ;  /* 0x000000ff0400728c */ /* 0x006fd6000bf45270 */
.L_x_4499:
[----:B0-----:R-:W-:Y:S01]  /*1350*/  UIMAD.WIDE UR4, UR7, 0x4, UR12 ;  /* 0x00000004070478a5 */ /* 0x001fe2000f8e020c */
[----:B------:R-:W-:-:S05]  /*1360*/  LOP3.LUT P3, RZ, R9, 0x4, RZ, 0xc0, !PT ;  /* 0x0000000409ff7812 */ /* 0x000fca000786c0ff */
[----:B-1234-:R-:W-:Y:S02]  /*1370*/  MOV R92, UR4 ;  /* 0x00000004005c7c02 */ /* 0x01efe40008000f00 */
[----:B------:R-:W-:Y:S01]  /*1380*/  MOV R93, UR5 ;  /* 0x00000005005d7c02 */ /* 0x000fe20008000f00 */
[----:B------:R-:W-:-:S04]  /*1390*/  UIMAD.WIDE UR4, UR7, 0x4, UR14 ;  /* 0x00000004070478a5 */ /* 0x000fc8000f8e020e */
[----:B------:R0:W2:Y:S02]  /*13a0*/  LDG.E R8, desc[UR10][R92.64] ;  /* 0x0000000a5c087981 */ /* 0x0000a4000c1e1900 */
[----:B0-----:R-:W-:Y:S02]  /*13b0*/  MOV R92, UR4 ;  /* 0x00000004005c7c02 */ /* 0x001fe40008000f00 */
[----:B------:R-:W-:-:S05]  /*13c0*/  MOV R93, UR5 ;  /* 0x00000005005d7c02 */ /* 0x000fca0008000f00 */
[----:B-----5:R-:W5:Y:S01]  /*13d0*/  LDG.E R92, desc[UR10][R92.64] ;  /* 0x0000000a5c5c7981 */ /* 0x020f62000c1e1900 */
[----:B----4-:R-:W-:Y:S01]  /*13e0*/  UIMAD UR4, UR7, UR6, URZ ;  /* 0x00000006070472a4 */ /* 0x010fe2000f8e02ff */
        /* <DEDUP_REMOVED lines=20> */
[----:B-----5:R-:W-:Y:S01]  /*1530*/  R2UR UR22, R92 ;  /* 0x000000005c1672ca */ /* 0x020fe200000e0000 */
[----:B------:R-:W-:-:S14]  /*1540*/  @!P3 BRA `(.L_x_4402) ;  /* 0x00000004003cb947 */ /* 0x000fdc0003800000 */
[----:B------:R-:W-:Y:S01]  /*1550*/  ISETP.NE.U32.AND P3, PT, RZ, UR18, PT ;  /* 0x00000012ff007c0c */ /* 0x000fe2000bf65070 */
[----:B------:R-:W0:Y:S01]  /*1560*/  LDC.64 R96, c[0x0][0x430] ;  /* 0x00010c00ff607b82 */ /* 0x000e220000000a00 */
[----:B------:R-:W-:Y:S01]  /*1570*/  ISETP.NE.U32.AND P4, PT, RZ, UR26, PT ;  /* 0x0000001aff007c0c */ /* 0x000fe2000bf85070 */
[----:B------:R-:W2:Y:S01]  /*1580*/  LDL R27, [R1+0x120] ;  /* 0x00012000011b7983 */ /* 0x000ea20000100800 */
[----:B------:R-:W-:-:S03]  /*1590*/  ISETP.NE.AND.EX P3, PT, RZ, UR19, PT, P3 ;  /* 0x00000013ff007c0c */ /* 0x000fc6000bf65330 */
[----:B------:R-:W4:Y:S02]  /*15a0*/  LDL R33, [R1+0x130] ;  /* 0x0001300001217983 */ /* 0x000f240000100800 */
[----:B------:R-:W1:Y:S02]  /*15b0*/  LDC.64 R92, c[0x0][0x3a8] ;  /* 0x0000ea00ff5c7b82 */ /* 0x000e640000000a00 */
[----:B------:R-:W3:Y:S04]  /*15c0*/  LDL R40, [R1+0x124] ;  /* 0x0001240001287983 */ /* 0x000ee80000100800 */
[----:B------:R-:W4:Y:S02]  /*15d0*/  LDL R104, [R1+0x134] ;  /* 0x0001340001687983 */ /* 0x000f240000100800 */
[----:B------:R-:W1:Y:S01]  /*15e0*/  @P3 LDC.64 R176, c[0x0][0x3b8] ;  /* 0x0000ee00ffb03b82 */ /* 0x000e620000000a00 */
[----:B------:R-:W-:Y:S01]  /*15f0*/  ISETP.NE.AND.EX P4, PT, RZ, UR27, PT, P4 ;  /* 0x0000001bff007c0c */ /* 0x000fe2000bf85340 */
[----:B------:R-:W4:Y:S04]  /*1600*/  LDL R252, [R1+0x128] ;  /* 0x0001280001fc7983 */ /* 0x000f280000100800 */
[----:B------:R-:W4:Y:S02]  /*1610*/  LDL.LU R123, [R1+0x38] ;  /* 0x00003800017b7983 */ /* 0x000f240000300800 */
[----:B------:R-:W1:Y:S01]  /*1620*/  LDC.64 R100, c[0x0][0x428] ;  /* 0x00010a00ff647b82 */ /* 0x000e620000000a00 */
[C---:B0-----:R-:W-:Y:S01]  /*1630*/  IMAD.WIDE.U32 R96, R8.reuse, 0x10, R96 ;  /* 0x0000001008607825 */ /* 0x041fe200078e0060 */
[----:B------:R-:W4:Y:S04]  /*1640*/  LDL R113, [R1+0x138] ;  /* 0x0001380001717983 */ /* 0x000f280000100800 */
[----:B------:R-:W4:Y:S01]  /*1650*/  LDL R179, [R1+0x12c] ;  /* 0x00012c0001b37983 */ /* 0x000f220000100800 */
[----:B-1----:R-:W-:-:S03]  /*1660*/  IMAD.WIDE.U32 R92, R8, 0x10, R92 ;  /* 0x00000010085c7825 */ /* 0x002fc600078e005c */
[----:B------:R-:W2:Y:S04]  /*1670*/  LDG.E.128 R96, desc[UR10][R96.64] ;  /* 0x0000000a60607981 */ /* 0x000ea8000c1e1d00 */
[----:B------:R-:W4:Y:S01]  /*1680*/  LDG.E.128 R92, desc[UR10][R92.64] ;  /* 0x0000000a5c5c7981 */ /* 0x000f22000c1e1d00 */
[----:B------:R-:W-:-:S03]  /*1690*/  @P3 IMAD.WIDE.U32 R176, R8, 0x4, R176 ;  /* 0x0000000408b03825 */ /* 0x000fc600078e00b0 */
[----:B------:R-:W4:Y:S04]  /*16a0*/  LDL.LU R135, [R1+0x3c] ;  /* 0x00003c0001877983 */ /* 0x000f280000300800 */
[----:B------:R0:W5:Y:S01]  /*16b0*/  @P3 LDG.E R7, desc[UR10][R176.64] ;  /* 0x0000000ab0073981 */ /* 0x000162000c1e1900 */
[----:B------:R-:W-:-:S03]  /*16c0*/  IMAD.WIDE.U32 R100, R8, 0x10, R100 ;  /* 0x0000001008647825 */ /* 0x000fc600078e0064 */
[----:B------:R-:W4:Y:S04]  /*16d0*/  LDL R126, [R1+0x13c] ;  /* 0x00013c00017e7983 */ /* 0x000f280000100800 */
[----:B------:R-:W4:Y:S01]  /*16e0*/  LDG.E.128 R100, desc[UR10][R100.64] ;  /* 0x0000000a64647981 */ /* 0x000f22000c1e1d00 */
[----:B0-----:R-:W0:Y:S02]  /*16f0*/  @P4 LDC.64 R176, c[0x0][0x438] ;  /* 0x00010e00ffb04b82 */ /* 0x001e240000000a00 */
[----:B0-----:R-:W-:-:S05]  /*1700*/  @P4 IMAD.WIDE.U32 R176, R8, 0x10, R176 ;  /* 0x0000001008b04825 */ /* 0x001fca00078e00b0 */
[----:B------:R0:W5:Y:S02]  /*1710*/  @P4 LDG.E.128 R56, desc[UR10][R176.64] ;  /* 0x0000000ab0384981 */ /* 0x000164000c1e1d00 */
[----:B0-----:R-:W0:Y:S02]  /*1720*/  LDC.64 R176, c[0x0][0x3b0] ;  /* 0x0000ec00ffb07b82 */ /* 0x001e240000000a00 */
[----:B0-----:R-:W-:-:S05]  /*1730*/  IMAD.WIDE.U32 R176, R8, 0x4, R176 ;  /* 0x0000000408b07825 */ /* 0x001fca00078e00b0 */
[----:B------:R0:W5:Y:S04]  /*1740*/  LDG.E R6, desc[UR10][R176.64] ;  /* 0x0000000ab0067981 */ /* 0x000168000c1e1900 */
[----:B------:R-:W0:Y:S04]  /*1750*/  LDL.LU R176, [R1+0x30] ;  /* 0x0000300001b07983 */ /* 0x000e280000300800 */
[----:B------:R-:W4:Y:S01]  /*1760*/  LDL.LU R177, [R1+0x34] ;  /* 0x0000340001b17983 */ /* 0x000f220000300800 */
[----:B--2---:R-:W-:Y:S01]  /*1770*/  FMUL.FTZ R27, R27, R96 ;  /* 0x000000601b1b7220 */ /* 0x004fe20000410000 */
[----:B---3--:R-:W-:Y:S01]  /*1780*/  FMUL.FTZ R40, R40, R97 ;  /* 0x0000006128287220 */ /* 0x008fe20000410000 */
[----:B----4-:R-:W-:Y:S01]  /*1790*/  FADD.FTZ R0, R92, -UR23 ;  /* 0x800000175c007e21 */ /* 0x010fe20008010000 */
[----:B------:R-:W-:Y:S01]  /*17a0*/  FADD.FTZ R94, R94, -UR23 ;  /* 0x800000175e5e7e21 */ /* 0x000fe20008010000 */
[----:B------:R-:W-:-:S02]  /*17b0*/  FMUL.FTZ R92, R252, R98 ;  /* 0x00000062fc5c7220 */ /* 0x000fc40000410000 */
[----:B------:R-:W-:Y:S01]  /*17c0*/  FMUL.FTZ R0, R0, UR22 ;  /* 0x0000001600007c20 */ /* 0x000fe20008410000 */
[----:B------:R-:W-:Y:S01]  /*17d0*/  FFMA.FTZ R27, R33, R100, R27 ;  /* 0x00000064211b7223 */ /* 0x000fe2000001001b */
[----:B------:R-:W-:Y:S01]  /*17e0*/  FADD.FTZ R33, R93, -UR23 ;  /* 0x800000175d217e21 */ /* 0x000fe20008010000 */
[----:B------:R-:W-:Y:S01]  /*17f0*/  FFMA.FTZ R40, R104, R101, R40 ;  /* 0x0000006568287223 */ /* 0x000fe20000010028 */
[----:B------:R-:W-:Y:S02]  /*1800*/  FMUL.FTZ R104, R94, UR22 ;  /* 0x000000165e687c20 */ /* 0x000fe40008410000 */
[----:B------:R-:W-:Y:S01]  /*1810*/  FMUL.FTZ R33, R33, UR22 ;  /* 0x0000001621217c20 */ /* 0x000fe20008410000 */
[----:B------:R-:W-:Y:S01]  /*1820*/  FFMA.FTZ R113, R113, R102, R92 ;  /* 0x0000006671717223 */ /* 0x000fe2000001005c */
[----:B------:R-:W-:Y:S01]  /*1830*/  FMUL.FTZ R92, R179, R99 ;  /* 0x00000063b35c7220 */ /* 0x000fe20000410000 */
[----:B------:R-:W-:Y:S01]  /*1840*/  FFMA.FTZ R123, R102, R104, R123 ;  /* 0x00000068667b7223 */ /* 0x000fe2000001007b */
[----:B------:R-:W-:Y:S01]  /*1850*/  FADD.FTZ R95, R95, -UR23 ;  /* 0x800000175f5f7e21 */ /* 0x000fe20008010000 */
[----:B------:R-:W-:Y:S01]  /*1860*/  FADD.FTZ R93, RZ, R27 ;  /* 0x0000001bff5d7221 */ /* 0x000fe20000010000 */
[----:B------:R-:W-:Y:S01]  /*1870*/  FFMA.FTZ R126, R126, R103, R92 ;  /* 0x000000677e7e7223 */ /* 0x000fe2000001005c */
[----:B------:R-:W-:-:S02]  /*1880*/  FFMA.FTZ R92, R0, R27, RZ ;  /* 0x0000001b005c7223 */ /* 0x000fc400000100ff */
[----:B------:R-:W-:Y:S02]  /*1890*/  FADD.FTZ R93, R93, R40 ;  /* 0x000000285d5d7221 */ /* 0x000fe40000010000 */
[----:B------:R-:W-:Y:S02]  /*18a0*/  FFMA.FTZ R92, R33, R40, R92 ;  /* 0x00000028215c7223 */ /* 0x000fe4000001005c */
[----:B------:R-:W-:Y:S02]  /*18b0*/  FADD.FTZ R93, R93, R113 ;  /* 0x000000715d5d7221 */ /* 0x000fe40000010000 */
[----:B------:R-:W-:Y:S01]  /*18c0*/  FFMA.FTZ R92, R104, R113, R92 ;  /* 0x00000071685c7223 */ /* 0x000fe2000001005c */
[----:B------:R-:W-:Y:S01]  /*18d0*/  FADD.FTZ R232, R232, R100 ;  /* 0x00000064e8e87221 */ /* 0x000fe20000010000 */
[----:B------:R-:W-:Y:S01]  /*18e0*/  FADD.FTZ R164, R164, R96 ;  /* 0x00000060a4a47221 */ /* 0x000fe20000010000 */
[----:B------:R-:W-:Y:S01]  /*18f0*/  FFMA.FTZ R200, R96, R0, R200 ;  /* 0x0000000060c87223 */ /* 0x000fe200000100c8 */
[----:B------:R-:W-:Y:S01]  /*1900*/  FADD.FTZ R233, R233, R101 ;  /* 0x00000065e9e97221 */ /* 0x000fe20000010000 */
[----:B------:R-:W-:Y:S01]  /*1910*/  FADD.FTZ R165, R165, R97 ;  /* 0x00000061a5a57221 */ /* 0x000fe20000010000 */
[-C--:B------:R-:W-:Y:S01]  /*1920*/  FFMA.FTZ R201, R97, R33.reuse, R201 ;  /* 0x0000002161c97223 */ /* 0x080fe200000100c9 */
[----:B------:R-:W-:Y:S01]  /*1930*/  FADD.FTZ R234, R234, R102 ;  /* 0x00000066eaea7221 */ /* 0x000fe20000010000 */
[----:B------:R-:W-:Y:S01]  /*1940*/  FADD.FTZ R166, R166, R98 ;  /* 0x00000062a6a67221 */ /* 0x000fe20000010000 */
[----:B------:R-:W-:Y:S01]  /*1950*/  FFMA.FTZ R202, R98, R104, R202 ;  /* 0x0000006862ca7223 */ /* 0x000fe200000100ca */
[----:B------:R-:W-:Y:S01]  /*1960*/  FADD.FTZ R235, R235, R103 ;  /* 0x00000067ebeb7221 */ /* 0x000fe20000010000 */
[----:B------:R-:W-:Y:S01]  /*1970*/  FADD.FTZ R167, R167, R99 ;  /* 0x00000063a7a77221 */ /* 0x000fe20000010000 */
[----:B0-----:R-:W-:Y:S01]  /*1980*/  FFMA.FTZ R176, R100, R0, R176 ;  /* 0x0000000064b07223 */ /* 0x001fe200000100b0 */
[----:B------:R-:W-:-:S04]  /*1990*/  FFMA.FTZ R177, R101, R33, R177 ;  /* 0x0000002165b17223 */ /* 0x000fc800000100b1 */
[----:B------:R-:W-:Y:S04]  /*19a0*/  STL [R1+0x30], R176 ;  /* 0x000030b001007387 */ /* 0x000fe80000100800 */
[----:B------:R-:W-:Y:S04]  /*19b0*/  STL [R1+0x34], R177 ;  /* 0x000034b101007387 */ /* 0x000fe80000100800 */
[----:B------:R0:W-:Y:S02]  /*19c0*/  STL [R1+0x38], R123 ;  /* 0x0000387b01007387 */ /* 0x0001e40000100800 */
[----:B0-----:R-:W-:-:S04]  /*19d0*/  FMUL.FTZ R123, R95, UR22 ;  /* 0x000000165f7b7c20 */ /* 0x001fc80008410000 */
[-C--:B------:R-:W-:Y:S01]  /*19e0*/  FFMA.FTZ R135, R103, R123.reuse, R135 ;  /* 0x0000007b67877223 */ /* 0x080fe20000010087 */
[----:B------:R-:W-:Y:S01]  /*19f0*/  FFMA.FTZ R203, R99, R123, R203 ;  /* 0x0000007b63cb7223 */ /* 0x000fe200000100cb */
[----:B------:R-:W-:Y:S01]  /*1a00*/  FFMA.FTZ R176, R123, R126, R92 ;  /* 0x0000007e7bb07223 */ /* 0x000fe2000001005c */
[----:B------:R-:W-:Y:S02]  /*1a10*/  IADD3 R177, PT, PT, R8, 0x100, RZ ;  /* 0x0000010008b17810 */ /* 0x000fe40007ffe0ff */
[----:B------:R0:W-:Y:S02]  /*1a20*/  STL [R1+0x3c], R135 ;  /* 0x00003c8701007387 */ /* 0x0001e40000100800 */
[----:B0-----:R-:W-:-:S07]  /*1a30*/  FADD.FTZ R135, R93, R126 ;  /* 0x0000007e5d877221 */ /* 0x001fce0000010000 */
.L_x_4402:
[----:B---3--:R-:W-:Y:S05]  /*1a40*/  BSYNC.RECONVERGENT B0 ;  /* 0x0000000000007941 */ /* 0x008fea0003800200 */
.L_x_4401:
[----:B------:R-:W-:Y:S04]  /*1a50*/  BSSY.RECONVERGENT B0, `(.L_x_4403) ;  /* 0x0000057000007945 */ /* 0x000fe80003800200 */
[----:B------:R-:W-:Y:S05]  /*1a60*/  @!P5 BRA `(.L_x_4404) ;  /* 0x000000040054d947 */ /* 0x000fea0003800000 */
[----:B------:R-:W0:Y:S01]  /*1a70*/  LDC.64 R92, c[0x0][0x3a8] ;  /* 0x0000ea00ff5c7b82 */ /* 0x000e220000000a00 */
[----:B-----5:R-:W-:Y:S01]  /*1a80*/  STL.64 [R1+0x150], R6 ;  /* 0x0001500601007387 */ /* 0x020fe20000100a00 */
[----:B------:R-:W-:-:S03]  /*1a90*/  ISETP.NE.U32.AND P3, PT, RZ, UR18, PT ;  /* 0x00000012ff007c0c */ /* 0x000fc6000bf65070 */
[----:B------:R-:W-:Y:S01]  /*1aa0*/  STL.64 [R1+0x148], R2 ;  /* 0x0001480201007387 */ /* 0x000fe20000100a00 */
[----:B------:R-:W-:Y:S02]  /*1ab0*/  ISETP.NE.AND.EX P3, PT, RZ, UR19, PT, P3 ;  /* 0x00000013ff007c0c */ /* 0x000fe4000bf65330 */
[----:B------:R-:W1:Y:S01]  /*1ac0*/  LDC.64 R100, c[0x0][0x428] ;  /* 0x00010a00ff647b82 */ /* 0x000e620000000a00 */
[----:B------:R2:W-:Y:S04]  /*1ad0*/  STL [R1+0x140], R0 ;  /* 0x0001400001007387 */ /* 0x0005e80000100800 */
[----:B------:R-:W3:Y:S03]  /*1ae0*/  LDL R32, [R1+0x100] ;  /* 0x0001000001207983 */ /* 0x000ee60000100800 */
[----:B------:R-:W4:Y:S01]  /*1af0*/  LDC.64 R96, c[0x0][0x430] ;  /* 0x00010c00ff607b82 */ /* 0x000f220000000a00 */
[----:B--2---:R-:W2:Y:S04]  /*1b00*/  LDL.LU R0, [R1+0x20] ;  /* 0x0000200001007983 */ /* 0x004ea80000300800 */
[----:B------:R-:W3:Y:S01]  /*1b10*/  LDL R134, [R1+0x110] ;  /* 0x0001100001867983 */ /* 0x000ee20000100800 */
[----:B0-----:R-:W-:-:S02]  /*1b20*/  IMAD.WIDE.U32 R92, R177, 0x10, R92 ;  /* 0x00000010b15c7825 */ /* 0x001fc400078e005c */
[----:B------:R-:W0:Y:S04]  /*1b30*/  @P3 LDC.64 R6, c[0x0][0x3b8] ;  /* 0x0000ee00ff063b82 */ /* 0x000e280000000a00 */
[----:B------:R-:W2:Y:S01]  /*1b40*/  LDG.E.128 R92, desc[UR10][R92.64] ;  /* 0x0000000a5c5c7981 */ /* 0x000ea2000c1e1d00 */
[----:B-1----:R-:W-:-:S06]  /*1b50*/  IMAD.WIDE.U32 R100, R177, 0x10, R100 ;  /* 0x00000010b1647825 */ /* 0x002fcc00078e0064 */
[----:B------:R-:W3:Y:S01]  /*1b60*/  LDG.E.128 R100, desc[UR10][R100.64] ;  /* 0x0000000a64647981 */ /* 0x000ee2000c1e1d00 */
[----:B----4-:R-:W-:-:S06]  /*1b70*/  IMAD.WIDE.U32 R96, R177, 0x10, R96 ;  /* 0x00000010b1607825 */ /* 0x010fcc00078e0060 */
[----:B------:R-:W4:Y:S01]  /*1b80*/  LDG.E.128 R96, desc[UR10][R96.64] ;  /* 0x0000000a60607981 */ /* 0x000f22000c1e1d00 */
[----:B------:R-:W-:-:S04]  /*1b90*/  ISETP.NE.U32.AND P4, PT, RZ, UR26, PT ;  /* 0x0000001aff007c0c */ /* 0x000fc8000bf85070 */
[----:B------:R-:W-:Y:S01]  /*1ba0*/  ISETP.NE.AND.EX P4, PT, RZ, UR27, PT, P4 ;  /* 0x0000001bff007c0c */ /* 0x000fe2000bf85340 */
[----:B0-----:R-:W-:-:S05]  /*1bb0*/  @P3 IMAD.WIDE.U32 R2, R177, 0x4, R6 ;  /* 0x00000004b1023825 */ /* 0x001fca00078e0006 */
[----:B------:R0:W5:Y:S07]  /*1bc0*/  @P3 LDG.E R5, desc[UR10][R2.64] ;  /* 0x0000000a02053981 */ /* 0x00016e000c1e1900 */
[----:B------:R-:W1:Y:S08]  /*1bd0*/  @P4 LDC.64 R6, c[0x0][0x438] ;  /* 0x00010e00ff064b82 */ /* 0x000e700000000a00 */
[----:B0-----:R-:W0:Y:S01]  /*1be0*/  LDC.64 R2, c[0x0][0x3b0] ;  /* 0x0000ec00ff027b82 */ /* 0x001e220000000a00 */
[----:B-1----:R-:W-:-:S05]  /*1bf0*/  @P4 IMAD.WIDE.U32 R6, R177, 0x10, R6 ;  /* 0x00000010b1064825 */ /* 0x002fca00078e0006 */
[----:B------:R1:W5:Y:S01]  /*1c00*/  @P4 LDG.E.128 R52, desc[UR10][R6.64] ;  /* 0x0000000a06344981 */ /* 0x000362000c1e1d00 */
[----:B0-----:R-:W-:-:S05]  /*1c10*/  IMAD.WIDE.U32 R2, R177, 0x4, R2 ;  /* 0x00000004b1027825 */ /* 0x001fca00078e0002 */
[----:B------:R1:W5:Y:S04]  /*1c20*/  LDG.E R4, desc[UR10][R2.64] ;  /* 0x0000000a02047981 */ /* 0x000368000c1e1900 */
[----:B------:R1:W5:Y:S04]  /*1c30*/  LDL.LU.64 R6, [R1+0x150] ;  /* 0x0001500001067983 */ /* 0x0003680000300a00 */
[----:B------:R1:W5:Y:S04]  /*1c40*/  LDL.LU.64 R2, [R1+0x148] ;  /* 0x0001480001027983 */ /* 0x0003680000300a00 */
[----:B------:R-:W4:Y:S04]  /*1c50*/  LDL R41, [R1+0x104] ;  /* 0x0001040001297983 */ /* 0x000f280000100800 */
[----:B------:R-:W4:Y:S04]  /*1c60*/  LDL R51, [R1+0x114] ;  /* 0x0001140001337983 */ /* 0x000f280000100800 */
[----:B------:R-:W4:Y:S04]  /*1c70*/  LDL.LU R122, [R1+0x28] ;  /* 0x00002800017a7983 */ /* 0x000f280000300800 */
[----:B------:R-:W4:Y:S04]  /*1c80*/  LDL R112, [R1+0x118] ;  /* 0x0001180001707983 */ /* 0x000f280000100800 */
[----:B------:R-:W4:Y:S04]  /*1c90*/  LDL R252, [R1+0x10c] ;  /* 0x00010c0001fc7983 */ /* 0x000f280000100800 */
[----:B------:R-:W4:Y:S04]  /*1ca0*/  LDL.LU R179, [R1+0x2c] ;  /* 0x00002c0001b37983 */ /* 0x000f280000300800 */
[----:B------:R-:W4:Y:S01]  /*1cb0*/  LDL R125, [R1+0x11c] ;  /* 0x00011c00017d7983 */ /* 0x000f220000100800 */
[----:B--2---:R-:W-:-:S03]  /*1cc0*/  FADD.FTZ R20, R92, -UR23 ;  /* 0x800000175c147e21 */ /* 0x004fc60008010000 */
[----:B------:R-:W2:Y:S01]  /*1cd0*/  LDL R92, [R1+0x108] ;  /* 0x00010800015c7983 */ /* 0x000ea20000100800 */
[----:B------:R-:W-:-:S04]  /*1ce0*/  FMUL.FTZ R20, R20, UR22 ;  /* 0x0000001614147c20 */ /* 0x000fc80008410000 */
[----:B---3--:R-:W-:Y:S01]  /*1cf0*/  FFMA.FTZ R0, R100, R20, R0 ;  /* 0x0000001464007223 */ /* 0x008fe20000010000 */
[----:B------:R-:W-:-:S04]  /*1d00*/  FADD.FTZ R228, R228, R100 ;  /* 0x00000064e4e47221 */ /* 0x000fc80000010000 */
[----:B------:R0:W-:Y:S01]  /*1d10*/  STL [R1+0x20], R0 ;  /* 0x0000200001007387 */ /* 0x0001e20000100800 */
[----:B----4-:R-:W-:-:S04]  /*1d20*/  FMUL.FTZ R32, R32, R96 ;  /* 0x0000006020207220 */ /* 0x010fc80000410000 */
[----:B------:R-:W-:Y:S01]  /*1d30*/  FFMA.FTZ R134, R134, R100, R32 ;  /* 0x0000006486867223 */ /* 0x000fe20000010020 */
[----:B0-----:R1:W5:Y:S04]  /*1d40*/  LDL.LU R0, [R1+0x140] ;  /* 0x0001400001007983 */ /* 0x0013680000300800 */
[----:B------:R-:W3:Y:S01]  /*1d50*/  LDL.LU R100, [R1+0x24] ;  /* 0x0000240001647983 */ /* 0x000ee20000300800 */
[----:B------:R-:W-:-:S04]  /*1d60*/  FADD.FTZ R32, R93, -UR23 ;  /* 0x800000175d207e21 */ /* 0x000fc80008010000 */
[----:B------:R-:W-:Y:S01]  /*1d70*/  FMUL.FTZ R32, R32, UR22 ;  /* 0x0000001620207c20 */ /* 0x000fe20008410000 */
[----:B------:R-:W-:Y:S01]  /*1d80*/  FADD.FTZ R95, R95, -UR23 ;  /* 0x800000175f5f7e21 */ /* 0x000fe20008010000 */
[----:B------:R-:W-:Y:S01]  /*1d90*/  FFMA.FTZ R93, R20, R134, R176 ;  /* 0x00000086145d7223 */ /* 0x000fe200000100b0 */
[----:B------:R-:W-:Y:S01]  /*1da0*/  FADD.FTZ R160, R160, R96 ;  /* 0x00000060a0a07221 */ /* 0x000fe20000010000 */
[----:B------:R-:W-:Y:S01]  /*1db0*/  FFMA.FTZ R196, R96, R20, R196 ;  /* 0x0000001460c47223 */ /* 0x000fe200000100c4 */
[----:B------:R-:W-:Y:S01]  /*1dc0*/  FADD.FTZ R229, R229, R101 ;  /* 0x00000065e5e57221 */ /* 0x000fe20000010000 */
[----:B------:R-:W-:-:S04]  /*1dd0*/  FMUL.FTZ R41, R41, R97 ;  /* 0x0000006129297220 */ /* 0x000fc80000410000 */
[----:B------:R-:W-:Y:S01]  /*1de0*/  FFMA.FTZ R41, R51, R101, R41 ;  /* 0x0000006533297223 */ /* 0x000fe20000010029 */
[----:B------:R-:W-:-:S04]  /*1df0*/  FADD.FTZ R51, R94, -UR23 ;  /* 0x800000175e337e21 */ /* 0x000fc80008010000 */
[----:B------:R-:W-:-:S04]  /*1e00*/  FMUL.FTZ R51, R51, UR22 ;  /* 0x0000001633337c20 */ /* 0x000fc80008410000 */
[----:B------:R-:W-:Y:S01]  /*1e10*/  FFMA.FTZ R122, R102, R51, R122 ;  /* 0x00000033667a7223 */ /* 0x000fe2000001007a */
[----:B------:R-:W-:Y:S01]  /*1e20*/  FFMA.FTZ R93, R32, R41, R93 ;  /* 0x00000029205d7223 */ /* 0x000fe2000001005d */
[----:B------:R-:W-:Y:S01]  /*1e30*/  FADD.FTZ R161, R161, R97 ;  /* 0x00000061a1a17221 */ /* 0x000fe20000010000 */
[----:B------:R-:W-:Y:S01]  /*1e40*/  FFMA.FTZ R197, R97, R32, R197 ;  /* 0x0000002061c57223 */ /* 0x000fe200000100c5 */
[----:B------:R-:W-:Y:S01]  /*1e50*/  FADD.FTZ R230, R230, R102 ;  /* 0x00000066e6e67221 */ /* 0x000fe20000010000 */
[----:B------:R-:W-:Y:S01]  /*1e60*/  FADD.FTZ R162, R162, R98 ;  /* 0x00000062a2a27221 */ /* 0x000fe20000010000 */
[----:B------:R-:W-:Y:S01]  /*1e70*/  FFMA.FTZ R198, R98, R51, R198 ;  /* 0x0000003362c67223 */ /* 0x000fe200000100c6 */
[----:B------:R-:W-:Y:S01]  /*1e80*/  FADD.FTZ R231, R231, R103 ;  /* 0x00000067e7e77221 */ /* 0x000fe20000010000 */
[----:B------:R-:W-:Y:S01]  /*1e90*/  FADD.FTZ R163, R163, R99 ;  /* 0x00000063a3a37221 */ /* 0x000fe20000010000 */
[----:B------:R-:W-:Y:S01]  /*1ea0*/  IADD3 R177, PT, PT, R177, 0x100, RZ ;  /* 0x00000100b1b17810 */ /* 0x000fe20007ffe0ff */
[----:B--2---:R-:W-:-:S04]  /*1eb0*/  FMUL.FTZ R92, R92, R98 ;  /* 0x000000625c5c7220 */ /* 0x004fc80000410000 */
[----:B------:R-:W-:Y:S01]  /*1ec0*/  FFMA.FTZ R112, R112, R102, R92 ;  /* 0x0000006670707223 */ /* 0x000fe2000001005c */
[----:B------:R-:W-:Y:S01]  /*1ed0*/  FMUL.FTZ R92, R252, R99 ;  /* 0x00000063fc5c7220 */ /* 0x000fe20000410000 */
[----:B---3--:R-:W-:-:S05]  /*1ee0*/  FFMA.FTZ R100, R101, R32, R100 ;  /* 0x0000002065647223 */ /* 0x008fca0000010064 */
[----:B------:R-:W-:Y:S04]  /*1ef0*/  STL [R1+0x24], R100 ;  /* 0x0000246401007387 */ /* 0x000fe80000100800 */
[----:B------:R0:W-:Y:S02]  /*1f00*/  STL [R1+0x28], R122 ;  /* 0x0000287a01007387 */ /* 0x0001e40000100800 */
[----:B0-----:R-:W-:-:S04]  /*1f10*/  FMUL.FTZ R122, R95, UR22 ;  /* 0x000000165f7a7c20 */ /* 0x001fc80008410000 */
[----:B------:R-:W-:-:S05]  /*1f20*/  FFMA.FTZ R179, R103, R122, R179 ;  /* 0x0000007a67b37223 */ /* 0x000fca00000100b3 */
[----:B------:R1:W-:Y:S01]  /*1f30*/  STL [R1+0x2c], R179 ;  /* 0x00002cb301007387 */ /* 0x0003e20000100800 */
[----:B------:R-:W-:Y:S01]  /*1f40*/  FFMA.FTZ R125, R125, R103, R92 ;  /* 0x000000677d7d7223 */ /* 0x000fe2000001005c */
[----:B------:R-:W-:-:S04]  /*1f50*/  FADD.FTZ R92, R135, R134 ;  /* 0x00000086875c7221 */ /* 0x000fc80000010000 */
[----:B------:R-:W-:Y:S01]  /*1f60*/  FADD.FTZ R92, R92, R41 ;  /* 0x000000295c5c7221 */ /* 0x000fe20000010000 */
[----:B------:R-:W-:-:S03]  /*1f70*/  FFMA.FTZ R93, R51, R112, R93 ;  /* 0x00000070335d7223 */ /* 0x000fc6000001005d */
[----:B------:R-:W-:Y:S01]  /*1f80*/  FADD.FTZ R92, R92, R112 ;  /* 0x000000705c5c7221 */ /* 0x000fe20000010000 */
[----:B------:R-:W-:Y:S01]  /*1f90*/  FFMA.FTZ R199, R99, R122, R199 ;  /* 0x0000007a63c77223 */ /* 0x000fe200000100c7 */
[----:B------:R-:W-:Y:S02]  /*1fa0*/  FFMA.FTZ R176, R122, R125, R93 ;  /* 0x0000007d7ab07223 */ /* 0x000fe4000001005d */
[----:B-1----:R-:W-:-:S07]  /*1fb0*/  FADD.FTZ R135, R92, R125 ;  /* 0x0000007d5c877221 */ /* 0x002fce0000010000 */
.L_x_4404:
[----:B------:R-:W-:Y:S05]  /*1fc0*/  BSYNC.RECONVERGENT B0 ;  /* 0x0000000000007941 */ /* 0x000fea0003800200 */
.L_x_4403:
[----:B------:R-:W-:Y:S01]  /*1fd0*/  LOP3.LUT P3, RZ, R9, 0x1, RZ, 0xc0, !PT ;  /* 0x0000000109ff7812 */ /* 0x000fe2000786c0ff */
[----:B------:R-:W-:-:S12]  /*1fe0*/  BSSY.RECONVERGENT B0, `(.L_x_4405) ;  /* 0x0000057000007945 */ /* 0x000fd80003800200 */
        /* <DEDUP_REMOVED lines=86> */
.L_x_4406:
[----:B------:R-:W-:Y:S05]  /*2550*/  BSYNC.RECONVERGENT B0 ;  /* 0x0000000000007941 */ /* 0x000fea0003800200 */
.L_x_4405:
        /* <DEDUP_REMOVED lines=11> */
[----:B--2---:R-:W2:Y:S04]  /*2610*/  LDL.LU R0, [R1] ;  /* 0x0000000001007983 */ /* 0x004ea80000300800 */
        /* <DEDUP_REMOVED lines=32> */
[----:B------:R0:W-:Y:S01]  /*2820*/  STL [R1], R0 ;  /* 0x0000000001007387 */ /* 0x0001e20000100800 */
        /* <DEDUP_REMOVED lines=42> */
.L_x_4408:
[----:B------:R-:W-:Y:S05]  /*2ad0*/  BSYNC.RECONVERGENT B0 ;  /* 0x0000000000007941 */ /* 0x000fea0003800200 */
.L_x_4407:
[----:B------:R-:W-:Y:S04]  /*2ae0*/  BSSY.RECONVERGENT B0, `(.L_x_4409) ;  /* 0x000004d000007945 */ /* 0x000fe80003800200 */
[----:B------:R-:W-:Y:S05]  /*2af0*/  @!P1 BRA `(.L_x_4410) ;  /* 0x00000004002c9947 */ /* 0x000fea0003800000 */
[----:B------:R-:W-:Y:S01]  /*2b00*/  ISETP.NE.U32.AND P3, PT, RZ, UR18, PT ;  /* 0x00000012ff007c0c */ /* 0x000fe2000bf65070 */
[----:B-----5:R0:W-:Y:S01]  /*2b10*/  STL.64 [R1+0x148], R4 ;  /* 0x0001480401007387 */ /* 0x0201e20000100a00 */
[----:B------:R-:W1:Y:S02]  /*2b20*/  LDC.64 R92, c[0x0][0x3a8] ;  /* 0x0000ea00ff5c7b82 */ /* 0x000e640000000a00 */
[----:B------:R-:W-:Y:S01]  /*2b30*/  ISETP.NE.AND.EX P3, PT, RZ, UR19, PT, P3 ;  /* 0x00000013ff007c0c */ /* 0x000fe2000bf65330 */
[----:B------:R2:W-:Y:S01]  /*2b40*/  STL.64 [R1+0x140], R2 ;  /* 0x0001400201007387 */ /* 0x0005e20000100a00 */
[----:B------:R-:W-:-:S03]  /*2b50*/  ISETP.NE.U32.AND P4, PT, RZ, UR26, PT ;  /* 0x0000001aff007c0c */ /* 0x000fc6000bf85070 */
[----:B------:R-:W3:Y:S01]  /*2b60*/  LDL R28, [R1+0xa0] ;  /* 0x0000a000011c7983 */ /* 0x000ee20000100800 */
[----:B------:R-:W4:Y:S08]  /*2b70*/  LDC.64 R96, c[0x0][0x430] ;  /* 0x00010c00ff607b82 */ /* 0x000f300000000a00 */
[----:B0-----:R-:W2:Y:S01]  /*2b80*/  @P3 LDC.64 R4, c[0x0][0x3b8] ;  /* 0x0000ee00ff043b82 */ /* 0x001ea20000000a00 */
[----:B------:R-:W-:Y:S01]  /*2b90*/  ISETP.NE.AND.EX P4, PT, RZ, UR27, PT, P4 ;  /* 0x0000001bff007c0c */ /* 0x000fe2000bf85340 */
[----:B------:R-:W3:Y:S06]  /*2ba0*/  LDL R36, [R1+0xb0] ;  /* 0x0000b00001247983 */ /* 0x000eec0000100800 */
[----:B------:R-:W0:Y:S01]  /*2bb0*/  LDC.64 R100, c[0x0][0x428] ;  /* 0x00010a00ff647b82 */ /* 0x000e220000000a00 */
[----:B-1----:R-:W-:-:S06]  /*2bc0*/  IMAD.WIDE.U32 R92, R177, 0x10, R92 ;  /* 0x00000010b15c7825 */ /* 0x002fcc00078e005c */
[----:B------:R-:W3:Y:S01]  /*2bd0*/  LDG.E.128 R92, desc[UR10][R92.64] ;  /* 0x0000000a5c5c7981 */ /* 0x000ee2000c1e1d00 */
[----:B----4-:R-:W-:-:S06]  /*2be0*/  IMAD.WIDE.U32 R96, R177, 0x10, R96 ;  /* 0x00000010b1607825 */ /* 0x010fcc00078e0060 */
[----:B------:R-:W4:Y:S01]  /*2bf0*/  LDG.E.128 R96, desc[UR10][R96.64] ;  /* 0x0000000a60607981 */ /* 0x000f22000c1e1d00 */
[C---:B--2---:R-:W-:Y:S02]  /*2c00*/  @P3 IMAD.WIDE.U32 R2, R177.reuse, 0x4, R4 ;  /* 0x00000004b1023825 */ /* 0x044fe400078e0004 */
[----:B------:R-:W1:Y:S03]  /*2c10*/  @P4 LDC.64 R4, c[0x0][0x438] ;  /* 0x00010e00ff044b82 */ /* 0x000e660000000a00 */
[----:B------:R2:W5:Y:S01]  /*2c20*/  @P3 LDG.E R12, desc[UR10][R2.64] ;  /* 0x0000000a020c3981 */ /* 0x000562000c1e1900 */
[----:B0-----:R-:W-:-:S06]  /*2c30*/  IMAD.WIDE.U32 R100, R177, 0x10, R100 ;  /* 0x00000010b1647825 */ /* 0x001fcc00078e0064 */
[----:B------:R-:W4:Y:S01]  /*2c40*/  LDG.E.128 R100, desc[UR10][R100.64] ;  /* 0x0000000a64647981 */ /* 0x000f22000c1e1d00 */
[----:B--2---:R-:W0:Y:S01]  /*2c50*/  LDC.64 R2, c[0x0][0x3b0] ;  /* 0x0000ec00ff027b82 */ /* 0x004e220000000a00 */
[----:B-1----:R-:W-:-:S05]  /*2c60*/  @P4 IMAD.WIDE.U32 R4, R177, 0x10, R4 ;  /* 0x00000010b1044825 */ /* 0x002fca00078e0004 */
[----:B------:R1:W5:Y:S01]  /*2c70*/  @P4 LDG.E.128 R68, desc[UR10][R4.64] ;  /* 0x0000000a04444981 */ /* 0x000362000c1e1d00 */
[----:B0-----:R-:W-:-:S03]  /*2c80*/  IMAD.WIDE.U32 R2, R177, 0x4, R2 ;  /* 0x00000004b1027825 */ /* 0x001fc600078e0002 */
[----:B------:R1:W5:Y:S04]  /*2c90*/  LDL.LU.64 R4, [R1+0x148] ;  /* 0x0001480001047983 */ /* 0x0003680000300a00 */
[----:B------:R-:W2:Y:S04]  /*2ca0*/  LDL R44, [R1+0xa4] ;  /* 0x0000a400012c7983 */ /* 0x000ea80000100800 */
[----:B------:R1:W5:Y:S04]  /*2cb0*/  LDG.E R13, desc[UR10][R2.64] ;  /* 0x0000000a020d7981 */ /* 0x000368000c1e1900 */
[----:B------:R1:W5:Y:S04]  /*2cc0*/  LDL.LU.64 R2, [R1+0x140] ;  /* 0x0001400001027983 */ /* 0x0003680000300a00 */
[----:B------:R-:W2:Y:S04]  /*2cd0*/  LDL R119, [R1+0xa8] ;  /* 0x0000a80001777983 */ /* 0x000ea80000100800 */
[----:B------:R-:W2:Y:S04]  /*2ce0*/  LDL R109, [R1+0xb8] ;  /* 0x0000b800016d7983 */ /* 0x000ea80000100800 */
[----:B------:R-:W2:Y:S04]  /*2cf0*/  LDL R179, [R1+0xac] ;  /* 0x0000ac0001b37983 */ /* 0x000ea80000100800 */
[----:B------:R-:W2:Y:S04]  /*2d00*/  LDL R48, [R1+0xb4] ;  /* 0x0000b40001307983 */ /* 0x000ea80000100800 */
[----:B------:R-:W2:Y:S01]  /*2d10*/  LDL R128, [R1+0xbc] ;  /* 0x0000bc0001807983 */ /* 0x000ea20000100800 */
[----:B------:R-:W-:Y:S01]  /*2d20*/  IADD3 R177, PT, PT, R177, 0x100, RZ ;  /* 0x00000100b1b17810 */ /* 0x000fe20007ffe0ff */
[----:B---3--:R-:W-:Y:S01]  /*2d30*/  FADD.FTZ R23, R92, -UR23 ;  /* 0x800000175c177e21 */ /* 0x008fe20008010000 */
[----:B----4-:R-:W-:-:S03]  /*2d40*/  FMUL.FTZ R28, R28, R96 ;  /* 0x000000601c1c7220 */ /* 0x010fc60000410000 */
[----:B------:R-:W-:Y:S01]  /*2d50*/  FMUL.FTZ R23, R23, UR22 ;  /* 0x0000001617177c20 */ /* 0x000fe20008410000 */
[----:B------:R-:W-:Y:S01]  /*2d60*/  FADD.FTZ R95, R95, -UR23 ;  /* 0x800000175f5f7e21 */ /* 0x000fe20008010000 */
[----:B------:R-:W-:Y:S01]  /*2d70*/  FFMA.FTZ R28, R36, R100, R28 ;  /* 0x00000064241c7223 */ /* 0x000fe2000001001c */
[----:B------:R-:W-:-:S03]  /*2d80*/  FADD.FTZ R36, R93, -UR23 ;  /* 0x800000175d247e21 */ /* 0x000fc60008010000 */
[----:B------:R-:W-:Y:S01]  /*2d90*/  FFMA.FTZ R93, R23, R28, R176 ;  /* 0x0000001c175d7223 */ /* 0x000fe200000100b0 */
[----:B------:R-:W-:Y:S01]  /*2da0*/  FMUL.FTZ R36, R36, UR22 ;  /* 0x0000001624247c20 */ /* 0x000fe20008410000 */
        /* <DEDUP_REMOVED lines=9> */
[----:B--2---:R-:W-:Y:S01]  /*2e40*/  FMUL.FTZ R44, R44, R97 ;  /* 0x000000612c2c7220 */ /* 0x004fe20000410000 */
[----:B------:R-:W-:-:S04]  /*2e50*/  FMUL.FTZ R92, R119, R98 ;  /* 0x00000062775c7220 */ /* 0x000fc80000410000 */
[----:B------:R-:W-:Y:S01]  /*2e60*/  FFMA.FTZ R109, R109, R102, R92 ;  /* 0x000000666d6d7223 */ /* 0x000fe2000001005c */
[----:B------:R-:W-:Y:S01]  /*2e70*/  FMUL.FTZ R92, R179, R99 ;  /* 0x00000063b35c7220 */ /* 0x000fe20000410000 */
[----:B------:R-:W-:Y:S01]  /*2e80*/  FFMA.FTZ R44, R48, R101, R44 ;  /* 0x00000065302c7223 */ /* 0x000fe2000001002c */
[----:B------:R-:W-:Y:S02]  /*2e90*/  FADD.FTZ R48, R94, -UR23 ;  /* 0x800000175e307e21 */ /* 0x000fe40008010000 */
[----:B------:R-:W-:Y:S01]  /*2ea0*/  FFMA.FTZ R128, R128, R103, R92 ;  /* 0x0000006780807223 */ /* 0x000fe2000001005c */
[----:B------:R-:W-:Y:S01]  /*2eb0*/  FADD.FTZ R92, R135, R28 ;  /* 0x0000001c875c7221 */ /* 0x000fe20000010000 */
[----:B------:R-:W-:Y:S01]  /*2ec0*/  FMUL.FTZ R48, R48, UR22 ;  /* 0x0000001630307c20 */ /* 0x000fe20008410000 */
[----:B------:R-:W-:Y:S02]  /*2ed0*/  FFMA.FTZ R93, R36, R44, R93 ;  /* 0x0000002c245d7223 */ /* 0x000fe4000001005d */
[----:B------:R-:W-:Y:S01]  /*2ee0*/  FADD.FTZ R92, R92, R44 ;  /* 0x0000002c5c5c7221 */ /* 0x000fe20000010000 */
[----:B------:R-:W-:Y:S01]  /*2ef0*/  FMUL.FTZ R119, R95, UR22 ;  /* 0x000000165f777c20 */ /* 0x000fe20008410000 */
[----:B------:R-:W-:-:S02]  /*2f00*/  FFMA.FTZ R93, R48, R109, R93 ;  /* 0x0000006d305d7223 */ /* 0x000fc4000001005d */
        /* <DEDUP_REMOVED lines=9> */
[----:B-1----:R-:W-:-:S07]  /*2fa0*/  FFMA.FTZ R176, R119, R128, R93 ;  /* 0x0000008077b07223 */ /* 0x002fce000001005d */
.L_x_4410:
[----:B------:R-:W-:Y:S05]  /*2fb0*/  BSYNC.RECONVERGENT B0 ;  /* 0x0000000000007941 */ /* 0x000fea0003800200 */
.L_x_4409:
        /* <DEDUP_REMOVED lines=56> */
[----:B--2---:R-:W-:Y:S01]  /*3340*/  FMUL.FTZ R45, R45, R97 ;  /* 0x000000612d2d7220 */ /* 0x004fe20000410000 */
[----:B------:R-:W-:-:S04]  /*3350*/  FMUL.FTZ R92, R118, R98 ;  /* 0x00000062765c7220 */ /* 0x000fc80000410000 */
[----:B------:R-:W-:Y:S01]  /*3360*/  FFMA.FTZ R108, R108, R102, R92 ;  /* 0x000000666c6c7223 */ /* 0x000fe2000001005c */
[----:B------:R-:W-:-:S04]  /*3370*/  FMUL.FTZ R92, R179, R99 ;  /* 0x00000063b35c7220 */ /* 0x000fc80000410000 */
[----:B------:R-:W-:Y:S01]  /*3380*/  FFMA.FTZ R129, R129, R103, R92 ;  /* 0x0000006781817223 */ /* 0x000fe2000001005c */
[----:B------:R-:W-:Y:S01]  /*3390*/  FADD.FTZ R92, R135, R29 ;  /* 0x0000001d875c7221 */ /* 0x000fe20000010000 */
[----:B------:R-:W-:Y:S01]  /*33a0*/  FFMA.FTZ R45, R105, R101, R45 ;  /* 0x00000065692d7223 */ /* 0x000fe2000001002d */
[----:B------:R-:W-:-:S03]  /*33b0*/  FMUL.FTZ R105, R94, UR22 ;  /* 0x000000165e697c20 */ /* 0x000fc60008410000 */
        /* <DEDUP_REMOVED lines=8> */
[-C--:B------:R-:W-:Y:S01]  /*3440*/  FFMA.FTZ R247, R103, R118.reuse, R247 ;  /* 0x0000007667f77223 */ /* 0x080fe200000100f7 */
[----:B------:R-:W-:Y:S01]  /*3450*/  FADD.FTZ R147, R147, R99 ;  /* 0x0000006393937221 */ /* 0x000fe20000010000 */
[----:B------:R-:W-:Y:S01]  /*3460*/  FFMA.FTZ R183, R99, R118, R183 ;  /* 0x0000007663b77223 */ /* 0x000fe200000100b7 */
[----:B------:R-:W-:Y:S01]  /*3470*/  FADD.FTZ R135, R92, R129 ;  /* 0x000000815c877221 */ /* 0x000fe20000010000 */
[----:B-1----:R-:W-:-:S07]  /*3480*/  FFMA.FTZ R176, R118, R129, R93 ;  /* 0x0000008176b07223 */ /* 0x002fce000001005d */
.L_x_4412:
[----:B------:R-:W-:Y:S05]  /*3490*/  BSYNC.RECONVERGENT B0 ;  /* 0x0000000000007941 */ /* 0x000fea0003800200 */
.L_x_4411:
[----:B------:R-:W-:Y:S01]  /*34a0*/  ISETP.GE.U32.AND P3, PT, R178, 0x700, PT ;  /* 0x00000700b200780c */ /* 0x000fe20003f66070 */
[----:B------:R-:W-:-:S12]  /*34b0*/  BSSY.RECONVERGENT B0, `(.L_x_4413) ;  /* 0x000004d000007945 */ /* 0x000fd80003800200 */
[----:B------:R-:W-:Y:S05]  /*34c0*/  @!P3 BRA `(.L_x_4414) ;  /* 0x00000004002cb947 */ /* 0x000fea0003800000 */
[----:B------:R-:W-:Y:S01]  /*34d0*/  ISETP.NE.U32.AND P4, PT, RZ, UR26, PT ;  /* 0x0000001aff007c0c */ /* 0x000fe2000bf85070 */
[----:B-----5:R-:W-:Y:S01]  /*34e0*/  STL.64 [R1+0x148], R4 ;  /* 0x0001480401007387 */ /* 0x020fe20000100a00 */
[----:B------:R-:W0:Y:S02]  /*34f0*/  LDC.64 R94, c[0x0][0x3a8] ;  /* 0x0000ea00ff5e7b82 */ /* 0x000e240000000a00 */
[----:B------:R-:W-:Y:S01]  /*3500*/  ISETP.NE.AND.EX P4, PT, RZ, UR27, PT, P4 ;  /* 0x0000001bff007c0c */ /* 0x000fe2000bf85340 */
[----:B------:R1:W-:Y:S04]  /*3510*/  STL.64 [R1+0x140], R2 ;  /* 0x0001400201007387 */ /* 0x0003e80000100a00 */
[----:B------:R-:W2:Y:S01]  /*3520*/  LDL R38, [R1+0x60] ;  /* 0x0000600001267983 */ /* 0x000ea20000100800 */
[----:B------:R-:W3:Y:S03]  /*3530*/  LDC.64 R96, c[0x0][0x430] ;  /* 0x00010c00ff607b82 */ /* 0x000ee60000000a00 */
[----:B------:R-:W4:Y:S05]  /*3540*/  LDL R252, [R1+0x70] ;  /* 0x0000700001fc7983 */ /* 0x000f2a0000100800 */
[----:B------:R-:W0:Y:S08]  /*3550*/  @P4 LDC.64 R92, c[0x0][0x438] ;  /* 0x00010e00ff5c4b82 */ /* 0x000e300000000a00 */
[----:B-1----:R-:W1:Y:S08]  /*3560*/  LDC.64 R2, c[0x0][0x3b0] ;  /* 0x0000ec00ff027b82 */ /* 0x002e700000000a00 */
[----:B------:R-:W1:Y:S01]  /*3570*/  LDC.64 R100, c[0x0][0x428] ;  /* 0x00010a00ff647b82 */ /* 0x000e620000000a00 */
[----:B0-----:R-:W-:-:S05]  /*3580*/  @P4 IMAD.WIDE.U32 R92, R177, 0x10, R92 ;  /* 0x00000010b15c4825 */ /* 0x001fca00078e005c */
[----:B------:R0:W5:Y:S01]  /*3590*/  @P4 LDG.E.128 R76, desc[UR10][R92.64] ;  /* 0x0000000a5c4c4981 */ /* 0x000162000c1e1d00 */
[----:B------:R-:W-:Y:S01]  /*35a0*/  ISETP.NE.U32.AND P4, PT, RZ, UR18, PT ;  /* 0x00000012ff007c0c */ /* 0x000fe2000bf85070 */
[----:B---3--:R-:W-:-:S03]  /*35b0*/  IMAD.WIDE.U32 R96, R177, 0x10, R96 ;  /* 0x00000010b1607825 */ /* 0x008fc600078e0060 */
[----:B------:R-:W-:Y:S01]  /*35c0*/  ISETP.NE.AND.EX P4, PT, RZ, UR19, PT, P4 ;  /* 0x00000013ff007c0c */ /* 0x000fe2000bf85340 */
[C---:B-1----:R-:W-:Y:S02]  /*35d0*/  IMAD.WIDE.U32 R2, R177.reuse, 0x4, R2 ;  /* 0x00000004b1027825 */ /* 0x042fe400078e0002 */
[----:B------:R-:W2:Y:S02]  /*35e0*/  LDG.E.128 R96, desc[UR10][R96.64] ;  /* 0x0000000a60607981 */ /* 0x000ea4000c1e1d00 */
[C---:B0-----:R-:W-:Y:S02]  /*35f0*/  IMAD.WIDE.U32 R92, R177.reuse, 0x10, R94 ;  /* 0x00000010b15c7825 */ /* 0x041fe400078e005e */
[----:B------:R0:W5:Y:S02]  /*3600*/  LDG.E R17, desc[UR10][R2.64] ;  /* 0x0000000a02117981 */ /* 0x000164000c1e1900 */
[C---:B------:R-:W-:Y:S02]  /*3610*/  IMAD.WIDE.U32 R100, R177.reuse, 0x10, R100 ;  /* 0x00000010b1647825 */ /* 0x040fe400078e0064 */
[----:B------:R-:W3:Y:S02]  /*3620*/  LDG.E.128 R92, desc[UR10][R92.64] ;  /* 0x0000000a5c5c7981 */ /* 0x000ee4000c1e1d00 */
[----:B------:R-:W1:Y:S02]  /*3630*/  @P4 LDC.64 R4, c[0x0][0x3b8] ;  /* 0x0000ee00ff044b82 */ /* 0x000e640000000a00 */
[----:B------:R-:W4:Y:S01]  /*3640*/  LDG.E.128 R100, desc[UR10][R100.64] ;  /* 0x0000000a64647981 */ /* 0x000f22000c1e1d00 */
[----:B-1----:R-:W-:-:S05]  /*3650*/  @P4 IMAD.WIDE.U32 R4, R177, 0x4, R4 ;  /* 0x00000004b1044825 */ /* 0x002fca00078e0004 */
[----:B------:R0:W5:Y:S04]  /*3660*/  @P4 LDG.E R16, desc[UR10][R4.64] ;  /* 0x0000000a04104981 */ /* 0x000168000c1e1900 */
[----:B------:R0:W5:Y:S04]  /*3670*/  LDL.LU.64 R4, [R1+0x148] ;  /* 0x0001480001047983 */ /* 0x0001680000300a00 */
[----:B------:R-:W4:Y:S04]  /*3680*/  LDL R46, [R1+0x64] ;  /* 0x00006400012e7983 */ /* 0x000f280000100800 */
[----:B------:R0:W5:Y:S04]  /*3690*/  LDL.LU.64 R2, [R1+0x140] ;  /* 0x0001400001027983 */ /* 0x0001680000300a00 */
[----:B------:R-:W4:Y:S04]  /*36a0*/  LDL R117, [R1+0x68] ;  /* 0x0000680001757983 */ /* 0x000f280000100800 */
[----:B------:R-:W4:Y:S04]  /*36b0*/  LDL R114, [R1+0x78] ;  /* 0x0000780001727983 */ /* 0x000f280000100800 */
[----:B------:R-:W4:Y:S04]  /*36c0*/  LDL R179, [R1+0x6c] ;  /* 0x00006c0001b37983 */ /* 0x000f280000100800 */
[----:B------:R-:W4:Y:S04]  /*36d0*/  LDL R130, [R1+0x7c] ;  /* 0x00007c0001827983 */ /* 0x000f280000100800 */
[----:B------:R-:W4:Y:S01]  /*36e0*/  LDL R106, [R1+0x74] ;  /* 0x00007400016a7983 */ /* 0x000f220000100800 */
[----:B------:R-:W-:Y:S01]  /*36f0*/  IADD3 R177, PT, PT, R177, 0x100, RZ ;  /* 0x00000100b1b17810 */ /* 0x000fe20007ffe0ff */
[----:B--2---:R-:W-:Y:S01]  /*3700*/  FMUL.FTZ R30, R38, R96 ;  /* 0x00000060261e7220 */ /* 0x004fe20000410000 */
[----:B---3--:R-:W-:Y:S01]  /*3710*/  FADD.FTZ R25, R92, -UR23 ;  /* 0x800000175c197e21 */ /* 0x008fe20008010000 */
[----:B------:R-:W-:-:S03]  /*3720*/  FADD.FTZ R38, R93, -UR23 ;  /* 0x800000175d267e21 */ /* 0x000fc60008010000 */
[----:B------:R-:W-:Y:S01]  /*3730*/  FMUL.FTZ R25, R25, UR22 ;  /* 0x0000001619197c20 */ /* 0x000fe20008410000 */
[----:B----4-:R-:W-:Y:S01]  /*3740*/  FFMA.FTZ R30, R252, R100, R30 ;  /* 0x00000064fc1e7223 */ /* 0x010fe2000001001e */
[----:B------:R-:W-:Y:S01]  /*3750*/  FMUL.FTZ R38, R38, UR22 ;  /* 0x0000001626267c20 */ /* 0x000fe20008410000 */
[----:B------:R-:W-:Y:S02]  /*3760*/  FADD.FTZ R94, R94, -UR23 ;  /* 0x800000175e5e7e21 */ /* 0x000fe40008010000 */
[----:B------:R-:W-:Y:S01]  /*3770*/  FFMA.FTZ R93, R25, R30, R176 ;  /* 0x0000001e195d7223 */ /* 0x000fe200000100b0 */
[----:B------:R-:W-:Y:S01]  /*3780*/  FADD.FTZ R95, R95, -UR23 ;  /* 0x800000175f5f7e21 */ /* 0x000fe20008010000 */
        /* <DEDUP_REMOVED lines=10> */
[----:B------:R-:W-:Y:S01]  /*3830*/  FADD.FTZ R211, R211, R103 ;  /* 0x00000067d3d37221 */ /* 0x000fe20000010000 */
[----:B------:R-:W-:Y:S01]  /*3840*/  FADD.FTZ R143, R143, R99 ;  /* 0x000000638f8f7221 */ /* 0x000fe20000010000 */
[----:B------:R-:W-:Y:S01]  /*3850*/  FMUL.FTZ R46, R46, R97 ;  /* 0x000000612e2e7220 */ /* 0x000fe20000410000 */
        /* <DEDUP_REMOVED lines=18> */
.L_x_4414:
[----:B------:R-:W-:Y:S05]  /*3980*/  BSYNC.RECONVERGENT B0 ;  /* 0x0000000000007941 */ /* 0x000fea0003800200 */
.L_x_4413:
[----:B------:R-:W-:Y:S01]  /*3990*/  ISETP.GE.U32.AND P4, PT, R178, 0x800, PT ;  /* 0x00000800b200780c */ /* 0x000fe20003f86070 */
[----:B------:R-:W-:Y:S01]  /*39a0*/  BSSY.RECONVERGENT B0, `(.L_x_4415) ;  /* 0x000004c000007945 */ /* 0x000fe20003800200 */
[----:B------:R-:W-:-:S11]  /*39b0*/  LOP3.LUT R9, R9, 0xfffffff7, RZ, 0xc0, !PT ;  /* 0xfffffff709097812 */ /* 0x000fd600078ec0ff */
[----:B------:R-:W-:Y:S01]  /*39c0*/  @P4 LOP3.LUT R9, R9, 0x8, RZ, 0xfc, !PT ;  /* 0x0000000809094812 */ /* 0x000fe200078efcff */
[----:B------:R-:W-:Y:S06]  /*39d0*/  @!P4 BRA `(.L_x_4416) ;  /* 0x000000040020c947 */ /* 0x000fec0003800000 */
[----:B------:R-:W-:Y:S01]  /*39e0*/  ISETP.NE.U32.AND P4, PT, RZ, UR18, PT ;  /* 0x00000012ff007c0c */ /* 0x000fe2000bf85070 */
[----:B-----5:R0:W-:Y:S01]  /*39f0*/  STL.64 [R1+0x140], R2 ;  /* 0x0001400201007387 */ /* 0x0201e20000100a00 */
[----:B------:R-:W1:Y:S02]  /*3a00*/  LDC.64 R96, c[0x0][0x430] ;  /* 0x00010c00ff607b82 */ /* 0x000e640000000a00 */
[----:B------:R-:W-:Y:S01]  /*3a10*/  ISETP.NE.AND.EX P4, PT, RZ, UR19, PT, P4 ;  /* 0x00000013ff007c0c */ /* 0x000fe2000bf85340 */
[----:B------:R-:W2:Y:S04]  /*3a20*/  LDL R252, [R1+0x40] ;  /* 0x0000400001fc7983 */ /* 0x000ea80000100800 */
[----:B------:R-:W3:Y:S01]  /*3a30*/  LDL R179, [R1+0x50] ;  /* 0x0000500001b37983 */ /* 0x000ee20000100800 */
[----:B------:R-:W4:Y:S03]  /*3a40*/  LDC.64 R100, c[0x0][0x428] ;  /* 0x00010a00ff647b82 */ /* 0x000f260000000a00 */
[----:B------:R-:W3:Y:S05]  /*3a50*/  LDL R47, [R1+0x44] ;  /* 0x00004400012f7983 */ /* 0x000eea0000100800 */
[----:B------:R-:W1:Y:S08]  /*3a60*/  @P4 LDC.64 R92, c[0x0][0x3b8] ;  /* 0x0000ee00ff5c4b82 */ /* 0x000e700000000a00 */
[----:B0-----:R-:W0:Y:S01]  /*3a70*/  LDC.64 R2, c[0x0][0x3b0] ;  /* 0x0000ec00ff027b82 */ /* 0x001e220000000a00 */
[----:B-1----:R-:W-:-:S05]  /*3a80*/  @P4 IMAD.WIDE.U32 R92, R177, 0x4, R92 ;  /* 0x00000004b15c4825 */ /* 0x002fca00078e005c */
[----:B------:R1:W5:Y:S01]  /*3a90*/  @P4 LDG.E R18, desc[UR10][R92.64] ;  /* 0x0000000a5c124981 */ /* 0x000362000c1e1900 */
[----:B------:R-:W-:-:S04]  /*3aa0*/  ISETP.NE.U32.AND P4, PT, RZ, UR26, PT ;  /* 0x0000001aff007c0c */ /* 0x000fc8000bf85070 */
[----:B------:R-:W-:-:S13]  /*3ab0*/  ISETP.NE.AND.EX P4, PT, RZ, UR27, PT, P4 ;  /* 0x0000001bff007c0c */ /* 0x000fda000bf85340 */
[----:B-1----:R-:W1:Y:S02]  /*3ac0*/  @P4 LDC.64 R92, c[0x0][0x438] ;  /* 0x00010e00ff5c4b82 */ /* 0x002e640000000a00 */
[----:B-1----:R-:W-:-:S05]  /*3ad0*/  @P4 IMAD.WIDE.U32 R92, R177, 0x10, R92 ;  /* 0x00000010b15c4825 */ /* 0x002fca00078e005c */
[----:B------:R1:W5:Y:S01]  /*3ae0*/  @P4 LDG.E.128 R80, desc[UR10][R92.64] ;  /* 0x0000000a5c504981 */ /* 0x000362000c1e1d00 */
[----:B------:R-:W-:-:S04]  /*3af0*/  IMAD.WIDE.U32 R96, R177, 0x10, R96 ;  /* 0x00000010b1607825 */ /* 0x000fc800078e0060 */
[C---:B0-----:R-:W-:Y:S02]  /*3b00*/  IMAD.WIDE.U32 R2, R177.reuse, 0x4, R2 ;  /* 0x00000004b1027825 */ /* 0x041fe400078e0002 */
[----:B------:R-:W2:Y:S02]  /*3b10*/  LDG.E.128 R96, desc[UR10][R96.64] ;  /* 0x0000000a60607981 */ /* 0x000ea4000c1e1d00 */
[C---:B----4-:R-:W-:Y:S01]  /*3b20*/  IMAD.WIDE.U32 R100, R177.reuse, 0x10, R100 ;  /* 0x00000010b1647825 */ /* 0x050fe200078e0064 */
[----:B-1----:R-:W0:Y:S01]  /*3b30*/  LDC.64 R92, c[0x0][0x3a8] ;  /* 0x0000ea00ff5c7b82 */ /* 0x002e220000000a00 */
[----:B------:R1:W5:Y:S04]  /*3b40*/  LDG.E R19, desc[UR10][R2.64] ;  /* 0x0000000a02137981 */ /* 0x000368000c1e1900 */
[----:B------:R-:W4:Y:S04]  /*3b50*/  LDG.E.128 R100, desc[UR10][R100.64] ;  /* 0x0000000a64647981 */ /* 0x000f28000c1e1d00 */
[----:B------:R1:W5:Y:S04]  /*3b60*/  LDL.LU.64 R2, [R1+0x140] ;  /* 0x0001400001027983 */ /* 0x0003680000300a00 */
[----:B------:R-:W4:Y:S04]  /*3b70*/  LDL R116, [R1+0x48] ;  /* 0x0000480001747983 */ /* 0x000f280000100800 */
[----:B------:R-:W4:Y:S04]  /*3b80*/  LDL R115, [R1+0x58] ;  /* 0x0000580001737983 */ /* 0x000f280000100800 */
[----:B------:R-:W4:Y:S01]  /*3b90*/  LDL R131, [R1+0x5c] ;  /* 0x00005c0001837983 */ /* 0x000f220000100800 */
[----:B0-----:R-:W-:-:S03]  /*3ba0*/  IMAD.WIDE.U32 R92, R177, 0x10, R92 ;  /* 0x00000010b15c7825 */ /* 0x001fc600078e005c */
[----:B------:R-:W4:Y:S04]  /*3bb0*/  LDL R177, [R1+0x4c] ;  /* 0x00004c0001b17983 */ /* 0x000f280000100800 */
[----:B------:R-:W4:Y:S04]  /*3bc0*/  LDG.E.128 R92, desc[UR10][R92.64] ;  /* 0x0000000a5c5c7981 */ /* 0x000f28000c1e1d00 */
[----:B------:R-:W4:Y:S01]  /*3bd0*/  LDL R107, [R1+0x54] ;  /* 0x00005400016b7983 */ /* 0x000f220000100800 */
[----:B--2---:R-:W-:Y:S01]  /*3be0*/  FMUL.FTZ R31, R252, R96 ;  /* 0x00000060fc1f7220 */ /* 0x004fe20000410000 */
[----:B---3--:R-:W-:-:S03]  /*3bf0*/  FMUL.FTZ R47, R47, R97 ;  /* 0x000000612f2f7220 */ /* 0x008fc60000410000 */
[----:B----4-:R-:W-:Y:S01]  /*3c00*/  FFMA.FTZ R31, R179, R100, R31 ;  /* 0x00000064b31f7223 */ /* 0x010fe2000001001f */
[----:B------:R-:W-:Y:S01]  /*3c10*/  FADD.FTZ R204, R204, R100 ;  /* 0x00000064cccc7221 */ /* 0x000fe20000010000 */
[----:B------:R-:W-:Y:S01]  /*3c20*/  FADD.FTZ R136, R136, R96 ;  /* 0x0000006088887221 */ /* 0x000fe20000010000 */
[----:B------:R-:W-:Y:S01]  /*3c30*/  FADD.FTZ R205, R205, R101 ;  /* 0x00000065cdcd7221 */ /* 0x000fe20000010000 */
[----:B------:R-:W-:Y:S01]  /*3c40*/  FADD.FTZ R26, R92, -UR23 ;  /* 0x800000175c1a7e21 */ /* 0x000fe20008010000 */
[----:B------:R-:W-:Y:S01]  /*3c50*/  FMUL.FTZ R92, R116, R98 ;  /* 0x00000062745c7220 */ /* 0x000fe20000410000 */
[----:B------:R-:W-:-:S03]  /*3c60*/  FADD.FTZ R39, R93, -UR23 ;  /* 0x800000175d277e21 */ /* 0x000fc60008010000 */
[----:B------:R-:W-:Y:S01]  /*3c70*/  FFMA.FTZ R115, R115, R102, R92 ;  /* 0x0000006673737223 */ /* 0x000fe2000001005c */
[----:B------:R-:W-:Y:S01]  /*3c80*/  FMUL.FTZ R92, R177, R99 ;  /* 0x00000063b15c7220 */ /* 0x000fe20000410000 */
[----:B------:R-:W-:Y:S01]  /*3c90*/  FMUL.FTZ R26, R26, UR22 ;  /* 0x000000161a1a7c20 */ /* 0x000fe20008410000 */
[----:B------:R-:W-:Y:S01]  /*3ca0*/  FMUL.FTZ R39, R39, UR22 ;  /* 0x0000001627277c20 */ /* 0x000fe20008410000 */
[----:B------:R-:W-:Y:S01]  /*3cb0*/  FFMA.FTZ R47, R107, R101, R47 ;  /* 0x000000656b2f7223 */ /* 0x000fe2000001002f */
[----:B------:R-:W-:Y:S01]  /*3cc0*/  FFMA.FTZ R131, R131, R103, R92 ;  /* 0x0000006783837223 */ /* 0x000fe2000001005c */
[----:B------:R-:W-:Y:S01]  /*3cd0*/  FADD.FTZ R94, R94, -UR23 ;  /* 0x800000175e5e7e21 */ /* 0x000fe20008010000 */
[----:B------:R-:W-:Y:S01]  /*3ce0*/  FADD.FTZ R92, R135, R31 ;  /* 0x0000001f875c7221 */ /* 0x000fe20000010000 */
[----:B------:R-:W-:Y:S01]  /*3cf0*/  FFMA.FTZ R93, R26, R31, R176 ;  /* 0x0000001f1a5d7223 */ /* 0x000fe200000100b0 */
[----:B------:R-:W-:Y:S01]  /*3d00*/  FADD.FTZ R95, R95, -UR23 ;  /* 0x800000175f5f7e21 */ /* 0x000fe20008010000 */
[----:B------:R-:W-:Y:S01]  /*3d10*/  FMUL.FTZ R107, R94, UR22 ;  /* 0x000000165e6b7c20 */ /* 0x000fe20008410000 */
[----:B------:R-:W-:Y:S01]  /*3d20*/  FADD.FTZ R92, R92, R47 ;  /* 0x0000002f5c5c7221 */ /* 0x000fe20000010000 */
[----:B------:R-:W-:Y:S01]  /*3d30*/  FFMA.FTZ R93, R39, R47, R93 ;  /* 0x0000002f275d7223 */ /* 0x000fe2000001005d */
[----:B------:R-:W-:-:S02]  /*3d40*/  FMUL.FTZ R116, R95, UR22 ;  /* 0x000000165f747c20 */ /* 0x000fc40008410000 */
[----:B------:R-:W-:Y:S01]  /*3d50*/  FADD.FTZ R92, R92, R115 ;  /* 0x000000735c5c7221 */ /* 0x000fe20000010000 */
[----:B------:R-:W-:Y:S01]  /*3d60*/  FFMA.FTZ R93, R107, R115, R93 ;  /* 0x000000736b5d7223 */ /* 0x000fe2000001005d */
[-C--:B------:R-:W-:Y:S01]  /*3d70*/  FFMA.FTZ R236, R100, R26.reuse, R236 ;  /* 0x0000001a64ec7223 */ /* 0x080fe200000100ec */
[----:B------:R-:W-:Y:S01]  /*3d80*/  FFMA.FTZ R168, R96, R26, R168 ;  /* 0x0000001a60a87223 */ /* 0x000fe200000100a8 */
        /* <DEDUP_REMOVED lines=13> */
.L_x_4416:
[----:B------:R-:W-:Y:S05]  /*3e60*/  BSYNC.RECONVERGENT B0 ;  /* 0x0000000000007941 */ /* 0x000fea0003800200 */
.L_x_4415:
        /* <DEDUP_REMOVED lines=32> */
.L_x_4418:
[----:B------:R-:W-:Y:S05]  /*4070*/  BSYNC.RECONVERGENT B0 ;  /* 0x0000000000007941 */ /* 0x000fea0003800200 */
.L_x_4417:
        /* <DEDUP_REMOVED lines=60> */
[----:B-----5:R-:W-:Y:S01]  /*4440*/  FFMA.FTZ R92, R0, R92, UR24 ;  /* 0x00000018005c7e23 */ /* 0x020fe2000801005c */
        /* <DEDUP_REMOVED lines=25> */
.L_x_4423:
[----:B------:R-:W-:Y:S02]  /*45e0*/  MOV R84, UR23 ;  /* 0x0000001700547c02 */ /* 0x000fe40008000f00 */
[----:B-----5:R-:W-:-:S03]  /*45f0*/  LOP3.LUT P4, RZ, R6, 0xff, RZ, 0xc0, !PT ;  /* 0x000000ff06ff7812 */ /* 0x020fc6000788c0ff */
[----:B------:R-:W-:-:S04]  /*4600*/  FFMA.FTZ R84, R0, R84, UR24 ;  /* 0x0000001800547e23 */ /* 0x000fc80008010054 */
[----:B------:R-:W-:-:S04]  /*4610*/  FADD.FTZ R84, R27, -R84 ;  /* 0x800000541b547221 */ /* 0x000fc80000010000 */
[----:B------:R-:W-:-:S04]  /*4620*/  FMUL.FTZ R84, R84, UR22 ;  /* 0x0000001654547c20 */ /* 0x000fc80008410000 */
[----:B------:R-:W-:-:S05]  /*4630*/  FMUL.FTZ R85, R84, UR21 ;  /* 0x0000001554557c20 */ /* 0x000fca0008410000 */
[----:B------:R-:W-:Y:S02]  /*4640*/  SEL R92, R85, RZ, P4 ;  /* 0x000000ff555c7207 */ /* 0x000fe40002000000 */
[----:B------:R-:W-:Y:S02]  /*4650*/  MOV R85, UR23 ;  /* 0x0000001700557c02 */ /* 0x000fe40008000f00 */
[----:B------:R-:W-:-:S03]  /*4660*/  LOP3.LUT P4, RZ, R6, 0xff00, RZ, 0xc0, !PT ;  /* 0x0000ff0006ff7812 */ /* 0x000fc6000788c0ff */
        /* <DEDUP_REMOVED lines=20> */
.L_x_4422:
        /* <DEDUP_REMOVED lines=34> */
.L_x_4425:
[----:B------:R-:W-:Y:S02]  /*49d0*/  MOV R84, UR23 ;  /* 0x0000001700547c02 */ /* 0x000fe40008000f00 */
[----:B-----5:R-:W-:-:S03]  /*49e0*/  LOP3.LUT P4, RZ, R6, 0xff, RZ, 0xc0, !PT ;  /* 0x000000ff06ff7812 */ /* 0x020fc6000788c0ff */
[----:B------:R-:W-:-:S04]  /*49f0*/  FFMA.FTZ R84, R0, R84, UR24 ;  /* 0x0000001800547e23 */ /* 0x000fc80008010054 */
[----:B------:R-:W-:-:S04]  /*4a00*/  FADD.FTZ R84, R27, -R84 ;  /* 0x800000541b547221 */ /* 0x000fc80000010000 */
[----:B------:R-:W-:-:S04]  /*4a10*/  FFMA.FTZ R84, R84, UR22, R56 ;  /* 0x0000001654547c23 */ /* 0x000fc80008010038 */
[----:B------:R-:W-:-:S05]  /*4a20*/  FMUL.FTZ R85, R84, UR21 ;  /* 0x0000001554557c20 */ /* 0x000fca0008410000 */
[----:B------:R-:W-:Y:S02]  /*4a30*/  SEL R92, R85, RZ, P4 ;  /* 0x000000ff555c7207 */ /* 0x000fe40002000000 */
[----:B------:R-:W-:Y:S02]  /*4a40*/  MOV R85, UR23 ;  /* 0x0000001700557c02 */ /* 0x000fe40008000f00 */
[----:B------:R-:W-:-:S03]  /*4a50*/  LOP3.LUT P4, RZ, R6, 0xff00, RZ, 0xc0, !PT ;  /* 0x0000ff0006ff7812 */ /* 0x000fc6000788c0ff */
        /* <DEDUP_REMOVED lines=20> */
.L_x_4421:
        /* <DEDUP_REMOVED lines=45> */
.L_x_4427:
[----:B------:R-:W-:Y:S02]  /*4e70*/  MOV R84, UR23 ;  /* 0x0000001700547c02 */ /* 0x000fe40008000f00 */
[----:B-----5:R-:W-:-:S03]  /*4e80*/  LOP3.LUT P4, RZ, R6, 0xff, RZ, 0xc0, !PT ;  /* 0x000000ff06ff7812 */ /* 0x020fc6000788c0ff */
[----:B------:R-:W-:-:S04]  /*4e90*/  FFMA.FTZ R84, R0, R84, UR24 ;  /* 0x0000001800547e23 */ /* 0x000fc80008010054 */
[----:B------:R-:W-:-:S04]  /*4ea0*/  FADD.FTZ R84, R27, -R84 ;  /* 0x800000541b547221 */ /* 0x000fc80000010000 */
[----:B------:R-:W-:-:S04]  /*4eb0*/  FMUL.FTZ R84, R84, UR22 ;  /* 0x0000001654547c20 */ /* 0x000fc80008410000 */
[----:B------:R-:W-:-:S05]  /*4ec0*/  FMUL.FTZ R85, R84, UR21 ;  /* 0x0000001554557c20 */ /* 0x000fca0008410000 */
[----:B------:R-:W-:Y:S02]  /*4ed0*/  SEL R92, R85, RZ, P4 ;  /* 0x000000ff555c7207 */ /* 0x000fe40002000000 */
[----:B------:R-:W-:-:S04]  /*4ee0*/  LOP3.LUT P4, RZ, R7, 0xff, RZ, 0xc0, !PT ;  /* 0x000000ff07ff7812 */ /* 0x000fc8000788c0ff */
        /* <DEDUP_REMOVED lines=25> */
[----:B------:R-:W-:Y:S02]  /*5080*/  SEL R95, R91, RZ, P4 ;  /* 0x000000ff5b5f7207 */ /* 0x000fe40002000000 */
[----:B------:R-:W-:-:S04]  /*5090*/  ISETP.GE.U32.AND P4, PT, R7, 0x1000000, PT ;  /* 0x010000000700780c */ /* 0x000fc80003f86070 */
[----:B------:R-:W-:Y:S01]  /*50a0*/  SEL R91, R91, RZ, P4 ;  /* 0x000000ff5b5b7207 */ /* 0x000fe20002000000 */
[----:B------:R-:W-:Y:S08]  /*50b0*/  BRA `(.L_x_4424) ;  /* 0x0000000400387947 */ /* 0x000ff00003800000 */
.L_x_4426:
        /* <DEDUP_REMOVED lines=42> */
.L_x_4428:
[----:B------:R-:W-:Y:S02]  /*5360*/  MOV R84, UR23 ;  /* 0x0000001700547c02 */ /* 0x000fe40008000f00 */
[----:B-----5:R-:W-:-:S03]  /*5370*/  LOP3.LUT P4, RZ, R6, 0xff, RZ, 0xc0, !PT ;  /* 0x000000ff06ff7812 */ /* 0x020fc6000788c0ff */
[----:B------:R-:W-:-:S04]  /*5380*/  FFMA.FTZ R84, R0, R84, UR24 ;  /* 0x0000001800547e23 */ /* 0x000fc80008010054 */
[----:B------:R-:W-:-:S04]  /*5390*/  FADD.FTZ R84, R27, -R84 ;  /* 0x800000541b547221 */ /* 0x000fc80000010000 */
[----:B------:R-:W-:-:S04]  /*53a0*/  FFMA.FTZ R84, R84, UR22, R56 ;  /* 0x0000001654547c23 */ /* 0x000fc80008010038 */
        /* <DEDUP_REMOVED lines=28> */
[----:B------:R-:W-:Y:S02]  /*5570*/  SEL R95, R91, RZ, P4 ;  /* 0x000000ff5b5f7207 */ /* 0x000fe40002000000 */
[----:B------:R-:W-:-:S04]  /*5580*/  ISETP.GE.U32.AND P4, PT, R7, 0x1000000, PT ;  /* 0x010000000700780c */ /* 0x000fc80003f86070 */
[----:B------:R-:W-:-:S09]  /*5590*/  SEL R91, R91, RZ, P4 ;  /* 0x000000ff5b5b7207 */ /* 0x000fd20002000000 */
.L_x_4424:
        /* <DEDUP_REMOVED lines=14> */
.L_x_4420:
[----:B------:R-:W-:Y:S05]  /*5680*/  BSYNC.RECONVERGENT B0 ;  /* 0x0000000000007941 */ /* 0x000fea0003800200 */
.L_x_4419:
        /* <DEDUP_REMOVED lines=13> */
[----:B------:R-:W-:Y:S02]  /*5760*/  MOV R84, UR23 ;  /* 0x0000001700547c02 */ /* 0x000fe40008000f00 */
[----:B-----5:R-:W-:-:S03]  /*5770*/  LOP3.LUT P6, RZ, R4, 0xff, RZ, 0xc0, !PT ;  /* 0x000000ff04ff7812 */ /* 0x020fc600078cc0ff */
[----:B------:R-:W-:-:S04]  /*5780*/  FFMA.FTZ R84, R20, R84, UR24 ;  /* 0x0000001814547e23 */ /* 0x000fc80008010054 */
[----:B------:R-:W-:-:S04]  /*5790*/  FADD.FTZ R84, R134, -R84 ;  /* 0x8000005486547221 */ /* 0x000fc80000010000 */
[----:B------:R-:W-:-:S04]  /*57a0*/  FFMA.FTZ R84, R84, UR22, R52 ;  /* 0x0000001654547c23 */ /* 0x000fc80008010034 */
[----:B------:R-:W-:-:S05]  /*57b0*/  FMUL.FTZ R85, R84, UR21 ;  /* 0x0000001554557c20 */ /* 0x000fca0008410000 */
[----:B0-----:R-:W-:Y:S02]  /*57c0*/  SEL R92, R85, RZ, P6 ;  /* 0x000000ff555c7207 */ /* 0x001fe40003000000 */
        /* <DEDUP_REMOVED lines=28> */
[----:B------:R-:W-:Y:S01]  /*5990*/  SEL R91, R91, RZ, P6 ;  /* 0x000000ff5b5b7207 */ /* 0x000fe20003000000 */
[----:B------:R-:W-:Y:S08]  /*59a0*/  BRA `(.L_x_4434) ;  /* 0x0000000c00c47947 */ /* 0x000ff00003800000 */
.L_x_4433:
[----:B0-----:R-:W-:Y:S02]  /*59b0*/  MOV R88, UR23 ;  /* 0x0000001700587c02 */ /* 0x001fe40008000f00 */
        /* <DEDUP_REMOVED lines=36> */
.L_x_4432:
[----:B0-----:R-:W0:Y:S02]  /*5c00*/  LDC.64 R88, c[0x0][0x478] ;  /* 0x00011e00ff587b82 */ /* 0x001e240000000a00 */
[----:B0-----:R-:W-:-:S04]  /*5c10*/  ISETP.NE.U32.AND P5, PT, R88, RZ, PT ;  /* 0x000000ff5800720c */ /* 0x001fc80003fa5070 */
[----:B------:R-:W-:-:S13]  /*5c20*/  ISETP.NE.AND.EX P5, PT, R89, RZ, PT, P5 ;  /* 0x000000ff5900720c */ /* 0x000fda0003fa5350 */
[----:B------:R-:W-:Y:S05]  /*5c30*/  @!P5 BRA `(.L_x_4435) ;  /* 0x000000000094d947 */ /* 0x000fea0003800000 */
        /* <DEDUP_REMOVED lines=37> */
.L_x_4435:
        /* <DEDUP_REMOVED lines=37> */
.L_x_4431:
        /* <DEDUP_REMOVED lines=36> */
.L_x_4437:
        /* <DEDUP_REMOVED lines=29> */
.L_x_4436:
        /* <DEDUP_REMOVED lines=33> */
.L_x_4438:
        /* <DEDUP_REMOVED lines=28> */
.L_x_4434:
        /* <DEDUP_REMOVED lines=10> */
.L_x_4430:
[----:B------:R-:W-:Y:S05]  /*6960*/  BSYNC.RECONVERGENT B0 ;  /* 0x0000000000007941 */ /* 0x000fea0003800200 */
.L_x_4429:
        /* <DEDUP_REMOVED lines=19> */
[----:B01----:R-:W-:Y:S02]  /*6aa0*/  SEL R92, R85, RZ, P6 ;  /* 0x000000ff555c7207 */ /* 0x003fe40003000000 */
        /* <DEDUP_REMOVED lines=30> */
.L_x_4443:
[----:B01----:R-:W-:Y:S02]  /*6c90*/  MOV R88, UR23 ;  /* 0x0000001700587c02 */ /* 0x003fe40008000f00 */
        /* <DEDUP_REMOVED lines=36> */
.L_x_4442:
[----:B01----:R-:W0:Y:S02]  /*6ee0*/  LDC.64 R88, c[0x0][0x478] ;  /* 0x00011e00ff587b82 */ /* 0x003e240000000a00 */
        /* <DEDUP_REMOVED lines=40> */
.L_x_4445:
        /* <DEDUP_REMOVED lines=37> */
.L_x_4441:
        /* <DEDUP_REMOVED lines=36> */
.L_x_4447:
        /* <DEDUP_REMOVED lines=29> */
.L_x_4446:
        /* <DEDUP_REMOVED lines=33> */
.L_x_4448:
        /* <DEDUP_REMOVED lines=28> */
.L_x_4444:
        /* <DEDUP_REMOVED lines=10> */
.L_x_4440:
[----:B------:R-:W-:Y:S05]  /*7c40*/  BSYNC.RECONVERGENT B0 ;  /* 0x0000000000007941 */ /* 0x000fea0003800200 */
.L_x_4439:
        /* <DEDUP_REMOVED lines=18> */
[----:B012---:R-:W-:Y:S02]  /*7d70*/  SEL R92, R85, RZ, P6 ;  /* 0x000000ff555c7207 */ /* 0x007fe40003000000 */
        /* <DEDUP_REMOVED lines=30> */
.L_x_4453:
[----:B012---:R-:W-:Y:S02]  /*7f60*/  MOV R88, UR23 ;  /* 0x0000001700587c02 */ /* 0x007fe40008000f00 */
        /* <DEDUP_REMOVED lines=36> */
.L_x_4452:
[----:B012---:R-:W0:Y:S02]  /*81b0*/  LDC.64 R88, c[0x0][0x478] ;  /* 0x00011e00ff587b82 */ /* 0x007e240000000a00 */
        /* <DEDUP_REMOVED lines=40> */
.L_x_4455:
        /* <DEDUP_REMOVED lines=37> */
.L_x_4451:
        /* <DEDUP_REMOVED lines=36> */
.L_x_4457:
        /* <DEDUP_REMOVED lines=29> */
.L_x_4456:
        /* <DEDUP_REMOVED lines=33> */
.L_x_4458:
        /* <DEDUP_REMOVED lines=28> */
.L_x_4454:
        /* <DEDUP_REMOVED lines=10> */
.L_x_4450:
[----:B------:R-:W-:Y:S05]  /*8f10*/  BSYNC.RECONVERGENT B0 ;  /* 0x0000000000007941 */ /* 0x000fea0003800200 */
.L_x_4449:
        /* <DEDUP_REMOVED lines=18> */
[----:B0123--:R-:W-:Y:S02]  /*9040*/  SEL R92, R85, RZ, P6 ;  /* 0x000000ff555c7207 */ /* 0x00ffe40003000000 */
        /* <DEDUP_REMOVED lines=30> */
.L_x_4463:
[----:B0123--:R-:W-:Y:S02]  /*9230*/  MOV R88, UR23 ;  /* 0x0000001700587c02 */ /* 0x00ffe40008000f00 */
        /* <DEDUP_REMOVED lines=36> */
.L_x_4462:
[----:B0123--:R-:W0:Y:S02]  /*9480*/  LDC.64 R88, c[0x0][0x478] ;  /* 0x00011e00ff587b82 */ /* 0x00fe240000000a00 */
        /* <DEDUP_REMOVED lines=40> */
.L_x_4465:
        /* <DEDUP_REMOVED lines=37> */
.L_x_4461:
        /* <DEDUP_REMOVED lines=36> */
.L_x_4467:
        /* <DEDUP_REMOVED lines=29> */
.L_x_4466:
        /* <DEDUP_REMOVED lines=33> */
.L_x_4468:
        /* <DEDUP_REMOVED lines=28> */
.L_x_4464:
        /* <DEDUP_REMOVED lines=10> */
.L_x_4460:
[----:B------:R-:W-:Y:S05]  /*a1e0*/  BSYNC.RECONVERGENT B0 ;  /* 0x0000000000007941 */ /* 0x000fea0003800200 */
.L_x_4459:
        /* <DEDUP_REMOVED lines=18> */
[----:B01234-:R-:W-:Y:S02]  /*a310*/  SEL R92, R85, RZ, P6 ;  /* 0x000000ff555c7207 */ /* 0x01ffe40003000000 */
        /* <DEDUP_REMOVED lines=30> */
.L_x_4473:
        /* <DEDUP_REMOVED lines=37> */
.L_x_4472:
[----:B01234-:R-:W0:Y:S02]  /*a750*/  LDC.64 R88, c[0x0][0x478] ;  /* 0x00011e00ff587b82 */ /* 0x01fe240000000a00 */
        /* <DEDUP_REMOVED lines=40> */
.L_x_4475:
        /* <DEDUP_REMOVED lines=37> */
.L_x_4471:
        /* <DEDUP_REMOVED lines=36> */
.L_x_4477:
        /* <DEDUP_REMOVED lines=29> */
.L_x_4476:
        /* <DEDUP_REMOVED lines=33> */
.L_x_4478:
        /* <DEDUP_REMOVED lines=28> */
.L_x_4474:
        /* <DEDUP_REMOVED lines=10> */
.L_x_4470:
[----:B------:R-:W-:Y:S05]  /*b4b0*/  BSYNC.RECONVERGENT B0 ;  /* 0x0000000000007941 */ /* 0x000fea0003800200 */
.L_x_4469:
        /* <DEDUP_REMOVED lines=49> */
.L_x_4483:
        /* <DEDUP_REMOVED lines=37> */
.L_x_4482:
        /* <DEDUP_REMOVED lines=41> */
.L_x_4485:
        /* <DEDUP_REMOVED lines=37> */
.L_x_4481:
        /* <DEDUP_REMOVED lines=36> */
.L_x_4487:
        /* <DEDUP_REMOVED lines=29> */
.L_x_4486:
        /* <DEDUP_REMOVED lines=33> */
.L_x_4488:
        /* <DEDUP_REMOVED lines=28> */
.L_x_4484:
        /* <DEDUP_REMOVED lines=10> */
.L_x_4480:
[----:B------:R-:W-:Y:S05]  /*c780*/  BSYNC.RECONVERGENT B0 ;  /* 0x0000000000007941 */ /* 0x000fea0003800200 */
.L_x_4479:
        /* <DEDUP_REMOVED lines=50> */
.L_x_4493:
        /* <DEDUP_REMOVED lines=37> */
.L_x_4492:
        /* <DEDUP_REMOVED lines=41> */
.L_x_4495:
        /* <DEDUP_REMOVED lines=37> */
.L_x_4491:
        /* <DEDUP_REMOVED lines=36> */
.L_x_4497:
        /* <DEDUP_REMOVED lines=29> */
.L_x_4496:
        /* <DEDUP_REMOVED lines=33> */
.L_x_4498:
        /* <DEDUP_REMOVED lines=28> */
.L_x_4494:
        /* <DEDUP_REMOVED lines=9> */
.L_x_4490:
[----:B------:R-:W-:Y:S05]  /*da50*/  BSYNC.RECONVERGENT B0 ;  /* 0x0000000000007941 */ /* 0x000fea0003800200 */
.L_x_4489:
[----:B------:R-:W-:Y:S01]  /*da60*/  UPLOP3.LUT UP1, UPT, UPT, UPT, UP1, 0x40, 0x4 ;  /* 0x000000000004789c */ /* 0x000fe20003f2e810 */
[----:B------:R-:W-:Y:S10]  /*da70*/  BRA.U !UP3, `(.L_x_4499) ;  /* 0xffffff390b347547 */ /* 0x000ff4000b83ffff */
.L_x_4400:
[----:B------:R-:W1:Y:S01]  /*da80*/  S2UR UR4, SR_CTAID.X ;  /* 0x00000000000479c3 */ /* 0x000e620000002500 */
[----:B------:R-:W-:Y:S01]  /*da90*/  LOP3.LUT P4, RZ, R9, 0x4, RZ, 0xc0, !PT ;  /* 0x0000000409ff7812 */ /* 0x000fe2000788c0ff */
[----:B------:R-:W-:Y:S01]  /*daa0*/  BSSY.RECONVERGENT B0, `(.L_x_4500) ;  /* 0x0000016000007945 */ /* 0x000fe20003800200 */
[----:B-1----:R-:W-:-:S06]  /*dab0*/  UIMAD UR4, UR4, UR6, URZ ;  /* 0x00000006040472a4 */ /* 0x002fcc000f8e02ff */
[----:B-----5:R-:W-:-:S04]  /*dac0*/  MOV R0, UR4 ;  /* 0x0000000400007c02 */ /* 0x020fc80008000f00 */
[----:B------:R-:W-:Y:S01]  /*dad0*/  LEA.HI R99, R0, R99, RZ, 0x1e ;  /* 0x0000006300637211 */ /* 0x000fe200078ff0ff */
[----:B------:R-:W-:Y:S06]  /*dae0*/  @!P4 BRA `(.L_x_4501) ;  /* 0x000000000044c947 */ /* 0x000fec0003800000 */
[----:B0-234-:R-:W2:Y:S01]  /*daf0*/  LDL.LU R92, [R1+0x30] ;  /* 0x00003000015c7983 */ /* 0x01dea20000300800 */
        /* <DEDUP_REMOVED lines=16> */
.L_x_4501:
[----:B------:R-:W-:Y:S05]  /*dc00*/  BSYNC.RECONVERGENT B0 ;  /* 0x0000000000007941 */ /* 0x000fea0003800200 */
.L_x_4500:
[----:B------:R-:W-:Y:S01]  /*dc10*/  LOP3.LUT P4, RZ, R9, 0x2, RZ, 0xc0, !PT ;  /* 0x0000000209ff7812 */ /* 0x000fe2000788c0ff */
[----:B------:R-:W-:-:S12]  /*dc20*/  BSSY.RECONVERGENT B0, `(.L_x_4502) ;  /* 0x0000013000007945 */ /* 0x000fd80003800200 */
[----:B------:R-:W-:Y:S05]  /*dc30*/  @!P4 BRA `(.L_x_4503) ;  /* 0x000000000044c947 */ /* 0x000fea0003800000 */
[----:B------:R-:W5:Y:S01]  /*dc40*/  LDL.LU R12, [R1+0x20] ;  /* 0x00002000010c7983 */ /* 0x000f620000300800 */
[----:B0-----:R-:W0:Y:S03]  /*dc50*/  LDC.64 R2, c[0x0][0x440] ;  /* 0x00011000ff027b82 */ /* 0x001e260000000a00 */
[----:B------:R-:W5:Y:S04]  /*dc60*/  LDL.LU R13, [R1+0x24] ;  /* 0x00002400010d7983 */ /* 0x000f680000300800 */
[----:B------:R-:W5:Y:S01]  /*dc70*/  LDL.LU R14, [R1+0x28] ;  /* 0x00002800010e7983 */ /* 0x000f620000300800 */
[----:B------:R-:W1:Y:S03]  /*dc80*/  LDC.64 R4, c[0x0][0x448] ;  /* 0x00011200ff047b82 */ /* 0x000e660000000a00 */
[----:B------:R-:W5:Y:S05]  /*dc90*/  LDL.LU R15, [R1+0x2c] ;  /* 0x00002c00010f7983 */ /* 0x000f6a0000300800 */
[----:B------:R-:W2:Y:S08]  /*dca0*/  LDC.64 R6, c[0x0][0x450] ;  /* 0x00011400ff067b82 */ /* 0x000eb00000000a00 */
[----:B------:R-:W3:Y:S01]  /*dcb0*/  LDC.64 R10, c[0x0][0x458] ;  /* 0x00011600ff0a7b82 */ /* 0x000ee20000000a00 */
[----:B0-----:R-:W-:-:S05]  /*dcc0*/  IMAD.WIDE.U32 R2, R99, 0x10, R2 ;  /* 0x0000001063027825 */ /* 0x001fca00078e0002 */
[----:B------:R0:W-:Y:S01]  /*dcd0*/  STG.E.128 desc[UR10][R2.64], R228 ;  /* 0x000000e402007986 */ /* 0x0001e2000c101d0a */
[----:B-1----:R-:W-:-:S04]  /*dce0*/  IMAD.WIDE.U32 R4, R99, 0x10, R4 ;  /* 0x0000001063047825 */ /* 0x002fc800078e0004 */
[----:B--2---:R-:W-:-:S04]  /*dcf0*/  IMAD.WIDE.U32 R6, R99, 0x10, R6 ;  /* 0x0000001063067825 */ /* 0x004fc800078e0006 */
[C---:B---3--:R-:W-:Y:S01]  /*dd00*/  IMAD.WIDE.U32 R10, R99.reuse, 0x10, R10 ;  /* 0x00000010630a7825 */ /* 0x048fe200078e000a */
[----:B------:R-:W-:Y:S01]  /*dd10*/  IADD3 R99, PT, PT, R99, 0x100, RZ ;  /* 0x0000010063637810 */ /* 0x000fe20007ffe0ff */
[----:B-----5:R0:W-:Y:S04]  /*dd20*/  STG.E.128 desc[UR10][R4.64], R12 ;  /* 0x0000000c04007986 */ /* 0x0201e8000c101d0a */
[----:B------:R0:W-:Y:S04]  /*dd30*/  STG.E.128 desc[UR10][R6.64], R160 ;  /* 0x000000a006007986 */ /* 0x0001e8000c101d0a */
[----:B------:R0:W-:Y:S02]  /*dd40*/  STG.E.128 desc[UR10][R10.64], R196 ;  /* 0x000000c40a007986 */ /* 0x0001e4000c101d0a */
.L_x_4503:
[----:B------:R-:W-:Y:S05]  /*dd50*/  BSYNC.RECONVERGENT B0 ;  /* 0x0000000000007941 */ /* 0x000fea0003800200 */
.L_x_4502:
[----:B------:R-:W-:Y:S01]  /*dd60*/  LOP3.LUT P4, RZ, R9, 0x1, RZ, 0xc0, !PT ;  /* 0x0000000109ff7812 */ /* 0x000fe2000788c0ff */
[----:B------:R-:W-:-:S12]  /*dd70*/  BSSY.RECONVERGENT B0, `(.L_x_4504) ;  /* 0x0000013000007945 */ /* 0x000fd80003800200 */
[----:B------:R-:W-:Y:S05]  /*dd80*/  @!P4 BRA `(.L_x_4505) ;  /* 0x000000000044c947 */ /* 0x000fea0003800000 */
[----:B0-----:R-:W5:Y:S01]  /*dd90*/  LDL.LU R12, [R1+0x10] ;  /* 0x00001000010c7983 */ /* 0x001f620000300800 */
[----:B------:R-:W0:Y:S03]  /*dda0*/  LDC.64 R2, c[0x0][0x440] ;  /* 0x00011000ff027b82 */ /* 0x000e260000000a00 */
        /* <DEDUP_REMOVED lines=15> */
.L_x_4505:
[----:B------:R-:W-:Y:S05]  /*dea0*/  BSYNC.RECONVERGENT B0 ;  /* 0x0000000000007941 */ /* 0x000fea0003800200 */
.L_x_4504:
[----:B------:R-:W-:Y:S04]  /*deb0*/  BSSY.RECONVERGENT B0, `(.L_x_4506) ;  /* 0x0000013000007945 */ /* 0x000fe80003800200 */
[----:B------:R-:W-:Y:S05]  /*dec0*/  @!P0 BRA `(.L_x_4507) ;  /* 0x0000000000448947 */ /* 0x000fea0003800000 */
[----:B0-----:R-:W5:Y:S01]  /*ded0*/  LDL.LU R12, [R1] ;  /* 0x00000000010c7983 */ /* 0x001f620000300800 */
        /* <DEDUP_REMOVED lines=16> */
.L_x_4507:
[----:B------:R-:W-:Y:S05]  /*dfe0*/  BSYNC.RECONVERGENT B0 ;  /* 0x0000000000007941 */ /* 0x000fea0003800200 */
.L_x_4506:
[----:B------:R-:W-:Y:S04]  /*dff0*/  BSSY.RECONVERGENT B0, `(.L_x_4508) ;  /* 0x000000f000007945 */ /* 0x000fe80003800200 */
[----:B------:R-:W-:Y:S05]  /*e000*/  @!P1 BRA `(.L_x_4509) ;  /* 0x0000000000349947 */ /* 0x000fea0003800000 */
[----:B0-----:R-:W0:Y:S08]  /*e010*/  LDC.64 R2, c[0x0][0x440] ;  /* 0x00011000ff027b82 */ /* 0x001e300000000a00 */
[----:B------:R-:W1:Y:S08]  /*e020*/  LDC.64 R4, c[0x0][0x448] ;  /* 0x00011200ff047b82 */ /* 0x000e700000000a00 */
[----:B------:R-:W5:Y:S08]  /*e030*/  LDC.64 R6, c[0x0][0x450] ;  /* 0x00011400ff067b82 */ /* 0x000f700000000a00 */
[----:B------:R-:W2:Y:S01]  /*e040*/  LDC.64 R10, c[0x0][0x458] ;  /* 0x00011600ff0a7b82 */ /* 0x000ea20000000a00 */
[----:B0-----:R-:W-:-:S05]  /*e050*/  IMAD.WIDE.U32 R2, R99, 0x10, R2 ;  /* 0x0000001063027825 */ /* 0x001fca00078e0002 */
[----:B------:R0:W-:Y:S01]  /*e060*/  STG.E.128 desc[UR10][R2.64], R216 ;  /* 0x000000d802007986 */ /* 0x0001e2000c101d0a */
[----:B-1----:R-:W-:-:S05]  /*e070*/  IMAD.WIDE.U32 R4, R99, 0x10, R4 ;  /* 0x0000001063047825 */ /* 0x002fca00078e0004 */
[----:B------:R0:W-:Y:S01]  /*e080*/  STG.E.128 desc[UR10][R4.64], R248 ;  /* 0x000000f804007986 */ /* 0x0001e2000c101d0a */
[----:B-----5:R-:W-:-:S05]  /*e090*/  IMAD.WIDE.U32 R6, R99, 0x10, R6 ;  /* 0x0000001063067825 */ /* 0x020fca00078e0006 */
[----:B------:R0:W-:Y:S01]  /*e0a0*/  STG.E.128 desc[UR10][R6.64], R148 ;  /* 0x0000009406007986 */ /* 0x0001e2000c101d0a */
[C---:B--2---:R-:W-:Y:S01]  /*e0b0*/  IMAD.WIDE.U32 R10, R99.reuse, 0x10, R10 ;  /* 0x00000010630a7825 */ /* 0x044fe200078e000a */
[----:B------:R-:W-:-:S04]  /*e0c0*/  IADD3 R99, PT, PT, R99, 0x100, RZ ;  /* 0x0000010063637810 */ /* 0x000fc80007ffe0ff */
[----:B------:R0:W-:Y:S03]  /*e0d0*/  STG.E.128 desc[UR10][R10.64], R184 ;  /* 0x000000b80a007986 */ /* 0x0001e6000c101d0a */
.L_x_4509:
[----:B------:R-:W-:Y:S05]  /*e0e0*/  BSYNC.RECONVERGENT B0 ;  /* 0x0000000000007941 */ /* 0x000fea0003800200 */
.L_x_4508:
        /* <DEDUP_REMOVED lines=15> */
.L_x_4511:
[----:B------:R-:W-:Y:S05]  /*e1e0*/  BSYNC.RECONVERGENT B0 ;  /* 0x0000000000007941 */ /* 0x000fea0003800200 */
.L_x_4510:
        /* <DEDUP_REMOVED lines=15> */
.L_x_4513:
[----:B------:R-:W-:Y:S05]  /*e2e0*/  BSYNC.RECONVERGENT B0 ;  /* 0x0000000000007941 */ /* 0x000fea0003800200 */
.L_x_4512:
[----:B------:R-:W-:-:S13]  /*e2f0*/  LOP3.LUT P0, RZ, R9, 0x8, RZ, 0xc0, !PT ;  /* 0x0000000809ff7812 */ /* 0x000fda000780c0ff */
[----:B------:R-:W-:Y:S05]  /*e300*/  @!P0 EXIT ;  /* 0x000000000000894d */ /* 0x000fea0003800000 */
[----:B0-----:R-:W0:Y:S08]  /*e310*/  LDC.64 R2, c[0x0][0x440] ;  /* 0x00011000ff027b82 */ /* 0x001e300000000a00 */
[----:B------:R-:W1:Y:S08]  /*e320*/  LDC.64 R4, c[0x0][0x448] ;  /* 0x00011200ff047b82 */ /* 0x000e700000000a00 */
[----:B------:R-:W5:Y:S08]  /*e330*/  LDC.64 R6, c[0x0][0x450] ;  /* 0x00011400ff067b82 */ /* 0x000f700000000a00 */
[----:B------:R-:W2:Y:S01]  /*e340*/  LDC.64 R8, c[0x0][0x458] ;  /* 0x00011600ff087b82 */ /* 0x000ea20000000a00 */
[----:B0-----:R-:W-:-:S05]  /*e350*/  IMAD.WIDE.U32 R2, R99, 0x10, R2 ;  /* 0x0000001063027825 */ /* 0x001fca00078e0002 */
[----:B------:R-:W-:Y:S01]  /*e360*/  STG.E.128 desc[UR10][R2.64], R204 ;  /* 0x000000cc02007986 */ /* 0x000fe2000c101d0a */
[----:B-1----:R-:W-:-:S05]  /*e370*/  IMAD.WIDE.U32 R4, R99, 0x10, R4 ;  /* 0x0000001063047825 */ /* 0x002fca00078e0004 */
[----:B------:R-:W-:Y:S01]  /*e380*/  STG.E.128 desc[UR10][R4.64], R236 ;  /* 0x000000ec04007986 */ /* 0x000fe2000c101d0a */
[----:B-----5:R-:W-:-:S05]  /*e390*/  IMAD.WIDE.U32 R6, R99, 0x10, R6 ;  /* 0x0000001063067825 */ /* 0x020fca00078e0006 */
[----:B------:R-:W-:Y:S01]  /*e3a0*/  STG.E.128 desc[UR10][R6.64], R136 ;  /* 0x0000008806007986 */ /* 0x000fe2000c101d0a */
[----:B--2---:R-:W-:-:S05]  /*e3b0*/  IMAD.WIDE.U32 R8, R99, 0x10, R8 ;  /* 0x0000001063087825 */ /* 0x004fca00078e0008 */
[----:B------:R-:W-:Y:S01]  /*e3c0*/  STG.E.128 desc[UR10][R8.64], R168 ;  /* 0x000000a808007986 */ /* 0x000fe2000c101d0a */
[----:B------:R-:W-:Y:S05]  /*e3d0*/  EXIT ;  /* 0x000000000000794d */ /* 0x000fea0003800000 */
.L_x_4514:
        /* <DEDUP_REMOVED lines=10> */
.L_x_4908:


//--------------------- .text._ZN10layer_norm31ln_parallel_residual_bwd_kernelINS_13Kernel_traitsIfffffjLj8192ELj1ELj1ELj8ELj16ENS_18Kernel_traits_baseILj8192EfffffjLj256EEEEELb1ELb0ELb1EEEvNS_9BwdParamsE --------------------------
	.section	.text._ZN10layer_norm31ln_parallel_residual_bwd_kernelINS_13Kernel_traitsIfffffjLj8192ELj1ELj1ELj8ELj16ENS_18Kernel_traits_baseILj8192EfffffjLj256EEEEELb1ELb0ELb1EEEvNS_9BwdParamsE,"ax",@progbits
	.align	128
        .global         _ZN10layer_norm31ln_parallel_residual_bwd_kernelINS_13Kernel_traitsIfffffjLj8192ELj1ELj1ELj8ELj16ENS_18Kernel_traits_baseILj8192EfffffjLj256EEEEELb1ELb0ELb1EEEvNS_9BwdParamsE
        .type           _ZN10layer_norm31ln_parallel_residual_bwd_kernelINS_13Kernel_traitsIfffffjLj8192ELj1ELj1ELj8ELj16ENS_18Kernel_traits_baseILj8192EfffffjLj256EEEEELb1ELb0ELb1EEEvNS_9BwdParamsE,@function
        .size           _ZN10layer_norm31ln_parallel_residual_bwd_kernelINS_13Kernel_traitsIfffffjLj8192ELj1ELj1ELj8ELj16ENS_18Kernel_traits_baseILj8192EfffffjLj256EEEEELb1ELb0ELb1EEEvNS_9BwdParamsE,(.L_x_4909 - _ZN10layer_norm31ln_parallel_residual_bwd_kernelINS_13Kernel_traitsIfffffjLj8192ELj1ELj1ELj8ELj16ENS_18Kernel_traits_baseILj8192EfffffjLj256EEEEELb1ELb0ELb1EEEvNS_9BwdParamsE)
        .other          _ZN10layer_norm31ln_parallel_residual_bwd_kernelINS_13Kernel_traitsIfffffjLj8192ELj1ELj1ELj8ELj16ENS_18Kernel_traits_baseILj8192EfffffjLj256EEEEELb1ELb0ELb1EEEvNS_9BwdParamsE,@"STO_CUDA_ENTRY STV_DEFAULT"
_ZN10layer_norm31ln_parallel_residual_bwd_kernelINS_13Kernel_traitsIfffffjLj8192ELj1ELj1ELj8ELj16ENS_18Kernel_traits_baseILj8192EfffffjLj256EEEEELb1ELb0ELb1EEEvNS_9BwdParamsE:
.text._ZN10layer_norm31ln_parallel_residual_bwd_kernelINS_13Kernel_traitsIfffffjLj8192ELj1ELj1ELj8ELj16ENS_18Kernel_traits_baseILj8192EfffffjLj256EEEEELb1ELb0ELb1EEEvNS_9BwdParamsE:
        /* <DEDUP_REMOVED lines=95> */
[----:B------:R-:W-:Y:S01]  /*05f0*/  CS2R R216, SRZ ;  /* 0x0000000000d87805 */ /* 0x000fe2000001ff00 */
[----:B------:R-:W-:Y:S01]  /*0600*/  UPLOP3.LUT UP1, UPT, UPT, UPT, UPT, 0x40, 0x4 ;  /* 0x000000000004789c */ /* 0x000fe20003f2e870 */
[----:B--2---:R-:W-:Y:S01]  /*0610*/  IMAD.WIDE.U32 R4, R0, 0x10, R4 ;  /* 0x0000001000047825 */ /* 0x004fe200078e0004 */
        /* <DEDUP_REMOVED lines=108> */
[----:B------:R-:W-:Y:S02]  /*0ce0*/  CS2R R206, SRZ ;  /* 0x0000000000ce7805 */ /* 0x000fe4000001ff00 */
[----:B01234-:R-:W-:-:S07]  /*0cf0*/  MOV R14, RZ ;  /* 0x000000ff000e7202 */ /* 0x01ffce0000000f00 */
.L_x_4582:
[----:B0-----:R-:W0:Y:S01]  /*0d00*/  S2R R0, SR_TID.X ;  /* 0x0000000000007919 */ /* 0x001e220000002100 */
[----:B-1----:R-:W1:Y:S01]  /*0d10*/  LDC.64 R186, c[0x0][0x3a8] ;  /* 0x0000ea00ffba7b82 */ /* 0x002e620000000a00 */
[----:B------:R-:W-:Y:S02]  /*0d20*/  UIMAD UR5, UR4, UR19, URZ ;  /* 0x00000013040572a4 */ /* 0x000fe4000f8e02ff */
[----:B------:R-:W-:Y:S01]  /*0d30*/  UIMAD.WIDE UR16, UR4, 0x4, UR12 ;  /* 0x00000004041078a5 */ /* 0x000fe2000f8e020c */
[----:B--2---:R2:W-:Y:S01]  /*0d40*/  STL [R1+0x144], R121 ;  /* 0x0001447901007387 */ /* 0x0045e20000100800 */
[----:B------:R-:W-:-:S03]  /*0d50*/  USHF.R.S32.HI UR6, URZ, 0x1f, UR5 ;  /* 0x0000001fff067899 */ /* 0x000fc60008011405 */
[----:B------:R-:W3:Y:S01]  /*0d60*/  LDC.64 R184, c[0x0][0x430] ;  /* 0x00010c00ffb87b82 */ /* 0x000ee20000000a00 */
[----:B------:R-:W-:Y:S01]  /*0d70*/  MOV R10, UR16 ;  /* 0x00000010000a7c02 */ /* 0x000fe20008000f00 */
[----:B------:R-:W-:Y:S01]  /*0d80*/  ULEA.HI UR6, UR6, UR5, URZ, 0x2 ;  /* 0x0000000506067291 */ /* 0x000fe2000f8f10ff */
[----:B------:R-:W-:Y:S01]  /*0d90*/  MOV R11, UR17 ;  /* 0x00000011000b7c02 */ /* 0x000fe20008000f00 */
[----:B------:R-:W-:Y:S01]  /*0da0*/  UIMAD.WIDE UR16, UR4, 0x4, UR14 ;  /* 0x00000004041078a5 */ /* 0x000fe2000f8e020e */
[----:B------:R4:W-:Y:S03]  /*0db0*/  STL [R1+0x140], R120 ;  /* 0x0001407801007387 */ /* 0x0009e60000100800 */
[----:B------:R-:W3:Y:S01]  /*0dc0*/  LDC.64 R198, c[0x0][0x428] ;  /* 0x00010a00ffc67b82 */ /* 0x000ee20000000a00 */
[----:B------:R4:W3:Y:S01]  /*0dd0*/  LDG.E R7, desc[UR10][R10.64] ;  /* 0x0000000a0a077981 */ /* 0x0008e2000c1e1900 */
[----:B------:R-:W-:-:S03]  /*0de0*/  MOV R13, UR6 ;  /* 0x00000006000d7c02 */ /* 0x000fc60008000f00 */
[----:B------:R-:W3:Y:S04]  /*0df0*/  LDL.LU R154, [R1+0x28] ;  /* 0x00002800019a7983 */ /* 0x000ee80000300800 */
[----:B--2---:R-:W2:Y:S01]  /*0e00*/  LDL.LU R121, [R1+0x18] ;  /* 0x0000180001797983 */ /* 0x004ea20000300800 */
[----:B----4-:R-:W-:Y:S02]  /*0e10*/  MOV R10, UR16 ;  /* 0x00000010000a7c02 */ /* 0x010fe40008000f00 */
[----:B------:R-:W-:Y:S01]  /*0e20*/  MOV R11, UR17 ;  /* 0x00000011000b7c02 */ /* 0x000fe20008000f00 */
[----:B------:R-:W4:Y:S01]  /*0e30*/  LDL.LU R120, [R1+0x2c] ;  /* 0x00002c0001787983 */ /* 0x000f220000300800 */
[----:B0-----:R-:W-:-:S03]  /*0e40*/  LEA.HI.SX32 R13, R13, R0, 0x1e ;  /* 0x000000000d0d7211 */ /* 0x001fc600078ff2ff */
[----:B------:R-:W2:Y:S02]  /*0e50*/  LDG.E R0, desc[UR10][R10.64] ;  /* 0x0000000a0a007981 */ /* 0x000ea4000c1e1900 */
[C---:B-1----:R-:W-:Y:S01]  /*0e60*/  IMAD.WIDE.U32 R172, R13.reuse, 0x10, R186 ;  /* 0x000000100dac7825 */ /* 0x042fe200078e00ba */
[----:B------:R-:W-:Y:S01]  /*0e70*/  ISETP.NE.AND P3, PT, RZ, UR18, PT ;  /* 0x00000012ff007c0c */ /* 0x000fe2000bf65270 */
[----:B------:R-:W4:Y:S02]  /*0e80*/  LDL.LU R16, [R1+0x1c] ;  /* 0x00001c0001107983 */ /* 0x000f240000300800 */
[----:B---3--:R-:W-:Y:S02]  /*0e90*/  IMAD.WIDE.U32 R168, R13, 0x10, R184 ;  /* 0x000000100da87825 */ /* 0x008fe400078e00b8 */
[----:B------:R-:W3:Y:S04]  /*0ea0*/  LDG.E.128 R172, desc[UR10][R172.64] ;  /* 0x0000000aacac7981 */ /* 0x000ee8000c1e1d00 */
[----:B------:R-:W4:Y:S01]  /*0eb0*/  LDG.E.128 R168, desc[UR10][R168.64] ;  /* 0x0000000aa8a87981 */ /* 0x000f22000c1e1d00 */
[----:B------:R-:W-:-:S04]  /*0ec0*/  ISETP.NE.U32.AND P0, PT, RZ, UR24, PT ;  /* 0x00000018ff007c0c */ /* 0x000fc8000bf05070 */
[----:B------:R-:W-:Y:S01]  /*0ed0*/  ISETP.NE.AND.EX P0, PT, RZ, UR25, PT, P0 ;  /* 0x00000019ff007c0c */ /* 0x000fe2000bf05300 */
[C---:B------:R-:W-:Y:S01]  /*0ee0*/  IMAD.WIDE.U32 R20, R13.reuse, 0x10, R198 ;  /* 0x000000100d147825 */ /* 0x040fe200078e00c6 */
[----:B------:R-:W-:-:S05]  /*0ef0*/  IADD3 R12, PT, PT, R13, 0x100, RZ ;  /* 0x000001000d0c7810 */ /* 0x000fca0007ffe0ff */
[----:B------:R-:W4:Y:S06]  /*0f00*/  LDG.E.128 R20, desc[UR10][R20.64] ;  /* 0x0000000a14147981 */ /* 0x000f2c000c1e1d00 */
[----:B------:R-:W0:Y:S01]  /*0f10*/  @P0 LDC.64 R18, c[0x0][0x3b8] ;  /* 0x0000ee00ff120b82 */ /* 0x000e220000000a00 */
[----:B------:R-:W-:-:S07]  /*0f20*/  FSEL R7, R7, RZ, !P3 ;  /* 0x000000ff07077208 */ /* 0x000fce0005800000 */
[----:B------:R-:W1:Y:S01]  /*0f30*/  @P0 LDC.64 R152, c[0x0][0x3b8] ;  /* 0x0000ee00ff980b82 */ /* 0x000e620000000a00 */
[----:B------:R-:W-:Y:S02]  /*0f40*/  R2UR UR5, R7 ;  /* 0x00000000070572ca */ /* 0x000fe400000e0000 */
[----:B--2---:R-:W-:-:S05]  /*0f50*/  R2UR UR16, R0 ;  /* 0x00000000001072ca */ /* 0x004fca00000e0000 */
[----:B------:R-:W2:Y:S06]  /*0f60*/  @P0 LDC.64 R160, c[0x0][0x3b8] ;  /* 0x0000ee00ffa00b82 */ /* 0x000eac0000000a00 */
[----:B---3--:R-:W-:Y:S01]  /*0f70*/  FADD.FTZ R0, R172, -UR5 ;  /* 0x80000005ac007e21 */ /* 0x008fe20008010000 */
[----:B------:R-:W-:Y:S01]  /*0f80*/  ISETP.NE.U32.AND P1, PT, RZ, UR20, PT ;  /* 0x00000014ff007c0c */ /* 0x000fe2000bf25070 */
[----:B------:R-:W3:Y:S02]  /*0f90*/  @P0 LDC.64 R162, c[0x0][0x3b8] ;  /* 0x0000ee00ffa20b82 */ /* 0x000ee40000000a00 */
[----:B------:R-:W-:Y:S01]  /*0fa0*/  FMUL.FTZ R0, R0, UR16 ;  /* 0x0000001000007c20 */ /* 0x000fe20008410000 */
[----:B----4-:R-:W-:Y:S01]  /*0fb0*/  FADD.FTZ R154, R168, R154 ;  /* 0x0000009aa89a7221 */ /* 0x010fe20000010000 */
[----:B------:R-:W-:-:S02]  /*0fc0*/  FADD.FTZ R120, R169, R120 ;  /* 0x00000078a9787221 */ /* 0x000fc40000010000 */
[----:B------:R-:W-:Y:S01]  /*0fd0*/  FFMA.FTZ R121, R168, R0, R121 ;  /* 0x00000000a8797223 */ /* 0x000fe20000010079 */
[C---:B------:R-:W-:Y:S01]  /*0fe0*/  IADD3 R10, PT, PT, R13.reuse, 0x300, RZ ;  /* 0x000003000d0a7810 */ /* 0x040fe20007ffe0ff */
[----:B------:R-:W-:Y:S01]  /*0ff0*/  STL [R1+0x28], R154 ;  /* 0x0000289a01007387 */ /* 0x000fe20000100800 */
[----:B-----5:R-:W-:Y:S01]  /*1000*/  FMUL.FTZ R17, R64, R168 ;  /* 0x000000a840117220 */ /* 0x020fe20000410000 */
[----:B------:R-:W-:Y:S01]  /*1010*/  IADD3 R11, PT, PT, R13, 0x200, RZ ;  /* 0x000002000d0b7810 */ /* 0x000fe20007ffe0ff */
[----:B------:R-:W4:Y:S01]  /*1020*/  @P0 LDC.64 R156, c[0x0][0x3b8] ;  /* 0x0000ee00ff9c0b82 */ /* 0x000f220000000a00 */
[----:B------:R-:W-:Y:S04]  /*1030*/  STL [R1+0x18], R121 ;  /* 0x0000187901007387 */ /* 0x000fe80000100800 */
[----:B------:R0:W-:Y:S04]  /*1040*/  STL [R1+0x2c], R120 ;  /* 0x00002c7801007387 */ /* 0x0001e80000100800 */
[----:B0-----:R-:W2:Y:S01]  /*1050*/  LDL.LU R120, [R1+0x30] ;  /* 0x0000300001787983 */ /* 0x001ea20000300800 */
[----:B------:R-:W-:-:S04]  /*1060*/  @P0 IMAD.WIDE.U32 R18, R12, 0x4, R18 ;  /* 0x000000040c120825 */ /* 0x000fc800078e0012 */
[----:B------:R-:W-:Y:S01]  /*1070*/  FADD.FTZ R173, R173, -UR5 ;  /* 0x80000005adad7e21 */ /* 0x000fe20008010000 */
[----:B------:R0:W5:Y:S03]  /*1080*/  @P0 LDG.E R8, desc[UR10][R18.64] ;  /* 0x0000000a12080981 */ /* 0x000166000c1e1900 */
[----:B0-----:R-:W-:-:S04]  /*1090*/  FMUL.FTZ R18, R173, UR16 ;  /* 0x00000010ad127c20 */ /* 0x001fc80008410000 */
[----:B------:R-:W-:-:S05]  /*10a0*/  FFMA.FTZ R16, R169, R18, R16 ;  /* 0x00000012a9107223 */ /* 0x000fca0000010010 */
[----:B------:R0:W-:Y:S01]  /*10b0*/  STL [R1+0x1c], R16 ;  /* 0x00001c1001007387 */ /* 0x0001e20000100800 */
[----:B------:R-:W-:-:S04]  /*10c0*/  IMAD.WIDE.U32 R164, R12, 0x10, R186 ;  /* 0x000000100ca47825 */ /* 0x000fc800078e00ba */
[C---:B------:R-:W-:Y:S02]  /*10d0*/  IMAD.WIDE.U32 R176, R12.reuse, 0x10, R184 ;  /* 0x000000100cb07825 */ /* 0x040fe400078e00b8 */
[----:B------:R-:W3:Y:S04]  /*10e0*/  LDG.E.128 R164, desc[UR10][R164.64] ;  /* 0x0000000aa4a47981 */ /* 0x000ee8000c1e1d00 */
[----:B0-----:R-:W4:Y:S04]  /*10f0*/  LDL.LU R16, [R1+0x20] ;  /* 0x0000200001107983 */ /* 0x001f280000300800 */
[----:B------:R-:W3:Y:S04]  /*1100*/  LDL.LU R188, [R1+0x34] ;  /* 0x0000340001bc7983 */ /* 0x000ee80000300800 */
[----:B------:R-:W3:Y:S01]  /*1110*/  LDL.LU R172, [R1+0x24] ;  /* 0x0000240001ac7983 */ /* 0x000ee20000300800 */
[----:B------:R-:W-:-:S03]  /*1120*/  IMAD.WIDE.U32 R180, R12, 0x10, R198 ;  /* 0x000000100cb47825 */ /* 0x000fc600078e00c6 */
[----:B------:R-:W3:Y:S04]  /*1130*/  LDG.E.128 R176, desc[UR10][R176.64] ;  /* 0x0000000ab0b07981 */ /* 0x000ee8000c1e1d00 */
[----:B------:R-:W3:Y:S04]  /*1140*/  LDL.LU R189, [R1+0x58] ;  /* 0x0000580001bd7983 */ /* 0x000ee80000300800 */
[----:B------:R-:W3:Y:S04]  /*1150*/  LDG.E.128 R180, desc[UR10][R180.64] ;  /* 0x0000000ab4b47981 */ /* 0x000ee8000c1e1d00 */
[----:B------:R-:W3:Y:S04]  /*1160*/  LDL.LU R173, [R1+0x48] ;  /* 0x0000480001ad7983 */ /* 0x000ee80000300800 */
[----:B------:R-:W3:Y:S01]  /*1170*/  LDL.LU R121, [R1+0x5c] ;  /* 0x00005c0001797983 */ /* 0x000ee20000300800 */
[----:B------:R-:W-:-:S13]  /*1180*/  ISETP.NE.AND.EX P1, PT, RZ, UR21, PT, P1 ;  /* 0x00000015ff007c0c */ /* 0x000fda000bf25310 */
[----:B------:R-:W0:Y:S01]  /*1190*/  @P1 LDC.64 R154, c[0x0][0x438] ;  /* 0x00010e00ff9a1b82 */ /* 0x000e220000000a00 */
[----:B--2---:R-:W-:Y:S01]  /*11a0*/  FADD.FTZ R120, R170, R120 ;  /* 0x00000078aa787221 */ /* 0x004fe20000010000 */
[----:B------:R-:W-:Y:S01]  /*11b0*/  FMUL.FTZ R19, R65, R169 ;  /* 0x000000a941137220 */ /* 0x000fe20000410000 */
[C---:B------:R-:W-:Y:S01]  /*11c0*/  FADD.FTZ R237, R20.reuse, R237 ;  /* 0x000000ed14ed7221 */ /* 0x040fe20000010000 */
[----:B------:R-:W-:Y:S01]  /*11d0*/  FFMA.FTZ R14, R20, R0, R14 ;  /* 0x00000000140e7223 */ /* 0x000fe2000001000e */
[----:B------:R-:W-:Y:S01]  /*11e0*/  FFMA.FTZ R17, R96, R20, R17 ;  /* 0x0000001460117223 */ /* 0x000fe20000010011 */
[----:B------:R2:W-:Y:S01]  /*11f0*/  STL [R1+0x30], R120 ;  /* 0x0000307801007387 */ /* 0x0005e20000100800 */
[C---:B------:R-:W-:Y:S01]  /*1200*/  FADD.FTZ R238, R21.reuse, R238 ;  /* 0x000000ee15ee7221 */ /* 0x040fe20000010000 */
[----:B------:R-:W-:Y:S01]  /*1210*/  FFMA.FTZ R206, R21, R18, R206 ;  /* 0x0000001215ce7223 */ /* 0x000fe200000100ce */
[----:B------:R-:W-:Y:S01]  /*1220*/  FADD.FTZ R239, R22, R239 ;  /* 0x000000ef16ef7221 */ /* 0x000fe20000010000 */
[----:B------:R-:W-:Y:S01]  /*1230*/  FADD.FTZ R240, R23, R240 ;  /* 0x000000f017f07221 */ /* 0x000fe20000010000 */
[----:B------:R-:W-:Y:S01]  /*1240*/  IMAD.WIDE.U32 R132, R11, 0x10, R184 ;  /* 0x000000100b847825 */ /* 0x000fe200078e00b8 */
[----:B------:R-:W-:Y:S01]  /*1250*/  IADD3 R7, PT, PT, R13, 0x400, RZ ;  /* 0x000004000d077810 */ /* 0x000fe20007ffe0ff */
[----:B------:R-:W3:Y:S01]  /*1260*/  @P1 LDC.64 R158, c[0x0][0x438] ;  /* 0x00010e00ff9e1b82 */ /* 0x000ee20000000a00 */
[----:B--2---:R-:W2:Y:S01]  /*1270*/  LDL.LU R120, [R1+0x4c] ;  /* 0x00004c0001787983 */ /* 0x004ea20000300800 */
[----:B------:R-:W-:Y:S01]  /*1280*/  FFMA.FTZ R19, R97, R21, R19 ;  /* 0x0000001561137223 */ /* 0x000fe20000010013 */
[----:B-1----:R-:W-:-:S02]  /*1290*/  @P0 IMAD.WIDE.U32 R20, R10, 0x4, R152 ;  /* 0x000000040a140825 */ /* 0x002fc400078e0098 */
[----:B------:R-:W2:Y:S01]  /*12a0*/  LDG.E.128 R132, desc[UR10][R132.64] ;  /* 0x0000000a84847981 */ /* 0x000ea2000c1e1d00 */
[----:B------:R-:W-:Y:S01]  /*12b0*/  IADD3 R192, PT, PT, R13, 0x500, RZ ;  /* 0x000005000dc07810 */ /* 0x000fe20007ffe0ff */
[----:B------:R-:W-:Y:S01]  /*12c0*/  IMAD.WIDE.U32 R128, R11, 0x10, R186 ;  /* 0x000000100b807825 */ /* 0x000fe200078e00ba */
[C---:B------:R-:W-:Y:S01]  /*12d0*/  IADD3 R202, PT, PT, R13.reuse, 0x700, RZ ;  /* 0x000007000dca7810 */ /* 0x040fe20007ffe0ff */
[----:B------:R0:W5:Y:S01]  /*12e0*/  @P0 LDG.E R5, desc[UR10][R20.64] ;  /* 0x0000000a14050981 */ /* 0x000162000c1e1900 */
[----:B------:R-:W1:Y:S03]  /*12f0*/  @P1 LDC.64 R168, c[0x0][0x438] ;  /* 0x00010e00ffa81b82 */ /* 0x000e660000000a00 */
[----:B------:R-:W2:Y:S01]  /*1300*/  LDG.E.128 R128, desc[UR10][R128.64] ;  /* 0x0000000a80807981 */ /* 0x000ea2000c1e1d00 */
[----:B0-----:R-:W-:-:S05]  /*1310*/  @P1 IMAD.WIDE.U32 R20, R13, 0x10, R154 ;  /* 0x000000100d141825 */ /* 0x001fca00078e009a */
[----:B------:R0:W5:Y:S02]  /*1320*/  @P1 LDG.E.128 R32, desc[UR10][R20.64] ;  /* 0x0000000a14201981 */ /* 0x000164000c1e1d00 */
[----:B0-----:R-:W-:Y:S01]  /*1330*/  FADD.FTZ R20, R174, -UR5 ;  /* 0x80000005ae147e21 */ /* 0x001fe20008010000 */
[----:B------:R-:W-:-:S03]  /*1340*/  FMUL.FTZ R21, R66, R170 ;  /* 0x000000aa42157220 */ /* 0x000fc60000410000 */
[----:B------:R-:W-:Y:S01]  /*1350*/  FMUL.FTZ R20, R20, UR16 ;  /* 0x0000001014147c20 */ /* 0x000fe20008410000 */
[----:B------:R-:W-:-:S03]  /*1360*/  FFMA.FTZ R21, R98, R22, R21 ;  /* 0x0000001662157223 */ /* 0x000fc60000010015 */
[-C--:B------:R-:W-:Y:S01]  /*1370*/  FFMA.FTZ R207, R22, R20.reuse, R207 ;  /* 0x0000001416cf7223 */ /* 0x080fe200000100cf */
[----:B------:R-:W-:Y:S01]  /*1380*/  FADD.FTZ R22, R175, -UR5 ;  /* 0x80000005af167e21 */ /* 0x000fe20008010000 */
[----:B----4-:R-:W-:-:S03]  /*1390*/  FFMA.FTZ R16, R170, R20, R16 ;  /* 0x00000014aa107223 */ /* 0x010fc60000010010 */
[----:B------:R-:W-:Y:S02]  /*13a0*/  FMUL.FTZ R22, R22, UR16 ;  /* 0x0000001016167c20 */ /* 0x000fe40008410000 */
[----:B------:R0:W-:Y:S02]  /*13b0*/  STL [R1+0x20], R16 ;  /* 0x0000201001007387 */ /* 0x0001e40000100800 */
[-C--:B---3--:R-:W-:Y:S01]  /*13c0*/  FFMA.FTZ R172, R171, R22.reuse, R172 ;  /* 0x00000016abac7223 */ /* 0x088fe200000100ac */
[----:B------:R-:W-:Y:S01]  /*13d0*/  FFMA.FTZ R208, R23, R22, R208 ;  /* 0x0000001617d07223 */ /* 0x000fe200000100d0 */
[----:B------:R-:W-:Y:S01]  /*13e0*/  FADD.FTZ R188, R171, R188 ;  /* 0x000000bcabbc7221 */ /* 0x000fe20000010000 */
[----:B0-----:R-:W-:Y:S02]  /*13f0*/  FMUL.FTZ R16, R67, R171 ;  /* 0x000000ab43107220 */ /* 0x001fe40000410000 */
[----:B------:R0:W-:Y:S02]  /*1400*/  STL [R1+0x24], R172 ;  /* 0x000024ac01007387 */ /* 0x0001e40000100800 */
[----:B------:R-:W-:Y:S01]  /*1410*/  FFMA.FTZ R23, R99, R23, R16 ;  /* 0x0000001763177223 */ /* 0x000fe20000010010 */
[----:B------:R-:W-:Y:S01]  /*1420*/  FADD.FTZ R16, R164, -UR5 ;  /* 0x80000005a4107e21 */ /* 0x000fe20008010000 */
[----:B------:R-:W-:-:S03]  /*1430*/  FADD.FTZ R189, R176, R189 ;  /* 0x000000bdb0bd7221 */ /* 0x000fc60000010000 */
[----:B------:R-:W-:Y:S01]  /*1440*/  FMUL.FTZ R16, R16, UR16 ;  /* 0x0000001010107c20 */ /* 0x000fe20008410000 */
[----:B0-----:R-:W3:Y:S04]  /*1450*/  LDL.LU R172, [R1+0x60] ;  /* 0x0000600001ac7983 */ /* 0x001ee80000300800 */
[----:B------:R0:W-:Y:S01]  /*1460*/  STL [R1+0x34], R188 ;  /* 0x000034bc01007387 */ /* 0x0001e20000100800 */
[C---:B------:R-:W-:Y:S01]  /*1470*/  FADD.FTZ R241, R180.reuse, R241 ;  /* 0x000000f1b4f17221 */ /* 0x040fe20000010000 */
[-C--:B------:R-:W-:Y:S01]  /*1480*/  FFMA.FTZ R209, R180, R16.reuse, R209 ;  /* 0x00000010b4d17223 */ /* 0x080fe200000100d1 */
[----:B------:R-:W-:Y:S01]  /*1490*/  FFMA.FTZ R173, R176, R16, R173 ;  /* 0x00000010b0ad7223 */ /* 0x000fe200000100ad */
[----:B------:R-:W4:Y:S01]  /*14a0*/  LDL.LU R170, [R1+0x50] ;  /* 0x0000500001aa7983 */ /* 0x000f220000300800 */
[----:B------:R-:W-:-:S03]  /*14b0*/  FADD.FTZ R121, R177, R121 ;  /* 0x00000079b1797221 */ /* 0x000fc60000010000 */
[----:B------:R-:W4:Y:S01]  /*14c0*/  LDL.LU R196, [R1+0x64] ;  /* 0x0000640001c47983 */ /* 0x000f220000300800 */
[----:B0-----:R-:W-:-:S04]  /*14d0*/  FMUL.FTZ R188, R60, R176 ;  /* 0x000000b03cbc7220 */ /* 0x001fc80000410000 */
[----:B------:R-:W-:Y:S02]  /*14e0*/  FFMA.FTZ R188, R92, R180, R188 ;  /* 0x000000b45cbc7223 */ /* 0x000fe400000100bc */
[----:B------:R-:W4:Y:S04]  /*14f0*/  LDL.LU R180, [R1+0x54] ;  /* 0x0000540001b47983 */ /* 0x000f280000300800 */
[----:B------:R0:W-:Y:S04]  /*1500*/  STL [R1+0x58], R189 ;  /* 0x000058bd01007387 */ /* 0x0001e80000100800 */
[----:B------:R-:W-:Y:S01]  /*1510*/  STL [R1+0x48], R173 ;  /* 0x000048ad01007387 */ /* 0x000fe20000100800 */
[----:B0-----:R-:W-:-:S03]  /*1520*/  FADD.FTZ R189, R165, -UR5 ;  /* 0x80000005a5bd7e21 */ /* 0x001fc60008010000 */
[----:B------:R0:W-:Y:S01]  /*1530*/  STL [R1+0x5c], R121 ;  /* 0x00005c7901007387 */ /* 0x0001e20000100800 */
[----:B------:R-:W-:Y:S01]  /*1540*/  FADD.FTZ R166, R166, -UR5 ;  /* 0x80000005a6a67e21 */ /* 0x000fe20008010000 */
[----:B------:R-:W-:Y:S01]  /*1550*/  FADD.FTZ R194, R167, -UR5 ;  /* 0x80000005a7c27e21 */ /* 0x000fe20008010000 */
[----:B------:R-:W-:Y:S01]  /*1560*/  FMUL.FTZ R189, R189, UR16 ;  /* 0x00000010bdbd7c20 */ /* 0x000fe20008410000 */
[----:B------:R-:W-:-:S04]  /*1570*/  IMAD.WIDE.U32 R136, R11, 0x10, R198 ;  /* 0x000000100b887825 */ /* 0x000fc800078e00c6 */
[----:B------:R-:W-:-:S04]  /*1580*/  IMAD.WIDE.U32 R148, R10, 0x10, R198 ;  /* 0x000000100a947825 */ /* 0x000fc800078e00c6 */
[----:B------:R-:W-:Y:S01]  /*1590*/  IMAD.WIDE.U32 R140, R10, 0x10, R186 ;  /* 0x000000100a8c7825 */ /* 0x000fe200078e00ba */
[----:B0-----:R-:W4:Y:S03]  /*15a0*/  LDL.LU R121, [R1+0x88] ;  /* 0x0000880001797983 */ /* 0x001f260000300800 */
[----:B------:R-:W-:Y:S01]  /*15b0*/  FMUL.FTZ R191, R166, UR16 ;  /* 0x00000010a6bf7c20 */ /* 0x000fe20008410000 */
[----:B------:R-:W-:Y:S01]  /*15c0*/  FMUL.FTZ R194, R194, UR16 ;  /* 0x00000010c2c27c20 */ /* 0x000fe20008410000 */
[----:B------:R-:W-:Y:S01]  /*15d0*/  @P0 IMAD.WIDE.U32 R160, R7, 0x4, R160 ;  /* 0x0000000407a00825 */ /* 0x000fe200078e00a0 */
[----:B------:R-:W4:Y:S03]  /*15e0*/  LDG.E.128 R136, desc[UR10][R136.64] ;  /* 0x0000000a88887981 */ /* 0x000f26000c1e1d00 */
[----:B------:R-:W-:Y:S01]  /*15f0*/  IMAD.WIDE.U32 R144, R10, 0x10, R184 ;  /* 0x000000100a907825 */ /* 0x000fe200078e00b8 */
[----:B------:R0:W5:Y:S03]  /*1600*/  @P0 LDG.E R4, desc[UR10][R160.64] ;  /* 0x0000000aa0040981 */ /* 0x000166000c1e1900 */
[----:B------:R-:W-:Y:S01]  /*1610*/  @P0 IMAD.WIDE.U32 R162, R11, 0x4, R162 ;  /* 0x000000040ba20825 */ /* 0x000fe200078e00a2 */
[----:B------:R-:W4:Y:S03]  /*1620*/  LDG.E.128 R140, desc[UR10][R140.64] ;  /* 0x0000000a8c8c7981 */ /* 0x000f26000c1e1d00 */
[----:B------:R-:W-:Y:S01]  /*1630*/  @P0 IMAD.WIDE.U32 R156, R13, 0x4, R156 ;  /* 0x000000040d9c0825 */ /* 0x000fe200078e009c */
[----:B------:R-:W4:Y:S03]  /*1640*/  LDG.E.128 R144, desc[UR10][R144.64] ;  /* 0x0000000a90907981 */ /* 0x000f26000c1e1d00 */
[----:B------:R-:W-:Y:S01]  /*1650*/  FMUL.FTZ R190, R61, R177 ;  /* 0x000000b13dbe7220 */ /* 0x000fe20000410000 */
[----:B------:R-:W-:Y:S01]  /*1660*/  FADD.FTZ R242, R181, R242 ;  /* 0x000000f2b5f27221 */ /* 0x000fe20000010000 */
[----:B--2---:R-:W-:Y:S01]  /*1670*/  FMUL.FTZ R197, R56, R132 ;  /* 0x0000008438c57220 */ /* 0x004fe20000410000 */
[----:B------:R-:W-:Y:S01]  /*1680*/  FFMA.FTZ R120, R177, R189, R120 ;  /* 0x000000bdb1787223 */ /* 0x000fe20000010078 */
[----:B------:R-:W-:Y:S01]  /*1690*/  FMUL.FTZ R203, R58, R134 ;  /* 0x000000863acb7220 */ /* 0x000fe20000410000 */
[----:B------:R-:W-:Y:S01]  /*16a0*/  FMUL.FTZ R200, R57, R133 ;  /* 0x0000008539c87220 */ /* 0x000fe20000410000 */
[----:B------:R-:W2:Y:S01]  /*16b0*/  LDG.E.128 R148, desc[UR10][R148.64] ;  /* 0x0000000a94947981 */ /* 0x000ea2000c1e1d00 */
[----:B------:R-:W-:Y:S01]  /*16c0*/  IMAD.WIDE.U32 R152, R7, 0x10, R186 ;  /* 0x0000001007987825 */ /* 0x000fe200078e00ba */
[----:B------:R-:W1:Y:S02]  /*16d0*/  @P1 LDC.64 R164, c[0x0][0x438] ;  /* 0x00010e00ffa41b82 */ /* 0x000e640000000a00 */
[----:B------:R0:W-:Y:S01]  /*16e0*/  STL [R1+0x4c], R120 ;  /* 0x00004c7801007387 */ /* 0x0001e20000100800 */
[----:B------:R-:W-:Y:S01]  /*16f0*/  FADD.FTZ R128, R128, -UR5 ;  /* 0x8000000580807e21 */ /* 0x000fe20008010000 */
[----:B---3--:R-:W-:-:S02]  /*1700*/  FADD.FTZ R172, R178, R172 ;  /* 0x000000acb2ac7221 */ /* 0x008fc40000010000 */
[----:B0-----:R-:W3:Y:S01]  /*1710*/  LDL.LU R120, [R1+0x78] ;  /* 0x0000780001787983 */ /* 0x001ee20000300800 */
[----:B----4-:R-:W-:-:S03]  /*1720*/  FFMA.FTZ R170, R178, R191, R170 ;  /* 0x000000bfb2aa7223 */ /* 0x010fc600000100aa */
[----:B------:R-:W-:Y:S01]  /*1730*/  STL [R1+0x60], R172 ;  /* 0x000060ac01007387 */ /* 0x000fe20000100800 */
[----:B------:R-:W-:-:S03]  /*1740*/  FADD.FTZ R196, R179, R196 ;  /* 0x000000c4b3c47221 */ /* 0x000fc60000010000 */
[----:B------:R-:W-:Y:S01]  /*1750*/  STL [R1+0x50], R170 ;  /* 0x000050aa01007387 */ /* 0x000fe20000100800 */
[----:B------:R-:W-:-:S03]  /*1760*/  FFMA.FTZ R180, R179, R194, R180 ;  /* 0x000000c2b3b47223 */ /* 0x000fc600000100b4 */
[----:B------:R0:W-:Y:S04]  /*1770*/  STL [R1+0x64], R196 ;  /* 0x000064c401007387 */ /* 0x0001e80000100800 */
[----:B------:R-:W-:Y:S04]  /*1780*/  STL [R1+0x54], R180 ;  /* 0x000054b401007387 */ /* 0x000fe80000100800 */
[----:B------:R-:W4:Y:S01]  /*1790*/  LDL.LU R201, [R1+0x8c] ;  /* 0x00008c0001c97983 */ /* 0x000f220000300800 */
[----:B0-----:R-:W-:Y:S01]  /*17a0*/  FMUL.FTZ R196, R128, UR16 ;  /* 0x0000001080c47c20 */ /* 0x001fe20008410000 */
[----:B------:R-:W-:Y:S01]  /*17b0*/  FADD.FTZ R121, R132, R121 ;  /* 0x0000007984797221 */ /* 0x000fe20000010000 */
[----:B------:R-:W-:Y:S01]  /*17c0*/  FADD.FTZ R129, R129, -UR5 ;  /* 0x8000000581817e21 */ /* 0x000fe20008010000 */
[----:B------:R-:W-:-:S04]  /*17d0*/  IMAD.WIDE.U32 R160, R7, 0x10, R198 ;  /* 0x0000001007a07825 */ /* 0x000fc800078e00c6 */
[----:B------:R-:W-:Y:S01]  /*17e0*/  FADD.FTZ R130, R130, -UR5 ;  /* 0x8000000582827e21 */ /* 0x000fe20008010000 */
[----:B------:R-:W-:Y:S01]  /*17f0*/  FADD.FTZ R247, R138, R247 ;  /* 0x000000f78af77221 */ /* 0x000fe20000010000 */
[----:B------:R0:W-:Y:S01]  /*1800*/  STL [R1+0x88], R121 ;  /* 0x0000887901007387 */ /* 0x0001e20000100800 */
[----:B------:R-:W-:Y:S01]  /*1810*/  FFMA.FTZ R203, R90, R138, R203 ;  /* 0x0000008a5acb7223 */ /* 0x000fe200000100cb */
[----:B------:R-:W-:Y:S02]  /*1820*/  FADD.FTZ R131, R131, -UR5 ;  /* 0x8000000583837e21 */ /* 0x000fe40008010000 */
[----:B------:R-:W5:Y:S01]  /*1830*/  @P0 LDG.E R6, desc[UR10][R162.64] ;  /* 0x0000000aa2060981 */ /* 0x000f62000c1e1900 */
[----:B------:R-:W-:Y:S01]  /*1840*/  FADD.FTZ R140, R140, -UR5 ;  /* 0x800000058c8c7e21 */ /* 0x000fe20008010000 */
[----:B------:R-:W-:Y:S01]  /*1850*/  FADD.FTZ R141, R141, -UR5 ;  /* 0x800000058d8d7e21 */ /* 0x000fe20008010000 */
[----:B------:R-:W-:Y:S01]  /*1860*/  FADD.FTZ R142, R142, -UR5 ;  /* 0x800000058e8e7e21 */ /* 0x000fe20008010000 */
[----:B0-----:R-:W2:Y:S01]  /*1870*/  LDL.LU R121, [R1+0x7c] ;  /* 0x00007c0001797983 */ /* 0x001ea20000300800 */
[----:B------:R-:W-:-:S04]  /*1880*/  IMAD.WIDE.U32 R172, R192, 0x10, R198 ;  /* 0x00000010c0ac7825 */ /* 0x000fc800078e00c6 */
[----:B------:R-:W-:Y:S02]  /*1890*/  FMUL.FTZ R199, R129, UR16 ;  /* 0x0000001081c77c20 */ /* 0x000fe40008410000 */
[----:B------:R-:W0:Y:S01]  /*18a0*/  @P0 LDC.64 R128, c[0x0][0x3b8] ;  /* 0x0000ee00ff800b82 */ /* 0x000e220000000a00 */
[----:B------:R-:W2:Y:S04]  /*18b0*/  LDG.E.128 R152, desc[UR10][R152.64] ;  /* 0x0000000a98987981 */ /* 0x000ea8000c1e1d00 */
[----:B------:R1:W5:Y:S01]  /*18c0*/  @P0 LDG.E R9, desc[UR10][R156.64] ;  /* 0x0000000a9c090981 */ /* 0x000362000c1e1900 */
[----:B---3--:R-:W-:Y:S01]  /*18d0*/  FFMA.FTZ R120, R132, R196, R120 ;  /* 0x000000c484787223 */ /* 0x008fe20000010078 */
[----:B0-----:R-:W-:Y:S01]  /*18e0*/  @P0 IMAD.WIDE.U32 R128, R192, 0x4, R128 ;  /* 0x00000004c0800825 */ /* 0x001fe200078e0080 */
[----:B------:R-:W-:-:S03]  /*18f0*/  IADD3 R198, PT, PT, R13, 0x600, RZ ;  /* 0x000006000dc67810 */ /* 0x000fc60007ffe0ff */
[----:B----4-:R-:W-:Y:S01]  /*1900*/  FADD.FTZ R201, R133, R201 ;  /* 0x000000c985c97221 */ /* 0x010fe20000010000 */
[----:B------:R0:W-:Y:S01]  /*1910*/  STL [R1+0x78], R120 ;  /* 0x0000787801007387 */ /* 0x0001e20000100800 */
[----:B------:R-:W-:Y:S01]  /*1920*/  FMUL.FTZ R204, R131, UR16 ;  /* 0x0000001083cc7c20 */ /* 0x000fe20008410000 */
[----:B------:R-:W-:Y:S01]  /*1930*/  FMUL.FTZ R140, R140, UR16 ;  /* 0x000000108c8c7c20 */ /* 0x000fe20008410000 */
[----:B------:R-:W-:Y:S01]  /*1940*/  FMUL.FTZ R141, R141, UR16 ;  /* 0x000000108d8d7c20 */ /* 0x000fe20008410000 */
[----:B------:R-:W3:Y:S01]  /*1950*/  LDL.LU R132, [R1+0x90] ;  /* 0x0000900001847983 */ /* 0x000ee20000300800 */
[----:B------:R-:W-:Y:S01]  /*1960*/  FMUL.FTZ R142, R142, UR16 ;  /* 0x000000108e8e7c20 */ /* 0x000fe20008410000 */
[----:B-1----:R-:W1:Y:S02]  /*1970*/  @P1 LDC.64 R156, c[0x0][0x438] ;  /* 0x00010e00ff9c1b82 */ /* 0x002e640000000a00 */
[----:B------:R4:W5:Y:S04]  /*1980*/  @P0 LDG.E R3, desc[UR10][R128.64] ;  /* 0x0000000a80030981 */ /* 0x000968000c1e1900 */
[----:B0-----:R-:W3:Y:S04]  /*1990*/  LDL.LU R120, [R1+0x80] ;  /* 0x0000800001787983 */ /* 0x001ee80000300800 */
[----:B------:R-:W3:Y:S01]  /*19a0*/  LDG.E.128 R160, desc[UR10][R160.64] ;  /* 0x0000000aa0a07981 */ /* 0x000ee2000c1e1d00 */
[----:B----4-:R-:W0:Y:S01]  /*19b0*/  @P1 LDC.64 R128, c[0x0][0x438] ;  /* 0x00010e00ff801b82 */ /* 0x010e220000000a00 */
[----:B--2---:R-:W-:Y:S01]  /*19c0*/  FADD.FTZ R249, R148, R249 ;  /* 0x000000f994f97221 */ /* 0x004fe20000010000 */
[----:B------:R-:W-:Y:S01]  /*19d0*/  FADD.FTZ R143, R143, -UR5 ;  /* 0x800000058f8f7e21 */ /* 0x000fe20008010000 */
[----:B------:R-:W-:Y:S01]  /*19e0*/  FADD.FTZ R250, R149, R250 ;  /* 0x000000fa95fa7221 */ /* 0x000fe20000010000 */
[----:B------:R-:W-:-:S04]  /*19f0*/  @P1 IMAD.WIDE.U32 R158, R11, 0x10, R158 ;  /* 0x000000100b9e1825 */ /* 0x000fc800078e009e */
[----:B------:R-:W-:Y:S01]  /*1a00*/  FADD.FTZ R251, R150, R251 ;  /* 0x000000fb96fb7221 */ /* 0x000fe20000010000 */
[----:B------:R-:W-:-:S04]  /*1a10*/  @P1 IMAD.WIDE.U32 R168, R10, 0x10, R168 ;  /* 0x000000100aa81825 */ /* 0x000fc800078e00a8 */
[C---:B------:R-:W-:Y:S01]  /*1a20*/  FADD.FTZ R245, R136.reuse, R245 ;  /* 0x000000f588f57221 */ /* 0x040fe20000010000 */
[----:B------:R-:W-:Y:S01]  /*1a30*/  FFMA.FTZ R213, R136, R196, R213 ;  /* 0x000000c488d57223 */ /* 0x000fe200000100d5 */
[----:B------:R-:W-:Y:S01]  /*1a40*/  FFMA.FTZ R197, R88, R136, R197 ;  /* 0x0000008858c57223 */ /* 0x000fe200000100c5 */
[----:B------:R-:W-:Y:S01]  /*1a50*/  FADD.FTZ R246, R137, R246 ;  /* 0x000000f689f67221 */ /* 0x000fe20000010000 */
[----:B------:R-:W-:Y:S01]  /*1a60*/  FFMA.FTZ R200, R89, R137, R200 ;  /* 0x0000008959c87223 */ /* 0x000fe200000100c8 */
[----:B------:R-:W-:Y:S01]  /*1a70*/  FADD.FTZ R252, R151, R252 ;  /* 0x000000fc97fc7221 */ /* 0x000fe20000010000 */
[----:B------:R-:W-:Y:S01]  /*1a80*/  FFMA.FTZ R210, R181, R189, R210 ;  /* 0x000000bdb5d27223 */ /* 0x000fe200000100d2 */
[----:B------:R-:W-:Y:S01]  /*1a90*/  FFMA.FTZ R190, R93, R181, R190 ;  /* 0x000000b55dbe7223 */ /* 0x000fe200000100be */
[----:B------:R-:W-:Y:S01]  /*1aa0*/  @P1 IMAD.WIDE.U32 R164, R192, 0x10, R164 ;  /* 0x00000010c0a41825 */ /* 0x000fe200078e00a4 */
[----:B------:R-:W2:Y:S03]  /*1ab0*/  LDG.E.128 R172, desc[UR10][R172.64] ;  /* 0x0000000aacac7981 */ /* 0x000ea6000c1e1d00 */
[----:B0-----:R-:W-:-:S04]  /*1ac0*/  @P1 IMAD.WIDE.U32 R128, R198, 0x10, R128 ;  /* 0x00000010c6801825 */ /* 0x001fc800078e0080 */
[----:B------:R-:W-:Y:S01]  /*1ad0*/  FFMA.FTZ R121, R133, R199, R121 ;  /* 0x000000c785797223 */ /* 0x000fe20000010079 */
[----:B---3--:R-:W-:Y:S01]  /*1ae0*/  FADD.FTZ R132, R134, R132 ;  /* 0x0000008486847221 */ /* 0x008fe20000010000 */
[----:B------:R0:W5:Y:S01]  /*1af0*/  @P1 LDG.E.128 R112, desc[UR10][R128.64] ;  /* 0x0000000a80701981 */ /* 0x000162000c1e1d00 */
[----:B------:R-:W-:Y:S01]  /*1b00*/  FFMA.FTZ R217, R148, R140, R217 ;  /* 0x0000008c94d97223 */ /* 0x000fe200000100d9 */
[----:B------:R-:W-:Y:S01]  /*1b10*/  FMUL.FTZ R143, R143, UR16 ;  /* 0x000000108f8f7c20 */ /* 0x000fe20008410000 */
[----:B-1----:R-:W-:Y:S01]  /*1b20*/  @P1 IMAD.WIDE.U32 R156, R12, 0x10, R156 ;  /* 0x000000100c9c1825 */ /* 0x002fe200078e009c */
[----:B------:R1:W-:Y:S03]  /*1b30*/  STL [R1+0x7c], R121 ;  /* 0x00007c7901007387 */ /* 0x0003e60000100800 */
[----:B------:R-:W-:Y:S01]  /*1b40*/  FFMA.FTZ R218, R149, R141, R218 ;  /* 0x0000008d95da7223 */ /* 0x000fe200000100da */
[----:B------:R3:W5:Y:S01]  /*1b50*/  @P1 LDG.E.128 R28, desc[UR10][R156.64] ;  /* 0x0000000a9c1c1981 */ /* 0x000762000c1e1d00 */
[----:B0-----:R-:W0:Y:S01]  /*1b60*/  @P0 LDC.64 R128, c[0x0][0x3b8] ;  /* 0x0000ee00ff800b82 */ /* 0x001e220000000a00 */
[----:B------:R-:W-:-:S02]  /*1b70*/  FFMA.FTZ R219, R150, R142, R219 ;  /* 0x0000008e96db7223 */ /* 0x000fc400000100db */
[----:B------:R-:W5:Y:S04]  /*1b80*/  @P1 LDG.E.128 R24, desc[UR10][R158.64] ;  /* 0x0000000a9e181981 */ /* 0x000f68000c1e1d00 */
[----:B-1----:R-:W4:Y:S04]  /*1b90*/  LDL.LU R121, [R1+0x84] ;  /* 0x0000840001797983 */ /* 0x002f280000300800 */
[----:B------:R1:W5:Y:S01]  /*1ba0*/  @P1 LDG.E.128 R100, desc[UR10][R168.64] ;  /* 0x0000000aa8641981 */ /* 0x000362000c1e1d00 */
[----:B------:R-:W-:Y:S01]  /*1bb0*/  FFMA.FTZ R214, R137, R199, R214 ;  /* 0x000000c789d67223 */ /* 0x000fe200000100d6 */
[----:B---3--:R-:W-:Y:S01]  /*1bc0*/  IMAD.WIDE.U32 R156, R7, 0x10, R184 ;  /* 0x00000010079c7825 */ /* 0x008fe200078e00b8 */
[----:B------:R-:W3:Y:S01]  /*1bd0*/  LDC.64 R136, c[0x0][0x428] ;  /* 0x00010a00ff887b82 */ /* 0x000ee20000000a00 */
[----:B------:R-:W5:Y:S02]  /*1be0*/  @P1 LDG.E.128 R108, desc[UR10][R164.64] ;  /* 0x0000000aa46c1981 */ /* 0x000f64000c1e1d00 */
[----:B0-----:R-:W-:-:S02]  /*1bf0*/  @P0 IMAD.WIDE.U32 R128, R198, 0x4, R128 ;  /* 0x00000004c6800825 */ /* 0x001fc400078e0080 */
[----:B------:R0:W-:Y:S03]  /*1c00*/  STL [R1+0x8c], R201 ;  /* 0x00008cc901007387 */ /* 0x0001e60000100800 */
[----:B-1----:R-:W1:Y:S01]  /*1c10*/  @P1 LDC.64 R168, c[0x0][0x438] ;  /* 0x00010e00ffa81b82 */ /* 0x002e620000000a00 */
[----:B------:R2:W5:Y:S04]  /*1c20*/  @P0 LDG.E R2, desc[UR10][R128.64] ;  /* 0x0000000a80020981 */ /* 0x000568000c1e1900 */
[----:B------:R-:W3:Y:S03]  /*1c30*/  LDG.E.128 R156, desc[UR10][R156.64] ;  /* 0x0000000a9c9c7981 */ /* 0x000ee6000c1e1d00 */
[----:B--2---:R-:W2:Y:S01]  /*1c40*/  @P1 LDC.64 R128, c[0x0][0x438] ;  /* 0x00010e00ff801b82 */ /* 0x004ea20000000a00 */
[----:B0-----:R-:W-:-:S04]  /*1c50*/  FMUL.FTZ R201, R130, UR16 ;  /* 0x0000001082c97c20 */ /* 0x001fc80008410000 */
[-C--:B------:R-:W-:Y:S01]  /*1c60*/  FFMA.FTZ R120, R134, R201.reuse, R120 ;  /* 0x000000c986787223 */ /* 0x080fe20000010078 */
[----:B------:R-:W-:Y:S01]  /*1c70*/  FFMA.FTZ R215, R138, R201, R215 ;  /* 0x000000c98ad77223 */ /* 0x000fe200000100d7 */
[----:B--2---:R-:W-:-:S05]  /*1c80*/  @P1 IMAD.WIDE.U32 R128, R202, 0x10, R128 ;  /* 0x00000010ca801825 */ /* 0x004fca00078e0080 */
[----:B------:R0:W5:Y:S04]  /*1c90*/  @P1 LDG.E.128 R116, desc[UR10][R128.64] ;  /* 0x0000000a80741981 */ /* 0x000168000c1e1d00 */
[----:B------:R-:W0:Y:S04]  /*1ca0*/  LDL.LU R129, [R1+0x94] ;  /* 0x0000940001817983 */ /* 0x000e280000300800 */
[----:B------:R-:W2:Y:S04]  /*1cb0*/  LDL.LU R134, [R1+0xb8] ;  /* 0x0000b80001867983 */ /* 0x000ea80000300800 */
[----:B------:R-:W3:Y:S04]  /*1cc0*/  LDL.LU R138, [R1+0xa0] ;  /* 0x0000a000018a7983 */ /* 0x000ee80000300800 */
[----:B------:R1:W-:Y:S04]  /*1cd0*/  STL [R1+0x90], R132 ;  /* 0x0000908401007387 */ /* 0x0003e80000100800 */
[----:B------:R-:W3:Y:S04]  /*1ce0*/  LDL.LU R133, [R1+0xbc] ;  /* 0x0000bc0001857983 */ /* 0x000ee80000300800 */
[----:B------:R1:W-:Y:S04]  /*1cf0*/  STL [R1+0x80], R120 ;  /* 0x0000807801007387 */ /* 0x0003e80000100800 */
[----:B-1----:R-:W3:Y:S04]  /*1d00*/  LDL.LU R132, [R1+0xa4] ;  /* 0x0000a40001847983 */ /* 0x002ee80000300800 */
[----:B------:R-:W3:Y:S04]  /*1d10*/  LDL.LU R130, [R1+0xc0] ;  /* 0x0000c00001827983 */ /* 0x000ee80000300800 */
[----:B------:R-:W3:Y:S01]  /*1d20*/  LDL.LU R120, [R1+0xa8] ;  /* 0x0000a80001787983 */ /* 0x000ee20000300800 */
[C---:B----4-:R-:W-:Y:S01]  /*1d30*/  FFMA.FTZ R121, R135.reuse, R204, R121 ;  /* 0x000000cc87797223 */ /* 0x050fe20000010079 */
[----:B0-----:R-:W-:Y:S01]  /*1d40*/  FADD.FTZ R129, R135, R129 ;  /* 0x0000008187817221 */ /* 0x001fe20000010000 */
[----:B--2---:R-:W-:-:S04]  /*1d50*/  FADD.FTZ R134, R144, R134 ;  /* 0x0000008690867221 */ /* 0x004fc80000010000 */
[----:B------:R0:W-:Y:S01]  /*1d60*/  STL [R1+0x94], R129 ;  /* 0x0000948101007387 */ /* 0x0001e20000100800 */
[----:B---3--:R-:W-:-:S03]  /*1d70*/  FFMA.FTZ R138, R144, R140, R138 ;  /* 0x0000008c908a7223 */ /* 0x008fc6000001008a */
[----:B0-----:R-:W2:Y:S01]  /*1d80*/  LDL.LU R129, [R1+0xc4] ;  /* 0x0000c40001817983 */ /* 0x001ea20000300800 */
[----:B------:R-:W-:-:S03]  /*1d90*/  FADD.FTZ R133, R145, R133 ;  /* 0x0000008591857221 */ /* 0x000fc60000010000 */
[----:B------:R0:W-:Y:S01]  /*1da0*/  STL [R1+0x84], R121 ;  /* 0x0000847901007387 */ /* 0x0001e20000100800 */
[----:B------:R-:W-:-:S03]  /*1db0*/  FFMA.FTZ R132, R145, R141, R132 ;  /* 0x0000008d91847223 */ /* 0x000fc60000010084 */
[----:B0-----:R-:W3:Y:S01]  /*1dc0*/  LDL.LU R121, [R1+0xac] ;  /* 0x0000ac0001797983 */ /* 0x001ee20000300800 */
[----:B------:R-:W-:-:S03]  /*1dd0*/  FFMA.FTZ R120, R146, R142, R120 ;  /* 0x0000008e92787223 */ /* 0x000fc60000010078 */
[----:B------:R-:W-:Y:S04]  /*1de0*/  STL [R1+0xb8], R134 ;  /* 0x0000b88601007387 */ /* 0x000fe80000100800 */
[----:B------:R-:W-:Y:S04]  /*1df0*/  STL [R1+0xa0], R138 ;  /* 0x0000a08a01007387 */ /* 0x000fe80000100800 */
[----:B------:R-:W-:Y:S04]  /*1e00*/  STL [R1+0xbc], R133 ;  /* 0x0000bc8501007387 */ /* 0x000fe80000100800 */
[----:B------:R0:W-:Y:S04]  /*1e10*/  STL [R1+0xa4], R132 ;  /* 0x0000a48401007387 */ /* 0x0001e80000100800 */
[----:B------:R1:W-:Y:S01]  /*1e20*/  STL [R1+0xa8], R120 ;  /* 0x0000a87801007387 */ /* 0x0003e20000100800 */
[----:B------:R-:W-:Y:S01]  /*1e30*/  FMUL.FTZ R128, R52, R144 ;  /* 0x0000009034807220 */ /* 0x000fe20000410000 */
[----:B------:R-:W-:Y:S01]  /*1e40*/  FADD.FTZ R130, R146, R130 ;  /* 0x0000008292827221 */ /* 0x000fe20000010000 */
[----:B0-----:R-:W0:Y:S01]  /*1e50*/  LDC.64 R132, c[0x0][0x430] ;  /* 0x00010c00ff847b82 */ /* 0x001e220000000a00 */
[----:B-1----:R-:W4:Y:S01]  /*1e60*/  LDL.LU R120, [R1] ;  /* 0x0000000001787983 */ /* 0x002f220000300800 */
[----:B------:R-:W-:Y:S01]  /*1e70*/  FFMA.FTZ R148, R84, R148, R128 ;  /* 0x0000009454947223 */ /* 0x000fe20000010080 */
[----:B------:R-:W-:-:S05]  /*1e80*/  FMUL.FTZ R128, R53, R145 ;  /* 0x0000009135807220 */ /* 0x000fca0000410000 */
[----:B------:R-:W1:Y:S01]  /*1e90*/  @P0 LDC.64 R144, c[0x0][0x3b8] ;  /* 0x0000ee00ff900b82 */ /* 0x000e620000000a00 */
[----:B------:R-:W-:Y:S01]  /*1ea0*/  STL [R1+0xc0], R130 ;  /* 0x0000c08201007387 */ /* 0x000fe20000100800 */
[----:B------:R-:W-:Y:S01]  /*1eb0*/  FFMA.FTZ R149, R85, R149, R128 ;  /* 0x0000009555957223 */ /* 0x000fe20000010080 */
[----:B------:R-:W-:Y:S01]  /*1ec0*/  FMUL.FTZ R128, R54, R146 ;  /* 0x0000009236807220 */ /* 0x000fe20000410000 */
[----:B------:R-:W-:-:S03]  /*1ed0*/  FADD.FTZ R146, R152, -UR5 ;  /* 0x8000000598927e21 */ /* 0x000fc60008010000 */
[----:B------:R-:W-:Y:S01]  /*1ee0*/  FFMA.FTZ R150, R86, R150, R128 ;  /* 0x0000009656967223 */ /* 0x000fe20000010080 */
[----:B------:R-:W-:Y:S01]  /*1ef0*/  FMUL.FTZ R128, R55, R147 ;  /* 0x0000009337807220 */ /* 0x000fe20000410000 */
[----:B-1----:R-:W-:-:S05]  /*1f00*/  @P0 IMAD.WIDE.U32 R144, R202, 0x4, R144 ;  /* 0x00000004ca900825 */ /* 0x002fca00078e0090 */
[----:B------:R1:W5:Y:S01]  /*1f10*/  @P0 LDG.E R15, desc[UR10][R144.64] ;  /* 0x0000000a900f0981 */ /* 0x000362000c1e1900 */
[----:B--2---:R-:W-:-:S05]  /*1f20*/  FADD.FTZ R129, R147, R129 ;  /* 0x0000008193817221 */ /* 0x004fca0000010000 */
[----:B------:R-:W-:Y:S01]  /*1f30*/  STL [R1+0xc4], R129 ;  /* 0x0000c48101007387 */ /* 0x000fe20000100800 */
[----:B---3--:R-:W-:-:S05]  /*1f40*/  FFMA.FTZ R121, R147, R143, R121 ;  /* 0x0000008f93797223 */ /* 0x008fca0000010079 */
[----:B------:R2:W-:Y:S04]  /*1f50*/  STL [R1+0xac], R121 ;  /* 0x0000ac7901007387 */ /* 0x0005e80000100800 */
[----:B--2---:R-:W2:Y:S04]  /*1f60*/  LDL.LU R121, [R1+0xe8] ;  /* 0x0000e80001797983 */ /* 0x004ea80000300800 */
[----:B------:R-:W3:Y:S01]  /*1f70*/  LDL.LU R152, [R1+0x4] ;  /* 0x0000040001987983 */ /* 0x000ee20000300800 */
[----:B----4-:R-:W-:-:S05]  /*1f80*/  FADD.FTZ R120, R160, R120 ;  /* 0x00000078a0787221 */ /* 0x010fca0000010000 */
[----:B------:R4:W-:Y:S04]  /*1f90*/  STL [R1], R120 ;  /* 0x0000007801007387 */ /* 0x0009e80000100800 */
[----:B----4-:R-:W4:Y:S04]  /*1fa0*/  LDL.LU R120, [R1+0xec] ;  /* 0x0000ec0001787983 */ /* 0x010f280000300800 */
[----:B------:R-:W4:Y:S04]  /*1fb0*/  LDL.LU R147, [R1+0xb4] ;  /* 0x0000b40001937983 */ /* 0x000f280000300800 */
[----:B------:R-:W4:Y:S01]  /*1fc0*/  LDL.LU R145, [R1+0xb0] ;  /* 0x0000b00001917983 */ /* 0x000f220000300800 */
[----:B-1----:R-:W-:-:S03]  /*1fd0*/  FADD.FTZ R144, R153, -UR5 ;  /* 0x8000000599907e21 */ /* 0x002fc60008010000 */
[----:B------:R-:W4:Y:S01]  /*1fe0*/  LDL.LU R153, [R1+0x8] ;  /* 0x0000080001997983 */ /* 0x000f220000300800 */
[----:B------:R-:W-:Y:S01]  /*1ff0*/  FMUL.FTZ R146, R146, UR16 ;  /* 0x0000001092927c20 */ /* 0x000fe20008410000 */
[----:B------:R-:W-:-:S04]  /*2000*/  @P1 IMAD.WIDE.U32 R168, R7, 0x10, R168 ;  /* 0x0000001007a81825 */ /* 0x000fc800078e00a8 */
[----:B------:R-:W-:Y:S01]  /*2010*/  FMUL.FTZ R144, R144, UR16 ;  /* 0x0000001090907c20 */ /* 0x000fe20008410000 */
[----:B------:R-:W-:Y:S01]  /*2020*/  FFMA.FTZ R220, R151, R143, R220 ;  /* 0x0000008f97dc7223 */ /* 0x000fe200000100dc */
[----:B------:R-:W-:Y:S01]  /*2030*/  FFMA.FTZ R151, R87, R151, R128 ;  /* 0x0000009757977223 */ /* 0x000fe20000010080 */
[----:B------:R-:W-:Y:S01]  /*2040*/  IMAD.WIDE.U32 R180, R198, 0x10, R184 ;  /* 0x00000010c6b47825 */ /* 0x000fe200078e00b8 */
[----:B------:R1:W5:Y:S03]  /*2050*/  @P1 LDG.E.128 R104, desc[UR10][R168.64] ;  /* 0x0000000aa8681981 */ /* 0x000366000c1e1d00 */
[----:B------:R-:W-:Y:S01]  /*2060*/  FFMA.FTZ R222, R161, R144, R222 ;  /* 0x00000090a1de7223 */ /* 0x000fe200000100de */
[----:B0-----:R-:W-:-:S04]  /*2070*/  IMAD.WIDE.U32 R128, R202, 0x10, R132 ;  /* 0x00000010ca807825 */ /* 0x001fc800078e0084 */
[----:B------:R-:W-:-:S04]  /*2080*/  IMAD.WIDE.U32 R132, R202, 0x10, R136 ;  /* 0x00000010ca847825 */ /* 0x000fc800078e0088 */
[----:B------:R-:W-:-:S04]  /*2090*/  IMAD.WIDE.U32 R166, R192, 0x10, R186 ;  /* 0x00000010c0a67825 */ /* 0x000fc800078e00ba */
[----:B------:R-:W-:-:S04]  /*20a0*/  IMAD.WIDE.U32 R176, R198, 0x10, R186 ;  /* 0x00000010c6b07825 */ /* 0x000fc800078e00ba */
[----:B------:R-:W-:Y:S01]  /*20b0*/  FMUL.FTZ R193, R62, R178 ;  /* 0x000000b23ec17220 */ /* 0x000fe20000410000 */
[----:B------:R-:W4:Y:S01]  /*20c0*/  LDG.E.128 R164, desc[UR10][R166.64] ;  /* 0x0000000aa6a47981 */ /* 0x000f22000c1e1d00 */
[----:B-1----:R-:W-:-:S04]  /*20d0*/  IMAD.WIDE.U32 R168, R192, 0x10, R184 ;  /* 0x00000010c0a87825 */ /* 0x002fc800078e00b8 */
[----:B------:R-:W-:Y:S01]  /*20e0*/  FMUL.FTZ R195, R63, R179 ;  /* 0x000000b33fc37220 */ /* 0x000fe20000410000 */
[----:B------:R-:W-:Y:S01]  /*20f0*/  FADD.FTZ R243, R182, R243 ;  /* 0x000000f3b6f37221 */ /* 0x000fe20000010000 */
[----:B------:R-:W4:Y:S01]  /*2100*/  LDG.E.128 R176, desc[UR10][R176.64] ;  /* 0x0000000ab0b07981 */ /* 0x000f22000c1e1d00 */
[----:B------:R-:W-:-:S04]  /*2110*/  IMAD.WIDE.U32 R184, R198, 0x10, R136 ;  /* 0x00000010c6b87825 */ /* 0x000fc800078e0088 */
[----:B------:R-:W-:Y:S01]  /*2120*/  FMUL.FTZ R136, R48, R156 ;  /* 0x0000009c30887220 */ /* 0x000fe20000410000 */
[----:B------:R-:W4:Y:S04]  /*2130*/  LDG.E.128 R168, desc[UR10][R168.64] ;  /* 0x0000000aa8a87981 */ /* 0x000f28000c1e1d00 */
[----:B------:R-:W4:Y:S01]  /*2140*/  LDG.E.128 R184, desc[UR10][R184.64] ;  /* 0x0000000ab8b87981 */ /* 0x000f22000c1e1d00 */
[----:B--2---:R-:W-:Y:S01]  /*2150*/  FADD.FTZ R121, R156, R121 ;  /* 0x000000799c797221 */ /* 0x004fe20000010000 */
[----:B------:R-:W-:Y:S01]  /*2160*/  FFMA.FTZ R211, R182, R191, R211 ;  /* 0x000000bfb6d37223 */ /* 0x000fe200000100d3 */
[C---:B------:R-:W-:Y:S01]  /*2170*/  FADD.FTZ R244, R183.reuse, R244 ;  /* 0x000000f4b7f47221 */ /* 0x040fe20000010000 */
[----:B------:R-:W-:Y:S01]  /*2180*/  FFMA.FTZ R212, R183, R194, R212 ;  /* 0x000000c2b7d47223 */ /* 0x000fe200000100d4 */
[----:B---3--:R-:W-:Y:S01]  /*2190*/  FADD.FTZ R152, R161, R152 ;  /* 0x00000098a1987221 */ /* 0x008fe20000010000 */
[----:B------:R0:W-:Y:S01]  /*21a0*/  STL [R1+0xe8], R121 ;  /* 0x0000e87901007387 */ /* 0x0001e20000100800 */
[----:B------:R-:W-:Y:S01]  /*21b0*/  FMUL.FTZ R205, R59, R135 ;  /* 0x000000873bcd7220 */ /* 0x000fe20000410000 */
[----:B----4-:R-:W-:-:S02]  /*21c0*/  FFMA.FTZ R145, R156, R146, R145 ;  /* 0x000000929c917223 */ /* 0x010fc40000010091 */
[----:B0-----:R-:W5:Y:S04]  /*21d0*/  LDL.LU R121, [R1+0x144] ;  /* 0x0001440001797983 */ /* 0x001f680000300800 */
[----:B------:R0:W-:Y:S04]  /*21e0*/  STL [R1+0xb0], R145 ;  /* 0x0000b09101007387 */ /* 0x0001e80000100800 */
[----:B------:R1:W-:Y:S01]  /*21f0*/  STL [R1+0x4], R152 ;  /* 0x0000049801007387 */ /* 0x0003e20000100800 */
[C---:B------:R-:W-:Y:S01]  /*2200*/  FADD.FTZ R120, R157.reuse, R120 ;  /* 0x000000789d787221 */ /* 0x040fe20000010000 */
[----:B------:R-:W-:Y:S01]  /*2210*/  FFMA.FTZ R147, R157, R144, R147 ;  /* 0x000000909d937223 */ /* 0x000fe20000010093 */
[----:B------:R-:W-:Y:S01]  /*2220*/  FADD.FTZ R153, R162, R153 ;  /* 0x00000099a2997221 */ /* 0x000fe20000010000 */
[----:B------:R-:W-:Y:S01]  /*2230*/  FFMA.FTZ R193, R94, R182, R193 ;  /* 0x000000b65ec17223 */ /* 0x000fe200000100c1 */
[----:B------:R-:W-:Y:S01]  /*2240*/  FFMA.FTZ R195, R95, R183, R195 ;  /* 0x000000b75fc37223 */ /* 0x000fe200000100c3 */
[----:B0-----:R-:W-:Y:S01]  /*2250*/  FMUL.FTZ R145, R49, R157 ;  /* 0x0000009d31917220 */ /* 0x001fe20000410000 */
[----:B------:R-:W2:Y:S03]  /*2260*/  LDG.E.128 R180, desc[UR10][R180.64] ;  /* 0x0000000ab4b47981 */ /* 0x000ea6000c1e1d00 */
[----:B------:R-:W-:Y:S01]  /*2270*/  FFMA.FTZ R161, R81, R161, R145 ;  /* 0x000000a151a17223 */ /* 0x000fe20000010091 */
[----:B-1----:R-:W3:Y:S01]  /*2280*/  LDL.LU R152, [R1+0xc8] ;  /* 0x0000c80001987983 */ /* 0x002ee20000300800 */
[----:B------:R-:W-:-:S03]  /*2290*/  FADD.FTZ R145, R154, -UR5 ;  /* 0x800000059a917e21 */ /* 0x000fc60008010000 */
[----:B------:R-:W4:Y:S04]  /*22a0*/  LDL.LU R156, [R1+0xc] ;  /* 0x00000c00019c7983 */ /* 0x000f280000300800 */
[----:B------:R-:W2:Y:S01]  /*22b0*/  LDL.LU R154, [R1+0xf0] ;  /* 0x0000f000019a7983 */ /* 0x000ea20000300800 */
[----:B------:R-:W-:-:S03]  /*22c0*/  FMUL.FTZ R145, R145, UR16 ;  /* 0x0000001091917c20 */ /* 0x000fc60008410000 */
[----:B------:R0:W-:Y:S01]  /*22d0*/  STL [R1+0xec], R120 ;  /* 0x0000ec7801007387 */ /* 0x0001e20000100800 */
[----:B------:R-:W-:Y:S01]  /*22e0*/  FFMA.FTZ R223, R162, R145, R223 ;  /* 0x00000091a2df7223 */ /* 0x000fe200000100df */
[C---:B------:R-:W-:Y:S01]  /*22f0*/  FADD.FTZ R248, R139.reuse, R248 ;  /* 0x000000f88bf87221 */ /* 0x040fe20000010000 */
[----:B------:R-:W-:Y:S01]  /*2300*/  FFMA.FTZ R216, R139, R204, R216 ;  /* 0x000000cc8bd87223 */ /* 0x000fe200000100d8 */
[----:B------:R-:W4:Y:S01]  /*2310*/  LDG.E.128 R128, desc[UR10][R128.64] ;  /* 0x0000000a80807981 */ /* 0x000f22000c1e1d00 */
[----:B------:R-:W-:-:S03]  /*2320*/  FFMA.FTZ R221, R160, R146, R221 ;  /* 0x00000092a0dd7223 */ /* 0x000fc600000100dd */
[----:B------:R-:W4:Y:S04]  /*2330*/  LDG.E.128 R132, desc[UR10][R132.64] ;  /* 0x0000000a84847981 */ /* 0x000f28000c1e1d00 */
[----:B0-----:R-:W5:Y:S04]  /*2340*/  LDL.LU R120, [R1+0x140] ;  /* 0x0001400001787983 */ /* 0x001f680000300800 */
[----:B------:R0:W-:Y:S04]  /*2350*/  STL [R1+0xb4], R147 ;  /* 0x0000b49301007387 */ /* 0x0001e80000100800 */
[----:B------:R1:W-:Y:S01]  /*2360*/  STL [R1+0x8], R153 ;  /* 0x0000089901007387 */ /* 0x0003e20000100800 */
[----:B0-----:R-:W-:-:S03]  /*2370*/  FMUL.FTZ R147, R50, R158 ;  /* 0x0000009e32937220 */ /* 0x001fc60000410000 */
[----:B-1----:R-:W4:Y:S01]  /*2380*/  LDL.LU R153, [R1+0xcc] ;  /* 0x0000cc0001997983 */ /* 0x002f220000300800 */
[----:B------:R-:W-:Y:S01]  /*2390*/  FFMA.FTZ R162, R82, R162, R147 ;  /* 0x000000a252a27223 */ /* 0x000fe20000010093 */
[----:B------:R-:W-:Y:S02]  /*23a0*/  FADD.FTZ R147, R155, -UR5 ;  /* 0x800000059b937e21 */ /* 0x000fe40008010000 */
[----:B------:R-:W4:Y:S04]  /*23b0*/  LDL.LU R157, [R1+0x10] ;  /* 0x00001000019d7983 */ /* 0x000f280000300800 */
[----:B------:R-:W4:Y:S01]  /*23c0*/  LDL.LU R155, [R1+0xf4] ;  /* 0x0000f400019b7983 */ /* 0x000f220000300800 */
[C---:B---3--:R-:W-:Y:S01]  /*23d0*/  FFMA.FTZ R152, R158.reuse, R145, R152 ;  /* 0x000000919e987223 */ /* 0x048fe20000010098 */
[----:B--2---:R-:W-:-:S04]  /*23e0*/  FADD.FTZ R154, R158, R154 ;  /* 0x0000009a9e9a7221 */ /* 0x004fc80000010000 */
[----:B------:R-:W-:Y:S04]  /*23f0*/  STL [R1+0xc8], R152 ;  /* 0x0000c89801007387 */ /* 0x000fe80000100800 */
[----:B------:R0:W-:Y:S04]  /*2400*/  STL [R1+0xf0], R154 ;  /* 0x0000f09a01007387 */ /* 0x0001e80000100800 */
[----:B------:R-:W2:Y:S04]  /*2410*/  LDL.LU R158, [R1+0x110] ;  /* 0x00011000019e7983 */ /* 0x000ea80000300800 */
[----:B0-----:R-:W3:Y:S01]  /*2420*/  LDL.LU R154, [R1+0xd0] ;  /* 0x0000d000019a7983 */ /* 0x001ee20000300800 */
[----:B----4-:R-:W-:-:S05]  /*2430*/  FADD.FTZ R156, R163, R156 ;  /* 0x0000009ca39c7221 */ /* 0x010fca0000010000 */
[----:B------:R0:W-:Y:S04]  /*2440*/  STL [R1+0xc], R156 ;  /* 0x00000c9c01007387 */ /* 0x0001e80000100800 */
[----:B0-----:R-:W4:Y:S01]  /*2450*/  LDL.LU R156, [R1+0x14] ;  /* 0x00001400019c7983 */ /* 0x001f220000300800 */
[----:B------:R-:W-:Y:S01]  /*2460*/  FMUL.FTZ R147, R147, UR16 ;  /* 0x0000001093937c20 */ /* 0x000fe20008410000 */
[----:B------:R-:W-:-:S03]  /*2470*/  FMUL.FTZ R152, R51, R159 ;  /* 0x0000009f33987220 */ /* 0x000fc60000410000 */
[-C--:B------:R-:W-:Y:S01]  /*2480*/  FFMA.FTZ R224, R163, R147.reuse, R224 ;  /* 0x00000093a3e07223 */ /* 0x080fe200000100e0 */
[----:B------:R-:W-:Y:S01]  /*2490*/  FFMA.FTZ R153, R159, R147, R153 ;  /* 0x000000939f997223 */ /* 0x000fe20000010099 */
[----:B------:R-:W-:Y:S01]  /*24a0*/  FFMA.FTZ R163, R83, R163, R152 ;  /* 0x000000a353a37223 */ /* 0x000fe20000010098 */
[----:B------:R-:W-:Y:S01]  /*24b0*/  FADD.FTZ R152, R164, -UR5 ;  /* 0x80000005a4987e21 */ /* 0x000fe20008010000 */
[----:B------:R-:W-:Y:S01]  /*24c0*/  FADD.FTZ R157, R172, R157 ;  /* 0x0000009dac9d7221 */ /* 0x000fe20000010000 */
[----:B------:R-:W4:Y:S01]  /*24d0*/  LDL.LU R164, [R1+0x114] ;  /* 0x0001140001a47983 */ /* 0x000f220000300800 */
[----:B------:R-:W-:-:S05]  /*24e0*/  FADD.FTZ R155, R159, R155 ;  /* 0x0000009b9f9b7221 */ /* 0x000fca0000010000 */
[----:B------:R0:W-:Y:S04]  /*24f0*/  STL [R1+0xf4], R155 ;  /* 0x0000f49b01007387 */ /* 0x0001e80000100800 */
[----:B------:R-:W-:Y:S04]  /*2500*/  STL [R1+0xcc], R153 ;  /* 0x0000cc9901007387 */ /* 0x000fe80000100800 */
[----:B0-----:R-:W4:Y:S04]  /*2510*/  LDL.LU R155, [R1+0xd4] ;  /* 0x0000d400019b7983 */ /* 0x001f280000300800 */
[----:B------:R0:W-:Y:S01]  /*2520*/  STL [R1+0x10], R157 ;  /* 0x0000109d01007387 */ /* 0x0001e20000100800 */
[----:B------:R-:W-:-:S03]  /*2530*/  FMUL.FTZ R152, R152, UR16 ;  /* 0x0000001098987c20 */ /* 0x000fc60008410000 */
[----:B0-----:R-:W4:Y:S01]  /*2540*/  LDL.LU R157, [R1+0x38] ;  /* 0x00003800019d7983 */ /* 0x001f220000300800 */
[C---:B--2---:R-:W-:Y:S01]  /*2550*/  FADD.FTZ R158, R168.reuse, R158 ;  /* 0x0000009ea89e7221 */ /* 0x044fe20000010000 */
[----:B---3--:R-:W-:-:S05]  /*2560*/  FFMA.FTZ R154, R168, R152, R154 ;  /* 0x00000098a89a7223 */ /* 0x008fca000001009a */
[----:B------:R-:W-:Y:S04]  /*2570*/  STL [R1+0xd0], R154 ;  /* 0x0000d09a01007387 */ /* 0x000fe80000100800 */
[----:B------:R0:W-:Y:S04]  /*2580*/  STL [R1+0x110], R158 ;  /* 0x0001109e01007387 */ /* 0x0001e80000100800 */
[----:B0-----:R-:W2:Y:S01]  /*2590*/  LDL.LU R158, [R1+0x118] ;  /* 0x00011800019e7983 */ /* 0x001ea20000300800 */
[----:B----4-:R-:W-:-:S05]  /*25a0*/  FADD.FTZ R156, R173, R156 ;  /* 0x0000009cad9c7221 */ /* 0x010fca0000010000 */
[----:B------:R0:W-:Y:S04]  /*25b0*/  STL [R1+0x14], R156 ;  /* 0x0000149c01007387 */ /* 0x0001e80000100800 */
[----:B0-----:R-:W3:Y:S04]  /*25c0*/  LDL.LU R156, [R1+0xd8] ;  /* 0x0000d800019c7983 */ /* 0x001ee80000300800 */
[----:B------:R-:W4:Y:S01]  /*25d0*/  LDL.LU R159, [R1+0x3c] ;  /* 0x00003c00019f7983 */ /* 0x000f220000300800 */
[----:B------:R-:W-:Y:S01]  /*25e0*/  FMUL.FTZ R153, R44, R168 ;  /* 0x000000a82c997220 */ /* 0x000fe20000410000 */
[----:B------:R-:W-:-:S03]  /*25f0*/  FFMA.FTZ R225, R172, R152, R225 ;  /* 0x00000098ace17223 */ /* 0x000fc600000100e1 */
[----:B------:R-:W-:Y:S01]  /*2600*/  FFMA.FTZ R172, R76, R172, R153 ;  /* 0x000000ac4cac7223 */ /* 0x000fe20000010099 */
[----:B------:R-:W-:Y:S01]  /*2610*/  FADD.FTZ R153, R165, -UR5 ;  /* 0x80000005a5997e21 */ /* 0x000fe20008010000 */
[----:B------:R-:W-:-:S03]  /*2620*/  FADD.FTZ R164, R169, R164 ;  /* 0x000000a4a9a47221 */ /* 0x000fc60000010000 */
[----:B------:R-:W-:Y:S01]  /*2630*/  FMUL.FTZ R153, R153, UR16 ;  /* 0x0000001099997c20 */ /* 0x000fe20008410000 */
[----:B------:R-:W-:-:S03]  /*2640*/  FMUL.FTZ R154, R45, R169 ;  /* 0x000000a92d9a7220 */ /* 0x000fc60000410000 */
[-C--:B------:R-:W-:Y:S01]  /*2650*/  FFMA.FTZ R155, R169, R153.reuse, R155 ;  /* 0x00000099a99b7223 */ /* 0x080fe2000001009b */
[----:B------:R-:W-:Y:S01]  /*2660*/  FFMA.FTZ R226, R173, R153, R226 ;  /* 0x00000099ade27223 */ /* 0x000fe200000100e2 */
[----:B------:R-:W-:Y:S01]  /*2670*/  FADD.FTZ R157, R174, R157 ;  /* 0x0000009dae9d7221 */ /* 0x000fe20000010000 */
[----:B------:R-:W-:Y:S01]  /*2680*/  FFMA.FTZ R173, R77, R173, R154 ;  /* 0x000000ad4dad7223 */ /* 0x000fe2000001009a */
[----:B------:R-:W-:Y:S01]  /*2690*/  STL [R1+0x114], R164 ;  /* 0x000114a401007387 */ /* 0x000fe20000100800 */
[----:B------:R-:W-:-:S03]  /*26a0*/  FADD.FTZ R154, R166, -UR5 ;  /* 0x80000005a69a7e21 */ /* 0x000fc60008010000 */
[----:B------:R-:W-:Y:S04]  /*26b0*/  STL [R1+0xd4], R155 ;  /* 0x0000d49b01007387 */ /* 0x000fe80000100800 */
[----:B------:R-:W4:Y:S04]  /*26c0*/  LDL.LU R166, [R1+0x11c] ;  /* 0x00011c0001a67983 */ /* 0x000f280000300800 */
[----:B------:R0:W-:Y:S04]  /*26d0*/  STL [R1+0x38], R157 ;  /* 0x0000389d01007387 */ /* 0x0001e80000100800 */
[----:B0-----:R-:W4:Y:S04]  /*26e0*/  LDL.LU R157, [R1+0xdc] ;  /* 0x0000dc00019d7983 */ /* 0x001f280000300800 */
[----:B------:R-:W4:Y:S04]  /*26f0*/  LDL.LU R164, [R1+0x40] ;  /* 0x0000400001a47983 */ /* 0x000f280000300800 */
[----:B------:R-:W4:Y:S01]  /*2700*/  LDL.LU R165, [R1+0x120] ;  /* 0x0001200001a57983 */ /* 0x000f220000300800 */
[----:B------:R-:W-:Y:S01]  /*2710*/  FMUL.FTZ R154, R154, UR16 ;  /* 0x000000109a9a7c20 */ /* 0x000fe20008410000 */
[----:B--2---:R-:W-:-:S05]  /*2720*/  FADD.FTZ R158, R170, R158 ;  /* 0x0000009eaa9e7221 */ /* 0x004fca0000010000 */
[----:B------:R0:W-:Y:S04]  /*2730*/  STL [R1+0x118], R158 ;  /* 0x0001189e01007387 */ /* 0x0001e80000100800 */
[----:B0-----:R-:W2:Y:S01]  /*2740*/  LDL.LU R158, [R1+0xe0] ;  /* 0x0000e000019e7983 */ /* 0x001ea20000300800 */
[----:B---3--:R-:W-:Y:S01]  /*2750*/  FFMA.FTZ R156, R170, R154, R156 ;  /* 0x0000009aaa9c7223 */ /* 0x008fe2000001009c */
[----:B----4-:R-:W-:-:S04]  /*2760*/  FADD.FTZ R159, R175, R159 ;  /* 0x0000009faf9f7221 */ /* 0x010fc80000010000 */
[----:B------:R-:W-:Y:S04]  /*2770*/  STL [R1+0xd8], R156 ;  /* 0x0000d89c01007387 */ /* 0x000fe80000100800 */
[----:B------:R0:W-:Y:S04]  /*2780*/  STL [R1+0x3c], R159 ;  /* 0x00003c9f01007387 */ /* 0x0001e80000100800 */
[----:B0-----:R-:W3:Y:S01]  /*2790*/  LDL.LU R159, [R1+0x44] ;  /* 0x00004400019f7983 */ /* 0x001ee20000300800 */
[----:B------:R-:W-:Y:S01]  /*27a0*/  FMUL.FTZ R155, R46, R170 ;  /* 0x000000aa2e9b7220 */ /* 0x000fe20000410000 */
[----:B------:R-:W-:-:S03]  /*27b0*/  FFMA.FTZ R227, R174, R154, R227 ;  /* 0x0000009aaee37223 */ /* 0x000fc600000100e3 */
[----:B------:R-:W-:Y:S01]  /*27c0*/  FFMA.FTZ R174, R78, R174, R155 ;  /* 0x000000ae4eae7223 */ /* 0x000fe2000001009b */
[----:B------:R-:W-:-:S04]  /*27d0*/  FADD.FTZ R155, R167, -UR5 ;  /* 0x80000005a79b7e21 */ /* 0x000fc80008010000 */
[----:B------:R-:W-:Y:S01]  /*27e0*/  FMUL.FTZ R155, R155, UR16 ;  /* 0x000000109b9b7c20 */ /* 0x000fe20008410000 */
[----:B------:R-:W-:Y:S01]  /*27f0*/  FADD.FTZ R166, R171, R166 ;  /* 0x000000a6aba67221 */ /* 0x000fe20000010000 */
[----:B------:R-:W-:Y:S02]  /*2800*/  FMUL.FTZ R156, R47, R171 ;  /* 0x000000ab2f9c7220 */ /* 0x000fe40000410000 */
[----:B------:R-:W-:Y:S02]  /*2810*/  FFMA.FTZ R228, R175, R155, R228 ;  /* 0x0000009bafe47223 */ /* 0x000fe400000100e4 */
[----:B------:R-:W-:Y:S01]  /*2820*/  FFMA.FTZ R175, R79, R175, R156 ;  /* 0x000000af4faf7223 */ /* 0x000fe2000001009c */
[----:B------:R-:W-:Y:S01]  /*2830*/  FADD.FTZ R156, R176, -UR5 ;  /* 0x80000005b09c7e21 */ /* 0x000fe20008010000 */
[----:B------:R-:W-:Y:S01]  /*2840*/  FFMA.FTZ R157, R171, R155, R157 ;  /* 0x0000009bab9d7223 */ /* 0x000fe2000001009d */
[----:B------:R-:W-:-:S04]  /*2850*/  FADD.FTZ R164, R184, R164 ;  /* 0x000000a4b8a47221 */ /* 0x000fc80000010000 */
[----:B------:R-:W-:Y:S04]  /*2860*/  STL [R1+0xdc], R157 ;  /* 0x0000dc9d01007387 */ /* 0x000fe80000100800 */
[----:B------:R-:W-:Y:S04]  /*2870*/  STL [R1+0x11c], R166 ;  /* 0x00011ca601007387 */ /* 0x000fe80000100800 */
[----:B------:R-:W4:Y:S04]  /*2880*/  LDL.LU R170, [R1+0x124] ;  /* 0x0001240001aa7983 */ /* 0x000f280000300800 */
[----:B------:R0:W-:Y:S01]  /*2890*/  STL [R1+0x40], R164 ;  /* 0x000040a401007387 */ /* 0x0001e20000100800 */
[----:B------:R-:W-:Y:S01]  /*28a0*/  FMUL.FTZ R156, R156, UR16 ;  /* 0x000000109c9c7c20 */ /* 0x000fe20008410000 */
[----:B------:R-:W-:-:S02]  /*28b0*/  FADD.FTZ R165, R180, R165 ;  /* 0x000000a5b4a57221 */ /* 0x000fc40000010000 */
[----:B0-----:R-:W4:Y:S04]  /*28c0*/  LDL.LU R164, [R1+0xe4] ;  /* 0x0000e40001a47983 */ /* 0x001f280000300800 */
[----:B------:R0:W-:Y:S04]  /*28d0*/  STL [R1+0x120], R165 ;  /* 0x000120a501007387 */ /* 0x0001e80000100800 */
[----:B0-----:R-:W4:Y:S01]  /*28e0*/  LDL.LU R165, [R1+0x68] ;  /* 0x0000680001a57983 */ /* 0x001f220000300800 */
[----:B--2---:R-:W-:-:S05]  /*28f0*/  FFMA.FTZ R158, R180, R156, R158 ;  /* 0x0000009cb49e7223 */ /* 0x004fca000001009e */
[----:B------:R-:W-:Y:S04]  /*2900*/  STL [R1+0xe0], R158 ;  /* 0x0000e09e01007387 */ /* 0x000fe80000100800 */
[----:B------:R-:W2:Y:S04]  /*2910*/  LDL.LU R169, [R1+0x128] ;  /* 0x0001280001a97983 */ /* 0x000ea80000300800 */
[----:B------:R-:W2:Y:S04]  /*2920*/  LDL.LU R168, [R1+0xf8] ;  /* 0x0000f80001a87983 */ /* 0x000ea80000300800 */
[----:B------:R-:W2:Y:S01]  /*2930*/  LDL.LU R167, [R1+0x6c] ;  /* 0x00006c0001a77983 */ /* 0x000ea20000300800 */
[----:B---3--:R-:W-:-:S05]  /*2940*/  FADD.FTZ R159, R185, R159 ;  /* 0x0000009fb99f7221 */ /* 0x008fca0000010000 */
[----:B------:R0:W-:Y:S04]  /*2950*/  STL [R1+0x44], R159 ;  /* 0x0000449f01007387 */ /* 0x0001e80000100800 */
[----:B------:R-:W3:Y:S04]  /*2960*/  LDL.LU R166, [R1+0x12c] ;  /* 0x00012c0001a67983 */ /* 0x000ee80000300800 */
[----:B0-----:R-:W3:Y:S01]  /*2970*/  LDL.LU R159, [R1+0xfc] ;  /* 0x0000fc00019f7983 */ /* 0x001ee20000300800 */
[----:B------:R-:W-:Y:S02]  /*2980*/  FFMA.FTZ R205, R91, R139, R205 ;  /* 0x0000008b5bcd7223 */ /* 0x000fe400000100cd */
[----:B------:R-:W0:Y:S01]  /*2990*/  LDC.64 R138, c[0x0][0x3a8] ;  /* 0x0000ea00ff8a7b82 */ /* 0x000e220000000a00 */
[----:B------:R-:W-:Y:S01]  /*29a0*/  FMUL.FTZ R157, R40, R180 ;  /* 0x000000b4289d7220 */ /* 0x000fe20000410000 */
[----:B------:R-:W-:-:S03]  /*29b0*/  FFMA.FTZ R229, R184, R156, R229 ;  /* 0x0000009cb8e57223 */ /* 0x000fc600000100e5 */
[----:B------:R-:W-:Y:S01]  /*29c0*/  FFMA.FTZ R184, R72, R184, R157 ;  /* 0x000000b848b87223 */ /* 0x000fe2000001009d */
[----:B------:R-:W-:Y:S01]  /*29d0*/  FADD.FTZ R157, R177, -UR5 ;  /* 0x80000005b19d7e21 */ /* 0x000fe20008010000 */
[----:B------:R-:W-:Y:S01]  /*29e0*/  FFMA.FTZ R160, R80, R160, R136 ;  /* 0x000000a050a07223 */ /* 0x000fe20000010088 */
[----:B------:R-:W-:Y:S01]  /*29f0*/  FMUL.FTZ R158, R41, R181 ;  /* 0x000000b5299e7220 */ /* 0x000fe20000410000 */
[----:B------:R-:W1:Y:S01]  /*2a00*/  LDC.64 R176, c[0x0][0x3b0] ;  /* 0x0000ec00ffb07b82 */ /* 0x000e620000000a00 */
[----:B------:R-:W-:Y:S01]  /*2a10*/  FMUL.FTZ R157, R157, UR16 ;  /* 0x000000109d9d7c20 */ /* 0x000fe20008410000 */
[----:B0-----:R-:W-:-:S04]  /*2a20*/  IMAD.WIDE.U32 R136, R202, 0x10, R138 ;  /* 0x00000010ca887825 */ /* 0x001fc800078e008a */
[C---:B----4-:R-:W-:Y:S02]  /*2a30*/  FADD.FTZ R170, R181.reuse, R170 ;  /* 0x000000aab5aa7221 */ /* 0x050fe40000010000 */
[----:B------:R-:W4:Y:S01]  /*2a40*/  LDG.E.128 R136, desc[UR10][R136.64] ;  /* 0x0000000a88887981 */ /* 0x000f22000c1e1d00 */
[----:B------:R-:W-:-:S05]  /*2a50*/  FFMA.FTZ R164, R181, R157, R164 ;  /* 0x0000009db5a47223 */ /* 0x000fca00000100a4 */
[----:B------:R0:W-:Y:S02]  /*2a60*/  STL [R1+0xe4], R164 ;  /* 0x0000e4a401007387 */ /* 0x0001e40000100800 */
[----:B0-----:R-:W-:Y:S01]  /*2a70*/  FADD.FTZ R164, R178, -UR5 ;  /* 0x80000005b2a47e21 */ /* 0x001fe20008010000 */
[----:B------:R-:W-:-:S03]  /*2a80*/  FADD.FTZ R165, R186, R165 ;  /* 0x000000a5baa57221 */ /* 0x000fc60000010000 */
[----:B------:R-:W-:Y:S01]  /*2a90*/  FMUL.FTZ R164, R164, UR16 ;  /* 0x00000010a4a47c20 */ /* 0x000fe20008410000 */
[----:B------:R-:W-:Y:S04]  /*2aa0*/  STL [R1+0x124], R170 ;  /* 0x000124aa01007387 */ /* 0x000fe80000100800 */
[----:B------:R0:W-:Y:S01]  /*2ab0*/  STL [R1+0x68], R165 ;  /* 0x000068a501007387 */ /* 0x0001e20000100800 */
[----:B------:R-:W-:Y:S01]  /*2ac0*/  FFMA.FTZ R230, R185, R157, R230 ;  /* 0x0000009db9e67223 */ /* 0x000fe200000100e6 */
[----:B------:R-:W-:Y:S01]  /*2ad0*/  FFMA.FTZ R185, R73, R185, R158 ;  /* 0x000000b949b97223 */ /* 0x000fe2000001009e */
[----:B------:R-:W-:Y:S01]  /*2ae0*/  FMUL.FTZ R158, R42, R182 ;  /* 0x000000b62a9e7220 */ /* 0x000fe20000410000 */
[----:B0-----:R-:W-:Y:S01]  /*2af0*/  FADD.FTZ R165, R179, -UR5 ;  /* 0x80000005b3a57e21 */ /* 0x001fe20008010000 */
[----:B------:R-:W-:-:S03]  /*2b00*/  FFMA.FTZ R231, R186, R164, R231 ;  /* 0x000000a4bae77223 */ /* 0x000fc600000100e7 */
[----:B------:R-:W-:Y:S01]  /*2b10*/  FMUL.FTZ R165, R165, UR16 ;  /* 0x00000010a5a57c20 */ /* 0x000fe20008410000 */
[----:B------:R-:W-:Y:S01]  /*2b20*/  FFMA.FTZ R186, R74, R186, R158 ;  /* 0x000000ba4aba7223 */ /* 0x000fe2000001009e */
[----:B------:R-:W-:Y:S02]  /*2b30*/  FMUL.FTZ R158, R43, R183 ;  /* 0x000000b72b9e7220 */ /* 0x000fe40000410000 */
[----:B------:R-:W-:Y:S01]  /*2b40*/  FFMA.FTZ R232, R187, R165, R232 ;  /* 0x000000a5bbe87223 */ /* 0x000fe200000100e8 */
[----:B------:R-:W-:-:S04]  /*2b50*/  FADD.FTZ R170, RZ, R17 ;  /* 0x00000011ffaa7221 */ /* 0x000fc80000010000 */
[----:B------:R-:W-:Y:S01]  /*2b60*/  FADD.FTZ R170, R19, R170 ;  /* 0x000000aa13aa7221 */ /* 0x000fe20000010000 */
[C---:B--2---:R-:W-:Y:S01]  /*2b70*/  FADD.FTZ R169, R182.reuse, R169 ;  /* 0x000000a9b6a97221 */ /* 0x044fe20000010000 */
[----:B------:R-:W-:-:S04]  /*2b80*/  FFMA.FTZ R168, R182, R164, R168 ;  /* 0x000000a4b6a87223 */ /* 0x000fc800000100a8 */
[----:B------:R-:W-:Y:S01]  /*2b90*/  STL [R1+0x128], R169 ;  /* 0x000128a901007387 */ /* 0x000fe20000100800 */
[----:B------:R-:W-:-:S03]  /*2ba0*/  FADD.FTZ R167, R187, R167 ;  /* 0x000000a7bba77221 */ /* 0x000fc60000010000 */
[----:B------:R-:W-:Y:S04]  /*2bb0*/  STL [R1+0xf8], R168 ;  /* 0x0000f8a801007387 */ /* 0x000fe80000100800 */
[----:B------:R-:W-:Y:S04]  /*2bc0*/  STL [R1+0x6c], R167 ;  /* 0x00006ca701007387 */ /* 0x000fe80000100800 */
[----:B------:R-:W2:Y:S01]  /*2bd0*/  LDL.LU R181, [R1+0x70] ;  /* 0x0000700001b57983 */ /* 0x000ea20000300800 */
[----:B------:R-:W-:Y:S01]  /*2be0*/  FFMA.FTZ R187, R75, R187, R158 ;  /* 0x000000bb4bbb7223 */ /* 0x000fe2000001009e */
[----:B---3--:R-:W-:-:S05]  /*2bf0*/  FFMA.FTZ R159, R183, R165, R159 ;  /* 0x000000a5b79f7223 */ /* 0x008fca000001009f */
[----:B------:R1:W-:Y:S01]  /*2c00*/  STL [R1+0xfc], R159 ;  /* 0x0000fc9f01007387 */ /* 0x0003e20000100800 */
[----:B------:R-:W-:Y:S01]  /*2c10*/  FADD.FTZ R166, R183, R166 ;  /* 0x000000a6b7a67221 */ /* 0x000fe20000010000 */
[----:B-1----:R-:W-:-:S05]  /*2c20*/  IMAD.WIDE.U32 R158, R13, 0x4, R176 ;  /* 0x000000040d9e7825 */ /* 0x002fca00078e00b0 */
[----:B------:R0:W5:Y:S02]  /*2c30*/  LDG.E R183, desc[UR10][R158.64] ;  /* 0x0000000a9eb77981 */ /* 0x000164000c1e1900 */
[----:B0-----:R-:W-:-:S05]  /*2c40*/  IMAD.WIDE.U32 R158, R12, 0x4, R176 ;  /* 0x000000040c9e7825 */ /* 0x001fca00078e00b0 */
[----:B------:R0:W5:Y:S02]  /*2c50*/  LDG.E R182, desc[UR10][R158.64] ;  /* 0x0000000a9eb67981 */ /* 0x000164000c1e1900 */
[----:B0-----:R-:W-:-:S05]  /*2c60*/  IMAD.WIDE.U32 R158, R11, 0x4, R176 ;  /* 0x000000040b9e7825 */ /* 0x001fca00078e00b0 */
[----:B------:R0:W5:Y:S01]  /*2c70*/  LDG.E R178, desc[UR10][R158.64] ;  /* 0x0000000a9eb27981 */ /* 0x000162000c1e1900 */
[----:B------:R-:W-:Y:S01]  /*2c80*/  FADD.FTZ R170, R21, R170 ;  /* 0x000000aa15aa7221 */ /* 0x000fe20000010000 */
[----:B0-----:R-:W-:-:S05]  /*2c90*/  IMAD.WIDE.U32 R158, R10, 0x4, R176 ;  /* 0x000000040a9e7825 */ /* 0x001fca00078e00b0 */
[----:B------:R0:W5:Y:S01]  /*2ca0*/  LDG.E R168, desc[UR10][R158.64] ;  /* 0x0000000a9ea87981 */ /* 0x000162000c1e1900 */
[----:B------:R-:W-:-:S03]  /*2cb0*/  FADD.FTZ R170, R23, R170 ;  /* 0x000000aa17aa7221 */ /* 0x000fc60000010000 */
[----:B------:R1:W-:Y:S01]  /*2cc0*/  STL [R1+0x12c], R166 ;  /* 0x00012ca601007387 */ /* 0x0003e20000100800 */
[----:B0-----:R-:W-:-:S05]  /*2cd0*/  IMAD.WIDE.U32 R158, R7, 0x4, R176 ;  /* 0x00000004079e7825 */ /* 0x001fca00078e00b0 */
[----:B-1----:R0:W5:Y:S01]  /*2ce0*/  LDG.E R166, desc[UR10][R158.64] ;  /* 0x0000000a9ea67981 */ /* 0x002162000c1e1900 */
[----:B------:R-:W-:Y:S01]  /*2cf0*/  FADD.FTZ R170, R188, R170 ;  /* 0x000000aabcaa7221 */ /* 0x000fe20000010000 */
[----:B0-----:R-:W-:-:S04]  /*2d00*/  IMAD.WIDE.U32 R158, R192, 0x4, R176 ;  /* 0x00000004c09e7825 */ /* 0x001fc800078e00b0 */
[----:B------:R-:W-:Y:S01]  /*2d10*/  FADD.FTZ R170, R190, R170 ;  /* 0x000000aabeaa7221 */ /* 0x000fe20000010000 */
[----:B------:R0:W5:Y:S01]  /*2d20*/  LDG.E R167, desc[UR10][R158.64] ;  /* 0x0000000a9ea77981 */ /* 0x000162000c1e1900 */
[----:B------:R-:W-:Y:S01]  /*2d30*/  FFMA.FTZ R180, R0, R17, RZ ;  /* 0x0000001100b47223 */ /* 0x000fe200000100ff */
[----:B0-----:R-:W-:-:S04]  /*2d40*/  IMAD.WIDE.U32 R158, R198, 0x4, R176 ;  /* 0x00000004c69e7825 */ /* 0x001fc800078e00b0 */
[----:B------:R-:W-:Y:S01]  /*2d50*/  FFMA.FTZ R180, R18, R19, R180 ;  /* 0x0000001312b47223 */ /* 0x000fe200000100b4 */
[----:B------:R0:W5:Y:S03]  /*2d60*/  LDG.E R169, desc[UR10][R158.64] ;  /* 0x0000000a9ea97981 */ /* 0x000166000c1e1900 */
[----:B------:R-:W-:Y:S01]  /*2d70*/  FFMA.FTZ R180, R20, R21, R180 ;  /* 0x0000001514b47223 */ /* 0x000fe200000100b4 */
[----:B0-----:R-:W-:-:S04]  /*2d80*/  IMAD.WIDE.U32 R158, R202, 0x4, R176 ;  /* 0x00000004ca9e7825 */ /* 0x001fc800078e00b0 */
[----:B------:R-:W-:-:S04]  /*2d90*/  FADD.FTZ R177, R193, R170 ;  /* 0x000000aac1b17221 */ /* 0x000fc80000010000 */
[----:B------:R-:W-:Y:S01]  /*2da0*/  FADD.FTZ R177, R195, R177 ;  /* 0x000000b1c3b17221 */ /* 0x000fe20000010000 */
[----:B------:R-:W-:Y:S01]  /*2db0*/  FFMA.FTZ R180, R22, R23, R180 ;  /* 0x0000001716b47223 */ /* 0x000fe200000100b4 */
[----:B------:R0:W5:Y:S02]  /*2dc0*/  LDG.E R158, desc[UR10][R158.64] ;  /* 0x0000000a9e9e7981 */ /* 0x000164000c1e1900 */
        /* <DEDUP_REMOVED lines=35> */
[----:B0-----:R-:W-:Y:S01]  /*3000*/  FMUL.FTZ R159, R36, R128 ;  /* 0x00000080249f7220 */ /* 0x001fe20000410000 */
[----:B------:R-:W-:Y:S02]  /*3010*/  FFMA.FTZ R180, R153, R173, R180 ;  /* 0x000000ad99b47223 */ /* 0x000fe400000100b4 */
[----:B------:R-:W-:Y:S01]  /*3020*/  FADD.FTZ R177, R186, R177 ;  /* 0x000000b1bab17221 */ /* 0x000fe20000010000 */
[----:B------:R-:W-:Y:S01]  /*3030*/  FFMA.FTZ R159, R68, R132, R159 ;  /* 0x00000084449f7223 */ /* 0x000fe2000001009f */
[----:B------:R-:W-:Y:S02]  /*3040*/  FMUL.FTZ R170, R37, R129 ;  /* 0x0000008125aa7220 */ /* 0x000fe40000410000 */
[----:B------:R-:W-:Y:S01]  /*3050*/  FADD.FTZ R177, R187, R177 ;  /* 0x000000b1bbb17221 */ /* 0x000fe20000010000 */
[----:B------:R-:W-:Y:S01]  /*3060*/  FFMA.FTZ R180, R154, R174, R180 ;  /* 0x000000ae9ab47223 */ /* 0x000fe200000100b4 */
[----:B------:R-:W-:Y:S01]  /*3070*/  FMUL.FTZ R171, R38, R130 ;  /* 0x0000008226ab7220 */ /* 0x000fe20000410000 */
[----:B------:R-:W-:Y:S01]  /*3080*/  FFMA.FTZ R170, R69, R133, R170 ;  /* 0x0000008545aa7223 */ /* 0x000fe200000100aa */
[----:B------:R-:W-:Y:S01]  /*3090*/  FADD.FTZ R177, R159, R177 ;  /* 0x000000b19fb17221 */ /* 0x000fe20000010000 */
[----:B------:R-:W-:Y:S01]  /*30a0*/  FFMA.FTZ R180, R155, R175, R180 ;  /* 0x000000af9bb47223 */ /* 0x000fe200000100b4 */
[----:B------:R-:W-:Y:S01]  /*30b0*/  FFMA.FTZ R171, R70, R134, R171 ;  /* 0x0000008646ab7223 */ /* 0x000fe200000100ab */
[----:B------:R-:W-:Y:S01]  /*30c0*/  FMUL.FTZ R176, R39, R131 ;  /* 0x0000008327b07220 */ /* 0x000fe20000410000 */
[----:B------:R-:W-:Y:S01]  /*30d0*/  FADD.FTZ R177, R177, R170 ;  /* 0x000000aab1b17221 */ /* 0x000fe20000010000 */
[----:B----4-:R-:W-:Y:S01]  /*30e0*/  FADD.FTZ R179, R136, -UR5 ;  /* 0x8000000588b37e21 */ /* 0x010fe20008010000 */
[----:B------:R-:W-:Y:S01]  /*30f0*/  FFMA.FTZ R136, R156, R184, R180 ;  /* 0x000000b89c887223 */ /* 0x000fe200000100b4 */
[----:B------:R-:W-:Y:S01]  /*3100*/  FFMA.FTZ R176, R71, R135, R176 ;  /* 0x0000008747b07223 */ /* 0x000fe200000100b0 */
[----:B------:R-:W-:Y:S01]  /*3110*/  FADD.FTZ R180, R177, R171 ;  /* 0x000000abb1b47221 */ /* 0x000fe20000010000 */
[----:B------:R-:W-:Y:S01]  /*3120*/  FMUL.FTZ R177, R179, UR16 ;  /* 0x00000010b3b17c20 */ /* 0x000fe20008410000 */
[----:B------:R-:W-:Y:S01]  /*3130*/  FFMA.FTZ R179, R157, R185, R136 ;  /* 0x000000b99db37223 */ /* 0x000fe20000010088 */
[----:B------:R-:W-:Y:S01]  /*3140*/  FADD.FTZ R138, R138, -UR5 ;  /* 0x800000058a8a7e21 */ /* 0x000fe20008010000 */
[----:B------:R-:W-:-:S02]  /*3150*/  FADD.FTZ R136, R180, R176 ;  /* 0x000000b0b4887221 */ /* 0x000fc40000010000 */
[----:B------:R-:W-:Y:S01]  /*3160*/  FFMA.FTZ R180, R164, R186, R179 ;  /* 0x000000baa4b47223 */ /* 0x000fe200000100b3 */
[----:B------:R-:W-:-:S03]  /*3170*/  FADD.FTZ R179, R137, -UR5 ;  /* 0x8000000589b37e21 */ /* 0x000fc60008010000 */
[----:B------:R-:W-:Y:S01]  /*3180*/  FFMA.FTZ R137, R165, R187, R180 ;  /* 0x000000bba5897223 */ /* 0x000fe200000100b4 */
[----:B------:R-:W-:Y:S01]  /*3190*/  FMUL.FTZ R180, R138, UR16 ;  /* 0x000000108ab47c20 */ /* 0x000fe20008410000 */
[----:B--2---:R-:W-:-:S05]  /*31a0*/  FADD.FTZ R181, R132, R181 ;  /* 0x000000b584b57221 */ /* 0x004fca0000010000 */
[----:B------:R0:W-:Y:S04]  /*31b0*/  STL [R1+0x70], R181 ;  /* 0x000070b501007387 */ /* 0x0001e80000100800 */
[----:B------:R-:W2:Y:S01]  /*31c0*/  LDL.LU R138, [R1+0x74] ;  /* 0x00007400018a7983 */ /* 0x000ea20000300800 */
[----:B------:R-:W-:-:S03]  /*31d0*/  FFMA.FTZ R233, R132, R177, R233 ;  /* 0x000000b184e97223 */ /* 0x000fc600000100e9 */
[----:B------:R-:W1:Y:S01]  /*31e0*/  SHFL.DOWN PT, R132, R136, 0x10, 0x1f ;  /* 0x0a001f0088847f89 */ /* 0x000e6200000e0000 */
[----:B------:R-:W-:Y:S01]  /*31f0*/  FMUL.FTZ R179, R179, UR16 ;  /* 0x00000010b3b37c20 */ /* 0x000fe20008410000 */
[----:B------:R-:W-:Y:S01]  /*3200*/  FFMA.FTZ R137, R177, R159, R137 ;  /* 0x0000009fb1897223 */ /* 0x000fe20000010089 */
[----:B------:R-:W-:-:S03]  /*3210*/  FADD.FTZ R139, R139, -UR5 ;  /* 0x800000058b8b7e21 */ /* 0x000fc60008010000 */
[----:B------:R-:W-:Y:S01]  /*3220*/  FFMA.FTZ R137, R179, R170, R137 ;  /* 0x000000aab3897223 */ /* 0x000fe20000010089 */
[----:B0-----:R-:W-:-:S03]  /*3230*/  FMUL.FTZ R181, R139, UR16 ;  /* 0x000000108bb57c20 */ /* 0x001fc60008410000 */
[----:B------:R-:W-:-:S04]  /*3240*/  FFMA.FTZ R137, R180, R171, R137 ;  /* 0x000000abb4897223 */ /* 0x000fc80000010089 */
[----:B------:R-:W-:Y:S01]  /*3250*/  FFMA.FTZ R137, R181, R176, R137 ;  /* 0x000000b0b5897223 */ /* 0x000fe20000010089 */
[----:B-1----:R-:W-:-:S04]  /*3260*/  FADD.FTZ R132, R136, R132 ;  /* 0x0000008488847221 */ /* 0x002fc80000010000 */
        /* <DEDUP_REMOVED lines=11> */
[----:B------:R-:W-:Y:S01]  /*3320*/  FFMA.FTZ R234, R133, R179, R234 ;  /* 0x000000b385ea7223 */ /* 0x000fe200000100ea */
[----:B0-----:R-:W-:-:S02]  /*3330*/  FADD.FTZ R136, R136, R137 ;  /* 0x0000008988887221 */ /* 0x001fc40000010000 */
[----:B------:R-:W0:Y:S02]  /*3340*/  SHFL.DOWN PT, R137, R132, 0x2, 0x1f ;  /* 0x08401f0084897f89 */ /* 0x000e2400000e0000 */
[----:B0-----:R-:W-:Y:S01]  /*3350*/  FADD.FTZ R137, R132, R137 ;  /* 0x0000008984897221 */ /* 0x001fe20000010000 */
[----:B------:R-:W-:Y:S01]  /*3360*/  BSSY.RECONVERGENT B0, `(.L_x_4516) ;  /* 0x0000012000007945 */ /* 0x000fe20003800200 */
[----:B--2---:R-:W-:Y:S02]  /*3370*/  FADD.FTZ R138, R133, R138 ;  /* 0x0000008a858a7221 */ /* 0x004fe40000010000 */
[----:B------:R-:W0:Y:S04]  /*3380*/  SHFL.DOWN PT, R133, R136, 0x1, 0x1f ;  /* 0x08201f0088857f89 */ /* 0x000e2800000e0000 */
[----:B------:R1:W-:Y:S02]  /*3390*/  STL [R1+0x74], R138 ;  /* 0x0000748a01007387 */ /* 0x0003e40000100800 */
[----:B-1----:R-:W1:Y:S01]  /*33a0*/  S2R R138, SR_TID.X ;  /* 0x00000000008a7919 */ /* 0x002e620000002100 */
[----:B0-----:R-:W-:-:S02]  /*33b0*/  FADD.FTZ R132, R136, R133 ;  /* 0x0000008588847221 */ /* 0x001fc40000010000 */
[----:B------:R-:W0:Y:S01]  /*33c0*/  SHFL.DOWN PT, R133, R137, 0x1, 0x1f ;  /* 0x08201f0089857f89 */ /* 0x000e2200000e0000 */
[----:B-1----:R-:W-:Y:S01]  /*33d0*/  LOP3.LUT P2, RZ, R138, 0x1f, RZ, 0xc0, !PT ;  /* 0x0000001f8aff7812 */ /* 0x002fe2000784c0ff */
[----:B0-----:R-:W-:-:S12]  /*33e0*/  FADD.FTZ R133, R137, R133 ;  /* 0x0000008589857221 */ /* 0x001fd80000010000 */
        /* <DEDUP_REMOVED lines=9> */
.L_x_4517:
[----:B------:R-:W-:Y:S05]  /*3480*/  BSYNC.RECONVERGENT B0 ;  /* 0x0000000000007941 */ /* 0x000fea0003800200 */
.L_x_4516:
[----:B0-----:R-:W2:Y:S01]  /*3490*/  LDL.LU R136, [R1+0x98] ;  /* 0x0000980001887983 */ /* 0x001ea20000300800 */
[----:B------:R-:W-:-:S03]  /*34a0*/  FFMA.FTZ R235, R134, R180, R235 ;  /* 0x000000b486eb7223 */ /* 0x000fc600000100eb */
[----:B------:R-:W3:Y:S04]  /*34b0*/  LDL.LU R133, [R1+0x130] ;  /* 0x0001300001857983 */ /* 0x000ee80000300800 */
[----:B------:R-:W4:Y:S01]  /*34c0*/  LDL.LU R132, [R1+0x100] ;  /* 0x0001000001847983 */ /* 0x000f220000300800 */
[----:B------:R-:W0:Y:S01]  /*34d0*/  S2UR UR6, SR_CgaCtaId ;  /* 0x00000000000679c3 */ /* 0x000e220000008800 */
[----:B------:R-:W-:Y:S02]  /*34e0*/  UMOV UR5, 0x400 ;  /* 0x0000040000057882 */ /* 0x000fe40000000000 */
[----:B0-----:R-:W-:-:S04]  /*34f0*/  ULEA UR5, UR6, UR5, 0x18 ;  /* 0x0000000506057291 */ /* 0x001fc8000f8ec0ff */
[----:B------:R-:W-:Y:S02]  /*3500*/  UIADD3 UR6, UPT, UPT, UR5, 0x8040, URZ ;  /* 0x0000804005067890 */ /* 0x000fe4000fffe0ff */
[----:B------:R-:W-:Y:S01]  /*3510*/  @!UP1 UIADD3 UR6, UPT, UPT, UR5, 0x8000, URZ ;  /* 0x0000800005069890 */ /* 0x000fe2000fffe0ff */
[----:B------:R-:W-:Y:S01]  /*3520*/  BAR.SYNC.DEFER_BLOCKING 0x0 ;  /* 0x0000000000007b1d */ /* 0x000fe20000010000 */
[----:B--2---:R-:W-:-:S05]  /*3530*/  FADD.FTZ R136, R134, R136 ;  /* 0x0000008886887221 */ /* 0x004fca0000010000 */
[----:B------:R-:W2:Y:S01]  /*3540*/  LDL.LU R134, [R1+0x9c] ;  /* 0x00009c0001867983 */ /* 0x000ea20000300800 */
[----:B------:R-:W-:Y:S01]  /*3550*/  FFMA.FTZ R236, R135, R181, R236 ;  /* 0x000000b587ec7223 */ /* 0x000fe200000100ec */
[C---:B---3--:R-:W-:Y:S02]  /*3560*/  FADD.FTZ R133, R128.reuse, R133 ;  /* 0x0000008580857221 */ /* 0x048fe40000010000 */
[----:B------:R-:W-:Y:S01]  /*3570*/  STL [R1+0x98], R136 ;  /* 0x0000988801007387 */ /* 0x000fe20000100800 */
[----:B----4-:R-:W-:-:S03]  /*3580*/  FFMA.FTZ R132, R128, R177, R132 ;  /* 0x000000b180847223 */ /* 0x010fc60000010084 */
[----:B------:R-:W0:Y:S01]  /*3590*/  LDS.128 R136, [UR6] ;  /* 0x00000006ff887984 */ /* 0x000e220008000c00 */
[----:B------:R-:W-:Y:S02]  /*35a0*/  UIADD3 UR6, UPT, UPT, UR5, 0x8050, URZ ;  /* 0x0000805005067890 */ /* 0x000fe4000fffe0ff */
[----:B------:R-:W-:Y:S01]  /*35b0*/  @!UP1 UIADD3 UR6, UPT, UPT, UR5, 0x8010, URZ ;  /* 0x0000801005069890 */ /* 0x000fe2000fffe0ff */
[----:B0-----:R-:W-:Y:S01]  /*35c0*/  FADD.FTZ R136, RZ, R136 ;  /* 0x00000088ff887221 */ /* 0x001fe20000010000 */
[----:B------:R-:W-:-:S03]  /*35d0*/  FADD.FTZ R137, RZ, R137 ;  /* 0x00000089ff897221 */ /* 0x000fc60000010000 */
[----:B------:R-:W-:Y:S01]  /*35e0*/  FADD.FTZ R138, R138, R136 ;  /* 0x000000888a8a7221 */ /* 0x000fe20000010000 */
[----:B------:R-:W-:Y:S01]  /*35f0*/  FADD.FTZ R139, R139, R137 ;  /* 0x000000898b8b7221 */ /* 0x000fe20000010000 */
[----:B--2---:R-:W-:-:S05]  /*3600*/  FADD.FTZ R134, R135, R134 ;  /* 0x0000008687867221 */ /* 0x004fca0000010000 */
[----:B------:R-:W-:Y:S04]  /*3610*/  STL [R1+0x9c], R134 ;  /* 0x00009c8601007387 */ /* 0x000fe80000100800 */
[----:B------:R-:W-:Y:S04]  /*3620*/  STL [R1+0x130], R133 ;  /* 0x0001308501007387 */ /* 0x000fe80000100800 */
[----:B------:R-:W-:Y:S04]  /*3630*/  STL [R1+0x100], R132 ;  /* 0x0001008401007387 */ /* 0x000fe80000100800 */
[----:B------:R-:W0:Y:S04]  /*3640*/  LDS.128 R132, [UR6] ;  /* 0x00000006ff847984 */ /* 0x000e280008000c00 */
[----:B------:R-:W2:Y:S01]  /*3650*/  LDL.LU R137, [R1+0x104] ;  /* 0x0001040001897983 */ /* 0x000ea20000300800 */
[----:B------:R-:W-:-:S02]  /*3660*/  UIADD3 UR6, UPT, UPT, UR5, 0x8060, URZ ;  /* 0x0000806005067890 */ /* 0x000fc4000fffe0ff */
[----:B------:R-:W-:Y:S01]  /*3670*/  @!UP1 UIADD3 UR6, UPT, UPT, UR5, 0x8020, URZ ;  /* 0x0000802005069890 */ /* 0x000fe2000fffe0ff */
[----:B0-----:R-:W-:Y:S02]  /*3680*/  FADD.FTZ R128, R138, R132 ;  /* 0x000000848a807221 */ /* 0x001fe40000010000 */
[----:B------:R-:W3:Y:S01]  /*3690*/  LDL.LU R138, [R1+0x134] ;  /* 0x00013400018a7983 */ /* 0x000ee20000300800 */
[----:B------:R-:W-:Y:S01]  /*36a0*/  FADD.FTZ R133, R139, R133 ;  /* 0x000000858b857221 */ /* 0x000fe20000010000 */
[----:B------:R-:W-:Y:S02]  /*36b0*/  FADD.FTZ R128, R134, R128 ;  /* 0x0000008086807221 */ /* 0x000fe40000010000 */
[----:B------:R-:W4:Y:S01]  /*36c0*/  LDL.LU R139, [R1+0x138] ;  /* 0x00013800018b7983 */ /* 0x000f220000300800 */
        /* <DEDUP_REMOVED lines=10> */
[C---:B--2---:R-:W-:Y:S01]  /*3770*/  FFMA.FTZ R137, R129.reuse, R179, R137 ;  /* 0x000000b381897223 */ /* 0x044fe20000010089 */
[----:B---3--:R-:W-:Y:S02]  /*3780*/  FADD.FTZ R138, R129, R138 ;  /* 0x0000008a818a7221 */ /* 0x008fe40000010000 */
[----:B------:R-:W2:Y:S04]  /*3790*/  LDL.LU R129, [R1+0x108] ;  /* 0x0001080001817983 */ /* 0x000ea80000300800 */
[----:B------:R0:W-:Y:S04]  /*37a0*/  STL [R1+0x104], R137 ;  /* 0x0001048901007387 */ /* 0x0001e80000100800 */
[----:B0-----:R-:W3:Y:S04]  /*37b0*/  LDL.LU R137, [R1+0x13c] ;  /* 0x00013c0001897983 */ /* 0x001ee80000300800 */
[----:B------:R-:W3:Y:S01]  /*37c0*/  LDL.LU R132, [R1+0x10c] ;  /* 0x00010c0001847983 */ /* 0x000ee20000300800 */
[----:B----4-:R-:W-:Y:S01]  /*37d0*/  FADD.FTZ R139, R130, R139 ;  /* 0x0000008b828b7221 */ /* 0x010fe20000010000 */
[----:B------:R-:W-:Y:S01]  /*37e0*/  FADD.FTZ R133, R136, R133 ;  /* 0x0000008588857221 */ /* 0x000fe20000010000 */
[----:B------:R-:W-:Y:S01]  /*37f0*/  FADD.FTZ R128, R134, R128 ;  /* 0x0000008086807221 */ /* 0x000fe20000010000 */
[----:B------:R0:W-:Y:S01]  /*3800*/  STL [R1+0x134], R138 ;  /* 0x0001348a01007387 */ /* 0x0001e20000100800 */
[----:B------:R-:W-:Y:S01]  /*3810*/  UISETP.NE.U32.AND UP0, UPT, UR24, URZ, UPT ;  /* 0x000000ff1800728c */ /* 0x000fe2000bf05070 */
[----:B------:R-:W-:Y:S01]  /*3820*/  FADD.FTZ R133, R135, R133 ;  /* 0x0000008587857221 */ /* 0x000fe20000010000 */
[----:B------:R-:W-:Y:S01]  /*3830*/  FMUL.FTZ R128, R128, UR26 ;  /* 0x0000001a80807c20 */ /* 0x000fe20008410000 */
[----:B------:R0:W-:Y:S01]  /*3840*/  STL [R1+0x138], R139 ;  /* 0x0001388b01007387 */ /* 0x0001e20000100800 */
[----:B------:R-:W-:Y:S01]  /*3850*/  UISETP.NE.AND.EX UP0, UPT, UR25, URZ, UPT, UP0 ;  /* 0x000000ff1900728c */ /* 0x000fe2000bf05300 */
[----:B------:R-:W-:Y:S01]  /*3860*/  FMUL.FTZ R133, R133, UR26 ;  /* 0x0000001a85857c20 */ /* 0x000fe20008410000 */
[----:B------:R-:W-:Y:S01]  /*3870*/  UIADD3 UR4, UPT, UPT, UR4, UR22, URZ ;  /* 0x0000001604047290 */ /* 0x000fe2000fffe0ff */
[----:B------:R-:W-:-:S03]  /*3880*/  FSEL R128, R128, RZ, !P3 ;  /* 0x000000ff80807208 */ /* 0x000fc60005800000 */
[----:B------:R-:W-:Y:S01]  /*3890*/  R2UR UR17, R133 ;  /* 0x00000000851172ca */ /* 0x000fe200000e0000 */
[----:B------:R-:W-:Y:S01]  /*38a0*/  UISETP.GE.AND UP2, UPT, UR4, UR23, UPT ;  /* 0x000000170400728c */ /* 0x000fe2000bf46270 */
[----:B------:R-:W-:Y:S01]  /*38b0*/  R2UR UR27, R128 ;  /* 0x00000000801b72ca */ /* 0x000fe200000e0000 */
[----:B--2---:R-:W-:-:S05]  /*38c0*/  FFMA.FTZ R129, R130, R180, R129 ;  /* 0x000000b482817223 */ /* 0x004fca0000010081 */
[----:B------:R0:W-:Y:S01]  /*38d0*/  STL [R1+0x108], R129 ;  /* 0x0001088101007387 */ /* 0x0001e20000100800 */
[C---:B---3--:R-:W-:Y:S01]  /*38e0*/  FADD.FTZ R137, R131.reuse, R137 ;  /* 0x0000008983897221 */ /* 0x048fe20000010000 */
[----:B------:R-:W-:-:S05]  /*38f0*/  FFMA.FTZ R132, R131, R181, R132 ;  /* 0x000000b583847223 */ /* 0x000fca0000010084 */
        /* <DEDUP_REMOVED lines=12> */
[C---:B-----5:R-:W-:Y:S02]  /*39c0*/  LOP3.LUT P2, RZ, R183.reuse, 0xff, RZ, 0xc0, !PT ;  /* 0x000000ffb7ff7812 */ /* 0x060fe4000784c0ff */
[C---:B------:R-:W-:Y:S01]  /*39d0*/  LOP3.LUT P3, RZ, R183.reuse, 0xff00, RZ, 0xc0, !PT ;  /* 0x0000ff00b7ff7812 */ /* 0x040fe2000786c0ff */
[----:B------:R-:W-:Y:S01]  /*39e0*/  FFMA.FTZ R128, R0, R128, UR27 ;  /* 0x0000001b00807e23 */ /* 0x000fe20008010080 */
[----:B------:R-:W-:Y:S02]  /*39f0*/  MOV R0, UR17 ;  /* 0x0000001100007c02 */ /* 0x000fe40008000f00 */
[----:B------:R-:W-:Y:S01]  /*3a00*/  LOP3.LUT P4, RZ, R183, 0xff0000, RZ, 0xc0, !PT ;  /* 0x00ff0000b7ff7812 */ /* 0x000fe2000788c0ff */
[----:B------:R-:W-:Y:S01]  /*3a10*/  FADD.FTZ R128, R17, -R128 ;  /* 0x8000008011807221 */ /* 0x000fe20000010000 */
[----:B------:R-:W-:Y:S01]  /*3a20*/  MOV R17, UR17 ;  /* 0x0000001100117c02 */ /* 0x000fe20008000f00 */
[----:B------:R-:W-:Y:S01]  /*3a30*/  FFMA.FTZ R0, R18, R0, UR27 ;  /* 0x0000001b12007e23 */ /* 0x000fe20008010000 */
[----:B------:R-:W-:Y:S01]  /*3a40*/  MOV R18, UR17 ;  /* 0x0000001100127c02 */ /* 0x000fe20008000f00 */
[----:B------:R-:W-:Y:S01]  /*3a50*/  FMUL.FTZ R128, R128, UR16 ;  /* 0x0000001080807c20 */ /* 0x000fe20008410000 */
[----:B------:R-:W-:Y:S01]  /*3a60*/  ISETP.GE.U32.AND P5, PT, R183, 0x1000000, PT ;  /* 0x01000000b700780c */ /* 0x000fe20003fa6070 */
[----:B------:R-:W-:Y:S01]  /*3a70*/  FFMA.FTZ R17, R20, R17, UR27 ;  /* 0x0000001b14117e23 */ /* 0x000fe20008010011 */
[----:B------:R-:W-:Y:S01]  /*3a80*/  FADD.FTZ R0, R19, -R0 ;  /* 0x8000000013007221 */ /* 0x000fe20000010000 */
[----:B------:R-:W-:Y:S01]  /*3a90*/  FFMA.FTZ R18, R22, R18, UR27 ;  /* 0x0000001b16127e23 */ /* 0x000fe20008010012 */
[----:B------:R-:W-:Y:S01]  /*3aa0*/  FMUL.FTZ R128, R128, UR7 ;  /* 0x0000000780807c20 */ /* 0x000fe20008410000 */
[----:B------:R-:W-:Y:S01]  /*3ab0*/  FADD.FTZ R17, R21, -R17 ;  /* 0x8000001115117221 */ /* 0x000fe20000010000 */
[----:B------:R-:W-:Y:S01]  /*3ac0*/  FMUL.FTZ R0, R0, UR16 ;  /* 0x0000001000007c20 */ /* 0x000fe20008410000 */
[----:B------:R-:W-:-:S02]  /*3ad0*/  FADD.FTZ R18, R23, -R18 ;  /* 0x8000001217127221 */ /* 0x000fc40000010000 */
[----:B------:R-:W-:Y:S01]  /*3ae0*/  FMUL.FTZ R17, R17, UR16 ;  /* 0x0000001011117c20 */ /* 0x000fe20008410000 */
[----:B------:R-:W-:Y:S01]  /*3af0*/  FMUL.FTZ R0, R0, UR7 ;  /* 0x0000000700007c20 */ /* 0x000fe20008410000 */
[----:B------:R-:W-:Y:S01]  /*3b00*/  FMUL.FTZ R18, R18, UR16 ;  /* 0x0000001012127c20 */ /* 0x000fe20008410000 */
[----:B------:R-:W-:Y:S01]  /*3b10*/  SEL R20, R128, RZ, P2 ;  /* 0x000000ff80147207 */ /* 0x000fe20001000000 */
[----:B------:R-:W-:Y:S02]  /*3b20*/  FMUL.FTZ R17, R17, UR7 ;  /* 0x0000000711117c20 */ /* 0x000fe40008410000 */
[----:B------:R-:W-:Y:S01]  /*3b30*/  FMUL.FTZ R18, R18, UR7 ;  /* 0x0000000712127c20 */ /* 0x000fe20008410000 */
[----:B------:R-:W-:Y:S02]  /*3b40*/  SEL R21, R0, RZ, P3 ;  /* 0x000000ff00157207 */ /* 0x000fe40001800000 */
[----:B------:R-:W-:Y:S02]  /*3b50*/  SEL R22, R17, RZ, P4 ;  /* 0x000000ff11167207 */ /* 0x000fe40002000000 */
[----:B------:R-:W-:Y:S01]  /*3b60*/  SEL R23, R18, RZ, P5 ;  /* 0x000000ff12177207 */ /* 0x000fe20002800000 */
[----:B------:R-:W-:Y:S06]  /*3b70*/  BRA `(.L_x_4521) ;  /* 0x0000000c00f07947 */ /* 0x000fec0003800000 */
.L_x_4520:
[----:B-----5:R-:W-:Y:S02]  /*3b80*/  MOV R120, UR17 ;  /* 0x0000001100787c02 */ /* 0x020fe40008000f00 */
[C---:B------:R-:W-:Y:S02]  /*3b90*/  LOP3.LUT P2, RZ, R183.reuse, 0xff, RZ, 0xc0, !PT ;  /* 0x000000ffb7ff7812 */ /* 0x040fe4000784c0ff */
[C---:B------:R-:W-:Y:S01]  /*3ba0*/  LOP3.LUT P3, RZ, R183.reuse, 0xff00, RZ, 0xc0, !PT ;  /* 0x0000ff00b7ff7812 */ /* 0x040fe2000786c0ff */
[----:B------:R-:W-:Y:S01]  /*3bb0*/  FFMA.FTZ R120, R0, R120, UR27 ;  /* 0x0000001b00787e23 */ /* 0x000fe20008010078 */
[----:B------:R-:W-:Y:S02]  /*3bc0*/  MOV R0, UR17 ;  /* 0x0000001100007c02 */ /* 0x000fe40008000f00 */
[----:B------:R-:W-:Y:S01]  /*3bd0*/  LOP3.LUT P4, RZ, R183, 0xff0000, RZ, 0xc0, !PT ;  /* 0x00ff0000b7ff7812 */ /* 0x000fe2000788c0ff */
[----:B------:R-:W-:Y:S01]  /*3be0*/  FADD.FTZ R120, R17, -R120 ;  /* 0x8000007811787221 */ /* 0x000fe20000010000 */
[----:B------:R-:W-:Y:S01]  /*3bf0*/  MOV R17, UR17 ;  /* 0x0000001100117c02 */ /* 0x000fe20008000f00 */
[----:B------:R-:W-:Y:S01]  /*3c00*/  FFMA.FTZ R0, R18, R0, UR27 ;  /* 0x0000001b12007e23 */ /* 0x000fe20008010000 */
[----:B------:R-:W-:Y:S01]  /*3c10*/  ISETP.GE.U32.AND P5, PT, R183, 0x1000000, PT ;  /* 0x01000000b700780c */ /* 0x000fe20003fa6070 */
[----:B------:R-:W-:-:S02]  /*3c20*/  FMUL.FTZ R120, R120, UR16 ;  /* 0x0000001078787c20 */ /* 0x000fc40008410000 */
[----:B------:R-:W-:Y:S01]  /*3c30*/  FADD.FTZ R19, R19, -R0 ;  /* 0x8000000013137221 */ /* 0x000fe20000010000 */
[----:B------:R-:W-:Y:S01]  /*3c40*/  MOV R0, UR17 ;  /* 0x0000001100007c02 */ /* 0x000fe20008000f00 */
[----:B------:R-:W-:Y:S02]  /*3c50*/  FFMA.FTZ R17, R22, R17, UR27 ;  /* 0x0000001b16117e23 */ /* 0x000fe40008010011 */
[----:B------:R-:W-:Y:S02]  /*3c60*/  FMUL.FTZ R121, R19, UR16 ;  /* 0x0000001013797c20 */ /* 0x000fe40008410000 */
[----:B------:R-:W-:Y:S01]  /*3c70*/  FFMA.FTZ R0, R20, R0, UR27 ;  /* 0x0000001b14007e23 */ /* 0x000fe20008010000 */
[----:B------:R-:W-:Y:S01]  /*3c80*/  FADD.FTZ R17, R23, -R17 ;  /* 0x8000001117117221 */ /* 0x000fe20000010000 */
[----:B------:R-:W-:Y:S02]  /*3c90*/  FMUL.FTZ R20, R120, UR7 ;  /* 0x0000000778147c20 */ /* 0x000fe40008410000 */
[----:B------:R-:W-:Y:S01]  /*3ca0*/  FADD.FTZ R0, R21, -R0 ;  /* 0x8000000015007221 */ /* 0x000fe20000010000 */
[----:B------:R-:W-:Y:S01]  /*3cb0*/  FMUL.FTZ R123, R17, UR16 ;  /* 0x00000010117b7c20 */ /* 0x000fe20008410000 */
[----:B------:R-:W-:Y:S01]  /*3cc0*/  FMUL.FTZ R21, R121, UR7 ;  /* 0x0000000779157c20 */ /* 0x000fe20008410000 */
[----:B------:R-:W-:Y:S01]  /*3cd0*/  SEL R20, R20, RZ, P2 ;  /* 0x000000ff14147207 */ /* 0x000fe20001000000 */
[----:B------:R-:W-:Y:S01]  /*3ce0*/  FMUL.FTZ R122, R0, UR16 ;  /* 0x00000010007a7c20 */ /* 0x000fe20008410000 */
[----:B------:R-:W-:-:S02]  /*3cf0*/  FMUL.FTZ R23, R123, UR7 ;  /* 0x000000077b177c20 */ /* 0x000fc40008410000 */
[----:B------:R-:W-:Y:S01]  /*3d00*/  SEL R21, R21, RZ, P3 ;  /* 0x000000ff15157207 */ /* 0x000fe20001800000 */
[----:B------:R-:W-:Y:S02]  /*3d10*/  FMUL.FTZ R22, R122, UR7 ;  /* 0x000000077a167c20 */ /* 0x000fe40008410000 */
[----:B------:R-:W-:-:S03]  /*3d20*/  SEL R23, R23, RZ, P5 ;  /* 0x000000ff17177207 */ /* 0x000fc60002800000 */
[----:B------:R-:W-:Y:S01]  /*3d30*/  SEL R22, R22, RZ, P4 ;  /* 0x000000ff16167207 */ /* 0x000fe20002000000 */
[----:B------:R-:W-:Y:S06]  /*3d40*/  BRA `(.L_x_4521) ;  /* 0x0000000c007c7947 */ /* 0x000fec0003800000 */
.L_x_4519:
        /* <DEDUP_REMOVED lines=15> */
[----:B------:R-:W-:Y:S01]  /*3e40*/  FFMA.FTZ R128, R128, UR16, R32 ;  /* 0x0000001080807c23 */ /* 0x000fe20008010020 */
[----:B------:R-:W-:Y:S01]  /*3e50*/  ISETP.GE.U32.AND P5, PT, R183, 0x1000000, PT ;  /* 0x01000000b700780c */ /* 0x000fe20003fa6070 */
[----:B------:R-:W-:Y:S01]  /*3e60*/  FFMA.FTZ R17, R20, R17, UR27 ;  /* 0x0000001b14117e23 */ /* 0x000fe20008010011 */
[----:B------:R-:W-:Y:S01]  /*3e70*/  FADD.FTZ R0, R19, -R0 ;  /* 0x8000000013007221 */ /* 0x000fe20000010000 */
[----:B------:R-:W-:Y:S01]  /*3e80*/  FFMA.FTZ R18, R22, R18, UR27 ;  /* 0x0000001b16127e23 */ /* 0x000fe20008010012 */
[----:B------:R-:W-:Y:S01]  /*3e90*/  FMUL.FTZ R128, R128, UR7 ;  /* 0x0000000780807c20 */ /* 0x000fe20008410000 */
[----:B------:R-:W-:Y:S01]  /*3ea0*/  FADD.FTZ R17, R21, -R17 ;  /* 0x8000001115117221 */ /* 0x000fe20000010000 */
[----:B------:R-:W-:Y:S01]  /*3eb0*/  FFMA.FTZ R0, R0, UR16, R33 ;  /* 0x0000001000007c23 */ /* 0x000fe20008010021 */
[----:B------:R-:W-:-:S02]  /*3ec0*/  FADD.FTZ R18, R23, -R18 ;  /* 0x8000001217127221 */ /* 0x000fc40000010000 */
[----:B------:R-:W-:Y:S01]  /*3ed0*/  FFMA.FTZ R17, R17, UR16, R34 ;  /* 0x0000001011117c23 */ /* 0x000fe20008010022 */
[----:B------:R-:W-:Y:S01]  /*3ee0*/  FMUL.FTZ R0, R0, UR7 ;  /* 0x0000000700007c20 */ /* 0x000fe20008410000 */
[----:B------:R-:W-:Y:S01]  /*3ef0*/  FFMA.FTZ R18, R18, UR16, R35 ;  /* 0x0000001012127c23 */ /* 0x000fe20008010023 */
[----:B------:R-:W-:Y:S01]  /*3f00*/  SEL R20, R128, RZ, P2 ;  /* 0x000000ff80147207 */ /* 0x000fe20001000000 */
[----:B------:R-:W-:Y:S02]  /*3f10*/  FMUL.FTZ R17, R17, UR7 ;  /* 0x0000000711117c20 */ /* 0x000fe40008410000 */
[----:B------:R-:W-:Y:S01]  /*3f20*/  FMUL.FTZ R18, R18, UR7 ;  /* 0x0000000712127c20 */ /* 0x000fe20008410000 */
[----:B------:R-:W-:Y:S02]  /*3f30*/  SEL R21, R0, RZ, P3 ;  /* 0x000000ff00157207 */ /* 0x000fe40001800000 */
[----:B------:R-:W-:Y:S02]  /*3f40*/  SEL R22, R17, RZ, P4 ;  /* 0x000000ff11167207 */ /* 0x000fe40002000000 */
[----:B------:R-:W-:Y:S01]  /*3f50*/  SEL R23, R18, RZ, P5 ;  /* 0x000000ff12177207 */ /* 0x000fe20002800000 */
[----:B------:R-:W-:Y:S06]  /*3f60*/  BRA `(.L_x_4521) ;  /* 0x0000000800f47947 */ /* 0x000fec0003800000 */
.L_x_4522:
        /* <DEDUP_REMOVED lines=10> */
[----:B------:R-:W-:-:S02]  /*4010*/  FFMA.FTZ R120, R120, UR16, R32 ;  /* 0x0000001078787c23 */ /* 0x000fc40008010020 */
[----:B------:R-:W-:Y:S01]  /*4020*/  FADD.FTZ R19, R19, -R0 ;  /* 0x8000000013137221 */ /* 0x000fe20000010000 */
[----:B------:R-:W-:Y:S01]  /*4030*/  MOV R0, UR17 ;  /* 0x0000001100007c02 */ /* 0x000fe20008000f00 */
[----:B------:R-:W-:Y:S02]  /*4040*/  FFMA.FTZ R17, R22, R17, UR27 ;  /* 0x0000001b16117e23 */ /* 0x000fe40008010011 */
[----:B------:R-:W-:Y:S02]  /*4050*/  FFMA.FTZ R121, R19, UR16, R33 ;  /* 0x0000001013797c23 */ /* 0x000fe40008010021 */
[----:B------:R-:W-:Y:S01]  /*4060*/  FFMA.FTZ R0, R20, R0, UR27 ;  /* 0x0000001b14007e23 */ /* 0x000fe20008010000 */
[----:B------:R-:W-:Y:S01]  /*4070*/  FADD.FTZ R17, R23, -R17 ;  /* 0x8000001117117221 */ /* 0x000fe20000010000 */
[----:B------:R-:W-:Y:S02]  /*4080*/  FMUL.FTZ R20, R120, UR7 ;  /* 0x0000000778147c20 */ /* 0x000fe40008410000 */
[----:B------:R-:W-:Y:S01]  /*4090*/  FADD.FTZ R0, R21, -R0 ;  /* 0x8000000015007221 */ /* 0x000fe20000010000 */
[----:B------:R-:W-:Y:S01]  /*40a0*/  FFMA.FTZ R123, R17, UR16, R35 ;  /* 0x00000010117b7c23 */ /* 0x000fe20008010023 */
[----:B------:R-:W-:Y:S01]  /*40b0*/  FMUL.FTZ R21, R121, UR7 ;  /* 0x0000000779157c20 */ /* 0x000fe20008410000 */
[----:B------:R-:W-:Y:S01]  /*40c0*/  SEL R20, R20, RZ, P2 ;  /* 0x000000ff14147207 */ /* 0x000fe20001000000 */
[----:B------:R-:W-:Y:S01]  /*40d0*/  FFMA.FTZ R122, R0, UR16, R34 ;  /* 0x00000010007a7c23 */ /* 0x000fe20008010022 */
[----:B------:R-:W-:-:S02]  /*40e0*/  FMUL.FTZ R23, R123, UR7 ;  /* 0x000000077b177c20 */ /* 0x000fc40008410000 */
[----:B------:R-:W-:Y:S01]  /*40f0*/  SEL R21, R21, RZ, P3 ;  /* 0x000000ff15157207 */ /* 0x000fe20001800000 */
[----:B------:R-:W-:Y:S02]  /*4100*/  FMUL.FTZ R22, R122, UR7 ;  /* 0x000000077a167c20 */ /* 0x000fe40008410000 */
[----:B------:R-:W-:-:S03]  /*4110*/  SEL R23, R23, RZ, P5 ;  /* 0x000000ff17177207 */ /* 0x000fc60002800000 */
[----:B------:R-:W-:Y:S01]  /*4120*/  SEL R22, R22, RZ, P4 ;  /* 0x000000ff16167207 */ /* 0x000fe20002000000 */
[----:B------:R-:W-:Y:S06]  /*4130*/  BRA `(.L_x_4521) ;  /* 0x0000000800807947 */ /* 0x000fec0003800000 */
.L_x_4518:
        /* <DEDUP_REMOVED lines=10> */
[----:B------:R-:W-:Y:S01]  /*41e0*/  LOP3.LUT P3, RZ, R183, 0xff00, RZ, 0xc0, !PT ;  /* 0x0000ff00b7ff7812 */ /* 0x000fe2000786c0ff */
[----:B------:R-:W-:Y:S01]  /*41f0*/  FFMA.FTZ R124, R18, R124, UR27 ;  /* 0x0000001b127c7e23 */ /* 0x000fe2000801007c */
[----:B------:R-:W-:Y:S02]  /*4200*/  MOV R18, UR17 ;  /* 0x0000001100127c02 */ /* 0x000fe40008000f00 */
[----:B------:R-:W-:Y:S01]  /*4210*/  LOP3.LUT P6, RZ, R9, 0xff, RZ, 0xc0, !PT ;  /* 0x000000ff09ff7812 */ /* 0x000fe200078cc0ff */
[----:B------:R-:W-:Y:S01]  /*4220*/  FADD.FTZ R124, R19, -R124 ;  /* 0x8000007c137c7221 */ /* 0x000fe20000010000 */
[----:B------:R-:W-:Y:S01]  /*4230*/  MOV R19, UR17 ;  /* 0x0000001100137c02 */ /* 0x000fe20008000f00 */
[----:B------:R-:W-:Y:S01]  /*4240*/  FFMA.FTZ R18, R20, R18, UR27 ;  /* 0x0000001b14127e23 */ /* 0x000fe20008010012 */
[C---:B------:R-:W-:Y:S01]  /*4250*/  LOP3.LUT P4, RZ, R183.reuse, 0xff0000, RZ, 0xc0, !PT ;  /* 0x00ff0000b7ff7812 */ /* 0x040fe2000788c0ff */
[----:B------:R-:W-:Y:S01]  /*4260*/  FMUL.FTZ R124, R124, UR16 ;  /* 0x000000107c7c7c20 */ /* 0x000fe20008410000 */
[----:B------:R-:W-:Y:S01]  /*4270*/  ISETP.GE.U32.AND P2, PT, R183, 0x1000000, PT ;  /* 0x01000000b700780c */ /* 0x000fe20003f46070 */
[----:B------:R-:W-:Y:S01]  /*4280*/  FADD.FTZ R21, R21, -R18 ;  /* 0x8000001215157221 */ /* 0x000fe20000010000 */
[----:B------:R-:W-:Y:S01]  /*4290*/  MOV R18, UR17 ;  /* 0x0000001100127c02 */ /* 0x000fe20008000f00 */
[----:B------:R-:W-:Y:S01]  /*42a0*/  FFMA.FTZ R19, R0, R19, UR27 ;  /* 0x0000001b00137e23 */ /* 0x000fe20008010013 */
[----:B------:R-:W-:Y:S01]  /*42b0*/  FMUL.FTZ R125, R124, UR7 ;  /* 0x000000077c7d7c20 */ /* 0x000fe20008410000 */
[----:B------:R-:W-:-:S02]  /*42c0*/  FMUL.FTZ R21, R21, UR16 ;  /* 0x0000001015157c20 */ /* 0x000fc40008410000 */
[----:B------:R-:W-:Y:S01]  /*42d0*/  FFMA.FTZ R18, R22, R18, UR27 ;  /* 0x0000001b16127e23 */ /* 0x000fe20008010012 */
[----:B------:R-:W-:Y:S01]  /*42e0*/  FADD.FTZ R19, R17, -R19 ;  /* 0x8000001311137221 */ /* 0x000fe20000010000 */
[----:B------:R-:W-:Y:S01]  /*42f0*/  FMUL.FTZ R126, R21, UR7 ;  /* 0x00000007157e7c20 */ /* 0x000fe20008410000 */
[----:B------:R-:W-:Y:S01]  /*4300*/  SEL R21, R125, RZ, P3 ;  /* 0x000000ff7d157207 */ /* 0x000fe20001800000 */
[----:B------:R-:W-:Y:S01]  /*4310*/  FADD.FTZ R18, R23, -R18 ;  /* 0x8000001217127221 */ /* 0x000fe20000010000 */
[----:B------:R-:W-:Y:S01]  /*4320*/  FMUL.FTZ R0, R19, UR16 ;  /* 0x0000001013007c20 */ /* 0x000fe20008410000 */
[----:B------:R-:W-:Y:S02]  /*4330*/  ISETP.GE.U32.AND P3, PT, R9, 0x1000000, PT ;  /* 0x010000000900780c */ /* 0x000fe40003f66070 */
[----:B------:R-:W-:Y:S01]  /*4340*/  FMUL.FTZ R18, R18, UR16 ;  /* 0x0000001012127c20 */ /* 0x000fe20008410000 */
[----:B------:R-:W-:Y:S01]  /*4350*/  FMUL.FTZ R0, R0, UR7 ;  /* 0x0000000700007c20 */ /* 0x000fe20008410000 */
[----:B------:R-:W-:-:S02]  /*4360*/  SEL R22, R126, RZ, P4 ;  /* 0x000000ff7e167207 */ /* 0x000fc40002000000 */
[----:B------:R-:W-:Y:S02]  /*4370*/  FMUL.FTZ R127, R18, UR7 ;  /* 0x00000007127f7c20 */ /* 0x000fe40008410000 */
[C---:B------:R-:W-:Y:S02]  /*4380*/  SEL R20, R0.reuse, RZ, P5 ;  /* 0x000000ff00147207 */ /* 0x040fe40002800000 */
[----:B------:R-:W-:Y:S02]  /*4390*/  SEL R124, R0, RZ, P6 ;  /* 0x000000ff007c7207 */ /* 0x000fe40003000000 */
[C---:B------:R-:W-:Y:S02]  /*43a0*/  LOP3.LUT P5, RZ, R9.reuse, 0xff00, RZ, 0xc0, !PT ;  /* 0x0000ff0009ff7812 */ /* 0x040fe400078ac0ff */
[----:B------:R-:W-:Y:S02]  /*43b0*/  LOP3.LUT P6, RZ, R9, 0xff0000, RZ, 0xc0, !PT ;  /* 0x00ff000009ff7812 */ /* 0x000fe400078cc0ff */
[----:B------:R-:W-:-:S02]  /*43c0*/  SEL R23, R127, RZ, P2 ;  /* 0x000000ff7f177207 */ /* 0x000fc40001000000 */
[----:B------:R-:W-:Y:S02]  /*43d0*/  SEL R125, R125, RZ, P5 ;  /* 0x000000ff7d7d7207 */ /* 0x000fe40002800000 */
[----:B------:R-:W-:Y:S02]  /*43e0*/  SEL R126, R126, RZ, P6 ;  /* 0x000000ff7e7e7207 */ /* 0x000fe40003000000 */
[----:B------:R-:W-:Y:S01]  /*43f0*/  SEL R127, R127, RZ, P3 ;  /* 0x000000ff7f7f7207 */ /* 0x000fe20001800000 */
[----:B------:R-:W-:Y:S06]  /*4400*/  BRA `(.L_x_4521) ;  /* 0x0000000400cc7947 */ /* 0x000fec0003800000 */
.L_x_4524:
[----:B-----5:R-:W-:Y:S02]  /*4410*/  MOV R120, UR17 ;  /* 0x0000001100787c02 */ /* 0x020fe40008000f00 */
[C---:B------:R-:W-:Y:S02]  /*4420*/  LOP3.LUT P2, RZ, R183.reuse, 0xff, RZ, 0xc0, !PT ;  /* 0x000000ffb7ff7812 */ /* 0x040fe4000784c0ff */
[----:B------:R-:W-:Y:S01]  /*4430*/  LOP3.LUT P5, RZ, R183, 0xff00, RZ, 0xc0, !PT ;  /* 0x0000ff00b7ff7812 */ /* 0x000fe200078ac0ff */
[----:B------:R-:W-:Y:S01]  /*4440*/  FFMA.FTZ R120, R18, R120, UR27 ;  /* 0x0000001b12787e23 */ /* 0x000fe20008010078 */
[----:B------:R-:W-:Y:S02]  /*4450*/  MOV R18, UR17 ;  /* 0x0000001100127c02 */ /* 0x000fe40008000f00 */
[----:B------:R-:W-:Y:S01]  /*4460*/  LOP3.LUT P6, RZ, R9, 0xff, RZ, 0xc0, !PT ;  /* 0x000000ff09ff7812 */ /* 0x000fe200078cc0ff */
[----:B------:R-:W-:Y:S01]  /*4470*/  FADD.FTZ R19, R19, -R120 ;  /* 0x8000007813137221 */ /* 0x000fe20000010000 */
[----:B------:R-:W-:Y:S01]  /*4480*/  LOP3.LUT P4, RZ, R183, 0xff0000, RZ, 0xc0, !PT ;  /* 0x00ff0000b7ff7812 */ /* 0x000fe2000788c0ff */
[----:B------:R-:W-:Y:S01]  /*4490*/  FFMA.FTZ R18, R20, R18, UR27 ;  /* 0x0000001b14127e23 */ /* 0x000fe20008010012 */
[----:B------:R-:W-:Y:S01]  /*44a0*/  MOV R20, UR17 ;  /* 0x0000001100147c02 */ /* 0x000fe20008000f00 */
[----:B------:R-:W-:Y:S01]  /*44b0*/  FMUL.FTZ R121, R19, UR16 ;  /* 0x0000001013797c20 */ /* 0x000fe20008410000 */
[----:B------:R-:W-:Y:S01]  /*44c0*/  ISETP.GE.U32.AND P3, PT, R183, 0x1000000, PT ;  /* 0x01000000b700780c */ /* 0x000fe20003f66070 */
[----:B------:R-:W-:-:S02]  /*44d0*/  FADD.FTZ R18, R21, -R18 ;  /* 0x8000001215127221 */ /* 0x000fc40000010000 */
[----:B------:R-:W-:Y:S01]  /*44e0*/  FFMA.FTZ R20, R22, R20, UR27 ;  /* 0x0000001b16147e23 */ /* 0x000fe20008010014 */
[----:B------:R-:W-:Y:S01]  /*44f0*/  MOV R22, UR17 ;  /* 0x0000001100167c02 */ /* 0x000fe20008000f00 */
[----:B------:R-:W-:Y:S01]  /*4500*/  FMUL.FTZ R125, R121, UR7 ;  /* 0x00000007797d7c20 */ /* 0x000fe20008410000 */
[----:B------:R-:W-:Y:S01]  /*4510*/  FMUL.FTZ R122, R18, UR16 ;  /* 0x00000010127a7c20 */ /* 0x000fe20008410000 */
[----:B------:R-:W-:Y:S02]  /*4520*/  FADD.FTZ R23, R23, -R20 ;  /* 0x8000001417177221 */ /* 0x000fe40000010000 */
[----:B------:R-:W-:Y:S01]  /*4530*/  FFMA.FTZ R22, R0, R22, UR27 ;  /* 0x0000001b00167e23 */ /* 0x000fe20008010016 */
[----:B------:R-:W-:Y:S01]  /*4540*/  FMUL.FTZ R126, R122, UR7 ;  /* 0x000000077a7e7c20 */ /* 0x000fe20008410000 */
[----:B------:R-:W-:Y:S01]  /*4550*/  FMUL.FTZ R123, R23, UR16 ;  /* 0x00000010177b7c20 */ /* 0x000fe20008410000 */
[----:B------:R-:W-:Y:S01]  /*4560*/  SEL R21, R125, RZ, P5 ;  /* 0x000000ff7d157207 */ /* 0x000fe20002800000 */
[----:B------:R-:W-:Y:S01]  /*4570*/  FADD.FTZ R17, R17, -R22 ;  /* 0x8000001611117221 */ /* 0x000fe20000010000 */
[----:B------:R-:W-:Y:S01]  /*4580*/  ISETP.GE.U32.AND P5, PT, R9, 0x1000000, PT ;  /* 0x010000000900780c */ /* 0x000fe20003fa6070 */
[----:B------:R-:W-:Y:S01]  /*4590*/  FMUL.FTZ R127, R123, UR7 ;  /* 0x000000077b7f7c20 */ /* 0x000fe20008410000 */
[----:B------:R-:W-:Y:S01]  /*45a0*/  SEL R22, R126, RZ, P4 ;  /* 0x000000ff7e167207 */ /* 0x000fe20002000000 */
[----:B------:R-:W-:-:S03]  /*45b0*/  FMUL.FTZ R120, R17, UR16 ;  /* 0x0000001011787c20 */ /* 0x000fc60008410000 */
[C---:B------:R-:W-:Y:S01]  /*45c0*/  SEL R23, R127.reuse, RZ, P3 ;  /* 0x000000ff7f177207 */ /* 0x040fe20001800000 */
[----:B------:R-:W-:Y:S01]  /*45d0*/  FMUL.FTZ R124, R120, UR7 ;  /* 0x00000007787c7c20 */ /* 0x000fe20008410000 */
[----:B------:R-:W-:-:S04]  /*45e0*/  SEL R127, R127, RZ, P5 ;  /* 0x000000ff7f7f7207 */ /* 0x000fc80002800000 */
[C---:B------:R-:W-:Y:S02]  /*45f0*/  SEL R20, R124.reuse, RZ, P2 ;  /* 0x000000ff7c147207 */ /* 0x040fe40001000000 */
[----:B------:R-:W-:Y:S02]  /*4600*/  SEL R124, R124, RZ, P6 ;  /* 0x000000ff7c7c7207 */ /* 0x000fe40003000000 */
[C---:B------:R-:W-:Y:S02]  /*4610*/  LOP3.LUT P2, RZ, R9.reuse, 0xff00, RZ, 0xc0, !PT ;  /* 0x0000ff0009ff7812 */ /* 0x040fe4000784c0ff */
[----:B------:R-:W-:Y:S02]  /*4620*/  LOP3.LUT P6, RZ, R9, 0xff0000, RZ, 0xc0, !PT ;  /* 0x00ff000009ff7812 */ /* 0x000fe400078cc0ff */
[----:B------:R-:W-:Y:S02]  /*4630*/  SEL R125, R125, RZ, P2 ;  /* 0x000000ff7d7d7207 */ /* 0x000fe40001000000 */
[----:B------:R-:W-:Y:S01]  /*4640*/  SEL R126, R126, RZ, P6 ;  /* 0x000000ff7e7e7207 */ /* 0x000fe20003000000 */
[----:B------:R-:W-:Y:S08]  /*4650*/  BRA `(.L_x_4521) ;  /* 0x0000000400387947 */ /* 0x000ff00003800000 */
.L_x_4523:
        /* <DEDUP_REMOVED lines=15> */
[----:B------:R-:W-:Y:S01]  /*4750*/  FFMA.FTZ R124, R124, UR16, R33 ;  /* 0x000000107c7c7c23 */ /* 0x000fe20008010021 */
[----:B------:R-:W-:Y:S01]  /*4760*/  ISETP.GE.U32.AND P3, PT, R183, 0x1000000, PT ;  /* 0x01000000b700780c */ /* 0x000fe20003f66070 */
[----:B------:R-:W-:Y:S01]  /*4770*/  FADD.FTZ R21, R21, -R18 ;  /* 0x8000001215157221 */ /* 0x000fe20000010000 */
[----:B------:R-:W-:Y:S01]  /*4780*/  MOV R18, UR17 ;  /* 0x0000001100127c02 */ /* 0x000fe20008000f00 */
[----:B------:R-:W-:Y:S01]  /*4790*/  FFMA.FTZ R19, R0, R19, UR27 ;  /* 0x0000001b00137e23 */ /* 0x000fe20008010013 */
[----:B------:R-:W-:Y:S01]  /*47a0*/  FMUL.FTZ R125, R124, UR7 ;  /* 0x000000077c7d7c20 */ /* 0x000fe20008410000 */
[----:B------:R-:W-:-:S02]  /*47b0*/  FFMA.FTZ R21, R21, UR16, R34 ;  /* 0x0000001015157c23 */ /* 0x000fc40008010022 */
[----:B------:R-:W-:Y:S01]  /*47c0*/  FFMA.FTZ R18, R22, R18, UR27 ;  /* 0x0000001b16127e23 */ /* 0x000fe20008010012 */
[----:B------:R-:W-:Y:S01]  /*47d0*/  FADD.FTZ R19, R17, -R19 ;  /* 0x8000001311137221 */ /* 0x000fe20000010000 */
[----:B------:R-:W-:Y:S01]  /*47e0*/  FMUL.FTZ R126, R21, UR7 ;  /* 0x00000007157e7c20 */ /* 0x000fe20008410000 */
[----:B------:R-:W-:Y:S01]  /*47f0*/  SEL R21, R125, RZ, P5 ;  /* 0x000000ff7d157207 */ /* 0x000fe20002800000 */
[----:B------:R-:W-:Y:S01]  /*4800*/  FADD.FTZ R18, R23, -R18 ;  /* 0x8000001217127221 */ /* 0x000fe20000010000 */
[----:B------:R-:W-:Y:S01]  /*4810*/  FFMA.FTZ R0, R19, UR16, R32 ;  /* 0x0000001013007c23 */ /* 0x000fe20008010020 */
[----:B------:R-:W-:Y:S02]  /*4820*/  ISETP.GE.U32.AND P5, PT, R9, 0x1000000, PT ;  /* 0x010000000900780c */ /* 0x000fe40003fa6070 */
[----:B------:R-:W-:Y:S01]  /*4830*/  FFMA.FTZ R18, R18, UR16, R35 ;  /* 0x0000001012127c23 */ /* 0x000fe20008010023 */
        /* <DEDUP_REMOVED lines=12> */
.L_x_4525:
        /* <DEDUP_REMOVED lines=10> */
[----:B------:R-:W-:Y:S01]  /*49a0*/  FFMA.FTZ R121, R19, UR16, R33 ;  /* 0x0000001013797c23 */ /* 0x000fe20008010021 */
[----:B------:R-:W-:Y:S01]  /*49b0*/  ISETP.GE.U32.AND P3, PT, R183, 0x1000000, PT ;  /* 0x01000000b700780c */ /* 0x000fe20003f66070 */
[----:B------:R-:W-:-:S02]  /*49c0*/  FADD.FTZ R18, R21, -R18 ;  /* 0x8000001215127221 */ /* 0x000fc40000010000 */
[----:B------:R-:W-:Y:S01]  /*49d0*/  FFMA.FTZ R20, R22, R20, UR27 ;  /* 0x0000001b16147e23 */ /* 0x000fe20008010014 */
[----:B------:R-:W-:Y:S01]  /*49e0*/  MOV R22, UR17 ;  /* 0x0000001100167c02 */ /* 0x000fe20008000f00 */
[----:B------:R-:W-:Y:S01]  /*49f0*/  FMUL.FTZ R125, R121, UR7 ;  /* 0x00000007797d7c20 */ /* 0x000fe20008410000 */
[----:B------:R-:W-:Y:S01]  /*4a00*/  FFMA.FTZ R122, R18, UR16, R34 ;  /* 0x00000010127a7c23 */ /* 0x000fe20008010022 */
[----:B------:R-:W-:Y:S02]  /*4a10*/  FADD.FTZ R23, R23, -R20 ;  /* 0x8000001417177221 */ /* 0x000fe40000010000 */
[----:B------:R-:W-:Y:S01]  /*4a20*/  FFMA.FTZ R22, R0, R22, UR27 ;  /* 0x0000001b00167e23 */ /* 0x000fe20008010016 */
[----:B------:R-:W-:Y:S01]  /*4a30*/  FMUL.FTZ R126, R122, UR7 ;  /* 0x000000077a7e7c20 */ /* 0x000fe20008410000 */
[----:B------:R-:W-:Y:S01]  /*4a40*/  FFMA.FTZ R123, R23, UR16, R35 ;  /* 0x00000010177b7c23 */ /* 0x000fe20008010023 */
[----:B------:R-:W-:Y:S01]  /*4a50*/  SEL R21, R125, RZ, P5 ;  /* 0x000000ff7d157207 */ /* 0x000fe20002800000 */
[----:B------:R-:W-:Y:S01]  /*4a60*/  FADD.FTZ R17, R17, -R22 ;  /* 0x8000001611117221 */ /* 0x000fe20000010000 */
[----:B------:R-:W-:Y:S01]  /*4a70*/  ISETP.GE.U32.AND P5, PT, R9, 0x1000000, PT ;  /* 0x010000000900780c */ /* 0x000fe20003fa6070 */
[----:B------:R-:W-:Y:S01]  /*4a80*/  FMUL.FTZ R127, R123, UR7 ;  /* 0x000000077b7f7c20 */ /* 0x000fe20008410000 */
[----:B------:R-:W-:Y:S01]  /*4a90*/  SEL R22, R126, RZ, P4 ;  /* 0x000000ff7e167207 */ /* 0x000fe20002000000 */
[----:B------:R-:W-:-:S03]  /*4aa0*/  FFMA.FTZ R120, R17, UR16, R32 ;  /* 0x0000001011787c23 */ /* 0x000fc60008010020 */
        /* <DEDUP_REMOVED lines=8> */
[----:B------:R-:W-:-:S09]  /*4b30*/  SEL R126, R126, RZ, P6 ;  /* 0x000000ff7e7e7207 */ /* 0x000fd20003000000 */
.L_x_4521:
[----:B------:R-:W-:Y:S01]  /*4b40*/  ISETP.NE.U32.AND P2, PT, RZ, UR5, PT ;  /* 0x00000005ff007c0c */ /* 0x000fe2000bf45070 */
[----:B------:R-:W-:-:S03]  /*4b50*/  HFMA2 R0, -RZ, RZ, 0, 9.5367431640625e-07 ;  /* 0x00000010ff007431 */ /* 0x000fc600000001ff */
[----:B------:R-:W-:-:S13]  /*4b60*/  ISETP.NE.AND.EX P2, PT, RZ, UR6, PT, P2 ;  /* 0x00000006ff007c0c */ /* 0x000fda000bf45320 */
        /* <DEDUP_REMOVED lines=25> */
[----:B-1----:R-:W-:Y:S02]  /*4d00*/  FMUL.FTZ R125, R121, UR7 ;  /* 0x00000007797d7c20 */ /* 0x002fe40008410000 */
        /* <DEDUP_REMOVED lines=22> */
.L_x_4528:
        /* <DEDUP_REMOVED lines=8> */
[----:B-1----:R-:W-:Y:S02]  /*4ef0*/  FFMA.FTZ R125, R190, UR16, R29 ;  /* 0x00000010be7d7c23 */ /* 0x002fe4000801001d */
        /* <DEDUP_REMOVED lines=28> */
.L_x_4527:
        /* <DEDUP_REMOVED lines=15> */
[----:B-1----:R-:W-:Y:S02]  /*51b0*/  FMUL.FTZ R125, R121, UR7 ;  /* 0x00000007797d7c20 */ /* 0x002fe40008410000 */
        /* <DEDUP_REMOVED lines=22> */
.L_x_4530:
        /* <DEDUP_REMOVED lines=8> */
[----:B-1----:R-:W-:Y:S02]  /*53a0*/  FMUL.FTZ R125, R190, UR16 ;  /* 0x00000010be7d7c20 */ /* 0x002fe40008410000 */
        /* <DEDUP_REMOVED lines=28> */
.L_x_4526:
        /* <DEDUP_REMOVED lines=21> */
[----:B------:R-:W-:Y:S02]  /*56c0*/  FFMA.FTZ R122, R122, UR16, R30 ;  /* 0x000000107a7a7c23 */ /* 0x000fe4000801001e */
[----:B------:R-:W-:Y:S01]  /*56d0*/  FFMA.FTZ R13, R194, R13, UR27 ;  /* 0x0000001bc20d7e23 */ /* 0x000fe2000801000d */
[----:B------:R-:W-:Y:S01]  /*56e0*/  SEL R16, R16, RZ, P3 ;  /* 0x000000ff10107207 */ /* 0x000fe20001800000 */
[----:B-1----:R-:W-:-:S02]  /*56f0*/  FMUL.FTZ R18, R122, UR7 ;  /* 0x000000077a127c20 */ /* 0x002fc40008410000 */
[----:B------:R-:W-:-:S03]  /*5700*/  FADD.FTZ R123, R195, -R13 ;  /* 0x8000000dc37b7221 */ /* 0x000fc60000010000 */
[----:B------:R-:W-:Y:S01]  /*5710*/  SEL R18, R18, RZ, P5 ;  /* 0x000000ff12127207 */ /* 0x000fe20002800000 */
[----:B------:R-:W-:-:S04]  /*5720*/  FFMA.FTZ R123, R123, UR16, R31 ;  /* 0x000000107b7b7c23 */ /* 0x000fc8000801001f */
[----:B------:R-:W-:-:S05]  /*5730*/  FMUL.FTZ R19, R123, UR7 ;  /* 0x000000077b137c20 */ /* 0x000fca0008410000 */
[----:B------:R-:W-:Y:S01]  /*5740*/  SEL R19, R19, RZ, P6 ;  /* 0x000000ff13137207 */ /* 0x000fe20003000000 */
[----:B------:R-:W-:Y:S06]  /*5750*/  BRA `(.L_x_4529) ;  /* 0x00000004005c7947 */ /* 0x000fec0003800000 */
.L_x_4532:
        /* <DEDUP_REMOVED lines=19> */
[----:B------:R-:W-:Y:S01]  /*5890*/  FMUL.FTZ R195, R195, UR7 ;  /* 0x00000007c3c37c20 */ /* 0x000fe20008410000 */
[----:B------:R-:W-:Y:S01]  /*58a0*/  LOP3.LUT P4, RZ, R182, 0xff00, RZ, 0xc0, !PT ;  /* 0x0000ff00b6ff7812 */ /* 0x000fe2000788c0ff */
[----:B-1----:R-:W-:Y:S01]  /*58b0*/  FMUL.FTZ R18, R16, UR7 ;  /* 0x0000000710127c20 */ /* 0x002fe20008410000 */
[----:B------:R-:W-:-:S02]  /*58c0*/  LOP3.LUT P5, RZ, R182, 0xff0000, RZ, 0xc0, !PT ;  /* 0x00ff0000b6ff7812 */ /* 0x000fc400078ac0ff */
[----:B------:R-:W-:Y:S02]  /*58d0*/  ISETP.GE.U32.AND P6, PT, R182, 0x1000000, PT ;  /* 0x01000000b600780c */ /* 0x000fe40003fc6070 */
[----:B------:R-:W-:Y:S02]  /*58e0*/  SEL R16, R0, RZ, P3 ;  /* 0x000000ff00107207 */ /* 0x000fe40001800000 */
[----:B------:R-:W-:Y:S02]  /*58f0*/  SEL R17, R13, RZ, P4 ;  /* 0x000000ff0d117207 */ /* 0x000fe40002000000 */
[----:B------:R-:W-:Y:S02]  /*5900*/  SEL R18, R18, RZ, P5 ;  /* 0x000000ff12127207 */ /* 0x000fe40002800000 */
[----:B------:R-:W-:Y:S01]  /*5910*/  SEL R19, R195, RZ, P6 ;  /* 0x000000ffc3137207 */ /* 0x000fe20003000000 */
[----:B------:R-:W-:Y:S06]  /*5920*/  BRA `(.L_x_4529) ;  /* 0x0000000000e87947 */ /* 0x000fec0003800000 */
.L_x_4531:
        /* <DEDUP_REMOVED lines=20> */
[----:B------:R-:W-:Y:S02]  /*5a70*/  FMUL.FTZ R122, R122, UR16 ;  /* 0x000000107a7a7c20 */ /* 0x000fe40008410000 */
[----:B------:R-:W-:Y:S01]  /*5a80*/  FFMA.FTZ R13, R194, R13, UR27 ;  /* 0x0000001bc20d7e23 */ /* 0x000fe2000801000d */
[----:B------:R-:W-:Y:S01]  /*5a90*/  SEL R16, R16, RZ, P3 ;  /* 0x000000ff10107207 */ /* 0x000fe20001800000 */
[----:B-1----:R-:W-:-:S02]  /*5aa0*/  FMUL.FTZ R18, R122, UR7 ;  /* 0x000000077a127c20 */ /* 0x002fc40008410000 */
[----:B------:R-:W-:-:S03]  /*5ab0*/  FADD.FTZ R123, R195, -R13 ;  /* 0x8000000dc37b7221 */ /* 0x000fc60000010000 */
[----:B------:R-:W-:Y:S01]  /*5ac0*/  SEL R18, R18, RZ, P5 ;  /* 0x000000ff12127207 */ /* 0x000fe20002800000 */
[----:B------:R-:W-:-:S04]  /*5ad0*/  FMUL.FTZ R123, R123, UR16 ;  /* 0x000000107b7b7c20 */ /* 0x000fc80008410000 */
[----:B------:R-:W-:-:S05]  /*5ae0*/  FMUL.FTZ R19, R123, UR7 ;  /* 0x000000077b137c20 */ /* 0x000fca0008410000 */
[----:B------:R-:W-:Y:S01]  /*5af0*/  SEL R19, R19, RZ, P6 ;  /* 0x000000ff13137207 */ /* 0x000fe20003000000 */
[----:B------:R-:W-:Y:S06]  /*5b00*/  BRA `(.L_x_4529) ;  /* 0x0000000000707947 */ /* 0x000fec0003800000 */
.L_x_4533:
        /* <DEDUP_REMOVED lines=27> */
[----:B------:R-:W-:-:S07]  /*5cc0*/  SEL R19, R195, RZ, P6 ;  /* 0x000000ffc3137207 */ /* 0x000fce0003000000 */
.L_x_4529:
[----:B------:R-:W1:Y:S02]  /*5cd0*/  @P2 LDC.64 R20, c[0x0][0x478] ;  /* 0x00011e00ff142b82 */ /* 0x000e640000000a00 */
[----:B-1----:R-:W-:-:S05]  /*5ce0*/  @P2 IMAD.WIDE.U32 R20, R12, 0x10, R20 ;  /* 0x000000100c142825 */ /* 0x002fca00078e0014 */
        /* <DEDUP_REMOVED lines=47> */
.L_x_4536:
        /* <DEDUP_REMOVED lines=37> */
.L_x_4535:
        /* <DEDUP_REMOVED lines=38> */
.L_x_4538:
        /* <DEDUP_REMOVED lines=37> */
.L_x_4534:
        /* <DEDUP_REMOVED lines=21> */
[----:B------:R-:W-:Y:S02]  /*6830*/  FFMA.FTZ R122, R122, UR16, R26 ;  /* 0x000000107a7a7c23 */ /* 0x000fe4000801001a */
[----:B------:R-:W-:Y:S01]  /*6840*/  FFMA.FTZ R12, R204, R12, UR27 ;  /* 0x0000001bcc0c7e23 */ /* 0x000fe2000801000c */
[----:B------:R-:W-:Y:S01]  /*6850*/  SEL R16, R16, RZ, P3 ;  /* 0x000000ff10107207 */ /* 0x000fe20001800000 */
[----:B------:R-:W-:-:S02]  /*6860*/  FMUL.FTZ R18, R122, UR7 ;  /* 0x000000077a127c20 */ /* 0x000fc40008410000 */
[----:B------:R-:W-:-:S03]  /*6870*/  FADD.FTZ R123, R205, -R12 ;  /* 0x8000000ccd7b7221 */ /* 0x000fc60000010000 */
[----:B------:R-:W-:Y:S01]  /*6880*/  SEL R18, R18, RZ, P5 ;  /* 0x000000ff12127207 */ /* 0x000fe20002800000 */
[----:B------:R-:W-:-:S04]  /*6890*/  FFMA.FTZ R123, R123, UR16, R27 ;  /* 0x000000107b7b7c23 */ /* 0x000fc8000801001b */
[----:B------:R-:W-:-:S05]  /*68a0*/  FMUL.FTZ R19, R123, UR7 ;  /* 0x000000077b137c20 */ /* 0x000fca0008410000 */
[----:B------:R-:W-:Y:S01]  /*68b0*/  SEL R19, R19, RZ, P6 ;  /* 0x000000ff13137207 */ /* 0x000fe20003000000 */
[----:B------:R-:W-:Y:S06]  /*68c0*/  BRA `(.L_x_4537) ;  /* 0x00000004005c7947 */ /* 0x000fec0003800000 */
.L_x_4540:
[----:B------:R-:W-:Y:S02]  /*68d0*/  MOV R0, UR17 ;  /* 0x0000001100007c02 */ /* 0x000fe40008000f00 */
[----:B------:R-:W-:Y:S02]  /*68e0*/  MOV R12, UR17 ;  /* 0x00000011000c7c02 */ /* 0x000fe40008000f00 */
[----:B------:R-:W-:Y:S01]  /*68f0*/  MOV R13, UR17 ;  /* 0x00000011000d7c02 */ /* 0x000fe20008000f00 */
[----:B------:R-:W-:Y:S01]  /*6900*/  FFMA.FTZ R0, R196, R0, UR27 ;  /* 0x0000001bc4007e23 */ /* 0x000fe20008010000 */
[----:B-1----:R-:W-:Y:S01]  /*6910*/  MOV R16, UR17 ;  /* 0x0000001100107c02 */ /* 0x002fe20008000f00 */
        /* <DEDUP_REMOVED lines=15> */
[C---:B------:R-:W-:Y:S01]  /*6a10*/  LOP3.LUT P4, RZ, R178.reuse, 0xff00, RZ, 0xc0, !PT ;  /* 0x0000ff00b2ff7812 */ /* 0x040fe2000788c0ff */
        /* <DEDUP_REMOVED lines=8> */
.L_x_4539:
        /* <DEDUP_REMOVED lines=20> */
[----:B------:R-:W-:Y:S02]  /*6be0*/  FMUL.FTZ R122, R122, UR16 ;  /* 0x000000107a7a7c20 */ /* 0x000fe40008410000 */
[----:B------:R-:W-:Y:S01]  /*6bf0*/  FFMA.FTZ R12, R204, R12, UR27 ;  /* 0x0000001bcc0c7e23 */ /* 0x000fe2000801000c */
[----:B------:R-:W-:Y:S01]  /*6c00*/  SEL R16, R16, RZ, P3 ;  /* 0x000000ff10107207 */ /* 0x000fe20001800000 */
[----:B------:R-:W-:-:S02]  /*6c10*/  FMUL.FTZ R18, R122, UR7 ;  /* 0x000000077a127c20 */ /* 0x000fc40008410000 */
[----:B------:R-:W-:-:S03]  /*6c20*/  FADD.FTZ R123, R205, -R12 ;  /* 0x8000000ccd7b7221 */ /* 0x000fc60000010000 */
[----:B------:R-:W-:Y:S01]  /*6c30*/  SEL R18, R18, RZ, P5 ;  /* 0x000000ff12127207 */ /* 0x000fe20002800000 */
[----:B------:R-:W-:-:S04]  /*6c40*/  FMUL.FTZ R123, R123, UR16 ;  /* 0x000000107b7b7c20 */ /* 0x000fc80008410000 */
[----:B------:R-:W-:-:S05]  /*6c50*/  FMUL.FTZ R19, R123, UR7 ;  /* 0x000000077b137c20 */ /* 0x000fca0008410000 */
[----:B------:R-:W-:Y:S01]  /*6c60*/  SEL R19, R19, RZ, P6 ;  /* 0x000000ff13137207 */ /* 0x000fe20003000000 */
[----:B------:R-:W-:Y:S06]  /*6c70*/  BRA `(.L_x_4537) ;  /* 0x0000000000707947 */ /* 0x000fec0003800000 */
.L_x_4541:
        /* <DEDUP_REMOVED lines=27> */
[----:B------:R-:W-:-:S07]  /*6e30*/  SEL R19, R205, RZ, P6 ;  /* 0x000000ffcd137207 */ /* 0x000fce0003000000 */
.L_x_4537:
        /* <DEDUP_REMOVED lines=49> */
.L_x_4544:
        /* <DEDUP_REMOVED lines=37> */
.L_x_4543:
        /* <DEDUP_REMOVED lines=38> */
.L_x_4546:
        /* <DEDUP_REMOVED lines=37> */
.L_x_4542:
        /* <DEDUP_REMOVED lines=31> */
.L_x_4548:
[----:B------:R-:W-:Y:S02]  /*7a40*/  MOV R0, UR17 ;  /* 0x0000001100007c02 */ /* 0x000fe40008000f00 */
[----:B------:R-:W-:Y:S02]  /*7a50*/  MOV R11, UR17 ;  /* 0x00000011000b7c02 */ /* 0x000fe40008000f00 */
[----:B-1----:R-:W-:Y:S01]  /*7a60*/  MOV R12, UR17 ;  /* 0x00000011000c7c02 */ /* 0x002fe20008000f00 */
        /* <DEDUP_REMOVED lines=26> */
.L_x_4547:
        /* <DEDUP_REMOVED lines=30> */
.L_x_4549:
        /* <DEDUP_REMOVED lines=28> */
.L_x_4545:
[----:B-1----:R-:W1:Y:S02]  /*7fb0*/  @P2 LDC.64 R12, c[0x0][0x478] ;  /* 0x00011e00ff0c2b82 */ /* 0x002e640000000a00 */
        /* <DEDUP_REMOVED lines=48> */
.L_x_4552:
        /* <DEDUP_REMOVED lines=37> */
.L_x_4551:
        /* <DEDUP_REMOVED lines=38> */
.L_x_4554:
        /* <DEDUP_REMOVED lines=37> */
.L_x_4550:
        /* <DEDUP_REMOVED lines=31> */
.L_x_4556:
        /* <DEDUP_REMOVED lines=29> */
.L_x_4555:
        /* <DEDUP_REMOVED lines=30> */
.L_x_4557:
        /* <DEDUP_REMOVED lines=28> */
.L_x_4553:
[----:B------:R-:W2:Y:S02]  /*9120*/  @P2 LDC.64 R10, c[0x0][0x478] ;  /* 0x00011e00ff0a2b82 */ /* 0x000ea40000000a00 */
[----:B--2---:R-:W-:-:S05]  /*9130*/  @P2 IMAD.WIDE.U32 R10, R7, 0x10, R10 ;  /* 0x00000010070a2825 */ /* 0x004fca00078e000a */
[----:B------:R2:W-:Y:S02]  /*9140*/  @P2 STG.E.128 desc[UR10][R10.64], R120 ;  /* 0x000000780a002986 */ /* 0x0005e4000c101d0a */
[----:B--2---:R-:W-:-:S05]  /*9150*/  HFMA2 R10, -RZ, RZ, 0, 9.5367431640625e-07 ;  /* 0x00000010ff0a7431 */ /* 0x004fca00000001ff */
[----:B------:R-:W-:-:S05]  /*9160*/  IMAD.WIDE.U32 R10, R7, R10, UR28 ;  /* 0x0000001c070a7e25 */ /* 0x000fca000f8e000a */
[----:B------:R2:W-:Y:S02]  /*9170*/  STG.E.128 desc[UR10][R10.64], R16 ;  /* 0x000000100a007986 */ /* 0x0005e4000c101d0a */
[----:B--2---:R-:W2:Y:S02]  /*9180*/  @P0 LDC.64 R10, c[0x0][0x470] ;  /* 0x00011c00ff0a0b82 */ /* 0x004ea40000000a00 */
[----:B--2---:R-:W-:-:S05]  /*9190*/  @P0 IMAD.WIDE.U32 R10, R7, 0x10, R10 ;  /* 0x00000010070a0825 */ /* 0x004fca00078e000a */
        /* <DEDUP_REMOVED lines=18> */
[----:B-12---:R-:W-:Y:S02]  /*92c0*/  FMUL.FTZ R125, R121, UR7 ;  /* 0x00000007797d7c20 */ /* 0x006fe40008410000 */
        /* <DEDUP_REMOVED lines=22> */
.L_x_4560:
        /* <DEDUP_REMOVED lines=8> */
[----:B-12---:R-:W-:Y:S02]  /*94b0*/  FFMA.FTZ R125, R173, UR16, R109 ;  /* 0x00000010ad7d7c23 */ /* 0x006fe4000801006d */
        /* <DEDUP_REMOVED lines=28> */
.L_x_4559:
        /* <DEDUP_REMOVED lines=15> */
[----:B-12---:R-:W-:Y:S02]  /*9770*/  FMUL.FTZ R125, R121, UR7 ;  /* 0x00000007797d7c20 */ /* 0x006fe40008410000 */
        /* <DEDUP_REMOVED lines=22> */
.L_x_4562:
        /* <DEDUP_REMOVED lines=8> */
[----:B-12---:R-:W-:Y:S02]  /*9960*/  FMUL.FTZ R125, R173, UR16 ;  /* 0x00000010ad7d7c20 */ /* 0x006fe40008410000 */
        /* <DEDUP_REMOVED lines=28> */
.L_x_4558:
        /* <DEDUP_REMOVED lines=31> */
.L_x_4564:
[----:B------:R-:W-:Y:S02]  /*9d20*/  MOV R0, UR17 ;  /* 0x0000001100007c02 */ /* 0x000fe40008000f00 */
[----:B------:R-:W-:Y:S02]  /*9d30*/  MOV R7, UR17 ;  /* 0x0000001100077c02 */ /* 0x000fe40008000f00 */
[----:B--2---:R-:W-:Y:S01]  /*9d40*/  MOV R10, UR17 ;  /* 0x00000011000a7c02 */ /* 0x004fe20008000f00 */
        /* <DEDUP_REMOVED lines=26> */
.L_x_4563:
        /* <DEDUP_REMOVED lines=30> */
.L_x_4565:
        /* <DEDUP_REMOVED lines=27> */
[----:B------:R-:W-:-:S07]  /*a280*/  SEL R19, R175, RZ, P6 ;  /* 0x000000ffaf137207 */ /* 0x000fce0003000000 */
.L_x_4561:
[----:B--2---:R-:W2:Y:S02]  /*a290*/  @P2 LDC.64 R10, c[0x0][0x478] ;  /* 0x00011e00ff0a2b82 */ /* 0x004ea40000000a00 */
[----:B--2---:R-:W-:-:S05]  /*a2a0*/  @P2 IMAD.WIDE.U32 R10, R192, 0x10, R10 ;  /* 0x00000010c00a2825 */ /* 0x004fca00078e000a */
[----:B------:R2:W-:Y:S02]  /*a2b0*/  @P2 STG.E.128 desc[UR10][R10.64], R120 ;  /* 0x000000780a002986 */ /* 0x0005e4000c101d0a */
[----:B--2---:R-:W-:-:S05]  /*a2c0*/  MOV R10, 0x10 ;  /* 0x00000010000a7802 */ /* 0x004fca0000000f00 */
        /* <DEDUP_REMOVED lines=45> */
.L_x_4568:
        /* <DEDUP_REMOVED lines=37> */
.L_x_4567:
        /* <DEDUP_REMOVED lines=38> */
.L_x_4570:
        /* <DEDUP_REMOVED lines=37> */
.L_x_4566:
        /* <DEDUP_REMOVED lines=31> */
.L_x_4572:
        /* <DEDUP_REMOVED lines=29> */
.L_x_4571:
        /* <DEDUP_REMOVED lines=30> */
.L_x_4573:
        /* <DEDUP_REMOVED lines=28> */
.L_x_4569:
[----:B--2---:R-:W2:Y:S02]  /*b400*/  @P2 LDC.64 R10, c[0x0][0x478] ;  /* 0x00011e00ff0a2b82 */ /* 0x004ea40000000a00 */
        /* <DEDUP_REMOVED lines=14> */
[-C--:B------:R-:W-:Y:S01]  /*b4f0*/  FFMA.FTZ R179, R179, R0.reuse, UR27 ;  /* 0x0000001bb3b37e23 */ /* 0x080fe20008010000 */
[----:B------:R-:W-:Y:S01]  /*b500*/  FFMA.FTZ R0, R177, R0, UR27 ;  /* 0x0000001bb1007e23 */ /* 0x000fe20008010000 */
[----:B------:R-:W-:Y:S01]  /*b510*/  FFMA.FTZ R180, R180, R7, UR27 ;  /* 0x0000001bb4b47e23 */ /* 0x000fe20008010007 */
[----:B------:R-:W-:Y:S01]  /*b520*/  LOP3.LUT P5, RZ, R158, 0xff00, RZ, 0xc0, !PT ;  /* 0x0000ff009eff7812 */ /* 0x000fe200078ac0ff */
[----:B------:R-:W-:Y:S01]  /*b530*/  FADD.FTZ R170, R170, -R179 ;  /* 0x800000b3aaaa7221 */ /* 0x000fe20000010000 */
[----:B------:R-:W-:Y:S01]  /*b540*/  FADD.FTZ R159, R159, -R0 ;  /* 0x800000009f9f7221 */ /* 0x000fe20000010000 */
[----:B------:R-:W-:Y:S01]  /*b550*/  MOV R0, UR17 ;  /* 0x0000001100007c02 */ /* 0x000fe20008000f00 */
[----:B------:R-:W-:Y:S01]  /*b560*/  FADD.FTZ R171, R171, -R180 ;  /* 0x800000b4abab7221 */ /* 0x000fe20000010000 */
[----:B------:R-:W-:Y:S01]  /*b570*/  FFMA.FTZ R121, R170, UR16, R117 ;  /* 0x00000010aa797c23 */ /* 0x000fe20008010075 */
[----:B------:R-:W-:Y:S01]  /*b580*/  FFMA.FTZ R120, R159, UR16, R116 ;  /* 0x000000109f787c23 */ /* 0x000fe20008010074 */
[----:B------:R-:W-:Y:S01]  /*b590*/  LOP3.LUT P6, RZ, R15, 0xff, RZ, 0xc0, !PT ;  /* 0x000000ff0fff7812 */ /* 0x000fe200078cc0ff */
[----:B------:R-:W-:Y:S01]  /*b5a0*/  FFMA.FTZ R181, R181, R0, UR27 ;  /* 0x0000001bb5b57e23 */ /* 0x000fe20008010000 */
[----:B-12---:R-:W-:Y:S01]  /*b5b0*/  FMUL.FTZ R125, R121, UR7 ;  /* 0x00000007797d7c20 */ /* 0x006fe20008410000 */
[----:B------:R-:W-:Y:S01]  /*b5c0*/  FMUL.FTZ R124, R120, UR7 ;  /* 0x00000007787c7c20 */ /* 0x000fe20008410000 */
[----:B------:R-:W-:Y:S01]  /*b5d0*/  FFMA.FTZ R122, R171, UR16, R118 ;  /* 0x00000010ab7a7c23 */ /* 0x000fe20008010076 */
[----:B------:R-:W-:Y:S01]  /*b5e0*/  FADD.FTZ R176, R176, -R181 ;  /* 0x800000b5b0b07221 */ /* 0x000fe20000010000 */
[----:B------:R-:W-:-:S02]  /*b5f0*/  LOP3.LUT P4, RZ, R158, 0xff0000, RZ, 0xc0, !PT ;  /* 0x00ff00009eff7812 */ /* 0x000fc4000788c0ff */
[----:B------:R-:W-:Y:S01]  /*b600*/  SEL R16, R124, RZ, P1 ;  /* 0x000000ff7c107207 */ /* 0x000fe20000800000 */
[----:B------:R-:W-:Y:S01]  /*b610*/  FFMA.FTZ R123, R176, UR16, R119 ;  /* 0x00000010b07b7c23 */ /* 0x000fe20008010077 */
[----:B------:R-:W-:Y:S01]  /*b620*/  FMUL.FTZ R126, R122, UR7 ;  /* 0x000000077a7e7c20 */ /* 0x000fe20008410000 */
[----:B------:R-:W-:Y:S02]  /*b630*/  ISETP.GE.U32.AND P3, PT, R158, 0x1000000, PT ;  /* 0x010000009e00780c */ /* 0x000fe40003f66070 */
[----:B------:R-:W-:Y:S01]  /*b640*/  FMUL.FTZ R127, R123, UR7 ;  /* 0x000000077b7f7c20 */ /* 0x000fe20008410000 */
[----:B------:R-:W-:Y:S02]  /*b650*/  SEL R124, R124, RZ, P6 ;  /* 0x000000ff7c7c7207 */ /* 0x000fe40003000000 */
[----:B------:R-:W-:Y:S02]  /*b660*/  SEL R17, R125, RZ, P5 ;  /* 0x000000ff7d117207 */ /* 0x000fe40002800000 */
[----:B------:R-:W-:-:S02]  /*b670*/  LOP3.LUT P1, RZ, R15, 0xff00, RZ, 0xc0, !PT ;  /* 0x0000ff000fff7812 */ /* 0x000fc4000782c0ff */
[C---:B------:R-:W-:Y:S02]  /*b680*/  LOP3.LUT P6, RZ, R15.reuse, 0xff0000, RZ, 0xc0, !PT ;  /* 0x00ff00000fff7812 */ /* 0x040fe400078cc0ff */
[----:B------:R-:W-:Y:S02]  /*b690*/  ISETP.GE.U32.AND P5, PT, R15, 0x1000000, PT ;  /* 0x010000000f00780c */ /* 0x000fe40003fa6070 */
[C---:B------:R-:W-:Y:S02]  /*b6a0*/  SEL R18, R126.reuse, RZ, P4 ;  /* 0x000000ff7e127207 */ /* 0x040fe40002000000 */
[----:B------:R-:W-:Y:S02]  /*b6b0*/  SEL R19, R127, RZ, P3 ;  /* 0x000000ff7f137207 */ /* 0x000fe40001800000 */
[----:B------:R-:W-:Y:S02]  /*b6c0*/  SEL R125, R125, RZ, P1 ;  /* 0x000000ff7d7d7207 */ /* 0x000fe40000800000 */
[----:B------:R-:W-:-:S02]  /*b6d0*/  SEL R126, R126, RZ, P6 ;  /* 0x000000ff7e7e7207 */ /* 0x000fc40003000000 */
[----:B------:R-:W-:Y:S01]  /*b6e0*/  SEL R127, R127, RZ, P5 ;  /* 0x000000ff7f7f7207 */ /* 0x000fe20002800000 */
[----:B------:R-:W-:Y:S06]  /*b6f0*/  BRA `(.L_x_4577) ;  /* 0x0000000c007c7947 */ /* 0x000fec0003800000 */
.L_x_4576:
        /* <DEDUP_REMOVED lines=15> */
[----:B------:R-:W-:Y:S01]  /*b7f0*/  FMUL.FTZ R170, R170, UR7 ;  /* 0x00000007aaaa7c20 */ /* 0x000fe20008410000 */
[----:B------:R-:W-:Y:S01]  /*b800*/  FMUL.FTZ R159, R159, UR7 ;  /* 0x000000079f9f7c20 */ /* 0x000fe20008410000 */
[----:B------:R-:W-:Y:S01]  /*b810*/  FFMA.FTZ R171, R171, UR16, R118 ;  /* 0x00000010abab7c23 */ /* 0x000fe20008010076 */
[----:B------:R-:W-:Y:S01]  /*b820*/  FADD.FTZ R176, R176, -R181 ;  /* 0x800000b5b0b07221 */ /* 0x000fe20000010000 */
[----:B------:R-:W-:-:S02]  /*b830*/  LOP3.LUT P4, RZ, R158, 0xff0000, RZ, 0xc0, !PT ;  /* 0x00ff00009eff7812 */ /* 0x000fc4000788c0ff */
[C---:B------:R-:W-:Y:S01]  /*b840*/  SEL R16, R159.reuse, RZ, P1 ;  /* 0x000000ff9f107207 */ /* 0x040fe20000800000 */
[----:B------:R-:W-:Y:S01]  /*b850*/  FFMA.FTZ R176, R176, UR16, R119 ;  /* 0x00000010b0b07c23 */ /* 0x000fe20008010077 */
[----:B-12---:R-:W-:Y:S01]  /*b860*/  SEL R124, R159, RZ, P6 ;  /* 0x000000ff9f7c7207 */ /* 0x006fe20003000000 */
[----:B------:R-:W-:Y:S01]  /*b870*/  FMUL.FTZ R171, R171, UR7 ;  /* 0x00000007abab7c20 */ /* 0x000fe20008410000 */
[----:B------:R-:W-:Y:S01]  /*b880*/  SEL R17, R170, RZ, P5 ;  /* 0x000000ffaa117207 */ /* 0x000fe20002800000 */
[----:B------:R-:W-:Y:S01]  /*b890*/  FMUL.FTZ R176, R176, UR7 ;  /* 0x00000007b0b07c20 */ /* 0x000fe20008410000 */
        /* <DEDUP_REMOVED lines=10> */
.L_x_4575:
[----:B------:R-:W-:Y:S05]  /*b940*/  @!P2 BRA `(.L_x_4578) ;  /* 0x000000000090a947 */ /* 0x000fea0003800000 */
[----:B------:R-:W-:Y:S02]  /*b950*/  MOV R0, UR17 ;  /* 0x0000001100007c02 */ /* 0x000fe40008000f00 */
[----:B------:R-:W-:Y:S02]  /*b960*/  MOV R7, UR17 ;  /* 0x0000001100077c02 */ /* 0x000fe40008000f00 */
[----:B--2---:R-:W-:Y:S01]  /*b970*/  MOV R10, UR17 ;  /* 0x00000011000a7c02 */ /* 0x004fe20008000f00 */
        /* <DEDUP_REMOVED lines=12> */
[----:B-1----:R-:W-:Y:S01]  /*ba40*/  FMUL.FTZ R125, R121, UR7 ;  /* 0x00000007797d7c20 */ /* 0x002fe20008410000 */
        /* <DEDUP_REMOVED lines=20> */
.L_x_4578:
        /* <DEDUP_REMOVED lines=17> */
[----:B------:R-:W-:Y:S01]  /*bca0*/  LOP3.LUT P6, RZ, R15, 0xff, RZ, 0xc0, !PT ;  /* 0x000000ff0fff7812 */ /* 0x000fe200078cc0ff */
[----:B------:R-:W-:Y:S01]  /*bcb0*/  FMUL.FTZ R180, R180, UR16 ;  /* 0x00000010b4b47c20 */ /* 0x000fe20008410000 */
[----:B------:R-:W-:Y:S01]  /*bcc0*/  FMUL.FTZ R181, R181, UR16 ;  /* 0x00000010b5b57c20 */ /* 0x000fe20008410000 */
[----:B------:R-:W-:-:S02]  /*bcd0*/  SEL R17, R179, RZ, P5 ;  /* 0x000000ffb3117207 */ /* 0x000fc40002800000 */
[----:B------:R-:W-:Y:S01]  /*bce0*/  SEL R16, R0, RZ, P1 ;  /* 0x000000ff00107207 */ /* 0x000fe20000800000 */
[----:B------:R-:W-:Y:S01]  /*bcf0*/  FMUL.FTZ R180, R180, UR7 ;  /* 0x00000007b4b47c20 */ /* 0x000fe20008410000 */
[----:B-1----:R-:W-:Y:S01]  /*bd00*/  SEL R124, R0, RZ, P6 ;  /* 0x000000ff007c7207 */ /* 0x002fe20003000000 */
[----:B------:R-:W-:Y:S01]  /*bd10*/  FMUL.FTZ R181, R181, UR7 ;  /* 0x00000007b5b57c20 */ /* 0x000fe20008410000 */
[C---:B------:R-:W-:Y:S02]  /*bd20*/  LOP3.LUT P4, RZ, R158.reuse, 0xff0000, RZ, 0xc0, !PT ;  /* 0x00ff00009eff7812 */ /* 0x040fe4000788c0ff */
        /* <DEDUP_REMOVED lines=10> */
.L_x_4574:
[----:B------:R-:W-:Y:S05]  /*bdd0*/  @!P1 BRA `(.L_x_4579) ;  /* 0x0000000000e49947 */ /* 0x000fea0003800000 */
[----:B------:R-:W-:Y:S05]  /*bde0*/  @!P2 BRA `(.L_x_4580) ;  /* 0x000000000070a947 */ /* 0x000fea0003800000 */
[----:B------:R-:W-:Y:S02]  /*bdf0*/  MOV R0, UR17 ;  /* 0x0000001100007c02 */ /* 0x000fe40008000f00 */
[----:B--2---:R-:W-:Y:S02]  /*be00*/  MOV R10, UR17 ;  /* 0x00000011000a7c02 */ /* 0x004fe40008000f00 */
        /* <DEDUP_REMOVED lines=26> */
.L_x_4580:
[----:B------:R-:W-:Y:S02]  /*bfb0*/  MOV R0, UR17 ;  /* 0x0000001100007c02 */ /* 0x000fe40008000f00 */
[----:B------:R-:W-:Y:S02]  /*bfc0*/  MOV R7, UR17 ;  /* 0x0000001100077c02 */ /* 0x000fe40008000f00 */
[C---:B------:R-:W-:Y:S01]  /*bfd0*/  LOP3.LUT P1, RZ, R158.reuse, 0xff, RZ, 0xc0, !PT ;  /* 0x000000ff9eff7812 */ /* 0x040fe2000782c0ff */
        /* <DEDUP_REMOVED lines=9> */
[-C--:B------:R-:W-:Y:S01]  /*c070*/  FFMA.FTZ R179, R179, R0.reuse, UR27 ;  /* 0x0000001bb3b37e23 */ /* 0x080fe20008010000 */
[----:B------:R-:W-:Y:S01]  /*c080*/  FFMA.FTZ R181, R181, R0, UR27 ;  /* 0x0000001bb5b57e23 */ /* 0x000fe20008010000 */
[----:B------:R-:W-:Y:S01]  /*c090*/  FFMA.FTZ R171, R171, UR16, R118 ;  /* 0x00000010abab7c23 */ /* 0x000fe20008010076 */
[----:B------:R-:W-:Y:S01]  /*c0a0*/  FMUL.FTZ R159, R159, UR7 ;  /* 0x000000079f9f7c20 */ /* 0x000fe20008410000 */
[----:B------:R-:W-:Y:S01]  /*c0b0*/  FADD.FTZ R170, R170, -R179 ;  /* 0x800000b3aaaa7221 */ /* 0x000fe20000010000 */
[----:B------:R-:W-:Y:S01]  /*c0c0*/  FADD.FTZ R176, R176, -R181 ;  /* 0x800000b5b0b07221 */ /* 0x000fe20000010000 */
[----:B------:R-:W-:Y:S02]  /*c0d0*/  FMUL.FTZ R171, R171, UR7 ;  /* 0x00000007abab7c20 */ /* 0x000fe40008410000 */
[----:B------:R-:W-:Y:S01]  /*c0e0*/  FFMA.FTZ R170, R170, UR16, R117 ;  /* 0x00000010aaaa7c23 */ /* 0x000fe20008010075 */
[----:B------:R-:W-:Y:S01]  /*c0f0*/  FFMA.FTZ R176, R176, UR16, R119 ;  /* 0x00000010b0b07c23 */ /* 0x000fe20008010077 */
[----:B------:R-:W-:-:S02]  /*c100*/  SEL R16, R159, RZ, P1 ;  /* 0x000000ff9f107207 */ /* 0x000fc40000800000 */
[----:B------:R-:W-:Y:S01]  /*c110*/  FMUL.FTZ R170, R170, UR7 ;  /* 0x00000007aaaa7c20 */ /* 0x000fe20008410000 */
[----:B------:R-:W-:Y:S01]  /*c120*/  FMUL.FTZ R176, R176, UR7 ;  /* 0x00000007b0b07c20 */ /* 0x000fe20008410000 */
[----:B------:R-:W-:-:S03]  /*c130*/  SEL R18, R171, RZ, P4 ;  /* 0x000000ffab127207 */ /* 0x000fc60002000000 */
[----:B------:R-:W-:Y:S02]  /*c140*/  SEL R17, R170, RZ, P3 ;  /* 0x000000ffaa117207 */ /* 0x000fe40001800000 */
[----:B------:R-:W-:Y:S01]  /*c150*/  SEL R19, R176, RZ, P5 ;  /* 0x000000ffb0137207 */ /* 0x000fe20002800000 */
[----:B------:R-:W-:Y:S06]  /*c160*/  BRA `(.L_x_4577) ;  /* 0x0000000000e07947 */ /* 0x000fec0003800000 */
.L_x_4579:
        /* <DEDUP_REMOVED lines=29> */
.L_x_4581:
        /* <DEDUP_REMOVED lines=27> */
.L_x_4577:
[----:B--2---:R-:W2:Y:S01]  /*c4f0*/  @P2 LDC.64 R10, c[0x0][0x478] ;  /* 0x00011e00ff0a2b82 */ /* 0x004ea20000000a00 */
[----:B------:R-:W-:Y:S01]  /*c500*/  MOV R7, 0x10 ;  /* 0x0000001000077802 */ /* 0x000fe20000000f00 */
[----:B------:R-:W-:Y:S01]  /*c510*/  UPLOP3.LUT UP1, UPT, UPT, UPT, UP1, 0x40, 0x4 ;  /* 0x000000000004789c */ /* 0x000fe20003f2e810 */
[----:B--2---:R-:W-:-:S05]  /*c520*/  @P2 IMAD.WIDE.U32 R10, R202, 0x10, R10 ;  /* 0x00000010ca0a2825 */ /* 0x004fca00078e000a */
[----:B------:R2:W-:Y:S02]  /*c530*/  @P2 STG.E.128 desc[UR10][R10.64], R120 ;  /* 0x000000780a002986 */ /* 0x0005e4000c101d0a */
[----:B--2---:R-:W-:-:S05]  /*c540*/  IMAD.WIDE.U32 R10, R202, R7, UR28 ;  /* 0x0000001cca0a7e25 */ /* 0x004fca000f8e0007 */
[----:B------:R2:W-:Y:S02]  /*c550*/  STG.E.128 desc[UR10][R10.64], R16 ;  /* 0x000000100a007986 */ /* 0x0005e4000c101d0a */
[----:B--2---:R-:W2:Y:S02]  /*c560*/  @P0 LDC.64 R10, c[0x0][0x470] ;  /* 0x00011c00ff0a0b82 */ /* 0x004ea40000000a00 */
[----:B--2---:R-:W-:-:S05]  /*c570*/  @P0 IMAD.WIDE.U32 R10, R202, 0x10, R10 ;  /* 0x00000010ca0a0825 */ /* 0x004fca00078e000a */
[----:B------:R2:W-:Y:S01]  /*c580*/  @P0 STG.E.128 desc[UR10][R10.64], R124 ;  /* 0x0000007c0a000986 */ /* 0x0005e2000c101d0a */
[----:B------:R-:W-:Y:S05]  /*c590*/  BRA.U !UP2, `(.L_x_4582) ;  /* 0xffffff450ad87547 */ /* 0x000fea000b83ffff */
[----:B-1----:R1:W5:Y:S01]  /*c5a0*/  LDL.LU R12, [R1+0x18] ;  /* 0x00001800010c7983 */ /* 0x0023620000300800 */
        /* <DEDUP_REMOVED lines=71> */
[----:B--2---:R1:W5:Y:S04]  /*ca20*/  LDL.LU R124, [R1+0x130] ;  /* 0x00013000017c7983 */ /* 0x0043680000300800 */
        /* <DEDUP_REMOVED lines=54> */
[----:B-1----:R-:W-:-:S07]  /*cd90*/  MOV R139, R236 ;  /* 0x000000ec008b7202 */ /* 0x002fce0000000f00 */
.L_x_4515:
        /* <DEDUP_REMOVED lines=46> */
.L_x_4583:
        /* <DEDUP_REMOVED lines=16> */
.L_x_4909:


//--------------------- .text._ZN10layer_norm22ln_bwd_finalize_kernelINS_22Kernel_traits_finalizeILj8192EfffffjLb0ELj1024ELj4ENS_18Kernel_traits_baseILj8192EfffffjLj1024EEEEELb0ELb0EEEvNS_9BwdParamsE --------------------------
	.section	.text._ZN10layer_norm22ln_bwd_finalize_kernelINS_22Kernel_traits_finalizeILj8192EfffffjLb0ELj1024ELj4ENS_18Kernel_traits_baseILj8192EfffffjLj1024EEEEELb0ELb0EEEvNS_9BwdParamsE,"ax",@progbits
	.align	128
        .global         _ZN10layer_norm22ln_bwd_finalize_kernelINS_22Kernel_traits_finalizeILj8192EfffffjLb0ELj1024ELj4ENS_18Kernel_traits_baseILj8192EfffffjLj1024EEEEELb0ELb0EEEvNS_9BwdParamsE
        .type           _ZN10layer_norm22ln_bwd_finalize_kernelINS_22Kernel_traits_finalizeILj8192EfffffjLb0ELj1024ELj4ENS_18Kernel_traits_baseILj8192EfffffjLj1024EEEEELb0ELb0EEEvNS_9BwdParamsE,@function
        .size           _ZN10layer_norm22ln_bwd_finalize_kernelINS_22Kernel_traits_finalizeILj8192EfffffjLb0ELj1024ELj4ENS_18Kernel_traits_baseILj8192EfffffjLj1024EEEEELb0ELb0EEEvNS_9BwdParamsE,(.L_x_4910 - _ZN10layer_norm22ln_bwd_finalize_kernelINS_22Kernel_traits_finalizeILj8192EfffffjLb0ELj1024ELj4ENS_18Kernel_traits_baseILj8192EfffffjLj1024EEEEELb0ELb0EEEvNS_9BwdParamsE)
        .other          _ZN10layer_norm22ln_bwd_finalize_kernelINS_22Kernel_traits_finalizeILj8192EfffffjLb0ELj1024ELj4ENS_18Kernel_traits_baseILj8192EfffffjLj1024EEEEELb0ELb0EEEvNS_9BwdParamsE,@"STO_CUDA_ENTRY STV_DEFAULT"
_ZN10layer_norm22ln_bwd_finalize_kernelINS_22Kernel_traits_finalizeILj8192EfffffjLb0ELj1024ELj4ENS_18Kernel_traits_baseILj8192EfffffjLj1024EEEEELb0ELb0EEEvNS_9BwdParamsE:
.text._ZN10layer_norm22ln_bwd_finalize_kernelINS_22Kernel_traits_finalizeILj8192EfffffjLb0ELj1024ELj4ENS_18Kernel_traits_baseILj8192EfffffjLj1024EEEEELb0ELb0EEEvNS_9BwdParamsE:
        /* <DEDUP_REMOVED lines=82> */
.L_x_4588:
        /* <DEDUP_REMOVED lines=118> */
.L_x_4587:
[----:B------:R-:W-:Y:S05]  /*0c80*/  BSYNC.RECONVERGENT B1 ;  /* 0x0000000000017941 */ /* 0x000fea0003800200 */
.L_x_4586:
        /* <DEDUP_REMOVED lines=75> */
.L_x_4590:
[----:B------:R-:W-:Y:S05]  /*1140*/  BSYNC.RECONVERGENT B1 ;  /* 0x0000000000017941 */ /* 0x000fea0003800200 */
.L_x_4589:
        /* <DEDUP_REMOVED lines=37> */
.L_x_4592:
[----:B------:R-:W-:Y:S05]  /*13a0*/  BSYNC.RECONVERGENT B1 ;  /* 0x0000000000017941 */ /* 0x000fea0003800200 */
.L_x_4591:
[----:B------:R-:W-:Y:S05]  /*13b0*/  @!P1 BRA `(.L_x_4585) ;  /* 0x0000000000409947 */ /* 0x000fea0003800000 */
[----:B------:R-:W0:Y:S01]  /*13c0*/  LDC.64 R6, c[0x0][0x440] ;  /* 0x00011000ff067b82 */ /* 0x000e220000000a00 */
[----:B------:R-:W-:Y:S01]  /*13d0*/  IMAD R59, R2, R56, R59 ;  /* 0x00000038023b7224 */ /* 0x000fe200078e023b */
[----:B------:R-:W-:Y:S02]  /*13e0*/  LOP3.LUT R8, R8, 0x1f, RZ, 0xc0, !PT ;  /* 0x0000001f08087812 */ /* 0x000fe400078ec0ff */
[----:B------:R-:W-:Y:S02]  /*13f0*/  IADD3 R9, PT, PT, -R9, RZ, RZ ;  /* 0x000000ff09097210 */ /* 0x000fe40007ffe1ff */
[----:B------:R-:W-:Y:S02]  /*1400*/  IADD3 R59, PT, PT, R8, R59, RZ ;  /* 0x0000003b083b7210 */ /* 0x000fe40007ffe0ff */
[----:B------:R-:W1:Y:S05]  /*1410*/  LDC.64 R10, c[0x0][0x448] ;  /* 0x00011200ff0a7b82 */ /* 0x000e6a0000000a00 */
.L_x_4593:
        /* <DEDUP_REMOVED lines=10> */
.L_x_4585:
[----:B------:R-:W-:Y:S05]  /*14c0*/  BSYNC.RECONVERGENT B0 ;  /* 0x0000000000007941 */ /* 0x000fea0003800200 */
.L_x_4584:
        /* <DEDUP_REMOVED lines=57> */
.L_x_4594:
        /* <DEDUP_REMOVED lines=10> */
.L_x_4910:


//--------------------- .text._ZN10layer_norm40ln_parallel_residual_bwd_finalize_kernelINS_22Kernel_traits_finalizeILj8192EfffffjLb0ELj1024ELj4ENS_18Kernel_traits_baseILj8192EfffffjLj1024EEEEELb0EEEvNS_9BwdParamsE --------------------------
	.section	.text._ZN10layer_norm40ln_parallel_residual_bwd_finalize_kernelINS_22Kernel_traits_finalizeILj8192EfffffjLb0ELj1024ELj4ENS_18Kernel_traits_baseILj8192EfffffjLj1024EEEEELb0EEEvNS_9BwdParamsE,"ax",@progbits
	.align	128
        .global         _ZN10layer_norm40ln_parallel_residual_bwd_finalize_kernelINS_22Kernel_traits_finalizeILj8192EfffffjLb0ELj1024ELj4ENS_18Kernel_traits_baseILj8192EfffffjLj1024EEEEELb0EEEvNS_9BwdParamsE
        .type           _ZN10layer_norm40ln_parallel_residual_bwd_finalize_kernelINS_22Kernel_traits_finalizeILj8192EfffffjLb0ELj1024ELj4ENS_18Kernel_traits_baseILj8192EfffffjLj1024EEEEELb0EEEvNS_9BwdParamsE,@function
        .size           _ZN10layer_norm40ln_parallel_residual_bwd_finalize_kernelINS_22Kernel_traits_finalizeILj8192EfffffjLb0ELj1024ELj4ENS_18Kernel_traits_baseILj8192EfffffjLj1024EEEEELb0EEEvNS_9BwdParamsE,(.L_x_4911 - _ZN10layer_norm40ln_parallel_residual_bwd_finalize_kernelINS_22Kernel_traits_finalizeILj8192EfffffjLb0ELj1024ELj4ENS_18Kernel_traits_baseILj8192EfffffjLj1024EEEEELb0EEEvNS_9BwdParamsE)
        .other          _ZN10layer_norm40ln_parallel_residual_bwd_finalize_kernelINS_22Kernel_traits_finalizeILj8192EfffffjLb0ELj1024ELj4ENS_18Kernel_traits_baseILj8192EfffffjLj1024EEEEELb0EEEvNS_9BwdParamsE,@"STO_CUDA_ENTRY STV_DEFAULT"
_ZN10layer_norm40ln_parallel_residual_bwd_finalize_kernelINS_22Kernel_traits_finalizeILj8192EfffffjLb0ELj1024ELj4ENS_18Kernel_traits_baseILj8192EfffffjLj1024EEEEELb0EEEvNS_9BwdParamsE:
.text._ZN10layer_norm40ln_parallel_residual_bwd_finalize_kernelINS_22Kernel_traits_finalizeILj8192EfffffjLb0ELj1024ELj4ENS_18Kernel_traits_baseILj8192EfffffjLj1024EEEEELb0EEEvNS_9BwdParamsE:
        /* <DEDUP_REMOVED lines=60> */
.L_x_4599:
        /* <DEDUP_REMOVED lines=112> */
.L_x_4598:
[----:B------:R-:W-:Y:S05]  /*0ac0*/  BSYNC.RECONVERGENT B1 ;  /* 0x0000000000017941 */ /* 0x000fea0003800200 */
.L_x_4597:
        /* <DEDUP_REMOVED lines=65> */
.L_x_4601:
[----:B------:R-:W-:Y:S05]  /*0ee0*/  BSYNC.RECONVERGENT B1 ;  /* 0x0000000000017941 */ /* 0x000fea0003800200 */
.L_x_4600:
        /* <DEDUP_REMOVED lines=36> */
.L_x_4603:
[----:B------:R-:W-:Y:S05]  /*1130*/  BSYNC.RECONVERGENT B1 ;  /* 0x0000000000017941 */ /* 0x000fea0003800200 */
.L_x_4602:
        /* <DEDUP_REMOVED lines=18> */
.L_x_4596:
[----:B------:R-:W-:Y:S05]  /*1260*/  BSYNC.RECONVERGENT B0 ;  /* 0x0000000000007941 */ /* 0x000fea0003800200 */
.L_x_4595:
        /* <DEDUP_REMOVED lines=90> */
.L_x_4604:
        /* <DEDUP_REMOVED lines=15> */
.L_x_4911:


//--------------------- .text._ZN10layer_norm31ln_parallel_residual_bwd_kernelINS_13Kernel_traitsIfffffjLj8192ELj1ELj1ELj8ELj16ENS_18Kernel_traits_baseILj8192EfffffjLj256EEEEELb1ELb1ELb0EEEvNS_9BwdParamsE --------------------------
	.section	.text._ZN10layer_norm31ln_parallel_residual_bwd_kernelINS_13Kernel_traitsIfffffjLj8192ELj1ELj1ELj8ELj16ENS_18Kernel_traits_baseILj8192EfffffjLj256EEEEELb1ELb1ELb0EEEvNS_9BwdParamsE,"ax",@progbits
	.align	128
        .global         _ZN10layer_norm31ln_parallel_residual_bwd_kernelINS_13Kernel_traitsIfffffjLj8192ELj1ELj1ELj8ELj16ENS_18Kernel_traits_baseILj8192EfffffjLj256EEEEELb1ELb1ELb0EEEvNS_9BwdParamsE
        .type           _ZN10layer_norm31ln_parallel_residual_bwd_kernelINS_13Kernel_traitsIfffffjLj8192ELj1ELj1ELj8ELj16ENS_18Kernel_traits_baseILj8192EfffffjLj256EEEEELb1ELb1ELb0EEEvNS_9BwdParamsE,@function
        .size           _ZN10layer_norm31ln_parallel_residual_bwd_kernelINS_13Kernel_traitsIfffffjLj8192ELj1ELj1ELj8ELj16ENS_18Kernel_traits_baseILj8192EfffffjLj256EEEEELb1ELb1ELb0EEEvNS_9BwdParamsE,(.L_x_4912 - _ZN10layer_norm31ln_parallel_residual_bwd_kernelINS_13Kernel_traitsIfffffjLj8192ELj1ELj1ELj8ELj16ENS_18Kernel_traits_baseILj8192EfffffjLj256EEEEELb1ELb1ELb0EEEvNS_9BwdParamsE)
        .other          _ZN10layer_norm31ln_parallel_residual_bwd_kernelINS_13Kernel_traitsIfffffjLj8192ELj1ELj1ELj8ELj16ENS_18Kernel_traits_baseILj8192EfffffjLj256EEEEELb1ELb1ELb0EEEvNS_9BwdParamsE,@"STO_CUDA_ENTRY STV_DEFAULT"
_ZN10layer_norm31ln_parallel_residual_bwd_kernelINS_13Kernel_traitsIfffffjLj8192ELj1ELj1ELj8ELj16ENS_18Kernel_traits_baseILj8192EfffffjLj256EEEEELb1ELb1ELb0EEEvNS_9BwdParamsE:
.text._ZN10layer_norm31ln_parallel_residual_bwd_kernelINS_13Kernel_traitsIfffffjLj8192ELj1ELj1ELj8ELj16ENS_18Kernel_traits_baseILj8192EfffffjLj256EEEEELb1ELb1ELb0EEEvNS_9BwdParamsE:
        /* <DEDUP_REMOVED lines=40> */
[----:B--2---:R2:W5:Y:S02]  /*0280*/  @P1 LDG.E.128 R128, desc[UR16][R10.64] ;  /* 0x000000100a801981 */ /* 0x004564000c1e1d00 */
[----:B------:R-:W3:Y:S01]  /*0290*/  @P6 LDC.64 R22, c[0x0][0x3d0] ;  /* 0x0000f400ff166b82 */ /* 0x000ee20000000a00 */
[C---:B------:R-:W-:Y:S01]  /*02a0*/  @P2 IMAD.WIDE.U32 R12, R17.reuse, 0x10, R12 ;  /* 0x00000010110c2825 */ /* 0x040fe200078e000c */
[----:B------:R-:W-:Y:S01]  /*02b0*/  @P2 IADD3 R17, PT, PT, R17, 0x100, RZ ;  /* 0x0000010011112810 */ /* 0x000fe20007ffe0ff */
[----:B------:R2:W5:Y:S05]  /*02c0*/  @P0 LDG.E.128 R136, desc[UR16][R4.64] ;  /* 0x0000001004880981 */ /* 0x00056a000c1e1d00 */
[----:B------:R-:W4:Y:S01]  /*02d0*/  @P5 LDC.64 R2, c[0x0][0x3d0] ;  /* 0x0000f400ff025b82 */ /* 0x000f220000000a00 */
[C---:B-1----:R-:W-:Y:S01]  /*02e0*/  @P3 IMAD.WIDE.U32 R14, R17.reuse, 0x10, R14 ;  /* 0x00000010110e3825 */ /* 0x042fe200078e000e */
[----:B------:R-:W-:Y:S01]  /*02f0*/  @P3 IADD3 R17, PT, PT, R17, 0x100, RZ ;  /* 0x0000010011113810 */ /* 0x000fe20007ffe0ff */
[----:B------:R2:W5:Y:S01]  /*0300*/  @P2 LDG.E.128 R124, desc[UR16][R12.64] ;  /* 0x000000100c7c2981 */ /* 0x000562000c1e1d00 */
[----:B------:R-:W-:-:S03]  /*0310*/  ISETP.NE.AND P0, PT, R0, RZ, PT ;  /* 0x000000ff0000720c */ /* 0x000fc60003f05270 */
[----:B------:R2:W5:Y:S01]  /*0320*/  @P3 LDG.E.128 R120, desc[UR16][R14.64] ;  /* 0x000000100e783981 */ /* 0x000562000c1e1d00 */
[C---:B0-----:R-:W-:Y:S01]  /*0330*/  @P4 IMAD.WIDE.U32 R18, R17.reuse, 0x10, R18 ;  /* 0x0000001011124825 */ /* 0x041fe200078e0012 */
[----:B------:R-:W-:-:S04]  /*0340*/  @P4 IADD3 R17, PT, PT, R17, 0x100, RZ ;  /* 0x0000010011114810 */ /* 0x000fc80007ffe0ff */
[----:B------:R2:W5:Y:S01]  /*0350*/  @P4 LDG.E.128 R116, desc[UR16][R18.64] ;  /* 0x0000001012744981 */ /* 0x000562000c1e1d00 */
[----:B---3--:R-:W-:-:S03]  /*0360*/  @P6 IMAD.WIDE.U32 R6, R17, 0x10, R22 ;  /* 0x0000001011066825 */ /* 0x008fc600078e0016 */
[----:B------:R2:W5:Y:S04]  /*0370*/  @P0 LDG.E.128 R132, desc[UR16][R8.64] ;  /* 0x0000001008840981 */ /* 0x000568000c1e1d00 */
        /* <DEDUP_REMOVED lines=71> */
[----:B------:R-:W3:Y:S01]  /*07f0*/  LDCU UR29, c[0x0][0x400] ;  /* 0x00008000ff1d77ac */ /* 0x000ee20008000800 */
[----:B------:R-:W4:Y:S01]  /*0800*/  LDCU.64 UR4, c[0x0][0x478] ;  /* 0x00008f00ff0477ac */ /* 0x000f220008000a00 */
[----:B------:R-:W1:Y:S01]  /*0810*/  LDCU.64 UR18, c[0x0][0x438] ;  /* 0x00008700ff1277ac */ /* 0x000e620008000a00 */
[----:B------:R-:W1:Y:S01]  /*0820*/  LDCU.64 UR20, c[0x0][0x470] ;  /* 0x00008e00ff1477ac */ /* 0x000e620008000a00 */
[----:B------:R-:W1:Y:S01]  /*0830*/  LDCU.128 UR12, c[0x0][0x3c0] ;  /* 0x00007800ff0c77ac */ /* 0x000e620008000c00 */
[----:B------:R-:W1:Y:S01]  /*0840*/  LDCU.64 UR22, c[0x0][0x380] ;  /* 0x00007000ff1677ac */ /* 0x000e620008000a00 */
[----:B0-----:R-:W-:Y:S01]  /*0850*/  UISETP.NE.AND UP2, UPT, UR28, URZ, UPT ;  /* 0x000000ff1c00728c */ /* 0x001fe2000bf45270 */
[----:B------:R-:W-:-:S10]  /*0860*/  UMOV UR6, UR9 ;  /* 0x0000000900067c82 */ /* 0x000fd40008000000 */
.L_x_4704:
[----:B-1----:R-:W-:Y:S01]  /*0870*/  UIMAD.WIDE UR26, UR6, 0x4, UR14 ;  /* 0x00000004061a78a5 */ /* 0x002fe2000f8e020e */
[----:B------:R-:W-:Y:S01]  /*0880*/  ISETP.NE.AND P5, PT, R169, RZ, PT ;  /* 0x000000ffa900720c */ /* 0x000fe20003fa5270 */
        /* <DEDUP_REMOVED lines=22> */
[----:B---3--:R-:W-:Y:S02]  /*09f0*/  R2UR UR24, R164 ;  /* 0x00000000a41872ca */ /* 0x008fe400000e0000 */
[----:B----4-:R-:W-:Y:S01]  /*0a00*/  FSEL R172, R166, RZ, P4 ;  /* 0x000000ffa6ac7208 */ /* 0x010fe20002000000 */
        /* <DEDUP_REMOVED lines=17> */
[----:B------:R-:W5:Y:S01]  /*0b20*/  @P4 LDG.E R18, desc[UR16][R176.64] ;  /* 0x00000010b0124981 */ /* 0x000f62000c1e1900 */
[C---:B-1----:R-:W-:Y:S01]  /*0b30*/  @P5 IMAD.WIDE.U32 R174, R19.reuse, 0x10, R174 ;  /* 0x0000001013ae5825 */ /* 0x042fe200078e00ae */
[----:B------:R-:W-:-:S04]  /*0b40*/  IADD3 R173, PT, PT, R19, 0x100, RZ ;  /* 0x0000010013ad7810 */ /* 0x000fc80007ffe0ff */
[----:B------:R0:W5:Y:S01]  /*0b50*/  @P5 LDG.E.128 R40, desc[UR16][R174.64] ;  /* 0x00000010ae285981 */ /* 0x000162000c1e1d00 */
[C---:B---3--:R-:W-:Y:S01]  /*0b60*/  FADD.FTZ R3, -R172.reuse, R164 ;  /* 0x000000a4ac037221 */ /* 0x048fe20000010100 */
[----:B------:R-:W-:-:S03]  /*0b70*/  FADD.FTZ R165, -R172, R165 ;  /* 0x000000a5aca57221 */ /* 0x000fc60000010100 */
[----:B------:R-:W-:Y:S01]  /*0b80*/  FMUL.FTZ R3, R3, UR24 ;  /* 0x0000001803037c20 */ /* 0x000fe20008410000 */
[----:B----45:R-:W-:Y:S01]  /*0b90*/  FMUL.FTZ R204, R108, R168 ;  /* 0x000000a86ccc7220 */ /* 0x030fe20000410000 */
[----:B------:R-:W-:Y:S01]  /*0ba0*/  FMUL.FTZ R188, R165, UR24 ;  /* 0x00000018a5bc7c20 */ /* 0x000fe20008410000 */
[----:B------:R-:W-:Y:S01]  /*0bb0*/  FMUL.FTZ R217, R109, R169 ;  /* 0x000000a96dd97220 */ /* 0x000fe20000410000 */
[C---:B------:R-:W-:Y:S01]  /*0bc0*/  FADD.FTZ R166, -R172.reuse, R166 ;  /* 0x000000a6aca67221 */ /* 0x040fe20000010100 */
[----:B------:R-:W-:Y:S01]  /*0bd0*/  FADD.FTZ R164, RZ, R204 ;  /* 0x000000ccffa47221 */ /* 0x000fe20000010000 */
[----:B------:R-:W-:Y:S01]  /*0be0*/  FFMA.FTZ R165, R3, R204, RZ ;  /* 0x000000cc03a57223 */ /* 0x000fe200000100ff */
[----:B------:R-:W-:Y:S01]  /*0bf0*/  FADD.FTZ R240, -R172, R167 ;  /* 0x000000a7acf07221 */ /* 0x000fe20000010100 */
[----:B------:R-:W-:Y:S01]  /*0c00*/  FMUL.FTZ R215, R166, UR24 ;  /* 0x00000018a6d77c20 */ /* 0x000fe20008410000 */
[----:B------:R-:W-:Y:S01]  /*0c10*/  FADD.FTZ R167, R164, R217 ;  /* 0x000000d9a4a77221 */ /* 0x000fe20000010000 */
        /* <DEDUP_REMOVED lines=14> */
[----:B0-----:R-:W-:Y:S01]  /*0d00*/  FADD.FTZ R175, R166, R227 ;  /* 0x000000e3a6af7221 */ /* 0x001fe20000010000 */
[----:B------:R-:W-:-:S07]  /*0d10*/  FFMA.FTZ R174, R240, R227, R165 ;  /* 0x000000e3f0ae7223 */ /* 0x000fce00000100a5 */
.L_x_4607:
[----:B------:R-:W-:Y:S05]  /*0d20*/  BSYNC.RECONVERGENT B0 ;  /* 0x0000000000007941 */ /* 0x000fea0003800200 */
.L_x_4606:
        /* <DEDUP_REMOVED lines=26> */
[----:B----45:R-:W-:Y:S01]  /*0ed0*/  FMUL.FTZ R202, R136, R168 ;  /* 0x000000a888ca7220 */ /* 0x030fe20000410000 */
[----:B------:R-:W-:Y:S01]  /*0ee0*/  FMUL.FTZ R186, R165, UR24 ;  /* 0x00000018a5ba7c20 */ /* 0x000fe20008410000 */
[----:B------:R-:W-:Y:S01]  /*0ef0*/  FMUL.FTZ R213, R137, R169 ;  /* 0x000000a989d57220 */ /* 0x000fe20000410000 */
[C---:B------:R-:W-:Y:S01]  /*0f00*/  FADD.FTZ R166, -R172.reuse, R166 ;  /* 0x000000a6aca67221 */ /* 0x040fe20000010100 */
[----:B------:R-:W-:Y:S01]  /*0f10*/  FADD.FTZ R164, R175, R202 ;  /* 0x000000caafa47221 */ /* 0x000fe20000010000 */
[----:B------:R-:W-:Y:S01]  /*0f20*/  FFMA.FTZ R165, R185, R202, R174 ;  /* 0x000000cab9a57223 */ /* 0x000fe200000100ae */
[----:B------:R-:W-:Y:S01]  /*0f30*/  FADD.FTZ R229, -R172, R167 ;  /* 0x000000a7ace57221 */ /* 0x000fe20000010100 */
[----:B------:R-:W-:Y:S01]  /*0f40*/  FMUL.FTZ R211, R166, UR24 ;  /* 0x00000018a6d37c20 */ /* 0x000fe20008410000 */
[----:B------:R-:W-:Y:S01]  /*0f50*/  FADD.FTZ R167, R164, R213 ;  /* 0x000000d5a4a77221 */ /* 0x000fe20000010000 */
[----:B------:R-:W-:Y:S01]  /*0f60*/  FMUL.FTZ R238, R138, R170 ;  /* 0x000000aa8aee7220 */ /* 0x000fe20000410000 */
[----:B------:R-:W-:Y:S01]  /*0f70*/  FFMA.FTZ R164, R186, R213, R165 ;  /* 0x000000d5baa47223 */ /* 0x000fe200000100a5 */
[----:B------:R-:W-:Y:S01]  /*0f80*/  FMUL.FTZ R225, R139, R171 ;  /* 0x000000ab8be17220 */ /* 0x000fe20000410000 */
[----:B--2---:R-:W-:Y:S01]  /*0f90*/  FMUL.FTZ R236, R229, UR24 ;  /* 0x00000018e5ec7c20 */ /* 0x004fe20008410000 */
        /* <DEDUP_REMOVED lines=12> */
.L_x_4609:
[----:B------:R-:W-:Y:S05]  /*1060*/  BSYNC.RECONVERGENT B0 ;  /* 0x0000000000007941 */ /* 0x000fea0003800200 */
.L_x_4608:
        /* <DEDUP_REMOVED lines=50> */
.L_x_4611:
[----:B------:R-:W-:Y:S05]  /*1390*/  BSYNC.RECONVERGENT B0 ;  /* 0x0000000000007941 */ /* 0x000fea0003800200 */
.L_x_4610:
        /* <DEDUP_REMOVED lines=50> */
.L_x_4613:
[----:B------:R-:W-:Y:S05]  /*16c0*/  BSYNC.RECONVERGENT B0 ;  /* 0x0000000000007941 */ /* 0x000fea0003800200 */
.L_x_4612:
        /* <DEDUP_REMOVED lines=49> */
[----:B--2---:R-:W-:-:S07]  /*19e0*/  FFMA.FTZ R174, R224, R219, R165 ;  /* 0x000000dbe0ae7223 */ /* 0x004fce00000100a5 */
.L_x_4615:
[----:B------:R-:W-:Y:S05]  /*19f0*/  BSYNC.RECONVERGENT B0 ;  /* 0x0000000000007941 */ /* 0x000fea0003800200 */
.L_x_4614:
        /* <DEDUP_REMOVED lines=26> */
[----:B------:R-:W-:Y:S01]  /*1ba0*/  FMUL.FTZ R197, R121, R169 ;  /* 0x000000a979c57220 */ /* 0x000fe20000410000 */
[----:B------:R-:W-:Y:S01]  /*1bb0*/  FADD.FTZ R166, -R172, R166 ;  /* 0x000000a6aca67221 */ /* 0x000fe20000010100 */
[----:B------:R-:W-:Y:S01]  /*1bc0*/  FMUL.FTZ R26, R26, UR24 ;  /* 0x000000181a1a7c20 */ /* 0x000fe20008410000 */
        /* <DEDUP_REMOVED lines=21> */
.L_x_4617:
[----:B------:R-:W-:Y:S05]  /*1d20*/  BSYNC.RECONVERGENT B0 ;  /* 0x0000000000007941 */ /* 0x000fea0003800200 */
.L_x_4616:
        /* <DEDUP_REMOVED lines=16> */
[----:B------:R-:W2:Y:S06]  /*1e30*/  LDG.E.128 R168, desc[UR16][R168.64] ;  /* 0x00000010a8a87981 */ /* 0x000eac000c1e1d00 */
[----:B------:R-:W0:Y:S01]  /*1e40*/  @P5 LDC.64 R176, c[0x0][0x3b8] ;  /* 0x0000ee00ffb05b82 */ /* 0x000e220000000a00 */
[----:B---3--:R-:W-:-:S05]  /*1e50*/  IMAD.WIDE.U32 R178, R173, 0x4, R178 ;  /* 0x00000004adb27825 */ /* 0x008fca00078e00b2 */
[----:B------:R1:W5:Y:S01]  /*1e60*/  LDG.E R4, desc[UR16][R178.64] ;  /* 0x00000010b2047981 */ /* 0x000362000c1e1900 */
[----:B0-----:R-:W-:-:S05]  /*1e70*/  @P5 IMAD.WIDE.U32 R176, R173, 0x4, R176 ;  /* 0x00000004adb05825 */ /* 0x001fca00078e00b0 */
[----:B------:R1:W5:Y:S01]  /*1e80*/  @P5 LDG.E R5, desc[UR16][R176.64] ;  /* 0x00000010b0055981 */ /* 0x000362000c1e1900 */
[----:B------:R-:W-:Y:S01]  /*1e90*/  IADD3 R173, PT, PT, R173, 0x100, RZ ;  /* 0x00000100adad7810 */ /* 0x000fe20007ffe0ff */
[C---:B----4-:R-:W-:Y:S01]  /*1ea0*/  FADD.FTZ R23, -R172.reuse, R164 ;  /* 0x000000a4ac177221 */ /* 0x050fe20000010100 */
[----:B------:R-:W-:Y:S01]  /*1eb0*/  FADD.FTZ R24, -R172, R165 ;  /* 0x000000a5ac187221 */ /* 0x000fe20000010100 */
[----:B--2--5:R-:W-:Y:S02]  /*1ec0*/  FMUL.FTZ R192, R116, R168 ;  /* 0x000000a874c07220 */ /* 0x024fe40000410000 */
[----:B------:R-:W-:Y:S01]  /*1ed0*/  FMUL.FTZ R23, R23, UR24 ;  /* 0x0000001817177c20 */ /* 0x000fe20008410000 */
[----:B------:R-:W-:Y:S01]  /*1ee0*/  FMUL.FTZ R193, R117, R169 ;  /* 0x000000a975c17220 */ /* 0x000fe20000410000 */
[----:B------:R-:W-:Y:S01]  /*1ef0*/  FADD.FTZ R166, -R172, R166 ;  /* 0x000000a6aca67221 */ /* 0x000fe20000010100 */
[----:B------:R-:W-:Y:S01]  /*1f00*/  FADD.FTZ R164, R175, R192 ;  /* 0x000000c0afa47221 */ /* 0x000fe20000010000 */
[----:B------:R-:W-:Y:S01]  /*1f10*/  FMUL.FTZ R24, R24, UR24 ;  /* 0x0000001818187c20 */ /* 0x000fe20008410000 */
[----:B------:R-:W-:Y:S01]  /*1f20*/  FFMA.FTZ R165, R23, R192, R174 ;  /* 0x000000c017a57223 */ /* 0x000fe200000100ae */
[----:B------:R-:W-:Y:S01]  /*1f30*/  FADD.FTZ R214, -R172, R167 ;  /* 0x000000a7acd67221 */ /* 0x000fe20000010100 */
        /* <DEDUP_REMOVED lines=17> */
[----:B-1----:R-:W-:-:S07]  /*2050*/  FFMA.FTZ R174, R214, R212, R165 ;  /* 0x000000d4d6ae7223 */ /* 0x002fce00000100a5 */
.L_x_4619:
[----:B------:R-:W-:Y:S05]  /*2060*/  BSYNC.RECONVERGENT B0 ;  /* 0x0000000000007941 */ /* 0x000fea0003800200 */
.L_x_4618:
[----:B------:R-:W-:Y:S01]  /*2070*/  ISETP.GE.U32.AND P5, PT, R20, 0x800, PT ;  /* 0x000008001400780c */ /* 0x000fe20003fa6070 */
[----:B------:R-:W-:Y:S03]  /*2080*/  BSSY.RECONVERGENT B0, `(.L_x_4620) ;  /* 0x0000032000007945 */ /* 0x000fe60003800200 */
[----:B------:R-:W-:-:S09]  /*2090*/  P2R R229, PR, RZ, 0x20 ;  /* 0x00000020ffe57803 */ /* 0x000fd20000000000 */
[----:B------:R-:W-:Y:S05]  /*20a0*/  @!P5 BRA `(.L_x_4621) ;  /* 0x0000000000bcd947 */ /* 0x000fea0003800000 */
[----:B------:R-:W-:Y:S01]  /*20b0*/  ISETP.NE.U32.AND P5, PT, RZ, UR20, PT ;  /* 0x00000014ff007c0c */ /* 0x000fe2000bfa5070 */
[----:B------:R-:W0:Y:S03]  /*20c0*/  LDC.64 R168, c[0x0][0x428] ;  /* 0x00010a00ffa87b82 */ /* 0x000e260000000a00 */
[----:B------:R-:W-:-:S05]  /*20d0*/  ISETP.NE.AND.EX P5, PT, RZ, UR21, PT, P5 ;  /* 0x00000015ff007c0c */ /* 0x000fca000bfa5350 */
[----:B------:R-:W1:Y:S08]  /*20e0*/  LDC.64 R176, c[0x0][0x3b0] ;  /* 0x0000ec00ffb07b82 */ /* 0x000e700000000a00 */
[----:B------:R-:W2:Y:S02]  /*20f0*/  @P5 LDC.64 R164, c[0x0][0x3b8] ;  /* 0x0000ee00ffa45b82 */ /* 0x000ea40000000a00 */
[----:B--2---:R-:W-:-:S05]  /*2100*/  @P5 IMAD.WIDE.U32 R170, R173, 0x4, R164 ;  /* 0x00000004adaa5825 */ /* 0x004fca00078e00a4 */
[----:B------:R2:W5:Y:S01]  /*2110*/  @P5 LDG.E R2, desc[UR16][R170.64] ;  /* 0x00000010aa025981 */ /* 0x000562000c1e1900 */
[----:B------:R-:W-:-:S04]  /*2120*/  ISETP.NE.U32.AND P5, PT, RZ, UR18, PT ;  /* 0x00000012ff007c0c */ /* 0x000fc8000bfa5070 */
[----:B------:R-:W-:-:S13]  /*2130*/  ISETP.NE.AND.EX P5, PT, RZ, UR19, PT, P5 ;  /* 0x00000013ff007c0c */ /* 0x000fda000bfa5350 */
[----:B------:R-:W3:Y:S02]  /*2140*/  @P5 LDC.64 R164, c[0x0][0x438] ;  /* 0x00010e00ffa45b82 */ /* 0x000ee40000000a00 */
[----:B---3--:R-:W-:-:S06]  /*2150*/  @P5 IMAD.WIDE.U32 R178, R173, 0x10, R164 ;  /* 0x00000010adb25825 */ /* 0x008fcc00078e00a4 */
[----:B------:R-:W3:Y:S01]  /*2160*/  LDC.64 R164, c[0x0][0x3a8] ;  /* 0x0000ea00ffa47b82 */ /* 0x000ee20000000a00 */
[C---:B0-----:R-:W-:Y:S01]  /*2170*/  IMAD.WIDE.U32 R168, R173.reuse, 0x10, R168 ;  /* 0x00000010ada87825 */ /* 0x041fe200078e00a8 */
[----:B------:R2:W5:Y:S05]  /*2180*/  @P5 LDG.E.128 R152, desc[UR16][R178.64] ;  /* 0x00000010b2985981 */ /* 0x00056a000c1e1d00 */
[----:B------:R-:W4:Y:S01]  /*2190*/  LDG.E.128 R168, desc[UR16][R168.64] ;  /* 0x00000010a8a87981 */ /* 0x000f22000c1e1d00 */
[----:B---3--:R-:W-:-:S06]  /*21a0*/  IMAD.WIDE.U32 R164, R173, 0x10, R164 ;  /* 0x00000010ada47825 */ /* 0x008fcc00078e00a4 */
[----:B------:R-:W3:Y:S01]  /*21b0*/  LDG.E.128 R164, desc[UR16][R164.64] ;  /* 0x00000010a4a47981 */ /* 0x000ee2000c1e1d00 */
[----:B-1----:R-:W-:-:S05]  /*21c0*/  IMAD.WIDE.U32 R176, R173, 0x4, R176 ;  /* 0x00000004adb07825 */ /* 0x002fca00078e00b0 */
[----:B------:R2:W5:Y:S02]  /*21d0*/  LDG.E R0, desc[UR16][R176.64] ;  /* 0x00000010b0007981 */ /* 0x000564000c1e1900 */
[----:B----45:R-:W-:Y:S01]  /*21e0*/  FMUL.FTZ R190, R112, R168 ;  /* 0x000000a870be7220 */ /* 0x030fe20000410000 */
[----:B------:R-:W-:Y:S01]  /*21f0*/  FMUL.FTZ R189, R113, R169 ;  /* 0x000000a971bd7220 */ /* 0x000fe20000410000 */
[----:B------:R-:W-:Y:S01]  /*2200*/  FMUL.FTZ R210, R114, R170 ;  /* 0x000000aa72d27220 */ /* 0x000fe20000410000 */
[----:B------:R-:W-:Y:S01]  /*2210*/  FMUL.FTZ R206, R115, R171 ;  /* 0x000000ab73ce7220 */ /* 0x000fe20000410000 */
[C---:B---3--:R-:W-:Y:S01]  /*2220*/  FADD.FTZ R21, -R172.reuse, R164 ;  /* 0x000000a4ac157221 */ /* 0x048fe20000010100 */
[----:B------:R-:W-:-:S03]  /*2230*/  FADD.FTZ R22, -R172, R165 ;  /* 0x000000a5ac167221 */ /* 0x000fc60000010100 */
[----:B------:R-:W-:Y:S01]  /*2240*/  FMUL.FTZ R21, R21, UR24 ;  /* 0x0000001815157c20 */ /* 0x000fe20008410000 */
[----:B------:R-:W-:Y:S01]  /*2250*/  FADD.FTZ R164, R175, R190 ;  /* 0x000000beafa47221 */ /* 0x000fe20000010000 */
[----:B------:R-:W-:Y:S01]  /*2260*/  FADD.FTZ R166, -R172, R166 ;  /* 0x000000a6aca67221 */ /* 0x000fe20000010100 */
[----:B------:R-:W-:Y:S01]  /*2270*/  FMUL.FTZ R22, R22, UR24 ;  /* 0x0000001816167c20 */ /* 0x000fe20008410000 */
[----:B------:R-:W-:Y:S01]  /*2280*/  FFMA.FTZ R165, R21, R190, R174 ;  /* 0x000000be15a57223 */ /* 0x000fe200000100ae */
[----:B------:R-:W-:Y:S01]  /*2290*/  FADD.FTZ R208, -R172, R167 ;  /* 0x000000a7acd07221 */ /* 0x000fe20000010100 */
[----:B------:R-:W-:Y:S01]  /*22a0*/  FADD.FTZ R167, R164, R189 ;  /* 0x000000bda4a77221 */ /* 0x000fe20000010000 */
[----:B------:R-:W-:Y:S01]  /*22b0*/  FMUL.FTZ R187, R166, UR24 ;  /* 0x00000018a6bb7c20 */ /* 0x000fe20008410000 */
[----:B------:R-:W-:Y:S01]  /*22c0*/  FFMA.FTZ R164, R22, R189, R165 ;  /* 0x000000bd16a47223 */ /* 0x000fe200000100a5 */
[----:B------:R-:W-:Y:S01]  /*22d0*/  FMUL.FTZ R208, R208, UR24 ;  /* 0x00000018d0d07c20 */ /* 0x000fe20008410000 */
[----:B------:R-:W-:-:S02]  /*22e0*/  FADD.FTZ R167, R167, R210 ;  /* 0x000000d2a7a77221 */ /* 0x000fc40000010000 */
        /* <DEDUP_REMOVED lines=11> */
.L_x_4621:
[----:B------:R-:W-:Y:S05]  /*23a0*/  BSYNC.RECONVERGENT B0 ;  /* 0x0000000000007941 */ /* 0x000fea0003800200 */
.L_x_4620:
        /* <DEDUP_REMOVED lines=32> */
.L_x_4623:
[----:B------:R-:W-:Y:S05]  /*25b0*/  BSYNC.RECONVERGENT B0 ;  /* 0x0000000000007941 */ /* 0x000fea0003800200 */
.L_x_4622:
        /* <DEDUP_REMOVED lines=27> */
[----:B------:R-:W-:Y:S01]  /*2770*/  FADD.FTZ R164, R164, R169 ;  /* 0x000000a9a4a47221 */ /* 0x000fe20000010000 */
[----:B------:R-:W-:Y:S02]  /*2780*/  P2R R169, PR, RZ, 0x40 ;  /* 0x00000040ffa97803 */ /* 0x000fe40000000000 */
        /* <DEDUP_REMOVED lines=49> */
.L_x_4628:
        /* <DEDUP_REMOVED lines=25> */
.L_x_4627:
        /* <DEDUP_REMOVED lines=28> */
.L_x_4630:
        /* <DEDUP_REMOVED lines=25> */
.L_x_4626:
        /* <DEDUP_REMOVED lines=39> */
.L_x_4632:
        /* <DEDUP_REMOVED lines=33> */
.L_x_4631:
        /* <DEDUP_REMOVED lines=36> */
.L_x_4633:
        /* <DEDUP_REMOVED lines=32> */
.L_x_4629:
        /* <DEDUP_REMOVED lines=14> */
.L_x_4625:
[----:B------:R-:W-:Y:S05]  /*3920*/  BSYNC.RECONVERGENT B0 ;  /* 0x0000000000007941 */ /* 0x000fea0003800200 */
.L_x_4624:
        /* <DEDUP_REMOVED lines=45> */
.L_x_4638:
        /* <DEDUP_REMOVED lines=33> */
.L_x_4637:
        /* <DEDUP_REMOVED lines=36> */
.L_x_4640:
        /* <DEDUP_REMOVED lines=33> */
.L_x_4636:
        /* <DEDUP_REMOVED lines=31> */
.L_x_4642:
        /* <DEDUP_REMOVED lines=25> */
.L_x_4641:
        /* <DEDUP_REMOVED lines=28> */
.L_x_4643:
        /* <DEDUP_REMOVED lines=24> */
.L_x_4639:
        /* <DEDUP_REMOVED lines=13> */
.L_x_4635:
[----:B------:R-:W-:Y:S05]  /*49f0*/  BSYNC.RECONVERGENT B0 ;  /* 0x0000000000007941 */ /* 0x000fea0003800200 */
.L_x_4634:
        /* <DEDUP_REMOVED lines=44> */
.L_x_4648:
        /* <DEDUP_REMOVED lines=33> */
.L_x_4647:
        /* <DEDUP_REMOVED lines=36> */
.L_x_4650:
        /* <DEDUP_REMOVED lines=33> */
.L_x_4646:
        /* <DEDUP_REMOVED lines=31> */
.L_x_4652:
        /* <DEDUP_REMOVED lines=25> */
.L_x_4651:
        /* <DEDUP_REMOVED lines=28> */
.L_x_4653:
        /* <DEDUP_REMOVED lines=24> */
.L_x_4649:
        /* <DEDUP_REMOVED lines=13> */
.L_x_4645:
[----:B------:R-:W-:Y:S05]  /*5ab0*/  BSYNC.RECONVERGENT B0 ;  /* 0x0000000000007941 */ /* 0x000fea0003800200 */
.L_x_4644:
        /* <DEDUP_REMOVED lines=44> */
.L_x_4658:
        /* <DEDUP_REMOVED lines=33> */
.L_x_4657:
        /* <DEDUP_REMOVED lines=36> */
.L_x_4660:
        /* <DEDUP_REMOVED lines=33> */
.L_x_4656:
        /* <DEDUP_REMOVED lines=31> */
.L_x_4662:
        /* <DEDUP_REMOVED lines=25> */
.L_x_4661:
        /* <DEDUP_REMOVED lines=28> */
.L_x_4663:
        /* <DEDUP_REMOVED lines=24> */
.L_x_4659:
        /* <DEDUP_REMOVED lines=13> */
.L_x_4655:
[----:B------:R-:W-:Y:S05]  /*6b70*/  BSYNC.RECONVERGENT B0 ;  /* 0x0000000000007941 */ /* 0x000fea0003800200 */
.L_x_4654:
        /* <DEDUP_REMOVED lines=44> */
.L_x_4668:
        /* <DEDUP_REMOVED lines=33> */
.L_x_4667:
        /* <DEDUP_REMOVED lines=36> */
.L_x_4670:
        /* <DEDUP_REMOVED lines=33> */
.L_x_4666:
        /* <DEDUP_REMOVED lines=31> */
.L_x_4672:
        /* <DEDUP_REMOVED lines=25> */
.L_x_4671:
        /* <DEDUP_REMOVED lines=28> */
.L_x_4673:
        /* <DEDUP_REMOVED lines=24> */
.L_x_4669:
        /* <DEDUP_REMOVED lines=13> */
.L_x_4665:
[----:B------:R-:W-:Y:S05]  /*7c30*/  BSYNC.RECONVERGENT B0 ;  /* 0x0000000000007941 */ /* 0x000fea0003800200 */
.L_x_4664:
        /* <DEDUP_REMOVED lines=16> */
[----:B------:R-:W-:Y:S02]  /*7d40*/  FADD.FTZ R158, R197, -R158 ;  /* 0x8000009ec59e7221 */ /* 0x000fe40000010000 */
[----:B------:R-:W-:Y:S01]  /*7d50*/  FADD.FTZ R159, R222, -R159 ;  /* 0x8000009fde9f7221 */ /* 0x000fe20000010000 */
[----:B------:R-:W-:Y:S01]  /*7d60*/  FFMA.FTZ R156, R157, UR24, R144 ;  /* 0x000000189d9c7c23 */ /* 0x000fe20008010090 */
[----:B------:R-:W-:Y:S02]  /*7d70*/  FFMA.FTZ R157, R158, UR24, R145 ;  /* 0x000000189e9d7c23 */ /* 0x000fe40008010091 */
[----:B------:R-:W-:Y:S01]  /*7d80*/  FFMA.FTZ R158, R159, UR24, R146 ;  /* 0x000000189f9e7c23 */ /* 0x000fe20008010092 */
[----:B------:R-:W-:Y:S01]  /*7d90*/  FMUL.FTZ R160, R156, UR30 ;  /* 0x0000001e9ca07c20 */ /* 0x000fe20008410000 */
[----:B------:R-:W-:Y:S01]  /*7da0*/  FMUL.FTZ R161, R157, UR30 ;  /* 0x0000001e9da17c20 */ /* 0x000fe20008410000 */
[----:B------:R-:W-:Y:S01]  /*7db0*/  FFMA.FTZ R159, R220, UR7, R168 ;  /* 0x00000007dc9f7c23 */ /* 0x000fe200080100a8 */
[----:B------:R-:W-:-:S02]  /*7dc0*/  FMUL.FTZ R162, R158, UR30 ;  /* 0x0000001e9ea27c20 */ /* 0x000fc40008410000 */
        /* <DEDUP_REMOVED lines=19> */
.L_x_4678:
        /* <DEDUP_REMOVED lines=33> */
.L_x_4677:
        /* <DEDUP_REMOVED lines=14> */
[----:B------:R-:W-:Y:S01]  /*81f0*/  FMUL.FTZ R161, R157, UR30 ;  /* 0x0000001e9da17c20 */ /* 0x000fe20008410000 */
[----:B------:R-:W-:Y:S01]  /*8200*/  FFMA.FTZ R159, R220, UR7, R168 ;  /* 0x00000007dc9f7c23 */ /* 0x000fe200080100a8 */
[----:B------:R-:W-:-:S02]  /*8210*/  FMUL.FTZ R162, R158, UR30 ;  /* 0x0000001e9ea27c20 */ /* 0x000fc40008410000 */
[----:B------:R-:W-:Y:S01]  /*8220*/  SEL R164, R160, RZ, P6 ;  /* 0x000000ffa0a47207 */ /* 0x000fe20003000000 */
[----:B------:R-:W-:Y:S01]  /*8230*/  FADD.FTZ R159, R218, -R159 ;  /* 0x8000009fda9f7221 */ /* 0x000fe20000010000 */
[----:B------:R-:W-:-:S03]  /*8240*/  LOP3.LUT P6, RZ, R7, 0xff, RZ, 0xc0, !PT ;  /* 0x000000ff07ff7812 */ /* 0x000fc600078cc0ff */
[----:B------:R-:W-:Y:S01]  /*8250*/  FMUL.FTZ R159, R159, UR24 ;  /* 0x000000189f9f7c20 */ /* 0x000fe20008410000 */
        /* <DEDUP_REMOVED lines=15> */
.L_x_4680:
        /* <DEDUP_REMOVED lines=27> */
[----:B------:R-:W-:-:S04]  /*8500*/  FMUL.FTZ R163, R163, UR24 ;  /* 0x00000018a3a37c20 */ /* 0x000fc80008410000 */
[----:B------:R-:W-:-:S05]  /*8510*/  FMUL.FTZ R163, R163, UR30 ;  /* 0x0000001ea3a37c20 */ /* 0x000fca0008410000 */
[----:B------:R-:W-:Y:S02]  /*8520*/  SEL R167, R163, RZ, P6 ;  /* 0x000000ffa3a77207 */ /* 0x000fe40003000000 */
[----:B------:R-:W-:-:S04]  /*8530*/  ISETP.GE.U32.AND P6, PT, R7, 0x1000000, PT ;  /* 0x010000000700780c */ /* 0x000fc80003fc6070 */
[----:B------:R-:W-:Y:S01]  /*8540*/  SEL R163, R163, RZ, P6 ;  /* 0x000000ffa3a37207 */ /* 0x000fe20003000000 */
[----:B------:R-:W-:Y:S08]  /*8550*/  BRA `(.L_x_4679) ;  /* 0x0000000400b07947 */ /* 0x000ff00003800000 */
.L_x_4676:
        /* <DEDUP_REMOVED lines=12> */
[----:B------:R-:W-:Y:S02]  /*8620*/  FADD.FTZ R159, R222, -R159 ;  /* 0x8000009fde9f7221 */ /* 0x000fe40000010000 */
[----:B------:R-:W-:Y:S01]  /*8630*/  FFMA.FTZ R156, R157, UR24, R144 ;  /* 0x000000189d9c7c23 */ /* 0x000fe20008010090 */
[----:B------:R-:W-:Y:S01]  /*8640*/  FFMA.FTZ R157, R158, UR24, R145 ;  /* 0x000000189e9d7c23 */ /* 0x000fe20008010091 */
[----:B------:R-:W-:Y:S01]  /*8650*/  FFMA.FTZ R158, R159, UR24, R146 ;  /* 0x000000189f9e7c23 */ /* 0x000fe20008010092 */
[----:B------:R-:W-:Y:S01]  /*8660*/  FFMA.FTZ R159, R220, UR7, R168 ;  /* 0x00000007dc9f7c23 */ /* 0x000fe200080100a8 */
[----:B------:R-:W-:Y:S01]  /*8670*/  FMUL.FTZ R164, R156, UR30 ;  /* 0x0000001e9ca47c20 */ /* 0x000fe20008410000 */
[----:B------:R-:W-:Y:S01]  /*8680*/  FMUL.FTZ R165, R157, UR30 ;  /* 0x0000001e9da57c20 */ /* 0x000fe20008410000 */
[----:B------:R-:W-:Y:S01]  /*8690*/  FMUL.FTZ R166, R158, UR30 ;  /* 0x0000001e9ea67c20 */ /* 0x000fe20008410000 */
[----:B------:R-:W-:-:S02]  /*86a0*/  FADD.FTZ R170, R218, -R159 ;  /* 0x8000009fdaaa7221 */ /* 0x000fc40000010000 */
[----:B------:R-:W-:Y:S02]  /*86b0*/  SEL R164, R164, RZ, P6 ;  /* 0x000000ffa4a47207 */ /* 0x000fe40003000000 */
[----:B------:R-:W-:Y:S01]  /*86c0*/  LOP3.LUT P6, RZ, R6, 0xff00, RZ, 0xc0, !PT ;  /* 0x0000ff0006ff7812 */ /* 0x000fe200078cc0ff */
[----:B------:R-:W-:-:S03]  /*86d0*/  FFMA.FTZ R159, R170, UR24, R147 ;  /* 0x00000018aa9f7c23 */ /* 0x000fc60008010093 */
[----:B------:R-:W-:Y:S01]  /*86e0*/  SEL R165, R165, RZ, P6 ;  /* 0x000000ffa5a57207 */ /* 0x000fe20003000000 */
[----:B------:R-:W-:Y:S01]  /*86f0*/  FMUL.FTZ R167, R159, UR30 ;  /* 0x0000001e9fa77c20 */ /* 0x000fe20008410000 */
[----:B------:R-:W-:-:S04]  /*8700*/  LOP3.LUT P6, RZ, R6, 0xff0000, RZ, 0xc0, !PT ;  /* 0x00ff000006ff7812 */ /* 0x000fc800078cc0ff */
[----:B------:R-:W-:Y:S02]  /*8710*/  SEL R166, R166, RZ, P6 ;  /* 0x000000ffa6a67207 */ /* 0x000fe40003000000 */
[----:B------:R-:W-:-:S04]  /*8720*/  ISETP.GE.U32.AND P6, PT, R6, 0x1000000, PT ;  /* 0x010000000600780c */ /* 0x000fc80003fc6070 */
[----:B------:R-:W-:Y:S01]  /*8730*/  SEL R167, R167, RZ, P6 ;  /* 0x000000ffa7a77207 */ /* 0x000fe20003000000 */
[----:B------:R-:W-:Y:S08]  /*8740*/  BRA `(.L_x_4679) ;  /* 0x0000000400347947 */ /* 0x000ff00003800000 */
.L_x_4682:
        /* <DEDUP_REMOVED lines=9> */
[----:B------:R-:W-:-:S02]  /*87e0*/  FFMA.FTZ R167, R167, UR24, R146 ;  /* 0x00000018a7a77c23 */ /* 0x000fc40008010092 */
[----:B------:R-:W-:Y:S01]  /*87f0*/  FMUL.FTZ R165, R165, UR30 ;  /* 0x0000001ea5a57c20 */ /* 0x000fe20008410000 */
[----:B------:R-:W-:Y:S01]  /*8800*/  FMUL.FTZ R166, R166, UR30 ;  /* 0x0000001ea6a67c20 */ /* 0x000fe20008410000 */
[----:B------:R-:W-:-:S03]  /*8810*/  FMUL.FTZ R167, R167, UR30 ;  /* 0x0000001ea7a77c20 */ /* 0x000fc60008410000 */
        /* <DEDUP_REMOVED lines=10> */
[----:B------:R-:W-:Y:S01]  /*88c0*/  SEL R167, R170, RZ, P6 ;  /* 0x000000ffaaa77207 */ /* 0x000fe20003000000 */
[----:B------:R-:W-:Y:S06]  /*88d0*/  BRA `(.L_x_4679) ;  /* 0x0000000000d07947 */ /* 0x000fec0003800000 */
.L_x_4681:
        /* <DEDUP_REMOVED lines=10> */
[----:B------:R-:W-:Y:S01]  /*8980*/  FMUL.FTZ R156, R157, UR24 ;  /* 0x000000189d9c7c20 */ /* 0x000fe20008410000 */
[----:B------:R-:W-:Y:S01]  /*8990*/  FMUL.FTZ R157, R158, UR24 ;  /* 0x000000189e9d7c20 */ /* 0x000fe20008410000 */
[----:B------:R-:W-:Y:S01]  /*89a0*/  FMUL.FTZ R158, R159, UR24 ;  /* 0x000000189f9e7c20 */ /* 0x000fe20008410000 */
[----:B------:R-:W-:Y:S01]  /*89b0*/  FFMA.FTZ R159, R220, UR7, R168 ;  /* 0x00000007dc9f7c23 */ /* 0x000fe200080100a8 */
[----:B------:R-:W-:Y:S01]  /*89c0*/  FMUL.FTZ R164, R156, UR30 ;  /* 0x0000001e9ca47c20 */ /* 0x000fe20008410000 */
[----:B------:R-:W-:Y:S01]  /*89d0*/  FMUL.FTZ R165, R157, UR30 ;  /* 0x0000001e9da57c20 */ /* 0x000fe20008410000 */
[----:B------:R-:W-:Y:S01]  /*89e0*/  FMUL.FTZ R166, R158, UR30 ;  /* 0x0000001e9ea67c20 */ /* 0x000fe20008410000 */
[----:B------:R-:W-:-:S02]  /*89f0*/  FADD.FTZ R159, R218, -R159 ;  /* 0x8000009fda9f7221 */ /* 0x000fc40000010000 */
[----:B------:R-:W-:Y:S02]  /*8a00*/  SEL R164, R164, RZ, P6 ;  /* 0x000000ffa4a47207 */ /* 0x000fe40003000000 */
[----:B------:R-:W-:Y:S01]  /*8a10*/  LOP3.LUT P6, RZ, R6, 0xff00, RZ, 0xc0, !PT ;  /* 0x0000ff0006ff7812 */ /* 0x000fe200078cc0ff */
        /* <DEDUP_REMOVED lines=8> */
.L_x_4683:
        /* <DEDUP_REMOVED lines=9> */
[----:B------:R-:W-:-:S02]  /*8b30*/  FMUL.FTZ R167, R167, UR24 ;  /* 0x00000018a7a77c20 */ /* 0x000fc40008410000 */
        /* <DEDUP_REMOVED lines=13> */
[----:B------:R-:W-:-:S07]  /*8c10*/  SEL R167, R167, RZ, P6 ;  /* 0x000000ffa7a77207 */ /* 0x000fce0003000000 */
.L_x_4679:
        /* <DEDUP_REMOVED lines=13> */
.L_x_4675:
[----:B------:R-:W-:Y:S05]  /*8cf0*/  BSYNC.RECONVERGENT B0 ;  /* 0x0000000000007941 */ /* 0x000fea0003800200 */
.L_x_4674:
        /* <DEDUP_REMOVED lines=44> */
.L_x_4688:
        /* <DEDUP_REMOVED lines=33> */
.L_x_4687:
        /* <DEDUP_REMOVED lines=36> */
.L_x_4690:
        /* <DEDUP_REMOVED lines=33> */
.L_x_4686:
        /* <DEDUP_REMOVED lines=31> */
.L_x_4692:
        /* <DEDUP_REMOVED lines=25> */
.L_x_4691:
        /* <DEDUP_REMOVED lines=28> */
.L_x_4693:
        /* <DEDUP_REMOVED lines=24> */
.L_x_4689:
        /* <DEDUP_REMOVED lines=13> */
.L_x_4685:
[----:B------:R-:W-:Y:S05]  /*9db0*/  BSYNC.RECONVERGENT B0 ;  /* 0x0000000000007941 */ /* 0x000fea0003800200 */
.L_x_4684:
        /* <DEDUP_REMOVED lines=45> */
.L_x_4698:
        /* <DEDUP_REMOVED lines=33> */
.L_x_4697:
        /* <DEDUP_REMOVED lines=36> */
.L_x_4700:
        /* <DEDUP_REMOVED lines=33> */
.L_x_4696:
        /* <DEDUP_REMOVED lines=31> */
.L_x_4702:
[--C-:B01-34-:R-:W-:Y:S01]  /*a8e0*/  FFMA.FTZ R165, R208, UR7, R168.reuse ;  /* 0x00000007d0a57c23 */ /* 0x11bfe200080100a8 */
[--C-:B------:R-:W-:Y:S01]  /*a8f0*/  FFMA.FTZ R166, R22, UR7, R168.reuse ;  /* 0x0000000716a67c23 */ /* 0x100fe200080100a8 */
[----:B------:R-:W-:Y:S01]  /*a900*/  ISETP.GE.U32.AND P6, PT, R0, 0x1000000, PT ;  /* 0x010000000000780c */ /* 0x000fe20003fc6070 */
        /* <DEDUP_REMOVED lines=20> */
[----:B------:R-:W-:Y:S01]  /*aa50*/  SEL R166, R171, RZ, P6 ;  /* 0x000000ffaba67207 */ /* 0x000fe20003000000 */
[----:B------:R-:W-:Y:S08]  /*aa60*/  BRA `(.L_x_4699) ;  /* 0x0000000000d07947 */ /* 0x000ff00003800000 */
.L_x_4701:
        /* <DEDUP_REMOVED lines=28> */
.L_x_4703:
[--C-:B01-34-:R-:W-:Y:S01]  /*ac30*/  FFMA.FTZ R165, R208, UR7, R168.reuse ;  /* 0x00000007d0a57c23 */ /* 0x11bfe200080100a8 */
[----:B------:R-:W-:Y:S01]  /*ac40*/  ISETP.GE.U32.AND P6, PT, R0, 0x1000000, PT ;  /* 0x010000000000780c */ /* 0x000fe20003fc6070 */
        /* <DEDUP_REMOVED lines=21> */
[----:B------:R-:W-:-:S09]  /*ada0*/  SEL R166, R171, RZ, P6 ;  /* 0x000000ffaba67207 */ /* 0x000fd20003000000 */
.L_x_4699:
        /* <DEDUP_REMOVED lines=12> */
.L_x_4695:
[----:B------:R-:W-:Y:S05]  /*ae70*/  BSYNC.RECONVERGENT B0 ;  /* 0x0000000000007941 */ /* 0x000fea0003800200 */
.L_x_4694:
[----:B------:R-:W-:Y:S01]  /*ae80*/  UPLOP3.LUT UP1, UPT, UPT, UPT, UP1, 0x40, 0x4 ;  /* 0x000000000004789c */ /* 0x000fe20003f2e810 */
[----:B------:R-:W-:Y:S10]  /*ae90*/  BRA.U !UP3, `(.L_x_4704) ;  /* 0xffffff590b747547 */ /* 0x000ff4000b83ffff */
.L_x_4605:
[----:B------:R-:W2:Y:S01]  /*aea0*/  LDC.64 R2, c[0x0][0x440] ;  /* 0x00011000ff027b82 */ /* 0x000ea20000000a00 */
[----:B------:R-:W-:Y:S01]  /*aeb0*/  UIMAD UR7, UR9, UR10, URZ ;  /* 0x0000000a090772a4 */ /* 0x000fe2000f8e02ff */
[----:B------:R-:W-:Y:S02]  /*aec0*/  ISETP.NE.AND P6, PT, R169, RZ, PT ;  /* 0x000000ffa900720c */ /* 0x000fe40003fc5270 */
[----:B------:R-:W-:-:S03]  /*aed0*/  ISETP.NE.AND P5, PT, R16, RZ, PT ;  /* 0x000000ff1000720c */ /* 0x000fc60003fa5270 */
[----:B------:R-:W-:Y:S01]  /*aee0*/  MOV R0, UR7 ;  /* 0x0000000700007c02 */ /* 0x000fe20008000f00 */
[----:B------:R-:W1:Y:S03]  /*aef0*/  LDC.64 R4, c[0x0][0x448] ;  /* 0x00011200ff047b82 */ /* 0x000e660000000a00 */
[----:B------:R-:W-:-:S05]  /*af00*/  LEA.HI R231, R0, R231, RZ, 0x1e ;  /* 0x000000e700e77211 */ /* 0x000fca00078ff0ff */
        /* <DEDUP_REMOVED lines=56> */
.L_x_4705:
        /* <DEDUP_REMOVED lines=15> */
.L_x_4912:


//--------------------- .text._ZN10layer_norm22ln_bwd_finalize_kernelINS_22Kernel_traits_finalizeILj8192EfffffjLb0ELj1024ELj4ENS_18Kernel_traits_baseILj8192EfffffjLj1024EEEEELb0ELb1EEEvNS_9BwdParamsE --------------------------
	.section	.text._ZN10layer_norm22ln_bwd_finalize_kernelINS_22Kernel_traits_finalizeILj8192EfffffjLb0ELj1024ELj4ENS_18Kernel_traits_baseILj8192EfffffjLj1024EEEEELb0ELb1EEEvNS_9BwdParamsE,"ax",@progbits
	.align	128
        .global         _ZN10layer_norm22ln_bwd_finalize_kernelINS_22Kernel_traits_finalizeILj8192EfffffjLb0ELj1024ELj4ENS_18Kernel_traits_baseILj8192EfffffjLj1024EEEEELb0ELb1EEEvNS_9BwdParamsE
        .type           _ZN10layer_norm22ln_bwd_finalize_kernelINS_22Kernel_traits_finalizeILj8192EfffffjLb0ELj1024ELj4ENS_18Kernel_traits_baseILj8192EfffffjLj1024EEEEELb0ELb1EEEvNS_9BwdParamsE,@function
        .size           _ZN10layer_norm22ln_bwd_finalize_kernelINS_22Kernel_traits_finalizeILj8192EfffffjLb0ELj1024ELj4ENS_18Kernel_traits_baseILj8192EfffffjLj1024EEEEELb0ELb1EEEvNS_9BwdParamsE,(.L_x_4913 - _ZN10layer_norm22ln_bwd_finalize_kernelINS_22Kernel_traits_finalizeILj8192EfffffjLb0ELj1024ELj4ENS_18Kernel_traits_baseILj8192EfffffjLj1024EEEEELb0ELb1EEEvNS_9BwdParamsE)
        .other          _ZN10layer_norm22ln_bwd_finalize_kernelINS_22Kernel_traits_finalizeILj8192EfffffjLb0ELj1024ELj4ENS_18Kernel_traits_baseILj8192EfffffjLj1024EEEEELb0ELb1EEEvNS_9BwdParamsE,@"STO_CUDA_ENTRY STV_DEFAULT"
_ZN10layer_norm22ln_bwd_finalize_kernelINS_22Kernel_traits_finalizeILj8192EfffffjLb0ELj1024ELj4ENS_18Kernel_traits_baseILj8192EfffffjLj1024EEEEELb0ELb1EEEvNS_9BwdParamsE:
.text._ZN10layer_norm22ln_bwd_finalize_kernelINS_22Kernel_traits_finalizeILj8192EfffffjLb0ELj1024ELj4ENS_18Kernel_traits_baseILj8192EfffffjLj1024EEEEELb0ELb1EEEvNS_9BwdParamsE:
        /* <DEDUP_REMOVED lines=81> */
.L_x_4710:
        /* <DEDUP_REMOVED lines=118> */
.L_x_4709:
[----:B------:R-:W-:Y:S05]  /*0c70*/  BSYNC.RECONVERGENT B1 ;  /* 0x0000000000017941 */ /* 0x000fea0003800200 */
.L_x_4708:
        /* <DEDUP_REMOVED lines=77> */
.L_x_4712:
[----:B------:R-:W-:Y:S05]  /*1150*/  BSYNC.RECONVERGENT B1 ;  /* 0x0000000000017941 */ /* 0x000fea0003800200 */
.L_x_4711:
        /* <DEDUP_REMOVED lines=38> */
.L_x_4714:
[----:B------:R-:W-:Y:S05]  /*13c0*/  BSYNC.RECONVERGENT B1 ;  /* 0x0000000000017941 */ /* 0x000fea0003800200 */
.L_x_4713:
        /* <DEDUP_REMOVED lines=8> */
.L_x_4715:
        /* <DEDUP_REMOVED lines=10> */
.L_x_4707:
[----:B------:R-:W-:Y:S05]  /*14f0*/  BSYNC.RECONVERGENT B0 ;  /* 0x0000000000007941 */ /* 0x000fea0003800200 */
.L_x_4706:
        /* <DEDUP_REMOVED lines=55> */
.L_x_4716:
        /* <DEDUP_REMOVED lines=9> */
.L_x_4913:


//--------------------- .text._ZN10layer_norm40ln_parallel_residual_bwd_finalize_kernelINS_22Kernel_traits_finalizeILj8192EfffffjLb0ELj1024ELj4ENS_18Kernel_traits_baseILj8192EfffffjLj1024EEEEELb1EEEvNS_9BwdParamsE --------------------------
	.section	.text._ZN10layer_norm40ln_parallel_residual_bwd_finalize_kernelINS_22Kernel_traits_finalizeILj8192EfffffjLb0ELj1024ELj4ENS_18Kernel_traits_baseILj8192EfffffjLj1024EEEEELb1EEEvNS_9BwdParamsE,"ax",@progbits
	.align	128
        .global         _ZN10layer_norm40ln_parallel_residual_bwd_finalize_kernelINS_22Kernel_traits_finalizeILj8192EfffffjLb0ELj1024ELj4ENS_18Kernel_traits_baseILj8192EfffffjLj1024EEEEELb1EEEvNS_9BwdParamsE
        .type           _ZN10layer_norm40ln_parallel_residual_bwd_finalize_kernelINS_22Kernel_traits_finalizeILj8192EfffffjLb0ELj1024ELj4ENS_18Kernel_traits_baseILj8192EfffffjLj1024EEEEELb1EEEvNS_9BwdParamsE,@function
        .size           _ZN10layer_norm40ln_parallel_residual_bwd_finalize_kernelINS_22Kernel_traits_finalizeILj8192EfffffjLb0ELj1024ELj4ENS_18Kernel_traits_baseILj8192EfffffjLj1024EEEEELb1EEEvNS_9BwdParamsE,(.L_x_4914 - _ZN10layer_norm40ln_parallel_residual_bwd_finalize_kernelINS_22Kernel_traits_finalizeILj8192EfffffjLb0ELj1024ELj4ENS_18Kernel_traits_baseILj8192EfffffjLj1024EEEEELb1EEEvNS_9BwdParamsE)
        .other          _ZN10layer_norm40ln_parallel_residual_bwd_finalize_kernelINS_22Kernel_traits_finalizeILj8192EfffffjLb0ELj1024ELj4ENS_18Kernel_traits_baseILj8192EfffffjLj1024EEEEELb1EEEvNS_9BwdParamsE,@"STO_CUDA_ENTRY STV_DEFAULT"
_ZN10layer_norm40ln_parallel_residual_bwd_finalize_kernelINS_22Kernel_traits_finalizeILj8192EfffffjLb0ELj1024ELj4ENS_18Kernel_traits_baseILj8192EfffffjLj1024EEEEELb1EEEvNS_9BwdParamsE:
.text._ZN10layer_norm40ln_parallel_residual_bwd_finalize_kernelINS_22Kernel_traits_finalizeILj8192EfffffjLb0ELj1024ELj4ENS_18Kernel_traits_baseILj8192EfffffjLj1024EEEEELb1EEEvNS_9BwdParamsE:
        /* <DEDUP_REMOVED lines=60> */
.L_x_4721:
        /* <DEDUP_REMOVED lines=112> */
.L_x_4720:
[----:B------:R-:W-:Y:S05]  /*0ac0*/  BSYNC.RECONVERGENT B1 ;  /* 0x0000000000017941 */ /* 0x000fea0003800200 */
.L_x_4719:
        /* <DEDUP_REMOVED lines=66> */
.L_x_4723:
[----:B------:R-:W-:Y:S05]  /*0ef0*/  BSYNC.RECONVERGENT B1 ;  /* 0x0000000000017941 */ /* 0x000fea0003800200 */
.L_x_4722:
        /* <DEDUP_REMOVED lines=37> */
.L_x_4725:
[----:B------:R-:W-:Y:S05]  /*1150*/  BSYNC.RECONVERGENT B1 ;  /* 0x0000000000017941 */ /* 0x000fea0003800200 */
.L_x_4724:
        /* <DEDUP_REMOVED lines=19> */
.L_x_4718:
[----:B------:R-:W-:Y:S05]  /*1290*/  BSYNC.RECONVERGENT B0 ;  /* 0x0000000000007941 */ /* 0x000fea0003800200 */
.L_x_4717:
        /* <DEDUP_REMOVED lines=88> */
.L_x_4726:
        /* <DEDUP_REMOVED lines=14> */
.L_x_4914:


//--------------------- .text._ZN10layer_norm31ln_parallel_residual_bwd_kernelINS_13Kernel_traitsIfffffjLj8192ELj1ELj1ELj8ELj16ENS_18Kernel_traits_baseILj8192EfffffjLj256EEEEELb1ELb1ELb1EEEvNS_9BwdParamsE --------------------------
	.section	.text._ZN10layer_norm31ln_parallel_residual_bwd_kernelINS_13Kernel_traitsIfffffjLj8192ELj1ELj1ELj8ELj16ENS_18Kernel_traits_baseILj8192EfffffjLj256EEEEELb1ELb1ELb1EEEvNS_9BwdParamsE,"ax",@progbits
	.align	128
        .global         _ZN10layer_norm31ln_parallel_residual_bwd_kernelINS_13Kernel_traitsIfffffjLj8192ELj1ELj1ELj8ELj16ENS_18Kernel_traits_baseILj8192EfffffjLj256EEEEELb1ELb1ELb1EEEvNS_9BwdParamsE
        .type           _ZN10layer_norm31ln_parallel_residual_bwd_kernelINS_13Kernel_traitsIfffffjLj8192ELj1ELj1ELj8ELj16ENS_18Kernel_traits_baseILj8192EfffffjLj256EEEEELb1ELb1ELb1EEEvNS_9BwdParamsE,@function
        .size           _ZN10layer_norm31ln_parallel_residual_bwd_kernelINS_13Kernel_traitsIfffffjLj8192ELj1ELj1ELj8ELj16ENS_18Kernel_traits_baseILj8192EfffffjLj256EEEEELb1ELb1ELb1EEEvNS_9BwdParamsE,(.L_x_4915 - _ZN10layer_norm31ln_parallel_residual_bwd_kernelINS_13Kernel_traitsIfffffjLj8192ELj1ELj1ELj8ELj16ENS_18Kernel_traits_baseILj8192EfffffjLj256EEEEELb1ELb1ELb1EEEvNS_9BwdParamsE)
        .other          _ZN10layer_norm31ln_parallel_residual_bwd_kernelINS_13Kernel_traitsIfffffjLj8192ELj1ELj1ELj8ELj16ENS_18Kernel_traits_baseILj8192EfffffjLj256EEEEELb1ELb1ELb1EEEvNS_9BwdParamsE,@"STO_CUDA_ENTRY STV_DEFAULT"
_ZN10layer_norm31ln_parallel_residual_bwd_kernelINS_13Kernel_traitsIfffffjLj8192ELj1ELj1ELj8ELj16ENS_18Kernel_traits_baseILj8192EfffffjLj256EEEEELb1ELb1ELb1EEEvNS_9BwdParamsE:
.text._ZN10layer_norm31ln_parallel_residual_bwd_kernelINS_13Kernel_traitsIfffffjLj8192ELj1ELj1ELj8ELj16ENS_18Kernel_traits_baseILj8192EfffffjLj256EEEEELb1ELb1ELb1EEEvNS_9BwdParamsE:
        /* <DEDUP_REMOVED lines=41> */
[----:B------:R2:W-:Y:S01]  /*0290*/  STL [R1], RZ ;  /* 0x000000ff01007387 */ /* 0x0005e20000100800 */
[----:B------:R-:W-:Y:S01]  /*02a0*/  HFMA2 R252, -RZ, RZ, 0, 0 ;  /* 0x00000000fffc7431 */ /* 0x000fe200000001ff */
[----:B------:R-:W-:Y:S01]  /*02b0*/  UPLOP3.LUT UP1, UPT, UPT, UPT, UPT, 0x40, 0x4 ;  /* 0x000000000004789c */ /* 0x000fe20003f2e870 */
        /* <DEDUP_REMOVED lines=20> */
[----:B-1----:R-:W-:Y:S01]  /*0400*/  IMAD.WIDE.U32 R2, R0, 0x10, R2 ;  /* 0x0000001000027825 */ /* 0x002fe200078e0002 */
[----:B------:R-:W-:Y:S02]  /*0410*/  CS2R R212, SRZ ;  /* 0x0000000000d47805 */ /* 0x000fe4000001ff00 */
[----:B------:R-:W-:Y:S02]  /*0420*/  MOV R211, RZ ;  /* 0x000000ff00d37202 */ /* 0x000fe40000000f00 */
[----:B------:R-:W-:-:S02]  /*0430*/  CS2R R174, SRZ ;  /* 0x0000000000ae7805 */ /* 0x000fc4000001ff00 */
[----:B------:R-:W-:Y:S01]  /*0440*/  MOV R176, RZ ;  /* 0x000000ff00b07202 */ /* 0x000fe20000000f00 */
[----:B0-----:R2:W5:Y:S01]  /*0450*/  LDG.E.128 R56, desc[UR12][R2.64] ;  /* 0x0000000c02387981 */ /* 0x001562000c1e1d00 */
[----:B------:R-:W-:Y:S02]  /*0460*/  CS2R R172, SRZ ;  /* 0x0000000000ac7805 */ /* 0x000fe4000001ff00 */
[----:B------:R-:W-:Y:S02]  /*0470*/  CS2R R170, SRZ ;  /* 0x0000000000aa7805 */ /* 0x000fe4000001ff00 */
[----:B------:R-:W-:Y:S01]  /*0480*/  CS2R R168, SRZ ;  /* 0x0000000000a87805 */ /* 0x000fe2000001ff00 */
[----:B------:R2:W5:Y:S01]  /*0490*/  LDG.E.128 R60, desc[UR12][R2.64+0x1000] ;  /* 0x0010000c023c7981 */ /* 0x000562000c1e1d00 */
[----:B------:R-:W-:Y:S01]  /*04a0*/  CS2R R30, SRZ ;  /* 0x00000000001e7805 */ /* 0x000fe2000001ff00 */
[----:B------:R-:W0:Y:S02]  /*04b0*/  LDCU UR6, c[0x0][0x408] ;  /* 0x00008100ff0677ac */ /* 0x000e240008000800 */
[----:B------:R2:W5:Y:S01]  /*04c0*/  LDG.E.128 R64, desc[UR12][R2.64+0x2000] ;  /* 0x0020000c02407981 */ /* 0x000562000c1e1d00 */
[----:B------:R-:W1:Y:S03]  /*04d0*/  LDCU UR15, c[0x0][0x388] ;  /* 0x00007100ff0f77ac */ /* 0x000e660008000800 */
[----:B------:R2:W5:Y:S01]  /*04e0*/  LDG.E.128 R68, desc[UR12][R2.64+0x3000] ;  /* 0x0030000c02447981 */ /* 0x000562000c1e1d00 */
[----:B------:R-:W3:Y:S03]  /*04f0*/  LDCU.U8 UR14, c[0x0][0x410] ;  /* 0x00008200ff0e77ac */ /* 0x000ee60008000000 */
[----:B------:R2:W5:Y:S01]  /*0500*/  LDG.E.128 R72, desc[UR12][R2.64+0x4000] ;  /* 0x0040000c02487981 */ /* 0x000562000c1e1d00 */
[----:B------:R-:W4:Y:S03]  /*0510*/  LDCU UR20, c[0x0][0x400] ;  /* 0x00008000ff1477ac */ /* 0x000f260008000800 */
[----:B------:R2:W5:Y:S01]  /*0520*/  LDG.E.128 R76, desc[UR12][R2.64+0x5000] ;  /* 0x0050000c024c7981 */ /* 0x000562000c1e1d00 */
[----:B------:R-:W0:Y:S03]  /*0530*/  LDCU.64 UR8, c[0x0][0x478] ;  /* 0x00008f00ff0877ac */ /* 0x000e260008000a00 */
[----:B------:R2:W5:Y:S01]  /*0540*/  LDG.E.128 R80, desc[UR12][R2.64+0x6000] ;  /* 0x0060000c02507981 */ /* 0x000562000c1e1d00 */
[----:B------:R-:W0:Y:S03]  /*0550*/  LDCU.64 UR16, c[0x0][0x438] ;  /* 0x00008700ff1077ac */ /* 0x000e260008000a00 */
[----:B------:R2:W5:Y:S01]  /*0560*/  LDG.E.128 R84, desc[UR12][R2.64+0x7000] ;  /* 0x0070000c02547981 */ /* 0x000562000c1e1d00 */
[----:B------:R-:W-:Y:S01]  /*0570*/  HFMA2 R21, -RZ, RZ, 0, 0 ;  /* 0x00000000ff157431 */ /* 0x000fe200000001ff */
[----:B------:R-:W-:-:S02]  /*0580*/  CS2R R28, SRZ ;  /* 0x00000000001c7805 */ /* 0x000fc4000001ff00 */
[----:B------:R-:W-:Y:S02]  /*0590*/  CS2R R26, SRZ ;  /* 0x00000000001a7805 */ /* 0x000fe4000001ff00 */
[----:B------:R-:W-:Y:S02]  /*05a0*/  CS2R R24, SRZ ;  /* 0x0000000000187805 */ /* 0x000fe4000001ff00 */
[----:B------:R-:W-:Y:S02]  /*05b0*/  CS2R R22, SRZ ;  /* 0x0000000000167805 */ /* 0x000fe4000001ff00 */
[----:B------:R-:W-:Y:S01]  /*05c0*/  MOV R20, UR11 ;  /* 0x0000000b00147c02 */ /* 0x000fe20008000f00 */
[----:B-1234-:R-:W0:Y:S06]  /*05d0*/  LDCU.64 UR18, c[0x0][0x470] ;  /* 0x00008e00ff1277ac */ /* 0x01ee2c0008000a00 */
.L_x_4794:
[----:B-1----:R-:W1:Y:S01]  /*05e0*/  S2R R14, SR_TID.X ;  /* 0x00000000000e7919 */ /* 0x002e620000002100 */
[----:B------:R-:W2:Y:S01]  /*05f0*/  LDC.64 R2, c[0x0][0x3c0] ;  /* 0x0000f000ff027b82 */ /* 0x000ea20000000a00 */
[----:B------:R-:W-:-:S05]  /*0600*/  IMAD R0, R20, UR15, RZ ;  /* 0x0000000f14007c24 */ /* 0x000fca000f8e02ff */
[----:B------:R-:W-:Y:S02]  /*0610*/  SHF.R.S32.HI R15, RZ, 0x1f, R0 ;  /* 0x0000001fff0f7819 */ /* 0x000fe40000011400 */
[----:B------:R-:W3:Y:S02]  /*0620*/  LDC.64 R160, c[0x0][0x3a8] ;  /* 0x0000ea00ffa07b82 */ /* 0x000ee40000000a00 */
[----:B------:R-:W-:-:S06]  /*0630*/  LEA.HI R15, R15, R0, RZ, 0x2 ;  /* 0x000000000f0f7211 */ /* 0x000fcc00078f10ff */
[----:B------:R-:W4:Y:S08]  /*0640*/  LDC.64 R4, c[0x0][0x3c8] ;  /* 0x0000f200ff047b82 */ /* 0x000f300000000a00 */
[----:B0-----:R-:W0:Y:S01]  /*0650*/  LDC.64 R40, c[0x0][0x428] ;  /* 0x00010a00ff287b82 */ /* 0x001e220000000a00 */
[----:B--2---:R-:W-:-:S05]  /*0660*/  IMAD.WIDE R2, R20, 0x4, R2 ;  /* 0x0000000414027825 */ /* 0x004fca00078e0202 */
[----:B------:R-:W2:Y:S01]  /*0670*/  LDG.E R195, desc[UR12][R2.64] ;  /* 0x0000000c02c37981 */ /* 0x000ea2000c1e1900 */
[----:B-1----:R-:W-:Y:S01]  /*0680*/  LEA.HI.SX32 R182, R15, R14, 0x1e ;  /* 0x0000000e0fb67211 */ /* 0x002fe200078ff2ff */
[----:B------:R-:W1:Y:S03]  /*0690*/  LDC.64 R192, c[0x0][0x3b0] ;  /* 0x0000ec00ffc07b82 */ /* 0x000e660000000a00 */
[C---:B------:R-:W-:Y:S01]  /*06a0*/  IADD3 R180, PT, PT, R182.reuse, 0x100, RZ ;  /* 0x00000100b6b47810 */ /* 0x040fe20007ffe0ff */
[C---:B---3--:R-:W-:Y:S01]  /*06b0*/  IMAD.WIDE.U32 R164, R182.reuse, 0x10, R160 ;  /* 0x00000010b6a47825 */ /* 0x048fe200078e00a0 */
[----:B------:R-:W-:-:S03]  /*06c0*/  IADD3 R178, PT, PT, R182, 0x200, RZ ;  /* 0x00000200b6b27810 */ /* 0x000fc60007ffe0ff */
[----:B------:R-:W-:Y:S02]  /*06d0*/  IMAD.WIDE.U32 R124, R180, 0x10, R160 ;  /* 0x00000010b47c7825 */ /* 0x000fe400078e00a0 */
[----:B------:R-:W3:Y:S02]  /*06e0*/  LDG.E.128 R164, desc[UR12][R164.64] ;  /* 0x0000000ca4a47981 */ /* 0x000ee4000c1e1d00 */
[----:B----4-:R-:W-:Y:S02]  /*06f0*/  IMAD.WIDE R4, R20, 0x4, R4 ;  /* 0x0000000414047825 */ /* 0x010fe400078e0204 */
[----:B------:R-:W4:Y:S02]  /*0700*/  LDG.E.128 R124, desc[UR12][R124.64] ;  /* 0x0000000c7c7c7981 */ /* 0x000f24000c1e1d00 */
[----:B------:R-:W-:Y:S02]  /*0710*/  IMAD.WIDE.U32 R132, R178, 0x10, R160 ;  /* 0x00000010b2847825 */ /* 0x000fe400078e00a0 */
[----:B------:R1:W4:Y:S02]  /*0720*/  LDG.E R19, desc[UR12][R4.64] ;  /* 0x0000000c04137981 */ /* 0x000324000c1e1900 */
[----:B0-----:R-:W-:-:S02]  /*0730*/  IMAD.WIDE.U32 R120, R182, 0x10, R40 ;  /* 0x00000010b6787825 */ /* 0x001fc400078e0028 */
[----:B------:R-:W4:Y:S04]  /*0740*/  LDG.E.128 R132, desc[UR12][R132.64] ;  /* 0x0000000c84847981 */ /* 0x000f28000c1e1d00 */
[----:B------:R-:W4:Y:S01]  /*0750*/  LDG.E.128 R120, desc[UR12][R120.64] ;  /* 0x0000000c78787981 */ /* 0x000f22000c1e1d00 */
[----:B------:R-:W-:-:S06]  /*0760*/  IMAD.WIDE.U32 R128, R180, 0x10, R40 ;  /* 0x00000010b4807825 */ /* 0x000fcc00078e0028 */
[----:B------:R-:W4:Y:S01]  /*0770*/  LDG.E.128 R128, desc[UR12][R128.64] ;  /* 0x0000000c80807981 */ /* 0x000f22000c1e1d00 */
[----:B------:R-:W-:-:S06]  /*0780*/  IMAD.WIDE.U32 R136, R178, 0x10, R40 ;  /* 0x00000010b2887825 */ /* 0x000fcc00078e0028 */
[----:B------:R-:W4:Y:S01]  /*0790*/  LDG.E.128 R136, desc[UR12][R136.64] ;  /* 0x0000000c88887981 */ /* 0x000f22000c1e1d00 */
[----:B------:R-:W-:-:S05]  /*07a0*/  IADD3 R18, PT, PT, R182, 0x300, RZ ;  /* 0x00000300b6127810 */ /* 0x000fca0007ffe0ff */
[----:B------:R-:W-:Y:S01]  /*07b0*/  IMAD.WIDE.U32 R152, R18, 0x10, R40 ;  /* 0x0000001012987825 */ /* 0x000fe200078e0028 */
[----:B------:R-:W-:-:S05]  /*07c0*/  IADD3 R17, PT, PT, R182, 0x400, RZ ;  /* 0x00000400b6117810 */ /* 0x000fca0007ffe0ff */
[----:B------:R-:W4:Y:S01]  /*07d0*/  LDG.E.128 R152, desc[UR12][R152.64] ;  /* 0x0000000c98987981 */ /* 0x000f22000c1e1d00 */
[----:B------:R-:W-:-:S04]  /*07e0*/  IMAD.WIDE.U32 R52, R17, 0x10, R40 ;  /* 0x0000001011347825 */ /* 0x000fc800078e0028 */
[----:B------:R-:W-:Y:S02]  /*07f0*/  IMAD.WIDE.U32 R140, R18, 0x10, R160 ;  /* 0x00000010128c7825 */ /* 0x000fe400078e00a0 */
[----:B------:R-:W4:Y:S01]  /*0800*/  LDG.E.128 R52, desc[UR12][R52.64] ;  /* 0x0000000c34347981 */ /* 0x000f22000c1e1d00 */
[----:B------:R-:W-:-:S03]  /*0810*/  IADD3 R15, PT, PT, R182, 0x600, RZ ;  /* 0x00000600b60f7810 */ /* 0x000fc60007ffe0ff */
[----:B------:R-:W4:Y:S01]  /*0820*/  LDG.E.128 R140, desc[UR12][R140.64] ;  /* 0x0000000c8c8c7981 */ /* 0x000f22000c1e1d00 */
[C---:B------:R-:W-:Y:S01]  /*0830*/  IADD3 R16, PT, PT, R182.reuse, 0x500, RZ ;  /* 0x00000500b6107810 */ /* 0x040fe20007ffe0ff */
[----:B------:R-:W-:Y:S01]  /*0840*/  IMAD.WIDE.U32 R156, R15, 0x10, R160 ;  /* 0x000000100f9c7825 */ /* 0x000fe200078e00a0 */
[----:B------:R-:W-:-:S03]  /*0850*/  IADD3 R14, PT, PT, R182, 0x700, RZ ;  /* 0x00000700b60e7810 */ /* 0x000fc60007ffe0ff */
[C---:B------:R-:W-:Y:S02]  /*0860*/  IMAD.WIDE.U32 R48, R16.reuse, 0x10, R40 ;  /* 0x0000001010307825 */ /* 0x040fe400078e0028 */
[----:B------:R-:W4:Y:S02]  /*0870*/  LDG.E.128 R156, desc[UR12][R156.64] ;  /* 0x0000000c9c9c7981 */ /* 0x000f24000c1e1d00 */
[--C-:B------:R-:W-:Y:S02]  /*0880*/  IMAD.WIDE.U32 R144, R17, 0x10, R160.reuse ;  /* 0x0000001011907825 */ /* 0x100fe400078e00a0 */
[----:B------:R-:W4:Y:S02]  /*0890*/  LDG.E.128 R48, desc[UR12][R48.64] ;  /* 0x0000000c30307981 */ /* 0x000f24000c1e1d00 */
[--C-:B------:R-:W-:Y:S02]  /*08a0*/  IMAD.WIDE.U32 R148, R16, 0x10, R160.reuse ;  /* 0x0000001010947825 */ /* 0x100fe400078e00a0 */
[----:B------:R-:W4:Y:S02]  /*08b0*/  LDG.E.128 R144, desc[UR12][R144.64] ;  /* 0x0000000c90907981 */ /* 0x000f24000c1e1d00 */
[----:B------:R-:W-:-:S02]  /*08c0*/  IMAD.WIDE.U32 R160, R14, 0x10, R160 ;  /* 0x000000100ea07825 */ /* 0x000fc400078e00a0 */
[----:B------:R-:W4:Y:S04]  /*08d0*/  LDG.E.128 R148, desc[UR12][R148.64] ;  /* 0x0000000c94947981 */ /* 0x000f28000c1e1d00 */
[----:B------:R-:W4:Y:S01]  /*08e0*/  LDG.E.128 R160, desc[UR12][R160.64] ;  /* 0x0000000ca0a07981 */ /* 0x000f22000c1e1d00 */
[----:B------:R-:W-:-:S06]  /*08f0*/  IMAD.WIDE.U32 R44, R15, 0x10, R40 ;  /* 0x000000100f2c7825 */ /* 0x000fcc00078e0028 */
[----:B------:R-:W4:Y:S01]  /*0900*/  LDG.E.128 R44, desc[UR12][R44.64] ;  /* 0x0000000c2c2c7981 */ /* 0x000f22000c1e1d00 */
[----:B------:R-:W-:-:S06]  /*0910*/  IMAD.WIDE.U32 R40, R14, 0x10, R40 ;  /* 0x000000100e287825 */ /* 0x000fcc00078e0028 */
[----:B------:R-:W4:Y:S01]  /*0920*/  LDG.E.128 R40, desc[UR12][R40.64] ;  /* 0x0000000c28287981 */ /* 0x000f22000c1e1d00 */
[----:B------:R-:W-:-:S04]  /*0930*/  ISETP.NE.U32.AND P0, PT, RZ, UR18, PT ;  /* 0x00000012ff007c0c */ /* 0x000fc8000bf05070 */
[----:B------:R-:W-:-:S13]  /*0940*/  ISETP.NE.AND.EX P0, PT, RZ, UR19, PT, P0 ;  /* 0x00000013ff007c0c */ /* 0x000fda000bf05300 */
[----:B------:R-:W0:Y:S08]  /*0950*/  @P0 LDC.64 R186, c[0x0][0x3b8] ;  /* 0x0000ee00ffba0b82 */ /* 0x000e300000000a00 */
[----:B------:R-:W1:Y:S08]  /*0960*/  @P0 LDC.64 R184, c[0x0][0x3b8] ;  /* 0x0000ee00ffb80b82 */ /* 0x000e700000000a00 */
[----:B------:R-:W1:Y:S01]  /*0970*/  @P0 LDC.64 R188, c[0x0][0x3b8] ;  /* 0x0000ee00ffbc0b82 */ /* 0x000e620000000a00 */
[----:B0-----:R-:W-:-:S07]  /*0980*/  @P0 IMAD.WIDE.U32 R186, R182, 0x4, R186 ;  /* 0x00000004b6ba0825 */ /* 0x001fce00078e00ba */
[----:B-1----:R-:W0:Y:S01]  /*0990*/  @P0 LDC.64 R4, c[0x0][0x3b8] ;  /* 0x0000ee00ff040b82 */ /* 0x002e220000000a00 */
[----:B-----5:R1:W5:Y:S01]  /*09a0*/  @P0 LDG.E R13, desc[UR12][R186.64] ;  /* 0x0000000cba0d0981 */ /* 0x020362000c1e1900 */
[----:B------:R-:W-:-:S06]  /*09b0*/  @P0 IMAD.WIDE.U32 R184, R178, 0x4, R184 ;  /* 0x00000004b2b80825 */ /* 0x000fcc00078e00b8 */
[----:B------:R-:W0:Y:S01]  /*09c0*/  @P0 LDC.64 R2, c[0x0][0x3b8] ;  /* 0x0000ee00ff020b82 */ /* 0x000e220000000a00 */
[----:B------:R1:W5:Y:S07]  /*09d0*/  @P0 LDG.E R11, desc[UR12][R184.64] ;  /* 0x0000000cb80b0981 */ /* 0x00036e000c1e1900 */
[----:B-1----:R-:W1:Y:S01]  /*09e0*/  @P0 LDC.64 R186, c[0x0][0x3b8] ;  /* 0x0000ee00ffba0b82 */ /* 0x002e620000000a00 */
[----:B------:R-:W-:-:S07]  /*09f0*/  ISETP.NE.U32.AND P1, PT, RZ, UR16, PT ;  /* 0x00000010ff007c0c */ /* 0x000fce000bf25070 */
[----:B------:R-:W1:Y:S01]  /*0a00*/  @P0 LDC.64 R184, c[0x0][0x3b8] ;  /* 0x0000ee00ffb80b82 */ /* 0x000e620000000a00 */
[----:B------:R-:W-:Y:S01]  /*0a10*/  ISETP.NE.AND.EX P1, PT, RZ, UR17, PT, P1 ;  /* 0x00000011ff007c0c */ /* 0x000fe2000bf25310 */
[----:B------:R-:W-:-:S04]  /*0a20*/  @P0 IMAD.WIDE.U32 R188, R180, 0x4, R188 ;  /* 0x00000004b4bc0825 */ /* 0x000fc800078e00bc */
[----:B0-----:R-:W-:Y:S01]  /*0a30*/  @P0 IMAD.WIDE.U32 R4, R18, 0x4, R4 ;  /* 0x0000000412040825 */ /* 0x001fe200078e0004 */
[----:B------:R0:W5:Y:S01]  /*0a40*/  @P0 LDG.E R12, desc[UR12][R188.64] ;  /* 0x0000000cbc0c0981 */ /* 0x000162000c1e1900 */
[----:B------:R-:W2:Y:S02]  /*0a50*/  @P0 LDC.64 R190, c[0x0][0x3b8] ;  /* 0x0000ee00ffbe0b82 */ /* 0x000ea40000000a00 */
[----:B------:R-:W-:Y:S01]  /*0a60*/  @P0 IMAD.WIDE.U32 R2, R17, 0x4, R2 ;  /* 0x0000000411020825 */ /* 0x000fe200078e0002 */
[----:B------:R0:W5:Y:S04]  /*0a70*/  @P0 LDG.E R10, desc[UR12][R4.64] ;  /* 0x0000000c040a0981 */ /* 0x000168000c1e1900 */
[----:B------:R-:W5:Y:S01]  /*0a80*/  @P0 LDG.E R9, desc[UR12][R2.64] ;  /* 0x0000000c02090981 */ /* 0x000f62000c1e1900 */
[----:B-1----:R-:W-:Y:S01]  /*0a90*/  @P0 IMAD.WIDE.U32 R186, R16, 0x4, R186 ;  /* 0x0000000410ba0825 */ /* 0x002fe200078e00ba */
[----:B0-----:R-:W0:Y:S04]  /*0aa0*/  LDC.64 R188, c[0x0][0x380] ;  /* 0x0000e000ffbc7b82 */ /* 0x001e280000000a00 */
[----:B------:R1:W5:Y:S04]  /*0ab0*/  @P0 LDG.E R8, desc[UR12][R186.64] ;  /* 0x0000000cba080981 */ /* 0x000368000c1e1900 */
[----:B------:R-:W0:Y:S01]  /*0ac0*/  @P1 LDC.64 R4, c[0x0][0x438] ;  /* 0x00010e00ff041b82 */ /* 0x000e220000000a00 */
[----:B-1----:R-:W-:-:S07]  /*0ad0*/  IMAD.WIDE.U32 R186, R180, 0x4, R192 ;  /* 0x00000004b4ba7825 */ /* 0x002fce00078e00c0 */
[----:B------:R-:W1:Y:S01]  /*0ae0*/  @P1 LDC.64 R2, c[0x0][0x438] ;  /* 0x00010e00ff021b82 */ /* 0x000e620000000a00 */
[----:B------:R-:W-:Y:S01]  /*0af0*/  @P0 IMAD.WIDE.U32 R184, R14, 0x4, R184 ;  /* 0x000000040eb80825 */ /* 0x000fe200078e00b8 */
[----:B------:R2:W5:Y:S04]  /*0b00*/  LDG.E R181, desc[UR12][R186.64] ;  /* 0x0000000cbab57981 */ /* 0x000568000c1e1900 */
[----:B------:R2:W5:Y:S02]  /*0b10*/  @P0 LDG.E R6, desc[UR12][R184.64] ;  /* 0x0000000cb8060981 */ /* 0x000564000c1e1900 */
[----:B--2---:R-:W2:Y:S08]  /*0b20*/  @P1 LDC.64 R186, c[0x0][0x438] ;  /* 0x00010e00ffba1b82 */ /* 0x004eb00000000a00 */
[----:B------:R-:W3:Y:S01]  /*0b30*/  @P1 LDC.64 R184, c[0x0][0x438] ;  /* 0x00010e00ffb81b82 */ /* 0x000ee20000000a00 */
[----:B------:R-:W-:Y:S01]  /*0b40*/  ISETP.NE.AND P4, PT, RZ, UR14, PT ;  /* 0x0000000eff007c0c */ /* 0x000fe2000bf85270 */
[----:B------:R-:W-:Y:S01]  /*0b50*/  @P0 IMAD.WIDE.U32 R190, R15, 0x4, R190 ;  /* 0x000000040fbe0825 */ /* 0x000fe200078e00be */
[----:B0-----:R-:W-:-:S03]  /*0b60*/  IADD3 R20, PT, PT, R20, R188, RZ ;  /* 0x000000bc14147210 */ /* 0x001fc60007ffe0ff */
[----:B------:R-:W-:Y:S01]  /*0b70*/  @P1 IMAD.WIDE.U32 R4, R180, 0x10, R4 ;  /* 0x00000010b4041825 */ /* 0x000fe200078e0004 */
[----:B------:R0:W5:Y:S01]  /*0b80*/  @P0 LDG.E R7, desc[UR12][R190.64] ;  /* 0x0000000cbe070981 */ /* 0x000162000c1e1900 */
[----:B------:R-:W-:Y:S02]  /*0b90*/  ISETP.GE.AND P3, PT, R20, R189, PT ;  /* 0x000000bd1400720c */ /* 0x000fe40003f66270 */
[----:B-1----:R-:W-:Y:S01]  /*0ba0*/  @P1 IMAD.WIDE.U32 R2, R182, 0x10, R2 ;  /* 0x00000010b6021825 */ /* 0x002fe200078e0002 */
[----:B------:R1:W5:Y:S03]  /*0bb0*/  @P1 LDG.E.128 R32, desc[UR12][R4.64] ;  /* 0x0000000c04201981 */ /* 0x000366000c1e1d00 */
[--C-:B------:R-:W-:Y:S01]  /*0bc0*/  IMAD.WIDE.U32 R188, R178, 0x4, R192.reuse ;  /* 0x00000004b2bc7825 */ /* 0x100fe200078e00c0 */
[----:B------:R1:W5:Y:S03]  /*0bd0*/  @P1 LDG.E.128 R36, desc[UR12][R2.64] ;  /* 0x0000000c02241981 */ /* 0x000366000c1e1d00 */
[----:B0-----:R-:W-:Y:S01]  /*0be0*/  IMAD.WIDE.U32 R190, R182, 0x4, R192 ;  /* 0x00000004b6be7825 */ /* 0x001fe200078e00c0 */
[----:B------:R-:W5:Y:S03]  /*0bf0*/  LDG.E R179, desc[UR12][R188.64] ;  /* 0x0000000cbcb37981 */ /* 0x000f66000c1e1900 */
[----:B--2---:R-:W-:Y:S01]  /*0c00*/  @P1 IMAD.WIDE.U32 R186, R178, 0x10, R186 ;  /* 0x00000010b2ba1825 */ /* 0x004fe200078e00ba */
[----:B------:R0:W5:Y:S03]  /*0c10*/  LDG.E R183, desc[UR12][R190.64] ;  /* 0x0000000cbeb77981 */ /* 0x000166000c1e1900 */
[--C-:B-1----:R-:W-:Y:S01]  /*0c20*/  IMAD.WIDE.U32 R4, R17, 0x4, R192.reuse ;  /* 0x0000000411047825 */ /* 0x102fe200078e00c0 */
[----:B------:R-:W5:Y:S03]  /*0c30*/  @P1 LDG.E.128 R116, desc[UR12][R186.64] ;  /* 0x0000000cba741981 */ /* 0x000f66000c1e1d00 */
[----:B------:R-:W-:-:S02]  /*0c40*/  IMAD.WIDE.U32 R2, R16, 0x4, R192 ;  /* 0x0000000410027825 */ /* 0x000fc400078e00c0 */
[----:B------:R-:W5:Y:S01]  /*0c50*/  LDG.E R5, desc[UR12][R4.64] ;  /* 0x0000000c04057981 */ /* 0x000f62000c1e1900 */
[----:B0-----:R-:W0:Y:S01]  /*0c60*/  @P1 LDC.64 R190, c[0x0][0x438] ;  /* 0x00010e00ffbe1b82 */ /* 0x001e220000000a00 */
[----:B---3--:R-:W-:-:S04]  /*0c70*/  @P1 IMAD.WIDE.U32 R184, R18, 0x10, R184 ;  /* 0x0000001012b81825 */ /* 0x008fc800078e00b8 */
[--C-:B------:R-:W-:Y:S01]  /*0c80*/  IMAD.WIDE.U32 R188, R18, 0x4, R192.reuse ;  /* 0x0000000412bc7825 */ /* 0x100fe200078e00c0 */
[----:B------:R-:W5:Y:S04]  /*0c90*/  @P1 LDG.E.128 R96, desc[UR12][R184.64] ;  /* 0x0000000cb8601981 */ /* 0x000f68000c1e1d00 */
[----:B------:R1:W5:Y:S04]  /*0ca0*/  LDG.E R4, desc[UR12][R2.64] ;  /* 0x0000000c02047981 */ /* 0x000368000c1e1900 */
[----:B------:R2:W5:Y:S01]  /*0cb0*/  LDG.E R177, desc[UR12][R188.64] ;  /* 0x0000000cbcb17981 */ /* 0x000562000c1e1900 */
[----:B-1----:R-:W-:Y:S01]  /*0cc0*/  IMAD.WIDE.U32 R2, R15, 0x4, R192 ;  /* 0x000000040f027825 */ /* 0x002fe200078e00c0 */
[----:B------:R-:W-:-:S03]  /*0cd0*/  FSEL R195, R195, RZ, !P4 ;  /* 0x000000ffc3c37208 */ /* 0x000fc60006000000 */
[----:B--2---:R-:W-:Y:S02]  /*0ce0*/  IMAD.WIDE.U32 R188, R14, 0x4, R192 ;  /* 0x000000040ebc7825 */ /* 0x004fe400078e00c0 */
[----:B------:R-:W5:Y:S01]  /*0cf0*/  LDG.E R3, desc[UR12][R2.64] ;  /* 0x0000000c02037981 */ /* 0x000f62000c1e1900 */
[----:B------:R-:W1:Y:S01]  /*0d00*/  @P1 LDC.64 R192, c[0x0][0x438] ;  /* 0x00010e00ffc01b82 */ /* 0x000e620000000a00 */
[C---:B------:R-:W-:Y:S01]  /*0d10*/  FADD.FTZ R0, -R195.reuse, R164 ;  /* 0x000000a4c3007221 */ /* 0x040fe20000010100 */
[C---:B------:R-:W-:Y:S01]  /*0d20*/  FADD.FTZ R164, -R195.reuse, R165 ;  /* 0x000000a5c3a47221 */ /* 0x040fe20000010100 */
[C---:B----4-:R-:W-:Y:S01]  /*0d30*/  FADD.FTZ R124, -R195.reuse, R124 ;  /* 0x0000007cc37c7221 */ /* 0x050fe20000010100 */
[C---:B------:R-:W-:Y:S01]  /*0d40*/  FADD.FTZ R194, -R195.reuse, R166 ;  /* 0x000000a6c3c27221 */ /* 0x040fe20000010100 */
[----:B------:R-:W-:Y:S01]  /*0d50*/  FADD.FTZ R132, -R195, R132 ;  /* 0x00000084c3847221 */ /* 0x000fe20000010100 */
[C---:B------:R-:W-:Y:S01]  /*0d60*/  FMUL.FTZ R0, R19.reuse, R0 ;  /* 0x0000000013007220 */ /* 0x040fe20000410000 */
[----:B------:R-:W-:Y:S01]  /*0d70*/  FMUL.FTZ R186, R19, R124 ;  /* 0x0000007c13ba7220 */ /* 0x000fe20000410000 */
[C---:B------:R-:W-:Y:S01]  /*0d80*/  FADD.FTZ R124, -R195.reuse, R133 ;  /* 0x00000085c37c7221 */ /* 0x040fe20000010100 */
[C---:B------:R-:W-:Y:S01]  /*0d90*/  FADD.FTZ R222, R120.reuse, R222 ;  /* 0x000000de78de7221 */ /* 0x040fe20000010000 */
[----:B------:R-:W-:Y:S01]  /*0da0*/  FFMA.FTZ R21, R120, R0, R21 ;  /* 0x0000000078157223 */ /* 0x000fe20000010015 */
[----:B------:R-:W-:Y:S01]  /*0db0*/  FMUL.FTZ R166, R56, R120 ;  /* 0x0000007838a67220 */ /* 0x000fe20000410000 */
[----:B------:R-:W-:Y:S01]  /*0dc0*/  FADD.FTZ R120, -R195, R125 ;  /* 0x0000007dc3787221 */ /* 0x000fe20000010100 */
[C---:B------:R-:W-:Y:S01]  /*0dd0*/  FMUL.FTZ R164, R19.reuse, R164 ;  /* 0x000000a413a47220 */ /* 0x040fe20000410000 */
[C---:B------:R-:W-:Y:S01]  /*0de0*/  FMUL.FTZ R133, R19.reuse, R132 ;  /* 0x0000008413857220 */ /* 0x040fe20000410000 */
[----:B------:R-:W-:Y:S01]  /*0df0*/  FMUL.FTZ R132, R19, R124 ;  /* 0x0000007c13847220 */ /* 0x000fe20000410000 */
[----:B------:R-:W-:Y:S01]  /*0e00*/  FMUL.FTZ R185, R57, R121 ;  /* 0x0000007939b97220 */ /* 0x000fe20000410000 */
[----:B------:R-:W-:Y:S01]  /*0e10*/  FADD.FTZ R124, RZ, R166 ;  /* 0x000000a6ff7c7221 */ /* 0x000fe20000010000 */
[C---:B------:R-:W-:Y:S01]  /*0e20*/  FADD.FTZ R223, R121.reuse, R223 ;  /* 0x000000df79df7221 */ /* 0x040fe20000010000 */
[----:B------:R-:W-:Y:S01]  /*0e30*/  FFMA.FTZ R22, R121, R164, R22 ;  /* 0x000000a479167223 */ /* 0x000fe20000010016 */
[----:B------:R-:W-:Y:S01]  /*0e40*/  FMUL.FTZ R187, R19, R120 ;  /* 0x0000007813bb7220 */ /* 0x000fe20000410000 */
[C---:B------:R-:W-:Y:S01]  /*0e50*/  FADD.FTZ R196, -R195.reuse, R167 ;  /* 0x000000a7c3c47221 */ /* 0x040fe20000010100 */
[----:B------:R-:W2:Y:S01]  /*0e60*/  @P1 LDC.64 R120, c[0x0][0x438] ;  /* 0x00010e00ff781b82 */ /* 0x000ea20000000a00 */
[----:B------:R-:W-:Y:S01]  /*0e70*/  FMUL.FTZ R167, R58, R122 ;  /* 0x0000007a3aa77220 */ /* 0x000fe20000410000 */
[----:B------:R-:W-:Y:S01]  /*0e80*/  FADD.FTZ R124, R124, R185 ;  /* 0x000000b97c7c7221 */ /* 0x000fe20000010000 */
[----:B------:R3:W5:Y:S03]  /*0e90*/  LDG.E R2, desc[UR12][R188.64] ;  /* 0x0000000cbc027981 */ /* 0x000766000c1e1900 */
[----:B------:R-:W-:Y:S01]  /*0ea0*/  FADD.FTZ R125, R124, R167 ;  /* 0x000000a77c7d7221 */ /* 0x000fe20000010000 */
[----:B------:R-:W-:Y:S01]  /*0eb0*/  FADD.FTZ R126, -R195, R126 ;  /* 0x0000007ec37e7221 */ /* 0x000fe20000010100 */
[C---:B------:R-:W-:Y:S01]  /*0ec0*/  FADD.FTZ R226, R128.reuse, R226 ;  /* 0x000000e280e27221 */ /* 0x040fe20000010000 */
[----:B------:R-:W-:Y:S01]  /*0ed0*/  FFMA.FTZ R25, R128, R186, R25 ;  /* 0x000000ba80197223 */ /* 0x000fe20000010019 */
[----:B---3--:R-:W-:Y:S01]  /*0ee0*/  FMUL.FTZ R188, R59, R123 ;  /* 0x0000007b3bbc7220 */ /* 0x008fe20000410000 */
[C---:B------:R-:W-:Y:S01]  /*0ef0*/  FMUL.FTZ R165, R19.reuse, R194 ;  /* 0x000000c213a57220 */ /* 0x040fe20000410000 */
[----:B------:R-:W-:Y:S01]  /*0f00*/  FMUL.FTZ R184, R19, R196 ;  /* 0x000000c413b87220 */ /* 0x000fe20000410000 */
[----:B------:R-:W-:Y:S01]  /*0f10*/  FMUL.FTZ R128, R60, R128 ;  /* 0x000000803c807220 */ /* 0x000fe20000410000 */
[----:B------:R-:W-:Y:S01]  /*0f20*/  FADD.FTZ R125, R125, R188 ;  /* 0x000000bc7d7d7221 */ /* 0x000fe20000010000 */
[----:B------:R-:W-:Y:S01]  /*0f30*/  FADD.FTZ R194, -R195, R127 ;  /* 0x0000007fc3c27221 */ /* 0x000fe20000010100 */
[----:B------:R-:W-:Y:S01]  /*0f40*/  FADD.FTZ R227, R129, R227 ;  /* 0x000000e381e37221 */ /* 0x000fe20000010000 */
[----:B------:R-:W-:Y:S01]  /*0f50*/  FMUL.FTZ R189, R19, R126 ;  /* 0x0000007e13bd7220 */ /* 0x000fe20000410000 */
[----:B------:R-:W-:Y:S01]  /*0f60*/  FFMA.FTZ R26, R129, R187, R26 ;  /* 0x000000bb811a7223 */ /* 0x000fe2000001001a */
[C---:B------:R-:W-:Y:S01]  /*0f70*/  FADD.FTZ R224, R122.reuse, R224 ;  /* 0x000000e07ae07221 */ /* 0x040fe20000010000 */
[----:B------:R-:W-:Y:S01]  /*0f80*/  FFMA.FTZ R23, R122, R165, R23 ;  /* 0x000000a57a177223 */ /* 0x000fe20000010017 */
[C---:B------:R-:W-:Y:S01]  /*0f90*/  FADD.FTZ R225, R123.reuse, R225 ;  /* 0x000000e17be17221 */ /* 0x040fe20000010000 */
[----:B------:R-:W-:Y:S01]  /*0fa0*/  FFMA.FTZ R24, R123, R184, R24 ;  /* 0x000000b87b187223 */ /* 0x000fe20000010018 */
[----:B------:R-:W-:Y:S01]  /*0fb0*/  FMUL.FTZ R129, R61, R129 ;  /* 0x000000813d817220 */ /* 0x000fe20000410000 */
[----:B------:R-:W-:Y:S01]  /*0fc0*/  FADD.FTZ R124, R125, R128 ;  /* 0x000000807d7c7221 */ /* 0x000fe20000010000 */
[----:B------:R-:W3:Y:S01]  /*0fd0*/  @P1 LDC.64 R122, c[0x0][0x438] ;  /* 0x00010e00ff7a1b82 */ /* 0x000ee20000000a00 */
[----:B0-----:R-:W-:-:S04]  /*0fe0*/  @P1 IMAD.WIDE.U32 R190, R17, 0x10, R190 ;  /* 0x0000001011be1825 */ /* 0x001fc800078e00be */
[C---:B------:R-:W-:Y:S01]  /*0ff0*/  FADD.FTZ R228, R130.reuse, R228 ;  /* 0x000000e482e47221 */ /* 0x040fe20000010000 */
[----:B------:R-:W-:Y:S01]  /*1000*/  FMUL.FTZ R194, R19, R194 ;  /* 0x000000c213c27220 */ /* 0x000fe20000410000 */
[----:B------:R-:W-:Y:S01]  /*1010*/  FFMA.FTZ R27, R130, R189, R27 ;  /* 0x000000bd821b7223 */ /* 0x000fe2000001001b */
[----:B------:R-:W-:Y:S01]  /*1020*/  FMUL.FTZ R130, R62, R130 ;  /* 0x000000823e827220 */ /* 0x000fe20000410000 */
[----:B------:R-:W-:Y:S01]  /*1030*/  FADD.FTZ R127, R124, R129 ;  /* 0x000000817c7f7221 */ /* 0x000fe20000010000 */
[C---:B------:R-:W-:Y:S01]  /*1040*/  FADD.FTZ R134, -R195.reuse, R134 ;  /* 0x00000086c3867221 */ /* 0x040fe20000010100 */
[----:B------:R-:W-:Y:S01]  /*1050*/  FADD.FTZ R126, -R195, R135 ;  /* 0x00000087c37e7221 */ /* 0x000fe20000010100 */
[C---:B------:R-:W-:Y:S01]  /*1060*/  FADD.FTZ R229, R131.reuse, R229 ;  /* 0x000000e583e57221 */ /* 0x040fe20000010000 */
[----:B------:R-:W-:Y:S01]  /*1070*/  FFMA.FTZ R28, R131, R194, R28 ;  /* 0x000000c2831c7223 */ /* 0x000fe2000001001c */
[----:B------:R0:W5:Y:S01]  /*1080*/  @P1 LDG.E.128 R88, desc[UR12][R190.64] ;  /* 0x0000000cbe581981 */ /* 0x000162000c1e1d00 */
[----:B------:R-:W-:Y:S01]  /*1090*/  FFMA.FTZ R125, R0, R166, RZ ;  /* 0x000000a6007d7223 */ /* 0x000fe200000100ff */
[----:B------:R-:W-:Y:S01]  /*10a0*/  FMUL.FTZ R131, R63, R131 ;  /* 0x000000833f837220 */ /* 0x000fe20000410000 */
[C---:B------:R-:W-:Y:S01]  /*10b0*/  FMUL.FTZ R135, R19.reuse, R134 ;  /* 0x0000008613877220 */ /* 0x040fe20000410000 */
[----:B------:R-:W-:Y:S01]  /*10c0*/  FMUL.FTZ R134, R19, R126 ;  /* 0x0000007e13867220 */ /* 0x000fe20000410000 */
[----:B--2---:R-:W-:-:S04]  /*10d0*/  @P1 IMAD.WIDE.U32 R120, R15, 0x10, R120 ;  /* 0x000000100f781825 */ /* 0x004fc800078e0078 */
[C---:B------:R-:W-:Y:S01]  /*10e0*/  FADD.FTZ R230, R136.reuse, R230 ;  /* 0x000000e688e67221 */ /* 0x040fe20000010000 */
[----:B------:R-:W-:Y:S01]  /*10f0*/  FFMA.FTZ R29, R136, R133, R29 ;  /* 0x00000085881d7223 */ /* 0x000fe2000001001d */
[----:B0-----:R-:W-:Y:S01]  /*1100*/  FADD.FTZ R190, R127, R130 ;  /* 0x000000827fbe7221 */ /* 0x001fe20000010000 */
[----:B------:R-:W-:Y:S01]  /*1110*/  FFMA.FTZ R126, R164, R185, R125 ;  /* 0x000000b9a47e7223 */ /* 0x000fe2000001007d */
[----:B------:R-:W-:Y:S01]  /*1120*/  FMUL.FTZ R136, R64, R136 ;  /* 0x0000008840887220 */ /* 0x000fe20000410000 */
[C---:B------:R-:W-:Y:S01]  /*1130*/  FADD.FTZ R231, R137.reuse, R231 ;  /* 0x000000e789e77221 */ /* 0x040fe20000010000 */
[----:B------:R-:W-:Y:S01]  /*1140*/  FADD.FTZ R127, R190, R131 ;  /* 0x00000083be7f7221 */ /* 0x000fe20000010000 */
[----:B------:R-:W-:Y:S01]  /*1150*/  FFMA.FTZ R30, R137, R132, R30 ;  /* 0x00000084891e7223 */ /* 0x000fe2000001001e */
[----:B------:R0:W5:Y:S01]  /*1160*/  @P1 LDG.E.128 R112, desc[UR12][R120.64] ;  /* 0x0000000c78701981 */ /* 0x000162000c1e1d00 */
[----:B------:R-:W-:Y:S01]  /*1170*/  FFMA.FTZ R125, R165, R167, R126 ;  /* 0x000000a7a57d7223 */ /* 0x000fe2000001007e */
[----:B------:R-:W-:Y:S01]  /*1180*/  FMUL.FTZ R137, R65, R137 ;  /* 0x0000008941897220 */ /* 0x000fe20000410000 */
[C---:B------:R-:W-:Y:S01]  /*1190*/  FADD.FTZ R232, R138.reuse, R232 ;  /* 0x000000e88ae87221 */ /* 0x040fe20000010000 */
[----:B------:R-:W-:Y:S01]  /*11a0*/  FFMA.FTZ R31, R138, R135, R31 ;  /* 0x000000878a1f7223 */ /* 0x000fe2000001001f */
[----:B------:R-:W-:Y:S01]  /*11b0*/  FFMA.FTZ R125, R184, R188, R125 ;  /* 0x000000bcb87d7223 */ /* 0x000fe2000001007d */
[----:B------:R-:W-:Y:S01]  /*11c0*/  FMUL.FTZ R138, R66, R138 ;  /* 0x0000008a428a7220 */ /* 0x000fe20000410000 */
[----:B0-----:R-:W-:Y:S01]  /*11d0*/  FADD.FTZ R120, R127, R136 ;  /* 0x000000887f787221 */ /* 0x001fe20000010000 */
[----:B------:R-:W-:-:S03]  /*11e0*/  FADD.FTZ R233, R139, R233 ;  /* 0x000000e98be97221 */ /* 0x000fc60000010000 */
[----:B------:R-:W-:Y:S01]  /*11f0*/  FADD.FTZ R121, R120, R137 ;  /* 0x0000008978797221 */ /* 0x000fe20000010000 */
[----:B------:R-:W-:Y:S01]  /*1200*/  FFMA.FTZ R168, R139, R134, R168 ;  /* 0x000000868ba87223 */ /* 0x000fe200000100a8 */
[----:B------:R-:W-:Y:S01]  /*1210*/  FFMA.FTZ R120, R186, R128, R125 ;  /* 0x00000080ba787223 */ /* 0x000fe2000001007d */
[----:B------:R-:W-:Y:S01]  /*1220*/  FMUL.FTZ R139, R67, R139 ;  /* 0x0000008b438b7220 */ /* 0x000fe20000410000 */
[----:B------:R-:W-:Y:S01]  /*1230*/  FADD.FTZ R126, R121, R138 ;  /* 0x0000008a797e7221 */ /* 0x000fe20000010000 */
[----:B---3--:R-:W-:-:S04]  /*1240*/  @P1 IMAD.WIDE.U32 R122, R14, 0x10, R122 ;  /* 0x000000100e7a1825 */ /* 0x008fc800078e007a */
[----:B------:R-:W-:Y:S01]  /*1250*/  FFMA.FTZ R120, R187, R129, R120 ;  /* 0x00000081bb787223 */ /* 0x000fe20000010078 */
[----:B------:R-:W-:Y:S01]  /*1260*/  FMUL.FTZ R191, R68, R152 ;  /* 0x0000009844bf7220 */ /* 0x000fe20000410000 */
[----:B------:R-:W-:Y:S01]  /*1270*/  FADD.FTZ R126, R126, R139 ;  /* 0x0000008b7e7e7221 */ /* 0x000fe20000010000 */
[----:B------:R0:W5:Y:S01]  /*1280*/  @P1 LDG.E.128 R104, desc[UR12][R122.64] ;  /* 0x0000000c7a681981 */ /* 0x000162000c1e1d00 */
[----:B------:R-:W-:Y:S01]  /*1290*/  FMUL.FTZ R197, R69, R153 ;  /* 0x0000009945c57220 */ /* 0x000fe20000410000 */
[----:B------:R-:W-:Y:S01]  /*12a0*/  FMUL.FTZ R198, R70, R154 ;  /* 0x0000009a46c67220 */ /* 0x000fe20000410000 */
[----:B0-----:R-:W-:Y:S01]  /*12b0*/  FFMA.FTZ R123, R189, R130, R120 ;  /* 0x00000082bd7b7223 */ /* 0x001fe20000010078 */
[----:B------:R-:W-:-:S03]  /*12c0*/  FADD.FTZ R120, R126, R191 ;  /* 0x000000bf7e787221 */ /* 0x000fc60000010000 */
[----:B------:R-:W-:Y:S01]  /*12d0*/  FFMA.FTZ R122, R194, R131, R123 ;  /* 0x00000083c27a7223 */ /* 0x000fe2000001007b */
[----:B------:R-:W-:Y:S01]  /*12e0*/  FADD.FTZ R125, R120, R197 ;  /* 0x000000c5787d7221 */ /* 0x000fe20000010000 */
[----:B------:R-:W-:Y:S02]  /*12f0*/  FMUL.FTZ R199, R71, R155 ;  /* 0x0000009b47c77220 */ /* 0x000fe40000410000 */
[----:B------:R-:W-:Y:S01]  /*1300*/  FFMA.FTZ R123, R133, R136, R122 ;  /* 0x00000088857b7223 */ /* 0x000fe2000001007a */
[----:B------:R-:W-:Y:S01]  /*1310*/  FADD.FTZ R126, R125, R198 ;  /* 0x000000c67d7e7221 */ /* 0x000fe20000010000 */
[----:B------:R-:W-:Y:S02]  /*1320*/  FMUL.FTZ R196, R72, R52 ;  /* 0x0000003448c47220 */ /* 0x000fe40000410000 */
[----:B------:R-:W-:Y:S01]  /*1330*/  FFMA.FTZ R122, R132, R137, R123 ;  /* 0x00000089847a7223 */ /* 0x000fe2000001007b */
[----:B------:R-:W-:Y:S01]  /*1340*/  FADD.FTZ R125, R126, R199 ;  /* 0x000000c77e7d7221 */ /* 0x000fe20000010000 */
[----:B------:R-:W-:Y:S01]  /*1350*/  FADD.FTZ R140, -R195, R140 ;  /* 0x0000008cc38c7221 */ /* 0x000fe20000010100 */
[----:B------:R-:W-:Y:S01]  /*1360*/  FMUL.FTZ R200, R73, R53 ;  /* 0x0000003549c87220 */ /* 0x000fe20000410000 */
[----:B------:R-:W-:Y:S01]  /*1370*/  FFMA.FTZ R123, R135, R138, R122 ;  /* 0x0000008a877b7223 */ /* 0x000fe2000001007a */
[----:B------:R-:W-:Y:S01]  /*1380*/  FADD.FTZ R125, R125, R196 ;  /* 0x000000c47d7d7221 */ /* 0x000fe20000010000 */
[----:B------:R-:W-:Y:S01]  /*1390*/  FADD.FTZ R141, -R195, R141 ;  /* 0x0000008dc38d7221 */ /* 0x000fe20000010100 */
[----:B------:R-:W-:Y:S01]  /*13a0*/  FMUL.FTZ R190, R19, R140 ;  /* 0x0000008c13be7220 */ /* 0x000fe20000410000 */
[----:B------:R-:W-:Y:S01]  /*13b0*/  FFMA.FTZ R123, R134, R139, R123 ;  /* 0x0000008b867b7223 */ /* 0x000fe2000001007b */
[----:B------:R-:W-:Y:S01]  /*13c0*/  FADD.FTZ R122, R125, R200 ;  /* 0x000000c87d7a7221 */ /* 0x000fe20000010000 */
[----:B------:R-:W-:Y:S01]  /*13d0*/  FMUL.FTZ R201, R74, R54 ;  /* 0x000000364ac97220 */ /* 0x000fe20000410000 */
        /* <DEDUP_REMOVED lines=13> */
[C---:B------:R-:W-:Y:S01]  /*14b0*/  FADD.FTZ R144, -R195.reuse, R144 ;  /* 0x00000090c3907221 */ /* 0x040fe20000010100 */
        /* <DEDUP_REMOVED lines=14> */
[C---:B------:R-:W-:Y:S01]  /*15a0*/  FADD.FTZ R146, -R195.reuse, R146 ;  /* 0x00000092c3927221 */ /* 0x040fe20000010100 */
[----:B------:R-:W-:Y:S01]  /*15b0*/  FADD.FTZ R157, -R195, R162 ;  /* 0x000000a2c39d7221 */ /* 0x000fe20000010100 */
[----:B------:R-:W-:Y:S01]  /*15c0*/  FMUL.FTZ R204, R19, R145 ;  /* 0x0000009113cc7220 */ /* 0x000fe20000410000 */
[----:B------:R-:W-:Y:S01]  /*15d0*/  FFMA.FTZ R123, R203, R196, R126 ;  /* 0x000000c4cb7b7223 */ /* 0x000fe2000001007e */
[----:B------:R-:W-:Y:S01]  /*15e0*/  FADD.FTZ R125, R122, R161 ;  /* 0x000000a17a7d7221 */ /* 0x000fe20000010000 */
[----:B------:R-:W-:Y:S01]  /*15f0*/  FMUL.FTZ R162, R79, R51 ;  /* 0x000000334fa27220 */ /* 0x000fe20000410000 */
[----:B-1----:R-:W-:-:S04]  /*1600*/  @P1 IMAD.WIDE.U32 R192, R16, 0x10, R192 ;  /* 0x0000001010c01825 */ /* 0x002fc800078e00c0 */
[----:B------:R-:W-:Y:S01]  /*1610*/  FADD.FTZ R147, -R195, R147 ;  /* 0x00000093c3937221 */ /* 0x000fe20000010100 */
[----:B------:R-:W-:Y:S01]  /*1620*/  FMUL.FTZ R205, R19, R146 ;  /* 0x0000009213cd7220 */ /* 0x000fe20000410000 */
[----:B------:R-:W-:Y:S01]  /*1630*/  FFMA.FTZ R122, R204, R200, R123 ;  /* 0x000000c8cc7a7223 */ /* 0x000fe2000001007b */
[----:B------:R-:W-:Y:S01]  /*1640*/  FADD.FTZ R125, R125, R162 ;  /* 0x000000a27d7d7221 */ /* 0x000fe20000010000 */
[----:B------:R-:W-:Y:S01]  /*1650*/  FMUL.FTZ R140, R80, R44 ;  /* 0x0000002c508c7220 */ /* 0x000fe20000410000 */
[----:B------:R0:W5:Y:S01]  /*1660*/  @P1 LDG.E.128 R100, desc[UR12][R192.64] ;  /* 0x0000000cc0641981 */ /* 0x000162000c1e1d00 */
[----:B------:R-:W-:Y:S01]  /*1670*/  FMUL.FTZ R206, R19, R147 ;  /* 0x0000009313ce7220 */ /* 0x000fe20000410000 */
[----:B------:R-:W-:Y:S01]  /*1680*/  FFMA.FTZ R123, R205, R201, R122 ;  /* 0x000000c9cd7b7223 */ /* 0x000fe2000001007a */
[----:B------:R-:W-:Y:S01]  /*1690*/  FADD.FTZ R122, R125, R140 ;  /* 0x0000008c7d7a7221 */ /* 0x000fe20000010000 */
[----:B------:R-:W-:Y:S01]  /*16a0*/  FMUL.FTZ R141, R81, R45 ;  /* 0x0000002d518d7220 */ /* 0x000fe20000410000 */
[C---:B------:R-:W-:Y:S01]  /*16b0*/  FADD.FTZ R149, -R195.reuse, R149 ;  /* 0x00000095c3957221 */ /* 0x040fe20000010100 */
[C---:B0-----:R-:W-:Y:S01]  /*16c0*/  FADD.FTZ R193, -R195.reuse, R150 ;  /* 0x00000096c3c17221 */ /* 0x041fe20000010100 */
[C---:B------:R-:W-:Y:S01]  /*16d0*/  FADD.FTZ R150, -R195.reuse, R158 ;  /* 0x0000009ec3967221 */ /* 0x040fe20000010100 */
[----:B------:R-:W-:Y:S01]  /*16e0*/  FADD.FTZ R158, -R195, R163 ;  /* 0x000000a3c39e7221 */ /* 0x000fe20000010100 */
[C---:B------:R-:W-:Y:S01]  /*16f0*/  FMUL.FTZ R163, R19.reuse, R124 ;  /* 0x0000007c13a37220 */ /* 0x040fe20000410000 */
[----:B------:R-:W-:Y:S01]  /*1700*/  FFMA.FTZ R124, R206, R202, R123 ;  /* 0x000000cace7c7223 */ /* 0x000fe2000001007b */
[----:B------:R-:W-:Y:S01]  /*1710*/  FADD.FTZ R125, R122, R141 ;  /* 0x0000008d7a7d7221 */ /* 0x000fe20000010000 */
[----:B------:R-:W-:Y:S01]  /*1720*/  FMUL.FTZ R142, R82, R46 ;  /* 0x0000002e528e7220 */ /* 0x000fe20000410000 */
[----:B------:R-:W-:Y:S01]  /*1730*/  FMUL.FTZ R192, R19, R149 ;  /* 0x0000009513c07220 */ /* 0x000fe20000410000 */
[----:B------:R-:W-:Y:S01]  /*1740*/  FFMA.FTZ R123, R163, R159, R124 ;  /* 0x0000009fa37b7223 */ /* 0x000fe2000001007c */
[----:B------:R-:W-:Y:S01]  /*1750*/  FMUL.FTZ R143, R83, R47 ;  /* 0x0000002f538f7220 */ /* 0x000fe20000410000 */
[----:B------:R-:W-:Y:S01]  /*1760*/  FADD.FTZ R124, R125, R142 ;  /* 0x0000008e7d7c7221 */ /* 0x000fe20000010000 */
        /* <DEDUP_REMOVED lines=16> */
[----:B------:R-:W-:-:S02]  /*1870*/  FADD.FTZ R124, R124, R147 ;  /* 0x000000937c7c7221 */ /* 0x000fc40000010000 */
[----:B------:R-:W-:Y:S01]  /*1880*/  FFMA.FTZ R123, R148, R141, R121 ;  /* 0x0000008d947b7223 */ /* 0x000fe20000010079 */
[C---:B------:R-:W-:Y:S01]  /*1890*/  FMUL.FTZ R150, R19.reuse, R150 ;  /* 0x0000009613967220 */ /* 0x040fe20000410000 */
[----:B------:R-:W-:Y:S01]  /*18a0*/  FADD.FTZ R121, R124, R149 ;  /* 0x000000957c797221 */ /* 0x000fe20000010000 */
[C---:B------:R-:W-:Y:S02]  /*18b0*/  FMUL.FTZ R151, R19.reuse, R120 ;  /* 0x0000007813977220 */ /* 0x040fe40000410000 */
[----:B------:R-:W-:Y:S02]  /*18c0*/  FFMA.FTZ R122, R150, R142, R123 ;  /* 0x0000008e967a7223 */ /* 0x000fe4000001007b */
[----:B------:R-:W0:Y:S01]  /*18d0*/  SHFL.DOWN PT, R120, R121, 0x10, 0x1f ;  /* 0x0a001f0079787f89 */ /* 0x000e2200000e0000 */
[----:B------:R-:W-:Y:S01]  /*18e0*/  FMUL.FTZ R152, R19, R152 ;  /* 0x0000009813987220 */ /* 0x000fe20000410000 */
        /* <DEDUP_REMOVED lines=27> */
[----:B------:R-:W0:Y:S01]  /*1aa0*/  SHFL.DOWN PT, R121, R122, 0x1, 0x1f ;  /* 0x08201f007a797f89 */ /* 0x000e2200000e0000 */
[----:B------:R-:W-:Y:S01]  /*1ab0*/  BSSY.RECONVERGENT B0, `(.L_x_4728) ;  /* 0x000000c000007945 */ /* 0x000fe20003800200 */
[----:B0-----:R-:W-:-:S08]  /*1ac0*/  FADD.FTZ R121, R122, R121 ;  /* 0x000000797a797221 */ /* 0x001fd00000010000 */
        /* <DEDUP_REMOVED lines=10> */
.L_x_4729:
[----:B------:R-:W-:Y:S05]  /*1b70*/  BSYNC.RECONVERGENT B0 ;  /* 0x0000000000007941 */ /* 0x000fea0003800200 */
.L_x_4728:
[C---:B------:R-:W-:Y:S01]  /*1b80*/  FADD.FTZ R236, R154.reuse, R236 ;  /* 0x000000ec9aec7221 */ /* 0x040fe20000010000 */
[----:B------:R-:W-:Y:S01]  /*1b90*/  FFMA.FTZ R171, R154, R209, R171 ;  /* 0x000000d19aab7223 */ /* 0x000fe200000100ab */
[----:B------:R-:W1:Y:S01]  /*1ba0*/  S2UR UR5, SR_CgaCtaId ;  /* 0x00000000000579c3 */ /* 0x000e620000008800 */
[----:B------:R-:W2:Y:S01]  /*1bb0*/  LDL.LU R154, [R1] ;  /* 0x00000000019a7983 */ /* 0x000ea20000300800 */
[----:B------:R-:W-:Y:S01]  /*1bc0*/  UMOV UR4, 0x400 ;  /* 0x0000040000047882 */ /* 0x000fe20000000000 */
[C---:B------:R-:W-:Y:S01]  /*1bd0*/  FADD.FTZ R235, R153.reuse, R235 ;  /* 0x000000eb99eb7221 */ /* 0x040fe20000010000 */
[----:B------:R-:W-:Y:S01]  /*1be0*/  FFMA.FTZ R170, R153, R208, R170 ;  /* 0x000000d099aa7223 */ /* 0x000fe200000100aa */
[----:B-1----:R-:W-:-:S04]  /*1bf0*/  ULEA UR4, UR5, UR4, 0x18 ;  /* 0x0000000405047291 */ /* 0x002fc8000f8ec0ff */
[----:B------:R-:W-:Y:S02]  /*1c00*/  UIADD3 UR5, UPT, UPT, UR4, 0x8040, URZ ;  /* 0x0000804004057890 */ /* 0x000fe4000fffe0ff */
[----:B------:R-:W-:Y:S01]  /*1c10*/  @!UP1 UIADD3 UR5, UPT, UPT, UR4, 0x8000, URZ ;  /* 0x0000800004059890 */ /* 0x000fe2000fffe0ff */
[----:B------:R-:W-:Y:S08]  /*1c20*/  BAR.SYNC.DEFER_BLOCKING 0x0 ;  /* 0x0000000000007b1d */ /* 0x000ff00000010000 */
[----:B0-----:R-:W0:Y:S01]  /*1c30*/  LDS.128 R120, [UR5] ;  /* 0x00000005ff787984 */ /* 0x001e220008000c00 */
[----:B------:R-:W-:-:S02]  /*1c40*/  UIADD3 UR5, UPT, UPT, UR4, 0x8050, URZ ;  /* 0x0000805004057890 */ /* 0x000fc4000fffe0ff */
[----:B------:R-:W-:Y:S01]  /*1c50*/  @!UP1 UIADD3 UR5, UPT, UPT, UR4, 0x8010, URZ ;  /* 0x0000801004059890 */ /* 0x000fe2000fffe0ff */
[C---:B------:R-:W-:Y:S01]  /*1c60*/  FADD.FTZ R243, R49.reuse, R243 ;  /* 0x000000f331f37221 */ /* 0x040fe20000010000 */
[----:B------:R-:W-:Y:S01]  /*1c70*/  FFMA.FTZ R211, R49, R192, R211 ;  /* 0x000000c031d37223 */ /* 0x000fe200000100d3 */
[----:B------:R-:W-:Y:S01]  /*1c80*/  UIADD3 UR7, UPT, UPT, UR4, 0x8060, URZ ;  /* 0x0000806004077890 */ /* 0x000fe2000fffe0ff */
[C---:B------:R-:W-:Y:S01]  /*1c90*/  FADD.FTZ R242, R48.reuse, R242 ;  /* 0x000000f230f27221 */ /* 0x040fe20000010000 */
[----:B------:R-:W-:Y:S01]  /*1ca0*/  FFMA.FTZ R207, R48, R163, R207 ;  /* 0x000000a330cf7223 */ /* 0x000fe200000100cf */
[C---:B------:R-:W-:Y:S01]  /*1cb0*/  FADD.FTZ R244, R50.reuse, R244 ;  /* 0x000000f432f47221 */ /* 0x040fe20000010000 */
[----:B------:R-:W-:Y:S01]  /*1cc0*/  FFMA.FTZ R212, R50, R193, R212 ;  /* 0x000000c132d47223 */ /* 0x000fe200000100d4 */
[C---:B------:R-:W-:Y:S01]  /*1cd0*/  FADD.FTZ R245, R51.reuse, R245 ;  /* 0x000000f533f57221 */ /* 0x040fe20000010000 */
[----:B------:R-:W-:Y:S01]  /*1ce0*/  FFMA.FTZ R213, R51, R195, R213 ;  /* 0x000000c333d57223 */ /* 0x000fe200000100d5 */
[----:B------:R-:W-:Y:S01]  /*1cf0*/  @!UP1 UIADD3 UR7, UPT, UPT, UR4, 0x8020, URZ ;  /* 0x0000802004079890 */ /* 0x000fe2000fffe0ff */
[C---:B------:R-:W-:Y:S01]  /*1d00*/  FADD.FTZ R238, R52.reuse, R238 ;  /* 0x000000ee34ee7221 */ /* 0x040fe20000010000 */
[----:B------:R-:W-:Y:S01]  /*1d10*/  UIADD3 UR10, UPT, UPT, UR4, 0x8070, URZ ;  /* 0x00008070040a7890 */ /* 0x000fe2000fffe0ff */
[----:B------:R-:W-:Y:S01]  /*1d20*/  FFMA.FTZ R173, R52, R203, R173 ;  /* 0x000000cb34ad7223 */ /* 0x000fe200000100ad */
[C---:B------:R-:W-:Y:S01]  /*1d30*/  FADD.FTZ R239, R53.reuse, R239 ;  /* 0x000000ef35ef7221 */ /* 0x040fe20000010000 */
[----:B------:R-:W-:Y:S01]  /*1d40*/  FFMA.FTZ R174, R53, R204, R174 ;  /* 0x000000cc35ae7223 */ /* 0x000fe200000100ae */
[C---:B------:R-:W-:Y:S01]  /*1d50*/  FADD.FTZ R240, R54.reuse, R240 ;  /* 0x000000f036f07221 */ /* 0x040fe20000010000 */
[----:B------:R-:W-:Y:S01]  /*1d60*/  FFMA.FTZ R175, R54, R205, R175 ;  /* 0x000000cd36af7223 */ /* 0x000fe200000100af */
[C---:B------:R-:W-:Y:S01]  /*1d70*/  FADD.FTZ R241, R55.reuse, R241 ;  /* 0x000000f137f17221 */ /* 0x040fe20000010000 */
[----:B------:R-:W-:Y:S01]  /*1d80*/  FFMA.FTZ R176, R55, R206, R176 ;  /* 0x000000ce37b07223 */ /* 0x000fe200000100b0 */
[----:B------:R-:W-:Y:S01]  /*1d90*/  @!UP1 UIADD3 UR10, UPT, UPT, UR4, 0x8030, URZ ;  /* 0x00008030040a9890 */ /* 0x000fe2000fffe0ff */
[----:B------:R-:W-:Y:S08]  /*1da0*/  LDS.128 R52, [UR7] ;  /* 0x00000007ff347984 */ /* 0x000ff00008000c00 */
[----:B------:R-:W-:Y:S01]  /*1db0*/  LDS.128 R124, [UR10] ;  /* 0x0000000aff7c7984 */ /* 0x000fe20008000c00 */
[----:B0-----:R-:W-:-:S04]  /*1dc0*/  FADD.FTZ R49, RZ, R120 ;  /* 0x00000078ff317221 */ /* 0x001fc80000010000 */
[----:B------:R-:W-:Y:S02]  /*1dd0*/  FADD.FTZ R153, R122, R49 ;  /* 0x000000317a997221 */ /* 0x000fe40000010000 */
[----:B------:R-:W0:Y:S01]  /*1de0*/  LDS.128 R48, [UR5] ;  /* 0x00000005ff307984 */ /* 0x000e220008000c00 */
[C---:B------:R-:W-:Y:S01]  /*1df0*/  FADD.FTZ R246, R44.reuse, R246 ;  /* 0x000000f62cf67221 */ /* 0x040fe20000010000 */
[----:B------:R-:W-:Y:S01]  /*1e00*/  FFMA.FTZ R214, R44, R146, R214 ;  /* 0x000000922cd67223 */ /* 0x000fe200000100d6 */
[----:B------:R-:W-:-:S04]  /*1e10*/  FADD.FTZ R44, RZ, R121 ;  /* 0x00000079ff2c7221 */ /* 0x000fc80000010000 */
[----:B------:R-:W-:Y:S01]  /*1e20*/  FADD.FTZ R44, R123, R44 ;  /* 0x0000002c7b2c7221 */ /* 0x000fe20000010000 */
[----:B------:R-:W-:-:S04]  /*1e30*/  UISETP.NE.U32.AND UP0, UPT, UR18, URZ, UPT ;  /* 0x000000ff1200728c */ /* 0x000fc8000bf05070 */
[----:B------:R-:W-:Y:S01]  /*1e40*/  UISETP.NE.AND.EX UP0, UPT, UR19, URZ, UPT, UP0 ;  /* 0x000000ff1300728c */ /* 0x000fe2000bf05300 */
        /* <DEDUP_REMOVED lines=27> */
[C---:B------:R-:W-:Y:S01]  /*2000*/  FFMA.FTZ R221, R43.reuse, R158, R221 ;  /* 0x0000009e2bdd7223 */ /* 0x040fe200000100dd */
[----:B------:R-:W-:Y:S01]  /*2010*/  FMUL.FTZ R51, R44, UR20 ;  /* 0x000000142c337c20 */ /* 0x000fe20008410000 */
[----:B------:R-:W-:Y:S01]  /*2020*/  FSEL R50, R50, RZ, !P4 ;  /* 0x000000ff32327208 */ /* 0x000fe20006000000 */
[----:B--2---:R-:W-:-:S05]  /*2030*/  FADD.FTZ R154, R43, R154 ;  /* 0x0000009a2b9a7221 */ /* 0x004fca0000010000 */
        /* <DEDUP_REMOVED lines=35> */
.L_x_4732:
        /* <DEDUP_REMOVED lines=25> */
.L_x_4731:
        /* <DEDUP_REMOVED lines=30> */
.L_x_4734:
        /* <DEDUP_REMOVED lines=25> */
.L_x_4730:
        /* <DEDUP_REMOVED lines=27> */
[C---:B------:R-:W-:Y:S01]  /*2920*/  LOP3.LUT P5, RZ, R13.reuse, 0xff, RZ, 0xc0, !PT ;  /* 0x000000ff0dff7812 */ /* 0x040fe200078ac0ff */
        /* <DEDUP_REMOVED lines=13> */
.L_x_4736:
        /* <DEDUP_REMOVED lines=33> */
.L_x_4735:
        /* <DEDUP_REMOVED lines=38> */
.L_x_4737:
[-CC-:B------:R-:W-:Y:S01]  /*2e70*/  FFMA.FTZ R41, R0, R51.reuse, R50.reuse ;  /* 0x0000003300297223 */ /* 0x180fe20000010032 */
[-CC-:B------:R-:W-:Y:S01]  /*2e80*/  FFMA.FTZ R164, R164, R51.reuse, R50.reuse ;  /* 0x00000033a4a47223 */ /* 0x180fe20000010032 */
[----:B-----5:R-:W-:Y:S01]  /*2e90*/  LOP3.LUT P5, RZ, R183, 0xff, RZ, 0xc0, !PT ;  /* 0x000000ffb7ff7812 */ /* 0x020fe200078ac0ff */
[----:B------:R-:W-:Y:S01]  /*2ea0*/  FFMA.FTZ R0, R165, R51, R50 ;  /* 0x00000033a5007223 */ /* 0x000fe20000010032 */
[----:B------:R-:W-:Y:S01]  /*2eb0*/  FADD.FTZ R41, R166, -R41 ;  /* 0x80000029a6297221 */ /* 0x000fe20000010000 */
[----:B------:R-:W-:Y:S01]  /*2ec0*/  FADD.FTZ R164, R185, -R164 ;  /* 0x800000a4b9a47221 */ /* 0x000fe20000010000 */
[----:B------:R-:W-:Y:S01]  /*2ed0*/  LOP3.LUT P6, RZ, R183, 0xff00, RZ, 0xc0, !PT ;  /* 0x0000ff00b7ff7812 */ /* 0x000fe200078cc0ff */
[----:B------:R-:W-:Y:S01]  /*2ee0*/  FADD.FTZ R0, R167, -R0 ;  /* 0x80000000a7007221 */ /* 0x000fe20000010000 */
[C---:B------:R-:W-:Y:S01]  /*2ef0*/  FFMA.FTZ R92, R19.reuse, R41, R36 ;  /* 0x00000029135c7223 */ /* 0x040fe20000010024 */
[----:B------:R-:W-:Y:S01]  /*2f00*/  FFMA.FTZ R41, R184, R51, R50 ;  /* 0x00000033b8297223 */ /* 0x000fe20000010032 */
[C---:B------:R-:W-:Y:S01]  /*2f10*/  FFMA.FTZ R93, R19.reuse, R164, R37 ;  /* 0x000000a4135d7223 */ /* 0x040fe20000010025 */
        /* <DEDUP_REMOVED lines=11> */
[----:B------:R-:W-:Y:S02]  /*2fd0*/  SEL R108, R108, RZ, P5 ;  /* 0x000000ff6c6c7207 */ /* 0x000fe40002800000 */
[----:B------:R-:W-:Y:S02]  /*2fe0*/  LOP3.LUT P5, RZ, R13, 0xff00, RZ, 0xc0, !PT ;  /* 0x0000ff000dff7812 */ /* 0x000fe400078ac0ff */
[----:B------:R-:W-:Y:S02]  /*2ff0*/  ISETP.GE.U32.AND P4, PT, R183, 0x1000000, PT ;  /* 0x01000000b700780c */ /* 0x000fe40003f86070 */
[----:B------:R-:W-:-:S02]  /*3000*/  SEL R109, R109, RZ, P5 ;  /* 0x000000ff6d6d7207 */ /* 0x000fc40002800000 */
[C---:B------:R-:W-:Y:S02]  /*3010*/  LOP3.LUT P6, RZ, R13.reuse, 0xff0000, RZ, 0xc0, !PT ;  /* 0x00ff00000dff7812 */ /* 0x040fe400078cc0ff */
[----:B------:R-:W-:Y:S02]  /*3020*/  ISETP.GE.U32.AND P5, PT, R13, 0x1000000, PT ;  /* 0x010000000d00780c */ /* 0x000fe40003fa6070 */
[C---:B------:R-:W-:Y:S02]  /*3030*/  SEL R42, R110.reuse, RZ, P2 ;  /* 0x000000ff6e2a7207 */ /* 0x040fe40001000000 */
[C---:B------:R-:W-:Y:S02]  /*3040*/  SEL R43, R111.reuse, RZ, P4 ;  /* 0x000000ff6f2b7207 */ /* 0x040fe40002000000 */
[----:B------:R-:W-:Y:S02]  /*3050*/  SEL R110, R110, RZ, P6 ;  /* 0x000000ff6e6e7207 */ /* 0x000fe40003000000 */
[----:B------:R-:W-:-:S07]  /*3060*/  SEL R111, R111, RZ, P5 ;  /* 0x000000ff6f6f7207 */ /* 0x000fce0002800000 */
.L_x_4733:
[----:B------:R-:W-:Y:S01]  /*3070*/  ISETP.NE.U32.AND P2, PT, RZ, UR4, PT ;  /* 0x00000004ff007c0c */ /* 0x000fe2000bf45070 */
[----:B------:R-:W1:Y:S03]  /*3080*/  LDC.64 R52, c[0x0][0x468] ;  /* 0x00011a00ff347b82 */ /* 0x000e660000000a00 */
[----:B------:R-:W-:-:S05]  /*3090*/  ISETP.NE.AND.EX P2, PT, RZ, UR5, PT, P2 ;  /* 0x00000005ff007c0c */ /* 0x000fca000bf45320 */
[----:B------:R-:W2:Y:S08]  /*30a0*/  @P0 LDC.64 R44, c[0x0][0x470] ;  /* 0x00011c00ff2c0b82 */ /* 0x000eb00000000a00 */
[----:B------:R-:W3:Y:S01]  /*30b0*/  @P2 LDC.64 R46, c[0x0][0x478] ;  /* 0x00011e00ff2e2b82 */ /* 0x000ee20000000a00 */
[----:B-1----:R-:W-:-:S04]  /*30c0*/  IMAD.WIDE.U32 R48, R182, 0x10, R52 ;  /* 0x00000010b6307825 */ /* 0x002fc800078e0034 */
[----:B--2---:R-:W-:-:S04]  /*30d0*/  @P0 IMAD.WIDE.U32 R44, R182, 0x10, R44 ;  /* 0x00000010b62c0825 */ /* 0x004fc800078e002c */
[----:B---3--:R-:W-:-:S05]  /*30e0*/  @P2 IMAD.WIDE.U32 R46, R182, 0x10, R46 ;  /* 0x00000010b62e2825 */ /* 0x008fca00078e002e */
[----:B------:R1:W-:Y:S04]  /*30f0*/  @P2 STG.E.128 desc[UR12][R46.64], R92 ;  /* 0x0000005c2e002986 */ /* 0x0003e8000c101d0c */
        /* <DEDUP_REMOVED lines=27> */
[----:B------:R-:W-:Y:S02]  /*32b0*/  LOP3.LUT P4, RZ, R181, 0xff0000, RZ, 0xc0, !PT ;  /* 0x00ff0000b5ff7812 */ /* 0x000fe4000788c0ff */
[----:B------:R-:W-:Y:S02]  /*32c0*/  SEL R41, R109, RZ, P6 ;  /* 0x000000ff6d297207 */ /* 0x000fe40003000000 */
        /* <DEDUP_REMOVED lines=9> */
.L_x_4740:
        /* <DEDUP_REMOVED lines=33> */
.L_x_4739:
        /* <DEDUP_REMOVED lines=34> */
.L_x_4742:
        /* <DEDUP_REMOVED lines=33> */
.L_x_4738:
        /* <DEDUP_REMOVED lines=10> */
[----:B------:R-:W-:Y:S01]  /*3a40*/  FFMA.FTZ R92, R19, R41, R32 ;  /* 0x00000029135c7223 */ /* 0x000fe20000010020 */
        /* <DEDUP_REMOVED lines=16> */
.L_x_4744:
        /* <DEDUP_REMOVED lines=25> */
.L_x_4743:
        /* <DEDUP_REMOVED lines=9> */
[----:B------:R-:W-:Y:S01]  /*3d70*/  FMUL.FTZ R92, R19, R92 ;  /* 0x0000005c135c7220 */ /* 0x000fe20000410000 */
        /* <DEDUP_REMOVED lines=16> */
.L_x_4745:
        /* <DEDUP_REMOVED lines=24> */
.L_x_4741:
        /* <DEDUP_REMOVED lines=19> */
[C---:B-1----:R-:W-:Y:S01]  /*4130*/  FFMA.FTZ R92, R19.reuse, R133, R116 ;  /* 0x00000085135c7223 */ /* 0x042fe20000010074 */
        /* <DEDUP_REMOVED lines=24> */
.L_x_4748:
        /* <DEDUP_REMOVED lines=18> */
[----:B-1----:R-:W-:-:S02]  /*43e0*/  SEL R40, R133, RZ, P5 ;  /* 0x000000ff85287207 */ /* 0x002fc40002800000 */
        /* <DEDUP_REMOVED lines=14> */
.L_x_4747:
        /* <DEDUP_REMOVED lines=34> */
.L_x_4750:
        /* <DEDUP_REMOVED lines=33> */
.L_x_4746:
        /* <DEDUP_REMOVED lines=10> */
[----:B-1----:R-:W-:Y:S01]  /*49a0*/  FFMA.FTZ R92, R19, R133, R116 ;  /* 0x00000085135c7223 */ /* 0x002fe20000010074 */
        /* <DEDUP_REMOVED lines=16> */
.L_x_4752:
        /* <DEDUP_REMOVED lines=18> */
[----:B-1----:R-:W-:-:S02]  /*4bd0*/  SEL R40, R133, RZ, P6 ;  /* 0x000000ff85287207 */ /* 0x002fc40003000000 */
[C---:B------:R-:W-:Y:S02]  /*4be0*/  LOP3.LUT P4, RZ, R179.reuse, 0xff0000, RZ, 0xc0, !PT ;  /* 0x00ff0000b3ff7812 */ /* 0x040fe4000788c0ff */
[----:B------:R-:W-:Y:S02]  /*4bf0*/  ISETP.GE.U32.AND P6, PT, R179, 0x1000000, PT ;  /* 0x01000000b300780c */ /* 0x000fe40003fc6070 */
[----:B------:R-:W-:Y:S02]  /*4c00*/  SEL R41, R132, RZ, P5 ;  /* 0x000000ff84297207 */ /* 0x000fe40002800000 */
[----:B------:R-:W-:Y:S02]  /*4c10*/  SEL R42, R135, RZ, P4 ;  /* 0x000000ff872a7207 */ /* 0x000fe40002000000 */
[----:B------:R-:W-:Y:S01]  /*4c20*/  SEL R43, R134, RZ, P6 ;  /* 0x000000ff862b7207 */ /* 0x000fe20003000000 */
[----:B------:R-:W-:Y:S06]  /*4c30*/  BRA `(.L_x_4749) ;  /* 0x0000000000c87947 */ /* 0x000fec0003800000 */
.L_x_4751:
        /* <DEDUP_REMOVED lines=26> */
.L_x_4753:
        /* <DEDUP_REMOVED lines=23> */
[----:B------:R-:W-:-:S07]  /*4f50*/  SEL R43, R134, RZ, P6 ;  /* 0x000000ff862b7207 */ /* 0x000fce0003000000 */
.L_x_4749:
        /* <DEDUP_REMOVED lines=44> */
.L_x_4756:
        /* <DEDUP_REMOVED lines=33> */
.L_x_4755:
        /* <DEDUP_REMOVED lines=34> */
.L_x_4758:
        /* <DEDUP_REMOVED lines=33> */
.L_x_4754:
        /* <DEDUP_REMOVED lines=27> */
.L_x_4760:
        /* <DEDUP_REMOVED lines=25> */
.L_x_4759:
        /* <DEDUP_REMOVED lines=26> */
.L_x_4761:
        /* <DEDUP_REMOVED lines=24> */
.L_x_4757:
        /* <DEDUP_REMOVED lines=12> */
[-CC-:B-1----:R-:W-:Y:S01]  /*5f80*/  FFMA.FTZ R41, R204, R51.reuse, R50.reuse ;  /* 0x00000033cc297223 */ /* 0x182fe20000010032 */
        /* <DEDUP_REMOVED lines=31> */
.L_x_4764:
        /* <DEDUP_REMOVED lines=33> */
.L_x_4763:
        /* <DEDUP_REMOVED lines=34> */
.L_x_4766:
        /* <DEDUP_REMOVED lines=33> */
.L_x_4762:
        /* <DEDUP_REMOVED lines=27> */
.L_x_4768:
        /* <DEDUP_REMOVED lines=25> */
.L_x_4767:
        /* <DEDUP_REMOVED lines=26> */
.L_x_4769:
        /* <DEDUP_REMOVED lines=24> */
.L_x_4765:
        /* <DEDUP_REMOVED lines=44> */
.L_x_4772:
        /* <DEDUP_REMOVED lines=33> */
.L_x_4771:
        /* <DEDUP_REMOVED lines=9> */
[C---:B-1----:R-:W-:Y:S01]  /*7380*/  FMUL.FTZ R92, R19.reuse, R0 ;  /* 0x00000000135c7220 */ /* 0x042fe20000410000 */
        /* <DEDUP_REMOVED lines=24> */
.L_x_4774:
        /* <DEDUP_REMOVED lines=33> */
.L_x_4770:
        /* <DEDUP_REMOVED lines=10> */
[C---:B-1----:R-:W-:Y:S01]  /*77c0*/  FFMA.FTZ R92, R19.reuse, R0, R100 ;  /* 0x00000000135c7223 */ /* 0x042fe20000010064 */
        /* <DEDUP_REMOVED lines=16> */
.L_x_4776:
        /* <DEDUP_REMOVED lines=25> */
.L_x_4775:
        /* <DEDUP_REMOVED lines=9> */
[C---:B-1----:R-:W-:Y:S01]  /*7af0*/  FMUL.FTZ R92, R19.reuse, R0 ;  /* 0x00000000135c7220 */ /* 0x042fe20000410000 */
        /* <DEDUP_REMOVED lines=16> */
.L_x_4777:
        /* <DEDUP_REMOVED lines=24> */
.L_x_4773:
        /* <DEDUP_REMOVED lines=44> */
.L_x_4780:
        /* <DEDUP_REMOVED lines=33> */
.L_x_4779:
        /* <DEDUP_REMOVED lines=34> */
.L_x_4782:
        /* <DEDUP_REMOVED lines=33> */
.L_x_4778:
        /* <DEDUP_REMOVED lines=27> */
.L_x_4784:
        /* <DEDUP_REMOVED lines=25> */
.L_x_4783:
        /* <DEDUP_REMOVED lines=26> */
.L_x_4785:
        /* <DEDUP_REMOVED lines=24> */
.L_x_4781:
        /* <DEDUP_REMOVED lines=17> */
[----:B------:R-:W-:Y:S01]  /*8df0*/  FFMA.FTZ R50, R158, R51, R50 ;  /* 0x000000339e327223 */ /* 0x000fe20000010032 */
[----:B------:R-:W-:Y:S01]  /*8e00*/  FADD.FTZ R0, R147, -R0 ;  /* 0x8000000093007221 */ /* 0x000fe20000010000 */
[C---:B-1----:R-:W-:Y:S01]  /*8e10*/  FFMA.FTZ R92, R19.reuse, R3, R104 ;  /* 0x00000003135c7223 */ /* 0x042fe20000010068 */
        /* <DEDUP_REMOVED lines=24> */
.L_x_4788:
[-CC-:B------:R-:W-:Y:S01]  /*8fa0*/  FFMA.FTZ R3, R152, R51.reuse, R50.reuse ;  /* 0x0000003398037223 */ /* 0x180fe20000010032 */
        /* <DEDUP_REMOVED lines=16> */
[C---:B-1----:R-:W-:Y:S01]  /*90b0*/  SEL R16, R3.reuse, RZ, P5 ;  /* 0x000000ff03107207 */ /* 0x042fe20002800000 */
        /* <DEDUP_REMOVED lines=15> */
.L_x_4787:
[----:B------:R-:W-:Y:S05]  /*91b0*/  @!P2 BRA `(.L_x_4790) ;  /* 0x000000000084a947 */ /* 0x000fea0003800000 */
[-CC-:B------:R-:W-:Y:S01]  /*91c0*/  FFMA.FTZ R3, R152, R51.reuse, R50.reuse ;  /* 0x0000003398037223 */ /* 0x180fe20000010032 */
[-CC-:B------:R-:W-:Y:S01]  /*91d0*/  FFMA.FTZ R156, R156, R51.reuse, R50.reuse ;  /* 0x000000339c9c7223 */ /* 0x180fe20000010032 */
[-C--:B------:R-:W-:Y:S01]  /*91e0*/  FFMA.FTZ R0, R157, R51.reuse, R50 ;  /* 0x000000339d007223 */ /* 0x080fe20000010032 */
[----:B------:R-:W-:Y:S01]  /*91f0*/  LOP3.LUT P5, RZ, R2, 0xff, RZ, 0xc0, !PT ;  /* 0x000000ff02ff7812 */ /* 0x000fe200078ac0ff */
[----:B-1----:R-:W-:Y:S01]  /*9200*/  FADD.FTZ R92, R144, -R3 ;  /* 0x80000003905c7221 */ /* 0x002fe20000010000 */
        /* <DEDUP_REMOVED lines=28> */
.L_x_4790:
        /* <DEDUP_REMOVED lines=17> */
[----:B-1----:R-:W-:Y:S01]  /*94e0*/  SEL R16, R144, RZ, P5 ;  /* 0x000000ff90107207 */ /* 0x002fe20002800000 */
        /* <DEDUP_REMOVED lines=15> */
.L_x_4786:
        /* <DEDUP_REMOVED lines=27> */
.L_x_4792:
        /* <DEDUP_REMOVED lines=20> */
[----:B-1----:R-:W-:Y:S02]  /*98d0*/  SEL R16, R3, RZ, P1 ;  /* 0x000000ff03107207 */ /* 0x002fe40000800000 */
[----:B------:R-:W-:Y:S02]  /*98e0*/  SEL R17, R156, RZ, P4 ;  /* 0x000000ff9c117207 */ /* 0x000fe40002000000 */
[----:B------:R-:W-:-:S02]  /*98f0*/  SEL R18, R147, RZ, P5 ;  /* 0x000000ff93127207 */ /* 0x000fc40002800000 */
[----:B------:R-:W-:Y:S01]  /*9900*/  SEL R19, R50, RZ, P6 ;  /* 0x000000ff32137207 */ /* 0x000fe20003000000 */
[----:B------:R-:W-:Y:S06]  /*9910*/  BRA `(.L_x_4789) ;  /* 0x0000000000c87947 */ /* 0x000fec0003800000 */
.L_x_4791:
        /* <DEDUP_REMOVED lines=26> */
.L_x_4793:
        /* <DEDUP_REMOVED lines=23> */
[----:B------:R-:W-:-:S07]  /*9c30*/  SEL R19, R50, RZ, P6 ;  /* 0x000000ff32137207 */ /* 0x000fce0003000000 */
.L_x_4789:
        /* <DEDUP_REMOVED lines=74> */
.L_x_4727:
        /* <DEDUP_REMOVED lines=25> */
.L_x_4795:
        /* <DEDUP_REMOVED lines=9> */
.L_x_4915:


//--------------------- .nv.shared._ZN10layer_norm31ln_parallel_residual_bwd_kernelINS_13Kernel_traitsI13__nv_bfloat16S2_S2_S2_fjLj8192ELj1ELj1ELj8ELj16ENS_18Kernel_traits_baseILj8192ES2_S2_S2_S2_fjLj256EEEEELb0ELb0ELb0EEEvNS_9BwdParamsE --------------------------
	.section	.nv.shared._ZN10layer_norm31ln_parallel_residual_bwd_kernelINS_13Kernel_traitsI13__nv_bfloat16S2_S2_S2_fjLj8192ELj1ELj1ELj8ELj16ENS_18Kernel_traits_baseILj8192ES2_S2_S2_S2_fjLj256EEEEELb0ELb0ELb0EEEvNS_9BwdParamsE,"aw",@nobits
	.sectionflags	@""
	.align	16
	.zero		1024


//--------------------- .nv.shared.reserved.0     --------------------------
	.section	.nv.shared.reserved.0,"aw",@nobits
	.weak		__nv_reservedSMEM_offset_0_alias
	.size		__nv_reservedSMEM_offset_0_alias, 0, 64
	.other		__nv_reservedSMEM_offset_0_alias,@"STO_CUDA_RESERVED_SHARED STV_DEFAULT"
__nv_reservedSMEM_offset_0_alias:
	.zero		0
	.zero		64


//--------------------- .nv.shared._ZN10layer_norm31ln_parallel_residual_bwd_kernelINS_13Kernel_traitsI13__nv_bfloat16S2_S2_S2_fjLj8192ELj1ELj1ELj8ELj16ENS_18Kernel_traits_baseILj8192ES2_S2_S2_S2_fjLj256EEEEELb0ELb0ELb1EEEvNS_9BwdParamsE --------------------------
	.section	.nv.shared._ZN10layer_norm31ln_parallel_residual_bwd_kernelINS_13Kernel_traitsI13__nv_bfloat16S2_S2_S2_fjLj8192ELj1ELj1ELj8ELj16ENS_18Kernel_traits_baseILj8192ES2_S2_S2_S2_fjLj256EEEEELb0ELb0ELb1EEEvNS_9BwdParamsE,"aw",@nobits
	.sectionflags	@""
	.align	16
	.zero		1024


//--------------------- .nv.shared._ZN10layer_norm31ln_parallel_residual_bwd_kernelINS_13Kernel_traitsI13__nv_bfloat16S2_S2_S2_fjLj8192ELj1ELj1ELj8ELj16ENS_18Kernel_traits_baseILj8192ES2_S2_S2_S2_fjLj256EEEEELb0ELb1ELb0EEEvNS_9BwdParamsE --------------------------
	.section	.nv.shared._ZN10layer_norm31ln_parallel_residual_bwd_kernelINS_13Kernel_traitsI13__nv_bfloat16S2_S2_S2_fjLj8192ELj1ELj1ELj8ELj16ENS_18Kernel_traits_baseILj8192ES2_S2_S2_S2_fjLj256EEEEELb0ELb1ELb0EEEvNS_9BwdParamsE,"aw",@nobits
	.sectionflags	@""
	.align	16
	.zero		1024


//--------------------- .nv.shared._ZN10layer_norm31ln_parallel_residual_bwd_kernelINS_13Kernel_traitsI13__nv_bfloat16S2_S2_S2_fjLj8192ELj1ELj1ELj8ELj16ENS_18Kernel_traits_baseILj8192ES2_S2_S2_S2_fjLj256EEEEELb0ELb1ELb1EEEvNS_9BwdParamsE --------------------------
	.section	.nv.shared._ZN10layer_norm31ln_parallel_residual_bwd_kernelINS_13Kernel_traitsI13__nv_bfloat16S2_S2_S2_fjLj8192ELj1ELj1ELj8ELj16ENS_18Kernel_traits_baseILj8192ES2_S2_S2_S2_fjLj256EEEEELb0ELb1ELb1EEEvNS_9BwdParamsE,"aw",@nobits
	.sectionflags	@""
	.align	16
	.zero		1024


//--------------------- .nv.shared._ZN10layer_norm31ln_parallel_residual_bwd_kernelINS_13Kernel_traitsI13__nv_bfloat16S2_S2_S2_fjLj8192ELj1ELj1ELj8ELj16ENS_18Kernel_traits_baseILj8192ES2_S2_S2_S2_fjLj256EEEEELb1ELb0ELb0EEEvNS_9BwdParamsE --------------------------
	.section	.nv.shared._ZN10layer_norm31ln_parallel_residual_bwd_kernelINS_13Kernel_traitsI13__nv_bfloat16S2_S2_S2_fjLj8192ELj1ELj1ELj8ELj16ENS_18Kernel_traits_baseILj8192ES2_S2_S2_S2_fjLj256EEEEELb1ELb0ELb0EEEvNS_9BwdParamsE,"aw",@nobits
	.sectionflags	@""
	.align	16
	.zero		1024


//--------------------- .nv.shared._ZN10layer_norm31ln_parallel_residual_bwd_kernelINS_13Kernel_traitsI13__nv_bfloat16S2_S2_S2_fjLj8192ELj1ELj1ELj8ELj16ENS_18Kernel_traits_baseILj8192ES2_S2_S2_S2_fjLj256EEEEELb1ELb0ELb1EEEvNS_9BwdParamsE --------------------------
	.section	.nv.shared._ZN10layer_norm31ln_parallel_residual_bwd_kernelINS_13Kernel_traitsI13__nv_bfloat16S2_S2_S2_fjLj8192ELj1ELj1ELj8ELj16ENS_18Kernel_traits_baseILj8192ES2_S2_S2_S2_fjLj256EEEEELb1ELb0ELb1EEEvNS_9BwdParamsE,"aw",@nobits
	.sectionflags	@""
	.align	16
	.zero		1024


//--------------------- .nv.shared._ZN10layer_norm22ln_bwd_finalize_kernelINS_22Kernel_traits_finalizeILj8192E13__nv_bfloat16S2_S2_S2_fjLb0ELj1024ELj4ENS_18Kernel_traits_baseILj8192ES2_S2_S2_S2_fjLj1024EEEEELb0ELb0EEEvNS_9BwdParamsE --------------------------
	.section	.nv.shared._ZN10layer_norm22ln_bwd_finalize_kernelINS_22Kernel_traits_finalizeILj8192E13__nv_bfloat16S2_S2_S2_fjLb0ELj1024ELj4ENS_18Kernel_traits_baseILj8192ES2_S2_S2_S2_fjLj1024EEEEELb0ELb0EEEvNS_9BwdParamsE,"aw",@nobits
	.sectionflags	@""
	.align	16
.nv.shared._ZN10layer_norm22ln_bwd_finalize_kernelINS_22Kernel_traits_finalizeILj8192E13__nv_bfloat16S2_S2_S2_fjLb0ELj1024ELj4ENS_18Kernel_traits_baseILj8192ES2_S2_S2_S2_fjLj1024EEEEELb0ELb0EEEvNS_9BwdParamsE:
	.zero		9472


//--------------------- .nv.shared._ZN10layer_norm40ln_parallel_residual_bwd_finalize_kernelINS_22Kernel_traits_finalizeILj8192E13__nv_bfloat16S2_S2_S2_fjLb0ELj1024ELj4ENS_18Kernel_traits_baseILj8192ES2_S2_S2_S2_fjLj1024EEEEELb0EEEvNS_9BwdParamsE --------------------------
	.section	.nv.shared._ZN10layer_norm40ln_parallel_residual_bwd_finalize_kernelINS_22Kernel_traits_finalizeILj8192E13__nv_bfloat16S2_S2_S2_fjLb0ELj1024ELj4ENS_18Kernel_traits_baseILj8192ES2_S2_S2_S2_fjLj1024EEEEELb0EEEvNS_9BwdParamsE,"aw",@nobits
	.sectionflags	@""
	.align	16
.nv.shared._ZN10layer_norm40ln_parallel_residual_bwd_finalize_kernelINS_22Kernel_traits_finalizeILj8192E13__nv_bfloat16S2_S2_S2_fjLb0ELj1024ELj4ENS_18Kernel_traits_baseILj8192ES2_S2_S2_S2_fjLj1024EEEEELb0EEEvNS_9BwdParamsE:
	.zero		17920


//--------------------- .nv.shared._ZN10layer_norm31ln_parallel_residual_bwd_kernelINS_13Kernel_traitsI13__nv_bfloat16S2_S2_S2_fjLj8192ELj1ELj1ELj8ELj16ENS_18Kernel_traits_baseILj8192ES2_S2_S2_S2_fjLj256EEEEELb1ELb1ELb0EEEvNS_9BwdParamsE --------------------------
	.section	.nv.shared._ZN10layer_norm31ln_parallel_residual_bwd_kernelINS_13Kernel_traitsI13__nv_bfloat16S2_S2_S2_fjLj8192ELj1ELj1ELj8ELj16ENS_18Kernel_traits_baseILj8192ES2_S2_S2_S2_fjLj256EEEEELb1ELb1ELb0EEEvNS_9BwdParamsE,"aw",@nobits
	.sectionflags	@""
	.align	16
	.zero		1024


//--------------------- .nv.shared._ZN10layer_norm22ln_bwd_finalize_kernelINS_22Kernel_traits_finalizeILj8192E13__nv_bfloat16S2_S2_S2_fjLb0ELj1024ELj4ENS_18Kernel_traits_baseILj8192ES2_S2_S2_S2_fjLj1024EEEEELb0ELb1EEEvNS_9BwdParamsE --------------------------
	.section	.nv.shared._ZN10layer_norm22ln_bwd_finalize_kernelINS_22Kernel_traits_finalizeILj8192E13__nv_bfloat16S2_S2_S2_fjLb0ELj1024ELj4ENS_18Kernel_traits_baseILj8192ES2_S2_S2_S2_fjLj1024EEEEELb0ELb1EEEvNS_9BwdParamsE,"aw",@nobits
	.sectionflags	@""
	.align	16
.nv.shared._ZN10layer_norm22ln_bwd_finalize_kernelINS_22Kernel_traits_finalizeILj8192E13__nv_bfloat16S2_S2_S2_fjLb0ELj1024ELj4ENS_18Kernel_traits_baseILj8192ES2_S2_S2_S2_fjLj1024EEEEELb0ELb1EEEvNS_9BwdParamsE:
	.zero		9472


//--------------------- .nv.shared._ZN10layer_norm40ln_parallel_residual_bwd_finalize_kernelINS_22Kernel_traits_finalizeILj8192E13__nv_bfloat16S2_S2_S2_fjLb0ELj1024ELj4ENS_18Kernel_traits_baseILj8192ES2_S2_S2_S2_fjLj1024EEEEELb1EEEvNS_9BwdParamsE --------------------------
	.section	.nv.shared._ZN10layer_norm40ln_parallel_residual_bwd_finalize_kernelINS_22Kernel_traits_finalizeILj8192E13__nv_bfloat16S2_S2_S2_fjLb0ELj1024ELj4ENS_18Kernel_traits_baseILj8192ES2_S2_S2_S2_fjLj1024EEEEELb1EEEvNS_9BwdParamsE,"aw",@nobits
	.sectionflags	@""
	.align	16
.nv.shared._ZN10layer_norm40ln_parallel_residual_bwd_finalize_kernelINS_22Kernel_traits_finalizeILj8192E13__nv_bfloat16S2_S2_S2_fjLb0ELj1024ELj4ENS_18Kernel_traits_baseILj8192ES2_S2_S2_S2_fjLj1024EEEEELb1EEEvNS_9BwdParamsE:
	.zero		17920


//--------------------- .nv.shared._ZN10layer_norm31ln_parallel_residual_bwd_kernelINS_13Kernel_traitsI13__nv_bfloat16S2_S2_S2_fjLj8192ELj1ELj1ELj8ELj16ENS_18Kernel_traits_baseILj8192ES2_S2_S2_S2_fjLj256EEEEELb1ELb1ELb1EEEvNS_9BwdParamsE --------------------------
	.section	.nv.shared._ZN10layer_norm31ln_parallel_residual_bwd_kernelINS_13Kernel_traitsI13__nv_bfloat16S2_S2_S2_fjLj8192ELj1ELj1ELj8ELj16ENS_18Kernel_traits_baseILj8192ES2_S2_S2_S2_fjLj256EEEEELb1ELb1ELb1EEEvNS_9BwdParamsE,"aw",@nobits
	.sectionflags	@""
	.align	16
	.zero		1024


//--------------------- .nv.shared._ZN10layer_norm31ln_parallel_residual_bwd_kernelINS_13Kernel_traitsI6__halfS2_S2_S2_fjLj8192ELj1ELj1ELj8ELj16ENS_18Kernel_traits_baseILj8192ES2_S2_S2_S2_fjLj256EEEEELb0ELb0ELb0EEEvNS_9BwdParamsE --------------------------
	.section	.nv.shared._ZN10layer_norm31ln_parallel_residual_bwd_kernelINS_13Kernel_traitsI6__halfS2_S2_S2_fjLj8192ELj1ELj1ELj8ELj16ENS_18Kernel_traits_baseILj8192ES2_S2_S2_S2_fjLj256EEEEELb0ELb0ELb0EEEvNS_9BwdParamsE,"aw",@nobits
	.sectionflags	@""
	.align	16
	.zero		1024


//--------------------- .nv.shared._ZN10layer_norm31ln_parallel_residual_bwd_kernelINS_13Kernel_traitsI6__halfS2_S2_S2_fjLj8192ELj1ELj1ELj8ELj16ENS_18Kernel_traits_baseILj8192ES2_S2_S2_S2_fjLj256EEEEELb0ELb0ELb1EEEvNS_9BwdParamsE --------------------------
	.section	.nv.shared._ZN10layer_norm31ln_parallel_residual_bwd_kernelINS_13Kernel_traitsI6__halfS2_S2_S2_fjLj8192ELj1ELj1ELj8ELj16ENS_18Kernel_traits_baseILj8192ES2_S2_S2_S2_fjLj256EEEEELb0ELb0ELb1EEEvNS_9BwdParamsE,"aw",@nobits
	.sectionflags	@""
	.align	16
	.zero		1024


//--------------------- .nv.shared._ZN10layer_norm31ln_parallel_residual_bwd_kernelINS_13Kernel_traitsI6__halfS2_S2_S2_fjLj8192ELj1ELj1ELj8ELj16ENS_18Kernel_traits_baseILj8192ES2_S2_S2_S2_fjLj256EEEEELb0ELb1ELb0EEEvNS_9BwdParamsE --------------------------
	.section	.nv.shared._ZN10layer_norm31ln_parallel_residual_bwd_kernelINS_13Kernel_traitsI6__halfS2_S2_S2_fjLj8192ELj1ELj1ELj8ELj16ENS_18Kernel_traits_baseILj8192ES2_S2_S2_S2_fjLj256EEEEELb0ELb1ELb0EEEvNS_9BwdParamsE,"aw",@nobits
	.sectionflags	@""
	.align	16
	.zero		1024


//--------------------- .nv.shared._ZN10layer_norm31ln_parallel_residual_bwd_kernelINS_13Kernel_traitsI6__halfS2_S2_S2_fjLj8192ELj1ELj1ELj8ELj16ENS_18Kernel_traits_baseILj8192ES2_S2_S2_S2_fjLj256EEEEELb0ELb1ELb1EEEvNS_9BwdParamsE --------------------------
	.section	.nv.shared._ZN10layer_norm31ln_parallel_residual_bwd_kernelINS_13Kernel_traitsI6__halfS2_S2_S2_fjLj8192ELj1ELj1ELj8ELj16ENS_18Kernel_traits_baseILj8192ES2_S2_S2_S2_fjLj256EEEEELb0ELb1ELb1EEEvNS_9BwdParamsE,"aw",@nobits
	.sectionflags	@""
	.align	16
	.zero		1024


//--------------------- .nv.shared._ZN10layer_norm31ln_parallel_residual_bwd_kernelINS_13Kernel_traitsI6__halfS2_S2_S2_fjLj8192ELj1ELj1ELj8ELj16ENS_18Kernel_traits_baseILj8192ES2_S2_S2_S2_fjLj256EEEEELb1ELb0ELb0EEEvNS_9BwdParamsE --------------------------
	.section	.nv.shared._ZN10layer_norm31ln_parallel_residual_bwd_kernelINS_13Kernel_traitsI6__halfS2_S2_S2_fjLj8192ELj1ELj1ELj8ELj16ENS_18Kernel_traits_baseILj8192ES2_S2_S2_S2_fjLj256EEEEELb1ELb0ELb0EEEvNS_9BwdParamsE,"aw",@nobits
	.sectionflags	@""
	.align	16
	.zero		1024


//--------------------- .nv.shared._ZN10layer_norm31ln_parallel_residual_bwd_kernelINS_13Kernel_traitsI6__halfS2_S2_S2_fjLj8192ELj1ELj1ELj8ELj16ENS_18Kernel_traits_baseILj8192ES2_S2_S2_S2_fjLj256EEEEELb1ELb0ELb1EEEvNS_9BwdParamsE --------------------------
	.section	.nv.shared._ZN10layer_norm31ln_parallel_residual_bwd_kernelINS_13Kernel_traitsI6__halfS2_S2_S2_fjLj8192ELj1ELj1ELj8ELj16ENS_18Kernel_traits_baseILj8192ES2_S2_S2_S2_fjLj256EEEEELb1ELb0ELb1EEEvNS_9BwdParamsE,"aw",@nobits
	.sectionflags	@""
	.align	16
	.zero		1024


//--------------------- .nv.shared._ZN10layer_norm22ln_bwd_finalize_kernelINS_22Kernel_traits_finalizeILj8192E6__halfS2_S2_S2_fjLb0ELj1024ELj4ENS_18Kernel_traits_baseILj8192ES2_S2_S2_S2_fjLj1024EEEEELb0ELb0EEEvNS_9BwdParamsE --------------------------
	.section	.nv.shared._ZN10layer_norm22ln_bwd_finalize_kernelINS_22Kernel_traits_finalizeILj8192E6__halfS2_S2_S2_fjLb0ELj1024ELj4ENS_18Kernel_traits_baseILj8192ES2_S2_S2_S2_fjLj1024EEEEELb0ELb0EEEvNS_9BwdParamsE,"aw",@nobits
	.sectionflags	@""
	.align	16
.nv.shared._ZN10layer_norm22ln_bwd_finalize_kernelINS_22Kernel_traits_finalizeILj8192E6__halfS2_S2_S2_fjLb0ELj1024ELj4ENS_18Kernel_traits_baseILj8192ES2_S2_S2_S2_fjLj1024EEEEELb0ELb0EEEvNS_9BwdParamsE:
	.zero		9472


//--------------------- .nv.shared._ZN10layer_norm40ln_parallel_residual_bwd_finalize_kernelINS_22Kernel_traits_finalizeILj8192E6__halfS2_S2_S2_fjLb0ELj1024ELj4ENS_18Kernel_traits_baseILj8192ES2_S2_S2_S2_fjLj1024EEEEELb0EEEvNS_9BwdParamsE --------------------------
	.section	.nv.shared._ZN10layer_norm40ln_parallel_residual_bwd_finalize_kernelINS_22Kernel_traits_finalizeILj8192E6__halfS2_S2_S2_fjLb0ELj1024ELj4ENS_18Kernel_traits_baseILj8192ES2_S2_S2_S2_fjLj1024EEEEELb0EEEvNS_9BwdParamsE,"aw",@nobits
	.sectionflags	@""
	.align	16
.nv.shared._ZN10layer_norm40ln_parallel_residual_bwd_finalize_kernelINS_22Kernel_traits_finalizeILj8192E6__halfS2_S2_S2_fjLb0ELj1024ELj4ENS_18Kernel_traits_baseILj8192ES2_S2_S2_S2_fjLj1024EEEEELb0EEEvNS_9BwdParamsE:
	.zero		17920


//--------------------- .nv.shared._ZN10layer_norm31ln_parallel_residual_bwd_kernelINS_13Kernel_traitsI6__halfS2_S2_S2_fjLj8192ELj1ELj1ELj8ELj16ENS_18Kernel_traits_baseILj8192ES2_S2_S2_S2_fjLj256EEEEELb1ELb1ELb0EEEvNS_9BwdParamsE --------------------------
	.section	.nv.shared._ZN10layer_norm31ln_parallel_residual_bwd_kernelINS_13Kernel_traitsI6__halfS2_S2_S2_fjLj8192ELj1ELj1ELj8ELj16ENS_18Kernel_traits_baseILj8192ES2_S2_S2_S2_fjLj256EEEEELb1ELb1ELb0EEEvNS_9BwdParamsE,"aw",@nobits
	.sectionflags	@""
	.align	16
	.zero		1024


//--------------------- .nv.shared._ZN10layer_norm22ln_bwd_finalize_kernelINS_22Kernel_traits_finalizeILj8192E6__halfS2_S2_S2_fjLb0ELj1024ELj4ENS_18Kernel_traits_baseILj8192ES2_S2_S2_S2_fjLj1024EEEEELb0ELb1EEEvNS_9BwdParamsE --------------------------
	.section	.nv.shared._ZN10layer_norm22ln_bwd_finalize_kernelINS_22Kernel_traits_finalizeILj8192E6__halfS2_S2_S2_fjLb0ELj1024ELj4ENS_18Kernel_traits_baseILj8192ES2_S2_S2_S2_fjLj1024EEEEELb0ELb1EEEvNS_9BwdParamsE,"aw",@nobits
	.sectionflags	@""
	.align	16
.nv.shared._ZN10layer_norm22ln_bwd_finalize_kernelINS_22Kernel_traits_finalizeILj8192E6__halfS2_S2_S2_fjLb0ELj1024ELj4ENS_18Kernel_traits_baseILj8192ES2_S2_S2_S2_fjLj1024EEEEELb0ELb1EEEvNS_9BwdParamsE:
	.zero		9472


//--------------------- .nv.shared._ZN10layer_norm40ln_parallel_residual_bwd_finalize_kernelINS_22Kernel_traits_finalizeILj8192E6__halfS2_S2_S2_fjLb0ELj1024ELj4ENS_18Kernel_traits_baseILj8192ES2_S2_S2_S2_fjLj1024EEEEELb1EEEvNS_9BwdParamsE --------------------------
	.section	.nv.shared._ZN10layer_norm40ln_parallel_residual_bwd_finalize_kernelINS_22Kernel_traits_finalizeILj8192E6__halfS2_S2_S2_fjLb0ELj1024ELj4ENS_18Kernel_traits_baseILj8192ES2_S2_S2_S2_fjLj1024EEEEELb1EEEvNS_9BwdParamsE,"aw",@nobits
	.sectionflags	@""
	.align	16
.nv.shared._ZN10layer_norm40ln_parallel_residual_bwd_finalize_kernelINS_22Kernel_traits_finalizeILj8192E6__halfS2_S2_S2_fjLb0ELj1024ELj4ENS_18Kernel_traits_baseILj8192ES2_S2_S2_S2_fjLj1024EEEEELb1EEEvNS_9BwdParamsE:
	.zero		17920


//--------------------- .nv.shared._ZN10layer_norm31ln_parallel_residual_bwd_kernelINS_13Kernel_traitsI6__halfS2_S2_S2_fjLj8192ELj1ELj1ELj8ELj16ENS_18Kernel_traits_baseILj8192ES2_S2_S2_S2_fjLj256EEEEELb1ELb1ELb1EEEvNS_9BwdParamsE --------------------------
	.section	.nv.shared._ZN10layer_norm31ln_parallel_residual_bwd_kernelINS_13Kernel_traitsI6__halfS2_S2_S2_fjLj8192ELj1ELj1ELj8ELj16ENS_18Kernel_traits_baseILj8192ES2_S2_S2_S2_fjLj256EEEEELb1ELb1ELb1EEEvNS_9BwdParamsE,"aw",@nobits
	.sectionflags	@""
	.align	16
	.zero		1024


//--------------------- .nv.shared._ZN10layer_norm31ln_parallel_residual_bwd_kernelINS_13Kernel_traitsIf13__nv_bfloat16S2_S2_fjLj8192ELj1ELj1ELj8ELj16ENS_18Kernel_traits_baseILj8192EfS2_S2_S2_fjLj256EEEEELb0ELb0ELb0EEEvNS_9BwdParamsE --------------------------
	.section	.nv.shared._ZN10layer_norm31ln_parallel_residual_bwd_kernelINS_13Kernel_traitsIf13__nv_bfloat16S2_S2_fjLj8192ELj1ELj1ELj8ELj16ENS_18Kernel_traits_baseILj8192EfS2_S2_S2_fjLj256EEEEELb0ELb0ELb0EEEvNS_9BwdParamsE,"aw",@nobits
	.sectionflags	@""
	.align	16
	.zero		1024


//--------------------- .nv.shared._ZN10layer_norm31ln_parallel_residual_bwd_kernelINS_13Kernel_traitsIf13__nv_bfloat16S2_S2_fjLj8192ELj1ELj1ELj8ELj16ENS_18Kernel_traits_baseILj8192EfS2_S2_S2_fjLj256EEEEELb0ELb0ELb1EEEvNS_9BwdParamsE --------------------------
	.section	.nv.shared._ZN10layer_norm31ln_parallel_residual_bwd_kernelINS_13Kernel_traitsIf13__nv_bfloat16S2_S2_fjLj8192ELj1ELj1ELj8ELj16ENS_18Kernel_traits_baseILj8192EfS2_S2_S2_fjLj256EEEEELb0ELb0ELb1EEEvNS_9BwdParamsE,"aw",@nobits
	.sectionflags	@""
	.align	16
	.zero		1024


//--------------------- .nv.shared._ZN10layer_norm31ln_parallel_residual_bwd_kernelINS_13Kernel_traitsIf13__nv_bfloat16S2_S2_fjLj8192ELj1ELj1ELj8ELj16ENS_18Kernel_traits_baseILj8192EfS2_S2_S2_fjLj256EEEEELb0ELb1ELb0EEEvNS_9BwdParamsE --------------------------
	.section	.nv.shared._ZN10layer_norm31ln_parallel_residual_bwd_kernelINS_13Kernel_traitsIf13__nv_bfloat16S2_S2_fjLj8192ELj1ELj1ELj8ELj16ENS_18Kernel_traits_baseILj8192EfS2_S2_S2_fjLj256EEEEELb0ELb1ELb0EEEvNS_9BwdParamsE,"aw",@nobits
	.sectionflags	@""
	.align	16
	.zero		1024


//--------------------- .nv.shared._ZN10layer_norm31ln_parallel_residual_bwd_kernelINS_13Kernel_traitsIf13__nv_bfloat16S2_S2_fjLj8192ELj1ELj1ELj8ELj16ENS_18Kernel_traits_baseILj8192EfS2_S2_S2_fjLj256EEEEELb0ELb1ELb1EEEvNS_9BwdParamsE --------------------------
	.section	.nv.shared._ZN10layer_norm31ln_parallel_residual_bwd_kernelINS_13Kernel_traitsIf13__nv_bfloat16S2_S2_fjLj8192ELj1ELj1ELj8ELj16ENS_18Kernel_traits_baseILj8192EfS2_S2_S2_fjLj256EEEEELb0ELb1ELb1EEEvNS_9BwdParamsE,"aw",@nobits
	.sectionflags	@""
	.align	16
	.zero		1024


//--------------------- .nv.shared._ZN10layer_norm31ln_parallel_residual_bwd_kernelINS_13Kernel_traitsIf13__nv_bfloat16S2_S2_fjLj8192ELj1ELj1ELj8ELj16ENS_18Kernel_traits_baseILj8192EfS2_S2_S2_fjLj256EEEEELb1ELb0ELb0EEEvNS_9BwdParamsE --------------------------
	.section	.nv.shared._ZN10layer_norm31ln_parallel_residual_bwd_kernelINS_13Kernel_traitsIf13__nv_bfloat16S2_S2_fjLj8192ELj1ELj1ELj8ELj16ENS_18Kernel_traits_baseILj8192EfS2_S2_S2_fjLj256EEEEELb1ELb0ELb0EEEvNS_9BwdParamsE,"aw",@nobits
	.sectionflags	@""
	.align	16
	.zero		1024


//--------------------- .nv.shared._ZN10layer_norm31ln_parallel_residual_bwd_kernelINS_13Kernel_traitsIf13__nv_bfloat16S2_S2_fjLj8192ELj1ELj1ELj8ELj16ENS_18Kernel_traits_baseILj8192EfS2_S2_S2_fjLj256EEEEELb1ELb0ELb1EEEvNS_9BwdParamsE --------------------------
	.section	.nv.shared._ZN10layer_norm31ln_parallel_residual_bwd_kernelINS_13Kernel_traitsIf13__nv_bfloat16S2_S2_fjLj8192ELj1ELj1ELj8ELj16ENS_18Kernel_traits_baseILj8192EfS2_S2_S2_fjLj256EEEEELb1ELb0ELb1EEEvNS_9BwdParamsE,"aw",@nobits
	.sectionflags	@""
	.align	16
	.zero		1024


//--------------------- .nv.shared._ZN10layer_norm22ln_bwd_finalize_kernelINS_22Kernel_traits_finalizeILj8192Ef13__nv_bfloat16S2_S2_fjLb0ELj1024ELj4ENS_18Kernel_traits_baseILj8192EfS2_S2_S2_fjLj1024EEEEELb0ELb0EEEvNS_9BwdParamsE --------------------------
	.section	.nv.shared._ZN10layer_norm22ln_bwd_finalize_kernelINS_22Kernel_traits_finalizeILj8192Ef13__nv_bfloat16S2_S2_fjLb0ELj1024ELj4ENS_18Kernel_traits_baseILj8192EfS2_S2_S2_fjLj1024EEEEELb0ELb0EEEvNS_9BwdParamsE,"aw",@nobits
	.sectionflags	@""
	.align	16
.nv.shared._ZN10layer_norm22ln_bwd_finalize_kernelINS_22Kernel_traits_finalizeILj8192Ef13__nv_bfloat16S2_S2_fjLb0ELj1024ELj4ENS_18Kernel_traits_baseILj8192EfS2_S2_S2_fjLj1024EEEEELb0ELb0EEEvNS_9BwdParamsE:
	.zero		9472


//--------------------- .nv.shared._ZN10layer_norm40ln_parallel_residual_bwd_finalize_kernelINS_22Kernel_traits_finalizeILj8192Ef13__nv_bfloat16S2_S2_fjLb0ELj1024ELj4ENS_18Kernel_traits_baseILj8192EfS2_S2_S2_fjLj1024EEEEELb0EEEvNS_9BwdParamsE --------------------------
	.section	.nv.shared._ZN10layer_norm40ln_parallel_residual_bwd_finalize_kernelINS_22Kernel_traits_finalizeILj8192Ef13__nv_bfloat16S2_S2_fjLb0ELj1024ELj4ENS_18Kernel_traits_baseILj8192EfS2_S2_S2_fjLj1024EEEEELb0EEEvNS_9BwdParamsE,"aw",@nobits
	.sectionflags	@""
	.align	16
.nv.shared._ZN10layer_norm40ln_parallel_residual_bwd_finalize_kernelINS_22Kernel_traits_finalizeILj8192Ef13__nv_bfloat16S2_S2_fjLb0ELj1024ELj4ENS_18Kernel_traits_baseILj8192EfS2_S2_S2_fjLj1024EEEEELb0EEEvNS_9BwdParamsE:
	.zero		17920


//--------------------- .nv.shared._ZN10layer_norm31ln_parallel_residual_bwd_kernelINS_13Kernel_traitsIf13__nv_bfloat16S2_S2_fjLj8192ELj1ELj1ELj8ELj16ENS_18Kernel_traits_baseILj8192EfS2_S2_S2_fjLj256EEEEELb1ELb1ELb0EEEvNS_9BwdParamsE --------------------------
	.section	.nv.shared._ZN10layer_norm31ln_parallel_residual_bwd_kernelINS_13Kernel_traitsIf13__nv_bfloat16S2_S2_fjLj8192ELj1ELj1ELj8ELj16ENS_18Kernel_traits_baseILj8192EfS2_S2_S2_fjLj256EEEEELb1ELb1ELb0EEEvNS_9BwdParamsE,"aw",@nobits
	.sectionflags	@""
	.align	16
	.zero		1024


//--------------------- .nv.shared._ZN10layer_norm22ln_bwd_finalize_kernelINS_22Kernel_traits_finalizeILj8192Ef13__nv_bfloat16S2_S2_fjLb0ELj1024ELj4ENS_18Kernel_traits_baseILj8192EfS2_S2_S2_fjLj1024EEEEELb0ELb1EEEvNS_9BwdParamsE --------------------------
	.section	.nv.shared._ZN10layer_norm22ln_bwd_finalize_kernelINS_22Kernel_traits_finalizeILj8192Ef13__nv_bfloat16S2_S2_fjLb0ELj1024ELj4ENS_18Kernel_traits_baseILj8192EfS2_S2_S2_fjLj1024EEEEELb0ELb1EEEvNS_9BwdParamsE,"aw",@nobits
	.sectionflags	@""
	.align	16
.nv.shared._ZN10layer_norm22ln_bwd_finalize_kernelINS_22Kernel_traits_finalizeILj8192Ef13__nv_bfloat16S2_S2_fjLb0ELj1024ELj4ENS_18Kernel_traits_baseILj8192EfS2_S2_S2_fjLj1024EEEEELb0ELb1EEEvNS_9BwdParamsE:
	.zero		9472


//--------------------- .nv.shared._ZN10layer_norm40ln_parallel_residual_bwd_finalize_kernelINS_22Kernel_traits_finalizeILj8192Ef13__nv_bfloat16S2_S2_fjLb0ELj1024ELj4ENS_18Kernel_traits_baseILj8192EfS2_S2_S2_fjLj1024EEEEELb1EEEvNS_9BwdParamsE --------------------------
	.section	.nv.shared._ZN10layer_norm40ln_parallel_residual_bwd_finalize_kernelINS_22Kernel_traits_finalizeILj8192Ef13__nv_bfloat16S2_S2_fjLb0ELj1024ELj4ENS_18Kernel_traits_baseILj8192EfS2_S2_S2_fjLj1024EEEEELb1EEEvNS_9BwdParamsE,"aw",@nobits
	.sectionflags	@""
	.align	16
.nv.shared._ZN10layer_norm40ln_parallel_residual_bwd_finalize_kernelINS_22Kernel_traits_finalizeILj8192Ef13__nv_bfloat16S2_S2_fjLb0ELj1024ELj4ENS_18Kernel_traits_baseILj8192EfS2_S2_S2_fjLj1024EEEEELb1EEEvNS_9BwdParamsE:
	.zero		17920


//--------------------- .nv.shared._ZN10layer_norm31ln_parallel_residual_bwd_kernelINS_13Kernel_traitsIf13__nv_bfloat16S2_S2_fjLj8192ELj1ELj1ELj8ELj16ENS_18Kernel_traits_baseILj8192EfS2_S2_S2_fjLj256EEEEELb1ELb1ELb1EEEvNS_9BwdParamsE --------------------------
	.section	.nv.shared._ZN10layer_norm31ln_parallel_residual_bwd_kernelINS_13Kernel_traitsIf13__nv_bfloat16S2_S2_fjLj8192ELj1ELj1ELj8ELj16ENS_18Kernel_traits_baseILj8192EfS2_S2_S2_fjLj256EEEEELb1ELb1ELb1EEEvNS_9BwdParamsE,"aw",@nobits
	.sectionflags	@""
	.align	16
	.zero		1024


//--------------------- .nv.shared._ZN10layer_norm31ln_parallel_residual_bwd_kernelINS_13Kernel_traitsI13__nv_bfloat16S2_fS2_fjLj8192ELj1ELj1ELj8ELj16ENS_18Kernel_traits_baseILj8192ES2_S2_fS2_fjLj256EEEEELb0ELb0ELb0EEEvNS_9BwdParamsE --------------------------
	.section	.nv.shared._ZN10layer_norm31ln_parallel_residual_bwd_kernelINS_13Kernel_traitsI13__nv_bfloat16S2_fS2_fjLj8192ELj1ELj1ELj8ELj16ENS_18Kernel_traits_baseILj8192ES2_S2_fS2_fjLj256EEEEELb0ELb0ELb0EEEvNS_9BwdParamsE,"aw",@nobits
	.sectionflags	@""
	.align	16
	.zero		1024


//--------------------- .nv.shared._ZN10layer_norm31ln_parallel_residual_bwd_kernelINS_13Kernel_traitsI13__nv_bfloat16S2_fS2_fjLj8192ELj1ELj1ELj8ELj16ENS_18Kernel_traits_baseILj8192ES2_S2_fS2_fjLj256EEEEELb0ELb0ELb1EEEvNS_9BwdParamsE --------------------------
	.section	.nv.shared._ZN10layer_norm31ln_parallel_residual_bwd_kernelINS_13Kernel_traitsI13__nv_bfloat16S2_fS2_fjLj8192ELj1ELj1ELj8ELj16ENS_18Kernel_traits_baseILj8192ES2_S2_fS2_fjLj256EEEEELb0ELb0ELb1EEEvNS_9BwdParamsE,"aw",@nobits
	.sectionflags	@""
	.align	16
	.zero		1024


//--------------------- .nv.shared._ZN10layer_norm31ln_parallel_residual_bwd_kernelINS_13Kernel_traitsI13__nv_bfloat16S2_fS2_fjLj8192ELj1ELj1ELj8ELj16ENS_18Kernel_traits_baseILj8192ES2_S2_fS2_fjLj256EEEEELb0ELb1ELb0EEEvNS_9BwdParamsE --------------------------
	.section	.nv.shared._ZN10layer_norm31ln_parallel_residual_bwd_kernelINS_13Kernel_traitsI13__nv_bfloat16S2_fS2_fjLj8192ELj1ELj1ELj8ELj16ENS_18Kernel_traits_baseILj8192ES2_S2_fS2_fjLj256EEEEELb0ELb1ELb0EEEvNS_9BwdParamsE,"aw",@nobits
	.sectionflags	@""
	.align	16
	.zero		1024


//--------------------- .nv.shared._ZN10layer_norm31ln_parallel_residual_bwd_kernelINS_13Kernel_traitsI13__nv_bfloat16S2_fS2_fjLj8192ELj1ELj1ELj8ELj16ENS_18Kernel_traits_baseILj8192ES2_S2_fS2_fjLj256EEEEELb0ELb1ELb1EEEvNS_9BwdParamsE --------------------------
	.section	.nv.shared._ZN10layer_norm31ln_parallel_residual_bwd_kernelINS_13Kernel_traitsI13__nv_bfloat16S2_fS2_fjLj8192ELj1ELj1ELj8ELj16ENS_18Kernel_traits_baseILj8192ES2_S2_fS2_fjLj256EEEEELb0ELb1ELb1EEEvNS_9BwdParamsE,"aw",@nobits
	.sectionflags	@""
	.align	16
	.zero		1024


//--------------------- .nv.shared._ZN10layer_norm31ln_parallel_residual_bwd_kernelINS_13Kernel_traitsI13__nv_bfloat16S2_fS2_fjLj8192ELj1ELj1ELj8ELj16ENS_18Kernel_traits_baseILj8192ES2_S2_fS2_fjLj256EEEEELb1ELb0ELb0EEEvNS_9BwdParamsE --------------------------
	.section	.nv.shared._ZN10layer_norm31ln_parallel_residual_bwd_kernelINS_13Kernel_traitsI13__nv_bfloat16S2_fS2_fjLj8192ELj1ELj1ELj8ELj16ENS_18Kernel_traits_baseILj8192ES2_S2_fS2_fjLj256EEEEELb1ELb0ELb0EEEvNS_9BwdParamsE,"aw",@nobits
	.sectionflags	@""
	.align	16
	.zero		1024


//--------------------- .nv.shared._ZN10layer_norm31ln_parallel_residual_bwd_kernelINS_13Kernel_traitsI13__nv_bfloat16S2_fS2_fjLj8192ELj1ELj1ELj8ELj16ENS_18Kernel_traits_baseILj8192ES2_S2_fS2_fjLj256EEEEELb1ELb0ELb1EEEvNS_9BwdParamsE --------------------------
	.section	.nv.shared._ZN10layer_norm31ln_parallel_residual_bwd_kernelINS_13Kernel_traitsI13__nv_bfloat16S2_fS2_fjLj8192ELj1ELj1ELj8ELj16ENS_18Kernel_traits_baseILj8192ES2_S2_fS2_fjLj256EEEEELb1ELb0ELb1EEEvNS_9BwdParamsE,"aw",@nobits
	.sectionflags	@""
	.align	16
	.zero		1024


//--------------------- .nv.shared._ZN10layer_norm22ln_bwd_finalize_kernelINS_22Kernel_traits_finalizeILj8192E13__nv_bfloat16S2_fS2_fjLb0ELj1024ELj4ENS_18Kernel_traits_baseILj8192ES2_S2_fS2_fjLj1024EEEEELb0ELb0EEEvNS_9BwdParamsE --------------------------
	.section	.nv.shared._ZN10layer_norm22ln_bwd_finalize_kernelINS_22Kernel_traits_finalizeILj8192E13__nv_bfloat16S2_fS2_fjLb0ELj1024ELj4ENS_18Kernel_traits_baseILj8192ES2_S2_fS2_fjLj1024EEEEELb0ELb0EEEvNS_9BwdParamsE,"aw",@nobits
	.sectionflags	@""
	.align	16
.nv.shared._ZN10layer_norm22ln_bwd_finalize_kernelINS_22Kernel_traits_finalizeILj8192E13__nv_bfloat16S2_fS2_fjLb0ELj1024ELj4ENS_18Kernel_traits_baseILj8192ES2_S2_fS2_fjLj1024EEEEELb0ELb0EEEvNS_9BwdParamsE:
	.zero		9472


//--------------------- .nv.shared._ZN10layer_norm40ln_parallel_residual_bwd_finalize_kernelINS_22Kernel_traits_finalizeILj8192E13__nv_bfloat16S2_fS2_fjLb0ELj1024ELj4ENS_18Kernel_traits_baseILj8192ES2_S2_fS2_fjLj1024EEEEELb0EEEvNS_9BwdParamsE --------------------------
	.section	.nv.shared._ZN10layer_norm40ln_parallel_residual_bwd_finalize_kernelINS_22Kernel_traits_finalizeILj8192E13__nv_bfloat16S2_fS2_fjLb0ELj1024ELj4ENS_18Kernel_traits_baseILj8192ES2_S2_fS2_fjLj1024EEEEELb0EEEvNS_9BwdParamsE,"aw",@nobits
	.sectionflags	@""
	.align	16
.nv.shared._ZN10layer_norm40ln_parallel_residual_bwd_finalize_kernelINS_22Kernel_traits_finalizeILj8192E13__nv_bfloat16S2_fS2_fjLb0ELj1024ELj4ENS_18Kernel_traits_baseILj8192ES2_S2_fS2_fjLj1024EEEEELb0EEEvNS_9BwdParamsE:
	.zero		17920


//--------------------- .nv.shared._ZN10layer_norm31ln_parallel_residual_bwd_kernelINS_13Kernel_traitsI13__nv_bfloat16S2_fS2_fjLj8192ELj1ELj1ELj8ELj16ENS_18Kernel_traits_baseILj8192ES2_S2_fS2_fjLj256EEEEELb1ELb1ELb0EEEvNS_9BwdParamsE --------------------------
	.section	.nv.shared._ZN10layer_norm31ln_parallel_residual_bwd_kernelINS_13Kernel_traitsI13__nv_bfloat16S2_fS2_fjLj8192ELj1ELj1ELj8ELj16ENS_18Kernel_traits_baseILj8192ES2_S2_fS2_fjLj256EEEEELb1ELb1ELb0EEEvNS_9BwdParamsE,"aw",@nobits
	.sectionflags	@""
	.align	16
	.zero		1024


//--------------------- .nv.shared._ZN10layer_norm22ln_bwd_finalize_kernelINS_22Kernel_traits_finalizeILj8192E13__nv_bfloat16S2_fS2_fjLb0ELj1024ELj4ENS_18Kernel_traits_baseILj8192ES2_S2_fS2_fjLj1024EEEEELb0ELb1EEEvNS_9BwdParamsE --------------------------
	.section	.nv.shared._ZN10layer_norm22ln_bwd_finalize_kernelINS_22Kernel_traits_finalizeILj8192E13__nv_bfloat16S2_fS2_fjLb0ELj1024ELj4ENS_18Kernel_traits_baseILj8192ES2_S2_fS2_fjLj1024EEEEELb0ELb1EEEvNS_9BwdParamsE,"aw",@nobits
	.sectionflags	@""
	.align	16
.nv.shared._ZN10layer_norm22ln_bwd_finalize_kernelINS_22Kernel_traits_finalizeILj8192E13__nv_bfloat16S2_fS2_fjLb0ELj1024ELj4ENS_18Kernel_traits_baseILj8192ES2_S2_fS2_fjLj1024EEEEELb0ELb1EEEvNS_9BwdParamsE:
	.zero		9472


//--------------------- .nv.shared._ZN10layer_norm40ln_parallel_residual_bwd_finalize_kernelINS_22Kernel_traits_finalizeILj8192E13__nv_bfloat16S2_fS2_fjLb0ELj1024ELj4ENS_18Kernel_traits_baseILj8192ES2_S2_fS2_fjLj1024EEEEELb1EEEvNS_9BwdParamsE --------------------------
	.section	.nv.shared._ZN10layer_norm40ln_parallel_residual_bwd_finalize_kernelINS_22Kernel_traits_finalizeILj8192E13__nv_bfloat16S2_fS2_fjLb0ELj1024ELj4ENS_18Kernel_traits_baseILj8192ES2_S2_fS2_fjLj1024EEEEELb1EEEvNS_9BwdParamsE,"aw",@nobits
	.sectionflags	@""
	.align	16
.nv.shared._ZN10layer_norm40ln_parallel_residual_bwd_finalize_kernelINS_22Kernel_traits_finalizeILj8192E13__nv_bfloat16S2_fS2_fjLb0ELj1024ELj4ENS_18Kernel_traits_baseILj8192ES2_S2_fS2_fjLj1024EEEEELb1EEEvNS_9BwdParamsE:
	.zero		17920


//--------------------- .nv.shared._ZN10layer_norm31ln_parallel_residual_bwd_kernelINS_13Kernel_traitsI13__nv_bfloat16S2_fS2_fjLj8192ELj1ELj1ELj8ELj16ENS_18Kernel_traits_baseILj8192ES2_S2_fS2_fjLj256EEEEELb1ELb1ELb1EEEvNS_9BwdParamsE --------------------------
	.section	.nv.shared._ZN10layer_norm31ln_parallel_residual_bwd_kernelINS_13Kernel_traitsI13__nv_bfloat16S2_fS2_fjLj8192ELj1ELj1ELj8ELj16ENS_18Kernel_traits_baseILj8192ES2_S2_fS2_fjLj256EEEEELb1ELb1ELb1EEEvNS_9BwdParamsE,"aw",@nobits
	.sectionflags	@""
	.align	16
	.zero		1024


//--------------------- .nv.shared._ZN10layer_norm31ln_parallel_residual_bwd_kernelINS_13Kernel_traitsIf13__nv_bfloat16fS2_fjLj8192ELj1ELj1ELj8ELj16ENS_18Kernel_traits_baseILj8192EfS2_fS2_fjLj256EEEEELb0ELb0ELb0EEEvNS_9BwdParamsE --------------------------
	.section	.nv.shared._ZN10layer_norm31ln_parallel_residual_bwd_kernelINS_13Kernel_traitsIf13__nv_bfloat16fS2_fjLj8192ELj1ELj1ELj8ELj16ENS_18Kernel_traits_baseILj8192EfS2_fS2_fjLj256EEEEELb0ELb0ELb0EEEvNS_9BwdParamsE,"aw",@nobits
	.sectionflags	@""
	.align	16
	.zero		1024


//--------------------- .nv.shared._ZN10layer_norm31ln_parallel_residual_bwd_kernelINS_13Kernel_traitsIf13__nv_bfloat16fS2_fjLj8192ELj1ELj1ELj8ELj16ENS_18Kernel_traits_baseILj8192EfS2_fS2_fjLj256EEEEELb0ELb0ELb1EEEvNS_9BwdParamsE --------------------------
	.section	.nv.shared._ZN10layer_norm31ln_parallel_residual_bwd_kernelINS_13Kernel_traitsIf13__nv_bfloat16fS2_fjLj8192ELj1ELj1ELj8ELj16ENS_18Kernel_traits_baseILj8192EfS2_fS2_fjLj256EEEEELb0ELb0ELb1EEEvNS_9BwdParamsE,"aw",@nobits
	.sectionflags	@""
	.align	16
	.zero		1024


//--------------------- .nv.shared._ZN10layer_norm31ln_parallel_residual_bwd_kernelINS_13Kernel_traitsIf13__nv_bfloat16fS2_fjLj8192ELj1ELj1ELj8ELj16ENS_18Kernel_traits_baseILj8192EfS2_fS2_fjLj256EEEEELb0ELb1ELb0EEEvNS_9BwdParamsE --------------------------
	.section	.nv.shared._ZN10layer_norm31ln_parallel_residual_bwd_kernelINS_13Kernel_traitsIf13__nv_bfloat16fS2_fjLj8192ELj1ELj1ELj8ELj16ENS_18Kernel_traits_baseILj8192EfS2_fS2_fjLj256EEEEELb0ELb1ELb0EEEvNS_9BwdParamsE,"aw",@nobits
	.sectionflags	@""
	.align	16
	.zero		1024


//--------------------- .nv.shared._ZN10layer_norm31ln_parallel_residual_bwd_kernelINS_13Kernel_traitsIf13__nv_bfloat16fS2_fjLj8192ELj1ELj1ELj8ELj16ENS_18Kernel_traits_baseILj8192EfS2_fS2_fjLj256EEEEELb0ELb1ELb1EEEvNS_9BwdParamsE --------------------------
	.section	.nv.shared._ZN10layer_norm31ln_parallel_residual_bwd_kernelINS_13Kernel_traitsIf13__nv_bfloat16fS2_fjLj8192ELj1ELj1ELj8ELj16ENS_18Kernel_traits_baseILj8192EfS2_fS2_fjLj256EEEEELb0ELb1ELb1EEEvNS_9BwdParamsE,"aw",@nobits
	.sectionflags	@""
	.align	16
	.zero		1024


//--------------------- .nv.shared._ZN10layer_norm31ln_parallel_residual_bwd_kernelINS_13Kernel_traitsIf13__nv_bfloat16fS2_fjLj8192ELj1ELj1ELj8ELj16ENS_18Kernel_traits_baseILj8192EfS2_fS2_fjLj256EEEEELb1ELb0ELb0EEEvNS_9BwdParamsE --------------------------
	.section	.nv.shared._ZN10layer_norm31ln_parallel_residual_bwd_kernelINS_13Kernel_traitsIf13__nv_bfloat16fS2_fjLj8192ELj1ELj1ELj8ELj16ENS_18Kernel_traits_baseILj8192EfS2_fS2_fjLj256EEEEELb1ELb0ELb0EEEvNS_9BwdParamsE,"aw",@nobits
	.sectionflags	@""
	.align	16
	.zero		1024


//--------------------- .nv.shared._ZN10layer_norm31ln_parallel_residual_bwd_kernelINS_13Kernel_traitsIf13__nv_bfloat16fS2_fjLj8192ELj1ELj1ELj8ELj16ENS_18Kernel_traits_baseILj8192EfS2_fS2_fjLj256EEEEELb1ELb0ELb1EEEvNS_9BwdParamsE --------------------------
	.section	.nv.shared._ZN10layer_norm31ln_parallel_residual_bwd_kernelINS_13Kernel_traitsIf13__nv_bfloat16fS2_fjLj8192ELj1ELj1ELj8ELj16ENS_18Kernel_traits_baseILj8192EfS2_fS2_fjLj256EEEEELb1ELb0ELb1EEEvNS_9BwdParamsE,"aw",@nobits
	.sectionflags	@""
	.align	16
	.zero		1024


//--------------------- .nv.shared._ZN10layer_norm22ln_bwd_finalize_kernelINS_22Kernel_traits_finalizeILj8192Ef13__nv_bfloat16fS2_fjLb0ELj1024ELj4ENS_18Kernel_traits_baseILj8192EfS2_fS2_fjLj1024EEEEELb0ELb0EEEvNS_9BwdParamsE --------------------------
	.section	.nv.shared._ZN10layer_norm22ln_bwd_finalize_kernelINS_22Kernel_traits_finalizeILj8192Ef13__nv_bfloat16fS2_fjLb0ELj1024ELj4ENS_18Kernel_traits_baseILj8192EfS2_fS2_fjLj1024EEEEELb0ELb0EEEvNS_9BwdParamsE,"aw",@nobits
	.sectionflags	@""
	.align	16
.nv.shared._ZN10layer_norm22ln_bwd_finalize_kernelINS_22Kernel_traits_finalizeILj8192Ef13__nv_bfloat16fS2_fjLb0ELj1024ELj4ENS_18Kernel_traits_baseILj8192EfS2_fS2_fjLj1024EEEEELb0ELb0EEEvNS_9BwdParamsE:
	.zero		9472


//--------------------- .nv.shared._ZN10layer_norm40ln_parallel_residual_bwd_finalize_kernelINS_22Kernel_traits_finalizeILj8192Ef13__nv_bfloat16fS2_fjLb0ELj1024ELj4ENS_18Kernel_traits_baseILj8192EfS2_fS2_fjLj1024EEEEELb0EEEvNS_9BwdParamsE --------------------------
	.section	.nv.shared._ZN10layer_norm40ln_parallel_residual_bwd_finalize_kernelINS_22Kernel_traits_finalizeILj8192Ef13__nv_bfloat16fS2_fjLb0ELj1024ELj4ENS_18Kernel_traits_baseILj8192EfS2_fS2_fjLj1024EEEEELb0EEEvNS_9BwdParamsE,"aw",@nobits
	.sectionflags	@""
	.align	16
.nv.shared._ZN10layer_norm40ln_parallel_residual_bwd_finalize_kernelINS_22Kernel_traits_finalizeILj8192Ef13__nv_bfloat16fS2_fjLb0ELj1024ELj4ENS_18Kernel_traits_baseILj8192EfS2_fS2_fjLj1024EEEEELb0EEEvNS_9BwdParamsE:
	.zero		17920


//--------------------- .nv.shared._ZN10layer_norm31ln_parallel_residual_bwd_kernelINS_13Kernel_traitsIf13__nv_bfloat16fS2_fjLj8192ELj1ELj1ELj8ELj16ENS_18Kernel_traits_baseILj8192EfS2_fS2_fjLj256EEEEELb1ELb1ELb0EEEvNS_9BwdParamsE --------------------------
	.section	.nv.shared._ZN10layer_norm31ln_parallel_residual_bwd_kernelINS_13Kernel_traitsIf13__nv_bfloat16fS2_fjLj8192ELj1ELj1ELj8ELj16ENS_18Kernel_traits_baseILj8192EfS2_fS2_fjLj256EEEEELb1ELb1ELb0EEEvNS_9BwdParamsE,"aw",@nobits
	.sectionflags	@""
	.align	16
	.zero		1024


//--------------------- .nv.shared._ZN10layer_norm22ln_bwd_finalize_kernelINS_22Kernel_traits_finalizeILj8192Ef13__nv_bfloat16fS2_fjLb0ELj1024ELj4ENS_18Kernel_traits_baseILj8192EfS2_fS2_fjLj1024EEEEELb0ELb1EEEvNS_9BwdParamsE --------------------------
	.section	.nv.shared._ZN10layer_norm22ln_bwd_finalize_kernelINS_22Kernel_traits_finalizeILj8192Ef13__nv_bfloat16fS2_fjLb0ELj1024ELj4ENS_18Kernel_traits_baseILj8192EfS2_fS2_fjLj1024EEEEELb0ELb1EEEvNS_9BwdParamsE,"aw",@nobits
	.sectionflags	@""
	.align	16
.nv.shared._ZN10layer_norm22ln_bwd_finalize_kernelINS_22Kernel_traits_finalizeILj8192Ef13__nv_bfloat16fS2_fjLb0ELj1024ELj4ENS_18Kernel_traits_baseILj8192EfS2_fS2_fjLj1024EEEEELb0ELb1EEEvNS_9BwdParamsE:
	.zero		9472


//--------------------- .nv.shared._ZN10layer_norm40ln_parallel_residual_bwd_finalize_kernelINS_22Kernel_traits_finalizeILj8192Ef13__nv_bfloat16fS2_fjLb0ELj1024ELj4ENS_18Kernel_traits_baseILj8192EfS2_fS2_fjLj1024EEEEELb1EEEvNS_9BwdParamsE --------------------------
	.section	.nv.shared._ZN10layer_norm40ln_parallel_residual_bwd_finalize_kernelINS_22Kernel_traits_finalizeILj8192Ef13__nv_bfloat16fS2_fjLb0ELj1024ELj4ENS_18Kernel_traits_baseILj8192EfS2_fS2_fjLj1024EEEEELb1EEEvNS_9BwdParamsE,"aw",@nobits
	.sectionflags	@""
	.align	16
.nv.shared._ZN10layer_norm40ln_parallel_residual_bwd_finalize_kernelINS_22Kernel_traits_finalizeILj8192Ef13__nv_bfloat16fS2_fjLb0ELj1024ELj4ENS_18Kernel_traits_baseILj8192EfS2_fS2_fjLj1024EEEEELb1EEEvNS_9BwdParamsE:
	.zero		17920


//--------------------- .nv.shared._ZN10layer_norm31ln_parallel_residual_bwd_kernelINS_13Kernel_traitsIf13__nv_bfloat16fS2_fjLj8192ELj1ELj1ELj8ELj16ENS_18Kernel_traits_baseILj8192EfS2_fS2_fjLj256EEEEELb1ELb1ELb1EEEvNS_9BwdParamsE --------------------------
	.section	.nv.shared._ZN10layer_norm31ln_parallel_residual_bwd_kernelINS_13Kernel_traitsIf13__nv_bfloat16fS2_fjLj8192ELj1ELj1ELj8ELj16ENS_18Kernel_traits_baseILj8192EfS2_fS2_fjLj256EEEEELb1ELb1ELb1EEEvNS_9BwdParamsE,"aw",@nobits
	.sectionflags	@""
	.align	16
	.zero		1024


//--------------------- .nv.shared._ZN10layer_norm31ln_parallel_residual_bwd_kernelINS_13Kernel_traitsIf6__halfS2_S2_fjLj8192ELj1ELj1ELj8ELj16ENS_18Kernel_traits_baseILj8192EfS2_S2_S2_fjLj256EEEEELb0ELb0ELb0EEEvNS_9BwdParamsE --------------------------
	.section	.nv.shared._ZN10layer_norm31ln_parallel_residual_bwd_kernelINS_13Kernel_traitsIf6__halfS2_S2_fjLj8192ELj1ELj1ELj8ELj16ENS_18Kernel_traits_baseILj8192EfS2_S2_S2_fjLj256EEEEELb0ELb0ELb0EEEvNS_9BwdParamsE,"aw",@nobits
	.sectionflags	@""
	.align	16
	.zero		1024


//--------------------- .nv.shared._ZN10layer_norm31ln_parallel_residual_bwd_kernelINS_13Kernel_traitsIf6__halfS2_S2_fjLj8192ELj1ELj1ELj8ELj16ENS_18Kernel_traits_baseILj8192EfS2_S2_S2_fjLj256EEEEELb0ELb0ELb1EEEvNS_9BwdParamsE --------------------------
	.section	.nv.shared._ZN10layer_norm31ln_parallel_residual_bwd_kernelINS_13Kernel_traitsIf6__halfS2_S2_fjLj8192ELj1ELj1ELj8ELj16ENS_18Kernel_traits_baseILj8192EfS2_S2_S2_fjLj256EEEEELb0ELb0ELb1EEEvNS_9BwdParamsE,"aw",@nobits
	.sectionflags	@""
	.align	16
	.zero		1024


//--------------------- .nv.shared._ZN10layer_norm31ln_parallel_residual_bwd_kernelINS_13Kernel_traitsIf6__halfS2_S2_fjLj8192ELj1ELj1ELj8ELj16ENS_18Kernel_traits_baseILj8192EfS2_S2_S2_fjLj256EEEEELb0ELb1ELb0EEEvNS_9BwdParamsE --------------------------
	.section	.nv.shared._ZN10layer_norm31ln_parallel_residual_bwd_kernelINS_13Kernel_traitsIf6__halfS2_S2_fjLj8192ELj1ELj1ELj8ELj16ENS_18Kernel_traits_baseILj8192EfS2_S2_S2_fjLj256EEEEELb0ELb1ELb0EEEvNS_9BwdParamsE,"aw",@nobits
	.sectionflags	@""
	.align	16
	.zero		1024


//--------------------- .nv.shared._ZN10layer_norm31ln_parallel_residual_bwd_kernelINS_13Kernel_traitsIf6__halfS2_S2_fjLj8192ELj1ELj1ELj8ELj16ENS_18Kernel_traits_baseILj8192EfS2_S2_S2_fjLj256EEEEELb0ELb1ELb1EEEvNS_9BwdParamsE --------------------------
	.section	.nv.shared._ZN10layer_norm31ln_parallel_residual_bwd_kernelINS_13Kernel_traitsIf6__halfS2_S2_fjLj8192ELj1ELj1ELj8ELj16ENS_18Kernel_traits_baseILj8192EfS2_S2_S2_fjLj256EEEEELb0ELb1ELb1EEEvNS_9BwdParamsE,"aw",@nobits
	.sectionflags	@""
	.align	16
	.zero		1024


//--------------------- .nv.shared._ZN10layer_norm31ln_parallel_residual_bwd_kernelINS_13Kernel_traitsIf6__halfS2_S2_fjLj8192ELj1ELj1ELj8ELj16ENS_18Kernel_traits_baseILj8192EfS2_S2_S2_fjLj256EEEEELb1ELb0ELb0EEEvNS_9BwdParamsE --------------------------
	.section	.nv.shared._ZN10layer_norm31ln_parallel_residual_bwd_kernelINS_13Kernel_traitsIf6__halfS2_S2_fjLj8192ELj1ELj1ELj8ELj16ENS_18Kernel_traits_baseILj8192EfS2_S2_S2_fjLj256EEEEELb1ELb0ELb0EEEvNS_9BwdParamsE,"aw",@nobits
	.sectionflags	@""
	.align	16
	.zero		1024


//--------------------- .nv.shared._ZN10layer_norm31ln_parallel_residual_bwd_kernelINS_13Kernel_traitsIf6__halfS2_S2_fjLj8192ELj1ELj1ELj8ELj16ENS_18Kernel_traits_baseILj8192EfS2_S2_S2_fjLj256EEEEELb1ELb0ELb1EEEvNS_9BwdParamsE --------------------------
	.section	.nv.shared._ZN10layer_norm31ln_parallel_residual_bwd_kernelINS_13Kernel_traitsIf6__halfS2_S2_fjLj8192ELj1ELj1ELj8ELj16ENS_18Kernel_traits_baseILj8192EfS2_S2_S2_fjLj256EEEEELb1ELb0ELb1EEEvNS_9BwdParamsE,"aw",@nobits
	.sectionflags	@""
	.align	16
	.zero		1024


//--------------------- .nv.shared._ZN10layer_norm22ln_bwd_finalize_kernelINS_22Kernel_traits_finalizeILj8192Ef6__halfS2_S2_fjLb0ELj1024ELj4ENS_18Kernel_traits_baseILj8192EfS2_S2_S2_fjLj1024EEEEELb0ELb0EEEvNS_9BwdParamsE --------------------------
	.section	.nv.shared._ZN10layer_norm22ln_bwd_finalize_kernelINS_22Kernel_traits_finalizeILj8192Ef6__halfS2_S2_fjLb0ELj1024ELj4ENS_18Kernel_traits_baseILj8192EfS2_S2_S2_fjLj1024EEEEELb0ELb0EEEvNS_9BwdParamsE,"aw",@nobits
	.sectionflags	@""
	.align	16
.nv.shared._ZN10layer_norm22ln_bwd_finalize_kernelINS_22Kernel_traits_finalizeILj8192Ef6__halfS2_S2_fjLb0ELj1024ELj4ENS_18Kernel_traits_baseILj8192EfS2_S2_S2_fjLj1024EEEEELb0ELb0EEEvNS_9BwdParamsE:
	.zero		9472


//--------------------- .nv.shared._ZN10layer_norm40ln_parallel_residual_bwd_finalize_kernelINS_22Kernel_traits_finalizeILj8192Ef6__halfS2_S2_fjLb0ELj1024ELj4ENS_18Kernel_traits_baseILj8192EfS2_S2_S2_fjLj1024EEEEELb0EEEvNS_9BwdParamsE --------------------------
	.section	.nv.shared._ZN10layer_norm40ln_parallel_residual_bwd_finalize_kernelINS_22Kernel_traits_finalizeILj8192Ef6__halfS2_S2_fjLb0ELj1024ELj4ENS_18Kernel_traits_baseILj8192EfS2_S2_S2_fjLj1024EEEEELb0EEEvNS_9BwdParamsE,"aw",@nobits
	.sectionflags	@""
	.align	16
.nv.shared._ZN10layer_norm40ln_parallel_residual_bwd_finalize_kernelINS_22Kernel_traits_finalizeILj8192Ef6__halfS2_S2_fjLb0ELj1024ELj4ENS_18Kernel_traits_baseILj8192EfS2_S2_S2_fjLj1024EEEEELb0EEEvNS_9BwdParamsE:
	.zero		17920


//--------------------- .nv.shared._ZN10layer_norm31ln_parallel_residual_bwd_kernelINS_13Kernel_traitsIf6__halfS2_S2_fjLj8192ELj1ELj1ELj8ELj16ENS_18Kernel_traits_baseILj8192EfS2_S2_S2_fjLj256EEEEELb1ELb1ELb0EEEvNS_9BwdParamsE --------------------------
	.section	.nv.shared._ZN10layer_norm31ln_parallel_residual_bwd_kernelINS_13Kernel_traitsIf6__halfS2_S2_fjLj8192ELj1ELj1ELj8ELj16ENS_18Kernel_traits_baseILj8192EfS2_S2_S2_fjLj256EEEEELb1ELb1ELb0EEEvNS_9BwdParamsE,"aw",@nobits
	.sectionflags	@""
	.align	16
	.zero		1024


//--------------------- .nv.shared._ZN10layer_norm22ln_bwd_finalize_kernelINS_22Kernel_traits_finalizeILj8192Ef6__halfS2_S2_fjLb0ELj1024ELj4ENS_18Kernel_traits_baseILj8192EfS2_S2_S2_fjLj1024EEEEELb0ELb1EEEvNS_9BwdParamsE --------------------------
	.section	.nv.shared._ZN10layer_norm22ln_bwd_finalize_kernelINS_22Kernel_traits_finalizeILj8192Ef6__halfS2_S2_fjLb0ELj1024ELj4ENS_18Kernel_traits_baseILj8192EfS2_S2_S2_fjLj1024EEEEELb0ELb1EEEvNS_9BwdParamsE,"aw",@nobits
	.sectionflags	@""
	.align	16
.nv.shared._ZN10layer_norm22ln_bwd_finalize_kernelINS_22Kernel_traits_finalizeILj8192Ef6__halfS2_S2_fjLb0ELj1024ELj4ENS_18Kernel_traits_baseILj8192EfS2_S2_S2_fjLj1024EEEEELb0ELb1EEEvNS_9BwdParamsE:
	.zero		9472


//--------------------- .nv.shared._ZN10layer_norm40ln_parallel_residual_bwd_finalize_kernelINS_22Kernel_traits_finalizeILj8192Ef6__halfS2_S2_fjLb0ELj1024ELj4ENS_18Kernel_traits_baseILj8192EfS2_S2_S2_fjLj1024EEEEELb1EEEvNS_9BwdParamsE --------------------------
	.section	.nv.shared._ZN10layer_norm40ln_parallel_residual_bwd_finalize_kernelINS_22Kernel_traits_finalizeILj8192Ef6__halfS2_S2_fjLb0ELj1024ELj4ENS_18Kernel_traits_baseILj8192EfS2_S2_S2_fjLj1024EEEEELb1EEEvNS_9BwdParamsE,"aw",@nobits
	.sectionflags	@""
	.align	16
.nv.shared._ZN10layer_norm40ln_parallel_residual_bwd_finalize_kernelINS_22Kernel_traits_finalizeILj8192Ef6__halfS2_S2_fjLb0ELj1024ELj4ENS_18Kernel_traits_baseILj8192EfS2_S2_S2_fjLj1024EEEEELb1EEEvNS_9BwdParamsE:
	.zero		17920


//--------------------- .nv.shared._ZN10layer_norm31ln_parallel_residual_bwd_kernelINS_13Kernel_traitsIf6__halfS2_S2_fjLj8192ELj1ELj1ELj8ELj16ENS_18Kernel_traits_baseILj8192EfS2_S2_S2_fjLj256EEEEELb1ELb1ELb1EEEvNS_9BwdParamsE --------------------------
	.section	.nv.shared._ZN10layer_norm31ln_parallel_residual_bwd_kernelINS_13Kernel_traitsIf6__halfS2_S2_fjLj8192ELj1ELj1ELj8ELj16ENS_18Kernel_traits_baseILj8192EfS2_S2_S2_fjLj256EEEEELb1ELb1ELb1EEEvNS_9BwdParamsE,"aw",@nobits
	.sectionflags	@""
	.align	16
	.zero		1024


//--------------------- .nv.shared._ZN10layer_norm31ln_parallel_residual_bwd_kernelINS_13Kernel_traitsI6__halfS2_fS2_fjLj8192ELj1ELj1ELj8ELj16ENS_18Kernel_traits_baseILj8192ES2_S2_fS2_fjLj256EEEEELb0ELb0ELb0EEEvNS_9BwdParamsE --------------------------
	.section	.nv.shared._ZN10layer_norm31ln_parallel_residual_bwd_kernelINS_13Kernel_traitsI6__halfS2_fS2_fjLj8192ELj1ELj1ELj8ELj16ENS_18Kernel_traits_baseILj8192ES2_S2_fS2_fjLj256EEEEELb0ELb0ELb0EEEvNS_9BwdParamsE,"aw",@nobits
	.sectionflags	@""
	.align	16
	.zero		1024


//--------------------- .nv.shared._ZN10layer_norm31ln_parallel_residual_bwd_kernelINS_13Kernel_traitsI6__halfS2_fS2_fjLj8192ELj1ELj1ELj8ELj16ENS_18Kernel_traits_baseILj8192ES2_S2_fS2_fjLj256EEEEELb0ELb0ELb1EEEvNS_9BwdParamsE --------------------------
	.section	.nv.shared._ZN10layer_norm31ln_parallel_residual_bwd_kernelINS_13Kernel_traitsI6__halfS2_fS2_fjLj8192ELj1ELj1ELj8ELj16ENS_18Kernel_traits_baseILj8192ES2_S2_fS2_fjLj256EEEEELb0ELb0ELb1EEEvNS_9BwdParamsE,"aw",@nobits
	.sectionflags	@""
	.align	16
	.zero		1024


//--------------------- .nv.shared._ZN10layer_norm31ln_parallel_residual_bwd_kernelINS_13Kernel_traitsI6__halfS2_fS2_fjLj8192ELj1ELj1ELj8ELj16ENS_18Kernel_traits_baseILj8192ES2_S2_fS2_fjLj256EEEEELb0ELb1ELb0EEEvNS_9BwdParamsE --------------------------
	.section	.nv.shared._ZN10layer_norm31ln_parallel_residual_bwd_kernelINS_13Kernel_traitsI6__halfS2_fS2_fjLj8192ELj1ELj1ELj8ELj16ENS_18Kernel_traits_baseILj8192ES2_S2_fS2_fjLj256EEEEELb0ELb1ELb0EEEvNS_9BwdParamsE,"aw",@nobits
	.sectionflags	@""
	.align	16
	.zero		1024


//--------------------- .nv.shared._ZN10layer_norm31ln_parallel_residual_bwd_kernelINS_13Kernel_traitsI6__halfS2_fS2_fjLj8192ELj1ELj1ELj8ELj16ENS_18Kernel_traits_baseILj8192ES2_S2_fS2_fjLj256EEEEELb0ELb1ELb1EEEvNS_9BwdParamsE --------------------------
	.section	.nv.shared._ZN10layer_norm31ln_parallel_residual_bwd_kernelINS_13Kernel_traitsI6__halfS2_fS2_fjLj8192ELj1ELj1ELj8ELj16ENS_18Kernel_traits_baseILj8192ES2_S2_fS2_fjLj256EEEEELb0ELb1ELb1EEEvNS_9BwdParamsE,"aw",@nobits
	.sectionflags	@""
	.align	16
	.zero		1024


//--------------------- .nv.shared._ZN10layer_norm31ln_parallel_residual_bwd_kernelINS_13Kernel_traitsI6__halfS2_fS2_fjLj8192ELj1ELj1ELj8ELj16ENS_18Kernel_traits_baseILj8192ES2_S2_fS2_fjLj256EEEEELb1ELb0ELb0EEEvNS_9BwdParamsE --------------------------
	.section	.nv.shared._ZN10layer_norm31ln_parallel_residual_bwd_kernelINS_13Kernel_traitsI6__halfS2_fS2_fjLj8192ELj1ELj1ELj8ELj16ENS_18Kernel_traits_baseILj8192ES2_S2_fS2_fjLj256EEEEELb1ELb0ELb0EEEvNS_9BwdParamsE,"aw",@nobits
	.sectionflags	@""
	.align	16
	.zero		1024


//--------------------- .nv.shared._ZN10layer_norm31ln_parallel_residual_bwd_kernelINS_13Kernel_traitsI6__halfS2_fS2_fjLj8192ELj1ELj1ELj8ELj16ENS_18Kernel_traits_baseILj8192ES2_S2_fS2_fjLj256EEEEELb1ELb0ELb1EEEvNS_9BwdParamsE --------------------------
	.section	.nv.shared._ZN10layer_norm31ln_parallel_residual_bwd_kernelINS_13Kernel_traitsI6__halfS2_fS2_fjLj8192ELj1ELj1ELj8ELj16ENS_18Kernel_traits_baseILj8192ES2_S2_fS2_fjLj256EEEEELb1ELb0ELb1EEEvNS_9BwdParamsE,"aw",@nobits
	.sectionflags	@""
	.align	16
	.zero		1024


//--------------------- .nv.shared._ZN10layer_norm22ln_bwd_finalize_kernelINS_22Kernel_traits_finalizeILj8192E6__halfS2_fS2_fjLb0ELj1024ELj4ENS_18Kernel_traits_baseILj8192ES2_S2_fS2_fjLj1024EEEEELb0ELb0EEEvNS_9BwdParamsE --------------------------
	.section	.nv.shared._ZN10layer_norm22ln_bwd_finalize_kernelINS_22Kernel_traits_finalizeILj8192E6__halfS2_fS2_fjLb0ELj1024ELj4ENS_18Kernel_traits_baseILj8192ES2_S2_fS2_fjLj1024EEEEELb0ELb0EEEvNS_9BwdParamsE,"aw",@nobits
	.sectionflags	@""
	.align	16
.nv.shared._ZN10layer_norm22ln_bwd_finalize_kernelINS_22Kernel_traits_finalizeILj8192E6__halfS2_fS2_fjLb0ELj1024ELj4ENS_18Kernel_traits_baseILj8192ES2_S2_fS2_fjLj1024EEEEELb0ELb0EEEvNS_9BwdParamsE:
	.zero		9472


//--------------------- .nv.shared._ZN10layer_norm40ln_parallel_residual_bwd_finalize_kernelINS_22Kernel_traits_finalizeILj8192E6__halfS2_fS2_fjLb0ELj1024ELj4ENS_18Kernel_traits_baseILj8192ES2_S2_fS2_fjLj1024EEEEELb0EEEvNS_9BwdParamsE --------------------------
	.section	.nv.shared._ZN10layer_norm40ln_parallel_residual_bwd_finalize_kernelINS_22Kernel_traits_finalizeILj8192E6__halfS2_fS2_fjLb0ELj1024ELj4ENS_18Kernel_traits_baseILj8192ES2_S2_fS2_fjLj1024EEEEELb0EEEvNS_9BwdParamsE,"aw",@nobits
	.sectionflags	@""
	.align	16
.nv.shared._ZN10layer_norm40ln_parallel_residual_bwd_finalize_kernelINS_22Kernel_traits_finalizeILj8192E6__halfS2_fS2_fjLb0ELj1024ELj4ENS_18Kernel_traits_baseILj8192ES2_S2_fS2_fjLj1024EEEEELb0EEEvNS_9BwdParamsE:
	.zero		17920


//--------------------- .nv.shared._ZN10layer_norm31ln_parallel_residual_bwd_kernelINS_13Kernel_traitsI6__halfS2_fS2_fjLj8192ELj1ELj1ELj8ELj16ENS_18Kernel_traits_baseILj8192ES2_S2_fS2_fjLj256EEEEELb1ELb1ELb0EEEvNS_9BwdParamsE --------------------------
	.section	.nv.shared._ZN10layer_norm31ln_parallel_residual_bwd_kernelINS_13Kernel_traitsI6__halfS2_fS2_fjLj8192ELj1ELj1ELj8ELj16ENS_18Kernel_traits_baseILj8192ES2_S2_fS2_fjLj256EEEEELb1ELb1ELb0EEEvNS_9BwdParamsE,"aw",@nobits
	.sectionflags	@""
	.align	16
	.zero		1024


//--------------------- .nv.shared._ZN10layer_norm22ln_bwd_finalize_kernelINS_22Kernel_traits_finalizeILj8192E6__halfS2_fS2_fjLb0ELj1024ELj4ENS_18Kernel_traits_baseILj8192ES2_S2_fS2_fjLj1024EEEEELb0ELb1EEEvNS_9BwdParamsE --------------------------
	.section	.nv.shared._ZN10layer_norm22ln_bwd_finalize_kernelINS_22Kernel_traits_finalizeILj8192E6__halfS2_fS2_fjLb0ELj1024ELj4ENS_18Kernel_traits_baseILj8192ES2_S2_fS2_fjLj1024EEEEELb0ELb1EEEvNS_9BwdParamsE,"aw",@nobits
	.sectionflags	@""
	.align	16
.nv.shared._ZN10layer_norm22ln_bwd_finalize_kernelINS_22Kernel_traits_finalizeILj8192E6__halfS2_fS2_fjLb0ELj1024ELj4ENS_18Kernel_traits_baseILj8192ES2_S2_fS2_fjLj1024EEEEELb0ELb1EEEvNS_9BwdParamsE:
	.zero		9472


//--------------------- .nv.shared._ZN10layer_norm40ln_parallel_residual_bwd_finalize_kernelINS_22Kernel_traits_finalizeILj8192E6__halfS2_fS2_fjLb0ELj1024ELj4ENS_18Kernel_traits_baseILj8192ES2_S2_fS2_fjLj1024EEEEELb1EEEvNS_9BwdParamsE --------------------------
	.section	.nv.shared._ZN10layer_norm40ln_parallel_residual_bwd_finalize_kernelINS_22Kernel_traits_finalizeILj8192E6__halfS2_fS2_fjLb0ELj1024ELj4ENS_18Kernel_traits_baseILj8192ES2_S2_fS2_fjLj1024EEEEELb1EEEvNS_9BwdParamsE,"aw",@nobits
	.sectionflags	@""
	.align	16
.nv.shared._ZN10layer_norm40ln_parallel_residual_bwd_finalize_kernelINS_22Kernel_traits_finalizeILj8192E6__halfS2_fS2_fjLb0ELj1024ELj4ENS_18Kernel_traits_baseILj8192ES2_S2_fS2_fjLj1024EEEEELb1EEEvNS_9BwdParamsE:
	.zero		17920


//--------------------- .nv.shared._ZN10layer_norm31ln_parallel_residual_bwd_kernelINS_13Kernel_traitsI6__halfS2_fS2_fjLj8192ELj1ELj1ELj8ELj16ENS_18Kernel_traits_baseILj8192ES2_S2_fS2_fjLj256EEEEELb1ELb1ELb1EEEvNS_9BwdParamsE --------------------------
	.section	.nv.shared._ZN10layer_norm31ln_parallel_residual_bwd_kernelINS_13Kernel_traitsI6__halfS2_fS2_fjLj8192ELj1ELj1ELj8ELj16ENS_18Kernel_traits_baseILj8192ES2_S2_fS2_fjLj256EEEEELb1ELb1ELb1EEEvNS_9BwdParamsE,"aw",@nobits
	.sectionflags	@""
	.align	16
	.zero		1024


//--------------------- .nv.shared._ZN10layer_norm31ln_parallel_residual_bwd_kernelINS_13Kernel_traitsIf6__halffS2_fjLj8192ELj1ELj1ELj8ELj16ENS_18Kernel_traits_baseILj8192EfS2_fS2_fjLj256EEEEELb0ELb0ELb0EEEvNS_9BwdParamsE --------------------------
	.section	.nv.shared._ZN10layer_norm31ln_parallel_residual_bwd_kernelINS_13Kernel_traitsIf6__halffS2_fjLj8192ELj1ELj1ELj8ELj16ENS_18Kernel_traits_baseILj8192EfS2_fS2_fjLj256EEEEELb0ELb0ELb0EEEvNS_9BwdParamsE,"aw",@nobits
	.sectionflags	@""
	.align	16
	.zero		1024


//--------------------- .nv.shared._ZN10layer_norm31ln_parallel_residual_bwd_kernelINS_13Kernel_traitsIf6__halffS2_fjLj8192ELj1ELj1ELj8ELj16ENS_18Kernel_traits_baseILj8192EfS2_fS2_fjLj256EEEEELb0ELb0ELb1EEEvNS_9BwdParamsE --------------------------
	.section	.nv.shared._ZN10layer_norm31ln_parallel_residual_bwd_kernelINS_13Kernel_traitsIf6__halffS2_fjLj8192ELj1ELj1ELj8ELj16ENS_18Kernel_traits_baseILj8192EfS2_fS2_fjLj256EEEEELb0ELb0ELb1EEEvNS_9BwdParamsE,"aw",@nobits
	.sectionflags	@""
	.align	16
	.zero		1024


//--------------------- .nv.shared._ZN10layer_norm31ln_parallel_residual_bwd_kernelINS_13Kernel_traitsIf6__halffS2_fjLj8192ELj1ELj1ELj8ELj16ENS_18Kernel_traits_baseILj8192EfS2_fS2_fjLj256EEEEELb0ELb1ELb0EEEvNS_9BwdParamsE --------------------------
	.section	.nv.shared._ZN10layer_norm31ln_parallel_residual_bwd_kernelINS_13Kernel_traitsIf6__halffS2_fjLj8192ELj1ELj1ELj8ELj16ENS_18Kernel_traits_baseILj8192EfS2_fS2_fjLj256EEEEELb0ELb1ELb0EEEvNS_9BwdParamsE,"aw",@nobits
	.sectionflags	@""
	.align	16
	.zero		1024


//--------------------- .nv.shared._ZN10layer_norm31ln_parallel_residual_bwd_kernelINS_13Kernel_traitsIf6__halffS2_fjLj8192ELj1ELj1ELj8ELj16ENS_18Kernel_traits_baseILj8192EfS2_fS2_fjLj256EEEEELb0ELb1ELb1EEEvNS_9BwdParamsE --------------------------
	.section	.nv.shared._ZN10layer_norm31ln_parallel_residual_bwd_kernelINS_13Kernel_traitsIf6__halffS2_fjLj8192ELj1ELj1ELj8ELj16ENS_18Kernel_traits_baseILj8192EfS2_fS2_fjLj256EEEEELb0ELb1ELb1EEEvNS_9BwdParamsE,"aw",@nobits
	.sectionflags	@""
	.align	16
	.zero		1024


//--------------------- .nv.shared._ZN10layer_norm31ln_parallel_residual_bwd_kernelINS_13Kernel_traitsIf6__halffS2_fjLj8192ELj1ELj1ELj8ELj16ENS_18Kernel_traits_baseILj8192EfS2_fS2_fjLj256EEEEELb1ELb0ELb0EEEvNS_9BwdParamsE --------------------------
	.section	.nv.shared._ZN10layer_norm31ln_parallel_residual_bwd_kernelINS_13Kernel_traitsIf6__halffS2_fjLj8192ELj1ELj1ELj8ELj16ENS_18Kernel_traits_baseILj8192EfS2_fS2_fjLj256EEEEELb1ELb0ELb0EEEvNS_9BwdParamsE,"aw",@nobits
	.sectionflags	@""
	.align	16
	.zero		1024


//--------------------- .nv.shared._ZN10layer_norm31ln_parallel_residual_bwd_kernelINS_13Kernel_traitsIf6__halffS2_fjLj8192ELj1ELj1ELj8ELj16ENS_18Kernel_traits_baseILj8192EfS2_fS2_fjLj256EEEEELb1ELb0ELb1EEEvNS_9BwdParamsE --------------------------
	.section	.nv.shared._ZN10layer_norm31ln_parallel_residual_bwd_kernelINS_13Kernel_traitsIf6__halffS2_fjLj8192ELj1ELj1ELj8ELj16ENS_18Kernel_traits_baseILj8192EfS2_fS2_fjLj256EEEEELb1ELb0ELb1EEEvNS_9BwdParamsE,"aw",@nobits
	.sectionflags	@""
	.align	16
	.zero		1024


//--------------------- .nv.shared._ZN10layer_norm22ln_bwd_finalize_kernelINS_22Kernel_traits_finalizeILj8192Ef6__halffS2_fjLb0ELj1024ELj4ENS_18Kernel_traits_baseILj8192EfS2_fS2_fjLj1024EEEEELb0ELb0EEEvNS_9BwdParamsE --------------------------
	.section	.nv.shared._ZN10layer_norm22ln_bwd_finalize_kernelINS_22Kernel_traits_finalizeILj8192Ef6__halffS2_fjLb0ELj1024ELj4ENS_18Kernel_traits_baseILj8192EfS2_fS2_fjLj1024EEEEELb0ELb0EEEvNS_9BwdParamsE,"aw",@nobits
	.sectionflags	@""
	.align	16
.nv.shared._ZN10layer_norm22ln_bwd_finalize_kernelINS_22Kernel_traits_finalizeILj8192Ef6__halffS2_fjLb0ELj1024ELj4ENS_18Kernel_traits_baseILj8192EfS2_fS2_fjLj1024EEEEELb0ELb0EEEvNS_9BwdParamsE:
	.zero		9472


//--------------------- .nv.shared._ZN10layer_norm40ln_parallel_residual_bwd_finalize_kernelINS_22Kernel_traits_finalizeILj8192Ef6__halffS2_fjLb0ELj1024ELj4ENS_18Kernel_traits_baseILj8192EfS2_fS2_fjLj1024EEEEELb0EEEvNS_9BwdParamsE --------------------------
	.section	.nv.shared._ZN10layer_norm40ln_parallel_residual_bwd_finalize_kernelINS_22Kernel_traits_finalizeILj8192Ef6__halffS2_fjLb0ELj1024ELj4ENS_18Kernel_traits_baseILj8192EfS2_fS2_fjLj1024EEEEELb0EEEvNS_9BwdParamsE,"aw",@nobits
	.sectionflags	@""
	.align	16
.nv.shared._ZN10layer_norm40ln_parallel_residual_bwd_finalize_kernelINS_22Kernel_traits_finalizeILj8192Ef6__halffS2_fjLb0ELj1024ELj4ENS_18Kernel_traits_baseILj8192EfS2_fS2_fjLj1024EEEEELb0EEEvNS_9BwdParamsE:
	.zero		17920


//--------------------- .nv.shared._ZN10layer_norm31ln_parallel_residual_bwd_kernelINS_13Kernel_traitsIf6__halffS2_fjLj8192ELj1ELj1ELj8ELj16ENS_18Kernel_traits_baseILj8192EfS2_fS2_fjLj256EEEEELb1ELb1ELb0EEEvNS_9BwdParamsE --------------------------
	.section	.nv.shared._ZN10layer_norm31ln_parallel_residual_bwd_kernelINS_13Kernel_traitsIf6__halffS2_fjLj8192ELj1ELj1ELj8ELj16ENS_18Kernel_traits_baseILj8192EfS2_fS2_fjLj256EEEEELb1ELb1ELb0EEEvNS_9BwdParamsE,"aw",@nobits
	.sectionflags	@""
	.align	16
	.zero		1024


//--------------------- .nv.shared._ZN10layer_norm22ln_bwd_finalize_kernelINS_22Kernel_traits_finalizeILj8192Ef6__halffS2_fjLb0ELj1024ELj4ENS_18Kernel_traits_baseILj8192EfS2_fS2_fjLj1024EEEEELb0ELb1EEEvNS_9BwdParamsE --------------------------
	.section	.nv.shared._ZN10layer_norm22ln_bwd_finalize_kernelINS_22Kernel_traits_finalizeILj8192Ef6__halffS2_fjLb0ELj1024ELj4ENS_18Kernel_traits_baseILj8192EfS2_fS2_fjLj1024EEEEELb0ELb1EEEvNS_9BwdParamsE,"aw",@nobits
	.sectionflags	@""
	.align	16
.nv.shared._ZN10layer_norm22ln_bwd_finalize_kernelINS_22Kernel_traits_finalizeILj8192Ef6__halffS2_fjLb0ELj1024ELj4ENS_18Kernel_traits_baseILj8192EfS2_fS2_fjLj1024EEEEELb0ELb1EEEvNS_9BwdParamsE:
	.zero		9472


//--------------------- .nv.shared._ZN10layer_norm40ln_parallel_residual_bwd_finalize_kernelINS_22Kernel_traits_finalizeILj8192Ef6__halffS2_fjLb0ELj1024ELj4ENS_18Kernel_traits_baseILj8192EfS2_fS2_fjLj1024EEEEELb1EEEvNS_9BwdParamsE --------------------------
	.section	.nv.shared._ZN10layer_norm40ln_parallel_residual_bwd_finalize_kernelINS_22Kernel_traits_finalizeILj8192Ef6__halffS2_fjLb0ELj1024ELj4ENS_18Kernel_traits_baseILj8192EfS2_fS2_fjLj1024EEEEELb1EEEvNS_9BwdParamsE,"aw",@nobits
	.sectionflags	@""
	.align	16
.nv.shared._ZN10layer_norm40ln_parallel_residual_bwd_finalize_kernelINS_22Kernel_traits_finalizeILj8192Ef6__halffS2_fjLb0ELj1024ELj4ENS_18Kernel_traits_baseILj8192EfS2_fS2_fjLj1024EEEEELb1EEEvNS_9BwdParamsE:
	.zero		17920


//--------------------- .nv.shared._ZN10layer_norm31ln_parallel_residual_bwd_kernelINS_13Kernel_traitsIf6__halffS2_fjLj8192ELj1ELj1ELj8ELj16ENS_18Kernel_traits_baseILj8192EfS2_fS2_fjLj256EEEEELb1ELb1ELb1EEEvNS_9BwdParamsE --------------------------
	.section	.nv.shared._ZN10layer_norm31ln_parallel_residual_bwd_kernelINS_13Kernel_traitsIf6__halffS2_fjLj8192ELj1ELj1ELj8ELj16ENS_18Kernel_traits_baseILj8192EfS2_fS2_fjLj256EEEEELb1ELb1ELb1EEEvNS_9BwdParamsE,"aw",@nobits
	.sectionflags	@""
	.align	16
	.zero		1024


//--------------------- .nv.shared._ZN10layer_norm31ln_parallel_residual_bwd_kernelINS_13Kernel_traitsI6__halfffffjLj8192ELj1ELj1ELj8ELj16ENS_18Kernel_traits_baseILj8192ES2_ffffjLj256EEEEELb0ELb0ELb0EEEvNS_9BwdParamsE --------------------------
	.section	.nv.shared._ZN10layer_norm31ln_parallel_residual_bwd_kernelINS_13Kernel_traitsI6__halfffffjLj8192ELj1ELj1ELj8ELj16ENS_18Kernel_traits_baseILj8192ES2_ffffjLj256EEEEELb0ELb0ELb0EEEvNS_9BwdParamsE,"aw",@nobits
	.sectionflags	@""
	.align	16
	.zero		1024


//--------------------- .nv.shared._ZN10layer_norm31ln_parallel_residual_bwd_kernelINS_13Kernel_traitsI6__halfffffjLj8192ELj1ELj1ELj8ELj16ENS_18Kernel_traits_baseILj8192ES2_ffffjLj256EEEEELb0ELb0ELb1EEEvNS_9BwdParamsE --------------------------
	.section	.nv.shared._ZN10layer_norm31ln_parallel_residual_bwd_kernelINS_13Kernel_traitsI6__halfffffjLj8192ELj1ELj1ELj8ELj16ENS_18Kernel_traits_baseILj8192ES2_ffffjLj256EEEEELb0ELb0ELb1EEEvNS_9BwdParamsE,"aw",@nobits
	.sectionflags	@""
	.align	16
	.zero		1024


//--------------------- .nv.shared._ZN10layer_norm31ln_parallel_residual_bwd_kernelINS_13Kernel_traitsI6__halfffffjLj8192ELj1ELj1ELj8ELj16ENS_18Kernel_traits_baseILj8192ES2_ffffjLj256EEEEELb0ELb1ELb0EEEvNS_9BwdParamsE --------------------------
	.section	.nv.shared._ZN10layer_norm31ln_parallel_residual_bwd_kernelINS_13Kernel_traitsI6__halfffffjLj8192ELj1ELj1ELj8ELj16ENS_18Kernel_traits_baseILj8192ES2_ffffjLj256EEEEELb0ELb1ELb0EEEvNS_9BwdParamsE,"aw",@nobits
	.sectionflags	@""
	.align	16
	.zero		1024


//--------------------- .nv.shared._ZN10layer_norm31ln_parallel_residual_bwd_kernelINS_13Kernel_traitsI6__halfffffjLj8192ELj1ELj1ELj8ELj16ENS_18Kernel_traits_baseILj8192ES2_ffffjLj256EEEEELb0ELb1ELb1EEEvNS_9BwdParamsE --------------------------
	.section	.nv.shared._ZN10layer_norm31ln_parallel_residual_bwd_kernelINS_13Kernel_traitsI6__halfffffjLj8192ELj1ELj1ELj8ELj16ENS_18Kernel_traits_baseILj8192ES2_ffffjLj256EEEEELb0ELb1ELb1EEEvNS_9BwdParamsE,"aw",@nobits
	.sectionflags	@""
	.align	16
	.zero		1024


//--------------------- .nv.shared._ZN10layer_norm31ln_parallel_residual_bwd_kernelINS_13Kernel_traitsI6__halfffffjLj8192ELj1ELj1ELj8ELj16ENS_18Kernel_traits_baseILj8192ES2_ffffjLj256EEEEELb1ELb0ELb0EEEvNS_9BwdParamsE --------------------------
	.section	.nv.shared._ZN10layer_norm31ln_parallel_residual_bwd_kernelINS_13Kernel_traitsI6__halfffffjLj8192ELj1ELj1ELj8ELj16ENS_18Kernel_traits_baseILj8192ES2_ffffjLj256EEEEELb1ELb0ELb0EEEvNS_9BwdParamsE,"aw",@nobits
	.sectionflags	@""
	.align	16
	.zero		1024


//--------------------- .nv.shared._ZN10layer_norm31ln_parallel_residual_bwd_kernelINS_13Kernel_traitsI6__halfffffjLj8192ELj1ELj1ELj8ELj16ENS_18Kernel_traits_baseILj8192ES2_ffffjLj256EEEEELb1ELb0ELb1EEEvNS_9BwdParamsE --------------------------
	.section	.nv.shared._ZN10layer_norm31ln_parallel_residual_bwd_kernelINS_13Kernel_traitsI6__halfffffjLj8192ELj1ELj1ELj8ELj16ENS_18Kernel_traits_baseILj8192ES2_ffffjLj256EEEEELb1ELb0ELb1EEEvNS_9BwdParamsE,"aw",@nobits
	.sectionflags	@""
	.align	16
	.zero		1024


//--------------------- .nv.shared._ZN10layer_norm22ln_bwd_finalize_kernelINS_22Kernel_traits_finalizeILj8192E6__halfffffjLb0ELj1024ELj4ENS_18Kernel_traits_baseILj8192ES2_ffffjLj1024EEEEELb0ELb0EEEvNS_9BwdParamsE --------------------------
	.section	.nv.shared._ZN10layer_norm22ln_bwd_finalize_kernelINS_22Kernel_traits_finalizeILj8192E6__halfffffjLb0ELj1024ELj4ENS_18Kernel_traits_baseILj8192ES2_ffffjLj1024EEEEELb0ELb0EEEvNS_9BwdParamsE,"aw",@nobits
	.sectionflags	@""
	.align	16
.nv.shared._ZN10layer_norm22ln_bwd_finalize_kernelINS_22Kernel_traits_finalizeILj8192E6__halfffffjLb0ELj1024ELj4ENS_18Kernel_traits_baseILj8192ES2_ffffjLj1024EEEEELb0ELb0EEEvNS_9BwdParamsE:
	.zero		9472


//--------------------- .nv.shared._ZN10layer_norm40ln_parallel_residual_bwd_finalize_kernelINS_22Kernel_traits_finalizeILj8192E6__halfffffjLb0ELj1024ELj4ENS_18Kernel_traits_baseILj8192ES2_ffffjLj1024EEEEELb0EEEvNS_9BwdParamsE --------------------------
	.section	.nv.shared._ZN10layer_norm40ln_parallel_residual_bwd_finalize_kernelINS_22Kernel_traits_finalizeILj8192E6__halfffffjLb0ELj1024ELj4ENS_18Kernel_traits_baseILj8192ES2_ffffjLj1024EEEEELb0EEEvNS_9BwdParamsE,"aw",@nobits
	.sectionflags	@""
	.align	16
.nv.shared._ZN10layer_norm40ln_parallel_residual_bwd_finalize_kernelINS_22Kernel_traits_finalizeILj8192E6__halfffffjLb0ELj1024ELj4ENS_18Kernel_traits_baseILj8192ES2_ffffjLj1024EEEEELb0EEEvNS_9BwdParamsE:
	.zero		17920


//--------------------- .nv.shared._ZN10layer_norm31ln_parallel_residual_bwd_kernelINS_13Kernel_traitsI6__halfffffjLj8192ELj1ELj1ELj8ELj16ENS_18Kernel_traits_baseILj8192ES2_ffffjLj256EEEEELb1ELb1ELb0EEEvNS_9BwdParamsE --------------------------
	.section	.nv.shared._ZN10layer_norm31ln_parallel_residual_bwd_kernelINS_13Kernel_traitsI6__halfffffjLj8192ELj1ELj1ELj8ELj16ENS_18Kernel_traits_baseILj8192ES2_ffffjLj256EEEEELb1ELb1ELb0EEEvNS_9BwdParamsE,"aw",@nobits
	.sectionflags	@""
	.align	16
	.zero		1024


//--------------------- .nv.shared._ZN10layer_norm22ln_bwd_finalize_kernelINS_22Kernel_traits_finalizeILj8192E6__halfffffjLb0ELj1024ELj4ENS_18Kernel_traits_baseILj8192ES2_ffffjLj1024EEEEELb0ELb1EEEvNS_9BwdParamsE --------------------------
	.section	.nv.shared._ZN10layer_norm22ln_bwd_finalize_kernelINS_22Kernel_traits_finalizeILj8192E6__halfffffjLb0ELj1024ELj4ENS_18Kernel_traits_baseILj8192ES2_ffffjLj1024EEEEELb0ELb1EEEvNS_9BwdParamsE,"aw",@nobits
	.sectionflags	@""
	.align	16
.nv.shared._ZN10layer_norm22ln_bwd_finalize_kernelINS_22Kernel_traits_finalizeILj8192E6__halfffffjLb0ELj1024ELj4ENS_18Kernel_traits_baseILj8192ES2_ffffjLj1024EEEEELb0ELb1EEEvNS_9BwdParamsE:
	.zero		9472


//--------------------- .nv.shared._ZN10layer_norm40ln_parallel_residual_bwd_finalize_kernelINS_22Kernel_traits_finalizeILj8192E6__halfffffjLb0ELj1024ELj4ENS_18Kernel_traits_baseILj8192ES2_ffffjLj1024EEEEELb1EEEvNS_9BwdParamsE --------------------------
	.section	.nv.shared._ZN10layer_norm40ln_parallel_residual_bwd_finalize_kernelINS_22Kernel_traits_finalizeILj8192E6__halfffffjLb0ELj1024ELj4ENS_18Kernel_traits_baseILj8192ES2_ffffjLj1024EEEEELb1EEEvNS_9BwdParamsE,"aw",@nobits
	.sectionflags	@""
	.align	16
.nv.shared._ZN10layer_norm40ln_parallel_residual_bwd_finalize_kernelINS_22Kernel_traits_finalizeILj8192E6__halfffffjLb0ELj1024ELj4ENS_18Kernel_traits_baseILj8192ES2_ffffjLj1024EEEEELb1EEEvNS_9BwdParamsE:
	.zero		17920


//--------------------- .nv.shared._ZN10layer_norm31ln_parallel_residual_bwd_kernelINS_13Kernel_traitsI6__halfffffjLj8192ELj1ELj1ELj8ELj16ENS_18Kernel_traits_baseILj8192ES2_ffffjLj256EEEEELb1ELb1ELb1EEEvNS_9BwdParamsE --------------------------
	.section	.nv.shared._ZN10layer_norm31ln_parallel_residual_bwd_kernelINS_13Kernel_traitsI6__halfffffjLj8192ELj1ELj1ELj8ELj16ENS_18Kernel_traits_baseILj8192ES2_ffffjLj256EEEEELb1ELb1ELb1EEEvNS_9BwdParamsE,"aw",@nobits
	.sectionflags	@""
	.align	16
	.zero		1024


//--------------------- .nv.shared._ZN10layer_norm31ln_parallel_residual_bwd_kernelINS_13Kernel_traitsIfffffjLj8192ELj1ELj1ELj8ELj16ENS_18Kernel_traits_baseILj8192EfffffjLj256EEEEELb0ELb0ELb0EEEvNS_9BwdParamsE --------------------------
	.section	.nv.shared._ZN10layer_norm31ln_parallel_residual_bwd_kernelINS_13Kernel_traitsIfffffjLj8192ELj1ELj1ELj8ELj16ENS_18Kernel_traits_baseILj8192EfffffjLj256EEEEELb0ELb0ELb0EEEvNS_9BwdParamsE,"aw",@nobits
	.sectionflags	@""
	.align	16
	.zero		1024


//--------------------- .nv.shared._ZN10layer_norm31ln_parallel_residual_bwd_kernelINS_13Kernel_traitsIfffffjLj8192ELj1ELj1ELj8ELj16ENS_18Kernel_traits_baseILj8192EfffffjLj256EEEEELb0ELb0ELb1EEEvNS_9BwdParamsE --------------------------
	.section	.nv.shared._ZN10layer_norm31ln_parallel_residual_bwd_kernelINS_13Kernel_traitsIfffffjLj8192ELj1ELj1ELj8ELj16ENS_18Kernel_traits_baseILj8192EfffffjLj256EEEEELb0ELb0ELb1EEEvNS_9BwdParamsE,"aw",@nobits
	.sectionflags	@""
	.align	16
	.zero		1024


//--------------------- .nv.shared._ZN10layer_norm31ln_parallel_residual_bwd_kernelINS_13Kernel_traitsIfffffjLj8192ELj1ELj1ELj8ELj16ENS_18Kernel_traits_baseILj8192EfffffjLj256EEEEELb0ELb1ELb0EEEvNS_9BwdParamsE --------------------------
	.section	.nv.shared._ZN10layer_norm31ln_parallel_residual_bwd_kernelINS_13Kernel_traitsIfffffjLj8192ELj1ELj1ELj8ELj16ENS_18Kernel_traits_baseILj8192EfffffjLj256EEEEELb0ELb1ELb0EEEvNS_9BwdParamsE,"aw",@nobits
	.sectionflags	@""
	.align	16
	.zero		1024


//--------------------- .nv.shared._ZN10layer_norm31ln_parallel_residual_bwd_kernelINS_13Kernel_traitsIfffffjLj8192ELj1ELj1ELj8ELj16ENS_18Kernel_traits_baseILj8192EfffffjLj256EEEEELb0ELb1ELb1EEEvNS_9BwdParamsE --------------------------
	.section	.nv.shared._ZN10layer_norm31ln_parallel_residual_bwd_kernelINS_13Kernel_traitsIfffffjLj8192ELj1ELj1ELj8ELj16ENS_18Kernel_traits_baseILj8192EfffffjLj256EEEEELb0ELb1ELb1EEEvNS_9BwdParamsE,"aw",@nobits
	.sectionflags	@""
	.align	16
	.zero		1024


//--------------------- .nv.shared._ZN10layer_norm31ln_parallel_residual_bwd_kernelINS_13Kernel_traitsIfffffjLj8192ELj1ELj1ELj8ELj16ENS_18Kernel_traits_baseILj8192EfffffjLj256EEEEELb1ELb0ELb0EEEvNS_9BwdParamsE --------------------------
	.section	.nv.shared._ZN10layer_norm31ln_parallel_residual_bwd_kernelINS_13Kernel_traitsIfffffjLj8192ELj1ELj1ELj8ELj16ENS_18Kernel_traits_baseILj8192EfffffjLj256EEEEELb1ELb0ELb0EEEvNS_9BwdParamsE,"aw",@nobits
	.sectionflags	@""
	.align	16
	.zero		1024


//--------------------- .nv.shared._ZN10layer_norm31ln_parallel_residual_bwd_kernelINS_13Kernel_traitsIfffffjLj8192ELj1ELj1ELj8ELj16ENS_18Kernel_traits_baseILj8192EfffffjLj256EEEEELb1ELb0ELb1EEEvNS_9BwdParamsE --------------------------
	.section	.nv.shared._ZN10layer_norm31ln_parallel_residual_bwd_kernelINS_13Kernel_traitsIfffffjLj8192ELj1ELj1ELj8ELj16ENS_18Kernel_traits_baseILj8192EfffffjLj256EEEEELb1ELb0ELb1EEEvNS_9BwdParamsE,"aw",@nobits
	.sectionflags	@""
	.align	16
	.zero		1024


//--------------------- .nv.shared._ZN10layer_norm22ln_bwd_finalize_kernelINS_22Kernel_traits_finalizeILj8192EfffffjLb0ELj1024ELj4ENS_18Kernel_traits_baseILj8192EfffffjLj1024EEEEELb0ELb0EEEvNS_9BwdParamsE --------------------------
	.section	.nv.shared._ZN10layer_norm22ln_bwd_finalize_kernelINS_22Kernel_traits_finalizeILj8192EfffffjLb0ELj1024ELj4ENS_18Kernel_traits_baseILj8192EfffffjLj1024EEEEELb0ELb0EEEvNS_9BwdParamsE,"aw",@nobits
	.sectionflags	@""
	.align	16
.nv.shared._ZN10layer_norm22ln_bwd_finalize_kernelINS_22Kernel_traits_finalizeILj8192EfffffjLb0ELj1024ELj4ENS_18Kernel_traits_baseILj8192EfffffjLj1024EEEEELb0ELb0EEEvNS_9BwdParamsE:
	.zero		9472


//--------------------- .nv.shared._ZN10layer_norm40ln_parallel_residual_bwd_finalize_kernelINS_22Kernel_traits_finalizeILj8192EfffffjLb0ELj1024ELj4ENS_18Kernel_traits_baseILj8192EfffffjLj1024EEEEELb0EEEvNS_9BwdParamsE --------------------------
	.section	.nv.shared._ZN10layer_norm40ln_parallel_residual_bwd_finalize_kernelINS_22Kernel_traits_finalizeILj8192EfffffjLb0ELj1024ELj4ENS_18Kernel_traits_baseILj8192EfffffjLj1024EEEEELb0EEEvNS_9BwdParamsE,"aw",@nobits
	.sectionflags	@""
	.align	16
.nv.shared._ZN10layer_norm40ln_parallel_residual_bwd_finalize_kernelINS_22Kernel_traits_finalizeILj8192EfffffjLb0ELj1024ELj4ENS_18Kernel_traits_baseILj8192EfffffjLj1024EEEEELb0EEEvNS_9BwdParamsE:
	.zero		17920


//--------------------- .nv.shared._ZN10layer_norm31ln_parallel_residual_bwd_kernelINS_13Kernel_traitsIfffffjLj8192ELj1ELj1ELj8ELj16ENS_18Kernel_traits_baseILj8192EfffffjLj256EEEEELb1ELb1ELb0EEEvNS_9BwdParamsE --------------------------
	.section	.nv.shared._ZN10layer_norm31ln_parallel_residual_bwd_kernelINS_13Kernel_traitsIfffffjLj8192ELj1ELj1ELj8ELj16ENS_18Kernel_traits_baseILj8192EfffffjLj256EEEEELb1ELb1ELb0EEEvNS_9BwdParamsE,"aw",@nobits
	.sectionflags	@""
	.align	16
	.zero		1024


//--------------------- .nv.shared._ZN10layer_norm22ln_bwd_finalize_kernelINS_22Kernel_traits_finalizeILj8192EfffffjLb0ELj1024ELj4ENS_18Kernel_traits_baseILj8192EfffffjLj1024EEEEELb0ELb1EEEvNS_9BwdParamsE --------------------------
	.section	.nv.shared._ZN10layer_norm22ln_bwd_finalize_kernelINS_22Kernel_traits_finalizeILj8192EfffffjLb0ELj1024ELj4ENS_18Kernel_traits_baseILj8192EfffffjLj1024EEEEELb0ELb1EEEvNS_9BwdParamsE,"aw",@nobits
	.sectionflags	@""
	.align	16
.nv.shared._ZN10layer_norm22ln_bwd_finalize_kernelINS_22Kernel_traits_finalizeILj8192EfffffjLb0ELj1024ELj4ENS_18Kernel_traits_baseILj8192EfffffjLj1024EEEEELb0ELb1EEEvNS_9BwdParamsE:
	.zero		9472


//--------------------- .nv.shared._ZN10layer_norm40ln_parallel_residual_bwd_finalize_kernelINS_22Kernel_traits_finalizeILj8192EfffffjLb0ELj1024ELj4ENS_18Kernel_traits_baseILj8192EfffffjLj1024EEEEELb1EEEvNS_9BwdParamsE --------------------------
	.section	.nv.shared._ZN10layer_norm40ln_parallel_residual_bwd_finalize_kernelINS_22Kernel_traits_finalizeILj8192EfffffjLb0ELj1024ELj4ENS_18Kernel_traits_baseILj8192EfffffjLj1024EEEEELb1EEEvNS_9BwdParamsE,"aw",@nobits
	.sectionflags	@""
	.align	16
.nv.shared._ZN10layer_norm40ln_parallel_residual_bwd_finalize_kernelINS_22Kernel_traits_finalizeILj8192EfffffjLb0ELj1024ELj4ENS_18Kernel_traits_baseILj8192EfffffjLj1024EEEEELb1EEEvNS_9BwdParamsE:
	.zero		17920


//--------------------- .nv.shared._ZN10layer_norm31ln_parallel_residual_bwd_kernelINS_13Kernel_traitsIfffffjLj8192ELj1ELj1ELj8ELj16ENS_18Kernel_traits_baseILj8192EfffffjLj256EEEEELb1ELb1ELb1EEEvNS_9BwdParamsE --------------------------
	.section	.nv.shared._ZN10layer_norm31ln_parallel_residual_bwd_kernelINS_13Kernel_traitsIfffffjLj8192ELj1ELj1ELj8ELj16ENS_18Kernel_traits_baseILj8192EfffffjLj256EEEEELb1ELb1ELb1EEEvNS_9BwdParamsE,"aw",@nobits
	.sectionflags	@""
	.align	16
	.zero		1024


//--------------------- .nv.constant0._ZN10layer_norm31ln_parallel_residual_bwd_kernelINS_13Kernel_traitsI13__nv_bfloat16S2_S2_S2_fjLj8192ELj1ELj1ELj8ELj16ENS_18Kernel_traits_baseILj8192ES2_S2_S2_S2_fjLj256EEEEELb0ELb0ELb0EEEvNS_9BwdParamsE --------------------------
	.section	.nv.constant0._ZN10layer_norm31ln_parallel_residual_bwd_kernelINS_13Kernel_traitsI13__nv_bfloat16S2_S2_S2_fjLj8192ELj1ELj1ELj8ELj16ENS_18Kernel_traits_baseILj8192ES2_S2_S2_S2_fjLj256EEEEELb0ELb0ELb0EEEvNS_9BwdParamsE,"a",@progbits
	.sectionflags	@""
	.align	4
.nv.constant0._ZN10layer_norm31ln_parallel_residual_bwd_kernelINS_13Kernel_traitsI13__nv_bfloat16S2_S2_S2_fjLj8192ELj1ELj1ELj8ELj16ENS_18Kernel_traits_baseILj8192ES2_S2_S2_S2_fjLj256EEEEELb0ELb0ELb0EEEvNS_9BwdParamsE:
	.zero		1192


//--------------------- .nv.constant0._ZN10layer_norm31ln_parallel_residual_bwd_kernelINS_13Kernel_traitsI13__nv_bfloat16S2_S2_S2_fjLj8192ELj1ELj1ELj8ELj16ENS_18Kernel_traits_baseILj8192ES2_S2_S2_S2_fjLj256EEEEELb0ELb0ELb1EEEvNS_9BwdParamsE --------------------------
	.section	.nv.constant0._ZN10layer_norm31ln_parallel_residual_bwd_kernelINS_13Kernel_traitsI13__nv_bfloat16S2_S2_S2_fjLj8192ELj1ELj1ELj8ELj16ENS_18Kernel_traits_baseILj8192ES2_S2_S2_S2_fjLj256EEEEELb0ELb0ELb1EEEvNS_9BwdParamsE,"a",@progbits
	.sectionflags	@""
	.align	4
.nv.constant0._ZN10layer_norm31ln_parallel_residual_bwd_kernelINS_13Kernel_traitsI13__nv_bfloat16S2_S2_S2_fjLj8192ELj1ELj1ELj8ELj16ENS_18Kernel_traits_baseILj8192ES2_S2_S2_S2_fjLj256EEEEELb0ELb0ELb1EEEvNS_9BwdParamsE:
	.zero		1192


//--------------------- .nv.constant0._ZN10layer_norm31ln_parallel_residual_bwd_kernelINS_13Kernel_traitsI13__nv_bfloat16S2_S2_S2_fjLj8192ELj1ELj1ELj8ELj16ENS_18Kernel_traits_baseILj8192ES2_S2_S2_S2_fjLj256EEEEELb0ELb1ELb0EEEvNS_9BwdParamsE --------------------------
	.section	.nv.constant0._ZN10layer_norm31ln_parallel_residual_bwd_kernelINS_13Kernel_traitsI13__nv_bfloat16S2_S2_S2_fjLj8192ELj1ELj1ELj8ELj16ENS_18Kernel_traits_baseILj8192ES2_S2_S2_S2_fjLj256EEEEELb0ELb1ELb0EEEvNS_9BwdParamsE,"a",@progbits
	.sectionflags	@""
	.align	4
.nv.constant0._ZN10layer_norm31ln_parallel_residual_bwd_kernelINS_13Kernel_traitsI13__nv_bfloat16S2_S2_S2_fjLj8192ELj1ELj1ELj8ELj16ENS_18Kernel_traits_baseILj8192ES2_S2_S2_S2_fjLj256EEEEELb0ELb1ELb0EEEvNS_9BwdParamsE:
	.zero		1192


//--------------------- .nv.constant0._ZN10layer_norm31ln_parallel_residual_bwd_kernelINS_13Kernel_traitsI13__nv_bfloat16S2_S2_S2_fjLj8192ELj1ELj1ELj8ELj16ENS_18Kernel_traits_baseILj8192ES2_S2_S2_S2_fjLj256EEEEELb0ELb1ELb1EEEvNS_9BwdParamsE --------------------------
	.section	.nv.constant0._ZN10layer_norm31ln_parallel_residual_bwd_kernelINS_13Kernel_traitsI13__nv_bfloat16S2_S2_S2_fjLj8192ELj1ELj1ELj8ELj16ENS_18Kernel_traits_baseILj8192ES2_S2_S2_S2_fjLj256EEEEELb0ELb1ELb1EEEvNS_9BwdParamsE,"a",@progbits
	.sectionflags	@""
	.align	4
.nv.constant0._ZN10layer_norm31ln_parallel_residual_bwd_kernelINS_13Kernel_traitsI13__nv_bfloat16S2_S2_S2_fjLj8192ELj1ELj1ELj8ELj16ENS_18Kernel_traits_baseILj8192ES2_S2_S2_S2_fjLj256EEEEELb0ELb1ELb1EEEvNS_9BwdParamsE:
	.zero		1192


//--------------------- .nv.constant0._ZN10layer_norm31ln_parallel_residual_bwd_kernelINS_13Kernel_traitsI13__nv_bfloat16S2_S2_S2_fjLj8192ELj1ELj1ELj8ELj16ENS_18Kernel_traits_baseILj8192ES2_S2_S2_S2_fjLj256EEEEELb1ELb0ELb0EEEvNS_9BwdParamsE --------------------------
	.section	.nv.constant0._ZN10layer_norm31ln_parallel_residual_bwd_kernelINS_13Kernel_traitsI13__nv_bfloat16S2_S2_S2_fjLj8192ELj1ELj1ELj8ELj16ENS_18Kernel_traits_baseILj8192ES2_S2_S2_S2_fjLj256EEEEELb1ELb0ELb0EEEvNS_9BwdParamsE,"a",@progbits
	.sectionflags	@""
	.align	4
.nv.constant0._ZN10layer_norm31ln_parallel_residual_bwd_kernelINS_13Kernel_traitsI13__nv_bfloat16S2_S2_S2_fjLj8192ELj1ELj1ELj8ELj16ENS_18Kernel_traits_baseILj8192ES2_S2_S2_S2_fjLj256EEEEELb1ELb0ELb0EEEvNS_9BwdParamsE:
	.zero		1192


//--------------------- .nv.constant0._ZN10layer_norm31ln_parallel_residual_bwd_kernelINS_13Kernel_traitsI13__nv_bfloat16S2_S2_S2_fjLj8192ELj1ELj1ELj8ELj16ENS_18Kernel_traits_baseILj8192ES2_S2_S2_S2_fjLj256EEEEELb1ELb0ELb1EEEvNS_9BwdParamsE --------------------------
	.section	.nv.constant0._ZN10layer_norm31ln_parallel_residual_bwd_kernelINS_13Kernel_traitsI13__nv_bfloat16S2_S2_S2_fjLj8192ELj1ELj1ELj8ELj16ENS_18Kernel_traits_baseILj8192ES2_S2_S2_S2_fjLj256EEEEELb1ELb0ELb1EEEvNS_9BwdParamsE,"a",@progbits
	.sectionflags	@""
	.align	4
.nv.constant0._ZN10layer_norm31ln_parallel_residual_bwd_kernelINS_13Kernel_traitsI13__nv_bfloat16S2_S2_S2_fjLj8192ELj1ELj1ELj8ELj16ENS_18Kernel_traits_baseILj8192ES2_S2_S2_S2_fjLj256EEEEELb1ELb0ELb1EEEvNS_9BwdParamsE:
	.zero		1192


//--------------------- .nv.constant0._ZN10layer_norm22ln_bwd_finalize_kernelINS_22Kernel_traits_finalizeILj8192E13__nv_bfloat16S2_S2_S2_fjLb0ELj1024ELj4ENS_18Kernel_traits_baseILj8192ES2_S2_S2_S2_fjLj1024EEEEELb0ELb0EEEvNS_9BwdParamsE --------------------------
	.section	.nv.constant0._ZN10layer_norm22ln_bwd_finalize_kernelINS_22Kernel_traits_finalizeILj8192E13__nv_bfloat16S2_S2_S2_fjLb0ELj1024ELj4ENS_18Kernel_traits_baseILj8192ES2_S2_S2_S2_fjLj1024EEEEELb0ELb0EEEvNS_9BwdParamsE,"a",@progbits
	.sectionflags	@""
	.align	4
.nv.constant0._ZN10layer_norm22ln_bwd_finalize_kernelINS_22Kernel_traits_finalizeILj8192E13__nv_bfloat16S2_S2_S2_fjLb0ELj1024ELj4ENS_18Kernel_traits_baseILj8192ES2_S2_S2_S2_fjLj1024EEEEELb0ELb0EEEvNS_9BwdParamsE:
	.zero		1192


//--------------------- .nv.constant0._ZN10layer_norm40ln_parallel_residual_bwd_finalize_kernelINS_22Kernel_traits_finalizeILj8192E13__nv_bfloat16S2_S2_S2_fjLb0ELj1024ELj4ENS_18Kernel_traits_baseILj8192ES2_S2_S2_S2_fjLj1024EEEEELb0EEEvNS_9BwdParamsE --------------------------
	.section	.nv.constant0._ZN10layer_norm40ln_parallel_residual_bwd_finalize_kernelINS_22Kernel_traits_finalizeILj8192E13__nv_bfloat16S2_S2_S2_fjLb0ELj1024ELj4ENS_18Kernel_traits_baseILj8192ES2_S2_S2_S2_fjLj1024EEEEELb0EEEvNS_9BwdParamsE,"a",@progbits
	.sectionflags	@""
	.align	4
.nv.constant0._ZN10layer_norm40ln_parallel_residual_bwd_finalize_kernelINS_22Kernel_traits_finalizeILj8192E13__nv_bfloat16S2_S2_S2_fjLb0ELj1024ELj4ENS_18Kernel_traits_baseILj8192ES2_S2_S2_S2_fjLj1024EEEEELb0EEEvNS_9BwdParamsE:
	.zero		1192


//--------------------- .nv.constant0._ZN10layer_norm31ln_parallel_residual_bwd_kernelINS_13Kernel_traitsI13__nv_bfloat16S2_S2_S2_fjLj8192ELj1ELj1ELj8ELj16ENS_18Kernel_traits_baseILj8192ES2_S2_S2_S2_fjLj256EEEEELb1ELb1ELb0EEEvNS_9BwdParamsE --------------------------
	.section	.nv.constant0._ZN10layer_norm31ln_parallel_residual_bwd_kernelINS_13Kernel_traitsI13__nv_bfloat16S2_S2_S2_fjLj8192ELj1ELj1ELj8ELj16ENS_18Kernel_traits_baseILj8192ES2_S2_S2_S2_fjLj256EEEEELb1ELb1ELb0EEEvNS_9BwdParamsE,"a",@progbits
	.sectionflags	@""
	.align	4
.nv.constant0._ZN10layer_norm31ln_parallel_residual_bwd_kernelINS_13Kernel_traitsI13__nv_bfloat16S2_S2_S2_fjLj8192ELj1ELj1ELj8ELj16ENS_18Kernel_traits_baseILj8192ES2_S2_S2_S2_fjLj256EEEEELb1ELb1ELb0EEEvNS_9BwdParamsE:
	.zero		1192


//--------------------- .nv.constant0._ZN10layer_norm22ln_bwd_finalize_kernelINS_22Kernel_traits_finalizeILj8192E13__nv_bfloat16S2_S2_S2_fjLb0ELj1024ELj4ENS_18Kernel_traits_baseILj8192ES2_S2_S2_S2_fjLj1024EEEEELb0ELb1EEEvNS_9BwdParamsE --------------------------
	.section	.nv.constant0._ZN10layer_norm22ln_bwd_finalize_kernelINS_22Kernel_traits_finalizeILj8192E13__nv_bfloat16S2_S2_S2_fjLb0ELj1024ELj4ENS_18Kernel_traits_baseILj8192ES2_S2_S2_S2_fjLj1024EEEEELb0ELb1EEEvNS_9BwdParamsE,"a",@progbits
	.sectionflags	@""
	.align	4
.nv.constant0._ZN10layer_norm22ln_bwd_finalize_kernelINS_22Kernel_traits_finalizeILj8192E13__nv_bfloat16S2_S2_S2_fjLb0ELj1024ELj4ENS_18Kernel_traits_baseILj8192ES2_S2_S2_S2_fjLj1024EEEEELb0ELb1EEEvNS_9BwdParamsE:
	.zero		1192


//--------------------- .nv.constant0._ZN10layer_norm40ln_parallel_residual_bwd_finalize_kernelINS_22Kernel_traits_finalizeILj8192E13__nv_bfloat16S2_S2_S2_fjLb0ELj1024ELj4ENS_18Kernel_traits_baseILj8192ES2_S2_S2_S2_fjLj1024EEEEELb1EEEvNS_9BwdParamsE --------------------------
	.section	.nv.constant0._ZN10layer_norm40ln_parallel_residual_bwd_finalize_kernelINS_22Kernel_traits_finalizeILj8192E13__nv_bfloat16S2_S2_S2_fjLb0ELj1024ELj4ENS_18Kernel_traits_baseILj8192ES2_S2_S2_S2_fjLj1024EEEEELb1EEEvNS_9BwdParamsE,"a",@progbits
	.sectionflags	@""
	.align	4
.nv.constant0._ZN10layer_norm40ln_parallel_residual_bwd_finalize_kernelINS_22Kernel_traits_finalizeILj8192E13__nv_bfloat16S2_S2_S2_fjLb0ELj1024ELj4ENS_18Kernel_traits_baseILj8192ES2_S2_S2_S2_fjLj1024EEEEELb1EEEvNS_9BwdParamsE:
	.zero		1192


//--------------------- .nv.constant0._ZN10layer_norm31ln_parallel_residual_bwd_kernelINS_13Kernel_traitsI13__nv_bfloat16S2_S2_S2_fjLj8192ELj1ELj1ELj8ELj16ENS_18Kernel_traits_baseILj8192ES2_S2_S2_S2_fjLj256EEEEELb1ELb1ELb1EEEvNS_9BwdParamsE --------------------------
	.section	.nv.constant0._ZN10layer_norm31ln_parallel_residual_bwd_kernelINS_13Kernel_traitsI13__nv_bfloat16S2_S2_S2_fjLj8192ELj1ELj1ELj8ELj16ENS_18Kernel_traits_baseILj8192ES2_S2_S2_S2_fjLj256EEEEELb1ELb1ELb1EEEvNS_9BwdParamsE,"a",@progbits
	.sectionflags	@""
	.align	4
.nv.constant0._ZN10layer_norm31ln_parallel_residual_bwd_kernelINS_13Kernel_traitsI13__nv_bfloat16S2_S2_S2_fjLj8192ELj1ELj1ELj8ELj16ENS_18Kernel_traits_baseILj8192ES2_S2_S2_S2_fjLj256EEEEELb1ELb1ELb1EEEvNS_9BwdParamsE:
	.zero		1192


//--------------------- .nv.constant0._ZN10layer_norm31ln_parallel_residual_bwd_kernelINS_13Kernel_traitsI6__halfS2_S2_S2_fjLj8192ELj1ELj1ELj8ELj16ENS_18Kernel_traits_baseILj8192ES2_S2_S2_S2_fjLj256EEEEELb0ELb0ELb0EEEvNS_9BwdParamsE --------------------------
	.section	.nv.constant0._ZN10layer_norm31ln_parallel_residual_bwd_kernelINS_13Kernel_traitsI6__halfS2_S2_S2_fjLj8192ELj1ELj1ELj8ELj16ENS_18Kernel_traits_baseILj8192ES2_S2_S2_S2_fjLj256EEEEELb0ELb0ELb0EEEvNS_9BwdParamsE,"a",@progbits
	.sectionflags	@""
	.align	4
.nv.constant0._ZN10layer_norm31ln_parallel_residual_bwd_kernelINS_13Kernel_traitsI6__halfS2_S2_S2_fjLj8192ELj1ELj1ELj8ELj16ENS_18Kernel_traits_baseILj8192ES2_S2_S2_S2_fjLj256EEEEELb0ELb0ELb0EEEvNS_9BwdParamsE:
	.zero		1192


//--------------------- .nv.constant0._ZN10layer_norm31ln_parallel_residual_bwd_kernelINS_13Kernel_traitsI6__halfS2_S2_S2_fjLj8192ELj1ELj1ELj8ELj16ENS_18Kernel_traits_baseILj8192ES2_S2_S2_S2_fjLj256EEEEELb0ELb0ELb1EEEvNS_9BwdParamsE --------------------------
	.section	.nv.constant0._ZN10layer_norm31ln_parallel_residual_bwd_kernelINS_13Kernel_traitsI6__halfS2_S2_S2_fjLj8192ELj1ELj1ELj8ELj16ENS_18Kernel_traits_baseILj8192ES2_S2_S2_S2_fjLj256EEEEELb0ELb0ELb1EEEvNS_9BwdParamsE,"a",@progbits
	.sectionflags	@""
	.align	4
.nv.constant0._ZN10layer_norm31ln_parallel_residual_bwd_kernelINS_13Kernel_traitsI6__halfS2_S2_S2_fjLj8192ELj1ELj1ELj8ELj16ENS_18Kernel_traits_baseILj8192ES2_S2_S2_S2_fjLj256EEEEELb0ELb0ELb1EEEvNS_9BwdParamsE:
	.zero		1192


//--------------------- .nv.constant0._ZN10layer_norm31ln_parallel_residual_bwd_kernelINS_13Kernel_traitsI6__halfS2_S2_S2_fjLj8192ELj1ELj1ELj8ELj16ENS_18Kernel_traits_baseILj8192ES2_S2_S2_S2_fjLj256EEEEELb0ELb1ELb0EEEvNS_9BwdParamsE --------------------------
	.section	.nv.constant0._ZN10layer_norm31ln_parallel_residual_bwd_kernelINS_13Kernel_traitsI6__halfS2_S2_S2_fjLj8192ELj1ELj1ELj8ELj16ENS_18Kernel_traits_baseILj8192ES2_S2_S2_S2_fjLj256EEEEELb0ELb1ELb0EEEvNS_9BwdParamsE,"a",@progbits
	.sectionflags	@""
	.align	4
.nv.constant0._ZN10layer_norm31ln_parallel_residual_bwd_kernelINS_13Kernel_traitsI6__halfS2_S2_S2_fjLj8192ELj1ELj1ELj8ELj16ENS_18Kernel_traits_baseILj8192ES2_S2_S2_S2_fjLj256EEEEELb0ELb1ELb0EEEvNS_9BwdParamsE:
	.zero		1192


//--------------------- .nv.constant0._ZN10layer_norm31ln_parallel_residual_bwd_kernelINS_13Kernel_traitsI6__halfS2_S2_S2_fjLj8192ELj1ELj1ELj8ELj16ENS_18Kernel_traits_baseILj8192ES2_S2_S2_S2_fjLj256EEEEELb0ELb1ELb1EEEvNS_9BwdParamsE --------------------------
	.section	.nv.constant0._ZN10layer_norm31ln_parallel_residual_bwd_kernelINS_13Kernel_traitsI6__halfS2_S2_S2_fjLj8192ELj1ELj1ELj8ELj16ENS_18Kernel_traits_baseILj8192ES2_S2_S2_S2_fjLj256EEEEELb0ELb1ELb1EEEvNS_9BwdParamsE,"a",@progbits
	.sectionflags	@""
	.align	4
.nv.constant0._ZN10layer_norm31ln_parallel_residual_bwd_kernelINS_13Kernel_traitsI6__halfS2_S2_S2_fjLj8192ELj1ELj1ELj8ELj16ENS_18Kernel_traits_baseILj8192ES2_S2_S2_S2_fjLj256EEEEELb0ELb1ELb1EEEvNS_9BwdParamsE:
	.zero		1192


//--------------------- .nv.constant0._ZN10layer_norm31ln_parallel_residual_bwd_kernelINS_13Kernel_traitsI6__halfS2_S2_S2_fjLj8192ELj1ELj1ELj8ELj16ENS_18Kernel_traits_baseILj8192ES2_S2_S2_S2_fjLj256EEEEELb1ELb0ELb0EEEvNS_9BwdParamsE --------------------------
	.section	.nv.constant0._ZN10layer_norm31ln_parallel_residual_bwd_kernelINS_13Kernel_traitsI6__halfS2_S2_S2_fjLj8192ELj1ELj1ELj8ELj16ENS_18Kernel_traits_baseILj8192ES2_S2_S2_S2_fjLj256EEEEELb1ELb0ELb0EEEvNS_9BwdParamsE,"a",@progbits
	.sectionflags	@""
	.align	4
.nv.constant0._ZN10layer_norm31ln_parallel_residual_bwd_kernelINS_13Kernel_traitsI6__halfS2_S2_S2_fjLj8192ELj1ELj1ELj8ELj16ENS_18Kernel_traits_baseILj8192ES2_S2_S2_S2_fjLj256EEEEELb1ELb0ELb0EEEvNS_9BwdParamsE:
	.zero		1192


//--------------------- .nv.constant0._ZN10layer_norm31ln_parallel_residual_bwd_kernelINS_13Kernel_traitsI6__halfS2_S2_S2_fjLj8192ELj1ELj1ELj8ELj16ENS_18Kernel_traits_baseILj8192ES2_S2_S2_S2_fjLj256EEEEELb1ELb0ELb1EEEvNS_9BwdParamsE --------------------------
	.section	.nv.constant0._ZN10layer_norm31ln_parallel_residual_bwd_kernelINS_13Kernel_traitsI6__halfS2_S2_S2_fjLj8192ELj1ELj1ELj8ELj16ENS_18Kernel_traits_baseILj8192ES2_S2_S2_S2_fjLj256EEEEELb1ELb0ELb1EEEvNS_9BwdParamsE,"a",@progbits
	.sectionflags	@""
	.align	4
.nv.constant0._ZN10layer_norm31ln_parallel_residual_bwd_kernelINS_13Kernel_traitsI6__halfS2_S2_S2_fjLj8192ELj1ELj1ELj8ELj16ENS_18Kernel_traits_baseILj8192ES2_S2_S2_S2_fjLj256EEEEELb1ELb0ELb1EEEvNS_9BwdParamsE:
	.zero		1192


//--------------------- .nv.constant0._ZN10layer_norm22ln_bwd_finalize_kernelINS_22Kernel_traits_finalizeILj8192E6__halfS2_S2_S2_fjLb0ELj1024ELj4ENS_18Kernel_traits_baseILj8192ES2_S2_S2_S2_fjLj1024EEEEELb0ELb0EEEvNS_9BwdParamsE --------------------------
	.section	.nv.constant0._ZN10layer_norm22ln_bwd_finalize_kernelINS_22Kernel_traits_finalizeILj8192E6__halfS2_S2_S2_fjLb0ELj1024ELj4ENS_18Kernel_traits_baseILj8192ES2_S2_S2_S2_fjLj1024EEEEELb0ELb0EEEvNS_9BwdParamsE,"a",@progbits
	.sectionflags	@""
	.align	4
.nv.constant0._ZN10layer_norm22ln_bwd_finalize_kernelINS_22Kernel_traits_finalizeILj8192E6__halfS2_S2_S2_fjLb0ELj1024ELj4ENS_18Kernel_traits_baseILj8192ES2_S2_S2_S2_fjLj1024EEEEELb0ELb0EEEvNS_9BwdParamsE:
	.zero		1192


//--------------------- .nv.constant0._ZN10layer_norm40ln_parallel_residual_bwd_finalize_kernelINS_22Kernel_traits_finalizeILj8192E6__halfS2_S2_S2_fjLb0ELj1024ELj4ENS_18Kernel_traits_baseILj8192ES2_S2_S2_S2_fjLj1024EEEEELb0EEEvNS_9BwdParamsE --------------------------
	.section	.nv.constant0._ZN10layer_norm40ln_parallel_residual_bwd_finalize_kernelINS_22Kernel_traits_finalizeILj8192E6__halfS2_S2_S2_fjLb0ELj1024ELj4ENS_18Kernel_traits_baseILj8192ES2_S2_S2_S2_fjLj1024EEEEELb0EEEvNS_9BwdParamsE,"a",@progbits
	.sectionflags	@""
	.align	4
.nv.constant0._ZN10layer_norm40ln_parallel_residual_bwd_finalize_kernelINS_22Kernel_traits_finalizeILj8192E6__halfS2_S2_S2_fjLb0ELj1024ELj4ENS_18Kernel_traits_baseILj8192ES2_S2_S2_S2_fjLj1024EEEEELb0EEEvNS_9BwdParamsE:
	.zero		1192


//--------------------- .nv.constant0._ZN10layer_norm31ln_parallel_residual_bwd_kernelINS_13Kernel_traitsI6__halfS2_S2_S2_fjLj8192ELj1ELj1ELj8ELj16ENS_18Kernel_traits_baseILj8192ES2_S2_S2_S2_fjLj256EEEEELb1ELb1ELb0EEEvNS_9BwdParamsE --------------------------
	.section	.nv.constant0._ZN10layer_norm31ln_parallel_residual_bwd_kernelINS_13Kernel_traitsI6__halfS2_S2_S2_fjLj8192ELj1ELj1ELj8ELj16ENS_18Kernel_traits_baseILj8192ES2_S2_S2_S2_fjLj256EEEEELb1ELb1ELb0EEEvNS_9BwdParamsE,"a",@progbits
	.sectionflags	@""
	.align	4
.nv.constant0._ZN10layer_norm31ln_parallel_residual_bwd_kernelINS_13Kernel_traitsI6__halfS2_S2_S2_fjLj8192ELj1ELj1ELj8ELj16ENS_18Kernel_traits_baseILj8192ES2_S2_S2_S2_fjLj256EEEEELb1ELb1ELb0EEEvNS_9BwdParamsE:
	.zero		1192


//--------------------- .nv.constant0._ZN10layer_norm22ln_bwd_finalize_kernelINS_22Kernel_traits_finalizeILj8192E6__halfS2_S2_S2_fjLb0ELj1024ELj4ENS_18Kernel_traits_baseILj8192ES2_S2_S2_S2_fjLj1024EEEEELb0ELb1EEEvNS_9BwdParamsE --------------------------
	.section	.nv.constant0._ZN10layer_norm22ln_bwd_finalize_kernelINS_22Kernel_traits_finalizeILj8192E6__halfS2_S2_S2_fjLb0ELj1024ELj4ENS_18Kernel_traits_baseILj8192ES2_S2_S2_S2_fjLj1024EEEEELb0ELb1EEEvNS_9BwdParamsE,"a",@progbits
	.sectionflags	@""
	.align	4
.nv.constant0._ZN10layer_norm22ln_bwd_finalize_kernelINS_22Kernel_traits_finalizeILj8192E6__halfS2_S2_S2_fjLb0ELj1024ELj4ENS_18Kernel_traits_baseILj8192ES2_S2_S2_S2_fjLj1024EEEEELb0ELb1EEEvNS_9BwdParamsE:
	.zero		1192


//--------------------- .nv.constant0._ZN10layer_norm40ln_parallel_residual_bwd_finalize_kernelINS_22Kernel_traits_finalizeILj8192E6__halfS2_S2_S2_fjLb0ELj1024ELj4ENS_18Kernel_traits_baseILj8192ES2_S2_S2_S2_fjLj1024EEEEELb1EEEvNS_9BwdParamsE --------------------------
	.section	.nv.constant0._ZN10layer_norm40ln_parallel_residual_bwd_finalize_kernelINS_22Kernel_traits_finalizeILj8192E6__halfS2_S2_S2_fjLb0ELj1024ELj4ENS_18Kernel_traits_baseILj8192ES2_S2_S2_S2_fjLj1024EEEEELb1EEEvNS_9BwdParamsE,"a",@progbits
	.sectionflags	@""
	.align	4
.nv.constant0._ZN10layer_norm40ln_parallel_residual_bwd_finalize_kernelINS_22Kernel_traits_finalizeILj8192E6__halfS2_S2_S2_fjLb0ELj1024ELj4ENS_18Kernel_traits_baseILj8192ES2_S2_S2_S2_fjLj1024EEEEELb1EEEvNS_9BwdParamsE:
	.zero		1192


//--------------------- .nv.constant0._ZN10layer_norm31ln_parallel_residual_bwd_kernelINS_13Kernel_traitsI6__halfS2_S2_S2_fjLj8192ELj1ELj1ELj8ELj16ENS_18Kernel_traits_baseILj8192ES2_S2_S2_S2_fjLj256EEEEELb1ELb1ELb1EEEvNS_9BwdParamsE --------------------------
	.section	.nv.constant0._ZN10layer_norm31ln_parallel_residual_bwd_kernelINS_13Kernel_traitsI6__halfS2_S2_S2_fjLj8192ELj1ELj1ELj8ELj16ENS_18Kernel_traits_baseILj8192ES2_S2_S2_S2_fjLj256EEEEELb1ELb1ELb1EEEvNS_9BwdParamsE,"a",@progbits
	.sectionflags	@""
	.align	4
.nv.constant0._ZN10layer_norm31ln_parallel_residual_bwd_kernelINS_13Kernel_traitsI6__halfS2_S2_S2_fjLj8192ELj1ELj1ELj8ELj16ENS_18Kernel_traits_baseILj8192ES2_S2_S2_S2_fjLj256EEEEELb1ELb1ELb1EEEvNS_9BwdParamsE:
	.zero		1192


//--------------------- .nv.constant0._ZN10layer_norm31ln_parallel_residual_bwd_kernelINS_13Kernel_traitsIf13__nv_bfloat16S2_S2_fjLj8192ELj1ELj1ELj8ELj16ENS_18Kernel_traits_baseILj8192EfS2_S2_S2_fjLj256EEEEELb0ELb0ELb0EEEvNS_9BwdParamsE --------------------------
	.section	.nv.constant0._ZN10layer_norm31ln_parallel_residual_bwd_kernelINS_13Kernel_traitsIf13__nv_bfloat16S2_S2_fjLj8192ELj1ELj1ELj8ELj16ENS_18Kernel_traits_baseILj8192EfS2_S2_S2_fjLj256EEEEELb0ELb0ELb0EEEvNS_9BwdParamsE,"a",@progbits
	.sectionflags	@""
	.align	4
.nv.constant0._ZN10layer_norm31ln_parallel_residual_bwd_kernelINS_13Kernel_traitsIf13__nv_bfloat16S2_S2_fjLj8192ELj1ELj1ELj8ELj16ENS_18Kernel_traits_baseILj8192EfS2_S2_S2_fjLj256EEEEELb0ELb0ELb0EEEvNS_9BwdParamsE:
	.zero		1192


//--------------------- .nv.constant0._ZN10layer_norm31ln_parallel_residual_bwd_kernelINS_13Kernel_traitsIf13__nv_bfloat16S2_S2_fjLj8192ELj1ELj1ELj8ELj16ENS_18Kernel_traits_baseILj8192EfS2_S2_S2_fjLj256EEEEELb0ELb0ELb1EEEvNS_9BwdParamsE --------------------------
	.section	.nv.constant0._ZN10layer_norm31ln_parallel_residual_bwd_kernelINS_13Kernel_traitsIf13__nv_bfloat16S2_S2_fjLj8192ELj1ELj1ELj8ELj16ENS_18Kernel_traits_baseILj8192EfS2_S2_S2_fjLj256EEEEELb0ELb0ELb1EEEvNS_9BwdParamsE,"a",@progbits
	.sectionflags	@""
	.align	4
.nv.constant0._ZN10layer_norm31ln_parallel_residual_bwd_kernelINS_13Kernel_traitsIf13__nv_bfloat16S2_S2_fjLj8192ELj1ELj1ELj8ELj16ENS_18Kernel_traits_baseILj8192EfS2_S2_S2_fjLj256EEEEELb0ELb0ELb1EEEvNS_9BwdParamsE:
	.zero		1192


//--------------------- .nv.constant0._ZN10layer_norm31ln_parallel_residual_bwd_kernelINS_13Kernel_traitsIf13__nv_bfloat16S2_S2_fjLj8192ELj1ELj1ELj8ELj16ENS_18Kernel_traits_baseILj8192EfS2_S2_S2_fjLj256EEEEELb0ELb1ELb0EEEvNS_9BwdParamsE --------------------------
	.section	.nv.constant0._ZN10layer_norm31ln_parallel_residual_bwd_kernelINS_13Kernel_traitsIf13__nv_bfloat16S2_S2_fjLj8192ELj1ELj1ELj8ELj16ENS_18Kernel_traits_baseILj8192EfS2_S2_S2_fjLj256EEEEELb0ELb1ELb0EEEvNS_9BwdParamsE,"a",@progbits
	.sectionflags	@""
	.align	4
.nv.constant0._ZN10layer_norm31ln_parallel_residual_bwd_kernelINS_13Kernel_traitsIf13__nv_bfloat16S2_S2_fjLj8192ELj1ELj1ELj8ELj16ENS_18Kernel_traits_baseILj8192EfS2_S2_S2_fjLj256EEEEELb0ELb1ELb0EEEvNS_9BwdParamsE:
	.zero		1192


//--------------------- .nv.constant0._ZN10layer_norm31ln_parallel_residual_bwd_kernelINS_13Kernel_traitsIf13__nv_bfloat16S2_S2_fjLj8192ELj1ELj1ELj8ELj16ENS_18Kernel_traits_baseILj8192EfS2_S2_S2_fjLj256EEEEELb0ELb1ELb1EEEvNS_9BwdParamsE --------------------------
	.section	.nv.constant0._ZN10layer_norm31ln_parallel_residual_bwd_kernelINS_13Kernel_traitsIf13__nv_bfloat16S2_S2_fjLj8192ELj1ELj1ELj8ELj16ENS_18Kernel_traits_baseILj8192EfS2_S2_S2_fjLj256EEEEELb0ELb1ELb1EEEvNS_9BwdParamsE,"a",@progbits
	.sectionflags	@""
	.align	4
.nv.constant0._ZN10layer_norm31ln_parallel_residual_bwd_kernelINS_13Kernel_traitsIf13__nv_bfloat16S2_S2_fjLj8192ELj1ELj1ELj8ELj16ENS_18Kernel_traits_baseILj8192EfS2_S2_S2_fjLj256EEEEELb0ELb1ELb1EEEvNS_9BwdParamsE:
	.zero		1192


//--------------------- .nv.constant0._ZN10layer_norm31ln_parallel_residual_bwd_kernelINS_13Kernel_traitsIf13__nv_bfloat16S2_S2_fjLj8192ELj1ELj1ELj8ELj16ENS_18Kernel_traits_baseILj8192EfS2_S2_S2_fjLj256EEEEELb1ELb0ELb0EEEvNS_9BwdParamsE --------------------------
	.section	.nv.constant0._ZN10layer_norm31ln_parallel_residual_bwd_kernelINS_13Kernel_traitsIf13__nv_bfloat16S2_S2_fjLj8192ELj1ELj1ELj8ELj16ENS_18Kernel_traits_baseILj8192EfS2_S2_S2_fjLj256EEEEELb1ELb0ELb0EEEvNS_9BwdParamsE,"a",@progbits
	.sectionflags	@""
	.align	4
.nv.constant0._ZN10layer_norm31ln_parallel_residual_bwd_kernelINS_13Kernel_traitsIf13__nv_bfloat16S2_S2_fjLj8192ELj1ELj1ELj8ELj16ENS_18Kernel_traits_baseILj8192EfS2_S2_S2_fjLj256EEEEELb1ELb0ELb0EEEvNS_9BwdParamsE:
	.zero		1192


//--------------------- .nv.constant0._ZN10layer_norm31ln_parallel_residual_bwd_kernelINS_13Kernel_traitsIf13__nv_bfloat16S2_S2_fjLj8192ELj1ELj1ELj8ELj16ENS_18Kernel_traits_baseILj8192EfS2_S2_S2_fjLj256EEEEELb1ELb0ELb1EEEvNS_9BwdParamsE --------------------------
	.section	.nv.constant0._ZN10layer_norm31ln_parallel_residual_bwd_kernelINS_13Kernel_traitsIf13__nv_bfloat16S2_S2_fjLj8192ELj1ELj1ELj8ELj16ENS_18Kernel_traits_baseILj8192EfS2_S2_S2_fjLj256EEEEELb1ELb0ELb1EEEvNS_9BwdParamsE,"a",@progbits
	.sectionflags	@""
	.align	4
.nv.constant0._ZN10layer_norm31ln_parallel_residual_bwd_kernelINS_13Kernel_traitsIf13__nv_bfloat16S2_S2_fjLj8192ELj1ELj1ELj8ELj16ENS_18Kernel_traits_baseILj8192EfS2_S2_S2_fjLj256EEEEELb1ELb0ELb1EEEvNS_9BwdParamsE:
	.zero		1192


//--------------------- .nv.constant0._ZN10layer_norm22ln_bwd_finalize_kernelINS_22Kernel_traits_finalizeILj8192Ef13__nv_bfloat16S2_S2_fjLb0ELj1024ELj4ENS_18Kernel_traits_baseILj8192EfS2_S2_S2_fjLj1024EEEEELb0ELb0EEEvNS_9BwdParamsE --------------------------
	.section	.nv.constant0._ZN10layer_norm22ln_bwd_finalize_kernelINS_22Kernel_traits_finalizeILj8192Ef13__nv_bfloat16S2_S2_fjLb0ELj1024ELj4ENS_18Kernel_traits_baseILj8192EfS2_S2_S2_fjLj1024EEEEELb0ELb0EEEvNS_9BwdParamsE,"a",@progbits
	.sectionflags	@""
	.align	4
.nv.constant0._ZN10layer_norm22ln_bwd_finalize_kernelINS_22Kernel_traits_finalizeILj8192Ef13__nv_bfloat16S2_S2_fjLb0ELj1024ELj4ENS_18Kernel_traits_baseILj8192EfS2_S2_S2_fjLj1024EEEEELb0ELb0EEEvNS_9BwdParamsE:
	.zero		1192


//--------------------- .nv.constant0._ZN10layer_norm40ln_parallel_residual_bwd_finalize_kernelINS_22Kernel_traits_finalizeILj8192Ef13__nv_bfloat16S2_S2_fjLb0ELj1024ELj4ENS_18Kernel_traits_baseILj8192EfS2_S2_S2_fjLj1024EEEEELb0EEEvNS_9BwdParamsE --------------------------
	.section	.nv.constant0._ZN10layer_norm40ln_parallel_residual_bwd_finalize_kernelINS_22Kernel_traits_finalizeILj8192Ef13__nv_bfloat16S2_S2_fjLb0ELj1024ELj4ENS_18Kernel_traits_baseILj8192EfS2_S2_S2_fjLj1024EEEEELb0EEEvNS_9BwdParamsE,"a",@progbits
	.sectionflags	@""
	.align	4
.nv.constant0._ZN10layer_norm40ln_parallel_residual_bwd_finalize_kernelINS_22Kernel_traits_finalizeILj8192Ef13__nv_bfloat16S2_S2_fjLb0ELj1024ELj4ENS_18Kernel_traits_baseILj8192EfS2_S2_S2_fjLj1024EEEEELb0EEEvNS_9BwdParamsE:
	.zero		1192


//--------------------- .nv.constant0._ZN10layer_norm31ln_parallel_residual_bwd_kernelINS_13Kernel_traitsIf13__nv_bfloat16S2_S2_fjLj8192ELj1ELj1ELj8ELj16ENS_18Kernel_traits_baseILj8192EfS2_S2_S2_fjLj256EEEEELb1ELb1ELb0EEEvNS_9BwdParamsE --------------------------
	.section	.nv.constant0._ZN10layer_norm31ln_parallel_residual_bwd_kernelINS_13Kernel_traitsIf13__nv_bfloat16S2_S2_fjLj8192ELj1ELj1ELj8ELj16ENS_18Kernel_traits_baseILj8192EfS2_S2_S2_fjLj256EEEEELb1ELb1ELb0EEEvNS_9BwdParamsE,"a",@progbits
	.sectionflags	@""
	.align	4
.nv.constant0._ZN10layer_norm31ln_parallel_residual_bwd_kernelINS_13Kernel_traitsIf13__nv_bfloat16S2_S2_fjLj8192ELj1ELj1ELj8ELj16ENS_18Kernel_traits_baseILj8192EfS2_S2_S2_fjLj256EEEEELb1ELb1ELb0EEEvNS_9BwdParamsE:
	.zero		1192


//--------------------- .nv.constant0._ZN10layer_norm22ln_bwd_finalize_kernelINS_22Kernel_traits_finalizeILj8192Ef13__nv_bfloat16S2_S2_fjLb0ELj1024ELj4ENS_18Kernel_traits_baseILj8192EfS2_S2_S2_fjLj1024EEEEELb0ELb1EEEvNS_9BwdParamsE --------------------------
	.section	.nv.constant0._ZN10layer_norm22ln_bwd_finalize_kernelINS_22Kernel_traits_finalizeILj8192Ef13__nv_bfloat16S2_S2_fjLb0ELj1024ELj4ENS_18Kernel_traits_baseILj8192EfS2_S2_S2_fjLj1024EEEEELb0ELb1EEEvNS_9BwdParamsE,"a",@progbits
	.sectionflags	@""
	.align	4
.nv.constant0._ZN10layer_norm22ln_bwd_finalize_kernelINS_22Kernel_traits_finalizeILj8192Ef13__nv_bfloat16S2_S2_fjLb0ELj1024ELj4ENS_18Kernel_traits_baseILj8192EfS2_S2_S2_fjLj1024EEEEELb0ELb1EEEvNS_9BwdParamsE:
	.zero		1192


//--------------------- .nv.constant0._ZN10layer_norm40ln_parallel_residual_bwd_finalize_kernelINS_22Kernel_traits_finalizeILj8192Ef13__nv_bfloat16S2_S2_fjLb0ELj1024ELj4ENS_18Kernel_traits_baseILj8192EfS2_S2_S2_fjLj1024EEEEELb1EEEvNS_9BwdParamsE --------------------------
	.section	.nv.constant0._ZN10layer_norm40ln_parallel_residual_bwd_finalize_kernelINS_22Kernel_traits_finalizeILj8192Ef13__nv_bfloat16S2_S2_fjLb0ELj1024ELj4ENS_18Kernel_traits_baseILj8192EfS2_S2_S2_fjLj1024EEEEELb1EEEvNS_9BwdParamsE,"a",@progbits
	.sectionflags	@""
	.align	4
.nv.constant0._ZN10layer_norm40ln_parallel_residual_bwd_finalize_kernelINS_22Kernel_traits_finalizeILj8192Ef13__nv_bfloat16S2_S2_fjLb0ELj1024ELj4ENS_18Kernel_traits_baseILj8192EfS2_S2_S2_fjLj1024EEEEELb1EEEvNS_9BwdParamsE:
	.zero		1192


//--------------------- .nv.constant0._ZN10layer_norm31ln_parallel_residual_bwd_kernelINS_13Kernel_traitsIf13__nv_bfloat16S2_S2_fjLj8192ELj1ELj1ELj8ELj16ENS_18Kernel_traits_baseILj8192EfS2_S2_S2_fjLj256EEEEELb1ELb1ELb1EEEvNS_9BwdParamsE --------------------------
	.section	.nv.constant0._ZN10layer_norm31ln_parallel_residual_bwd_kernelINS_13Kernel_traitsIf13__nv_bfloat16S2_S2_fjLj8192ELj1ELj1ELj8ELj16ENS_18Kernel_traits_baseILj8192EfS2_S2_S2_fjLj256EEEEELb1ELb1ELb1EEEvNS_9BwdParamsE,"a",@progbits
	.sectionflags	@""
	.align	4
.nv.constant0._ZN10layer_norm31ln_parallel_residual_bwd_kernelINS_13Kernel_traitsIf13__nv_bfloat16S2_S2_fjLj8192ELj1ELj1ELj8ELj16ENS_18Kernel_traits_baseILj8192EfS2_S2_S2_fjLj256EEEEELb1ELb1ELb1EEEvNS_9BwdParamsE:
	.zero		1192


//--------------------- .nv.constant0._ZN10layer_norm31ln_parallel_residual_bwd_kernelINS_13Kernel_traitsI13__nv_bfloat16S2_fS2_fjLj8192ELj1ELj1ELj8ELj16ENS_18Kernel_traits_baseILj8192ES2_S2_fS2_fjLj256EEEEELb0ELb0ELb0EEEvNS_9BwdParamsE --------------------------
	.section	.nv.constant0._ZN10layer_norm31ln_parallel_residual_bwd_kernelINS_13Kernel_traitsI13__nv_bfloat16S2_fS2_fjLj8192ELj1ELj1ELj8ELj16ENS_18Kernel_traits_baseILj8192ES2_S2_fS2_fjLj256EEEEELb0ELb0ELb0EEEvNS_9BwdParamsE,"a",@progbits
	.sectionflags	@""
	.align	4
.nv.constant0._ZN10layer_norm31ln_parallel_residual_bwd_kernelINS_13Kernel_traitsI13__nv_bfloat16S2_fS2_fjLj8192ELj1ELj1ELj8ELj16ENS_18Kernel_traits_baseILj8192ES2_S2_fS2_fjLj256EEEEELb0ELb0ELb0EEEvNS_9BwdParamsE:
	.zero		1192


//--------------------- .nv.constant0._ZN10layer_norm31ln_parallel_residual_bwd_kernelINS_13Kernel_traitsI13__nv_bfloat16S2_fS2_fjLj8192ELj1ELj1ELj8ELj16ENS_18Kernel_traits_baseILj8192ES2_S2_fS2_fjLj256EEEEELb0ELb0ELb1EEEvNS_9BwdParamsE --------------------------
	.section	.nv.constant0._ZN10layer_norm31ln_parallel_residual_bwd_kernelINS_13Kernel_traitsI13__nv_bfloat16S2_fS2_fjLj8192ELj1ELj1ELj8ELj16ENS_18Kernel_traits_baseILj8192ES2_S2_fS2_fjLj256EEEEELb0ELb0ELb1EEEvNS_9BwdParamsE,"a",@progbits
	.sectionflags	@""
	.align	4
.nv.constant0._ZN10layer_norm31ln_parallel_residual_bwd_kernelINS_13Kernel_traitsI13__nv_bfloat16S2_fS2_fjLj8192ELj1ELj1ELj8ELj16ENS_18Kernel_traits_baseILj8192ES2_S2_fS2_fjLj256EEEEELb0ELb0ELb1EEEvNS_9BwdParamsE:
	.zero		1192


//--------------------- .nv.constant0._ZN10layer_norm31ln_parallel_residual_bwd_kernelINS_13Kernel_traitsI13__nv_bfloat16S2_fS2_fjLj8192ELj1ELj1ELj8ELj16ENS_18Kernel_traits_baseILj8192ES2_S2_fS2_fjLj256EEEEELb0ELb1ELb0EEEvNS_9BwdParamsE --------------------------
	.section	.nv.constant0._ZN10layer_norm31ln_parallel_residual_bwd_kernelINS_13Kernel_traitsI13__nv_bfloat16S2_fS2_fjLj8192ELj1ELj1ELj8ELj16ENS_18Kernel_traits_baseILj8192ES2_S2_fS2_fjLj256EEEEELb0ELb1ELb0EEEvNS_9BwdParamsE,"a",@progbits
	.sectionflags	@""
	.align	4
.nv.constant0._ZN10layer_norm31ln_parallel_residual_bwd_kernelINS_13Kernel_traitsI13__nv_bfloat16S2_fS2_fjLj8192ELj1ELj1ELj8ELj16ENS_18Kernel_traits_baseILj8192ES2_S2_fS2_fjLj256EEEEELb0ELb1ELb0EEEvNS_9BwdParamsE:
	.zero		1192


//--------------------- .nv.constant0._ZN10layer_norm31ln_parallel_residual_bwd_kernelINS_13Kernel_traitsI13__nv_bfloat16S2_fS2_fjLj8192ELj1ELj1ELj8ELj16ENS_18Kernel_traits_baseILj8192ES2_S2_fS2_fjLj256EEEEELb0ELb1ELb1EEEvNS_9BwdParamsE --------------------------
	.section	.nv.constant0._ZN10layer_norm31ln_parallel_residual_bwd_kernelINS_13Kernel_traitsI13__nv_bfloat16S2_fS2_fjLj8192ELj1ELj1ELj8ELj16ENS_18Kernel_traits_baseILj8192ES2_S2_fS2_fjLj256EEEEELb0ELb1ELb1EEEvNS_9BwdParamsE,"a",@progbits
	.sectionflags	@""
	.align	4
.nv.constant0._ZN10layer_norm31ln_parallel_residual_bwd_kernelINS_13Kernel_traitsI13__nv_bfloat16S2_fS2_fjLj8192ELj1ELj1ELj8ELj16ENS_18Kernel_traits_baseILj8192ES2_S2_fS2_fjLj256EEEEELb0ELb1ELb1EEEvNS_9BwdParamsE:
	.zero		1192


//--------------------- .nv.constant0._ZN10layer_norm31ln_parallel_residual_bwd_kernelINS_13Kernel_traitsI13__nv_bfloat16S2_fS2_fjLj8192ELj1ELj1ELj8ELj16ENS_18Kernel_traits_baseILj8192ES2_S2_fS2_fjLj256EEEEELb1ELb0ELb0EEEvNS_9BwdParamsE --------------------------
	.section	.nv.constant0._ZN10layer_norm31ln_parallel_residual_bwd_kernelINS_13Kernel_traitsI13__nv_bfloat16S2_fS2_fjLj8192ELj1ELj1ELj8ELj16ENS_18Kernel_traits_baseILj8192ES2_S2_fS2_fjLj256EEEEELb1ELb0ELb0EEEvNS_9BwdParamsE,"a",@progbits
	.sectionflags	@""
	.align	4
.nv.constant0._ZN10layer_norm31ln_parallel_residual_bwd_kernelINS_13Kernel_traitsI13__nv_bfloat16S2_fS2_fjLj8192ELj1ELj1ELj8ELj16ENS_18Kernel_traits_baseILj8192ES2_S2_fS2_fjLj256EEEEELb1ELb0ELb0EEEvNS_9BwdParamsE:
	.zero		1192


//--------------------- .nv.constant0._ZN10layer_norm31ln_parallel_residual_bwd_kernelINS_13Kernel_traitsI13__nv_bfloat16S2_fS2_fjLj8192ELj1ELj1ELj8ELj16ENS_18Kernel_traits_baseILj8192ES2_S2_fS2_fjLj256EEEEELb1ELb0ELb1EEEvNS_9BwdParamsE --------------------------
	.section	.nv.constant0._ZN10layer_norm31ln_parallel_residual_bwd_kernelINS_13Kernel_traitsI13__nv_bfloat16S2_fS2_fjLj8192ELj1ELj1ELj8ELj16ENS_18Kernel_traits_baseILj8192ES2_S2_fS2_fjLj256EEEEELb1ELb0ELb1EEEvNS_9BwdParamsE,"a",@progbits
	.sectionflags	@""
	.align	4
.nv.constant0._ZN10layer_norm31ln_parallel_residual_bwd_kernelINS_13Kernel_traitsI13__nv_bfloat16S2_fS2_fjLj8192ELj1ELj1ELj8ELj16ENS_18Kernel_traits_baseILj8192ES2_S2_fS2_fjLj256EEEEELb1ELb0ELb1EEEvNS_9BwdParamsE:
	.zero		1192


//--------------------- .nv.constant0._ZN10layer_norm22ln_bwd_finalize_kernelINS_22Kernel_traits_finalizeILj8192E13__nv_bfloat16S2_fS2_fjLb0ELj1024ELj4ENS_18Kernel_traits_baseILj8192ES2_S2_fS2_fjLj1024EEEEELb0ELb0EEEvNS_9BwdParamsE --------------------------
	.section	.nv.constant0._ZN10layer_norm22ln_bwd_finalize_kernelINS_22Kernel_traits_finalizeILj8192E13__nv_bfloat16S2_fS2_fjLb0ELj1024ELj4ENS_18Kernel_traits_baseILj8192ES2_S2_fS2_fjLj1024EEEEELb0ELb0EEEvNS_9BwdParamsE,"a",@progbits
	.sectionflags	@""
	.align	4
.nv.constant0._ZN10layer_norm22ln_bwd_finalize_kernelINS_22Kernel_traits_finalizeILj8192E13__nv_bfloat16S2_fS2_fjLb0ELj1024ELj4ENS_18Kernel_traits_baseILj8192ES2_S2_fS2_fjLj1024EEEEELb0ELb0EEEvNS_9BwdParamsE:
	.zero		1192


//--------------------- .nv.constant0._ZN10layer_norm40ln_parallel_residual_bwd_finalize_kernelINS_22Kernel_traits_finalizeILj8192E13__nv_bfloat16S2_fS2_fjLb0ELj1024ELj4ENS_18Kernel_traits_baseILj8192ES2_S2_fS2_fjLj1024EEEEELb0EEEvNS_9BwdParamsE --------------------------
	.section	.nv.constant0._ZN10layer_norm40ln_parallel_residual_bwd_finalize_kernelINS_22Kernel_traits_finalizeILj8192E13__nv_bfloat16S2_fS2_fjLb0ELj1024ELj4ENS_18Kernel_traits_baseILj8192ES2_S2_fS2_fjLj1024EEEEELb0EEEvNS_9BwdParamsE,"a",@progbits
	.sectionflags	@""
	.align	4
.nv.constant0._ZN10layer_norm40ln_parallel_residual_bwd_finalize_kernelINS_22Kernel_traits_finalizeILj8192E13__nv_bfloat16S2_fS2_fjLb0ELj1024ELj4ENS_18Kernel_traits_baseILj8192ES2_S2_fS2_fjLj1024EEEEELb0EEEvNS_9BwdParamsE:
	.zero		1192


//--------------------- .nv.constant0._ZN10layer_norm31ln_parallel_residual_bwd_kernelINS_13Kernel_traitsI13__nv_bfloat16S2_fS2_fjLj8192ELj1ELj1ELj8ELj16ENS_18Kernel_traits_baseILj8192ES2_S2_fS2_fjLj256EEEEELb1ELb1ELb0EEEvNS_9BwdParamsE --------------------------
	.section	.nv.constant0._ZN10layer_norm31ln_parallel_residual_bwd_kernelINS_13Kernel_traitsI13__nv_bfloat16S2_fS2_fjLj8192ELj1ELj1ELj8ELj16ENS_18Kernel_traits_baseILj8192ES2_S2_fS2_fjLj256EEEEELb1ELb1ELb0EEEvNS_9BwdParamsE,"a",@progbits
	.sectionflags	@""
	.align	4
.nv.constant0._ZN10layer_norm31ln_parallel_residual_bwd_kernelINS_13Kernel_traitsI13__nv_bfloat16S2_fS2_fjLj8192ELj1ELj1ELj8ELj16ENS_18Kernel_traits_baseILj8192ES2_S2_fS2_fjLj256EEEEELb1ELb1ELb0EEEvNS_9BwdParamsE:
	.zero		1192


//--------------------- .nv.constant0._ZN10layer_norm22ln_bwd_finalize_kernelINS_22Kernel_traits_finalizeILj8192E13__nv_bfloat16S2_fS2_fjLb0ELj1024ELj4ENS_18Kernel_traits_baseILj8192ES2_S2_fS2_fjLj1024EEEEELb0ELb1EEEvNS_9BwdParamsE --------------------------
	.section	.nv.constant0._ZN10layer_norm22ln_bwd_finalize_kernelINS_22Kernel_traits_finalizeILj8192E13__nv_bfloat16S2_fS2_fjLb0ELj1024ELj4ENS_18Kernel_traits_baseILj8192ES2_S2_fS2_fjLj1024EEEEELb0ELb1EEEvNS_9BwdParamsE,"a",@progbits
	.sectionflags	@""
	.align	4
.nv.constant0._ZN10layer_norm22ln_bwd_finalize_kernelINS_22Kernel_traits_finalizeILj8192E13__nv_bfloat16S2_fS2_fjLb0ELj1024ELj4ENS_18Kernel_traits_baseILj8192ES2_S2_fS2_fjLj1024EEEEELb0ELb1EEEvNS_9BwdParamsE:
	.zero		1192


//--------------------- .nv.constant0._ZN10layer_norm40ln_parallel_residual_bwd_finalize_kernelINS_22Kernel_traits_finalizeILj8192E13__nv_bfloat16S2_fS2_fjLb0ELj1024ELj4ENS_18Kernel_traits_baseILj8192ES2_S2_fS2_fjLj1024EEEEELb1EEEvNS_9BwdParamsE --------------------------
	.section	.nv.constant0._ZN10layer_norm40ln_parallel_residual_bwd_finalize_kernelINS_22Kernel_traits_finalizeILj8192E13__nv_bfloat16S2_fS2_fjLb0ELj1024ELj4ENS_18Kernel_traits_baseILj8192ES2_S2_fS2_fjLj1024EEEEELb1EEEvNS_9BwdParamsE,"a",@progbits
	.sectionflags	@""
	.align	4
.nv.constant0._ZN10layer_norm40ln_parallel_residual_bwd_finalize_kernelINS_22Kernel_traits_finalizeILj8192E13__nv_bfloat16S2_fS2_fjLb0ELj1024ELj4ENS_18Kernel_traits_baseILj8192ES2_S2_fS2_fjLj1024EEEEELb1EEEvNS_9BwdParamsE:
	.zero		1192


//--------------------- .nv.constant0._ZN10layer_norm31ln_parallel_residual_bwd_kernelINS_13Kernel_traitsI13__nv_bfloat16S2_fS2_fjLj8192ELj1ELj1ELj8ELj16ENS_18Kernel_traits_baseILj8192ES2_S2_fS2_fjLj256EEEEELb1ELb1ELb1EEEvNS_9BwdParamsE --------------------------
	.section	.nv.constant0._ZN10layer_norm31ln_parallel_residual_bwd_kernelINS_13Kernel_traitsI13__nv_bfloat16S2_fS2_fjLj8192ELj1ELj1ELj8ELj16ENS_18Kernel_traits_baseILj8192ES2_S2_fS2_fjLj256EEEEELb1ELb1ELb1EEEvNS_9BwdParamsE,"a",@progbits
	.sectionflags	@""
	.align	4
.nv.constant0._ZN10layer_norm31ln_parallel_residual_bwd_kernelINS_13Kernel_traitsI13__nv_bfloat16S2_fS2_fjLj8192ELj1ELj1ELj8ELj16ENS_18Kernel_traits_baseILj8192ES2_S2_fS2_fjLj256EEEEELb1ELb1ELb1EEEvNS_9BwdParamsE:
	.zero		1192


//--------------------- .nv.constant0._ZN10layer_norm31ln_parallel_residual_bwd_kernelINS_13Kernel_traitsIf13__nv_bfloat16fS2_fjLj8192ELj1ELj1ELj8ELj16ENS_18Kernel_traits_baseILj8192EfS2_fS2_fjLj256EEEEELb0ELb0ELb0EEEvNS_9BwdParamsE --------------------------
	.section	.nv.constant0._ZN10layer_norm31ln_parallel_residual_bwd_kernelINS_13Kernel_traitsIf13__nv_bfloat16fS2_fjLj8192ELj1ELj1ELj8ELj16ENS_18Kernel_traits_baseILj8192EfS2_fS2_fjLj256EEEEELb0ELb0ELb0EEEvNS_9BwdParamsE,"a",@progbits
	.sectionflags	@""
	.align	4
.nv.constant0._ZN10layer_norm31ln_parallel_residual_bwd_kernelINS_13Kernel_traitsIf13__nv_bfloat16fS2_fjLj8192ELj1ELj1ELj8ELj16ENS_18Kernel_traits_baseILj8192EfS2_fS2_fjLj256EEEEELb0ELb0ELb0EEEvNS_9BwdParamsE:
	.zero		1192


//--------------------- .nv.constant0._ZN10layer_norm31ln_parallel_residual_bwd_kernelINS_13Kernel_traitsIf13__nv_bfloat16fS2_fjLj8192ELj1ELj1ELj8ELj16ENS_18Kernel_traits_baseILj8192EfS2_fS2_fjLj256EEEEELb0ELb0ELb1EEEvNS_9BwdParamsE --------------------------
	.section	.nv.constant0._ZN10layer_norm31ln_parallel_residual_bwd_kernelINS_13Kernel_traitsIf13__nv_bfloat16fS2_fjLj8192ELj1ELj1ELj8ELj16ENS_18Kernel_traits_baseILj8192EfS2_fS2_fjLj256EEEEELb0ELb0ELb1EEEvNS_9BwdParamsE,"a",@progbits
	.sectionflags	@""
	.align	4
.nv.constant0._ZN10layer_norm31ln_parallel_residual_bwd_kernelINS_13Kernel_traitsIf13__nv_bfloat16fS2_fjLj8192ELj1ELj1ELj8ELj16ENS_18Kernel_traits_baseILj8192EfS2_fS2_fjLj256EEEEELb0ELb0ELb1EEEvNS_9BwdParamsE:
	.zero		1192


//--------------------- .nv.constant0._ZN10layer_norm31ln_parallel_residual_bwd_kernelINS_13Kernel_traitsIf13__nv_bfloat16fS2_fjLj8192ELj1ELj1ELj8ELj16ENS_18Kernel_traits_baseILj8192EfS2_fS2_fjLj256EEEEELb0ELb1ELb0EEEvNS_9BwdParamsE --------------------------
	.section	.nv.constant0._ZN10layer_norm31ln_parallel_residual_bwd_kernelINS_13Kernel_traitsIf13__nv_bfloat16fS2_fjLj8192ELj1ELj1ELj8ELj16ENS_18Kernel_traits_baseILj8192EfS2_fS2_fjLj256EEEEELb0ELb1ELb0EEEvNS_9BwdParamsE,"a",@progbits
	.sectionflags	@""
	.align	4
.nv.constant0._ZN10layer_norm31ln_parallel_residual_bwd_kernelINS_13Kernel_traitsIf13__nv_bfloat16fS2_fjLj8192ELj1ELj1ELj8ELj16ENS_18Kernel_traits_baseILj8192EfS2_fS2_fjLj256EEEEELb0ELb1ELb0EEEvNS_9BwdParamsE:
	.zero		1192


//--------------------- .nv.constant0._ZN10layer_norm31ln_parallel_residual_bwd_kernelINS_13Kernel_traitsIf13__nv_bfloat16fS2_fjLj8192ELj1ELj1ELj8ELj16ENS_18Kernel_traits_baseILj8192EfS2_fS2_fjLj256EEEEELb0ELb1ELb1EEEvNS_9BwdParamsE --------------------------
	.section	.nv.constant0._ZN10layer_norm31ln_parallel_residual_bwd_kernelINS_13Kernel_traitsIf13__nv_bfloat16fS2_fjLj8192ELj1ELj1ELj8ELj16ENS_18Kernel_traits_baseILj8192EfS2_fS2_fjLj256EEEEELb0ELb1ELb1EEEvNS_9BwdParamsE,"a",@progbits
	.sectionflags	@""
	.align	4
.nv.constant0._ZN10layer_norm31ln_parallel_residual_bwd_kernelINS_13Kernel_traitsIf13__nv_bfloat16fS2_fjLj8192ELj1ELj1ELj8ELj16ENS_18Kernel_traits_baseILj8192EfS2_fS2_fjLj256EEEEELb0ELb1ELb1EEEvNS_9BwdParamsE:
	.zero		1192


//--------------------- .nv.constant0._ZN10layer_norm31ln_parallel_residual_bwd_kernelINS_13Kernel_traitsIf13__nv_bfloat16fS2_fjLj8192ELj1ELj1ELj8ELj16ENS_18Kernel_traits_baseILj8192EfS2_fS2_fjLj256EEEEELb1ELb0ELb0EEEvNS_9BwdParamsE --------------------------
	.section	.nv.constant0._ZN10layer_norm31ln_parallel_residual_bwd_kernelINS_13Kernel_traitsIf13__nv_bfloat16fS2_fjLj8192ELj1ELj1ELj8ELj16ENS_18Kernel_traits_baseILj8192EfS2_fS2_fjLj256EEEEELb1ELb0ELb0EEEvNS_9BwdParamsE,"a",@progbits
	.sectionflags	@""
	.align	4
.nv.constant0._ZN10layer_norm31ln_parallel_residual_bwd_kernelINS_13Kernel_traitsIf13__nv_bfloat16fS2_fjLj8192ELj1ELj1ELj8ELj16ENS_18Kernel_traits_baseILj8192EfS2_fS2_fjLj256EEEEELb1ELb0ELb0EEEvNS_9BwdParamsE:
	.zero		1192


//--------------------- .nv.constant0._ZN10layer_norm31ln_parallel_residual_bwd_kernelINS_13Kernel_traitsIf13__nv_bfloat16fS2_fjLj8192ELj1ELj1ELj8ELj16ENS_18Kernel_traits_baseILj8192EfS2_fS2_fjLj256EEEEELb1ELb0ELb1EEEvNS_9BwdParamsE --------------------------
	.section	.nv.constant0._ZN10layer_norm31ln_parallel_residual_bwd_kernelINS_13Kernel_traitsIf13__nv_bfloat16fS2_fjLj8192ELj1ELj1ELj8ELj16ENS_18Kernel_traits_baseILj8192EfS2_fS2_fjLj256EEEEELb1ELb0ELb1EEEvNS_9BwdParamsE,"a",@progbits
	.sectionflags	@""
	.align	4
.nv.constant0._ZN10layer_norm31ln_parallel_residual_bwd_kernelINS_13Kernel_traitsIf13__nv_bfloat16fS2_fjLj8192ELj1ELj1ELj8ELj16ENS_18Kernel_traits_baseILj8192EfS2_fS2_fjLj256EEEEELb1ELb0ELb1EEEvNS_9BwdParamsE:
	.zero		1192


//--------------------- .nv.constant0._ZN10layer_norm22ln_bwd_finalize_kernelINS_22Kernel_traits_finalizeILj8192Ef13__nv_bfloat16fS2_fjLb0ELj1024ELj4ENS_18Kernel_traits_baseILj8192EfS2_fS2_fjLj1024EEEEELb0ELb0EEEvNS_9BwdParamsE --------------------------
	.section	.nv.constant0._ZN10layer_norm22ln_bwd_finalize_kernelINS_22Kernel_traits_finalizeILj8192Ef13__nv_bfloat16fS2_fjLb0ELj1024ELj4ENS_18Kernel_traits_baseILj8192EfS2_fS2_fjLj1024EEEEELb0ELb0EEEvNS_9BwdParamsE,"a",@progbits
	.sectionflags	@""
	.align	4
.nv.constant0._ZN10layer_norm22ln_bwd_finalize_kernelINS_22Kernel_traits_finalizeILj8192Ef13__nv_bfloat16fS2_fjLb0ELj1024ELj4ENS_18Kernel_traits_baseILj8192EfS2_fS2_fjLj1024EEEEELb0ELb0EEEvNS_9BwdParamsE:
	.zero		1192


//--------------------- .nv.constant0._ZN10layer_norm40ln_parallel_residual_bwd_finalize_kernelINS_22Kernel_traits_finalizeILj8192Ef13__nv_bfloat16fS2_fjLb0ELj1024ELj4ENS_18Kernel_traits_baseILj8192EfS2_fS2_fjLj1024EEEEELb0EEEvNS_9BwdParamsE --------------------------
	.section	.nv.constant0._ZN10layer_norm40ln_parallel_residual_bwd_finalize_kernelINS_22Kernel_traits_finalizeILj8192Ef13__nv_bfloat16fS2_fjLb0ELj1024ELj4ENS_18Kernel_traits_baseILj8192EfS2_fS2_fjLj1024EEEEELb0EEEvNS_9BwdParamsE,"a",@progbits
	.sectionflags	@""
	.align	4
.nv.constant0._ZN10layer_norm40ln_parallel_residual_bwd_finalize_kernelINS_22Kernel_traits_finalizeILj8192Ef13__nv_bfloat16fS2_fjLb0ELj1024ELj4ENS_18Kernel_traits_baseILj8192EfS2_fS2_fjLj1024EEEEELb0EEEvNS_9BwdParamsE:
	.zero		1192


//--------------------- .nv.constant0._ZN10layer_norm31ln_parallel_residual_bwd_kernelINS_13Kernel_traitsIf13__nv_bfloat16fS2_fjLj8192ELj1ELj1ELj8ELj16ENS_18Kernel_traits_baseILj8192EfS2_fS2_fjLj256EEEEELb1ELb1ELb0EEEvNS_9BwdParamsE --------------------------
	.section	.nv.constant0._ZN10layer_norm31ln_parallel_residual_bwd_kernelINS_13Kernel_traitsIf13__nv_bfloat16fS2_fjLj8192ELj1ELj1ELj8ELj16ENS_18Kernel_traits_baseILj8192EfS2_fS2_fjLj256EEEEELb1ELb1ELb0EEEvNS_9BwdParamsE,"a",@progbits
	.sectionflags	@""
	.align	4
.nv.constant0._ZN10layer_norm31ln_parallel_residual_bwd_kernelINS_13Kernel_traitsIf13__nv_bfloat16fS2_fjLj8192ELj1ELj1ELj8ELj16ENS_18Kernel_traits_baseILj8192EfS2_fS2_fjLj256EEEEELb1ELb1ELb0EEEvNS_9BwdParamsE:
	.zero		1192


//--------------------- .nv.constant0._ZN10layer_norm22ln_bwd_finalize_kernelINS_22Kernel_traits_finalizeILj8192Ef13__nv_bfloat16fS2_fjLb0ELj1024ELj4ENS_18Kernel_traits_baseILj8192EfS2_fS2_fjLj1024EEEEELb0ELb1EEEvNS_9BwdParamsE --------------------------
	.section	.nv.constant0._ZN10layer_norm22ln_bwd_finalize_kernelINS_22Kernel_traits_finalizeILj8192Ef13__nv_bfloat16fS2_fjLb0ELj1024ELj4ENS_18Kernel_traits_baseILj8192EfS2_fS2_fjLj1024EEEEELb0ELb1EEEvNS_9BwdParamsE,"a",@progbits
	.sectionflags	@""
	.align	4
.nv.constant0._ZN10layer_norm22ln_bwd_finalize_kernelINS_22Kernel_traits_finalizeILj8192Ef13__nv_bfloat16fS2_fjLb0ELj1024ELj4ENS_18Kernel_traits_baseILj8192EfS2_fS2_fjLj1024EEEEELb0ELb1EEEvNS_9BwdParamsE:
	.zero		1192


//--------------------- .nv.constant0._ZN10layer_norm40ln_parallel_residual_bwd_finalize_kernelINS_22Kernel_traits_finalizeILj8192Ef13__nv_bfloat16fS2_fjLb0ELj1024ELj4ENS_18Kernel_traits_baseILj8192EfS2_fS2_fjLj1024EEEEELb1EEEvNS_9BwdParamsE --------------------------
	.section	.nv.constant0._ZN10layer_norm40ln_parallel_residual_bwd_finalize_kernelINS_22Kernel_traits_finalizeILj8192Ef13__nv_bfloat16fS2_fjLb0ELj1024ELj4ENS_18Kernel_traits_baseILj8192EfS2_fS2_fjLj1024EEEEELb1EEEvNS_9BwdParamsE,"a",@progbits
	.sectionflags	@""
	.align	4
.nv.constant0._ZN10layer_norm40ln_parallel_residual_bwd_finalize_kernelINS_22Kernel_traits_finalizeILj8192Ef13__nv_bfloat16fS2_fjLb0ELj1024ELj4ENS_18Kernel_traits_baseILj8192EfS2_fS2_fjLj1024EEEEELb1EEEvNS_9BwdParamsE:
	.zero		1192


//--------------------- .nv.constant0._ZN10layer_norm31ln_parallel_residual_bwd_kernelINS_13Kernel_traitsIf13__nv_bfloat16fS2_fjLj8192ELj1ELj1ELj8ELj16ENS_18Kernel_traits_baseILj8192EfS2_fS2_fjLj256EEEEELb1ELb1ELb1EEEvNS_9BwdParamsE --------------------------
	.section	.nv.constant0._ZN10layer_norm31ln_parallel_residual_bwd_kernelINS_13Kernel_traitsIf13__nv_bfloat16fS2_fjLj8192ELj1ELj1ELj8ELj16ENS_18Kernel_traits_baseILj8192EfS2_fS2_fjLj256EEEEELb1ELb1ELb1EEEvNS_9BwdParamsE,"a",@progbits
	.sectionflags	@""
	.align	4
.nv.constant0._ZN10layer_norm31ln_parallel_residual_bwd_kernelINS_13Kernel_traitsIf13__nv_bfloat16fS2_fjLj8192ELj1ELj1ELj8ELj16ENS_18Kernel_traits_baseILj8192EfS2_fS2_fjLj256EEEEELb1ELb1ELb1EEEvNS_9BwdParamsE:
	.zero		1192


//--------------------- .nv.constant0._ZN10layer_norm31ln_parallel_residual_bwd_kernelINS_13Kernel_traitsIf6__halfS2_S2_fjLj8192ELj1ELj1ELj8ELj16ENS_18Kernel_traits_baseILj8192EfS2_S2_S2_fjLj256EEEEELb0ELb0ELb0EEEvNS_9BwdParamsE --------------------------
	.section	.nv.constant0._ZN10layer_norm31ln_parallel_residual_bwd_kernelINS_13Kernel_traitsIf6__halfS2_S2_fjLj8192ELj1ELj1ELj8ELj16ENS_18Kernel_traits_baseILj8192EfS2_S2_S2_fjLj256EEEEELb0ELb0ELb0EEEvNS_9BwdParamsE,"a",@progbits
	.sectionflags	@""
	.align	4
.nv.constant0._ZN10layer_norm31ln_parallel_residual_bwd_kernelINS_13Kernel_traitsIf6__halfS2_S2_fjLj8192ELj1ELj1ELj8ELj16ENS_18Kernel_traits_baseILj8192EfS2_S2_S2_fjLj256EEEEELb0ELb0ELb0EEEvNS_9BwdParamsE:
	.zero		1192


//--------------------- .nv.constant0._ZN10layer_norm31ln_parallel_residual_bwd_kernelINS_13Kernel_traitsIf6__halfS2_S2_fjLj8192ELj1ELj1ELj8ELj16ENS_18Kernel_traits_baseILj8192EfS2_S2_S2_fjLj256EEEEELb0ELb0ELb1EEEvNS_9BwdParamsE --------------------------
	.section	.nv.constant0._ZN10layer_norm31ln_parallel_residual_bwd_kernelINS_13Kernel_traitsIf6__halfS2_S2_fjLj8192ELj1ELj1ELj8ELj16ENS_18Kernel_traits_baseILj8192EfS2_S2_S2_fjLj256EEEEELb0ELb0ELb1EEEvNS_9BwdParamsE,"a",@progbits
	.sectionflags	@""
	.align	4
.nv.constant0._ZN10layer_norm31ln_parallel_residual_bwd_kernelINS_13Kernel_traitsIf6__halfS2_S2_fjLj8192ELj1ELj1ELj8ELj16ENS_18Kernel_traits_baseILj8192EfS2_S2_S2_fjLj256EEEEELb0ELb0ELb1EEEvNS_9BwdParamsE:
	.zero		1192


//--------------------- .nv.constant0._ZN10layer_norm31ln_parallel_residual_bwd_kernelINS_13Kernel_traitsIf6__halfS2_S2_fjLj8192ELj1ELj1ELj8ELj16ENS_18Kernel_traits_baseILj8192EfS2_S2_S2_fjLj256EEEEELb0ELb1ELb0EEEvNS_9BwdParamsE --------------------------
	.section	.nv.constant0._ZN10layer_norm31ln_parallel_residual_bwd_kernelINS_13Kernel_traitsIf6__halfS2_S2_fjLj8192ELj1ELj1ELj8ELj16ENS_18Kernel_traits_baseILj8192EfS2_S2_S2_fjLj256EEEEELb0ELb1ELb0EEEvNS_9BwdParamsE,"a",@progbits
	.sectionflags	@""
	.align	4
.nv.constant0._ZN10layer_norm31ln_parallel_residual_bwd_kernelINS_13Kernel_traitsIf6__halfS2_S2_fjLj8192ELj1ELj1ELj8ELj16ENS_18Kernel_traits_baseILj8192EfS2_S2_S2_fjLj256EEEEELb0ELb1ELb0EEEvNS_9BwdParamsE:
	.zero		1192


//--------------------- .nv.constant0._ZN10layer_norm31ln_parallel_residual_bwd_kernelINS_13Kernel_traitsIf6__halfS2_S2_fjLj8192ELj1ELj1ELj8ELj16ENS_18Kernel_traits_baseILj8192EfS2_S2_S2_fjLj256EEEEELb0ELb1ELb1EEEvNS_9BwdParamsE --------------------------
	.section	.nv.constant0._ZN10layer_norm31ln_parallel_residual_bwd_kernelINS_13Kernel_traitsIf6__halfS2_S2_fjLj8192ELj1ELj1ELj8ELj16ENS_18Kernel_traits_baseILj8192EfS2_S2_S2_fjLj256EEEEELb0ELb1ELb1EEEvNS_9BwdParamsE,"a",@progbits
	.sectionflags	@""
	.align	4
.nv.constant0._ZN10layer_norm31ln_parallel_residual_bwd_kernelINS_13Kernel_traitsIf6__halfS2_S2_fjLj8192ELj1ELj1ELj8ELj16ENS_18Kernel_traits_baseILj8192EfS2_S2_S2_fjLj256EEEEELb0ELb1ELb1EEEvNS_9BwdParamsE:
	.zero		1192


//--------------------- .nv.constant0._ZN10layer_norm31ln_parallel_residual_bwd_kernelINS_13Kernel_traitsIf6__halfS2_S2_fjLj8192ELj1ELj1ELj8ELj16ENS_18Kernel_traits_baseILj8192EfS2_S2_S2_fjLj256EEEEELb1ELb0ELb0EEEvNS_9BwdParamsE --------------------------
	.section	.nv.constant0._ZN10layer_norm31ln_parallel_residual_bwd_kernelINS_13Kernel_traitsIf6__halfS2_S2_fjLj8192ELj1ELj1ELj8ELj16ENS_18Kernel_traits_baseILj8192EfS2_S2_S2_fjLj256EEEEELb1ELb0ELb0EEEvNS_9BwdParamsE,"a",@progbits
	.sectionflags	@""
	.align	4
.nv.constant0._ZN10layer_norm31ln_parallel_residual_bwd_kernelINS_13Kernel_traitsIf6__halfS2_S2_fjLj8192ELj1ELj1ELj8ELj16ENS_18Kernel_traits_baseILj8192EfS2_S2_S2_fjLj256EEEEELb1ELb0ELb0EEEvNS_9BwdParamsE:
	.zero		1192


//--------------------- .nv.constant0._ZN10layer_norm31ln_parallel_residual_bwd_kernelINS_13Kernel_traitsIf6__halfS2_S2_fjLj8192ELj1ELj1ELj8ELj16ENS_18Kernel_traits_baseILj8192EfS2_S2_S2_fjLj256EEEEELb1ELb0ELb1EEEvNS_9BwdParamsE --------------------------
	.section	.nv.constant0._ZN10layer_norm31ln_parallel_residual_bwd_kernelINS_13Kernel_traitsIf6__halfS2_S2_fjLj8192ELj1ELj1ELj8ELj16ENS_18Kernel_traits_baseILj8192EfS2_S2_S2_fjLj256EEEEELb1ELb0ELb1EEEvNS_9BwdParamsE,"a",@progbits
	.sectionflags	@""
	.align	4
.nv.constant0._ZN10layer_norm31ln_parallel_residual_bwd_kernelINS_13Kernel_traitsIf6__halfS2_S2_fjLj8192ELj1ELj1ELj8ELj16ENS_18Kernel_traits_baseILj8192EfS2_S2_S2_fjLj256EEEEELb1ELb0ELb1EEEvNS_9BwdParamsE:
	.zero		1192


//--------------------- .nv.constant0._ZN10layer_norm22ln_bwd_finalize_kernelINS_22Kernel_traits_finalizeILj8192Ef6__halfS2_S2_fjLb0ELj1024ELj4ENS_18Kernel_traits_baseILj8192EfS2_S2_S2_fjLj1024EEEEELb0ELb0EEEvNS_9BwdParamsE --------------------------
	.section	.nv.constant0._ZN10layer_norm22ln_bwd_finalize_kernelINS_22Kernel_traits_finalizeILj8192Ef6__halfS2_S2_fjLb0ELj1024ELj4ENS_18Kernel_traits_baseILj8192EfS2_S2_S2_fjLj1024EEEEELb0ELb0EEEvNS_9BwdParamsE,"a",@progbits
	.sectionflags	@""
	.align	4
.nv.constant0._ZN10layer_norm22ln_bwd_finalize_kernelINS_22Kernel_traits_finalizeILj8192Ef6__halfS2_S2_fjLb0ELj1024ELj4ENS_18Kernel_traits_baseILj8192EfS2_S2_S2_fjLj1024EEEEELb0ELb0EEEvNS_9BwdParamsE:
	.zero		1192


//--------------------- .nv.constant0._ZN10layer_norm40ln_parallel_residual_bwd_finalize_kernelINS_22Kernel_traits_finalizeILj8192Ef6__halfS2_S2_fjLb0ELj1024ELj4ENS_18Kernel_traits_baseILj8192EfS2_S2_S2_fjLj1024EEEEELb0EEEvNS_9BwdParamsE --------------------------
	.section	.nv.constant0._ZN10layer_norm40ln_parallel_residual_bwd_finalize_kernelINS_22Kernel_traits_finalizeILj8192Ef6__halfS2_S2_fjLb0ELj1024ELj4ENS_18Kernel_traits_baseILj8192EfS2_S2_S2_fjLj1024EEEEELb0EEEvNS_9BwdParamsE,"a",@progbits
	.sectionflags	@""
	.align	4
.nv.constant0._ZN10layer_norm40ln_parallel_residual_bwd_finalize_kernelINS_22Kernel_traits_finalizeILj8192Ef6__halfS2_S2_fjLb0ELj1024ELj4ENS_18Kernel_traits_baseILj8192EfS2_S2_S2_fjLj1024EEEEELb0EEEvNS_9BwdParamsE:
	.zero		1192


//--------------------- .nv.constant0._ZN10layer_norm31ln_parallel_residual_bwd_kernelINS_13Kernel_traitsIf6__halfS2_S2_fjLj8192ELj1ELj1ELj8ELj16ENS_18Kernel_traits_baseILj8192EfS2_S2_S2_fjLj256EEEEELb1ELb1ELb0EEEvNS_9BwdParamsE --------------------------
	.section	.nv.constant0._ZN10layer_norm31ln_parallel_residual_bwd_kernelINS_13Kernel_traitsIf6__halfS2_S2_fjLj8192ELj1ELj1ELj8ELj16ENS_18Kernel_traits_baseILj8192EfS2_S2_S2_fjLj256EEEEELb1ELb1ELb0EEEvNS_9BwdParamsE,"a",@progbits
	.sectionflags	@""
	.align	4
.nv.constant0._ZN10layer_norm31ln_parallel_residual_bwd_kernelINS_13Kernel_traitsIf6__halfS2_S2_fjLj8192ELj1ELj1ELj8ELj16ENS_18Kernel_traits_baseILj8192EfS2_S2_S2_fjLj256EEEEELb1ELb1ELb0EEEvNS_9BwdParamsE:
	.zero		1192


//--------------------- .nv.constant0._ZN10layer_norm22ln_bwd_finalize_kernelINS_22Kernel_traits_finalizeILj8192Ef6__halfS2_S2_fjLb0ELj1024ELj4ENS_18Kernel_traits_baseILj8192EfS2_S2_S2_fjLj1024EEEEELb0ELb1EEEvNS_9BwdParamsE --------------------------
	.section	.nv.constant0._ZN10layer_norm22ln_bwd_finalize_kernelINS_22Kernel_traits_finalizeILj8192Ef6__halfS2_S2_fjLb0ELj1024ELj4ENS_18Kernel_traits_baseILj8192EfS2_S2_S2_fjLj1024EEEEELb0ELb1EEEvNS_9BwdParamsE,"a",@progbits
	.sectionflags	@""
	.align	4
.nv.constant0._ZN10layer_norm22ln_bwd_finalize_kernelINS_22Kernel_traits_finalizeILj8192Ef6__halfS2_S2_fjLb0ELj1024ELj4ENS_18Kernel_traits_baseILj8192EfS2_S2_S2_fjLj1024EEEEELb0ELb1EEEvNS_9BwdParamsE:
	.zero		1192


//--------------------- .nv.constant0._ZN10layer_norm40ln_parallel_residual_bwd_finalize_kernelINS_22Kernel_traits_finalizeILj8192Ef6__halfS2_S2_fjLb0ELj1024ELj4ENS_18Kernel_traits_baseILj8192EfS2_S2_S2_fjLj1024EEEEELb1EEEvNS_9BwdParamsE --------------------------
	.section	.nv.constant0._ZN10layer_norm40ln_parallel_residual_bwd_finalize_kernelINS_22Kernel_traits_finalizeILj8192Ef6__halfS2_S2_fjLb0ELj1024ELj4ENS_18Kernel_traits_baseILj8192EfS2_S2_S2_fjLj1024EEEEELb1EEEvNS_9BwdParamsE,"a",@progbits
	.sectionflags	@""
	.align	4
.nv.constant0._ZN10layer_norm40ln_parallel_residual_bwd_finalize_kernelINS_22Kernel_traits_finalizeILj8192Ef6__halfS2_S2_fjLb0ELj1024ELj4ENS_18Kernel_traits_baseILj8192EfS2_S2_S2_fjLj1024EEEEELb1EEEvNS_9BwdParamsE:
	.zero		1192


//--------------------- .nv.constant0._ZN10layer_norm31ln_parallel_residual_bwd_kernelINS_13Kernel_traitsIf6__halfS2_S2_fjLj8192ELj1ELj1ELj8ELj16ENS_18Kernel_traits_baseILj8192EfS2_S2_S2_fjLj256EEEEELb1ELb1ELb1EEEvNS_9BwdParamsE --------------------------
	.section	.nv.constant0._ZN10layer_norm31ln_parallel_residual_bwd_kernelINS_13Kernel_traitsIf6__halfS2_S2_fjLj8192ELj1ELj1ELj8ELj16ENS_18Kernel_traits_baseILj8192EfS2_S2_S2_fjLj256EEEEELb1ELb1ELb1EEEvNS_9BwdParamsE,"a",@progbits
	.sectionflags	@""
	.align	4
.nv.constant0._ZN10layer_norm31ln_parallel_residual_bwd_kernelINS_13Kernel_traitsIf6__halfS2_S2_fjLj8192ELj1ELj1ELj8ELj16ENS_18Kernel_traits_baseILj8192EfS2_S2_S2_fjLj256EEEEELb1ELb1ELb1EEEvNS_9BwdParamsE:
	.zero		1192


//--------------------- .nv.constant0._ZN10layer_norm31ln_parallel_residual_bwd_kernelINS_13Kernel_traitsI6__halfS2_fS2_fjLj8192ELj1ELj1ELj8ELj16ENS_18Kernel_traits_baseILj8192ES2_S2_fS2_fjLj256EEEEELb0ELb0ELb0EEEvNS_9BwdParamsE --------------------------
	.section	.nv.constant0._ZN10layer_norm31ln_parallel_residual_bwd_kernelINS_13Kernel_traitsI6__halfS2_fS2_fjLj8192ELj1ELj1ELj8ELj16ENS_18Kernel_traits_baseILj8192ES2_S2_fS2_fjLj256EEEEELb0ELb0ELb0EEEvNS_9BwdParamsE,"a",@progbits
	.sectionflags	@""
	.align	4
.nv.constant0._ZN10layer_norm31ln_parallel_residual_bwd_kernelINS_13Kernel_traitsI6__halfS2_fS2_fjLj8192ELj1ELj1ELj8ELj16ENS_18Kernel_traits_baseILj8192ES2_S2_fS2_fjLj256EEEEELb0ELb0ELb0EEEvNS_9BwdParamsE:
	.zero		1192


//--------------------- .nv.constant0._ZN10layer_norm31ln_parallel_residual_bwd_kernelINS_13Kernel_traitsI6__halfS2_fS2_fjLj8192ELj1ELj1ELj8ELj16ENS_18Kernel_traits_baseILj8192ES2_S2_fS2_fjLj256EEEEELb0ELb0ELb1EEEvNS_9BwdParamsE --------------------------
	.section	.nv.constant0._ZN10layer_norm31ln_parallel_residual_bwd_kernelINS_13Kernel_traitsI6__halfS2_fS2_fjLj8192ELj1ELj1ELj8ELj16ENS_18Kernel_traits_baseILj8192ES2_S2_fS2_fjLj256EEEEELb0ELb0ELb1EEEvNS_9BwdParamsE,"a",@progbits
	.sectionflags	@""
	.align	4
.nv.constant0._ZN10layer_norm31ln_parallel_residual_bwd_kernelINS_13Kernel_traitsI6__halfS2_fS2_fjLj8192ELj1ELj1ELj8ELj16ENS_18Kernel_traits_baseILj8192ES2_S2_fS2_fjLj256EEEEELb0ELb0ELb1EEEvNS_9BwdParamsE:
	.zero		1192


//--------------------- .nv.constant0._ZN10layer_norm31ln_parallel_residual_bwd_kernelINS_13Kernel_traitsI6__halfS2_fS2_fjLj8192ELj1ELj1ELj8ELj16ENS_18Kernel_traits_baseILj8192ES2_S2_fS2_fjLj256EEEEELb0ELb1ELb0EEEvNS_9BwdParamsE --------------------------
	.section	.nv.constant0._ZN10layer_norm31ln_parallel_residual_bwd_kernelINS_13Kernel_traitsI6__halfS2_fS2_fjLj8192ELj1ELj1ELj8ELj16ENS_18Kernel_traits_baseILj8192ES2_S2_fS2_fjLj256EEEEELb0ELb1ELb0EEEvNS_9BwdParamsE,"a",@progbits
	.sectionflags	@""
	.align	4
.nv.constant0._ZN10layer_norm31ln_parallel_residual_bwd_kernelINS_13Kernel_traitsI6__halfS2_fS2_fjLj8192ELj1ELj1ELj8ELj16ENS_18Kernel_traits_baseILj8192ES2_S2_fS2_fjLj256EEEEELb0ELb1ELb0EEEvNS_9BwdParamsE:
	.zero		1192


//--------------------- .nv.constant0._ZN10layer_norm31ln_parallel_residual_bwd_kernelINS_13Kernel_traitsI6__halfS2_fS2_fjLj8192ELj1ELj1ELj8ELj16ENS_18Kernel_traits_baseILj8192ES2_S2_fS2_fjLj256EEEEELb0ELb1ELb1EEEvNS_9BwdParamsE --------------------------
	.section	.nv.constant0._ZN10layer_norm31ln_parallel_residual_bwd_kernelINS_13Kernel_traitsI6__halfS2_fS2_fjLj8192ELj1ELj1ELj8ELj16ENS_18Kernel_traits_baseILj8192ES2_S2_fS2_fjLj256EEEEELb0ELb1ELb1EEEvNS_9BwdParamsE,"a",@progbits
	.sectionflags	@""
	.align	4
.nv.constant0._ZN10layer_norm31ln_parallel_residual_bwd_kernelINS_13Kernel_traitsI6__halfS2_fS2_fjLj8192ELj1ELj1ELj8ELj16ENS_18Kernel_traits_baseILj8192ES2_S2_fS2_fjLj256EEEEELb0ELb1ELb1EEEvNS_9BwdParamsE:
	.zero		1192


//--------------------- .nv.constant0._ZN10layer_norm31ln_parallel_residual_bwd_kernelINS_13Kernel_traitsI6__halfS2_fS2_fjLj8192ELj1ELj1ELj8ELj16ENS_18Kernel_traits_baseILj8192ES2_S2_fS2_fjLj256EEEEELb1ELb0ELb0EEEvNS_9BwdParamsE --------------------------
	.section	.nv.constant0._ZN10layer_norm31ln_parallel_residual_bwd_kernelINS_13Kernel_traitsI6__halfS2_fS2_fjLj8192ELj1ELj1ELj8ELj16ENS_18Kernel_traits_baseILj8192ES2_S2_fS2_fjLj256EEEEELb1ELb0ELb0EEEvNS_9BwdParamsE,"a",@progbits
	.sectionflags	@""
	.align	4
.nv.constant0._ZN10layer_norm31ln_parallel_residual_bwd_kernelINS_13Kernel_traitsI6__halfS2_fS2_fjLj8192ELj1ELj1ELj8ELj16ENS_18Kernel_traits_baseILj8192ES2_S2_fS2_fjLj256EEEEELb1ELb0ELb0EEEvNS_9BwdParamsE:
	.zero		1192


//--------------------- .nv.constant0._ZN10layer_norm31ln_parallel_residual_bwd_kernelINS_13Kernel_traitsI6__halfS2_fS2_fjLj8192ELj1ELj1ELj8ELj16ENS_18Kernel_traits_baseILj8192ES2_S2_fS2_fjLj256EEEEELb1ELb0ELb1EEEvNS_9BwdParamsE --------------------------
	.section	.nv.constant0._ZN10layer_norm31ln_parallel_residual_bwd_kernelINS_13Kernel_traitsI6__halfS2_fS2_fjLj8192ELj1ELj1ELj8ELj16ENS_18Kernel_traits_baseILj8192ES2_S2_fS2_fjLj256EEEEELb1ELb0ELb1EEEvNS_9BwdParamsE,"a",@progbits
	.sectionflags	@""
	.align	4
.nv.constant0._ZN10layer_norm31ln_parallel_residual_bwd_kernelINS_13Kernel_traitsI6__halfS2_fS2_fjLj8192ELj1ELj1ELj8ELj16ENS_18Kernel_traits_baseILj8192ES2_S2_fS2_fjLj256EEEEELb1ELb0ELb1EEEvNS_9BwdParamsE:
	.zero		1192


//--------------------- .nv.constant0._ZN10layer_norm22ln_bwd_finalize_kernelINS_22Kernel_traits_finalizeILj8192E6__halfS2_fS2_fjLb0ELj1024ELj4ENS_18Kernel_traits_baseILj8192ES2_S2_fS2_fjLj1024EEEEELb0ELb0EEEvNS_9BwdParamsE --------------------------
	.section	.nv.constant0._ZN10layer_norm22ln_bwd_finalize_kernelINS_22Kernel_traits_finalizeILj8192E6__halfS2_fS2_fjLb0ELj1024ELj4ENS_18Kernel_traits_baseILj8192ES2_S2_fS2_fjLj1024EEEEELb0ELb0EEEvNS_9BwdParamsE,"a",@progbits
	.sectionflags	@""
	.align	4
.nv.constant0._ZN10layer_norm22ln_bwd_finalize_kernelINS_22Kernel_traits_finalizeILj8192E6__halfS2_fS2_fjLb0ELj1024ELj4ENS_18Kernel_traits_baseILj8192ES2_S2_fS2_fjLj1024EEEEELb0ELb0EEEvNS_9BwdParamsE:
	.zero		1192


//--------------------- .nv.constant0._ZN10layer_norm40ln_parallel_residual_bwd_finalize_kernelINS_22Kernel_traits_finalizeILj8192E6__halfS2_fS2_fjLb0ELj1024ELj4ENS_18Kernel_traits_baseILj8192ES2_S2_fS2_fjLj1024EEEEELb0EEEvNS_9BwdParamsE --------------------------
	.section	.nv.constant0._ZN10layer_norm40ln_parallel_residual_bwd_finalize_kernelINS_22Kernel_traits_finalizeILj8192E6__halfS2_fS2_fjLb0ELj1024ELj4ENS_18Kernel_traits_baseILj8192ES2_S2_fS2_fjLj1024EEEEELb0EEEvNS_9BwdParamsE,"a",@progbits
	.sectionflags	@""
	.align	4
.nv.constant0._ZN10layer_norm40ln_parallel_residual_bwd_finalize_kernelINS_22Kernel_traits_finalizeILj8192E6__halfS2_fS2_fjLb0ELj1024ELj4ENS_18Kernel_traits_baseILj8192ES2_S2_fS2_fjLj1024EEEEELb0EEEvNS_9BwdParamsE:
	.zero		1192


//--------------------- .nv.constant0._ZN10layer_norm31ln_parallel_residual_bwd_kernelINS_13Kernel_traitsI6__halfS2_fS2_fjLj8192ELj1ELj1ELj8ELj16ENS_18Kernel_traits_baseILj8192ES2_S2_fS2_fjLj256EEEEELb1ELb1ELb0EEEvNS_9BwdParamsE --------------------------
	.section	.nv.constant0._ZN10layer_norm31ln_parallel_residual_bwd_kernelINS_13Kernel_traitsI6__halfS2_fS2_fjLj8192ELj1ELj1ELj8ELj16ENS_18Kernel_traits_baseILj8192ES2_S2_fS2_fjLj256EEEEELb1ELb1ELb0EEEvNS_9BwdParamsE,"a",@progbits
	.sectionflags	@""
	.align	4
.nv.constant0._ZN10layer_norm31ln_parallel_residual_bwd_kernelINS_13Kernel_traitsI6__halfS2_fS2_fjLj8192ELj1ELj1ELj8ELj16ENS_18Kernel_traits_baseILj8192ES2_S2_fS2_fjLj256EEEEELb1ELb1ELb0EEEvNS_9BwdParamsE:
	.zero		1192


//--------------------- .nv.constant0._ZN10layer_norm22ln_bwd_finalize_kernelINS_22Kernel_traits_finalizeILj8192E6__halfS2_fS2_fjLb0ELj1024ELj4ENS_18Kernel_traits_baseILj8192ES2_S2_fS2_fjLj1024EEEEELb0ELb1EEEvNS_9BwdParamsE --------------------------
	.section	.nv.constant0._ZN10layer_norm22ln_bwd_finalize_kernelINS_22Kernel_traits_finalizeILj8192E6__halfS2_fS2_fjLb0ELj1024ELj4ENS_18Kernel_traits_baseILj8192ES2_S2_fS2_fjLj1024EEEEELb0ELb1EEEvNS_9BwdParamsE,"a",@progbits
	.sectionflags	@""
	.align	4
.nv.constant0._ZN10layer_norm22ln_bwd_finalize_kernelINS_22Kernel_traits_finalizeILj8192E6__halfS2_fS2_fjLb0ELj1024ELj4ENS_18Kernel_traits_baseILj8192ES2_S2_fS2_fjLj1024EEEEELb0ELb1EEEvNS_9BwdParamsE:
	.zero		1192


//--------------------- .nv.constant0._ZN10layer_norm40ln_parallel_residual_bwd_finalize_kernelINS_22Kernel_traits_finalizeILj8192E6__halfS2_fS2_fjLb0ELj1024ELj4ENS_18Kernel_traits_baseILj8192ES2_S2_fS2_fjLj1024EEEEELb1EEEvNS_9BwdParamsE --------------------------
	.section	.nv.constant0._ZN10layer_norm40ln_parallel_residual_bwd_finalize_kernelINS_22Kernel_traits_finalizeILj8192E6__halfS2_fS2_fjLb0ELj1024ELj4ENS_18Kernel_traits_baseILj8192ES2_S2_fS2_fjLj1024EEEEELb1EEEvNS_9BwdParamsE,"a",@progbits
	.sectionflags	@""
	.align	4
.nv.constant0._ZN10layer_norm40ln_parallel_residual_bwd_finalize_kernelINS_22Kernel_traits_finalizeILj8192E6__halfS2_fS2_fjLb0ELj1024ELj4ENS_18Kernel_traits_baseILj8192ES2_S2_fS2_fjLj1024EEEEELb1EEEvNS_9BwdParamsE:
	.zero		1192


//--------------------- .nv.constant0._ZN10layer_norm31ln_parallel_residual_bwd_kernelINS_13Kernel_traitsI6__halfS2_fS2_fjLj8192ELj1ELj1ELj8ELj16ENS_18Kernel_traits_baseILj8192ES2_S2_fS2_fjLj256EEEEELb1ELb1ELb1EEEvNS_9BwdParamsE --------------------------
	.section	.nv.constant0._ZN10layer_norm31ln_parallel_residual_bwd_kernelINS_13Kernel_traitsI6__halfS2_fS2_fjLj8192ELj1ELj1ELj8ELj16ENS_18Kernel_traits_baseILj8192ES2_S2_fS2_fjLj256EEEEELb1ELb1ELb1EEEvNS_9BwdParamsE,"a",@progbits
	.sectionflags	@""
	.align	4
.nv.constant0._ZN10layer_norm31ln_parallel_residual_bwd_kernelINS_13Kernel_traitsI6__halfS2_fS2_fjLj8192ELj1ELj1ELj8ELj16ENS_18Kernel_traits_baseILj8192ES2_S2_fS2_fjLj256EEEEELb1ELb1ELb1EEEvNS_9BwdParamsE:
	.zero		1192


//--------------------- .nv.constant0._ZN10layer_norm31ln_parallel_residual_bwd_kernelINS_13Kernel_traitsIf6__halffS2_fjLj8192ELj1ELj1ELj8ELj16ENS_18Kernel_traits_baseILj8192EfS2_fS2_fjLj256EEEEELb0ELb0ELb0EEEvNS_9BwdParamsE --------------------------
	.section	.nv.constant0._ZN10layer_norm31ln_parallel_residual_bwd_kernelINS_13Kernel_traitsIf6__halffS2_fjLj8192ELj1ELj1ELj8ELj16ENS_18Kernel_traits_baseILj8192EfS2_fS2_fjLj256EEEEELb0ELb0ELb0EEEvNS_9BwdParamsE,"a",@progbits
	.sectionflags	@""
	.align	4
.nv.constant0._ZN10layer_norm31ln_parallel_residual_bwd_kernelINS_13Kernel_traitsIf6__halffS2_fjLj8192ELj1ELj1ELj8ELj16ENS_18Kernel_traits_baseILj8192EfS2_fS2_fjLj256EEEEELb0ELb0ELb0EEEvNS_9BwdParamsE:
	.zero		1192


//--------------------- .nv.constant0._ZN10layer_norm31ln_parallel_residual_bwd_kernelINS_13Kernel_traitsIf6__halffS2_fjLj8192ELj1ELj1ELj8ELj16ENS_18Kernel_traits_baseILj8192EfS2_fS2_fjLj256EEEEELb0ELb0ELb1EEEvNS_9BwdParamsE --------------------------
	.section	.nv.constant0._ZN10layer_norm31ln_parallel_residual_bwd_kernelINS_13Kernel_traitsIf6__halffS2_fjLj8192ELj1ELj1ELj8ELj16ENS_18Kernel_traits_baseILj8192EfS2_fS2_fjLj256EEEEELb0ELb0ELb1EEEvNS_9BwdParamsE,"a",@progbits
	.sectionflags	@""
	.align	4
.nv.constant0._ZN10layer_norm31ln_parallel_residual_bwd_kernelINS_13Kernel_traitsIf6__halffS2_fjLj8192ELj1ELj1ELj8ELj16ENS_18Kernel_traits_baseILj8192EfS2_fS2_fjLj256EEEEELb0ELb0ELb1EEEvNS_9BwdParamsE:
	.zero		1192


//--------------------- .nv.constant0._ZN10layer_norm31ln_parallel_residual_bwd_kernelINS_13Kernel_traitsIf6__halffS2_fjLj8192ELj1ELj1ELj8ELj16ENS_18Kernel_traits_baseILj8192EfS2_fS2_fjLj256EEEEELb0ELb1ELb0EEEvNS_9BwdParamsE --------------------------
	.section	.nv.constant0._ZN10layer_norm31ln_parallel_residual_bwd_kernelINS_13Kernel_traitsIf6__halffS2_fjLj8192ELj1ELj1ELj8ELj16ENS_18Kernel_traits_baseILj8192EfS2_fS2_fjLj256EEEEELb0ELb1ELb0EEEvNS_9BwdParamsE,"a",@progbits
	.sectionflags	@""
	.align	4
.nv.constant0._ZN10layer_norm31ln_parallel_residual_bwd_kernelINS_13Kernel_traitsIf6__halffS2_fjLj8192ELj1ELj1ELj8ELj16ENS_18Kernel_traits_baseILj8192EfS2_fS2_fjLj256EEEEELb0ELb1ELb0EEEvNS_9BwdParamsE:
	.zero		1192


//--------------------- .nv.constant0._ZN10layer_norm31ln_parallel_residual_bwd_kernelINS_13Kernel_traitsIf6__halffS2_fjLj8192ELj1ELj1ELj8ELj16ENS_18Kernel_traits_baseILj8192EfS2_fS2_fjLj256EEEEELb0ELb1ELb1EEEvNS_9BwdParamsE --------------------------
	.section	.nv.constant0._ZN10layer_norm31ln_parallel_residual_bwd_kernelINS_13Kernel_traitsIf6__halffS2_fjLj8192ELj1ELj1ELj8ELj16ENS_18Kernel_traits_baseILj8192EfS2_fS2_fjLj256EEEEELb0ELb1ELb1EEEvNS_9BwdParamsE,"a",@progbits
	.sectionflags	@""
	.align	4
.nv.constant0._ZN10layer_norm31ln_parallel_residual_bwd_kernelINS_13Kernel_traitsIf6__halffS2_fjLj8192ELj1ELj1ELj8ELj16ENS_18Kernel_traits_baseILj8192EfS2_fS2_fjLj256EEEEELb0ELb1ELb1EEEvNS_9BwdParamsE:
	.zero		1192


//--------------------- .nv.constant0._ZN10layer_norm31ln_parallel_residual_bwd_kernelINS_13Kernel_traitsIf6__halffS2_fjLj8192ELj1ELj1ELj8ELj16ENS_18Kernel_traits_baseILj8192EfS2_fS2_fjLj256EEEEELb1ELb0ELb0EEEvNS_9BwdParamsE --------------------------
	.section	.nv.constant0._ZN10layer_norm31ln_parallel_residual_bwd_kernelINS_13Kernel_traitsIf6__halffS2_fjLj8192ELj1ELj1ELj8ELj16ENS_18Kernel_traits_baseILj8192EfS2_fS2_fjLj256EEEEELb1ELb0ELb0EEEvNS_9BwdParamsE,"a",@progbits
	.sectionflags	@""
	.align	4
.nv.constant0._ZN10layer_norm31ln_parallel_residual_bwd_kernelINS_13Kernel_traitsIf6__halffS2_fjLj8192ELj1ELj1ELj8ELj16ENS_18Kernel_traits_baseILj8192EfS2_fS2_fjLj256EEEEELb1ELb0ELb0EEEvNS_9BwdParamsE:
	.zero		1192


//--------------------- .nv.constant0._ZN10layer_norm31ln_parallel_residual_bwd_kernelINS_13Kernel_traitsIf6__halffS2_fjLj8192ELj1ELj1ELj8ELj16ENS_18Kernel_traits_baseILj8192EfS2_fS2_fjLj256EEEEELb1ELb0ELb1EEEvNS_9BwdParamsE --------------------------
	.section	.nv.constant0._ZN10layer_norm31ln_parallel_residual_bwd_kernelINS_13Kernel_traitsIf6__halffS2_fjLj8192ELj1ELj1ELj8ELj16ENS_18Kernel_traits_baseILj8192EfS2_fS2_fjLj256EEEEELb1ELb0ELb1EEEvNS_9BwdParamsE,"a",@progbits
	.sectionflags	@""
	.align	4
.nv.constant0._ZN10layer_norm31ln_parallel_residual_bwd_kernelINS_13Kernel_traitsIf6__halffS2_fjLj8192ELj1ELj1ELj8ELj16ENS_18Kernel_traits_baseILj8192EfS2_fS2_fjLj256EEEEELb1ELb0ELb1EEEvNS_9BwdParamsE:
	.zero		1192


//--------------------- .nv.constant0._ZN10layer_norm22ln_bwd_finalize_kernelINS_22Kernel_traits_finalizeILj8192Ef6__halffS2_fjLb0ELj1024ELj4ENS_18Kernel_traits_baseILj8192EfS2_fS2_fjLj1024EEEEELb0ELb0EEEvNS_9BwdParamsE --------------------------
	.section	.nv.constant0._ZN10layer_norm22ln_bwd_finalize_kernelINS_22Kernel_traits_finalizeILj8192Ef6__halffS2_fjLb0ELj1024ELj4ENS_18Kernel_traits_baseILj8192EfS2_fS2_fjLj1024EEEEELb0ELb0EEEvNS_9BwdParamsE,"a",@progbits
	.sectionflags	@""
	.align	4
.nv.constant0._ZN10layer_norm22ln_bwd_finalize_kernelINS_22Kernel_traits_finalizeILj8192Ef6__halffS2_fjLb0ELj1024ELj4ENS_18Kernel_traits_baseILj8192EfS2_fS2_fjLj1024EEEEELb0ELb0EEEvNS_9BwdParamsE:
	.zero		1192


//--------------------- .nv.constant0._ZN10layer_norm40ln_parallel_residual_bwd_finalize_kernelINS_22Kernel_traits_finalizeILj8192Ef6__halffS2_fjLb0ELj1024ELj4ENS_18Kernel_traits_baseILj8192EfS2_fS2_fjLj1024EEEEELb0EEEvNS_9BwdParamsE --------------------------
	.section	.nv.constant0._ZN10layer_norm40ln_parallel_residual_bwd_finalize_kernelINS_22Kernel_traits_finalizeILj8192Ef6__halffS2_fjLb0ELj1024ELj4ENS_18Kernel_traits_baseILj8192EfS2_fS2_fjLj1024EEEEELb0EEEvNS_9BwdParamsE,"a",@progbits
	.sectionflags	@""
	.align	4
.nv.constant0._ZN10layer_norm40ln_parallel_residual_bwd_finalize_kernelINS_22Kernel_traits_finalizeILj8192Ef6__halffS2_fjLb0ELj1024ELj4ENS_18Kernel_traits_baseILj8192EfS2_fS2_fjLj1024EEEEELb0EEEvNS_9BwdParamsE:
	.zero		1192


//--------------------- .nv.constant0._ZN10layer_norm31ln_parallel_residual_bwd_kernelINS_13Kernel_traitsIf6__halffS2_fjLj8192ELj1ELj1ELj8ELj16ENS_18Kernel_traits_baseILj8192EfS2_fS2_fjLj256EEEEELb1ELb1ELb0EEEvNS_9BwdParamsE --------------------------
	.section	.nv.constant0._ZN10layer_norm31ln_parallel_residual_bwd_kernelINS_13Kernel_traitsIf6__halffS2_fjLj8192ELj1ELj1ELj8ELj16ENS_18Kernel_traits_baseILj8192EfS2_fS2_fjLj256EEEEELb1ELb1ELb0EEEvNS_9BwdParamsE,"a",@progbits
	.sectionflags	@""
	.align	4
.nv.constant0._ZN10layer_norm31ln_parallel_residual_bwd_kernelINS_13Kernel_traitsIf6__halffS2_fjLj8192ELj1ELj1ELj8ELj16ENS_18Kernel_traits_baseILj8192EfS2_fS2_fjLj256EEEEELb1ELb1ELb0EEEvNS_9BwdParamsE:
	.zero		1192


//--------------------- .nv.constant0._ZN10layer_norm22ln_bwd_finalize_kernelINS_22Kernel_traits_finalizeILj8192Ef6__halffS2_fjLb0ELj1024ELj4ENS_18Kernel_traits_baseILj8192EfS2_fS2_fjLj1024EEEEELb0ELb1EEEvNS_9BwdParamsE --------------------------
	.section	.nv.constant0._ZN10layer_norm22ln_bwd_finalize_kernelINS_22Kernel_traits_finalizeILj8192Ef6__halffS2_fjLb0ELj1024ELj4ENS_18Kernel_traits_baseILj8192EfS2_fS2_fjLj1024EEEEELb0ELb1EEEvNS_9BwdParamsE,"a",@progbits
	.sectionflags	@""
	.align	4
.nv.constant0._ZN10layer_norm22ln_bwd_finalize_kernelINS_22Kernel_traits_finalizeILj8192Ef6__halffS2_fjLb0ELj1024ELj4ENS_18Kernel_traits_baseILj8192EfS2_fS2_fjLj1024EEEEELb0ELb1EEEvNS_9BwdParamsE:
	.zero		1192


//--------------------- .nv.constant0._ZN10layer_norm40ln_parallel_residual_bwd_finalize_kernelINS_22Kernel_traits_finalizeILj8192Ef6__halffS2_fjLb0ELj1024ELj4ENS_18Kernel_traits_baseILj8192EfS2_fS2_fjLj1024EEEEELb1EEEvNS_9BwdParamsE --------------------------
	.section	.nv.constant0._ZN10layer_norm40ln_parallel_residual_bwd_finalize_kernelINS_22Kernel_traits_finalizeILj8192Ef6__halffS2_fjLb0ELj1024ELj4ENS_18Kernel_traits_baseILj8192EfS2_fS2_fjLj1024EEEEELb1EEEvNS_9BwdParamsE,"a",@progbits
	.sectionflags	@""
	.align	4
.nv.constant0._ZN10layer_norm40ln_parallel_residual_bwd_finalize_kernelINS_22Kernel_traits_finalizeILj8192Ef6__halffS2_fjLb0ELj1024ELj4ENS_18Kernel_traits_baseILj8192EfS2_fS2_fjLj1024EEEEELb1EEEvNS_9BwdParamsE:
	.zero		1192


//--------------------- .nv.constant0._ZN10layer_norm31ln_parallel_residual_bwd_kernelINS_13Kernel_traitsIf6__halffS2_fjLj8192ELj1ELj1ELj8ELj16ENS_18Kernel_traits_baseILj8192EfS2_fS2_fjLj256EEEEELb1ELb1ELb1EEEvNS_9BwdParamsE --------------------------
	.section	.nv.constant0._ZN10layer_norm31ln_parallel_residual_bwd_kernelINS_13Kernel_traitsIf6__halffS2_fjLj8192ELj1ELj1ELj8ELj16ENS_18Kernel_traits_baseILj8192EfS2_fS2_fjLj256EEEEELb1ELb1ELb1EEEvNS_9BwdParamsE,"a",@progbits
	.sectionflags	@""
	.align	4
.nv.constant0._ZN10layer_norm31ln_parallel_residual_bwd_kernelINS_13Kernel_traitsIf6__halffS2_fjLj8192ELj1ELj1ELj8ELj16ENS_18Kernel_traits_baseILj8192EfS2_fS2_fjLj256EEEEELb1ELb1ELb1EEEvNS_9BwdParamsE:
	.zero		1192


//--------------------- .nv.constant0._ZN10layer_norm31ln_parallel_residual_bwd_kernelINS_13Kernel_traitsI6__halfffffjLj8192ELj1ELj1ELj8ELj16ENS_18Kernel_traits_baseILj8192ES2_ffffjLj256EEEEELb0ELb0ELb0EEEvNS_9BwdParamsE --------------------------
	.section	.nv.constant0._ZN10layer_norm31ln_parallel_residual_bwd_kernelINS_13Kernel_traitsI6__halfffffjLj8192ELj1ELj1ELj8ELj16ENS_18Kernel_traits_baseILj8192ES2_ffffjLj256EEEEELb0ELb0ELb0EEEvNS_9BwdParamsE,"a",@progbits
	.sectionflags	@""
	.align	4
.nv.constant0._ZN10layer_norm31ln_parallel_residual_bwd_kernelINS_13Kernel_traitsI6__halfffffjLj8192ELj1ELj1ELj8ELj16ENS_18Kernel_traits_baseILj8192ES2_ffffjLj256EEEEELb0ELb0ELb0EEEvNS_9BwdParamsE:
	.zero		1192


//--------------------- .nv.constant0._ZN10layer_norm31ln_parallel_residual_bwd_kernelINS_13Kernel_traitsI6__halfffffjLj8192ELj1ELj1ELj8ELj16ENS_18Kernel_traits_baseILj8192ES2_ffffjLj256EEEEELb0ELb0ELb1EEEvNS_9BwdParamsE --------------------------
	.section	.nv.constant0._ZN10layer_norm31ln_parallel_residual_bwd_kernelINS_13Kernel_traitsI6__halfffffjLj8192ELj1ELj1ELj8ELj16ENS_18Kernel_traits_baseILj8192ES2_ffffjLj256EEEEELb0ELb0ELb1EEEvNS_9BwdParamsE,"a",@progbits
	.sectionflags	@""
	.align	4
.nv.constant0._ZN10layer_norm31ln_parallel_residual_bwd_kernelINS_13Kernel_traitsI6__halfffffjLj8192ELj1ELj1ELj8ELj16ENS_18Kernel_traits_baseILj8192ES2_ffffjLj256EEEEELb0ELb0ELb1EEEvNS_9BwdParamsE:
	.zero		1192


//--------------------- .nv.constant0._ZN10layer_norm31ln_parallel_residual_bwd_kernelINS_13Kernel_traitsI6__halfffffjLj8192ELj1ELj1ELj8ELj16ENS_18Kernel_traits_baseILj8192ES2_ffffjLj256EEEEELb0ELb1ELb0EEEvNS_9BwdParamsE --------------------------
	.section	.nv.constant0._ZN10layer_norm31ln_parallel_residual_bwd_kernelINS_13Kernel_traitsI6__halfffffjLj8192ELj1ELj1ELj8ELj16ENS_18Kernel_traits_baseILj8192ES2_ffffjLj256EEEEELb0ELb1ELb0EEEvNS_9BwdParamsE,"a",@progbits
	.sectionflags	@""
	.align	4
.nv.constant0._ZN10layer_norm31ln_parallel_residual_bwd_kernelINS_13Kernel_traitsI6__halfffffjLj8192ELj1ELj1ELj8ELj16ENS_18Kernel_traits_baseILj8192ES2_ffffjLj256EEEEELb0ELb1ELb0EEEvNS_9BwdParamsE:
	.zero		1192


//--------------------- .nv.constant0._ZN10layer_norm31ln_parallel_residual_bwd_kernelINS_13Kernel_traitsI6__halfffffjLj8192ELj1ELj1ELj8ELj16ENS_18Kernel_traits_baseILj8192ES2_ffffjLj256EEEEELb0ELb1ELb1EEEvNS_9BwdParamsE --------------------------
	.section	.nv.constant0._ZN10layer_norm31ln_parallel_residual_bwd_kernelINS_13Kernel_traitsI6__halfffffjLj8192ELj1ELj1ELj8ELj16ENS_18Kernel_traits_baseILj8192ES2_ffffjLj256EEEEELb0ELb1ELb1EEEvNS_9BwdParamsE,"a",@progbits
	.sectionflags	@""
	.align	4
.nv.constant0._ZN10layer_norm31ln_parallel_residual_bwd_kernelINS_13Kernel_traitsI6__halfffffjLj8192ELj1ELj1ELj8ELj16ENS_18Kernel_traits_baseILj8192ES2_ffffjLj256EEEEELb0ELb1ELb1EEEvNS_9BwdParamsE:
	.zero		1192


//--------------------- .nv.constant0._ZN10layer_norm31ln_parallel_residual_bwd_kernelINS_13Kernel_traitsI6__halfffffjLj8192ELj1ELj1ELj8ELj16ENS_18Kernel_traits_baseILj8192ES2_ffffjLj256EEEEELb1ELb0ELb0EEEvNS_9BwdParamsE --------------------------
	.section	.nv.constant0._ZN10layer_norm31ln_parallel_residual_bwd_kernelINS_13Kernel_traitsI6__halfffffjLj8192ELj1ELj1ELj8ELj16ENS_18Kernel_traits_baseILj8192ES2_ffffjLj256EEEEELb1ELb0ELb0EEEvNS_9BwdParamsE,"a",@progbits
	.sectionflags	@""
	.align	4
.nv.constant0._ZN10layer_norm31ln_parallel_residual_bwd_kernelINS_13Kernel_traitsI6__halfffffjLj8192ELj1ELj1ELj8ELj16ENS_18Kernel_traits_baseILj8192ES2_ffffjLj256EEEEELb1ELb0ELb0EEEvNS_9BwdParamsE:
	.zero		1192


//--------------------- .nv.constant0._ZN10layer_norm31ln_parallel_residual_bwd_kernelINS_13Kernel_traitsI6__halfffffjLj8192ELj1ELj1ELj8ELj16ENS_18Kernel_traits_baseILj8192ES2_ffffjLj256EEEEELb1ELb0ELb1EEEvNS_9BwdParamsE --------------------------
	.section	.nv.constant0._ZN10layer_norm31ln_parallel_residual_bwd_kernelINS_13Kernel_traitsI6__halfffffjLj8192ELj1ELj1ELj8ELj16ENS_18Kernel_traits_baseILj8192ES2_ffffjLj256EEEEELb1ELb0ELb1EEEvNS_9BwdParamsE,"a",@progbits
	.sectionflags	@""
	.align	4
.nv.constant0._ZN10layer_norm31ln_parallel_residual_bwd_kernelINS_13Kernel_traitsI6__halfffffjLj8192ELj1ELj1ELj8ELj16ENS_18Kernel_traits_baseILj8192ES2_ffffjLj256EEEEELb1ELb0ELb1EEEvNS_9BwdParamsE:
	.zero		1192


//--------------------- .nv.constant0._ZN10layer_norm22ln_bwd_finalize_kernelINS_22Kernel_traits_finalizeILj8192E6__halfffffjLb0ELj1024ELj4ENS_18Kernel_traits_baseILj8192ES2_ffffjLj1024EEEEELb0ELb0EEEvNS_9BwdParamsE --------------------------
	.section	.nv.constant0._ZN10layer_norm22ln_bwd_finalize_kernelINS_22Kernel_traits_finalizeILj8192E6__halfffffjLb0ELj1024ELj4ENS_18Kernel_traits_baseILj8192ES2_ffffjLj1024EEEEELb0ELb0EEEvNS_9BwdParamsE,"a",@progbits
	.sectionflags	@""
	.align	4
.nv.constant0._ZN10layer_norm22ln_bwd_finalize_kernelINS_22Kernel_traits_finalizeILj8192E6__halfffffjLb0ELj1024ELj4ENS_18Kernel_traits_baseILj8192ES2_ffffjLj1024EEEEELb0ELb0EEEvNS_9BwdParamsE:
	.zero		1192


//--------------------- .nv.constant0._ZN10layer_norm40ln_parallel_residual_bwd_finalize_kernelINS_22Kernel_traits_finalizeILj8192E6__halfffffjLb0ELj1024ELj4ENS_18Kernel_traits_baseILj8192ES2_ffffjLj1024EEEEELb0EEEvNS_9BwdParamsE --------------------------
	.section	.nv.constant0._ZN10layer_norm40ln_parallel_residual_bwd_finalize_kernelINS_22Kernel_traits_finalizeILj8192E6__halfffffjLb0ELj1024ELj4ENS_18Kernel_traits_baseILj8192ES2_ffffjLj1024EEEEELb0EEEvNS_9BwdParamsE,"a",@progbits
	.sectionflags	@""
	.align	4
.nv.constant0._ZN10layer_norm40ln_parallel_residual_bwd_finalize_kernelINS_22Kernel_traits_finalizeILj8192E6__halfffffjLb0ELj1024ELj4ENS_18Kernel_traits_baseILj8192ES2_ffffjLj1024EEEEELb0EEEvNS_9BwdParamsE:
	.zero		1192


//--------------------- .nv.constant0._ZN10layer_norm31ln_parallel_residual_bwd_kernelINS_13Kernel_traitsI6__halfffffjLj8192ELj1ELj1ELj8ELj16ENS_18Kernel_traits_baseILj8192ES2_ffffjLj256EEEEELb1ELb1ELb0EEEvNS_9BwdParamsE --------------------------
	.section	.nv.constant0._ZN10layer_norm31ln_parallel_residual_bwd_kernelINS_13Kernel_traitsI6__halfffffjLj8192ELj1ELj1ELj8ELj16ENS_18Kernel_traits_baseILj8192ES2_ffffjLj256EEEEELb1ELb1ELb0EEEvNS_9BwdParamsE,"a",@progbits
	.sectionflags	@""
	.align	4
.nv.constant0._ZN10layer_norm31ln_parallel_residual_bwd_kernelINS_13Kernel_traitsI6__halfffffjLj8192ELj1ELj1ELj8ELj16ENS_18Kernel_traits_baseILj8192ES2_ffffjLj256EEEEELb1ELb1ELb0EEEvNS_9BwdParamsE:
	.zero		1192


//--------------------- .nv.constant0._ZN10layer_norm22ln_bwd_finalize_kernelINS_22Kernel_traits_finalizeILj8192E6__halfffffjLb0ELj1024ELj4ENS_18Kernel_traits_baseILj8192ES2_ffffjLj1024EEEEELb0ELb1EEEvNS_9BwdParamsE --------------------------
	.section	.nv.constant0._ZN10layer_norm22ln_bwd_finalize_kernelINS_22Kernel_traits_finalizeILj8192E6__halfffffjLb0ELj1024ELj4ENS_18Kernel_traits_baseILj8192ES2_ffffjLj1024EEEEELb0ELb1EEEvNS_9BwdParamsE,"a",@progbits
	.sectionflags	@""
	.align	4
.nv.constant0._ZN10layer_norm22ln_bwd_finalize_kernelINS_22Kernel_traits_finalizeILj8192E6__halfffffjLb0ELj1024ELj4ENS_18Kernel_traits_baseILj8192ES2_ffffjLj1024EEEEELb0ELb1EEEvNS_9BwdParamsE:
	.zero		1192


//--------------------- .nv.constant0._ZN10layer_norm40ln_parallel_residual_bwd_finalize_kernelINS_22Kernel_traits_finalizeILj8192E6__halfffffjLb0ELj1024ELj4ENS_18Kernel_traits_baseILj8192ES2_ffffjLj1024EEEEELb1EEEvNS_9BwdParamsE --------------------------
	.section	.nv.constant0._ZN10layer_norm40ln_parallel_residual_bwd_finalize_kernelINS_22Kernel_traits_finalizeILj8192E6__halfffffjLb0ELj1024ELj4ENS_18Kernel_traits_baseILj8192ES2_ffffjLj1024EEEEELb1EEEvNS_9BwdParamsE,"a",@progbits
	.sectionflags	@""
	.align	4
.nv.constant0._ZN10layer_norm40ln_parallel_residual_bwd_finalize_kernelINS_22Kernel_traits_finalizeILj8192E6__halfffffjLb0ELj1024ELj4ENS_18Kernel_traits_baseILj8192ES2_ffffjLj1024EEEEELb1EEEvNS_9BwdParamsE:
	.zero		1192


//--------------------- .nv.constant0._ZN10layer_norm31ln_parallel_residual_bwd_kernelINS_13Kernel_traitsI6__halfffffjLj8192ELj1ELj1ELj8ELj16ENS_18Kernel_traits_baseILj8192ES2_ffffjLj256EEEEELb1ELb1ELb1EEEvNS_9BwdParamsE --------------------------
	.section	.nv.constant0._ZN10layer_norm31ln_parallel_residual_bwd_kernelINS_13Kernel_traitsI6__halfffffjLj8192ELj1ELj1ELj8ELj16ENS_18Kernel_traits_baseILj8192ES2_ffffjLj256EEEEELb1ELb1ELb1EEEvNS_9BwdParamsE,"a",@progbits
	.sectionflags	@""
	.align	4
.nv.constant0._ZN10layer_norm31ln_parallel_residual_bwd_kernelINS_13Kernel_traitsI6__halfffffjLj8192ELj1ELj1ELj8ELj16ENS_18Kernel_traits_baseILj8192ES2_ffffjLj256EEEEELb1ELb1ELb1EEEvNS_9BwdParamsE:
	.zero		1192


//--------------------- .nv.constant0._ZN10layer_norm31ln_parallel_residual_bwd_kernelINS_13Kernel_traitsIfffffjLj8192ELj1ELj1ELj8ELj16ENS_18Kernel_traits_baseILj8192EfffffjLj256EEEEELb0ELb0ELb0EEEvNS_9BwdParamsE --------------------------
	.section	.nv.constant0._ZN10layer_norm31ln_parallel_residual_bwd_kernelINS_13Kernel_traitsIfffffjLj8192ELj1ELj1ELj8ELj16ENS_18Kernel_traits_baseILj8192EfffffjLj256EEEEELb0ELb0ELb0EEEvNS_9BwdParamsE,"a",@progbits
	.sectionflags	@""
	.align	4
.nv.constant0._ZN10layer_norm31ln_parallel_residual_bwd_kernelINS_13Kernel_traitsIfffffjLj8192ELj1ELj1ELj8ELj16ENS_18Kernel_traits_baseILj8192EfffffjLj256EEEEELb0ELb0ELb0EEEvNS_9BwdParamsE:
	.zero		1192


//--------------------- .nv.constant0._ZN10layer_norm31ln_parallel_residual_bwd_kernelINS_13Kernel_traitsIfffffjLj8192ELj1ELj1ELj8ELj16ENS_18Kernel_traits_baseILj8192EfffffjLj256EEEEELb0ELb0ELb1EEEvNS_9BwdParamsE --------------------------
	.section	.nv.constant0._ZN10layer_norm31ln_parallel_residual_bwd_kernelINS_13Kernel_traitsIfffffjLj8192ELj1ELj1ELj8ELj16ENS_18Kernel_traits_baseILj8192EfffffjLj256EEEEELb0ELb0ELb1EEEvNS_9BwdParamsE,"a",@progbits
	.sectionflags	@""
	.align	4
.nv.constant0._ZN10layer_norm31ln_parallel_residual_bwd_kernelINS_13Kernel_traitsIfffffjLj8192ELj1ELj1ELj8ELj16ENS_18Kernel_traits_baseILj8192EfffffjLj256EEEEELb0ELb0ELb1EEEvNS_9BwdParamsE:
	.zero		1192


//--------------------- .nv.constant0._ZN10layer_norm31ln_parallel_residual_bwd_kernelINS_13Kernel_traitsIfffffjLj8192ELj1ELj1ELj8ELj16ENS_18Kernel_traits_baseILj8192EfffffjLj256EEEEELb0ELb1ELb0EEEvNS_9BwdParamsE --------------------------
	.section	.nv.constant0._ZN10layer_norm31ln_parallel_residual_bwd_kernelINS_13Kernel_traitsIfffffjLj8192ELj1ELj1ELj8ELj16ENS_18Kernel_traits_baseILj8192EfffffjLj256EEEEELb0ELb1ELb0EEEvNS_9BwdParamsE,"a",@progbits
	.sectionflags	@""
	.align	4
.nv.constant0._ZN10layer_norm31ln_parallel_residual_bwd_kernelINS_13Kernel_traitsIfffffjLj8192ELj1ELj1ELj8ELj16ENS_18Kernel_traits_baseILj8192EfffffjLj256EEEEELb0ELb1ELb0EEEvNS_9BwdParamsE:
	.zero		1192


//--------------------- .nv.constant0._ZN10layer_norm31ln_parallel_residual_bwd_kernelINS_13Kernel_traitsIfffffjLj8192ELj1ELj1ELj8ELj16ENS_18Kernel_traits_baseILj8192EfffffjLj256EEEEELb0ELb1ELb1EEEvNS_9BwdParamsE --------------------------
	.section	.nv.constant0._ZN10layer_norm31ln_parallel_residual_bwd_kernelINS_13Kernel_traitsIfffffjLj8192ELj1ELj1ELj8ELj16ENS_18Kernel_traits_baseILj8192EfffffjLj256EEEEELb0ELb1ELb1EEEvNS_9BwdParamsE,"a",@progbits
	.sectionflags	@""
	.align	4
.nv.constant0._ZN10layer_norm31ln_parallel_residual_bwd_kernelINS_13Kernel_traitsIfffffjLj8192ELj1ELj1ELj8ELj16ENS_18Kernel_traits_baseILj8192EfffffjLj256EEEEELb0ELb1ELb1EEEvNS_9BwdParamsE:
	.zero		1192


//--------------------- .nv.constant0._ZN10layer_norm31ln_parallel_residual_bwd_kernelINS_13Kernel_traitsIfffffjLj8192ELj1ELj1ELj8ELj16ENS_18Kernel_traits_baseILj8192EfffffjLj256EEEEELb1ELb0ELb0EEEvNS_9BwdParamsE --------------------------
	.section	.nv.constant0._ZN10layer_norm31ln_parallel_residual_bwd_kernelINS_13Kernel_traitsIfffffjLj8192ELj1ELj1ELj8ELj16ENS_18Kernel_traits_baseILj8192EfffffjLj256EEEEELb1ELb0ELb0EEEvNS_9BwdParamsE,"a",@progbits
	.sectionflags	@""
	.align	4
.nv.constant0._ZN10layer_norm31ln_parallel_residual_bwd_kernelINS_13Kernel_traitsIfffffjLj8192ELj1ELj1ELj8ELj16ENS_18Kernel_traits_baseILj8192EfffffjLj256EEEEELb1ELb0ELb0EEEvNS_9BwdParamsE:
	.zero		1192


//--------------------- .nv.constant0._ZN10layer_norm31ln_parallel_residual_bwd_kernelINS_13Kernel_traitsIfffffjLj8192ELj1ELj1ELj8ELj16ENS_18Kernel_traits_baseILj8192EfffffjLj256EEEEELb1ELb0ELb1EEEvNS_9BwdParamsE --------------------------
	.section	.nv.constant0._ZN10layer_norm31ln_parallel_residual_bwd_kernelINS_13Kernel_traitsIfffffjLj8192ELj1ELj1ELj8ELj16ENS_18Kernel_traits_baseILj8192EfffffjLj256EEEEELb1ELb0ELb1EEEvNS_9BwdParamsE,"a",@progbits
	.sectionflags	@""
	.align	4
.nv.constant0._ZN10layer_norm31ln_parallel_residual_bwd_kernelINS_13Kernel_traitsIfffffjLj8192ELj1ELj1ELj8ELj16ENS_18Kernel_traits_baseILj8192EfffffjLj256EEEEELb1ELb0ELb1EEEvNS_9BwdParamsE:
	.zero		1192


//--------------------- .nv.constant0._ZN10layer_norm22ln_bwd_finalize_kernelINS_22Kernel_traits_finalizeILj8192EfffffjLb0ELj1024ELj4ENS_18Kernel_traits_baseILj8192EfffffjLj1024EEEEELb0ELb0EEEvNS_9BwdParamsE --------------------------
	.section	.nv.constant0._ZN10layer_norm22ln_bwd_finalize_kernelINS_22Kernel_traits_finalizeILj8192EfffffjLb0ELj1024ELj4ENS_18Kernel_traits_baseILj8192EfffffjLj1024EEEEELb0ELb0EEEvNS_9BwdParamsE,"a",@progbits
	.sectionflags	@""
	.align	4
.nv.constant0._ZN10layer_norm22ln_bwd_finalize_kernelINS_22Kernel_traits_finalizeILj8192EfffffjLb0ELj1024ELj4ENS_18Kernel_traits_baseILj8192EfffffjLj1024EEEEELb0ELb0EEEvNS_9BwdParamsE:
	.zero		1192


//--------------------- .nv.constant0._ZN10layer_norm40ln_parallel_residual_bwd_finalize_kernelINS_22Kernel_traits_finalizeILj8192EfffffjLb0ELj1024ELj4ENS_18Kernel_traits_baseILj8192EfffffjLj1024EEEEELb0EEEvNS_9BwdParamsE --------------------------
	.section	.nv.constant0._ZN10layer_norm40ln_parallel_residual_bwd_finalize_kernelINS_22Kernel_traits_finalizeILj8192EfffffjLb0ELj1024ELj4ENS_18Kernel_traits_baseILj8192EfffffjLj1024EEEEELb0EEEvNS_9BwdParamsE,"a",@progbits
	.sectionflags	@""
	.align	4
.nv.constant0._ZN10layer_norm40ln_parallel_residual_bwd_finalize_kernelINS_22Kernel_traits_finalizeILj8192EfffffjLb0ELj1024ELj4ENS_18Kernel_traits_baseILj8192EfffffjLj1024EEEEELb0EEEvNS_9BwdParamsE:
	.zero		1192


//--------------------- .nv.constant0._ZN10layer_norm31ln_parallel_residual_bwd_kernelINS_13Kernel_traitsIfffffjLj8192ELj1ELj1ELj8ELj16ENS_18Kernel_traits_baseILj8192EfffffjLj256EEEEELb1ELb1ELb0EEEvNS_9BwdParamsE --------------------------
	.section	.nv.constant0._ZN10layer_norm31ln_parallel_residual_bwd_kernelINS_13Kernel_traitsIfffffjLj8192ELj1ELj1ELj8ELj16ENS_18Kernel_traits_baseILj8192EfffffjLj256EEEEELb1ELb1ELb0EEEvNS_9BwdParamsE,"a",@progbits
	.sectionflags	@""
	.align	4
.nv.constant0._ZN10layer_norm31ln_parallel_residual_bwd_kernelINS_13Kernel_traitsIfffffjLj8192ELj1ELj1ELj8ELj16ENS_18Kernel_traits_baseILj8192EfffffjLj256EEEEELb1ELb1ELb0EEEvNS_9BwdParamsE:
	.zero		1192


//--------------------- .nv.constant0._ZN10layer_norm22ln_bwd_finalize_kernelINS_22Kernel_traits_finalizeILj8192EfffffjLb0ELj1024ELj4ENS_18Kernel_traits_baseILj8192EfffffjLj1024EEEEELb0ELb1EEEvNS_9BwdParamsE --------------------------
	.section	.nv.constant0._ZN10layer_norm22ln_bwd_finalize_kernelINS_22Kernel_traits_finalizeILj8192EfffffjLb0ELj1024ELj4ENS_18Kernel_traits_baseILj8192EfffffjLj1024EEEEELb0ELb1EEEvNS_9BwdParamsE,"a",@progbits
	.sectionflags	@""
	.align	4
.nv.constant0._ZN10layer_norm22ln_bwd_finalize_kernelINS_22Kernel_traits_finalizeILj8192EfffffjLb0ELj1024ELj4ENS_18Kernel_traits_baseILj8192EfffffjLj1024EEEEELb0ELb1EEEvNS_9BwdParamsE:
	.zero		1192


//--------------------- .nv.constant0._ZN10layer_norm40ln_parallel_residual_bwd_finalize_kernelINS_22Kernel_traits_finalizeILj8192EfffffjLb0ELj1024ELj4ENS_18Kernel_traits_baseILj8192EfffffjLj1024EEEEELb1EEEvNS_9BwdParamsE --------------------------
	.section	.nv.constant0._ZN10layer_norm40ln_parallel_residual_bwd_finalize_kernelINS_22Kernel_traits_finalizeILj8192EfffffjLb0ELj1024ELj4ENS_18Kernel_traits_baseILj8192EfffffjLj1024EEEEELb1EEEvNS_9BwdParamsE,"a",@progbits
	.sectionflags	@""
	.align	4
.nv.constant0._ZN10layer_norm40ln_parallel_residual_bwd_finalize_kernelINS_22Kernel_traits_finalizeILj8192EfffffjLb0ELj1024ELj4ENS_18Kernel_traits_baseILj8192EfffffjLj1024EEEEELb1EEEvNS_9BwdParamsE:
	.zero		1192


//--------------------- .nv.constant0._ZN10layer_norm31ln_parallel_residual_bwd_kernelINS_13Kernel_traitsIfffffjLj8192ELj1ELj1ELj8ELj16ENS_18Kernel_traits_baseILj8192EfffffjLj256EEEEELb1ELb1ELb1EEEvNS_9BwdParamsE --------------------------
	.section	.nv.constant0._ZN10layer_norm31ln_parallel_residual_bwd_kernelINS_13Kernel_traitsIfffffjLj8192ELj1ELj1ELj8ELj16ENS_18Kernel_traits_baseILj8192EfffffjLj256EEEEELb1ELb1ELb1EEEvNS_9BwdParamsE,"a",@progbits
	.sectionflags	@""
	.align	4
.nv.constant0._ZN10layer_norm31ln_parallel_residual_bwd_kernelINS_13Kernel_traitsIfffffjLj8192ELj1ELj1ELj8ELj16ENS_18Kernel_traits_baseILj8192EfffffjLj256EEEEELb1ELb1ELb1EEEvNS_9BwdParamsE:
	.zero		1192


//--------------------- SYMBOLS --------------------------

	.type		.nv.reservedSmem.offset0,@object
	.size		.nv.reservedSmem.offset0,0x4
	.type		.nv.reservedSmem.cap,@object
	.size		.nv.reservedSmem.cap,0x4
